	.target	sm_80

	.elftype	@"ET_EXEC"


//--------------------- .note.nv.tkinfo           --------------------------
	.section	.note.nv.tkinfo,"",@"SHT_NOTE"
	.sectionflags	@"SHF_NOTE_NV_TKINFO"
	.tkinfo
        /*0018*/ 	.word	0x00000002
        /*0030*/ 	.string	""
        /*0030*/ 	.string	"ptxas"
        /*0030*/ 	.string	"Cuda compilation tools, release 13.0, V13.0.88"
        /*0030*/ 	.string	"Build cuda_13.0.r13.0/compiler.36424714_0"
        /*0030*/ 	.string	"-arch sm_80 -m 64 "



//--------------------- .note.nv.cuinfo           --------------------------
	.section	.note.nv.cuinfo,"",@"SHT_NOTE"
	.sectionflags	@"SHF_NOTE_NV_CUINFO"
        /*0018*/ 	.short	0x0002
        /*001a*/ 	.short	0x0050
        /*001c*/ 	.short	0x0082
	.zero		2


//--------------------- .nv.info                  --------------------------
	.section	.nv.info,"",@"SHT_CUDA_INFO"
	.align	4


	//----- nvinfo : EIATTR_REGCOUNT
	.align		4
        /*0000*/ 	.byte	0x04, 0x2f
        /*0002*/ 	.short	(.L_1 - .L_0)
	.align		4
.L_0:
        /*0004*/ 	.word	index@(_ZN10layer_norm13ln_bwd_kernelINS_13Kernel_traitsIfffffjLj3072ELj1ELj1ELj4ELj16ENS_18Kernel_traits_baseILj3072EfffffjLj128EEEEELb1ELb1ELb1ELb1EEEvNS_9BwdParamsE)
        /*0008*/ 	.word	0x000000fa


	//----- nvinfo : EIATTR_FRAME_SIZE
	.align		4
.L_1:
        /*000c*/ 	.byte	0x04, 0x11
        /*000e*/ 	.short	(.L_3 - .L_2)
	.align		4
.L_2:
        /*0010*/ 	.word	index@($__internal_199_$__cuda_sm70_shflsync_down_p)
        /*0014*/ 	.word	0x00000000


	//----- nvinfo : EIATTR_FRAME_SIZE
	.align		4
.L_3:
        /*0018*/ 	.byte	0x04, 0x11
        /*001a*/ 	.short	(.L_5 - .L_4)
	.align		4
.L_4:
        /*001c*/ 	.word	index@(_ZN10layer_norm13ln_bwd_kernelINS_13Kernel_traitsIfffffjLj3072ELj1ELj1ELj4ELj16ENS_18Kernel_traits_baseILj3072EfffffjLj128EEEEELb1ELb1ELb1ELb1EEEvNS_9BwdParamsE)
        /*0020*/ 	.word	0x00000000


	//----- nvinfo : EIATTR_REGCOUNT
	.align		4
.L_5:
        /*0024*/ 	.byte	0x04, 0x2f
        /*0026*/ 	.short	(.L_7 - .L_6)
	.align		4
.L_6:
        /*0028*/ 	.word	index@(_ZN10layer_norm22ln_bwd_finalize_kernelINS_22Kernel_traits_finalizeILj3072EfffffjLb1ELj1024ELj4ENS_18Kernel_traits_baseILj3072EfffffjLj1024EEEEELb1ELb1EEEvNS_9BwdParamsE)
        /*002c*/ 	.word	0x00000020


	//----- nvinfo : EIATTR_FRAME_SIZE
	.align		4
.L_7:
        /*0030*/ 	.byte	0x04, 0x11
        /*0032*/ 	.short	(.L_9 - .L_8)
	.align		4
.L_8:
        /*0034*/ 	.word	index@($__internal_198_$__cuda_sm70_shflsync_bfly_p)
        /*0038*/ 	.word	0x00000000


	//----- nvinfo : EIATTR_FRAME_SIZE
	.align		4
.L_9:
        /*003c*/ 	.byte	0x04, 0x11
        /*003e*/ 	.short	(.L_11 - .L_10)
	.align		4
.L_10:
        /*0040*/ 	.word	index@(_ZN10layer_norm22ln_bwd_finalize_kernelINS_22Kernel_traits_finalizeILj3072EfffffjLb1ELj1024ELj4ENS_18Kernel_traits_baseILj3072EfffffjLj1024EEEEELb1ELb1EEEvNS_9BwdParamsE)
        /*0044*/ 	.word	0x00000000


	//----- nvinfo : EIATTR_REGCOUNT
	.align		4
.L_11:
        /*0048*/ 	.byte	0x04, 0x2f
        /*004a*/ 	.short	(.L_13 - .L_12)
	.align		4
.L_12:
        /*004c*/ 	.word	index@(_ZN10layer_norm13ln_bwd_kernelINS_13Kernel_traitsIfffffjLj3072ELj1ELj1ELj4ELj16ENS_18Kernel_traits_baseILj3072EfffffjLj128EEEEELb1ELb1ELb1ELb0EEEvNS_9BwdParamsE)
        /*0050*/ 	.word	0x000000f2


	//----- nvinfo : EIATTR_FRAME_SIZE
	.align		4
.L_13:
        /*0054*/ 	.byte	0x04, 0x11
        /*0056*/ 	.short	(.L_15 - .L_14)
	.align		4
.L_14:
        /*0058*/ 	.word	index@($__internal_197_$__cuda_sm70_shflsync_down_p)
        /*005c*/ 	.word	0x00000000


	//----- nvinfo : EIATTR_FRAME_SIZE
	.align		4
.L_15:
        /*0060*/ 	.byte	0x04, 0x11
        /*0062*/ 	.short	(.L_17 - .L_16)
	.align		4
.L_16:
        /*0064*/ 	.word	index@(_ZN10layer_norm13ln_bwd_kernelINS_13Kernel_traitsIfffffjLj3072ELj1ELj1ELj4ELj16ENS_18Kernel_traits_baseILj3072EfffffjLj128EEEEELb1ELb1ELb1ELb0EEEvNS_9BwdParamsE)
        /*0068*/ 	.word	0x00000000


	//----- nvinfo : EIATTR_REGCOUNT
	.align		4
.L_17:
        /*006c*/ 	.byte	0x04, 0x2f
        /*006e*/ 	.short	(.L_19 - .L_18)
	.align		4
.L_18:
        /*0070*/ 	.word	index@(_ZN10layer_norm22ln_bwd_finalize_kernelINS_22Kernel_traits_finalizeILj3072EfffffjLb1ELj1024ELj4ENS_18Kernel_traits_baseILj3072EfffffjLj1024EEEEELb1ELb0EEEvNS_9BwdParamsE)
        /*0074*/ 	.word	0x00000020


	//----- nvinfo : EIATTR_FRAME_SIZE
	.align		4
.L_19:
        /*0078*/ 	.byte	0x04, 0x11
        /*007a*/ 	.short	(.L_21 - .L_20)
	.align		4
.L_20:
        /*007c*/ 	.word	index@($__internal_196_$__cuda_sm70_shflsync_bfly_p)
        /*0080*/ 	.word	0x00000000


	//----- nvinfo : EIATTR_FRAME_SIZE
	.align		4
.L_21:
        /*0084*/ 	.byte	0x04, 0x11
        /*0086*/ 	.short	(.L_23 - .L_22)
	.align		4
.L_22:
        /*0088*/ 	.word	index@(_ZN10layer_norm22ln_bwd_finalize_kernelINS_22Kernel_traits_finalizeILj3072EfffffjLb1ELj1024ELj4ENS_18Kernel_traits_baseILj3072EfffffjLj1024EEEEELb1ELb0EEEvNS_9BwdParamsE)
        /*008c*/ 	.word	0x00000000


	//----- nvinfo : EIATTR_REGCOUNT
	.align		4
.L_23:
        /*0090*/ 	.byte	0x04, 0x2f
        /*0092*/ 	.short	(.L_25 - .L_24)
	.align		4
.L_24:
        /*0094*/ 	.word	index@(_ZN10layer_norm13ln_bwd_kernelINS_13Kernel_traitsIfffffjLj3072ELj1ELj1ELj4ELj16ENS_18Kernel_traits_baseILj3072EfffffjLj128EEEEELb1ELb1ELb0ELb1EEEvNS_9BwdParamsE)
        /*0098*/ 	.word	0x000000f6


	//----- nvinfo : EIATTR_FRAME_SIZE
	.align		4
.L_25:
        /*009c*/ 	.byte	0x04, 0x11
        /*009e*/ 	.short	(.L_27 - .L_26)
	.align		4
.L_26:
        /*00a0*/ 	.word	index@($__internal_195_$__cuda_sm70_shflsync_down_p)
        /*00a4*/ 	.word	0x00000000


	//----- nvinfo : EIATTR_FRAME_SIZE
	.align		4
.L_27:
        /*00a8*/ 	.byte	0x04, 0x11
        /*00aa*/ 	.short	(.L_29 - .L_28)
	.align		4
.L_28:
        /*00ac*/ 	.word	index@(_ZN10layer_norm13ln_bwd_kernelINS_13Kernel_traitsIfffffjLj3072ELj1ELj1ELj4ELj16ENS_18Kernel_traits_baseILj3072EfffffjLj128EEEEELb1ELb1ELb0ELb1EEEvNS_9BwdParamsE)
        /*00b0*/ 	.word	0x00000000


	//----- nvinfo : EIATTR_REGCOUNT
	.align		4
.L_29:
        /*00b4*/ 	.byte	0x04, 0x2f
        /*00b6*/ 	.short	(.L_31 - .L_30)
	.align		4
.L_30:
        /*00b8*/ 	.word	index@(_ZN10layer_norm13ln_bwd_kernelINS_13Kernel_traitsIfffffjLj3072ELj1ELj1ELj4ELj16ENS_18Kernel_traits_baseILj3072EfffffjLj128EEEEELb1ELb1ELb0ELb0EEEvNS_9BwdParamsE)
        /*00bc*/ 	.word	0x000000e8


	//----- nvinfo : EIATTR_FRAME_SIZE
	.align		4
.L_31:
        /*00c0*/ 	.byte	0x04, 0x11
        /*00c2*/ 	.short	(.L_33 - .L_32)
	.align		4
.L_32:
        /*00c4*/ 	.word	index@($__internal_194_$__cuda_sm70_shflsync_down_p)
        /*00c8*/ 	.word	0x00000000


	//----- nvinfo : EIATTR_FRAME_SIZE
	.align		4
.L_33:
        /*00cc*/ 	.byte	0x04, 0x11
        /*00ce*/ 	.short	(.L_35 - .L_34)
	.align		4
.L_34:
        /*00d0*/ 	.word	index@(_ZN10layer_norm13ln_bwd_kernelINS_13Kernel_traitsIfffffjLj3072ELj1ELj1ELj4ELj16ENS_18Kernel_traits_baseILj3072EfffffjLj128EEEEELb1ELb1ELb0ELb0EEEvNS_9BwdParamsE)
        /*00d4*/ 	.word	0x00000000


	//----- nvinfo : EIATTR_REGCOUNT
	.align		4
.L_35:
        /*00d8*/ 	.byte	0x04, 0x2f
        /*00da*/ 	.short	(.L_37 - .L_36)
	.align		4
.L_36:
        /*00dc*/ 	.word	index@(_ZN10layer_norm13ln_bwd_kernelINS_13Kernel_traitsIfffffjLj3072ELj1ELj1ELj4ELj16ENS_18Kernel_traits_baseILj3072EfffffjLj128EEEEELb1ELb0ELb1ELb1EEEvNS_9BwdParamsE)
        /*00e0*/ 	.word	0x000000c6


	//----- nvinfo : EIATTR_FRAME_SIZE
	.align		4
.L_37:
        /*00e4*/ 	.byte	0x04, 0x11
        /*00e6*/ 	.short	(.L_39 - .L_38)
	.align		4
.L_38:
        /*00e8*/ 	.word	index@($__internal_193_$__cuda_sm70_shflsync_down_p)
        /*00ec*/ 	.word	0x00000000


	//----- nvinfo : EIATTR_FRAME_SIZE
	.align		4
.L_39:
        /*00f0*/ 	.byte	0x04, 0x11
        /*00f2*/ 	.short	(.L_41 - .L_40)
	.align		4
.L_40:
        /*00f4*/ 	.word	index@(_ZN10layer_norm13ln_bwd_kernelINS_13Kernel_traitsIfffffjLj3072ELj1ELj1ELj4ELj16ENS_18Kernel_traits_baseILj3072EfffffjLj128EEEEELb1ELb0ELb1ELb1EEEvNS_9BwdParamsE)
        /*00f8*/ 	.word	0x00000000


	//----- nvinfo : EIATTR_REGCOUNT
	.align		4
.L_41:
        /*00fc*/ 	.byte	0x04, 0x2f
        /*00fe*/ 	.short	(.L_43 - .L_42)
	.align		4
.L_42:
        /*0100*/ 	.word	index@(_ZN10layer_norm22ln_bwd_finalize_kernelINS_22Kernel_traits_finalizeILj3072EfffffjLb0ELj1024ELj4ENS_18Kernel_traits_baseILj3072EfffffjLj1024EEEEELb0ELb1EEEvNS_9BwdParamsE)
        /*0104*/ 	.word	0x00000020


	//----- nvinfo : EIATTR_FRAME_SIZE
	.align		4
.L_43:
        /*0108*/ 	.byte	0x04, 0x11
        /*010a*/ 	.short	(.L_45 - .L_44)
	.align		4
.L_44:
        /*010c*/ 	.word	index@($__internal_192_$__cuda_sm70_shflsync_bfly_p)
        /*0110*/ 	.word	0x00000000


	//----- nvinfo : EIATTR_FRAME_SIZE
	.align		4
.L_45:
        /*0114*/ 	.byte	0x04, 0x11
        /*0116*/ 	.short	(.L_47 - .L_46)
	.align		4
.L_46:
        /*0118*/ 	.word	index@(_ZN10layer_norm22ln_bwd_finalize_kernelINS_22Kernel_traits_finalizeILj3072EfffffjLb0ELj1024ELj4ENS_18Kernel_traits_baseILj3072EfffffjLj1024EEEEELb0ELb1EEEvNS_9BwdParamsE)
        /*011c*/ 	.word	0x00000000


	//----- nvinfo : EIATTR_REGCOUNT
	.align		4
.L_47:
        /*0120*/ 	.byte	0x04, 0x2f
        /*0122*/ 	.short	(.L_49 - .L_48)
	.align		4
.L_48:
        /*0124*/ 	.word	index@(_ZN10layer_norm13ln_bwd_kernelINS_13Kernel_traitsIfffffjLj3072ELj1ELj1ELj4ELj16ENS_18Kernel_traits_baseILj3072EfffffjLj128EEEEELb1ELb0ELb1ELb0EEEvNS_9BwdParamsE)
        /*0128*/ 	.word	0x000000bd


	//----- nvinfo : EIATTR_FRAME_SIZE
	.align		4
.L_49:
        /*012c*/ 	.byte	0x04, 0x11
        /*012e*/ 	.short	(.L_51 - .L_50)
	.align		4
.L_50:
        /*0130*/ 	.word	index@($__internal_191_$__cuda_sm70_shflsync_down_p)
        /*0134*/ 	.word	0x00000000


	//----- nvinfo : EIATTR_FRAME_SIZE
	.align		4
.L_51:
        /*0138*/ 	.byte	0x04, 0x11
        /*013a*/ 	.short	(.L_53 - .L_52)
	.align		4
.L_52:
        /*013c*/ 	.word	index@(_ZN10layer_norm13ln_bwd_kernelINS_13Kernel_traitsIfffffjLj3072ELj1ELj1ELj4ELj16ENS_18Kernel_traits_baseILj3072EfffffjLj128EEEEELb1ELb0ELb1ELb0EEEvNS_9BwdParamsE)
        /*0140*/ 	.word	0x00000000


	//----- nvinfo : EIATTR_REGCOUNT
	.align		4
.L_53:
        /*0144*/ 	.byte	0x04, 0x2f
        /*0146*/ 	.short	(.L_55 - .L_54)
	.align		4
.L_54:
        /*0148*/ 	.word	index@(_ZN10layer_norm22ln_bwd_finalize_kernelINS_22Kernel_traits_finalizeILj3072EfffffjLb0ELj1024ELj4ENS_18Kernel_traits_baseILj3072EfffffjLj1024EEEEELb0ELb0EEEvNS_9BwdParamsE)
        /*014c*/ 	.word	0x0000001e


	//----- nvinfo : EIATTR_FRAME_SIZE
	.align		4
.L_55:
        /*0150*/ 	.byte	0x04, 0x11
        /*0152*/ 	.short	(.L_57 - .L_56)
	.align		4
.L_56:
        /*0154*/ 	.word	index@($__internal_190_$__cuda_sm70_shflsync_bfly_p)
        /*0158*/ 	.word	0x00000000


	//----- nvinfo : EIATTR_FRAME_SIZE
	.align		4
.L_57:
        /*015c*/ 	.byte	0x04, 0x11
        /*015e*/ 	.short	(.L_59 - .L_58)
	.align		4
.L_58:
        /*0160*/ 	.word	index@(_ZN10layer_norm22ln_bwd_finalize_kernelINS_22Kernel_traits_finalizeILj3072EfffffjLb0ELj1024ELj4ENS_18Kernel_traits_baseILj3072EfffffjLj1024EEEEELb0ELb0EEEvNS_9BwdParamsE)
        /*0164*/ 	.word	0x00000000


	//----- nvinfo : EIATTR_REGCOUNT
	.align		4
.L_59:
        /*0168*/ 	.byte	0x04, 0x2f
        /*016a*/ 	.short	(.L_61 - .L_60)
	.align		4
.L_60:
        /*016c*/ 	.word	index@(_ZN10layer_norm13ln_bwd_kernelINS_13Kernel_traitsIfffffjLj3072ELj1ELj1ELj4ELj16ENS_18Kernel_traits_baseILj3072EfffffjLj128EEEEELb1ELb0ELb0ELb1EEEvNS_9BwdParamsE)
        /*0170*/ 	.word	0x000000be


	//----- nvinfo : EIATTR_FRAME_SIZE
	.align		4
.L_61:
        /*0174*/ 	.byte	0x04, 0x11
        /*0176*/ 	.short	(.L_63 - .L_62)
	.align		4
.L_62:
        /*0178*/ 	.word	index@($__internal_189_$__cuda_sm70_shflsync_down_p)
        /*017c*/ 	.word	0x00000000


	//----- nvinfo : EIATTR_FRAME_SIZE
	.align		4
.L_63:
        /*0180*/ 	.byte	0x04, 0x11
        /*0182*/ 	.short	(.L_65 - .L_64)
	.align		4
.L_64:
        /*0184*/ 	.word	index@(_ZN10layer_norm13ln_bwd_kernelINS_13Kernel_traitsIfffffjLj3072ELj1ELj1ELj4ELj16ENS_18Kernel_traits_baseILj3072EfffffjLj128EEEEELb1ELb0ELb0ELb1EEEvNS_9BwdParamsE)
        /*0188*/ 	.word	0x00000000


	//----- nvinfo : EIATTR_REGCOUNT
	.align		4
.L_65:
        /*018c*/ 	.byte	0x04, 0x2f
        /*018e*/ 	.short	(.L_67 - .L_66)
	.align		4
.L_66:
        /*0190*/ 	.word	index@(_ZN10layer_norm13ln_bwd_kernelINS_13Kernel_traitsIfffffjLj3072ELj1ELj1ELj4ELj16ENS_18Kernel_traits_baseILj3072EfffffjLj128EEEEELb1ELb0ELb0ELb0EEEvNS_9BwdParamsE)
        /*0194*/ 	.word	0x000000b8


	//----- nvinfo : EIATTR_FRAME_SIZE
	.align		4
.L_67:
        /*0198*/ 	.byte	0x04, 0x11
        /*019a*/ 	.short	(.L_69 - .L_68)
	.align		4
.L_68:
        /*019c*/ 	.word	index@($__internal_188_$__cuda_sm70_shflsync_down_p)
        /*01a0*/ 	.word	0x00000000


	//----- nvinfo : EIATTR_FRAME_SIZE
	.align		4
.L_69:
        /*01a4*/ 	.byte	0x04, 0x11
        /*01a6*/ 	.short	(.L_71 - .L_70)
	.align		4
.L_70:
        /*01a8*/ 	.word	index@(_ZN10layer_norm13ln_bwd_kernelINS_13Kernel_traitsIfffffjLj3072ELj1ELj1ELj4ELj16ENS_18Kernel_traits_baseILj3072EfffffjLj128EEEEELb1ELb0ELb0ELb0EEEvNS_9BwdParamsE)
        /*01ac*/ 	.word	0x00000000


	//----- nvinfo : EIATTR_REGCOUNT
	.align		4
.L_71:
        /*01b0*/ 	.byte	0x04, 0x2f
        /*01b2*/ 	.short	(.L_73 - .L_72)
	.align		4
.L_72:
        /*01b4*/ 	.word	index@(_ZN10layer_norm13ln_bwd_kernelINS_13Kernel_traitsIfffffjLj3072ELj1ELj1ELj4ELj16ENS_18Kernel_traits_baseILj3072EfffffjLj128EEEEELb0ELb1ELb1ELb1EEEvNS_9BwdParamsE)
        /*01b8*/ 	.word	0x000000ee


	//----- nvinfo : EIATTR_FRAME_SIZE
	.align		4
.L_73:
        /*01bc*/ 	.byte	0x04, 0x11
        /*01be*/ 	.short	(.L_75 - .L_74)
	.align		4
.L_74:
        /*01c0*/ 	.word	index@($__internal_187_$__cuda_sm70_shflsync_down_p)
        /*01c4*/ 	.word	0x00000000


	//----- nvinfo : EIATTR_FRAME_SIZE
	.align		4
.L_75:
        /*01c8*/ 	.byte	0x04, 0x11
        /*01ca*/ 	.short	(.L_77 - .L_76)
	.align		4
.L_76:
        /*01cc*/ 	.word	index@(_ZN10layer_norm13ln_bwd_kernelINS_13Kernel_traitsIfffffjLj3072ELj1ELj1ELj4ELj16ENS_18Kernel_traits_baseILj3072EfffffjLj128EEEEELb0ELb1ELb1ELb1EEEvNS_9BwdParamsE)
        /*01d0*/ 	.word	0x00000000


	//----- nvinfo : EIATTR_REGCOUNT
	.align		4
.L_77:
        /*01d4*/ 	.byte	0x04, 0x2f
        /*01d6*/ 	.short	(.L_79 - .L_78)
	.align		4
.L_78:
        /*01d8*/ 	.word	index@(_ZN10layer_norm13ln_bwd_kernelINS_13Kernel_traitsIfffffjLj3072ELj1ELj1ELj4ELj16ENS_18Kernel_traits_baseILj3072EfffffjLj128EEEEELb0ELb1ELb1ELb0EEEvNS_9BwdParamsE)
        /*01dc*/ 	.word	0x000000e8


	//----- nvinfo : EIATTR_FRAME_SIZE
	.align		4
.L_79:
        /*01e0*/ 	.byte	0x04, 0x11
        /*01e2*/ 	.short	(.L_81 - .L_80)
	.align		4
.L_80:
        /*01e4*/ 	.word	index@($__internal_186_$__cuda_sm70_shflsync_down_p)
        /*01e8*/ 	.word	0x00000000


	//----- nvinfo : EIATTR_FRAME_SIZE
	.align		4
.L_81:
        /*01ec*/ 	.byte	0x04, 0x11
        /*01ee*/ 	.short	(.L_83 - .L_82)
	.align		4
.L_82:
        /*01f0*/ 	.word	index@(_ZN10layer_norm13ln_bwd_kernelINS_13Kernel_traitsIfffffjLj3072ELj1ELj1ELj4ELj16ENS_18Kernel_traits_baseILj3072EfffffjLj128EEEEELb0ELb1ELb1ELb0EEEvNS_9BwdParamsE)
        /*01f4*/ 	.word	0x00000000


	//----- nvinfo : EIATTR_REGCOUNT
	.align		4
.L_83:
        /*01f8*/ 	.byte	0x04, 0x2f
        /*01fa*/ 	.short	(.L_85 - .L_84)
	.align		4
.L_84:
        /*01fc*/ 	.word	index@(_ZN10layer_norm13ln_bwd_kernelINS_13Kernel_traitsIfffffjLj3072ELj1ELj1ELj4ELj16ENS_18Kernel_traits_baseILj3072EfffffjLj128EEEEELb0ELb1ELb0ELb1EEEvNS_9BwdParamsE)
        /*0200*/ 	.word	0x000000f0


	//----- nvinfo : EIATTR_FRAME_SIZE
	.align		4
.L_85:
        /*0204*/ 	.byte	0x04, 0x11
        /*0206*/ 	.short	(.L_87 - .L_86)
	.align		4
.L_86:
        /*0208*/ 	.word	index@($__internal_185_$__cuda_sm70_shflsync_down_p)
        /*020c*/ 	.word	0x00000000


	//----- nvinfo : EIATTR_FRAME_SIZE
	.align		4
.L_87:
        /*0210*/ 	.byte	0x04, 0x11
        /*0212*/ 	.short	(.L_89 - .L_88)
	.align		4
.L_88:
        /*0214*/ 	.word	index@(_ZN10layer_norm13ln_bwd_kernelINS_13Kernel_traitsIfffffjLj3072ELj1ELj1ELj4ELj16ENS_18Kernel_traits_baseILj3072EfffffjLj128EEEEELb0ELb1ELb0ELb1EEEvNS_9BwdParamsE)
        /*0218*/ 	.word	0x00000000


	//----- nvinfo : EIATTR_REGCOUNT
	.align		4
.L_89:
        /*021c*/ 	.byte	0x04, 0x2f
        /*021e*/ 	.short	(.L_91 - .L_90)
	.align		4
.L_90:
        /*0220*/ 	.word	index@(_ZN10layer_norm13ln_bwd_kernelINS_13Kernel_traitsIfffffjLj3072ELj1ELj1ELj4ELj16ENS_18Kernel_traits_baseILj3072EfffffjLj128EEEEELb0ELb1ELb0ELb0EEEvNS_9BwdParamsE)
        /*0224*/ 	.word	0x000000e5


	//----- nvinfo : EIATTR_FRAME_SIZE
	.align		4
.L_91:
        /*0228*/ 	.byte	0x04, 0x11
        /*022a*/ 	.short	(.L_93 - .L_92)
	.align		4
.L_92:
        /*022c*/ 	.word	index@($__internal_184_$__cuda_sm70_shflsync_down_p)
        /*0230*/ 	.word	0x00000000


	//----- nvinfo : EIATTR_FRAME_SIZE
	.align		4
.L_93:
        /*0234*/ 	.byte	0x04, 0x11
        /*0236*/ 	.short	(.L_95 - .L_94)
	.align		4
.L_94:
        /*0238*/ 	.word	index@(_ZN10layer_norm13ln_bwd_kernelINS_13Kernel_traitsIfffffjLj3072ELj1ELj1ELj4ELj16ENS_18Kernel_traits_baseILj3072EfffffjLj128EEEEELb0ELb1ELb0ELb0EEEvNS_9BwdParamsE)
        /*023c*/ 	.word	0x00000000


	//----- nvinfo : EIATTR_REGCOUNT
	.align		4
.L_95:
        /*0240*/ 	.byte	0x04, 0x2f
        /*0242*/ 	.short	(.L_97 - .L_96)
	.align		4
.L_96:
        /*0244*/ 	.word	index@(_ZN10layer_norm13ln_bwd_kernelINS_13Kernel_traitsIfffffjLj3072ELj1ELj1ELj4ELj16ENS_18Kernel_traits_baseILj3072EfffffjLj128EEEEELb0ELb0ELb1ELb1EEEvNS_9BwdParamsE)
        /*0248*/ 	.word	0x000000c2


	//----- nvinfo : EIATTR_FRAME_SIZE
	.align		4
.L_97:
        /*024c*/ 	.byte	0x04, 0x11
        /*024e*/ 	.short	(.L_99 - .L_98)
	.align		4
.L_98:
        /*0250*/ 	.word	index@($__internal_183_$__cuda_sm70_shflsync_down_p)
        /*0254*/ 	.word	0x00000000


	//----- nvinfo : EIATTR_FRAME_SIZE
	.align		4
.L_99:
        /*0258*/ 	.byte	0x04, 0x11
        /*025a*/ 	.short	(.L_101 - .L_100)
	.align		4
.L_100:
        /*025c*/ 	.word	index@(_ZN10layer_norm13ln_bwd_kernelINS_13Kernel_traitsIfffffjLj3072ELj1ELj1ELj4ELj16ENS_18Kernel_traits_baseILj3072EfffffjLj128EEEEELb0ELb0ELb1ELb1EEEvNS_9BwdParamsE)
        /*0260*/ 	.word	0x00000000


	//----- nvinfo : EIATTR_REGCOUNT
	.align		4
.L_101:
        /*0264*/ 	.byte	0x04, 0x2f
        /*0266*/ 	.short	(.L_103 - .L_102)
	.align		4
.L_102:
        /*0268*/ 	.word	index@(_ZN10layer_norm13ln_bwd_kernelINS_13Kernel_traitsIfffffjLj3072ELj1ELj1ELj4ELj16ENS_18Kernel_traits_baseILj3072EfffffjLj128EEEEELb0ELb0ELb1ELb0EEEvNS_9BwdParamsE)
        /*026c*/ 	.word	0x000000b5


	//----- nvinfo : EIATTR_FRAME_SIZE
	.align		4
.L_103:
        /*0270*/ 	.byte	0x04, 0x11
        /*0272*/ 	.short	(.L_105 - .L_104)
	.align		4
.L_104:
        /*0274*/ 	.word	index@($__internal_182_$__cuda_sm70_shflsync_down_p)
        /*0278*/ 	.word	0x00000000


	//----- nvinfo : EIATTR_FRAME_SIZE
	.align		4
.L_105:
        /*027c*/ 	.byte	0x04, 0x11
        /*027e*/ 	.short	(.L_107 - .L_106)
	.align		4
.L_106:
        /*0280*/ 	.word	index@(_ZN10layer_norm13ln_bwd_kernelINS_13Kernel_traitsIfffffjLj3072ELj1ELj1ELj4ELj16ENS_18Kernel_traits_baseILj3072EfffffjLj128EEEEELb0ELb0ELb1ELb0EEEvNS_9BwdParamsE)
        /*0284*/ 	.word	0x00000000


	//----- nvinfo : EIATTR_REGCOUNT
	.align		4
.L_107:
        /*0288*/ 	.byte	0x04, 0x2f
        /*028a*/ 	.short	(.L_109 - .L_108)
	.align		4
.L_108:
        /*028c*/ 	.word	index@(_ZN10layer_norm13ln_bwd_kernelINS_13Kernel_traitsIfffffjLj3072ELj1ELj1ELj4ELj16ENS_18Kernel_traits_baseILj3072EfffffjLj128EEEEELb0ELb0ELb0ELb1EEEvNS_9BwdParamsE)
        /*0290*/ 	.word	0x000000bc


	//----- nvinfo : EIATTR_FRAME_SIZE
	.align		4
.L_109:
        /*0294*/ 	.byte	0x04, 0x11
        /*0296*/ 	.short	(.L_111 - .L_110)
	.align		4
.L_110:
        /*0298*/ 	.word	index@($__internal_181_$__cuda_sm70_shflsync_down_p)
        /*029c*/ 	.word	0x00000000


	//----- nvinfo : EIATTR_FRAME_SIZE
	.align		4
.L_111:
        /*02a0*/ 	.byte	0x04, 0x11
        /*02a2*/ 	.short	(.L_113 - .L_112)
	.align		4
.L_112:
        /*02a4*/ 	.word	index@(_ZN10layer_norm13ln_bwd_kernelINS_13Kernel_traitsIfffffjLj3072ELj1ELj1ELj4ELj16ENS_18Kernel_traits_baseILj3072EfffffjLj128EEEEELb0ELb0ELb0ELb1EEEvNS_9BwdParamsE)
        /*02a8*/ 	.word	0x00000000


	//----- nvinfo : EIATTR_REGCOUNT
	.align		4
.L_113:
        /*02ac*/ 	.byte	0x04, 0x2f
        /*02ae*/ 	.short	(.L_115 - .L_114)
	.align		4
.L_114:
        /*02b0*/ 	.word	index@(_ZN10layer_norm13ln_bwd_kernelINS_13Kernel_traitsIfffffjLj3072ELj1ELj1ELj4ELj16ENS_18Kernel_traits_baseILj3072EfffffjLj128EEEEELb0ELb0ELb0ELb0EEEvNS_9BwdParamsE)
        /*02b4*/ 	.word	0x000000af


	//----- nvinfo : EIATTR_FRAME_SIZE
	.align		4
.L_115:
        /*02b8*/ 	.byte	0x04, 0x11
        /*02ba*/ 	.short	(.L_117 - .L_116)
	.align		4
.L_116:
        /*02bc*/ 	.word	index@($__internal_180_$__cuda_sm70_shflsync_down_p)
        /*02c0*/ 	.word	0x00000000


	//----- nvinfo : EIATTR_FRAME_SIZE
	.align		4
.L_117:
        /*02c4*/ 	.byte	0x04, 0x11
        /*02c6*/ 	.short	(.L_119 - .L_118)
	.align		4
.L_118:
        /*02c8*/ 	.word	index@(_ZN10layer_norm13ln_bwd_kernelINS_13Kernel_traitsIfffffjLj3072ELj1ELj1ELj4ELj16ENS_18Kernel_traits_baseILj3072EfffffjLj128EEEEELb0ELb0ELb0ELb0EEEvNS_9BwdParamsE)
        /*02cc*/ 	.word	0x00000000


	//----- nvinfo : EIATTR_REGCOUNT
	.align		4
.L_119:
        /*02d0*/ 	.byte	0x04, 0x2f
        /*02d2*/ 	.short	(.L_121 - .L_120)
	.align		4
.L_120:
        /*02d4*/ 	.word	index@(_ZN10layer_norm13ln_bwd_kernelINS_13Kernel_traitsI6__halfffffjLj3072ELj1ELj1ELj4ELj16ENS_18Kernel_traits_baseILj3072ES2_ffffjLj128EEEEELb1ELb1ELb1ELb1EEEvNS_9BwdParamsE)
        /*02d8*/ 	.word	0x000000fc


	//----- nvinfo : EIATTR_FRAME_SIZE
	.align		4
.L_121:
        /*02dc*/ 	.byte	0x04, 0x11
        /*02de*/ 	.short	(.L_123 - .L_122)
	.align		4
.L_122:
        /*02e0*/ 	.word	index@($__internal_179_$__cuda_sm70_shflsync_down_p)
        /*02e4*/ 	.word	0x00000000


	//----- nvinfo : EIATTR_FRAME_SIZE
	.align		4
.L_123:
        /*02e8*/ 	.byte	0x04, 0x11
        /*02ea*/ 	.short	(.L_125 - .L_124)
	.align		4
.L_124:
        /*02ec*/ 	.word	index@(_ZN10layer_norm13ln_bwd_kernelINS_13Kernel_traitsI6__halfffffjLj3072ELj1ELj1ELj4ELj16ENS_18Kernel_traits_baseILj3072ES2_ffffjLj128EEEEELb1ELb1ELb1ELb1EEEvNS_9BwdParamsE)
        /*02f0*/ 	.word	0x00000000


	//----- nvinfo : EIATTR_REGCOUNT
	.align		4
.L_125:
        /*02f4*/ 	.byte	0x04, 0x2f
        /*02f6*/ 	.short	(.L_127 - .L_126)
	.align		4
.L_126:
        /*02f8*/ 	.word	index@(_ZN10layer_norm22ln_bwd_finalize_kernelINS_22Kernel_traits_finalizeILj3072E6__halfffffjLb1ELj1024ELj4ENS_18Kernel_traits_baseILj3072ES2_ffffjLj1024EEEEELb1ELb1EEEvNS_9BwdParamsE)
        /*02fc*/ 	.word	0x00000020


	//----- nvinfo : EIATTR_FRAME_SIZE
	.align		4
.L_127:
        /*0300*/ 	.byte	0x04, 0x11
        /*0302*/ 	.short	(.L_129 - .L_128)
	.align		4
.L_128:
        /*0304*/ 	.word	index@($__internal_178_$__cuda_sm70_shflsync_bfly_p)
        /*0308*/ 	.word	0x00000000


	//----- nvinfo : EIATTR_FRAME_SIZE
	.align		4
.L_129:
        /*030c*/ 	.byte	0x04, 0x11
        /*030e*/ 	.short	(.L_131 - .L_130)
	.align		4
.L_130:
        /*0310*/ 	.word	index@(_ZN10layer_norm22ln_bwd_finalize_kernelINS_22Kernel_traits_finalizeILj3072E6__halfffffjLb1ELj1024ELj4ENS_18Kernel_traits_baseILj3072ES2_ffffjLj1024EEEEELb1ELb1EEEvNS_9BwdParamsE)
        /*0314*/ 	.word	0x00000000


	//----- nvinfo : EIATTR_REGCOUNT
	.align		4
.L_131:
        /*0318*/ 	.byte	0x04, 0x2f
        /*031a*/ 	.short	(.L_133 - .L_132)
	.align		4
.L_132:
        /*031c*/ 	.word	index@(_ZN10layer_norm13ln_bwd_kernelINS_13Kernel_traitsI6__halfffffjLj3072ELj1ELj1ELj4ELj16ENS_18Kernel_traits_baseILj3072ES2_ffffjLj128EEEEELb1ELb1ELb1ELb0EEEvNS_9BwdParamsE)
        /*0320*/ 	.word	0x000000f2


	//----- nvinfo : EIATTR_FRAME_SIZE
	.align		4
.L_133:
        /*0324*/ 	.byte	0x04, 0x11
        /*0326*/ 	.short	(.L_135 - .L_134)
	.align		4
.L_134:
        /*0328*/ 	.word	index@($__internal_177_$__cuda_sm70_shflsync_down_p)
        /*032c*/ 	.word	0x00000000


	//----- nvinfo : EIATTR_FRAME_SIZE
	.align		4
.L_135:
        /*0330*/ 	.byte	0x04, 0x11
        /*0332*/ 	.short	(.L_137 - .L_136)
	.align		4
.L_136:
        /*0334*/ 	.word	index@(_ZN10layer_norm13ln_bwd_kernelINS_13Kernel_traitsI6__halfffffjLj3072ELj1ELj1ELj4ELj16ENS_18Kernel_traits_baseILj3072ES2_ffffjLj128EEEEELb1ELb1ELb1ELb0EEEvNS_9BwdParamsE)
        /*0338*/ 	.word	0x00000000


	//----- nvinfo : EIATTR_REGCOUNT
	.align		4
.L_137:
        /*033c*/ 	.byte	0x04, 0x2f
        /*033e*/ 	.short	(.L_139 - .L_138)
	.align		4
.L_138:
        /*0340*/ 	.word	index@(_ZN10layer_norm22ln_bwd_finalize_kernelINS_22Kernel_traits_finalizeILj3072E6__halfffffjLb1ELj1024ELj4ENS_18Kernel_traits_baseILj3072ES2_ffffjLj1024EEEEELb1ELb0EEEvNS_9BwdParamsE)
        /*0344*/ 	.word	0x00000020


	//----- nvinfo : EIATTR_FRAME_SIZE
	.align		4
.L_139:
        /*0348*/ 	.byte	0x04, 0x11
        /*034a*/ 	.short	(.L_141 - .L_140)
	.align		4
.L_140:
        /*034c*/ 	.word	index@($__internal_176_$__cuda_sm70_shflsync_bfly_p)
        /*0350*/ 	.word	0x00000000


	//----- nvinfo : EIATTR_FRAME_SIZE
	.align		4
.L_141:
        /*0354*/ 	.byte	0x04, 0x11
        /*0356*/ 	.short	(.L_143 - .L_142)
	.align		4
.L_142:
        /*0358*/ 	.word	index@(_ZN10layer_norm22ln_bwd_finalize_kernelINS_22Kernel_traits_finalizeILj3072E6__halfffffjLb1ELj1024ELj4ENS_18Kernel_traits_baseILj3072ES2_ffffjLj1024EEEEELb1ELb0EEEvNS_9BwdParamsE)
        /*035c*/ 	.word	0x00000000


	//----- nvinfo : EIATTR_REGCOUNT
	.align		4
.L_143:
        /*0360*/ 	.byte	0x04, 0x2f
        /*0362*/ 	.short	(.L_145 - .L_144)
	.align		4
.L_144:
        /*0364*/ 	.word	index@(_ZN10layer_norm13ln_bwd_kernelINS_13Kernel_traitsI6__halfffffjLj3072ELj1ELj1ELj4ELj16ENS_18Kernel_traits_baseILj3072ES2_ffffjLj128EEEEELb1ELb1ELb0ELb1EEEvNS_9BwdParamsE)
        /*0368*/ 	.word	0x000000f7


	//----- nvinfo : EIATTR_FRAME_SIZE
	.align		4
.L_145:
        /*036c*/ 	.byte	0x04, 0x11
        /*036e*/ 	.short	(.L_147 - .L_146)
	.align		4
.L_146:
        /*0370*/ 	.word	index@($__internal_175_$__cuda_sm70_shflsync_down_p)
        /*0374*/ 	.word	0x00000000


	//----- nvinfo : EIATTR_FRAME_SIZE
	.align		4
.L_147:
        /*0378*/ 	.byte	0x04, 0x11
        /*037a*/ 	.short	(.L_149 - .L_148)
	.align		4
.L_148:
        /*037c*/ 	.word	index@(_ZN10layer_norm13ln_bwd_kernelINS_13Kernel_traitsI6__halfffffjLj3072ELj1ELj1ELj4ELj16ENS_18Kernel_traits_baseILj3072ES2_ffffjLj128EEEEELb1ELb1ELb0ELb1EEEvNS_9BwdParamsE)
        /*0380*/ 	.word	0x00000000


	//----- nvinfo : EIATTR_REGCOUNT
	.align		4
.L_149:
        /*0384*/ 	.byte	0x04, 0x2f
        /*0386*/ 	.short	(.L_151 - .L_150)
	.align		4
.L_150:
        /*0388*/ 	.word	index@(_ZN10layer_norm13ln_bwd_kernelINS_13Kernel_traitsI6__halfffffjLj3072ELj1ELj1ELj4ELj16ENS_18Kernel_traits_baseILj3072ES2_ffffjLj128EEEEELb1ELb1ELb0ELb0EEEvNS_9BwdParamsE)
        /*038c*/ 	.word	0x000000e9


	//----- nvinfo : EIATTR_FRAME_SIZE
	.align		4
.L_151:
        /*0390*/ 	.byte	0x04, 0x11
        /*0392*/ 	.short	(.L_153 - .L_152)
	.align		4
.L_152:
        /*0394*/ 	.word	index@($__internal_174_$__cuda_sm70_shflsync_down_p)
        /*0398*/ 	.word	0x00000000


	//----- nvinfo : EIATTR_FRAME_SIZE
	.align		4
.L_153:
        /*039c*/ 	.byte	0x04, 0x11
        /*039e*/ 	.short	(.L_155 - .L_154)
	.align		4
.L_154:
        /*03a0*/ 	.word	index@(_ZN10layer_norm13ln_bwd_kernelINS_13Kernel_traitsI6__halfffffjLj3072ELj1ELj1ELj4ELj16ENS_18Kernel_traits_baseILj3072ES2_ffffjLj128EEEEELb1ELb1ELb0ELb0EEEvNS_9BwdParamsE)
        /*03a4*/ 	.word	0x00000000


	//----- nvinfo : EIATTR_REGCOUNT
	.align		4
.L_155:
        /*03a8*/ 	.byte	0x04, 0x2f
        /*03aa*/ 	.short	(.L_157 - .L_156)
	.align		4
.L_156:
        /*03ac*/ 	.word	index@(_ZN10layer_norm13ln_bwd_kernelINS_13Kernel_traitsI6__halfffffjLj3072ELj1ELj1ELj4ELj16ENS_18Kernel_traits_baseILj3072ES2_ffffjLj128EEEEELb1ELb0ELb1ELb1EEEvNS_9BwdParamsE)
        /*03b0*/ 	.word	0x000000c5


	//----- nvinfo : EIATTR_FRAME_SIZE
	.align		4
.L_157:
        /*03b4*/ 	.byte	0x04, 0x11
        /*03b6*/ 	.short	(.L_159 - .L_158)
	.align		4
.L_158:
        /*03b8*/ 	.word	index@($__internal_173_$__cuda_sm70_shflsync_down_p)
        /*03bc*/ 	.word	0x00000000


	//----- nvinfo : EIATTR_FRAME_SIZE
	.align		4
.L_159:
        /*03c0*/ 	.byte	0x04, 0x11
        /*03c2*/ 	.short	(.L_161 - .L_160)
	.align		4
.L_160:
        /*03c4*/ 	.word	index@(_ZN10layer_norm13ln_bwd_kernelINS_13Kernel_traitsI6__halfffffjLj3072ELj1ELj1ELj4ELj16ENS_18Kernel_traits_baseILj3072ES2_ffffjLj128EEEEELb1ELb0ELb1ELb1EEEvNS_9BwdParamsE)
        /*03c8*/ 	.word	0x00000000


	//----- nvinfo : EIATTR_REGCOUNT
	.align		4
.L_161:
        /*03cc*/ 	.byte	0x04, 0x2f
        /*03ce*/ 	.short	(.L_163 - .L_162)
	.align		4
.L_162:
        /*03d0*/ 	.word	index@(_ZN10layer_norm22ln_bwd_finalize_kernelINS_22Kernel_traits_finalizeILj3072E6__halfffffjLb0ELj1024ELj4ENS_18Kernel_traits_baseILj3072ES2_ffffjLj1024EEEEELb0ELb1EEEvNS_9BwdParamsE)
        /*03d4*/ 	.word	0x00000020


	//----- nvinfo : EIATTR_FRAME_SIZE
	.align		4
.L_163:
        /*03d8*/ 	.byte	0x04, 0x11
        /*03da*/ 	.short	(.L_165 - .L_164)
	.align		4
.L_164:
        /*03dc*/ 	.word	index@($__internal_172_$__cuda_sm70_shflsync_bfly_p)
        /*03e0*/ 	.word	0x00000000


	//----- nvinfo : EIATTR_FRAME_SIZE
	.align		4
.L_165:
        /*03e4*/ 	.byte	0x04, 0x11
        /*03e6*/ 	.short	(.L_167 - .L_166)
	.align		4
.L_166:
        /*03e8*/ 	.word	index@(_ZN10layer_norm22ln_bwd_finalize_kernelINS_22Kernel_traits_finalizeILj3072E6__halfffffjLb0ELj1024ELj4ENS_18Kernel_traits_baseILj3072ES2_ffffjLj1024EEEEELb0ELb1EEEvNS_9BwdParamsE)
        /*03ec*/ 	.word	0x00000000


	//----- nvinfo : EIATTR_REGCOUNT
	.align		4
.L_167:
        /*03f0*/ 	.byte	0x04, 0x2f
        /*03f2*/ 	.short	(.L_169 - .L_168)
	.align		4
.L_168:
        /*03f4*/ 	.word	index@(_ZN10layer_norm13ln_bwd_kernelINS_13Kernel_traitsI6__halfffffjLj3072ELj1ELj1ELj4ELj16ENS_18Kernel_traits_baseILj3072ES2_ffffjLj128EEEEELb1ELb0ELb1ELb0EEEvNS_9BwdParamsE)
        /*03f8*/ 	.word	0x000000be


	//----- nvinfo : EIATTR_FRAME_SIZE
	.align		4
.L_169:
        /*03fc*/ 	.byte	0x04, 0x11
        /*03fe*/ 	.short	(.L_171 - .L_170)
	.align		4
.L_170:
        /*0400*/ 	.word	index@($__internal_171_$__cuda_sm70_shflsync_down_p)
        /*0404*/ 	.word	0x00000000


	//----- nvinfo : EIATTR_FRAME_SIZE
	.align		4
.L_171:
        /*0408*/ 	.byte	0x04, 0x11
        /*040a*/ 	.short	(.L_173 - .L_172)
	.align		4
.L_172:
        /*040c*/ 	.word	index@(_ZN10layer_norm13ln_bwd_kernelINS_13Kernel_traitsI6__halfffffjLj3072ELj1ELj1ELj4ELj16ENS_18Kernel_traits_baseILj3072ES2_ffffjLj128EEEEELb1ELb0ELb1ELb0EEEvNS_9BwdParamsE)
        /*0410*/ 	.word	0x00000000


	//----- nvinfo : EIATTR_REGCOUNT
	.align		4
.L_173:
        /*0414*/ 	.byte	0x04, 0x2f
        /*0416*/ 	.short	(.L_175 - .L_174)
	.align		4
.L_174:
        /*0418*/ 	.word	index@(_ZN10layer_norm22ln_bwd_finalize_kernelINS_22Kernel_traits_finalizeILj3072E6__halfffffjLb0ELj1024ELj4ENS_18Kernel_traits_baseILj3072ES2_ffffjLj1024EEEEELb0ELb0EEEvNS_9BwdParamsE)
        /*041c*/ 	.word	0x0000001e


	//----- nvinfo : EIATTR_FRAME_SIZE
	.align		4
.L_175:
        /*0420*/ 	.byte	0x04, 0x11
        /*0422*/ 	.short	(.L_177 - .L_176)
	.align		4
.L_176:
        /*0424*/ 	.word	index@($__internal_170_$__cuda_sm70_shflsync_bfly_p)
        /*0428*/ 	.word	0x00000000


	//----- nvinfo : EIATTR_FRAME_SIZE
	.align		4
.L_177:
        /*042c*/ 	.byte	0x04, 0x11
        /*042e*/ 	.short	(.L_179 - .L_178)
	.align		4
.L_178:
        /*0430*/ 	.word	index@(_ZN10layer_norm22ln_bwd_finalize_kernelINS_22Kernel_traits_finalizeILj3072E6__halfffffjLb0ELj1024ELj4ENS_18Kernel_traits_baseILj3072ES2_ffffjLj1024EEEEELb0ELb0EEEvNS_9BwdParamsE)
        /*0434*/ 	.word	0x00000000


	//----- nvinfo : EIATTR_REGCOUNT
	.align		4
.L_179:
        /*0438*/ 	.byte	0x04, 0x2f
        /*043a*/ 	.short	(.L_181 - .L_180)
	.align		4
.L_180:
        /*043c*/ 	.word	index@(_ZN10layer_norm13ln_bwd_kernelINS_13Kernel_traitsI6__halfffffjLj3072ELj1ELj1ELj4ELj16ENS_18Kernel_traits_baseILj3072ES2_ffffjLj128EEEEELb1ELb0ELb0ELb1EEEvNS_9BwdParamsE)
        /*0440*/ 	.word	0x000000b9


	//----- nvinfo : EIATTR_FRAME_SIZE
	.align		4
.L_181:
        /*0444*/ 	.byte	0x04, 0x11
        /*0446*/ 	.short	(.L_183 - .L_182)
	.align		4
.L_182:
        /*0448*/ 	.word	index@($__internal_169_$__cuda_sm70_shflsync_down_p)
        /*044c*/ 	.word	0x00000000


	//----- nvinfo : EIATTR_FRAME_SIZE
	.align		4
.L_183:
        /*0450*/ 	.byte	0x04, 0x11
        /*0452*/ 	.short	(.L_185 - .L_184)
	.align		4
.L_184:
        /*0454*/ 	.word	index@(_ZN10layer_norm13ln_bwd_kernelINS_13Kernel_traitsI6__halfffffjLj3072ELj1ELj1ELj4ELj16ENS_18Kernel_traits_baseILj3072ES2_ffffjLj128EEEEELb1ELb0ELb0ELb1EEEvNS_9BwdParamsE)
        /*0458*/ 	.word	0x00000000


	//----- nvinfo : EIATTR_REGCOUNT
	.align		4
.L_185:
        /*045c*/ 	.byte	0x04, 0x2f
        /*045e*/ 	.short	(.L_187 - .L_186)
	.align		4
.L_186:
        /*0460*/ 	.word	index@(_ZN10layer_norm13ln_bwd_kernelINS_13Kernel_traitsI6__halfffffjLj3072ELj1ELj1ELj4ELj16ENS_18Kernel_traits_baseILj3072ES2_ffffjLj128EEEEELb1ELb0ELb0ELb0EEEvNS_9BwdParamsE)
        /*0464*/ 	.word	0x000000b8


	//----- nvinfo : EIATTR_FRAME_SIZE
	.align		4
.L_187:
        /*0468*/ 	.byte	0x04, 0x11
        /*046a*/ 	.short	(.L_189 - .L_188)
	.align		4
.L_188:
        /*046c*/ 	.word	index@($__internal_168_$__cuda_sm70_shflsync_down_p)
        /*0470*/ 	.word	0x00000000


	//----- nvinfo : EIATTR_FRAME_SIZE
	.align		4
.L_189:
        /*0474*/ 	.byte	0x04, 0x11
        /*0476*/ 	.short	(.L_191 - .L_190)
	.align		4
.L_190:
        /*0478*/ 	.word	index@(_ZN10layer_norm13ln_bwd_kernelINS_13Kernel_traitsI6__halfffffjLj3072ELj1ELj1ELj4ELj16ENS_18Kernel_traits_baseILj3072ES2_ffffjLj128EEEEELb1ELb0ELb0ELb0EEEvNS_9BwdParamsE)
        /*047c*/ 	.word	0x00000000


	//----- nvinfo : EIATTR_REGCOUNT
	.align		4
.L_191:
        /*0480*/ 	.byte	0x04, 0x2f
        /*0482*/ 	.short	(.L_193 - .L_192)
	.align		4
.L_192:
        /*0484*/ 	.word	index@(_ZN10layer_norm13ln_bwd_kernelINS_13Kernel_traitsI6__halfffffjLj3072ELj1ELj1ELj4ELj16ENS_18Kernel_traits_baseILj3072ES2_ffffjLj128EEEEELb0ELb1ELb1ELb1EEEvNS_9BwdParamsE)
        /*0488*/ 	.word	0x000000f4


	//----- nvinfo : EIATTR_FRAME_SIZE
	.align		4
.L_193:
        /*048c*/ 	.byte	0x04, 0x11
        /*048e*/ 	.short	(.L_195 - .L_194)
	.align		4
.L_194:
        /*0490*/ 	.word	index@($__internal_167_$__cuda_sm70_shflsync_down_p)
        /*0494*/ 	.word	0x00000000


	//----- nvinfo : EIATTR_FRAME_SIZE
	.align		4
.L_195:
        /*0498*/ 	.byte	0x04, 0x11
        /*049a*/ 	.short	(.L_197 - .L_196)
	.align		4
.L_196:
        /*049c*/ 	.word	index@(_ZN10layer_norm13ln_bwd_kernelINS_13Kernel_traitsI6__halfffffjLj3072ELj1ELj1ELj4ELj16ENS_18Kernel_traits_baseILj3072ES2_ffffjLj128EEEEELb0ELb1ELb1ELb1EEEvNS_9BwdParamsE)
        /*04a0*/ 	.word	0x00000000


	//----- nvinfo : EIATTR_REGCOUNT
	.align		4
.L_197:
        /*04a4*/ 	.byte	0x04, 0x2f
        /*04a6*/ 	.short	(.L_199 - .L_198)
	.align		4
.L_198:
        /*04a8*/ 	.word	index@(_ZN10layer_norm13ln_bwd_kernelINS_13Kernel_traitsI6__halfffffjLj3072ELj1ELj1ELj4ELj16ENS_18Kernel_traits_baseILj3072ES2_ffffjLj128EEEEELb0ELb1ELb1ELb0EEEvNS_9BwdParamsE)
        /*04ac*/ 	.word	0x000000e8


	//----- nvinfo : EIATTR_FRAME_SIZE
	.align		4
.L_199:
        /*04b0*/ 	.byte	0x04, 0x11
        /*04b2*/ 	.short	(.L_201 - .L_200)
	.align		4
.L_200:
        /*04b4*/ 	.word	index@($__internal_166_$__cuda_sm70_shflsync_down_p)
        /*04b8*/ 	.word	0x00000000


	//----- nvinfo : EIATTR_FRAME_SIZE
	.align		4
.L_201:
        /*04bc*/ 	.byte	0x04, 0x11
        /*04be*/ 	.short	(.L_203 - .L_202)
	.align		4
.L_202:
        /*04c0*/ 	.word	index@(_ZN10layer_norm13ln_bwd_kernelINS_13Kernel_traitsI6__halfffffjLj3072ELj1ELj1ELj4ELj16ENS_18Kernel_traits_baseILj3072ES2_ffffjLj128EEEEELb0ELb1ELb1ELb0EEEvNS_9BwdParamsE)
        /*04c4*/ 	.word	0x00000000


	//----- nvinfo : EIATTR_REGCOUNT
	.align		4
.L_203:
        /*04c8*/ 	.byte	0x04, 0x2f
        /*04ca*/ 	.short	(.L_205 - .L_204)
	.align		4
.L_204:
        /*04cc*/ 	.word	index@(_ZN10layer_norm13ln_bwd_kernelINS_13Kernel_traitsI6__halfffffjLj3072ELj1ELj1ELj4ELj16ENS_18Kernel_traits_baseILj3072ES2_ffffjLj128EEEEELb0ELb1ELb0ELb1EEEvNS_9BwdParamsE)
        /*04d0*/ 	.word	0x000000f0


	//----- nvinfo : EIATTR_FRAME_SIZE
	.align		4
.L_205:
        /*04d4*/ 	.byte	0x04, 0x11
        /*04d6*/ 	.short	(.L_207 - .L_206)
	.align		4
.L_206:
        /*04d8*/ 	.word	index@($__internal_165_$__cuda_sm70_shflsync_down_p)
        /*04dc*/ 	.word	0x00000000


	//----- nvinfo : EIATTR_FRAME_SIZE
	.align		4
.L_207:
        /*04e0*/ 	.byte	0x04, 0x11
        /*04e2*/ 	.short	(.L_209 - .L_208)
	.align		4
.L_208:
        /*04e4*/ 	.word	index@(_ZN10layer_norm13ln_bwd_kernelINS_13Kernel_traitsI6__halfffffjLj3072ELj1ELj1ELj4ELj16ENS_18Kernel_traits_baseILj3072ES2_ffffjLj128EEEEELb0ELb1ELb0ELb1EEEvNS_9BwdParamsE)
        /*04e8*/ 	.word	0x00000000


	//----- nvinfo : EIATTR_REGCOUNT
	.align		4
.L_209:
        /*04ec*/ 	.byte	0x04, 0x2f
        /*04ee*/ 	.short	(.L_211 - .L_210)
	.align		4
.L_210:
        /*04f0*/ 	.word	index@(_ZN10layer_norm13ln_bwd_kernelINS_13Kernel_traitsI6__halfffffjLj3072ELj1ELj1ELj4ELj16ENS_18Kernel_traits_baseILj3072ES2_ffffjLj128EEEEELb0ELb1ELb0ELb0EEEvNS_9BwdParamsE)
        /*04f4*/ 	.word	0x000000e3


	//----- nvinfo : EIATTR_FRAME_SIZE
	.align		4
.L_211:
        /*04f8*/ 	.byte	0x04, 0x11
        /*04fa*/ 	.short	(.L_213 - .L_212)
	.align		4
.L_212:
        /*04fc*/ 	.word	index@($__internal_164_$__cuda_sm70_shflsync_down_p)
        /*0500*/ 	.word	0x00000000


	//----- nvinfo : EIATTR_FRAME_SIZE
	.align		4
.L_213:
        /*0504*/ 	.byte	0x04, 0x11
        /*0506*/ 	.short	(.L_215 - .L_214)
	.align		4
.L_214:
        /*0508*/ 	.word	index@(_ZN10layer_norm13ln_bwd_kernelINS_13Kernel_traitsI6__halfffffjLj3072ELj1ELj1ELj4ELj16ENS_18Kernel_traits_baseILj3072ES2_ffffjLj128EEEEELb0ELb1ELb0ELb0EEEvNS_9BwdParamsE)
        /*050c*/ 	.word	0x00000000


	//----- nvinfo : EIATTR_REGCOUNT
	.align		4
.L_215:
        /*0510*/ 	.byte	0x04, 0x2f
        /*0512*/ 	.short	(.L_217 - .L_216)
	.align		4
.L_216:
        /*0514*/ 	.word	index@(_ZN10layer_norm13ln_bwd_kernelINS_13Kernel_traitsI6__halfffffjLj3072ELj1ELj1ELj4ELj16ENS_18Kernel_traits_baseILj3072ES2_ffffjLj128EEEEELb0ELb0ELb1ELb1EEEvNS_9BwdParamsE)
        /*0518*/ 	.word	0x000000c1


	//----- nvinfo : EIATTR_FRAME_SIZE
	.align		4
.L_217:
        /*051c*/ 	.byte	0x04, 0x11
        /*051e*/ 	.short	(.L_219 - .L_218)
	.align		4
.L_218:
        /*0520*/ 	.word	index@($__internal_163_$__cuda_sm70_shflsync_down_p)
        /*0524*/ 	.word	0x00000000


	//----- nvinfo : EIATTR_FRAME_SIZE
	.align		4
.L_219:
        /*0528*/ 	.byte	0x04, 0x11
        /*052a*/ 	.short	(.L_221 - .L_220)
	.align		4
.L_220:
        /*052c*/ 	.word	index@(_ZN10layer_norm13ln_bwd_kernelINS_13Kernel_traitsI6__halfffffjLj3072ELj1ELj1ELj4ELj16ENS_18Kernel_traits_baseILj3072ES2_ffffjLj128EEEEELb0ELb0ELb1ELb1EEEvNS_9BwdParamsE)
        /*0530*/ 	.word	0x00000000


	//----- nvinfo : EIATTR_REGCOUNT
	.align		4
.L_221:
        /*0534*/ 	.byte	0x04, 0x2f
        /*0536*/ 	.short	(.L_223 - .L_222)
	.align		4
.L_222:
        /*0538*/ 	.word	index@(_ZN10layer_norm13ln_bwd_kernelINS_13Kernel_traitsI6__halfffffjLj3072ELj1ELj1ELj4ELj16ENS_18Kernel_traits_baseILj3072ES2_ffffjLj128EEEEELb0ELb0ELb1ELb0EEEvNS_9BwdParamsE)
        /*053c*/ 	.word	0x000000b4


	//----- nvinfo : EIATTR_FRAME_SIZE
	.align		4
.L_223:
        /*0540*/ 	.byte	0x04, 0x11
        /*0542*/ 	.short	(.L_225 - .L_224)
	.align		4
.L_224:
        /*0544*/ 	.word	index@($__internal_162_$__cuda_sm70_shflsync_down_p)
        /*0548*/ 	.word	0x00000000


	//----- nvinfo : EIATTR_FRAME_SIZE
	.align		4
.L_225:
        /*054c*/ 	.byte	0x04, 0x11
        /*054e*/ 	.short	(.L_227 - .L_226)
	.align		4
.L_226:
        /*0550*/ 	.word	index@(_ZN10layer_norm13ln_bwd_kernelINS_13Kernel_traitsI6__halfffffjLj3072ELj1ELj1ELj4ELj16ENS_18Kernel_traits_baseILj3072ES2_ffffjLj128EEEEELb0ELb0ELb1ELb0EEEvNS_9BwdParamsE)
        /*0554*/ 	.word	0x00000000


	//----- nvinfo : EIATTR_REGCOUNT
	.align		4
.L_227:
        /*0558*/ 	.byte	0x04, 0x2f
        /*055a*/ 	.short	(.L_229 - .L_228)
	.align		4
.L_228:
        /*055c*/ 	.word	index@(_ZN10layer_norm13ln_bwd_kernelINS_13Kernel_traitsI6__halfffffjLj3072ELj1ELj1ELj4ELj16ENS_18Kernel_traits_baseILj3072ES2_ffffjLj128EEEEELb0ELb0ELb0ELb1EEEvNS_9BwdParamsE)
        /*0560*/ 	.word	0x000000b1


	//----- nvinfo : EIATTR_FRAME_SIZE
	.align		4
.L_229:
        /*0564*/ 	.byte	0x04, 0x11
        /*0566*/ 	.short	(.L_231 - .L_230)
	.align		4
.L_230:
        /*0568*/ 	.word	index@($__internal_161_$__cuda_sm70_shflsync_down_p)
        /*056c*/ 	.word	0x00000000


	//----- nvinfo : EIATTR_FRAME_SIZE
	.align		4
.L_231:
        /*0570*/ 	.byte	0x04, 0x11
        /*0572*/ 	.short	(.L_233 - .L_232)
	.align		4
.L_232:
        /*0574*/ 	.word	index@(_ZN10layer_norm13ln_bwd_kernelINS_13Kernel_traitsI6__halfffffjLj3072ELj1ELj1ELj4ELj16ENS_18Kernel_traits_baseILj3072ES2_ffffjLj128EEEEELb0ELb0ELb0ELb1EEEvNS_9BwdParamsE)
        /*0578*/ 	.word	0x00000000


	//----- nvinfo : EIATTR_REGCOUNT
	.align		4
.L_233:
        /*057c*/ 	.byte	0x04, 0x2f
        /*057e*/ 	.short	(.L_235 - .L_234)
	.align		4
.L_234:
        /*0580*/ 	.word	index@(_ZN10layer_norm13ln_bwd_kernelINS_13Kernel_traitsI6__halfffffjLj3072ELj1ELj1ELj4ELj16ENS_18Kernel_traits_baseILj3072ES2_ffffjLj128EEEEELb0ELb0ELb0ELb0EEEvNS_9BwdParamsE)
        /*0584*/ 	.word	0x000000af


	//----- nvinfo : EIATTR_FRAME_SIZE
	.align		4
.L_235:
        /*0588*/ 	.byte	0x04, 0x11
        /*058a*/ 	.short	(.L_237 - .L_236)
	.align		4
.L_236:
        /*058c*/ 	.word	index@($__internal_160_$__cuda_sm70_shflsync_down_p)
        /*0590*/ 	.word	0x00000000


	//----- nvinfo : EIATTR_FRAME_SIZE
	.align		4
.L_237:
        /*0594*/ 	.byte	0x04, 0x11
        /*0596*/ 	.short	(.L_239 - .L_238)
	.align		4
.L_238:
        /*0598*/ 	.word	index@(_ZN10layer_norm13ln_bwd_kernelINS_13Kernel_traitsI6__halfffffjLj3072ELj1ELj1ELj4ELj16ENS_18Kernel_traits_baseILj3072ES2_ffffjLj128EEEEELb0ELb0ELb0ELb0EEEvNS_9BwdParamsE)
        /*059c*/ 	.word	0x00000000


	//----- nvinfo : EIATTR_REGCOUNT
	.align		4
.L_239:
        /*05a0*/ 	.byte	0x04, 0x2f
        /*05a2*/ 	.short	(.L_241 - .L_240)
	.align		4
.L_240:
        /*05a4*/ 	.word	index@(_ZN10layer_norm13ln_bwd_kernelINS_13Kernel_traitsIf6__halffS2_fjLj3072ELj1ELj1ELj4ELj16ENS_18Kernel_traits_baseILj3072EfS2_fS2_fjLj128EEEEELb1ELb1ELb1ELb1EEEvNS_9BwdParamsE)
        /*05a8*/ 	.word	0x000000fc


	//----- nvinfo : EIATTR_FRAME_SIZE
	.align		4
.L_241:
        /*05ac*/ 	.byte	0x04, 0x11
        /*05ae*/ 	.short	(.L_243 - .L_242)
	.align		4
.L_242:
        /*05b0*/ 	.word	index@($__internal_159_$__cuda_sm70_shflsync_down_p)
        /*05b4*/ 	.word	0x00000000


	//----- nvinfo : EIATTR_FRAME_SIZE
	.align		4
.L_243:
        /*05b8*/ 	.byte	0x04, 0x11
        /*05ba*/ 	.short	(.L_245 - .L_244)
	.align		4
.L_244:
        /*05bc*/ 	.word	index@(_ZN10layer_norm13ln_bwd_kernelINS_13Kernel_traitsIf6__halffS2_fjLj3072ELj1ELj1ELj4ELj16ENS_18Kernel_traits_baseILj3072EfS2_fS2_fjLj128EEEEELb1ELb1ELb1ELb1EEEvNS_9BwdParamsE)
        /*05c0*/ 	.word	0x00000000


	//----- nvinfo : EIATTR_REGCOUNT
	.align		4
.L_245:
        /*05c4*/ 	.byte	0x04, 0x2f
        /*05c6*/ 	.short	(.L_247 - .L_246)
	.align		4
.L_246:
        /*05c8*/ 	.word	index@(_ZN10layer_norm22ln_bwd_finalize_kernelINS_22Kernel_traits_finalizeILj3072Ef6__halffS2_fjLb1ELj1024ELj4ENS_18Kernel_traits_baseILj3072EfS2_fS2_fjLj1024EEEEELb1ELb1EEEvNS_9BwdParamsE)
        /*05cc*/ 	.word	0x00000020


	//----- nvinfo : EIATTR_FRAME_SIZE
	.align		4
.L_247:
        /*05d0*/ 	.byte	0x04, 0x11
        /*05d2*/ 	.short	(.L_249 - .L_248)
	.align		4
.L_248:
        /*05d4*/ 	.word	index@($__internal_158_$__cuda_sm70_shflsync_bfly_p)
        /*05d8*/ 	.word	0x00000000


	//----- nvinfo : EIATTR_FRAME_SIZE
	.align		4
.L_249:
        /*05dc*/ 	.byte	0x04, 0x11
        /*05de*/ 	.short	(.L_251 - .L_250)
	.align		4
.L_250:
        /*05e0*/ 	.word	index@(_ZN10layer_norm22ln_bwd_finalize_kernelINS_22Kernel_traits_finalizeILj3072Ef6__halffS2_fjLb1ELj1024ELj4ENS_18Kernel_traits_baseILj3072EfS2_fS2_fjLj1024EEEEELb1ELb1EEEvNS_9BwdParamsE)
        /*05e4*/ 	.word	0x00000000


	//----- nvinfo : EIATTR_REGCOUNT
	.align		4
.L_251:
        /*05e8*/ 	.byte	0x04, 0x2f
        /*05ea*/ 	.short	(.L_253 - .L_252)
	.align		4
.L_252:
        /*05ec*/ 	.word	index@(_ZN10layer_norm13ln_bwd_kernelINS_13Kernel_traitsIf6__halffS2_fjLj3072ELj1ELj1ELj4ELj16ENS_18Kernel_traits_baseILj3072EfS2_fS2_fjLj128EEEEELb1ELb1ELb1ELb0EEEvNS_9BwdParamsE)
        /*05f0*/ 	.word	0x000000f4


	//----- nvinfo : EIATTR_FRAME_SIZE
	.align		4
.L_253:
        /*05f4*/ 	.byte	0x04, 0x11
        /*05f6*/ 	.short	(.L_255 - .L_254)
	.align		4
.L_254:
        /*05f8*/ 	.word	index@($__internal_157_$__cuda_sm70_shflsync_down_p)
        /*05fc*/ 	.word	0x00000000


	//----- nvinfo : EIATTR_FRAME_SIZE
	.align		4
.L_255:
        /*0600*/ 	.byte	0x04, 0x11
        /*0602*/ 	.short	(.L_257 - .L_256)
	.align		4
.L_256:
        /*0604*/ 	.word	index@(_ZN10layer_norm13ln_bwd_kernelINS_13Kernel_traitsIf6__halffS2_fjLj3072ELj1ELj1ELj4ELj16ENS_18Kernel_traits_baseILj3072EfS2_fS2_fjLj128EEEEELb1ELb1ELb1ELb0EEEvNS_9BwdParamsE)
        /*0608*/ 	.word	0x00000000


	//----- nvinfo : EIATTR_REGCOUNT
	.align		4
.L_257:
        /*060c*/ 	.byte	0x04, 0x2f
        /*060e*/ 	.short	(.L_259 - .L_258)
	.align		4
.L_258:
        /*0610*/ 	.word	index@(_ZN10layer_norm22ln_bwd_finalize_kernelINS_22Kernel_traits_finalizeILj3072Ef6__halffS2_fjLb1ELj1024ELj4ENS_18Kernel_traits_baseILj3072EfS2_fS2_fjLj1024EEEEELb1ELb0EEEvNS_9BwdParamsE)
        /*0614*/ 	.word	0x00000020


	//----- nvinfo : EIATTR_FRAME_SIZE
	.align		4
.L_259:
        /*0618*/ 	.byte	0x04, 0x11
        /*061a*/ 	.short	(.L_261 - .L_260)
	.align		4
.L_260:
        /*061c*/ 	.word	index@($__internal_156_$__cuda_sm70_shflsync_bfly_p)
        /*0620*/ 	.word	0x00000000


	//----- nvinfo : EIATTR_FRAME_SIZE
	.align		4
.L_261:
        /*0624*/ 	.byte	0x04, 0x11
        /*0626*/ 	.short	(.L_263 - .L_262)
	.align		4
.L_262:
        /*0628*/ 	.word	index@(_ZN10layer_norm22ln_bwd_finalize_kernelINS_22Kernel_traits_finalizeILj3072Ef6__halffS2_fjLb1ELj1024ELj4ENS_18Kernel_traits_baseILj3072EfS2_fS2_fjLj1024EEEEELb1ELb0EEEvNS_9BwdParamsE)
        /*062c*/ 	.word	0x00000000


	//----- nvinfo : EIATTR_REGCOUNT
	.align		4
.L_263:
        /*0630*/ 	.byte	0x04, 0x2f
        /*0632*/ 	.short	(.L_265 - .L_264)
	.align		4
.L_264:
        /*0634*/ 	.word	index@(_ZN10layer_norm13ln_bwd_kernelINS_13Kernel_traitsIf6__halffS2_fjLj3072ELj1ELj1ELj4ELj16ENS_18Kernel_traits_baseILj3072EfS2_fS2_fjLj128EEEEELb1ELb1ELb0ELb1EEEvNS_9BwdParamsE)
        /*0638*/ 	.word	0x000000fb


	//----- nvinfo : EIATTR_FRAME_SIZE
	.align		4
.L_265:
        /*063c*/ 	.byte	0x04, 0x11
        /*063e*/ 	.short	(.L_267 - .L_266)
	.align		4
.L_266:
        /*0640*/ 	.word	index@($__internal_155_$__cuda_sm70_shflsync_down_p)
        /*0644*/ 	.word	0x00000000


	//----- nvinfo : EIATTR_FRAME_SIZE
	.align		4
.L_267:
        /*0648*/ 	.byte	0x04, 0x11
        /*064a*/ 	.short	(.L_269 - .L_268)
	.align		4
.L_268:
        /*064c*/ 	.word	index@(_ZN10layer_norm13ln_bwd_kernelINS_13Kernel_traitsIf6__halffS2_fjLj3072ELj1ELj1ELj4ELj16ENS_18Kernel_traits_baseILj3072EfS2_fS2_fjLj128EEEEELb1ELb1ELb0ELb1EEEvNS_9BwdParamsE)
        /*0650*/ 	.word	0x00000000


	//----- nvinfo : EIATTR_REGCOUNT
	.align		4
.L_269:
        /*0654*/ 	.byte	0x04, 0x2f
        /*0656*/ 	.short	(.L_271 - .L_270)
	.align		4
.L_270:
        /*0658*/ 	.word	index@(_ZN10layer_norm13ln_bwd_kernelINS_13Kernel_traitsIf6__halffS2_fjLj3072ELj1ELj1ELj4ELj16ENS_18Kernel_traits_baseILj3072EfS2_fS2_fjLj128EEEEELb1ELb1ELb0ELb0EEEvNS_9BwdParamsE)
        /*065c*/ 	.word	0x000000f1


	//----- nvinfo : EIATTR_FRAME_SIZE
	.align		4
.L_271:
        /*0660*/ 	.byte	0x04, 0x11
        /*0662*/ 	.short	(.L_273 - .L_272)
	.align		4
.L_272:
        /*0664*/ 	.word	index@($__internal_154_$__cuda_sm70_shflsync_down_p)
        /*0668*/ 	.word	0x00000000


	//----- nvinfo : EIATTR_FRAME_SIZE
	.align		4
.L_273:
        /*066c*/ 	.byte	0x04, 0x11
        /*066e*/ 	.short	(.L_275 - .L_274)
	.align		4
.L_274:
        /*0670*/ 	.word	index@(_ZN10layer_norm13ln_bwd_kernelINS_13Kernel_traitsIf6__halffS2_fjLj3072ELj1ELj1ELj4ELj16ENS_18Kernel_traits_baseILj3072EfS2_fS2_fjLj128EEEEELb1ELb1ELb0ELb0EEEvNS_9BwdParamsE)
        /*0674*/ 	.word	0x00000000


	//----- nvinfo : EIATTR_REGCOUNT
	.align		4
.L_275:
        /*0678*/ 	.byte	0x04, 0x2f
        /*067a*/ 	.short	(.L_277 - .L_276)
	.align		4
.L_276:
        /*067c*/ 	.word	index@(_ZN10layer_norm13ln_bwd_kernelINS_13Kernel_traitsIf6__halffS2_fjLj3072ELj1ELj1ELj4ELj16ENS_18Kernel_traits_baseILj3072EfS2_fS2_fjLj128EEEEELb1ELb0ELb1ELb1EEEvNS_9BwdParamsE)
        /*0680*/ 	.word	0x000000d3


	//----- nvinfo : EIATTR_FRAME_SIZE
	.align		4
.L_277:
        /*0684*/ 	.byte	0x04, 0x11
        /*0686*/ 	.short	(.L_279 - .L_278)
	.align		4
.L_278:
        /*0688*/ 	.word	index@($__internal_153_$__cuda_sm70_shflsync_down_p)
        /*068c*/ 	.word	0x00000000


	//----- nvinfo : EIATTR_FRAME_SIZE
	.align		4
.L_279:
        /*0690*/ 	.byte	0x04, 0x11
        /*0692*/ 	.short	(.L_281 - .L_280)
	.align		4
.L_280:
        /*0694*/ 	.word	index@(_ZN10layer_norm13ln_bwd_kernelINS_13Kernel_traitsIf6__halffS2_fjLj3072ELj1ELj1ELj4ELj16ENS_18Kernel_traits_baseILj3072EfS2_fS2_fjLj128EEEEELb1ELb0ELb1ELb1EEEvNS_9BwdParamsE)
        /*0698*/ 	.word	0x00000000


	//----- nvinfo : EIATTR_REGCOUNT
	.align		4
.L_281:
        /*069c*/ 	.byte	0x04, 0x2f
        /*069e*/ 	.short	(.L_283 - .L_282)
	.align		4
.L_282:
        /*06a0*/ 	.word	index@(_ZN10layer_norm22ln_bwd_finalize_kernelINS_22Kernel_traits_finalizeILj3072Ef6__halffS2_fjLb0ELj1024ELj4ENS_18Kernel_traits_baseILj3072EfS2_fS2_fjLj1024EEEEELb0ELb1EEEvNS_9BwdParamsE)
        /*06a4*/ 	.word	0x00000020


	//----- nvinfo : EIATTR_FRAME_SIZE
	.align		4
.L_283:
        /*06a8*/ 	.byte	0x04, 0x11
        /*06aa*/ 	.short	(.L_285 - .L_284)
	.align		4
.L_284:
        /*06ac*/ 	.word	index@($__internal_152_$__cuda_sm70_shflsync_bfly_p)
        /*06b0*/ 	.word	0x00000000


	//----- nvinfo : EIATTR_FRAME_SIZE
	.align		4
.L_285:
        /*06b4*/ 	.byte	0x04, 0x11
        /*06b6*/ 	.short	(.L_287 - .L_286)
	.align		4
.L_286:
        /*06b8*/ 	.word	index@(_ZN10layer_norm22ln_bwd_finalize_kernelINS_22Kernel_traits_finalizeILj3072Ef6__halffS2_fjLb0ELj1024ELj4ENS_18Kernel_traits_baseILj3072EfS2_fS2_fjLj1024EEEEELb0ELb1EEEvNS_9BwdParamsE)
        /*06bc*/ 	.word	0x00000000


	//----- nvinfo : EIATTR_REGCOUNT
	.align		4
.L_287:
        /*06c0*/ 	.byte	0x04, 0x2f
        /*06c2*/ 	.short	(.L_289 - .L_288)
	.align		4
.L_288:
        /*06c4*/ 	.word	index@(_ZN10layer_norm13ln_bwd_kernelINS_13Kernel_traitsIf6__halffS2_fjLj3072ELj1ELj1ELj4ELj16ENS_18Kernel_traits_baseILj3072EfS2_fS2_fjLj128EEEEELb1ELb0ELb1ELb0EEEvNS_9BwdParamsE)
        /*06c8*/ 	.word	0x000000c3


	//----- nvinfo : EIATTR_FRAME_SIZE
	.align		4
.L_289:
        /*06cc*/ 	.byte	0x04, 0x11
        /*06ce*/ 	.short	(.L_291 - .L_290)
	.align		4
.L_290:
        /*06d0*/ 	.word	index@($__internal_151_$__cuda_sm70_shflsync_down_p)
        /*06d4*/ 	.word	0x00000000


	//----- nvinfo : EIATTR_FRAME_SIZE
	.align		4
.L_291:
        /*06d8*/ 	.byte	0x04, 0x11
        /*06da*/ 	.short	(.L_293 - .L_292)
	.align		4
.L_292:
        /*06dc*/ 	.word	index@(_ZN10layer_norm13ln_bwd_kernelINS_13Kernel_traitsIf6__halffS2_fjLj3072ELj1ELj1ELj4ELj16ENS_18Kernel_traits_baseILj3072EfS2_fS2_fjLj128EEEEELb1ELb0ELb1ELb0EEEvNS_9BwdParamsE)
        /*06e0*/ 	.word	0x00000000


	//----- nvinfo : EIATTR_REGCOUNT
	.align		4
.L_293:
        /*06e4*/ 	.byte	0x04, 0x2f
        /*06e6*/ 	.short	(.L_295 - .L_294)
	.align		4
.L_294:
        /*06e8*/ 	.word	index@(_ZN10layer_norm22ln_bwd_finalize_kernelINS_22Kernel_traits_finalizeILj3072Ef6__halffS2_fjLb0ELj1024ELj4ENS_18Kernel_traits_baseILj3072EfS2_fS2_fjLj1024EEEEELb0ELb0EEEvNS_9BwdParamsE)
        /*06ec*/ 	.word	0x0000001e


	//----- nvinfo : EIATTR_FRAME_SIZE
	.align		4
.L_295:
        /*06f0*/ 	.byte	0x04, 0x11
        /*06f2*/ 	.short	(.L_297 - .L_296)
	.align		4
.L_296:
        /*06f4*/ 	.word	index@($__internal_150_$__cuda_sm70_shflsync_bfly_p)
        /*06f8*/ 	.word	0x00000000


	//----- nvinfo : EIATTR_FRAME_SIZE
	.align		4
.L_297:
        /*06fc*/ 	.byte	0x04, 0x11
        /*06fe*/ 	.short	(.L_299 - .L_298)
	.align		4
.L_298:
        /*0700*/ 	.word	index@(_ZN10layer_norm22ln_bwd_finalize_kernelINS_22Kernel_traits_finalizeILj3072Ef6__halffS2_fjLb0ELj1024ELj4ENS_18Kernel_traits_baseILj3072EfS2_fS2_fjLj1024EEEEELb0ELb0EEEvNS_9BwdParamsE)
        /*0704*/ 	.word	0x00000000


	//----- nvinfo : EIATTR_REGCOUNT
	.align		4
.L_299:
        /*0708*/ 	.byte	0x04, 0x2f
        /*070a*/ 	.short	(.L_301 - .L_300)
	.align		4
.L_300:
        /*070c*/ 	.word	index@(_ZN10layer_norm13ln_bwd_kernelINS_13Kernel_traitsIf6__halffS2_fjLj3072ELj1ELj1ELj4ELj16ENS_18Kernel_traits_baseILj3072EfS2_fS2_fjLj128EEEEELb1ELb0ELb0ELb1EEEvNS_9BwdParamsE)
        /*0710*/ 	.word	0x000000d9


	//----- nvinfo : EIATTR_FRAME_SIZE
	.align		4
.L_301:
        /*0714*/ 	.byte	0x04, 0x11
        /*0716*/ 	.short	(.L_303 - .L_302)
	.align		4
.L_302:
        /*0718*/ 	.word	index@($__internal_149_$__cuda_sm70_shflsync_down_p)
        /*071c*/ 	.word	0x00000000


	//----- nvinfo : EIATTR_FRAME_SIZE
	.align		4
.L_303:
        /*0720*/ 	.byte	0x04, 0x11
        /*0722*/ 	.short	(.L_305 - .L_304)
	.align		4
.L_304:
        /*0724*/ 	.word	index@(_ZN10layer_norm13ln_bwd_kernelINS_13Kernel_traitsIf6__halffS2_fjLj3072ELj1ELj1ELj4ELj16ENS_18Kernel_traits_baseILj3072EfS2_fS2_fjLj128EEEEELb1ELb0ELb0ELb1EEEvNS_9BwdParamsE)
        /*0728*/ 	.word	0x00000000


	//----- nvinfo : EIATTR_REGCOUNT
	.align		4
.L_305:
        /*072c*/ 	.byte	0x04, 0x2f
        /*072e*/ 	.short	(.L_307 - .L_306)
	.align		4
.L_306:
        /*0730*/ 	.word	index@(_ZN10layer_norm13ln_bwd_kernelINS_13Kernel_traitsIf6__halffS2_fjLj3072ELj1ELj1ELj4ELj16ENS_18Kernel_traits_baseILj3072EfS2_fS2_fjLj128EEEEELb1ELb0ELb0ELb0EEEvNS_9BwdParamsE)
        /*0734*/ 	.word	0x000000bb


	//----- nvinfo : EIATTR_FRAME_SIZE
	.align		4
.L_307:
        /*0738*/ 	.byte	0x04, 0x11
        /*073a*/ 	.short	(.L_309 - .L_308)
	.align		4
.L_308:
        /*073c*/ 	.word	index@($__internal_148_$__cuda_sm70_shflsync_down_p)
        /*0740*/ 	.word	0x00000000


	//----- nvinfo : EIATTR_FRAME_SIZE
	.align		4
.L_309:
        /*0744*/ 	.byte	0x04, 0x11
        /*0746*/ 	.short	(.L_311 - .L_310)
	.align		4
.L_310:
        /*0748*/ 	.word	index@(_ZN10layer_norm13ln_bwd_kernelINS_13Kernel_traitsIf6__halffS2_fjLj3072ELj1ELj1ELj4ELj16ENS_18Kernel_traits_baseILj3072EfS2_fS2_fjLj128EEEEELb1ELb0ELb0ELb0EEEvNS_9BwdParamsE)
        /*074c*/ 	.word	0x00000000


	//----- nvinfo : EIATTR_REGCOUNT
	.align		4
.L_311:
        /*0750*/ 	.byte	0x04, 0x2f
        /*0752*/ 	.short	(.L_313 - .L_312)
	.align		4
.L_312:
        /*0754*/ 	.word	index@(_ZN10layer_norm13ln_bwd_kernelINS_13Kernel_traitsIf6__halffS2_fjLj3072ELj1ELj1ELj4ELj16ENS_18Kernel_traits_baseILj3072EfS2_fS2_fjLj128EEEEELb0ELb1ELb1ELb1EEEvNS_9BwdParamsE)
        /*0758*/ 	.word	0x000000ff


	//----- nvinfo : EIATTR_FRAME_SIZE
	.align		4
.L_313:
        /*075c*/ 	.byte	0x04, 0x11
        /*075e*/ 	.short	(.L_315 - .L_314)
	.align		4
.L_314:
        /*0760*/ 	.word	index@($__internal_147_$__cuda_sm70_shflsync_down_p)
        /*0764*/ 	.word	0x00000000


	//----- nvinfo : EIATTR_FRAME_SIZE
	.align		4
.L_315:
        /*0768*/ 	.byte	0x04, 0x11
        /*076a*/ 	.short	(.L_317 - .L_316)
	.align		4
.L_316:
        /*076c*/ 	.word	index@(_ZN10layer_norm13ln_bwd_kernelINS_13Kernel_traitsIf6__halffS2_fjLj3072ELj1ELj1ELj4ELj16ENS_18Kernel_traits_baseILj3072EfS2_fS2_fjLj128EEEEELb0ELb1ELb1ELb1EEEvNS_9BwdParamsE)
        /*0770*/ 	.word	0x00000000


	//----- nvinfo : EIATTR_REGCOUNT
	.align		4
.L_317:
        /*0774*/ 	.byte	0x04, 0x2f
        /*0776*/ 	.short	(.L_319 - .L_318)
	.align		4
.L_318:
        /*0778*/ 	.word	index@(_ZN10layer_norm13ln_bwd_kernelINS_13Kernel_traitsIf6__halffS2_fjLj3072ELj1ELj1ELj4ELj16ENS_18Kernel_traits_baseILj3072EfS2_fS2_fjLj128EEEEELb0ELb1ELb1ELb0EEEvNS_9BwdParamsE)
        /*077c*/ 	.word	0x000000ee


	//----- nvinfo : EIATTR_FRAME_SIZE
	.align		4
.L_319:
        /*0780*/ 	.byte	0x04, 0x11
        /*0782*/ 	.short	(.L_321 - .L_320)
	.align		4
.L_320:
        /*0784*/ 	.word	index@($__internal_146_$__cuda_sm70_shflsync_down_p)
        /*0788*/ 	.word	0x00000000


	//----- nvinfo : EIATTR_FRAME_SIZE
	.align		4
.L_321:
        /*078c*/ 	.byte	0x04, 0x11
        /*078e*/ 	.short	(.L_323 - .L_322)
	.align		4
.L_322:
        /*0790*/ 	.word	index@(_ZN10layer_norm13ln_bwd_kernelINS_13Kernel_traitsIf6__halffS2_fjLj3072ELj1ELj1ELj4ELj16ENS_18Kernel_traits_baseILj3072EfS2_fS2_fjLj128EEEEELb0ELb1ELb1ELb0EEEvNS_9BwdParamsE)
        /*0794*/ 	.word	0x00000000


	//----- nvinfo : EIATTR_REGCOUNT
	.align		4
.L_323:
        /*0798*/ 	.byte	0x04, 0x2f
        /*079a*/ 	.short	(.L_325 - .L_324)
	.align		4
.L_324:
        /*079c*/ 	.word	index@(_ZN10layer_norm13ln_bwd_kernelINS_13Kernel_traitsIf6__halffS2_fjLj3072ELj1ELj1ELj4ELj16ENS_18Kernel_traits_baseILj3072EfS2_fS2_fjLj128EEEEELb0ELb1ELb0ELb1EEEvNS_9BwdParamsE)
        /*07a0*/ 	.word	0x000000f2


	//----- nvinfo : EIATTR_FRAME_SIZE
	.align		4
.L_325:
        /*07a4*/ 	.byte	0x04, 0x11
        /*07a6*/ 	.short	(.L_327 - .L_326)
	.align		4
.L_326:
        /*07a8*/ 	.word	index@($__internal_145_$__cuda_sm70_shflsync_down_p)
        /*07ac*/ 	.word	0x00000000


	//----- nvinfo : EIATTR_FRAME_SIZE
	.align		4
.L_327:
        /*07b0*/ 	.byte	0x04, 0x11
        /*07b2*/ 	.short	(.L_329 - .L_328)
	.align		4
.L_328:
        /*07b4*/ 	.word	index@(_ZN10layer_norm13ln_bwd_kernelINS_13Kernel_traitsIf6__halffS2_fjLj3072ELj1ELj1ELj4ELj16ENS_18Kernel_traits_baseILj3072EfS2_fS2_fjLj128EEEEELb0ELb1ELb0ELb1EEEvNS_9BwdParamsE)
        /*07b8*/ 	.word	0x00000000


	//----- nvinfo : EIATTR_REGCOUNT
	.align		4
.L_329:
        /*07bc*/ 	.byte	0x04, 0x2f
        /*07be*/ 	.short	(.L_331 - .L_330)
	.align		4
.L_330:
        /*07c0*/ 	.word	index@(_ZN10layer_norm13ln_bwd_kernelINS_13Kernel_traitsIf6__halffS2_fjLj3072ELj1ELj1ELj4ELj16ENS_18Kernel_traits_baseILj3072EfS2_fS2_fjLj128EEEEELb0ELb1ELb0ELb0EEEvNS_9BwdParamsE)
        /*07c4*/ 	.word	0x000000ed


	//----- nvinfo : EIATTR_FRAME_SIZE
	.align		4
.L_331:
        /*07c8*/ 	.byte	0x04, 0x11
        /*07ca*/ 	.short	(.L_333 - .L_332)
	.align		4
.L_332:
        /*07cc*/ 	.word	index@($__internal_144_$__cuda_sm70_shflsync_down_p)
        /*07d0*/ 	.word	0x00000000


	//----- nvinfo : EIATTR_FRAME_SIZE
	.align		4
.L_333:
        /*07d4*/ 	.byte	0x04, 0x11
        /*07d6*/ 	.short	(.L_335 - .L_334)
	.align		4
.L_334:
        /*07d8*/ 	.word	index@(_ZN10layer_norm13ln_bwd_kernelINS_13Kernel_traitsIf6__halffS2_fjLj3072ELj1ELj1ELj4ELj16ENS_18Kernel_traits_baseILj3072EfS2_fS2_fjLj128EEEEELb0ELb1ELb0ELb0EEEvNS_9BwdParamsE)
        /*07dc*/ 	.word	0x00000000


	//----- nvinfo : EIATTR_REGCOUNT
	.align		4
.L_335:
        /*07e0*/ 	.byte	0x04, 0x2f
        /*07e2*/ 	.short	(.L_337 - .L_336)
	.align		4
.L_336:
        /*07e4*/ 	.word	index@(_ZN10layer_norm13ln_bwd_kernelINS_13Kernel_traitsIf6__halffS2_fjLj3072ELj1ELj1ELj4ELj16ENS_18Kernel_traits_baseILj3072EfS2_fS2_fjLj128EEEEELb0ELb0ELb1ELb1EEEvNS_9BwdParamsE)
        /*07e8*/ 	.word	0x000000cb


	//----- nvinfo : EIATTR_FRAME_SIZE
	.align		4
.L_337:
        /*07ec*/ 	.byte	0x04, 0x11
        /*07ee*/ 	.short	(.L_339 - .L_338)
	.align		4
.L_338:
        /*07f0*/ 	.word	index@($__internal_143_$__cuda_sm70_shflsync_down_p)
        /*07f4*/ 	.word	0x00000000


	//----- nvinfo : EIATTR_FRAME_SIZE
	.align		4
.L_339:
        /*07f8*/ 	.byte	0x04, 0x11
        /*07fa*/ 	.short	(.L_341 - .L_340)
	.align		4
.L_340:
        /*07fc*/ 	.word	index@(_ZN10layer_norm13ln_bwd_kernelINS_13Kernel_traitsIf6__halffS2_fjLj3072ELj1ELj1ELj4ELj16ENS_18Kernel_traits_baseILj3072EfS2_fS2_fjLj128EEEEELb0ELb0ELb1ELb1EEEvNS_9BwdParamsE)
        /*0800*/ 	.word	0x00000000


	//----- nvinfo : EIATTR_REGCOUNT
	.align		4
.L_341:
        /*0804*/ 	.byte	0x04, 0x2f
        /*0806*/ 	.short	(.L_343 - .L_342)
	.align		4
.L_342:
        /*0808*/ 	.word	index@(_ZN10layer_norm13ln_bwd_kernelINS_13Kernel_traitsIf6__halffS2_fjLj3072ELj1ELj1ELj4ELj16ENS_18Kernel_traits_baseILj3072EfS2_fS2_fjLj128EEEEELb0ELb0ELb1ELb0EEEvNS_9BwdParamsE)
        /*080c*/ 	.word	0x000000bc


	//----- nvinfo : EIATTR_FRAME_SIZE
	.align		4
.L_343:
        /*0810*/ 	.byte	0x04, 0x11
        /*0812*/ 	.short	(.L_345 - .L_344)
	.align		4
.L_344:
        /*0814*/ 	.word	index@($__internal_142_$__cuda_sm70_shflsync_down_p)
        /*0818*/ 	.word	0x00000000


	//----- nvinfo : EIATTR_FRAME_SIZE
	.align		4
.L_345:
        /*081c*/ 	.byte	0x04, 0x11
        /*081e*/ 	.short	(.L_347 - .L_346)
	.align		4
.L_346:
        /*0820*/ 	.word	index@(_ZN10layer_norm13ln_bwd_kernelINS_13Kernel_traitsIf6__halffS2_fjLj3072ELj1ELj1ELj4ELj16ENS_18Kernel_traits_baseILj3072EfS2_fS2_fjLj128EEEEELb0ELb0ELb1ELb0EEEvNS_9BwdParamsE)
        /*0824*/ 	.word	0x00000000


	//----- nvinfo : EIATTR_REGCOUNT
	.align		4
.L_347:
        /*0828*/ 	.byte	0x04, 0x2f
        /*082a*/ 	.short	(.L_349 - .L_348)
	.align		4
.L_348:
        /*082c*/ 	.word	index@(_ZN10layer_norm13ln_bwd_kernelINS_13Kernel_traitsIf6__halffS2_fjLj3072ELj1ELj1ELj4ELj16ENS_18Kernel_traits_baseILj3072EfS2_fS2_fjLj128EEEEELb0ELb0ELb0ELb1EEEvNS_9BwdParamsE)
        /*0830*/ 	.word	0x000000d5


	//----- nvinfo : EIATTR_FRAME_SIZE
	.align		4
.L_349:
        /*0834*/ 	.byte	0x04, 0x11
        /*0836*/ 	.short	(.L_351 - .L_350)
	.align		4
.L_350:
        /*0838*/ 	.word	index@($__internal_141_$__cuda_sm70_shflsync_down_p)
        /*083c*/ 	.word	0x00000000


	//----- nvinfo : EIATTR_FRAME_SIZE
	.align		4
.L_351:
        /*0840*/ 	.byte	0x04, 0x11
        /*0842*/ 	.short	(.L_353 - .L_352)
	.align		4
.L_352:
        /*0844*/ 	.word	index@(_ZN10layer_norm13ln_bwd_kernelINS_13Kernel_traitsIf6__halffS2_fjLj3072ELj1ELj1ELj4ELj16ENS_18Kernel_traits_baseILj3072EfS2_fS2_fjLj128EEEEELb0ELb0ELb0ELb1EEEvNS_9BwdParamsE)
        /*0848*/ 	.word	0x00000000


	//----- nvinfo : EIATTR_REGCOUNT
	.align		4
.L_353:
        /*084c*/ 	.byte	0x04, 0x2f
        /*084e*/ 	.short	(.L_355 - .L_354)
	.align		4
.L_354:
        /*0850*/ 	.word	index@(_ZN10layer_norm13ln_bwd_kernelINS_13Kernel_traitsIf6__halffS2_fjLj3072ELj1ELj1ELj4ELj16ENS_18Kernel_traits_baseILj3072EfS2_fS2_fjLj128EEEEELb0ELb0ELb0ELb0EEEvNS_9BwdParamsE)
        /*0854*/ 	.word	0x000000b4


	//----- nvinfo : EIATTR_FRAME_SIZE
	.align		4
.L_355:
        /*0858*/ 	.byte	0x04, 0x11
        /*085a*/ 	.short	(.L_357 - .L_356)
	.align		4
.L_356:
        /*085c*/ 	.word	index@($__internal_140_$__cuda_sm70_shflsync_down_p)
        /*0860*/ 	.word	0x00000000


	//----- nvinfo : EIATTR_FRAME_SIZE
	.align		4
.L_357:
        /*0864*/ 	.byte	0x04, 0x11
        /*0866*/ 	.short	(.L_359 - .L_358)
	.align		4
.L_358:
        /*0868*/ 	.word	index@(_ZN10layer_norm13ln_bwd_kernelINS_13Kernel_traitsIf6__halffS2_fjLj3072ELj1ELj1ELj4ELj16ENS_18Kernel_traits_baseILj3072EfS2_fS2_fjLj128EEEEELb0ELb0ELb0ELb0EEEvNS_9BwdParamsE)
        /*086c*/ 	.word	0x00000000


	//----- nvinfo : EIATTR_REGCOUNT
	.align		4
.L_359:
        /*0870*/ 	.byte	0x04, 0x2f
        /*0872*/ 	.short	(.L_361 - .L_360)
	.align		4
.L_360:
        /*0874*/ 	.word	index@(_ZN10layer_norm13ln_bwd_kernelINS_13Kernel_traitsI6__halfS2_fS2_fjLj3072ELj1ELj1ELj4ELj16ENS_18Kernel_traits_baseILj3072ES2_S2_fS2_fjLj128EEEEELb1ELb1ELb1ELb1EEEvNS_9BwdParamsE)
        /*0878*/ 	.word	0x000000fe


	//----- nvinfo : EIATTR_FRAME_SIZE
	.align		4
.L_361:
        /*087c*/ 	.byte	0x04, 0x11
        /*087e*/ 	.short	(.L_363 - .L_362)
	.align		4
.L_362:
        /*0880*/ 	.word	index@($__internal_139_$__cuda_sm70_shflsync_down_p)
        /*0884*/ 	.word	0x00000000


	//----- nvinfo : EIATTR_FRAME_SIZE
	.align		4
.L_363:
        /*0888*/ 	.byte	0x04, 0x11
        /*088a*/ 	.short	(.L_365 - .L_364)
	.align		4
.L_364:
        /*088c*/ 	.word	index@(_ZN10layer_norm13ln_bwd_kernelINS_13Kernel_traitsI6__halfS2_fS2_fjLj3072ELj1ELj1ELj4ELj16ENS_18Kernel_traits_baseILj3072ES2_S2_fS2_fjLj128EEEEELb1ELb1ELb1ELb1EEEvNS_9BwdParamsE)
        /*0890*/ 	.word	0x00000000


	//----- nvinfo : EIATTR_REGCOUNT
	.align		4
.L_365:
        /*0894*/ 	.byte	0x04, 0x2f
        /*0896*/ 	.short	(.L_367 - .L_366)
	.align		4
.L_366:
        /*0898*/ 	.word	index@(_ZN10layer_norm22ln_bwd_finalize_kernelINS_22Kernel_traits_finalizeILj3072E6__halfS2_fS2_fjLb1ELj1024ELj4ENS_18Kernel_traits_baseILj3072ES2_S2_fS2_fjLj1024EEEEELb1ELb1EEEvNS_9BwdParamsE)
        /*089c*/ 	.word	0x00000020


	//----- nvinfo : EIATTR_FRAME_SIZE
	.align		4
.L_367:
        /*08a0*/ 	.byte	0x04, 0x11
        /*08a2*/ 	.short	(.L_369 - .L_368)
	.align		4
.L_368:
        /*08a4*/ 	.word	index@($__internal_138_$__cuda_sm70_shflsync_bfly_p)
        /*08a8*/ 	.word	0x00000000


	//----- nvinfo : EIATTR_FRAME_SIZE
	.align		4
.L_369:
        /*08ac*/ 	.byte	0x04, 0x11
        /*08ae*/ 	.short	(.L_371 - .L_370)
	.align		4
.L_370:
        /*08b0*/ 	.word	index@(_ZN10layer_norm22ln_bwd_finalize_kernelINS_22Kernel_traits_finalizeILj3072E6__halfS2_fS2_fjLb1ELj1024ELj4ENS_18Kernel_traits_baseILj3072ES2_S2_fS2_fjLj1024EEEEELb1ELb1EEEvNS_9BwdParamsE)
        /*08b4*/ 	.word	0x00000000


	//----- nvinfo : EIATTR_REGCOUNT
	.align		4
.L_371:
        /*08b8*/ 	.byte	0x04, 0x2f
        /*08ba*/ 	.short	(.L_373 - .L_372)
	.align		4
.L_372:
        /*08bc*/ 	.word	index@(_ZN10layer_norm13ln_bwd_kernelINS_13Kernel_traitsI6__halfS2_fS2_fjLj3072ELj1ELj1ELj4ELj16ENS_18Kernel_traits_baseILj3072ES2_S2_fS2_fjLj128EEEEELb1ELb1ELb1ELb0EEEvNS_9BwdParamsE)
        /*08c0*/ 	.word	0x000000f6


	//----- nvinfo : EIATTR_FRAME_SIZE
	.align		4
.L_373:
        /*08c4*/ 	.byte	0x04, 0x11
        /*08c6*/ 	.short	(.L_375 - .L_374)
	.align		4
.L_374:
        /*08c8*/ 	.word	index@($__internal_137_$__cuda_sm70_shflsync_down_p)
        /*08cc*/ 	.word	0x00000000


	//----- nvinfo : EIATTR_FRAME_SIZE
	.align		4
.L_375:
        /*08d0*/ 	.byte	0x04, 0x11
        /*08d2*/ 	.short	(.L_377 - .L_376)
	.align		4
.L_376:
        /*08d4*/ 	.word	index@(_ZN10layer_norm13ln_bwd_kernelINS_13Kernel_traitsI6__halfS2_fS2_fjLj3072ELj1ELj1ELj4ELj16ENS_18Kernel_traits_baseILj3072ES2_S2_fS2_fjLj128EEEEELb1ELb1ELb1ELb0EEEvNS_9BwdParamsE)
        /*08d8*/ 	.word	0x00000000


	//----- nvinfo : EIATTR_REGCOUNT
	.align		4
.L_377:
        /*08dc*/ 	.byte	0x04, 0x2f
        /*08de*/ 	.short	(.L_379 - .L_378)
	.align		4
.L_378:
        /*08e0*/ 	.word	index@(_ZN10layer_norm22ln_bwd_finalize_kernelINS_22Kernel_traits_finalizeILj3072E6__halfS2_fS2_fjLb1ELj1024ELj4ENS_18Kernel_traits_baseILj3072ES2_S2_fS2_fjLj1024EEEEELb1ELb0EEEvNS_9BwdParamsE)
        /*08e4*/ 	.word	0x00000020


	//----- nvinfo : EIATTR_FRAME_SIZE
	.align		4
.L_379:
        /*08e8*/ 	.byte	0x04, 0x11
        /*08ea*/ 	.short	(.L_381 - .L_380)
	.align		4
.L_380:
        /*08ec*/ 	.word	index@($__internal_136_$__cuda_sm70_shflsync_bfly_p)
        /*08f0*/ 	.word	0x00000000


	//----- nvinfo : EIATTR_FRAME_SIZE
	.align		4
.L_381:
        /*08f4*/ 	.byte	0x04, 0x11
        /*08f6*/ 	.short	(.L_383 - .L_382)
	.align		4
.L_382:
        /*08f8*/ 	.word	index@(_ZN10layer_norm22ln_bwd_finalize_kernelINS_22Kernel_traits_finalizeILj3072E6__halfS2_fS2_fjLb1ELj1024ELj4ENS_18Kernel_traits_baseILj3072ES2_S2_fS2_fjLj1024EEEEELb1ELb0EEEvNS_9BwdParamsE)
        /*08fc*/ 	.word	0x00000000


	//----- nvinfo : EIATTR_REGCOUNT
	.align		4
.L_383:
        /*0900*/ 	.byte	0x04, 0x2f
        /*0902*/ 	.short	(.L_385 - .L_384)
	.align		4
.L_384:
        /*0904*/ 	.word	index@(_ZN10layer_norm13ln_bwd_kernelINS_13Kernel_traitsI6__halfS2_fS2_fjLj3072ELj1ELj1ELj4ELj16ENS_18Kernel_traits_baseILj3072ES2_S2_fS2_fjLj128EEEEELb1ELb1ELb0ELb1EEEvNS_9BwdParamsE)
        /*0908*/ 	.word	0x000000e5


	//----- nvinfo : EIATTR_FRAME_SIZE
	.align		4
.L_385:
        /*090c*/ 	.byte	0x04, 0x11
        /*090e*/ 	.short	(.L_387 - .L_386)
	.align		4
.L_386:
        /*0910*/ 	.word	index@($__internal_135_$__cuda_sm70_shflsync_down_p)
        /*0914*/ 	.word	0x00000000


	//----- nvinfo : EIATTR_FRAME_SIZE
	.align		4
.L_387:
        /*0918*/ 	.byte	0x04, 0x11
        /*091a*/ 	.short	(.L_389 - .L_388)
	.align		4
.L_388:
        /*091c*/ 	.word	index@(_ZN10layer_norm13ln_bwd_kernelINS_13Kernel_traitsI6__halfS2_fS2_fjLj3072ELj1ELj1ELj4ELj16ENS_18Kernel_traits_baseILj3072ES2_S2_fS2_fjLj128EEEEELb1ELb1ELb0ELb1EEEvNS_9BwdParamsE)
        /*0920*/ 	.word	0x00000000


	//----- nvinfo : EIATTR_REGCOUNT
	.align		4
.L_389:
        /*0924*/ 	.byte	0x04, 0x2f
        /*0926*/ 	.short	(.L_391 - .L_390)
	.align		4
.L_390:
        /*0928*/ 	.word	index@(_ZN10layer_norm13ln_bwd_kernelINS_13Kernel_traitsI6__halfS2_fS2_fjLj3072ELj1ELj1ELj4ELj16ENS_18Kernel_traits_baseILj3072ES2_S2_fS2_fjLj128EEEEELb1ELb1ELb0ELb0EEEvNS_9BwdParamsE)
        /*092c*/ 	.word	0x000000f3


	//----- nvinfo : EIATTR_FRAME_SIZE
	.align		4
.L_391:
        /*0930*/ 	.byte	0x04, 0x11
        /*0932*/ 	.short	(.L_393 - .L_392)
	.align		4
.L_392:
        /*0934*/ 	.word	index@($__internal_134_$__cuda_sm70_shflsync_down_p)
        /*0938*/ 	.word	0x00000000


	//----- nvinfo : EIATTR_FRAME_SIZE
	.align		4
.L_393:
        /*093c*/ 	.byte	0x04, 0x11
        /*093e*/ 	.short	(.L_395 - .L_394)
	.align		4
.L_394:
        /*0940*/ 	.word	index@(_ZN10layer_norm13ln_bwd_kernelINS_13Kernel_traitsI6__halfS2_fS2_fjLj3072ELj1ELj1ELj4ELj16ENS_18Kernel_traits_baseILj3072ES2_S2_fS2_fjLj128EEEEELb1ELb1ELb0ELb0EEEvNS_9BwdParamsE)
        /*0944*/ 	.word	0x00000000


	//----- nvinfo : EIATTR_REGCOUNT
	.align		4
.L_395:
        /*0948*/ 	.byte	0x04, 0x2f
        /*094a*/ 	.short	(.L_397 - .L_396)
	.align		4
.L_396:
        /*094c*/ 	.word	index@(_ZN10layer_norm13ln_bwd_kernelINS_13Kernel_traitsI6__halfS2_fS2_fjLj3072ELj1ELj1ELj4ELj16ENS_18Kernel_traits_baseILj3072ES2_S2_fS2_fjLj128EEEEELb1ELb0ELb1ELb1EEEvNS_9BwdParamsE)
        /*0950*/ 	.word	0x000000d3


	//----- nvinfo : EIATTR_FRAME_SIZE
	.align		4
.L_397:
        /*0954*/ 	.byte	0x04, 0x11
        /*0956*/ 	.short	(.L_399 - .L_398)
	.align		4
.L_398:
        /*0958*/ 	.word	index@($__internal_133_$__cuda_sm70_shflsync_down_p)
        /*095c*/ 	.word	0x00000000


	//----- nvinfo : EIATTR_FRAME_SIZE
	.align		4
.L_399:
        /*0960*/ 	.byte	0x04, 0x11
        /*0962*/ 	.short	(.L_401 - .L_400)
	.align		4
.L_400:
        /*0964*/ 	.word	index@(_ZN10layer_norm13ln_bwd_kernelINS_13Kernel_traitsI6__halfS2_fS2_fjLj3072ELj1ELj1ELj4ELj16ENS_18Kernel_traits_baseILj3072ES2_S2_fS2_fjLj128EEEEELb1ELb0ELb1ELb1EEEvNS_9BwdParamsE)
        /*0968*/ 	.word	0x00000000


	//----- nvinfo : EIATTR_REGCOUNT
	.align		4
.L_401:
        /*096c*/ 	.byte	0x04, 0x2f
        /*096e*/ 	.short	(.L_403 - .L_402)
	.align		4
.L_402:
        /*0970*/ 	.word	index@(_ZN10layer_norm22ln_bwd_finalize_kernelINS_22Kernel_traits_finalizeILj3072E6__halfS2_fS2_fjLb0ELj1024ELj4ENS_18Kernel_traits_baseILj3072ES2_S2_fS2_fjLj1024EEEEELb0ELb1EEEvNS_9BwdParamsE)
        /*0974*/ 	.word	0x00000020


	//----- nvinfo : EIATTR_FRAME_SIZE
	.align		4
.L_403:
        /*0978*/ 	.byte	0x04, 0x11
        /*097a*/ 	.short	(.L_405 - .L_404)
	.align		4
.L_404:
        /*097c*/ 	.word	index@($__internal_132_$__cuda_sm70_shflsync_bfly_p)
        /*0980*/ 	.word	0x00000000


	//----- nvinfo : EIATTR_FRAME_SIZE
	.align		4
.L_405:
        /*0984*/ 	.byte	0x04, 0x11
        /*0986*/ 	.short	(.L_407 - .L_406)
	.align		4
.L_406:
        /*0988*/ 	.word	index@(_ZN10layer_norm22ln_bwd_finalize_kernelINS_22Kernel_traits_finalizeILj3072E6__halfS2_fS2_fjLb0ELj1024ELj4ENS_18Kernel_traits_baseILj3072ES2_S2_fS2_fjLj1024EEEEELb0ELb1EEEvNS_9BwdParamsE)
        /*098c*/ 	.word	0x00000000


	//----- nvinfo : EIATTR_REGCOUNT
	.align		4
.L_407:
        /*0990*/ 	.byte	0x04, 0x2f
        /*0992*/ 	.short	(.L_409 - .L_408)
	.align		4
.L_408:
        /*0994*/ 	.word	index@(_ZN10layer_norm13ln_bwd_kernelINS_13Kernel_traitsI6__halfS2_fS2_fjLj3072ELj1ELj1ELj4ELj16ENS_18Kernel_traits_baseILj3072ES2_S2_fS2_fjLj128EEEEELb1ELb0ELb1ELb0EEEvNS_9BwdParamsE)
        /*0998*/ 	.word	0x000000c1


	//----- nvinfo : EIATTR_FRAME_SIZE
	.align		4
.L_409:
        /*099c*/ 	.byte	0x04, 0x11
        /*099e*/ 	.short	(.L_411 - .L_410)
	.align		4
.L_410:
        /*09a0*/ 	.word	index@($__internal_131_$__cuda_sm70_shflsync_down_p)
        /*09a4*/ 	.word	0x00000000


	//----- nvinfo : EIATTR_FRAME_SIZE
	.align		4
.L_411:
        /*09a8*/ 	.byte	0x04, 0x11
        /*09aa*/ 	.short	(.L_413 - .L_412)
	.align		4
.L_412:
        /*09ac*/ 	.word	index@(_ZN10layer_norm13ln_bwd_kernelINS_13Kernel_traitsI6__halfS2_fS2_fjLj3072ELj1ELj1ELj4ELj16ENS_18Kernel_traits_baseILj3072ES2_S2_fS2_fjLj128EEEEELb1ELb0ELb1ELb0EEEvNS_9BwdParamsE)
        /*09b0*/ 	.word	0x00000000


	//----- nvinfo : EIATTR_REGCOUNT
	.align		4
.L_413:
        /*09b4*/ 	.byte	0x04, 0x2f
        /*09b6*/ 	.short	(.L_415 - .L_414)
	.align		4
.L_414:
        /*09b8*/ 	.word	index@(_ZN10layer_norm22ln_bwd_finalize_kernelINS_22Kernel_traits_finalizeILj3072E6__halfS2_fS2_fjLb0ELj1024ELj4ENS_18Kernel_traits_baseILj3072ES2_S2_fS2_fjLj1024EEEEELb0ELb0EEEvNS_9BwdParamsE)
        /*09bc*/ 	.word	0x0000001e


	//----- nvinfo : EIATTR_FRAME_SIZE
	.align		4
.L_415:
        /*09c0*/ 	.byte	0x04, 0x11
        /*09c2*/ 	.short	(.L_417 - .L_416)
	.align		4
.L_416:
        /*09c4*/ 	.word	index@($__internal_130_$__cuda_sm70_shflsync_bfly_p)
        /*09c8*/ 	.word	0x00000000


	//----- nvinfo : EIATTR_FRAME_SIZE
	.align		4
.L_417:
        /*09cc*/ 	.byte	0x04, 0x11
        /*09ce*/ 	.short	(.L_419 - .L_418)
	.align		4
.L_418:
        /*09d0*/ 	.word	index@(_ZN10layer_norm22ln_bwd_finalize_kernelINS_22Kernel_traits_finalizeILj3072E6__halfS2_fS2_fjLb0ELj1024ELj4ENS_18Kernel_traits_baseILj3072ES2_S2_fS2_fjLj1024EEEEELb0ELb0EEEvNS_9BwdParamsE)
        /*09d4*/ 	.word	0x00000000


	//----- nvinfo : EIATTR_REGCOUNT
	.align		4
.L_419:
        /*09d8*/ 	.byte	0x04, 0x2f
        /*09da*/ 	.short	(.L_421 - .L_420)
	.align		4
.L_420:
        /*09dc*/ 	.word	index@(_ZN10layer_norm13ln_bwd_kernelINS_13Kernel_traitsI6__halfS2_fS2_fjLj3072ELj1ELj1ELj4ELj16ENS_18Kernel_traits_baseILj3072ES2_S2_fS2_fjLj128EEEEELb1ELb0ELb0ELb1EEEvNS_9BwdParamsE)
        /*09e0*/ 	.word	0x000000d9


	//----- nvinfo : EIATTR_FRAME_SIZE
	.align		4
.L_421:
        /*09e4*/ 	.byte	0x04, 0x11
        /*09e6*/ 	.short	(.L_423 - .L_422)
	.align		4
.L_422:
        /*09e8*/ 	.word	index@($__internal_129_$__cuda_sm70_shflsync_down_p)
        /*09ec*/ 	.word	0x00000000


	//----- nvinfo : EIATTR_FRAME_SIZE
	.align		4
.L_423:
        /*09f0*/ 	.byte	0x04, 0x11
        /*09f2*/ 	.short	(.L_425 - .L_424)
	.align		4
.L_424:
        /*09f4*/ 	.word	index@(_ZN10layer_norm13ln_bwd_kernelINS_13Kernel_traitsI6__halfS2_fS2_fjLj3072ELj1ELj1ELj4ELj16ENS_18Kernel_traits_baseILj3072ES2_S2_fS2_fjLj128EEEEELb1ELb0ELb0ELb1EEEvNS_9BwdParamsE)
        /*09f8*/ 	.word	0x00000000


	//----- nvinfo : EIATTR_REGCOUNT
	.align		4
.L_425:
        /*09fc*/ 	.byte	0x04, 0x2f
        /*09fe*/ 	.short	(.L_427 - .L_426)
	.align		4
.L_426:
        /*0a00*/ 	.word	index@(_ZN10layer_norm13ln_bwd_kernelINS_13Kernel_traitsI6__halfS2_fS2_fjLj3072ELj1ELj1ELj4ELj16ENS_18Kernel_traits_baseILj3072ES2_S2_fS2_fjLj128EEEEELb1ELb0ELb0ELb0EEEvNS_9BwdParamsE)
        /*0a04*/ 	.word	0x000000b8


	//----- nvinfo : EIATTR_FRAME_SIZE
	.align		4
.L_427:
        /*0a08*/ 	.byte	0x04, 0x11
        /*0a0a*/ 	.short	(.L_429 - .L_428)
	.align		4
.L_428:
        /*0a0c*/ 	.word	index@($__internal_128_$__cuda_sm70_shflsync_down_p)
        /*0a10*/ 	.word	0x00000000


	//----- nvinfo : EIATTR_FRAME_SIZE
	.align		4
.L_429:
        /*0a14*/ 	.byte	0x04, 0x11
        /*0a16*/ 	.short	(.L_431 - .L_430)
	.align		4
.L_430:
        /*0a18*/ 	.word	index@(_ZN10layer_norm13ln_bwd_kernelINS_13Kernel_traitsI6__halfS2_fS2_fjLj3072ELj1ELj1ELj4ELj16ENS_18Kernel_traits_baseILj3072ES2_S2_fS2_fjLj128EEEEELb1ELb0ELb0ELb0EEEvNS_9BwdParamsE)
        /*0a1c*/ 	.word	0x00000000


	//----- nvinfo : EIATTR_REGCOUNT
	.align		4
.L_431:
        /*0a20*/ 	.byte	0x04, 0x2f
        /*0a22*/ 	.short	(.L_433 - .L_432)
	.align		4
.L_432:
        /*0a24*/ 	.word	index@(_ZN10layer_norm13ln_bwd_kernelINS_13Kernel_traitsI6__halfS2_fS2_fjLj3072ELj1ELj1ELj4ELj16ENS_18Kernel_traits_baseILj3072ES2_S2_fS2_fjLj128EEEEELb0ELb1ELb1ELb1EEEvNS_9BwdParamsE)
        /*0a28*/ 	.word	0x000000fc


	//----- nvinfo : EIATTR_FRAME_SIZE
	.align		4
.L_433:
        /*0a2c*/ 	.byte	0x04, 0x11
        /*0a2e*/ 	.short	(.L_435 - .L_434)
	.align		4
.L_434:
        /*0a30*/ 	.word	index@($__internal_127_$__cuda_sm70_shflsync_down_p)
        /*0a34*/ 	.word	0x00000000


	//----- nvinfo : EIATTR_FRAME_SIZE
	.align		4
.L_435:
        /*0a38*/ 	.byte	0x04, 0x11
        /*0a3a*/ 	.short	(.L_437 - .L_436)
	.align		4
.L_436:
        /*0a3c*/ 	.word	index@(_ZN10layer_norm13ln_bwd_kernelINS_13Kernel_traitsI6__halfS2_fS2_fjLj3072ELj1ELj1ELj4ELj16ENS_18Kernel_traits_baseILj3072ES2_S2_fS2_fjLj128EEEEELb0ELb1ELb1ELb1EEEvNS_9BwdParamsE)
        /*0a40*/ 	.word	0x00000000


	//----- nvinfo : EIATTR_REGCOUNT
	.align		4
.L_437:
        /*0a44*/ 	.byte	0x04, 0x2f
        /*0a46*/ 	.short	(.L_439 - .L_438)
	.align		4
.L_438:
        /*0a48*/ 	.word	index@(_ZN10layer_norm13ln_bwd_kernelINS_13Kernel_traitsI6__halfS2_fS2_fjLj3072ELj1ELj1ELj4ELj16ENS_18Kernel_traits_baseILj3072ES2_S2_fS2_fjLj128EEEEELb0ELb1ELb1ELb0EEEvNS_9BwdParamsE)
        /*0a4c*/ 	.word	0x000000ef


	//----- nvinfo : EIATTR_FRAME_SIZE
	.align		4
.L_439:
        /*0a50*/ 	.byte	0x04, 0x11
        /*0a52*/ 	.short	(.L_441 - .L_440)
	.align		4
.L_440:
        /*0a54*/ 	.word	index@($__internal_126_$__cuda_sm70_shflsync_down_p)
        /*0a58*/ 	.word	0x00000000


	//----- nvinfo : EIATTR_FRAME_SIZE
	.align		4
.L_441:
        /*0a5c*/ 	.byte	0x04, 0x11
        /*0a5e*/ 	.short	(.L_443 - .L_442)
	.align		4
.L_442:
        /*0a60*/ 	.word	index@(_ZN10layer_norm13ln_bwd_kernelINS_13Kernel_traitsI6__halfS2_fS2_fjLj3072ELj1ELj1ELj4ELj16ENS_18Kernel_traits_baseILj3072ES2_S2_fS2_fjLj128EEEEELb0ELb1ELb1ELb0EEEvNS_9BwdParamsE)
        /*0a64*/ 	.word	0x00000000


	//----- nvinfo : EIATTR_REGCOUNT
	.align		4
.L_443:
        /*0a68*/ 	.byte	0x04, 0x2f
        /*0a6a*/ 	.short	(.L_445 - .L_444)
	.align		4
.L_444:
        /*0a6c*/ 	.word	index@(_ZN10layer_norm13ln_bwd_kernelINS_13Kernel_traitsI6__halfS2_fS2_fjLj3072ELj1ELj1ELj4ELj16ENS_18Kernel_traits_baseILj3072ES2_S2_fS2_fjLj128EEEEELb0ELb1ELb0ELb1EEEvNS_9BwdParamsE)
        /*0a70*/ 	.word	0x000000f0


	//----- nvinfo : EIATTR_FRAME_SIZE
	.align		4
.L_445:
        /*0a74*/ 	.byte	0x04, 0x11
        /*0a76*/ 	.short	(.L_447 - .L_446)
	.align		4
.L_446:
        /*0a78*/ 	.word	index@($__internal_125_$__cuda_sm70_shflsync_down_p)
        /*0a7c*/ 	.word	0x00000000


	//----- nvinfo : EIATTR_FRAME_SIZE
	.align		4
.L_447:
        /*0a80*/ 	.byte	0x04, 0x11
        /*0a82*/ 	.short	(.L_449 - .L_448)
	.align		4
.L_448:
        /*0a84*/ 	.word	index@(_ZN10layer_norm13ln_bwd_kernelINS_13Kernel_traitsI6__halfS2_fS2_fjLj3072ELj1ELj1ELj4ELj16ENS_18Kernel_traits_baseILj3072ES2_S2_fS2_fjLj128EEEEELb0ELb1ELb0ELb1EEEvNS_9BwdParamsE)
        /*0a88*/ 	.word	0x00000000


	//----- nvinfo : EIATTR_REGCOUNT
	.align		4
.L_449:
        /*0a8c*/ 	.byte	0x04, 0x2f
        /*0a8e*/ 	.short	(.L_451 - .L_450)
	.align		4
.L_450:
        /*0a90*/ 	.word	index@(_ZN10layer_norm13ln_bwd_kernelINS_13Kernel_traitsI6__halfS2_fS2_fjLj3072ELj1ELj1ELj4ELj16ENS_18Kernel_traits_baseILj3072ES2_S2_fS2_fjLj128EEEEELb0ELb1ELb0ELb0EEEvNS_9BwdParamsE)
        /*0a94*/ 	.word	0x000000ee


	//----- nvinfo : EIATTR_FRAME_SIZE
	.align		4
.L_451:
        /*0a98*/ 	.byte	0x04, 0x11
        /*0a9a*/ 	.short	(.L_453 - .L_452)
	.align		4
.L_452:
        /*0a9c*/ 	.word	index@($__internal_124_$__cuda_sm70_shflsync_down_p)
        /*0aa0*/ 	.word	0x00000000


	//----- nvinfo : EIATTR_FRAME_SIZE
	.align		4
.L_453:
        /*0aa4*/ 	.byte	0x04, 0x11
        /*0aa6*/ 	.short	(.L_455 - .L_454)
	.align		4
.L_454:
        /*0aa8*/ 	.word	index@(_ZN10layer_norm13ln_bwd_kernelINS_13Kernel_traitsI6__halfS2_fS2_fjLj3072ELj1ELj1ELj4ELj16ENS_18Kernel_traits_baseILj3072ES2_S2_fS2_fjLj128EEEEELb0ELb1ELb0ELb0EEEvNS_9BwdParamsE)
        /*0aac*/ 	.word	0x00000000


	//----- nvinfo : EIATTR_REGCOUNT
	.align		4
.L_455:
        /*0ab0*/ 	.byte	0x04, 0x2f
        /*0ab2*/ 	.short	(.L_457 - .L_456)
	.align		4
.L_456:
        /*0ab4*/ 	.word	index@(_ZN10layer_norm13ln_bwd_kernelINS_13Kernel_traitsI6__halfS2_fS2_fjLj3072ELj1ELj1ELj4ELj16ENS_18Kernel_traits_baseILj3072ES2_S2_fS2_fjLj128EEEEELb0ELb0ELb1ELb1EEEvNS_9BwdParamsE)
        /*0ab8*/ 	.word	0x000000c8


	//----- nvinfo : EIATTR_FRAME_SIZE
	.align		4
.L_457:
        /*0abc*/ 	.byte	0x04, 0x11
        /*0abe*/ 	.short	(.L_459 - .L_458)
	.align		4
.L_458:
        /*0ac0*/ 	.word	index@($__internal_123_$__cuda_sm70_shflsync_down_p)
        /*0ac4*/ 	.word	0x00000000


	//----- nvinfo : EIATTR_FRAME_SIZE
	.align		4
.L_459:
        /*0ac8*/ 	.byte	0x04, 0x11
        /*0aca*/ 	.short	(.L_461 - .L_460)
	.align		4
.L_460:
        /*0acc*/ 	.word	index@(_ZN10layer_norm13ln_bwd_kernelINS_13Kernel_traitsI6__halfS2_fS2_fjLj3072ELj1ELj1ELj4ELj16ENS_18Kernel_traits_baseILj3072ES2_S2_fS2_fjLj128EEEEELb0ELb0ELb1ELb1EEEvNS_9BwdParamsE)
        /*0ad0*/ 	.word	0x00000000


	//----- nvinfo : EIATTR_REGCOUNT
	.align		4
.L_461:
        /*0ad4*/ 	.byte	0x04, 0x2f
        /*0ad6*/ 	.short	(.L_463 - .L_462)
	.align		4
.L_462:
        /*0ad8*/ 	.word	index@(_ZN10layer_norm13ln_bwd_kernelINS_13Kernel_traitsI6__halfS2_fS2_fjLj3072ELj1ELj1ELj4ELj16ENS_18Kernel_traits_baseILj3072ES2_S2_fS2_fjLj128EEEEELb0ELb0ELb1ELb0EEEvNS_9BwdParamsE)
        /*0adc*/ 	.word	0x000000bc


	//----- nvinfo : EIATTR_FRAME_SIZE
	.align		4
.L_463:
        /*0ae0*/ 	.byte	0x04, 0x11
        /*0ae2*/ 	.short	(.L_465 - .L_464)
	.align		4
.L_464:
        /*0ae4*/ 	.word	index@($__internal_122_$__cuda_sm70_shflsync_down_p)
        /*0ae8*/ 	.word	0x00000000


	//----- nvinfo : EIATTR_FRAME_SIZE
	.align		4
.L_465:
        /*0aec*/ 	.byte	0x04, 0x11
        /*0aee*/ 	.short	(.L_467 - .L_466)
	.align		4
.L_466:
        /*0af0*/ 	.word	index@(_ZN10layer_norm13ln_bwd_kernelINS_13Kernel_traitsI6__halfS2_fS2_fjLj3072ELj1ELj1ELj4ELj16ENS_18Kernel_traits_baseILj3072ES2_S2_fS2_fjLj128EEEEELb0ELb0ELb1ELb0EEEvNS_9BwdParamsE)
        /*0af4*/ 	.word	0x00000000


	//----- nvinfo : EIATTR_REGCOUNT
	.align		4
.L_467:
        /*0af8*/ 	.byte	0x04, 0x2f
        /*0afa*/ 	.short	(.L_469 - .L_468)
	.align		4
.L_468:
        /*0afc*/ 	.word	index@(_ZN10layer_norm13ln_bwd_kernelINS_13Kernel_traitsI6__halfS2_fS2_fjLj3072ELj1ELj1ELj4ELj16ENS_18Kernel_traits_baseILj3072ES2_S2_fS2_fjLj128EEEEELb0ELb0ELb0ELb1EEEvNS_9BwdParamsE)
        /*0b00*/ 	.word	0x000000d8


	//----- nvinfo : EIATTR_FRAME_SIZE
	.align		4
.L_469:
        /*0b04*/ 	.byte	0x04, 0x11
        /*0b06*/ 	.short	(.L_471 - .L_470)
	.align		4
.L_470:
        /*0b08*/ 	.word	index@($__internal_121_$__cuda_sm70_shflsync_down_p)
        /*0b0c*/ 	.word	0x00000000


	//----- nvinfo : EIATTR_FRAME_SIZE
	.align		4
.L_471:
        /*0b10*/ 	.byte	0x04, 0x11
        /*0b12*/ 	.short	(.L_473 - .L_472)
	.align		4
.L_472:
        /*0b14*/ 	.word	index@(_ZN10layer_norm13ln_bwd_kernelINS_13Kernel_traitsI6__halfS2_fS2_fjLj3072ELj1ELj1ELj4ELj16ENS_18Kernel_traits_baseILj3072ES2_S2_fS2_fjLj128EEEEELb0ELb0ELb0ELb1EEEvNS_9BwdParamsE)
        /*0b18*/ 	.word	0x00000000


	//----- nvinfo : EIATTR_REGCOUNT
	.align		4
.L_473:
        /*0b1c*/ 	.byte	0x04, 0x2f
        /*0b1e*/ 	.short	(.L_475 - .L_474)
	.align		4
.L_474:
        /*0b20*/ 	.word	index@(_ZN10layer_norm13ln_bwd_kernelINS_13Kernel_traitsI6__halfS2_fS2_fjLj3072ELj1ELj1ELj4ELj16ENS_18Kernel_traits_baseILj3072ES2_S2_fS2_fjLj128EEEEELb0ELb0ELb0ELb0EEEvNS_9BwdParamsE)
        /*0b24*/ 	.word	0x000000b3


	//----- nvinfo : EIATTR_FRAME_SIZE
	.align		4
.L_475:
        /*0b28*/ 	.byte	0x04, 0x11
        /*0b2a*/ 	.short	(.L_477 - .L_476)
	.align		4
.L_476:
        /*0b2c*/ 	.word	index@($__internal_120_$__cuda_sm70_shflsync_down_p)
        /*0b30*/ 	.word	0x00000000


	//----- nvinfo : EIATTR_FRAME_SIZE
	.align		4
.L_477:
        /*0b34*/ 	.byte	0x04, 0x11
        /*0b36*/ 	.short	(.L_479 - .L_478)
	.align		4
.L_478:
        /*0b38*/ 	.word	index@(_ZN10layer_norm13ln_bwd_kernelINS_13Kernel_traitsI6__halfS2_fS2_fjLj3072ELj1ELj1ELj4ELj16ENS_18Kernel_traits_baseILj3072ES2_S2_fS2_fjLj128EEEEELb0ELb0ELb0ELb0EEEvNS_9BwdParamsE)
        /*0b3c*/ 	.word	0x00000000


	//----- nvinfo : EIATTR_REGCOUNT
	.align		4
.L_479:
        /*0b40*/ 	.byte	0x04, 0x2f
        /*0b42*/ 	.short	(.L_481 - .L_480)
	.align		4
.L_480:
        /*0b44*/ 	.word	index@(_ZN10layer_norm13ln_bwd_kernelINS_13Kernel_traitsIf6__halfS2_S2_fjLj3072ELj1ELj1ELj4ELj16ENS_18Kernel_traits_baseILj3072EfS2_S2_S2_fjLj128EEEEELb1ELb1ELb1ELb1EEEvNS_9BwdParamsE)
        /*0b48*/ 	.word	0x000000ed


	//----- nvinfo : EIATTR_FRAME_SIZE
	.align		4
.L_481:
        /*0b4c*/ 	.byte	0x04, 0x11
        /*0b4e*/ 	.short	(.L_483 - .L_482)
	.align		4
.L_482:
        /*0b50*/ 	.word	index@($__internal_119_$__cuda_sm70_shflsync_down_p)
        /*0b54*/ 	.word	0x00000000


	//----- nvinfo : EIATTR_FRAME_SIZE
	.align		4
.L_483:
        /*0b58*/ 	.byte	0x04, 0x11
        /*0b5a*/ 	.short	(.L_485 - .L_484)
	.align		4
.L_484:
        /*0b5c*/ 	.word	index@(_ZN10layer_norm13ln_bwd_kernelINS_13Kernel_traitsIf6__halfS2_S2_fjLj3072ELj1ELj1ELj4ELj16ENS_18Kernel_traits_baseILj3072EfS2_S2_S2_fjLj128EEEEELb1ELb1ELb1ELb1EEEvNS_9BwdParamsE)
        /*0b60*/ 	.word	0x00000000


	//----- nvinfo : EIATTR_REGCOUNT
	.align		4
.L_485:
        /*0b64*/ 	.byte	0x04, 0x2f
        /*0b66*/ 	.short	(.L_487 - .L_486)
	.align		4
.L_486:
        /*0b68*/ 	.word	index@(_ZN10layer_norm22ln_bwd_finalize_kernelINS_22Kernel_traits_finalizeILj3072Ef6__halfS2_S2_fjLb1ELj1024ELj4ENS_18Kernel_traits_baseILj3072EfS2_S2_S2_fjLj1024EEEEELb1ELb1EEEvNS_9BwdParamsE)
        /*0b6c*/ 	.word	0x00000020


	//----- nvinfo : EIATTR_FRAME_SIZE
	.align		4
.L_487:
        /*0b70*/ 	.byte	0x04, 0x11
        /*0b72*/ 	.short	(.L_489 - .L_488)
	.align		4
.L_488:
        /*0b74*/ 	.word	index@($__internal_118_$__cuda_sm70_shflsync_bfly_p)
        /*0b78*/ 	.word	0x00000000


	//----- nvinfo : EIATTR_FRAME_SIZE
	.align		4
.L_489:
        /*0b7c*/ 	.byte	0x04, 0x11
        /*0b7e*/ 	.short	(.L_491 - .L_490)
	.align		4
.L_490:
        /*0b80*/ 	.word	index@(_ZN10layer_norm22ln_bwd_finalize_kernelINS_22Kernel_traits_finalizeILj3072Ef6__halfS2_S2_fjLb1ELj1024ELj4ENS_18Kernel_traits_baseILj3072EfS2_S2_S2_fjLj1024EEEEELb1ELb1EEEvNS_9BwdParamsE)
        /*0b84*/ 	.word	0x00000000


	//----- nvinfo : EIATTR_REGCOUNT
	.align		4
.L_491:
        /*0b88*/ 	.byte	0x04, 0x2f
        /*0b8a*/ 	.short	(.L_493 - .L_492)
	.align		4
.L_492:
        /*0b8c*/ 	.word	index@(_ZN10layer_norm13ln_bwd_kernelINS_13Kernel_traitsIf6__halfS2_S2_fjLj3072ELj1ELj1ELj4ELj16ENS_18Kernel_traits_baseILj3072EfS2_S2_S2_fjLj128EEEEELb1ELb1ELb1ELb0EEEvNS_9BwdParamsE)
        /*0b90*/ 	.word	0x000000e9


	//----- nvinfo : EIATTR_FRAME_SIZE
	.align		4
.L_493:
        /*0b94*/ 	.byte	0x04, 0x11
        /*0b96*/ 	.short	(.L_495 - .L_494)
	.align		4
.L_494:
        /*0b98*/ 	.word	index@($__internal_117_$__cuda_sm70_shflsync_down_p)
        /*0b9c*/ 	.word	0x00000000


	//----- nvinfo : EIATTR_FRAME_SIZE
	.align		4
.L_495:
        /*0ba0*/ 	.byte	0x04, 0x11
        /*0ba2*/ 	.short	(.L_497 - .L_496)
	.align		4
.L_496:
        /*0ba4*/ 	.word	index@(_ZN10layer_norm13ln_bwd_kernelINS_13Kernel_traitsIf6__halfS2_S2_fjLj3072ELj1ELj1ELj4ELj16ENS_18Kernel_traits_baseILj3072EfS2_S2_S2_fjLj128EEEEELb1ELb1ELb1ELb0EEEvNS_9BwdParamsE)
        /*0ba8*/ 	.word	0x00000000


	//----- nvinfo : EIATTR_REGCOUNT
	.align		4
.L_497:
        /*0bac*/ 	.byte	0x04, 0x2f
        /*0bae*/ 	.short	(.L_499 - .L_498)
	.align		4
.L_498:
        /*0bb0*/ 	.word	index@(_ZN10layer_norm22ln_bwd_finalize_kernelINS_22Kernel_traits_finalizeILj3072Ef6__halfS2_S2_fjLb1ELj1024ELj4ENS_18Kernel_traits_baseILj3072EfS2_S2_S2_fjLj1024EEEEELb1ELb0EEEvNS_9BwdParamsE)
        /*0bb4*/ 	.word	0x00000020


	//----- nvinfo : EIATTR_FRAME_SIZE
	.align		4
.L_499:
        /*0bb8*/ 	.byte	0x04, 0x11
        /*0bba*/ 	.short	(.L_501 - .L_500)
	.align		4
.L_500:
        /*0bbc*/ 	.word	index@($__internal_116_$__cuda_sm70_shflsync_bfly_p)
        /*0bc0*/ 	.word	0x00000000


	//----- nvinfo : EIATTR_FRAME_SIZE
	.align		4
.L_501:
        /*0bc4*/ 	.byte	0x04, 0x11
        /*0bc6*/ 	.short	(.L_503 - .L_502)
	.align		4
.L_502:
        /*0bc8*/ 	.word	index@(_ZN10layer_norm22ln_bwd_finalize_kernelINS_22Kernel_traits_finalizeILj3072Ef6__halfS2_S2_fjLb1ELj1024ELj4ENS_18Kernel_traits_baseILj3072EfS2_S2_S2_fjLj1024EEEEELb1ELb0EEEvNS_9BwdParamsE)
        /*0bcc*/ 	.word	0x00000000


	//----- nvinfo : EIATTR_REGCOUNT
	.align		4
.L_503:
        /*0bd0*/ 	.byte	0x04, 0x2f
        /*0bd2*/ 	.short	(.L_505 - .L_504)
	.align		4
.L_504:
        /*0bd4*/ 	.word	index@(_ZN10layer_norm13ln_bwd_kernelINS_13Kernel_traitsIf6__halfS2_S2_fjLj3072ELj1ELj1ELj4ELj16ENS_18Kernel_traits_baseILj3072EfS2_S2_S2_fjLj128EEEEELb1ELb1ELb0ELb1EEEvNS_9BwdParamsE)
        /*0bd8*/ 	.word	0x000000dc


	//----- nvinfo : EIATTR_FRAME_SIZE
	.align		4
.L_505:
        /*0bdc*/ 	.byte	0x04, 0x11
        /*0bde*/ 	.short	(.L_507 - .L_506)
	.align		4
.L_506:
        /*0be0*/ 	.word	index@($__internal_115_$__cuda_sm70_shflsync_down_p)
        /*0be4*/ 	.word	0x00000000


	//----- nvinfo : EIATTR_FRAME_SIZE
	.align		4
.L_507:
        /*0be8*/ 	.byte	0x04, 0x11
        /*0bea*/ 	.short	(.L_509 - .L_508)
	.align		4
.L_508:
        /*0bec*/ 	.word	index@(_ZN10layer_norm13ln_bwd_kernelINS_13Kernel_traitsIf6__halfS2_S2_fjLj3072ELj1ELj1ELj4ELj16ENS_18Kernel_traits_baseILj3072EfS2_S2_S2_fjLj128EEEEELb1ELb1ELb0ELb1EEEvNS_9BwdParamsE)
        /*0bf0*/ 	.word	0x00000000


	//----- nvinfo : EIATTR_REGCOUNT
	.align		4
.L_509:
        /*0bf4*/ 	.byte	0x04, 0x2f
        /*0bf6*/ 	.short	(.L_511 - .L_510)
	.align		4
.L_510:
        /*0bf8*/ 	.word	index@(_ZN10layer_norm13ln_bwd_kernelINS_13Kernel_traitsIf6__halfS2_S2_fjLj3072ELj1ELj1ELj4ELj16ENS_18Kernel_traits_baseILj3072EfS2_S2_S2_fjLj128EEEEELb1ELb1ELb0ELb0EEEvNS_9BwdParamsE)
        /*0bfc*/ 	.word	0x000000e3


	//----- nvinfo : EIATTR_FRAME_SIZE
	.align		4
.L_511:
        /*0c00*/ 	.byte	0x04, 0x11
        /*0c02*/ 	.short	(.L_513 - .L_512)
	.align		4
.L_512:
        /*0c04*/ 	.word	index@($__internal_114_$__cuda_sm70_shflsync_down_p)
        /*0c08*/ 	.word	0x00000000


	//----- nvinfo : EIATTR_FRAME_SIZE
	.align		4
.L_513:
        /*0c0c*/ 	.byte	0x04, 0x11
        /*0c0e*/ 	.short	(.L_515 - .L_514)
	.align		4
.L_514:
        /*0c10*/ 	.word	index@(_ZN10layer_norm13ln_bwd_kernelINS_13Kernel_traitsIf6__halfS2_S2_fjLj3072ELj1ELj1ELj4ELj16ENS_18Kernel_traits_baseILj3072EfS2_S2_S2_fjLj128EEEEELb1ELb1ELb0ELb0EEEvNS_9BwdParamsE)
        /*0c14*/ 	.word	0x00000000


	//----- nvinfo : EIATTR_REGCOUNT
	.align		4
.L_515:
        /*0c18*/ 	.byte	0x04, 0x2f
        /*0c1a*/ 	.short	(.L_517 - .L_516)
	.align		4
.L_516:
        /*0c1c*/ 	.word	index@(_ZN10layer_norm13ln_bwd_kernelINS_13Kernel_traitsIf6__halfS2_S2_fjLj3072ELj1ELj1ELj4ELj16ENS_18Kernel_traits_baseILj3072EfS2_S2_S2_fjLj128EEEEELb1ELb0ELb1ELb1EEEvNS_9BwdParamsE)
        /*0c20*/ 	.word	0x000000b9


	//----- nvinfo : EIATTR_FRAME_SIZE
	.align		4
.L_517:
        /*0c24*/ 	.byte	0x04, 0x11
        /*0c26*/ 	.short	(.L_519 - .L_518)
	.align		4
.L_518:
        /*0c28*/ 	.word	index@($__internal_113_$__cuda_sm70_shflsync_down_p)
        /*0c2c*/ 	.word	0x00000000


	//----- nvinfo : EIATTR_FRAME_SIZE
	.align		4
.L_519:
        /*0c30*/ 	.byte	0x04, 0x11
        /*0c32*/ 	.short	(.L_521 - .L_520)
	.align		4
.L_520:
        /*0c34*/ 	.word	index@(_ZN10layer_norm13ln_bwd_kernelINS_13Kernel_traitsIf6__halfS2_S2_fjLj3072ELj1ELj1ELj4ELj16ENS_18Kernel_traits_baseILj3072EfS2_S2_S2_fjLj128EEEEELb1ELb0ELb1ELb1EEEvNS_9BwdParamsE)
        /*0c38*/ 	.word	0x00000000


	//----- nvinfo : EIATTR_REGCOUNT
	.align		4
.L_521:
        /*0c3c*/ 	.byte	0x04, 0x2f
        /*0c3e*/ 	.short	(.L_523 - .L_522)
	.align		4
.L_522:
        /*0c40*/ 	.word	index@(_ZN10layer_norm22ln_bwd_finalize_kernelINS_22Kernel_traits_finalizeILj3072Ef6__halfS2_S2_fjLb0ELj1024ELj4ENS_18Kernel_traits_baseILj3072EfS2_S2_S2_fjLj1024EEEEELb0ELb1EEEvNS_9BwdParamsE)
        /*0c44*/ 	.word	0x00000020


	//----- nvinfo : EIATTR_FRAME_SIZE
	.align		4
.L_523:
        /*0c48*/ 	.byte	0x04, 0x11
        /*0c4a*/ 	.short	(.L_525 - .L_524)
	.align		4
.L_524:
        /*0c4c*/ 	.word	index@($__internal_112_$__cuda_sm70_shflsync_bfly_p)
        /*0c50*/ 	.word	0x00000000


	//----- nvinfo : EIATTR_FRAME_SIZE
	.align		4
.L_525:
        /*0c54*/ 	.byte	0x04, 0x11
        /*0c56*/ 	.short	(.L_527 - .L_526)
	.align		4
.L_526:
        /*0c58*/ 	.word	index@(_ZN10layer_norm22ln_bwd_finalize_kernelINS_22Kernel_traits_finalizeILj3072Ef6__halfS2_S2_fjLb0ELj1024ELj4ENS_18Kernel_traits_baseILj3072EfS2_S2_S2_fjLj1024EEEEELb0ELb1EEEvNS_9BwdParamsE)
        /*0c5c*/ 	.word	0x00000000


	//----- nvinfo : EIATTR_REGCOUNT
	.align		4
.L_527:
        /*0c60*/ 	.byte	0x04, 0x2f
        /*0c62*/ 	.short	(.L_529 - .L_528)
	.align		4
.L_528:
        /*0c64*/ 	.word	index@(_ZN10layer_norm13ln_bwd_kernelINS_13Kernel_traitsIf6__halfS2_S2_fjLj3072ELj1ELj1ELj4ELj16ENS_18Kernel_traits_baseILj3072EfS2_S2_S2_fjLj128EEEEELb1ELb0ELb1ELb0EEEvNS_9BwdParamsE)
        /*0c68*/ 	.word	0x000000ae


	//----- nvinfo : EIATTR_FRAME_SIZE
	.align		4
.L_529:
        /*0c6c*/ 	.byte	0x04, 0x11
        /*0c6e*/ 	.short	(.L_531 - .L_530)
	.align		4
.L_530:
        /*0c70*/ 	.word	index@($__internal_111_$__cuda_sm70_shflsync_down_p)
        /*0c74*/ 	.word	0x00000000


	//----- nvinfo : EIATTR_FRAME_SIZE
	.align		4
.L_531:
        /*0c78*/ 	.byte	0x04, 0x11
        /*0c7a*/ 	.short	(.L_533 - .L_532)
	.align		4
.L_532:
        /*0c7c*/ 	.word	index@(_ZN10layer_norm13ln_bwd_kernelINS_13Kernel_traitsIf6__halfS2_S2_fjLj3072ELj1ELj1ELj4ELj16ENS_18Kernel_traits_baseILj3072EfS2_S2_S2_fjLj128EEEEELb1ELb0ELb1ELb0EEEvNS_9BwdParamsE)
        /*0c80*/ 	.word	0x00000000


	//----- nvinfo : EIATTR_REGCOUNT
	.align		4
.L_533:
        /*0c84*/ 	.byte	0x04, 0x2f
        /*0c86*/ 	.short	(.L_535 - .L_534)
	.align		4
.L_534:
        /*0c88*/ 	.word	index@(_ZN10layer_norm22ln_bwd_finalize_kernelINS_22Kernel_traits_finalizeILj3072Ef6__halfS2_S2_fjLb0ELj1024ELj4ENS_18Kernel_traits_baseILj3072EfS2_S2_S2_fjLj1024EEEEELb0ELb0EEEvNS_9BwdParamsE)
        /*0c8c*/ 	.word	0x0000001e


	//----- nvinfo : EIATTR_FRAME_SIZE
	.align		4
.L_535:
        /*0c90*/ 	.byte	0x04, 0x11
        /*0c92*/ 	.short	(.L_537 - .L_536)
	.align		4
.L_536:
        /*0c94*/ 	.word	index@($__internal_110_$__cuda_sm70_shflsync_bfly_p)
        /*0c98*/ 	.word	0x00000000


	//----- nvinfo : EIATTR_FRAME_SIZE
	.align		4
.L_537:
        /*0c9c*/ 	.byte	0x04, 0x11
        /*0c9e*/ 	.short	(.L_539 - .L_538)
	.align		4
.L_538:
        /*0ca0*/ 	.word	index@(_ZN10layer_norm22ln_bwd_finalize_kernelINS_22Kernel_traits_finalizeILj3072Ef6__halfS2_S2_fjLb0ELj1024ELj4ENS_18Kernel_traits_baseILj3072EfS2_S2_S2_fjLj1024EEEEELb0ELb0EEEvNS_9BwdParamsE)
        /*0ca4*/ 	.word	0x00000000


	//----- nvinfo : EIATTR_REGCOUNT
	.align		4
.L_539:
        /*0ca8*/ 	.byte	0x04, 0x2f
        /*0caa*/ 	.short	(.L_541 - .L_540)
	.align		4
.L_540:
        /*0cac*/ 	.word	index@(_ZN10layer_norm13ln_bwd_kernelINS_13Kernel_traitsIf6__halfS2_S2_fjLj3072ELj1ELj1ELj4ELj16ENS_18Kernel_traits_baseILj3072EfS2_S2_S2_fjLj128EEEEELb1ELb0ELb0ELb1EEEvNS_9BwdParamsE)
        /*0cb0*/ 	.word	0x000000a8


	//----- nvinfo : EIATTR_FRAME_SIZE
	.align		4
.L_541:
        /*0cb4*/ 	.byte	0x04, 0x11
        /*0cb6*/ 	.short	(.L_543 - .L_542)
	.align		4
.L_542:
        /*0cb8*/ 	.word	index@($__internal_109_$__cuda_sm70_shflsync_down_p)
        /*0cbc*/ 	.word	0x00000000


	//----- nvinfo : EIATTR_FRAME_SIZE
	.align		4
.L_543:
        /*0cc0*/ 	.byte	0x04, 0x11
        /*0cc2*/ 	.short	(.L_545 - .L_544)
	.align		4
.L_544:
        /*0cc4*/ 	.word	index@(_ZN10layer_norm13ln_bwd_kernelINS_13Kernel_traitsIf6__halfS2_S2_fjLj3072ELj1ELj1ELj4ELj16ENS_18Kernel_traits_baseILj3072EfS2_S2_S2_fjLj128EEEEELb1ELb0ELb0ELb1EEEvNS_9BwdParamsE)
        /*0cc8*/ 	.word	0x00000000


	//----- nvinfo : EIATTR_REGCOUNT
	.align		4
.L_545:
        /*0ccc*/ 	.byte	0x04, 0x2f
        /*0cce*/ 	.short	(.L_547 - .L_546)
	.align		4
.L_546:
        /*0cd0*/ 	.word	index@(_ZN10layer_norm13ln_bwd_kernelINS_13Kernel_traitsIf6__halfS2_S2_fjLj3072ELj1ELj1ELj4ELj16ENS_18Kernel_traits_baseILj3072EfS2_S2_S2_fjLj128EEEEELb1ELb0ELb0ELb0EEEvNS_9BwdParamsE)
        /*0cd4*/ 	.word	0x000000a8


	//----- nvinfo : EIATTR_FRAME_SIZE
	.align		4
.L_547:
        /*0cd8*/ 	.byte	0x04, 0x11
        /*0cda*/ 	.short	(.L_549 - .L_548)
	.align		4
.L_548:
        /*0cdc*/ 	.word	index@($__internal_108_$__cuda_sm70_shflsync_down_p)
        /*0ce0*/ 	.word	0x00000000


	//----- nvinfo : EIATTR_FRAME_SIZE
	.align		4
.L_549:
        /*0ce4*/ 	.byte	0x04, 0x11
        /*0ce6*/ 	.short	(.L_551 - .L_550)
	.align		4
.L_550:
        /*0ce8*/ 	.word	index@(_ZN10layer_norm13ln_bwd_kernelINS_13Kernel_traitsIf6__halfS2_S2_fjLj3072ELj1ELj1ELj4ELj16ENS_18Kernel_traits_baseILj3072EfS2_S2_S2_fjLj128EEEEELb1ELb0ELb0ELb0EEEvNS_9BwdParamsE)
        /*0cec*/ 	.word	0x00000000


	//----- nvinfo : EIATTR_REGCOUNT
	.align		4
.L_551:
        /*0cf0*/ 	.byte	0x04, 0x2f
        /*0cf2*/ 	.short	(.L_553 - .L_552)
	.align		4
.L_552:
        /*0cf4*/ 	.word	index@(_ZN10layer_norm13ln_bwd_kernelINS_13Kernel_traitsIf6__halfS2_S2_fjLj3072ELj1ELj1ELj4ELj16ENS_18Kernel_traits_baseILj3072EfS2_S2_S2_fjLj128EEEEELb0ELb1ELb1ELb1EEEvNS_9BwdParamsE)
        /*0cf8*/ 	.word	0x000000e9


	//----- nvinfo : EIATTR_FRAME_SIZE
	.align		4
.L_553:
        /*0cfc*/ 	.byte	0x04, 0x11
        /*0cfe*/ 	.short	(.L_555 - .L_554)
	.align		4
.L_554:
        /*0d00*/ 	.word	index@($__internal_107_$__cuda_sm70_shflsync_down_p)
        /*0d04*/ 	.word	0x00000000


	//----- nvinfo : EIATTR_FRAME_SIZE
	.align		4
.L_555:
        /*0d08*/ 	.byte	0x04, 0x11
        /*0d0a*/ 	.short	(.L_557 - .L_556)
	.align		4
.L_556:
        /*0d0c*/ 	.word	index@(_ZN10layer_norm13ln_bwd_kernelINS_13Kernel_traitsIf6__halfS2_S2_fjLj3072ELj1ELj1ELj4ELj16ENS_18Kernel_traits_baseILj3072EfS2_S2_S2_fjLj128EEEEELb0ELb1ELb1ELb1EEEvNS_9BwdParamsE)
        /*0d10*/ 	.word	0x00000000


	//----- nvinfo : EIATTR_REGCOUNT
	.align		4
.L_557:
        /*0d14*/ 	.byte	0x04, 0x2f
        /*0d16*/ 	.short	(.L_559 - .L_558)
	.align		4
.L_558:
        /*0d18*/ 	.word	index@(_ZN10layer_norm13ln_bwd_kernelINS_13Kernel_traitsIf6__halfS2_S2_fjLj3072ELj1ELj1ELj4ELj16ENS_18Kernel_traits_baseILj3072EfS2_S2_S2_fjLj128EEEEELb0ELb1ELb1ELb0EEEvNS_9BwdParamsE)
        /*0d1c*/ 	.word	0x000000dc


	//----- nvinfo : EIATTR_FRAME_SIZE
	.align		4
.L_559:
        /*0d20*/ 	.byte	0x04, 0x11
        /*0d22*/ 	.short	(.L_561 - .L_560)
	.align		4
.L_560:
        /*0d24*/ 	.word	index@($__internal_106_$__cuda_sm70_shflsync_down_p)
        /*0d28*/ 	.word	0x00000000


	//----- nvinfo : EIATTR_FRAME_SIZE
	.align		4
.L_561:
        /*0d2c*/ 	.byte	0x04, 0x11
        /*0d2e*/ 	.short	(.L_563 - .L_562)
	.align		4
.L_562:
        /*0d30*/ 	.word	index@(_ZN10layer_norm13ln_bwd_kernelINS_13Kernel_traitsIf6__halfS2_S2_fjLj3072ELj1ELj1ELj4ELj16ENS_18Kernel_traits_baseILj3072EfS2_S2_S2_fjLj128EEEEELb0ELb1ELb1ELb0EEEvNS_9BwdParamsE)
        /*0d34*/ 	.word	0x00000000


	//----- nvinfo : EIATTR_REGCOUNT
	.align		4
.L_563:
        /*0d38*/ 	.byte	0x04, 0x2f
        /*0d3a*/ 	.short	(.L_565 - .L_564)
	.align		4
.L_564:
        /*0d3c*/ 	.word	index@(_ZN10layer_norm13ln_bwd_kernelINS_13Kernel_traitsIf6__halfS2_S2_fjLj3072ELj1ELj1ELj4ELj16ENS_18Kernel_traits_baseILj3072EfS2_S2_S2_fjLj128EEEEELb0ELb1ELb0ELb1EEEvNS_9BwdParamsE)
        /*0d40*/ 	.word	0x000000da


	//----- nvinfo : EIATTR_FRAME_SIZE
	.align		4
.L_565:
        /*0d44*/ 	.byte	0x04, 0x11
        /*0d46*/ 	.short	(.L_567 - .L_566)
	.align		4
.L_566:
        /*0d48*/ 	.word	index@($__internal_105_$__cuda_sm70_shflsync_down_p)
        /*0d4c*/ 	.word	0x00000000


	//----- nvinfo : EIATTR_FRAME_SIZE
	.align		4
.L_567:
        /*0d50*/ 	.byte	0x04, 0x11
        /*0d52*/ 	.short	(.L_569 - .L_568)
	.align		4
.L_568:
        /*0d54*/ 	.word	index@(_ZN10layer_norm13ln_bwd_kernelINS_13Kernel_traitsIf6__halfS2_S2_fjLj3072ELj1ELj1ELj4ELj16ENS_18Kernel_traits_baseILj3072EfS2_S2_S2_fjLj128EEEEELb0ELb1ELb0ELb1EEEvNS_9BwdParamsE)
        /*0d58*/ 	.word	0x00000000


	//----- nvinfo : EIATTR_REGCOUNT
	.align		4
.L_569:
        /*0d5c*/ 	.byte	0x04, 0x2f
        /*0d5e*/ 	.short	(.L_571 - .L_570)
	.align		4
.L_570:
        /*0d60*/ 	.word	index@(_ZN10layer_norm13ln_bwd_kernelINS_13Kernel_traitsIf6__halfS2_S2_fjLj3072ELj1ELj1ELj4ELj16ENS_18Kernel_traits_baseILj3072EfS2_S2_S2_fjLj128EEEEELb0ELb1ELb0ELb0EEEvNS_9BwdParamsE)
        /*0d64*/ 	.word	0x000000e0


	//----- nvinfo : EIATTR_FRAME_SIZE
	.align		4
.L_571:
        /*0d68*/ 	.byte	0x04, 0x11
        /*0d6a*/ 	.short	(.L_573 - .L_572)
	.align		4
.L_572:
        /*0d6c*/ 	.word	index@($__internal_104_$__cuda_sm70_shflsync_down_p)
        /*0d70*/ 	.word	0x00000000


	//----- nvinfo : EIATTR_FRAME_SIZE
	.align		4
.L_573:
        /*0d74*/ 	.byte	0x04, 0x11
        /*0d76*/ 	.short	(.L_575 - .L_574)
	.align		4
.L_574:
        /*0d78*/ 	.word	index@(_ZN10layer_norm13ln_bwd_kernelINS_13Kernel_traitsIf6__halfS2_S2_fjLj3072ELj1ELj1ELj4ELj16ENS_18Kernel_traits_baseILj3072EfS2_S2_S2_fjLj128EEEEELb0ELb1ELb0ELb0EEEvNS_9BwdParamsE)
        /*0d7c*/ 	.word	0x00000000


	//----- nvinfo : EIATTR_REGCOUNT
	.align		4
.L_575:
        /*0d80*/ 	.byte	0x04, 0x2f
        /*0d82*/ 	.short	(.L_577 - .L_576)
	.align		4
.L_576:
        /*0d84*/ 	.word	index@(_ZN10layer_norm13ln_bwd_kernelINS_13Kernel_traitsIf6__halfS2_S2_fjLj3072ELj1ELj1ELj4ELj16ENS_18Kernel_traits_baseILj3072EfS2_S2_S2_fjLj128EEEEELb0ELb0ELb1ELb1EEEvNS_9BwdParamsE)
        /*0d88*/ 	.word	0x000000a8


	//----- nvinfo : EIATTR_FRAME_SIZE
	.align		4
.L_577:
        /*0d8c*/ 	.byte	0x04, 0x11
        /*0d8e*/ 	.short	(.L_579 - .L_578)
	.align		4
.L_578:
        /*0d90*/ 	.word	index@($__internal_103_$__cuda_sm70_shflsync_down_p)
        /*0d94*/ 	.word	0x00000000


	//----- nvinfo : EIATTR_FRAME_SIZE
	.align		4
.L_579:
        /*0d98*/ 	.byte	0x04, 0x11
        /*0d9a*/ 	.short	(.L_581 - .L_580)
	.align		4
.L_580:
        /*0d9c*/ 	.word	index@(_ZN10layer_norm13ln_bwd_kernelINS_13Kernel_traitsIf6__halfS2_S2_fjLj3072ELj1ELj1ELj4ELj16ENS_18Kernel_traits_baseILj3072EfS2_S2_S2_fjLj128EEEEELb0ELb0ELb1ELb1EEEvNS_9BwdParamsE)
        /*0da0*/ 	.word	0x00000000


	//----- nvinfo : EIATTR_REGCOUNT
	.align		4
.L_581:
        /*0da4*/ 	.byte	0x04, 0x2f
        /*0da6*/ 	.short	(.L_583 - .L_582)
	.align		4
.L_582:
        /*0da8*/ 	.word	index@(_ZN10layer_norm13ln_bwd_kernelINS_13Kernel_traitsIf6__halfS2_S2_fjLj3072ELj1ELj1ELj4ELj16ENS_18Kernel_traits_baseILj3072EfS2_S2_S2_fjLj128EEEEELb0ELb0ELb1ELb0EEEvNS_9BwdParamsE)
        /*0dac*/ 	.word	0x000000a8


	//----- nvinfo : EIATTR_FRAME_SIZE
	.align		4
.L_583:
        /*0db0*/ 	.byte	0x04, 0x11
        /*0db2*/ 	.short	(.L_585 - .L_584)
	.align		4
.L_584:
        /*0db4*/ 	.word	index@($__internal_102_$__cuda_sm70_shflsync_down_p)
        /*0db8*/ 	.word	0x00000000


	//----- nvinfo : EIATTR_FRAME_SIZE
	.align		4
.L_585:
        /*0dbc*/ 	.byte	0x04, 0x11
        /*0dbe*/ 	.short	(.L_587 - .L_586)
	.align		4
.L_586:
        /*0dc0*/ 	.word	index@(_ZN10layer_norm13ln_bwd_kernelINS_13Kernel_traitsIf6__halfS2_S2_fjLj3072ELj1ELj1ELj4ELj16ENS_18Kernel_traits_baseILj3072EfS2_S2_S2_fjLj128EEEEELb0ELb0ELb1ELb0EEEvNS_9BwdParamsE)
        /*0dc4*/ 	.word	0x00000000


	//----- nvinfo : EIATTR_REGCOUNT
	.align		4
.L_587:
        /*0dc8*/ 	.byte	0x04, 0x2f
        /*0dca*/ 	.short	(.L_589 - .L_588)
	.align		4
.L_588:
        /*0dcc*/ 	.word	index@(_ZN10layer_norm13ln_bwd_kernelINS_13Kernel_traitsIf6__halfS2_S2_fjLj3072ELj1ELj1ELj4ELj16ENS_18Kernel_traits_baseILj3072EfS2_S2_S2_fjLj128EEEEELb0ELb0ELb0ELb1EEEvNS_9BwdParamsE)
        /*0dd0*/ 	.word	0x000000a8


	//----- nvinfo : EIATTR_FRAME_SIZE
	.align		4
.L_589:
        /*0dd4*/ 	.byte	0x04, 0x11
        /*0dd6*/ 	.short	(.L_591 - .L_590)
	.align		4
.L_590:
        /*0dd8*/ 	.word	index@($__internal_101_$__cuda_sm70_shflsync_down_p)
        /*0ddc*/ 	.word	0x00000000


	//----- nvinfo : EIATTR_FRAME_SIZE
	.align		4
.L_591:
        /*0de0*/ 	.byte	0x04, 0x11
        /*0de2*/ 	.short	(.L_593 - .L_592)
	.align		4
.L_592:
        /*0de4*/ 	.word	index@(_ZN10layer_norm13ln_bwd_kernelINS_13Kernel_traitsIf6__halfS2_S2_fjLj3072ELj1ELj1ELj4ELj16ENS_18Kernel_traits_baseILj3072EfS2_S2_S2_fjLj128EEEEELb0ELb0ELb0ELb1EEEvNS_9BwdParamsE)
        /*0de8*/ 	.word	0x00000000


	//----- nvinfo : EIATTR_REGCOUNT
	.align		4
.L_593:
        /*0dec*/ 	.byte	0x04, 0x2f
        /*0dee*/ 	.short	(.L_595 - .L_594)
	.align		4
.L_594:
        /*0df0*/ 	.word	index@(_ZN10layer_norm13ln_bwd_kernelINS_13Kernel_traitsIf6__halfS2_S2_fjLj3072ELj1ELj1ELj4ELj16ENS_18Kernel_traits_baseILj3072EfS2_S2_S2_fjLj128EEEEELb0ELb0ELb0ELb0EEEvNS_9BwdParamsE)
        /*0df4*/ 	.word	0x000000a3


	//----- nvinfo : EIATTR_FRAME_SIZE
	.align		4
.L_595:
        /*0df8*/ 	.byte	0x04, 0x11
        /*0dfa*/ 	.short	(.L_597 - .L_596)
	.align		4
.L_596:
        /*0dfc*/ 	.word	index@($__internal_100_$__cuda_sm70_shflsync_down_p)
        /*0e00*/ 	.word	0x00000000


	//----- nvinfo : EIATTR_FRAME_SIZE
	.align		4
.L_597:
        /*0e04*/ 	.byte	0x04, 0x11
        /*0e06*/ 	.short	(.L_599 - .L_598)
	.align		4
.L_598:
        /*0e08*/ 	.word	index@(_ZN10layer_norm13ln_bwd_kernelINS_13Kernel_traitsIf6__halfS2_S2_fjLj3072ELj1ELj1ELj4ELj16ENS_18Kernel_traits_baseILj3072EfS2_S2_S2_fjLj128EEEEELb0ELb0ELb0ELb0EEEvNS_9BwdParamsE)
        /*0e0c*/ 	.word	0x00000000


	//----- nvinfo : EIATTR_REGCOUNT
	.align		4
.L_599:
        /*0e10*/ 	.byte	0x04, 0x2f
        /*0e12*/ 	.short	(.L_601 - .L_600)
	.align		4
.L_600:
        /*0e14*/ 	.word	index@(_ZN10layer_norm13ln_bwd_kernelINS_13Kernel_traitsIf13__nv_bfloat16fS2_fjLj3072ELj1ELj1ELj4ELj16ENS_18Kernel_traits_baseILj3072EfS2_fS2_fjLj128EEEEELb1ELb1ELb1ELb1EEEvNS_9BwdParamsE)
        /*0e18*/ 	.word	0x000000fc


	//----- nvinfo : EIATTR_FRAME_SIZE
	.align		4
.L_601:
        /*0e1c*/ 	.byte	0x04, 0x11
        /*0e1e*/ 	.short	(.L_603 - .L_602)
	.align		4
.L_602:
        /*0e20*/ 	.word	index@($__internal_99_$__cuda_sm70_shflsync_down_p)
        /*0e24*/ 	.word	0x00000000


	//----- nvinfo : EIATTR_FRAME_SIZE
	.align		4
.L_603:
        /*0e28*/ 	.byte	0x04, 0x11
        /*0e2a*/ 	.short	(.L_605 - .L_604)
	.align		4
.L_604:
        /*0e2c*/ 	.word	index@(_ZN10layer_norm13ln_bwd_kernelINS_13Kernel_traitsIf13__nv_bfloat16fS2_fjLj3072ELj1ELj1ELj4ELj16ENS_18Kernel_traits_baseILj3072EfS2_fS2_fjLj128EEEEELb1ELb1ELb1ELb1EEEvNS_9BwdParamsE)
        /*0e30*/ 	.word	0x00000000


	//----- nvinfo : EIATTR_REGCOUNT
	.align		4
.L_605:
        /*0e34*/ 	.byte	0x04, 0x2f
        /*0e36*/ 	.short	(.L_607 - .L_606)
	.align		4
.L_606:
        /*0e38*/ 	.word	index@(_ZN10layer_norm22ln_bwd_finalize_kernelINS_22Kernel_traits_finalizeILj3072Ef13__nv_bfloat16fS2_fjLb1ELj1024ELj4ENS_18Kernel_traits_baseILj3072EfS2_fS2_fjLj1024EEEEELb1ELb1EEEvNS_9BwdParamsE)
        /*0e3c*/ 	.word	0x00000020


	//----- nvinfo : EIATTR_FRAME_SIZE
	.align		4
.L_607:
        /*0e40*/ 	.byte	0x04, 0x11
        /*0e42*/ 	.short	(.L_609 - .L_608)
	.align		4
.L_608:
        /*0e44*/ 	.word	index@($__internal_98_$__cuda_sm70_shflsync_bfly_p)
        /*0e48*/ 	.word	0x00000000


	//----- nvinfo : EIATTR_FRAME_SIZE
	.align		4
.L_609:
        /*0e4c*/ 	.byte	0x04, 0x11
        /*0e4e*/ 	.short	(.L_611 - .L_610)
	.align		4
.L_610:
        /*0e50*/ 	.word	index@(_ZN10layer_norm22ln_bwd_finalize_kernelINS_22Kernel_traits_finalizeILj3072Ef13__nv_bfloat16fS2_fjLb1ELj1024ELj4ENS_18Kernel_traits_baseILj3072EfS2_fS2_fjLj1024EEEEELb1ELb1EEEvNS_9BwdParamsE)
        /*0e54*/ 	.word	0x00000000


	//----- nvinfo : EIATTR_REGCOUNT
	.align		4
.L_611:
        /*0e58*/ 	.byte	0x04, 0x2f
        /*0e5a*/ 	.short	(.L_613 - .L_612)
	.align		4
.L_612:
        /*0e5c*/ 	.word	index@(_ZN10layer_norm13ln_bwd_kernelINS_13Kernel_traitsIf13__nv_bfloat16fS2_fjLj3072ELj1ELj1ELj4ELj16ENS_18Kernel_traits_baseILj3072EfS2_fS2_fjLj128EEEEELb1ELb1ELb1ELb0EEEvNS_9BwdParamsE)
        /*0e60*/ 	.word	0x000000f4


	//----- nvinfo : EIATTR_FRAME_SIZE
	.align		4
.L_613:
        /*0e64*/ 	.byte	0x04, 0x11
        /*0e66*/ 	.short	(.L_615 - .L_614)
	.align		4
.L_614:
        /*0e68*/ 	.word	index@($__internal_97_$__cuda_sm70_shflsync_down_p)
        /*0e6c*/ 	.word	0x00000000


	//----- nvinfo : EIATTR_FRAME_SIZE
	.align		4
.L_615:
        /*0e70*/ 	.byte	0x04, 0x11
        /*0e72*/ 	.short	(.L_617 - .L_616)
	.align		4
.L_616:
        /*0e74*/ 	.word	index@(_ZN10layer_norm13ln_bwd_kernelINS_13Kernel_traitsIf13__nv_bfloat16fS2_fjLj3072ELj1ELj1ELj4ELj16ENS_18Kernel_traits_baseILj3072EfS2_fS2_fjLj128EEEEELb1ELb1ELb1ELb0EEEvNS_9BwdParamsE)
        /*0e78*/ 	.word	0x00000000


	//----- nvinfo : EIATTR_REGCOUNT
	.align		4
.L_617:
        /*0e7c*/ 	.byte	0x04, 0x2f
        /*0e7e*/ 	.short	(.L_619 - .L_618)
	.align		4
.L_618:
        /*0e80*/ 	.word	index@(_ZN10layer_norm22ln_bwd_finalize_kernelINS_22Kernel_traits_finalizeILj3072Ef13__nv_bfloat16fS2_fjLb1ELj1024ELj4ENS_18Kernel_traits_baseILj3072EfS2_fS2_fjLj1024EEEEELb1ELb0EEEvNS_9BwdParamsE)
        /*0e84*/ 	.word	0x00000020


	//----- nvinfo : EIATTR_FRAME_SIZE
	.align		4
.L_619:
        /*0e88*/ 	.byte	0x04, 0x11
        /*0e8a*/ 	.short	(.L_621 - .L_620)
	.align		4
.L_620:
        /*0e8c*/ 	.word	index@($__internal_96_$__cuda_sm70_shflsync_bfly_p)
        /*0e90*/ 	.word	0x00000000


	//----- nvinfo : EIATTR_FRAME_SIZE
	.align		4
.L_621:
        /*0e94*/ 	.byte	0x04, 0x11
        /*0e96*/ 	.short	(.L_623 - .L_622)
	.align		4
.L_622:
        /*0e98*/ 	.word	index@(_ZN10layer_norm22ln_bwd_finalize_kernelINS_22Kernel_traits_finalizeILj3072Ef13__nv_bfloat16fS2_fjLb1ELj1024ELj4ENS_18Kernel_traits_baseILj3072EfS2_fS2_fjLj1024EEEEELb1ELb0EEEvNS_9BwdParamsE)
        /*0e9c*/ 	.word	0x00000000


	//----- nvinfo : EIATTR_REGCOUNT
	.align		4
.L_623:
        /*0ea0*/ 	.byte	0x04, 0x2f
        /*0ea2*/ 	.short	(.L_625 - .L_624)
	.align		4
.L_624:
        /*0ea4*/ 	.word	index@(_ZN10layer_norm13ln_bwd_kernelINS_13Kernel_traitsIf13__nv_bfloat16fS2_fjLj3072ELj1ELj1ELj4ELj16ENS_18Kernel_traits_baseILj3072EfS2_fS2_fjLj128EEEEELb1ELb1ELb0ELb1EEEvNS_9BwdParamsE)
        /*0ea8*/ 	.word	0x000000ff


	//----- nvinfo : EIATTR_FRAME_SIZE
	.align		4
.L_625:
        /*0eac*/ 	.byte	0x04, 0x11
        /*0eae*/ 	.short	(.L_627 - .L_626)
	.align		4
.L_626:
        /*0eb0*/ 	.word	index@($__internal_95_$__cuda_sm70_shflsync_down_p)
        /*0eb4*/ 	.word	0x00000000


	//----- nvinfo : EIATTR_FRAME_SIZE
	.align		4
.L_627:
        /*0eb8*/ 	.byte	0x04, 0x11
        /*0eba*/ 	.short	(.L_629 - .L_628)
	.align		4
.L_628:
        /*0ebc*/ 	.word	index@(_ZN10layer_norm13ln_bwd_kernelINS_13Kernel_traitsIf13__nv_bfloat16fS2_fjLj3072ELj1ELj1ELj4ELj16ENS_18Kernel_traits_baseILj3072EfS2_fS2_fjLj128EEEEELb1ELb1ELb0ELb1EEEvNS_9BwdParamsE)
        /*0ec0*/ 	.word	0x00000000


	//----- nvinfo : EIATTR_REGCOUNT
	.align		4
.L_629:
        /*0ec4*/ 	.byte	0x04, 0x2f
        /*0ec6*/ 	.short	(.L_631 - .L_630)
	.align		4
.L_630:
        /*0ec8*/ 	.word	index@(_ZN10layer_norm13ln_bwd_kernelINS_13Kernel_traitsIf13__nv_bfloat16fS2_fjLj3072ELj1ELj1ELj4ELj16ENS_18Kernel_traits_baseILj3072EfS2_fS2_fjLj128EEEEELb1ELb1ELb0ELb0EEEvNS_9BwdParamsE)
        /*0ecc*/ 	.word	0x000000f1


	//----- nvinfo : EIATTR_FRAME_SIZE
	.align		4
.L_631:
        /*0ed0*/ 	.byte	0x04, 0x11
        /*0ed2*/ 	.short	(.L_633 - .L_632)
	.align		4
.L_632:
        /*0ed4*/ 	.word	index@($__internal_94_$__cuda_sm70_shflsync_down_p)
        /*0ed8*/ 	.word	0x00000000


	//----- nvinfo : EIATTR_FRAME_SIZE
	.align		4
.L_633:
        /*0edc*/ 	.byte	0x04, 0x11
        /*0ede*/ 	.short	(.L_635 - .L_634)
	.align		4
.L_634:
        /*0ee0*/ 	.word	index@(_ZN10layer_norm13ln_bwd_kernelINS_13Kernel_traitsIf13__nv_bfloat16fS2_fjLj3072ELj1ELj1ELj4ELj16ENS_18Kernel_traits_baseILj3072EfS2_fS2_fjLj128EEEEELb1ELb1ELb0ELb0EEEvNS_9BwdParamsE)
        /*0ee4*/ 	.word	0x00000000


	//----- nvinfo : EIATTR_REGCOUNT
	.align		4
.L_635:
        /*0ee8*/ 	.byte	0x04, 0x2f
        /*0eea*/ 	.short	(.L_637 - .L_636)
	.align		4
.L_636:
        /*0eec*/ 	.word	index@(_ZN10layer_norm13ln_bwd_kernelINS_13Kernel_traitsIf13__nv_bfloat16fS2_fjLj3072ELj1ELj1ELj4ELj16ENS_18Kernel_traits_baseILj3072EfS2_fS2_fjLj128EEEEELb1ELb0ELb1ELb1EEEvNS_9BwdParamsE)
        /*0ef0*/ 	.word	0x000000d3


	//----- nvinfo : EIATTR_FRAME_SIZE
	.align		4
.L_637:
        /*0ef4*/ 	.byte	0x04, 0x11
        /*0ef6*/ 	.short	(.L_639 - .L_638)
	.align		4
.L_638:
        /*0ef8*/ 	.word	index@($__internal_93_$__cuda_sm70_shflsync_down_p)
        /*0efc*/ 	.word	0x00000000


	//----- nvinfo : EIATTR_FRAME_SIZE
	.align		4
.L_639:
        /*0f00*/ 	.byte	0x04, 0x11
        /*0f02*/ 	.short	(.L_641 - .L_640)
	.align		4
.L_640:
        /*0f04*/ 	.word	index@(_ZN10layer_norm13ln_bwd_kernelINS_13Kernel_traitsIf13__nv_bfloat16fS2_fjLj3072ELj1ELj1ELj4ELj16ENS_18Kernel_traits_baseILj3072EfS2_fS2_fjLj128EEEEELb1ELb0ELb1ELb1EEEvNS_9BwdParamsE)
        /*0f08*/ 	.word	0x00000000


	//----- nvinfo : EIATTR_REGCOUNT
	.align		4
.L_641:
        /*0f0c*/ 	.byte	0x04, 0x2f
        /*0f0e*/ 	.short	(.L_643 - .L_642)
	.align		4
.L_642:
        /*0f10*/ 	.word	index@(_ZN10layer_norm22ln_bwd_finalize_kernelINS_22Kernel_traits_finalizeILj3072Ef13__nv_bfloat16fS2_fjLb0ELj1024ELj4ENS_18Kernel_traits_baseILj3072EfS2_fS2_fjLj1024EEEEELb0ELb1EEEvNS_9BwdParamsE)
        /*0f14*/ 	.word	0x00000020


	//----- nvinfo : EIATTR_FRAME_SIZE
	.align		4
.L_643:
        /*0f18*/ 	.byte	0x04, 0x11
        /*0f1a*/ 	.short	(.L_645 - .L_644)
	.align		4
.L_644:
        /*0f1c*/ 	.word	index@($__internal_92_$__cuda_sm70_shflsync_bfly_p)
        /*0f20*/ 	.word	0x00000000


	//----- nvinfo : EIATTR_FRAME_SIZE
	.align		4
.L_645:
        /*0f24*/ 	.byte	0x04, 0x11
        /*0f26*/ 	.short	(.L_647 - .L_646)
	.align		4
.L_646:
        /*0f28*/ 	.word	index@(_ZN10layer_norm22ln_bwd_finalize_kernelINS_22Kernel_traits_finalizeILj3072Ef13__nv_bfloat16fS2_fjLb0ELj1024ELj4ENS_18Kernel_traits_baseILj3072EfS2_fS2_fjLj1024EEEEELb0ELb1EEEvNS_9BwdParamsE)
        /*0f2c*/ 	.word	0x00000000


	//----- nvinfo : EIATTR_REGCOUNT
	.align		4
.L_647:
        /*0f30*/ 	.byte	0x04, 0x2f
        /*0f32*/ 	.short	(.L_649 - .L_648)
	.align		4
.L_648:
        /*0f34*/ 	.word	index@(_ZN10layer_norm13ln_bwd_kernelINS_13Kernel_traitsIf13__nv_bfloat16fS2_fjLj3072ELj1ELj1ELj4ELj16ENS_18Kernel_traits_baseILj3072EfS2_fS2_fjLj128EEEEELb1ELb0ELb1ELb0EEEvNS_9BwdParamsE)
        /*0f38*/ 	.word	0x000000c3


	//----- nvinfo : EIATTR_FRAME_SIZE
	.align		4
.L_649:
        /*0f3c*/ 	.byte	0x04, 0x11
        /*0f3e*/ 	.short	(.L_651 - .L_650)
	.align		4
.L_650:
        /*0f40*/ 	.word	index@($__internal_91_$__cuda_sm70_shflsync_down_p)
        /*0f44*/ 	.word	0x00000000


	//----- nvinfo : EIATTR_FRAME_SIZE
	.align		4
.L_651:
        /*0f48*/ 	.byte	0x04, 0x11
        /*0f4a*/ 	.short	(.L_653 - .L_652)
	.align		4
.L_652:
        /*0f4c*/ 	.word	index@(_ZN10layer_norm13ln_bwd_kernelINS_13Kernel_traitsIf13__nv_bfloat16fS2_fjLj3072ELj1ELj1ELj4ELj16ENS_18Kernel_traits_baseILj3072EfS2_fS2_fjLj128EEEEELb1ELb0ELb1ELb0EEEvNS_9BwdParamsE)
        /*0f50*/ 	.word	0x00000000


	//----- nvinfo : EIATTR_REGCOUNT
	.align		4
.L_653:
        /*0f54*/ 	.byte	0x04, 0x2f
        /*0f56*/ 	.short	(.L_655 - .L_654)
	.align		4
.L_654:
        /*0f58*/ 	.word	index@(_ZN10layer_norm22ln_bwd_finalize_kernelINS_22Kernel_traits_finalizeILj3072Ef13__nv_bfloat16fS2_fjLb0ELj1024ELj4ENS_18Kernel_traits_baseILj3072EfS2_fS2_fjLj1024EEEEELb0ELb0EEEvNS_9BwdParamsE)
        /*0f5c*/ 	.word	0x0000001e


	//----- nvinfo : EIATTR_FRAME_SIZE
	.align		4
.L_655:
        /*0f60*/ 	.byte	0x04, 0x11
        /*0f62*/ 	.short	(.L_657 - .L_656)
	.align		4
.L_656:
        /*0f64*/ 	.word	index@($__internal_90_$__cuda_sm70_shflsync_bfly_p)
        /*0f68*/ 	.word	0x00000000


	//----- nvinfo : EIATTR_FRAME_SIZE
	.align		4
.L_657:
        /*0f6c*/ 	.byte	0x04, 0x11
        /*0f6e*/ 	.short	(.L_659 - .L_658)
	.align		4
.L_658:
        /*0f70*/ 	.word	index@(_ZN10layer_norm22ln_bwd_finalize_kernelINS_22Kernel_traits_finalizeILj3072Ef13__nv_bfloat16fS2_fjLb0ELj1024ELj4ENS_18Kernel_traits_baseILj3072EfS2_fS2_fjLj1024EEEEELb0ELb0EEEvNS_9BwdParamsE)
        /*0f74*/ 	.word	0x00000000


	//----- nvinfo : EIATTR_REGCOUNT
	.align		4
.L_659:
        /*0f78*/ 	.byte	0x04, 0x2f
        /*0f7a*/ 	.short	(.L_661 - .L_660)
	.align		4
.L_660:
        /*0f7c*/ 	.word	index@(_ZN10layer_norm13ln_bwd_kernelINS_13Kernel_traitsIf13__nv_bfloat16fS2_fjLj3072ELj1ELj1ELj4ELj16ENS_18Kernel_traits_baseILj3072EfS2_fS2_fjLj128EEEEELb1ELb0ELb0ELb1EEEvNS_9BwdParamsE)
        /*0f80*/ 	.word	0x000000d8


	//----- nvinfo : EIATTR_FRAME_SIZE
	.align		4
.L_661:
        /*0f84*/ 	.byte	0x04, 0x11
        /*0f86*/ 	.short	(.L_663 - .L_662)
	.align		4
.L_662:
        /*0f88*/ 	.word	index@($__internal_89_$__cuda_sm70_shflsync_down_p)
        /*0f8c*/ 	.word	0x00000000


	//----- nvinfo : EIATTR_FRAME_SIZE
	.align		4
.L_663:
        /*0f90*/ 	.byte	0x04, 0x11
        /*0f92*/ 	.short	(.L_665 - .L_664)
	.align		4
.L_664:
        /*0f94*/ 	.word	index@(_ZN10layer_norm13ln_bwd_kernelINS_13Kernel_traitsIf13__nv_bfloat16fS2_fjLj3072ELj1ELj1ELj4ELj16ENS_18Kernel_traits_baseILj3072EfS2_fS2_fjLj128EEEEELb1ELb0ELb0ELb1EEEvNS_9BwdParamsE)
        /*0f98*/ 	.word	0x00000000


	//----- nvinfo : EIATTR_REGCOUNT
	.align		4
.L_665:
        /*0f9c*/ 	.byte	0x04, 0x2f
        /*0f9e*/ 	.short	(.L_667 - .L_666)
	.align		4
.L_666:
        /*0fa0*/ 	.word	index@(_ZN10layer_norm13ln_bwd_kernelINS_13Kernel_traitsIf13__nv_bfloat16fS2_fjLj3072ELj1ELj1ELj4ELj16ENS_18Kernel_traits_baseILj3072EfS2_fS2_fjLj128EEEEELb1ELb0ELb0ELb0EEEvNS_9BwdParamsE)
        /*0fa4*/ 	.word	0x000000ba


	//----- nvinfo : EIATTR_FRAME_SIZE
	.align		4
.L_667:
        /*0fa8*/ 	.byte	0x04, 0x11
        /*0faa*/ 	.short	(.L_669 - .L_668)
	.align		4
.L_668:
        /*0fac*/ 	.word	index@($__internal_88_$__cuda_sm70_shflsync_down_p)
        /*0fb0*/ 	.word	0x00000000


	//----- nvinfo : EIATTR_FRAME_SIZE
	.align		4
.L_669:
        /*0fb4*/ 	.byte	0x04, 0x11
        /*0fb6*/ 	.short	(.L_671 - .L_670)
	.align		4
.L_670:
        /*0fb8*/ 	.word	index@(_ZN10layer_norm13ln_bwd_kernelINS_13Kernel_traitsIf13__nv_bfloat16fS2_fjLj3072ELj1ELj1ELj4ELj16ENS_18Kernel_traits_baseILj3072EfS2_fS2_fjLj128EEEEELb1ELb0ELb0ELb0EEEvNS_9BwdParamsE)
        /*0fbc*/ 	.word	0x00000000


	//----- nvinfo : EIATTR_REGCOUNT
	.align		4
.L_671:
        /*0fc0*/ 	.byte	0x04, 0x2f
        /*0fc2*/ 	.short	(.L_673 - .L_672)
	.align		4
.L_672:
        /*0fc4*/ 	.word	index@(_ZN10layer_norm13ln_bwd_kernelINS_13Kernel_traitsIf13__nv_bfloat16fS2_fjLj3072ELj1ELj1ELj4ELj16ENS_18Kernel_traits_baseILj3072EfS2_fS2_fjLj128EEEEELb0ELb1ELb1ELb1EEEvNS_9BwdParamsE)
        /*0fc8*/ 	.word	0x000000ff


	//----- nvinfo : EIATTR_FRAME_SIZE
	.align		4
.L_673:
        /*0fcc*/ 	.byte	0x04, 0x11
        /*0fce*/ 	.short	(.L_675 - .L_674)
	.align		4
.L_674:
        /*0fd0*/ 	.word	index@($__internal_87_$__cuda_sm70_shflsync_down_p)
        /*0fd4*/ 	.word	0x00000000


	//----- nvinfo : EIATTR_FRAME_SIZE
	.align		4
.L_675:
        /*0fd8*/ 	.byte	0x04, 0x11
        /*0fda*/ 	.short	(.L_677 - .L_676)
	.align		4
.L_676:
        /*0fdc*/ 	.word	index@(_ZN10layer_norm13ln_bwd_kernelINS_13Kernel_traitsIf13__nv_bfloat16fS2_fjLj3072ELj1ELj1ELj4ELj16ENS_18Kernel_traits_baseILj3072EfS2_fS2_fjLj128EEEEELb0ELb1ELb1ELb1EEEvNS_9BwdParamsE)
        /*0fe0*/ 	.word	0x00000000


	//----- nvinfo : EIATTR_REGCOUNT
	.align		4
.L_677:
        /*0fe4*/ 	.byte	0x04, 0x2f
        /*0fe6*/ 	.short	(.L_679 - .L_678)
	.align		4
.L_678:
        /*0fe8*/ 	.word	index@(_ZN10layer_norm13ln_bwd_kernelINS_13Kernel_traitsIf13__nv_bfloat16fS2_fjLj3072ELj1ELj1ELj4ELj16ENS_18Kernel_traits_baseILj3072EfS2_fS2_fjLj128EEEEELb0ELb1ELb1ELb0EEEvNS_9BwdParamsE)
        /*0fec*/ 	.word	0x000000ee


	//----- nvinfo : EIATTR_FRAME_SIZE
	.align		4
.L_679:
        /*0ff0*/ 	.byte	0x04, 0x11
        /*0ff2*/ 	.short	(.L_681 - .L_680)
	.align		4
.L_680:
        /*0ff4*/ 	.word	index@($__internal_86_$__cuda_sm70_shflsync_down_p)
        /*0ff8*/ 	.word	0x00000000


	//----- nvinfo : EIATTR_FRAME_SIZE
	.align		4
.L_681:
        /*0ffc*/ 	.byte	0x04, 0x11
        /*0ffe*/ 	.short	(.L_683 - .L_682)
	.align		4
.L_682:
        /*1000*/ 	.word	index@(_ZN10layer_norm13ln_bwd_kernelINS_13Kernel_traitsIf13__nv_bfloat16fS2_fjLj3072ELj1ELj1ELj4ELj16ENS_18Kernel_traits_baseILj3072EfS2_fS2_fjLj128EEEEELb0ELb1ELb1ELb0EEEvNS_9BwdParamsE)
        /*1004*/ 	.word	0x00000000


	//----- nvinfo : EIATTR_REGCOUNT
	.align		4
.L_683:
        /*1008*/ 	.byte	0x04, 0x2f
        /*100a*/ 	.short	(.L_685 - .L_684)
	.align		4
.L_684:
        /*100c*/ 	.word	index@(_ZN10layer_norm13ln_bwd_kernelINS_13Kernel_traitsIf13__nv_bfloat16fS2_fjLj3072ELj1ELj1ELj4ELj16ENS_18Kernel_traits_baseILj3072EfS2_fS2_fjLj128EEEEELb0ELb1ELb0ELb1EEEvNS_9BwdParamsE)
        /*1010*/ 	.word	0x000000fa


	//----- nvinfo : EIATTR_FRAME_SIZE
	.align		4
.L_685:
        /*1014*/ 	.byte	0x04, 0x11
        /*1016*/ 	.short	(.L_687 - .L_686)
	.align		4
.L_686:
        /*1018*/ 	.word	index@($__internal_85_$__cuda_sm70_shflsync_down_p)
        /*101c*/ 	.word	0x00000000


	//----- nvinfo : EIATTR_FRAME_SIZE
	.align		4
.L_687:
        /*1020*/ 	.byte	0x04, 0x11
        /*1022*/ 	.short	(.L_689 - .L_688)
	.align		4
.L_688:
        /*1024*/ 	.word	index@(_ZN10layer_norm13ln_bwd_kernelINS_13Kernel_traitsIf13__nv_bfloat16fS2_fjLj3072ELj1ELj1ELj4ELj16ENS_18Kernel_traits_baseILj3072EfS2_fS2_fjLj128EEEEELb0ELb1ELb0ELb1EEEvNS_9BwdParamsE)
        /*1028*/ 	.word	0x00000000


	//----- nvinfo : EIATTR_REGCOUNT
	.align		4
.L_689:
        /*102c*/ 	.byte	0x04, 0x2f
        /*102e*/ 	.short	(.L_691 - .L_690)
	.align		4
.L_690:
        /*1030*/ 	.word	index@(_ZN10layer_norm13ln_bwd_kernelINS_13Kernel_traitsIf13__nv_bfloat16fS2_fjLj3072ELj1ELj1ELj4ELj16ENS_18Kernel_traits_baseILj3072EfS2_fS2_fjLj128EEEEELb0ELb1ELb0ELb0EEEvNS_9BwdParamsE)
        /*1034*/ 	.word	0x000000eb


	//----- nvinfo : EIATTR_FRAME_SIZE
	.align		4
.L_691:
        /*1038*/ 	.byte	0x04, 0x11
        /*103a*/ 	.short	(.L_693 - .L_692)
	.align		4
.L_692:
        /*103c*/ 	.word	index@($__internal_84_$__cuda_sm70_shflsync_down_p)
        /*1040*/ 	.word	0x00000000


	//----- nvinfo : EIATTR_FRAME_SIZE
	.align		4
.L_693:
        /*1044*/ 	.byte	0x04, 0x11
        /*1046*/ 	.short	(.L_695 - .L_694)
	.align		4
.L_694:
        /*1048*/ 	.word	index@(_ZN10layer_norm13ln_bwd_kernelINS_13Kernel_traitsIf13__nv_bfloat16fS2_fjLj3072ELj1ELj1ELj4ELj16ENS_18Kernel_traits_baseILj3072EfS2_fS2_fjLj128EEEEELb0ELb1ELb0ELb0EEEvNS_9BwdParamsE)
        /*104c*/ 	.word	0x00000000


	//----- nvinfo : EIATTR_REGCOUNT
	.align		4
.L_695:
        /*1050*/ 	.byte	0x04, 0x2f
        /*1052*/ 	.short	(.L_697 - .L_696)
	.align		4
.L_696:
        /*1054*/ 	.word	index@(_ZN10layer_norm13ln_bwd_kernelINS_13Kernel_traitsIf13__nv_bfloat16fS2_fjLj3072ELj1ELj1ELj4ELj16ENS_18Kernel_traits_baseILj3072EfS2_fS2_fjLj128EEEEELb0ELb0ELb1ELb1EEEvNS_9BwdParamsE)
        /*1058*/ 	.word	0x000000cb


	//----- nvinfo : EIATTR_FRAME_SIZE
	.align		4
.L_697:
        /*105c*/ 	.byte	0x04, 0x11
        /*105e*/ 	.short	(.L_699 - .L_698)
	.align		4
.L_698:
        /*1060*/ 	.word	index@($__internal_83_$__cuda_sm70_shflsync_down_p)
        /*1064*/ 	.word	0x00000000


	//----- nvinfo : EIATTR_FRAME_SIZE
	.align		4
.L_699:
        /*1068*/ 	.byte	0x04, 0x11
        /*106a*/ 	.short	(.L_701 - .L_700)
	.align		4
.L_700:
        /*106c*/ 	.word	index@(_ZN10layer_norm13ln_bwd_kernelINS_13Kernel_traitsIf13__nv_bfloat16fS2_fjLj3072ELj1ELj1ELj4ELj16ENS_18Kernel_traits_baseILj3072EfS2_fS2_fjLj128EEEEELb0ELb0ELb1ELb1EEEvNS_9BwdParamsE)
        /*1070*/ 	.word	0x00000000


	//----- nvinfo : EIATTR_REGCOUNT
	.align		4
.L_701:
        /*1074*/ 	.byte	0x04, 0x2f
        /*1076*/ 	.short	(.L_703 - .L_702)
	.align		4
.L_702:
        /*1078*/ 	.word	index@(_ZN10layer_norm13ln_bwd_kernelINS_13Kernel_traitsIf13__nv_bfloat16fS2_fjLj3072ELj1ELj1ELj4ELj16ENS_18Kernel_traits_baseILj3072EfS2_fS2_fjLj128EEEEELb0ELb0ELb1ELb0EEEvNS_9BwdParamsE)
        /*107c*/ 	.word	0x000000bc


	//----- nvinfo : EIATTR_FRAME_SIZE
	.align		4
.L_703:
        /*1080*/ 	.byte	0x04, 0x11
        /*1082*/ 	.short	(.L_705 - .L_704)
	.align		4
.L_704:
        /*1084*/ 	.word	index@($__internal_82_$__cuda_sm70_shflsync_down_p)
        /*1088*/ 	.word	0x00000000


	//----- nvinfo : EIATTR_FRAME_SIZE
	.align		4
.L_705:
        /*108c*/ 	.byte	0x04, 0x11
        /*108e*/ 	.short	(.L_707 - .L_706)
	.align		4
.L_706:
        /*1090*/ 	.word	index@(_ZN10layer_norm13ln_bwd_kernelINS_13Kernel_traitsIf13__nv_bfloat16fS2_fjLj3072ELj1ELj1ELj4ELj16ENS_18Kernel_traits_baseILj3072EfS2_fS2_fjLj128EEEEELb0ELb0ELb1ELb0EEEvNS_9BwdParamsE)
        /*1094*/ 	.word	0x00000000


	//----- nvinfo : EIATTR_REGCOUNT
	.align		4
.L_707:
        /*1098*/ 	.byte	0x04, 0x2f
        /*109a*/ 	.short	(.L_709 - .L_708)
	.align		4
.L_708:
        /*109c*/ 	.word	index@(_ZN10layer_norm13ln_bwd_kernelINS_13Kernel_traitsIf13__nv_bfloat16fS2_fjLj3072ELj1ELj1ELj4ELj16ENS_18Kernel_traits_baseILj3072EfS2_fS2_fjLj128EEEEELb0ELb0ELb0ELb1EEEvNS_9BwdParamsE)
        /*10a0*/ 	.word	0x000000d6


	//----- nvinfo : EIATTR_FRAME_SIZE
	.align		4
.L_709:
        /*10a4*/ 	.byte	0x04, 0x11
        /*10a6*/ 	.short	(.L_711 - .L_710)
	.align		4
.L_710:
        /*10a8*/ 	.word	index@($__internal_81_$__cuda_sm70_shflsync_down_p)
        /*10ac*/ 	.word	0x00000000


	//----- nvinfo : EIATTR_FRAME_SIZE
	.align		4
.L_711:
        /*10b0*/ 	.byte	0x04, 0x11
        /*10b2*/ 	.short	(.L_713 - .L_712)
	.align		4
.L_712:
        /*10b4*/ 	.word	index@(_ZN10layer_norm13ln_bwd_kernelINS_13Kernel_traitsIf13__nv_bfloat16fS2_fjLj3072ELj1ELj1ELj4ELj16ENS_18Kernel_traits_baseILj3072EfS2_fS2_fjLj128EEEEELb0ELb0ELb0ELb1EEEvNS_9BwdParamsE)
        /*10b8*/ 	.word	0x00000000


	//----- nvinfo : EIATTR_REGCOUNT
	.align		4
.L_713:
        /*10bc*/ 	.byte	0x04, 0x2f
        /*10be*/ 	.short	(.L_715 - .L_714)
	.align		4
.L_714:
        /*10c0*/ 	.word	index@(_ZN10layer_norm13ln_bwd_kernelINS_13Kernel_traitsIf13__nv_bfloat16fS2_fjLj3072ELj1ELj1ELj4ELj16ENS_18Kernel_traits_baseILj3072EfS2_fS2_fjLj128EEEEELb0ELb0ELb0ELb0EEEvNS_9BwdParamsE)
        /*10c4*/ 	.word	0x000000b4


	//----- nvinfo : EIATTR_FRAME_SIZE
	.align		4
.L_715:
        /*10c8*/ 	.byte	0x04, 0x11
        /*10ca*/ 	.short	(.L_717 - .L_716)
	.align		4
.L_716:
        /*10cc*/ 	.word	index@($__internal_80_$__cuda_sm70_shflsync_down_p)
        /*10d0*/ 	.word	0x00000000


	//----- nvinfo : EIATTR_FRAME_SIZE
	.align		4
.L_717:
        /*10d4*/ 	.byte	0x04, 0x11
        /*10d6*/ 	.short	(.L_719 - .L_718)
	.align		4
.L_718:
        /*10d8*/ 	.word	index@(_ZN10layer_norm13ln_bwd_kernelINS_13Kernel_traitsIf13__nv_bfloat16fS2_fjLj3072ELj1ELj1ELj4ELj16ENS_18Kernel_traits_baseILj3072EfS2_fS2_fjLj128EEEEELb0ELb0ELb0ELb0EEEvNS_9BwdParamsE)
        /*10dc*/ 	.word	0x00000000


	//----- nvinfo : EIATTR_REGCOUNT
	.align		4
.L_719:
        /*10e0*/ 	.byte	0x04, 0x2f
        /*10e2*/ 	.short	(.L_721 - .L_720)
	.align		4
.L_720:
        /*10e4*/ 	.word	index@(_ZN10layer_norm13ln_bwd_kernelINS_13Kernel_traitsI13__nv_bfloat16S2_fS2_fjLj3072ELj1ELj1ELj4ELj16ENS_18Kernel_traits_baseILj3072ES2_S2_fS2_fjLj128EEEEELb1ELb1ELb1ELb1EEEvNS_9BwdParamsE)
        /*10e8*/ 	.word	0x000000fe


	//----- nvinfo : EIATTR_FRAME_SIZE
	.align		4
.L_721:
        /*10ec*/ 	.byte	0x04, 0x11
        /*10ee*/ 	.short	(.L_723 - .L_722)
	.align		4
.L_722:
        /*10f0*/ 	.word	index@($__internal_79_$__cuda_sm70_shflsync_down_p)
        /*10f4*/ 	.word	0x00000000


	//----- nvinfo : EIATTR_FRAME_SIZE
	.align		4
.L_723:
        /*10f8*/ 	.byte	0x04, 0x11
        /*10fa*/ 	.short	(.L_725 - .L_724)
	.align		4
.L_724:
        /*10fc*/ 	.word	index@(_ZN10layer_norm13ln_bwd_kernelINS_13Kernel_traitsI13__nv_bfloat16S2_fS2_fjLj3072ELj1ELj1ELj4ELj16ENS_18Kernel_traits_baseILj3072ES2_S2_fS2_fjLj128EEEEELb1ELb1ELb1ELb1EEEvNS_9BwdParamsE)
        /*1100*/ 	.word	0x00000000


	//----- nvinfo : EIATTR_REGCOUNT
	.align		4
.L_725:
        /*1104*/ 	.byte	0x04, 0x2f
        /*1106*/ 	.short	(.L_727 - .L_726)
	.align		4
.L_726:
        /*1108*/ 	.word	index@(_ZN10layer_norm22ln_bwd_finalize_kernelINS_22Kernel_traits_finalizeILj3072E13__nv_bfloat16S2_fS2_fjLb1ELj1024ELj4ENS_18Kernel_traits_baseILj3072ES2_S2_fS2_fjLj1024EEEEELb1ELb1EEEvNS_9BwdParamsE)
        /*110c*/ 	.word	0x00000020


	//----- nvinfo : EIATTR_FRAME_SIZE
	.align		4
.L_727:
        /*1110*/ 	.byte	0x04, 0x11
        /*1112*/ 	.short	(.L_729 - .L_728)
	.align		4
.L_728:
        /*1114*/ 	.word	index@($__internal_78_$__cuda_sm70_shflsync_bfly_p)
        /*1118*/ 	.word	0x00000000


	//----- nvinfo : EIATTR_FRAME_SIZE
	.align		4
.L_729:
        /*111c*/ 	.byte	0x04, 0x11
        /*111e*/ 	.short	(.L_731 - .L_730)
	.align		4
.L_730:
        /*1120*/ 	.word	index@(_ZN10layer_norm22ln_bwd_finalize_kernelINS_22Kernel_traits_finalizeILj3072E13__nv_bfloat16S2_fS2_fjLb1ELj1024ELj4ENS_18Kernel_traits_baseILj3072ES2_S2_fS2_fjLj1024EEEEELb1ELb1EEEvNS_9BwdParamsE)
        /*1124*/ 	.word	0x00000000


	//----- nvinfo : EIATTR_REGCOUNT
	.align		4
.L_731:
        /*1128*/ 	.byte	0x04, 0x2f
        /*112a*/ 	.short	(.L_733 - .L_732)
	.align		4
.L_732:
        /*112c*/ 	.word	index@(_ZN10layer_norm13ln_bwd_kernelINS_13Kernel_traitsI13__nv_bfloat16S2_fS2_fjLj3072ELj1ELj1ELj4ELj16ENS_18Kernel_traits_baseILj3072ES2_S2_fS2_fjLj128EEEEELb1ELb1ELb1ELb0EEEvNS_9BwdParamsE)
        /*1130*/ 	.word	0x000000f6


	//----- nvinfo : EIATTR_FRAME_SIZE
	.align		4
.L_733:
        /*1134*/ 	.byte	0x04, 0x11
        /*1136*/ 	.short	(.L_735 - .L_734)
	.align		4
.L_734:
        /*1138*/ 	.word	index@($__internal_77_$__cuda_sm70_shflsync_down_p)
        /*113c*/ 	.word	0x00000000


	//----- nvinfo : EIATTR_FRAME_SIZE
	.align		4
.L_735:
        /*1140*/ 	.byte	0x04, 0x11
        /*1142*/ 	.short	(.L_737 - .L_736)
	.align		4
.L_736:
        /*1144*/ 	.word	index@(_ZN10layer_norm13ln_bwd_kernelINS_13Kernel_traitsI13__nv_bfloat16S2_fS2_fjLj3072ELj1ELj1ELj4ELj16ENS_18Kernel_traits_baseILj3072ES2_S2_fS2_fjLj128EEEEELb1ELb1ELb1ELb0EEEvNS_9BwdParamsE)
        /*1148*/ 	.word	0x00000000


	//----- nvinfo : EIATTR_REGCOUNT
	.align		4
.L_737:
        /*114c*/ 	.byte	0x04, 0x2f
        /*114e*/ 	.short	(.L_739 - .L_738)
	.align		4
.L_738:
        /*1150*/ 	.word	index@(_ZN10layer_norm22ln_bwd_finalize_kernelINS_22Kernel_traits_finalizeILj3072E13__nv_bfloat16S2_fS2_fjLb1ELj1024ELj4ENS_18Kernel_traits_baseILj3072ES2_S2_fS2_fjLj1024EEEEELb1ELb0EEEvNS_9BwdParamsE)
        /*1154*/ 	.word	0x00000020


	//----- nvinfo : EIATTR_FRAME_SIZE
	.align		4
.L_739:
        /*1158*/ 	.byte	0x04, 0x11
        /*115a*/ 	.short	(.L_741 - .L_740)
	.align		4
.L_740:
        /*115c*/ 	.word	index@($__internal_76_$__cuda_sm70_shflsync_bfly_p)
        /*1160*/ 	.word	0x00000000


	//----- nvinfo : EIATTR_FRAME_SIZE
	.align		4
.L_741:
        /*1164*/ 	.byte	0x04, 0x11
        /*1166*/ 	.short	(.L_743 - .L_742)
	.align		4
.L_742:
        /*1168*/ 	.word	index@(_ZN10layer_norm22ln_bwd_finalize_kernelINS_22Kernel_traits_finalizeILj3072E13__nv_bfloat16S2_fS2_fjLb1ELj1024ELj4ENS_18Kernel_traits_baseILj3072ES2_S2_fS2_fjLj1024EEEEELb1ELb0EEEvNS_9BwdParamsE)
        /*116c*/ 	.word	0x00000000


	//----- nvinfo : EIATTR_REGCOUNT
	.align		4
.L_743:
        /*1170*/ 	.byte	0x04, 0x2f
        /*1172*/ 	.short	(.L_745 - .L_744)
	.align		4
.L_744:
        /*1174*/ 	.word	index@(_ZN10layer_norm13ln_bwd_kernelINS_13Kernel_traitsI13__nv_bfloat16S2_fS2_fjLj3072ELj1ELj1ELj4ELj16ENS_18Kernel_traits_baseILj3072ES2_S2_fS2_fjLj128EEEEELb1ELb1ELb0ELb1EEEvNS_9BwdParamsE)
        /*1178*/ 	.word	0x000000ef


	//----- nvinfo : EIATTR_FRAME_SIZE
	.align		4
.L_745:
        /*117c*/ 	.byte	0x04, 0x11
        /*117e*/ 	.short	(.L_747 - .L_746)
	.align		4
.L_746:
        /*1180*/ 	.word	index@($__internal_75_$__cuda_sm70_shflsync_down_p)
        /*1184*/ 	.word	0x00000000


	//----- nvinfo : EIATTR_FRAME_SIZE
	.align		4
.L_747:
        /*1188*/ 	.byte	0x04, 0x11
        /*118a*/ 	.short	(.L_749 - .L_748)
	.align		4
.L_748:
        /*118c*/ 	.word	index@(_ZN10layer_norm13ln_bwd_kernelINS_13Kernel_traitsI13__nv_bfloat16S2_fS2_fjLj3072ELj1ELj1ELj4ELj16ENS_18Kernel_traits_baseILj3072ES2_S2_fS2_fjLj128EEEEELb1ELb1ELb0ELb1EEEvNS_9BwdParamsE)
        /*1190*/ 	.word	0x00000000


	//----- nvinfo : EIATTR_REGCOUNT
	.align		4
.L_749:
        /*1194*/ 	.byte	0x04, 0x2f
        /*1196*/ 	.short	(.L_751 - .L_750)
	.align		4
.L_750:
        /*1198*/ 	.word	index@(_ZN10layer_norm13ln_bwd_kernelINS_13Kernel_traitsI13__nv_bfloat16S2_fS2_fjLj3072ELj1ELj1ELj4ELj16ENS_18Kernel_traits_baseILj3072ES2_S2_fS2_fjLj128EEEEELb1ELb1ELb0ELb0EEEvNS_9BwdParamsE)
        /*119c*/ 	.word	0x000000f3


	//----- nvinfo : EIATTR_FRAME_SIZE
	.align		4
.L_751:
        /*11a0*/ 	.byte	0x04, 0x11
        /*11a2*/ 	.short	(.L_753 - .L_752)
	.align		4
.L_752:
        /*11a4*/ 	.word	index@($__internal_74_$__cuda_sm70_shflsync_down_p)
        /*11a8*/ 	.word	0x00000000


	//----- nvinfo : EIATTR_FRAME_SIZE
	.align		4
.L_753:
        /*11ac*/ 	.byte	0x04, 0x11
        /*11ae*/ 	.short	(.L_755 - .L_754)
	.align		4
.L_754:
        /*11b0*/ 	.word	index@(_ZN10layer_norm13ln_bwd_kernelINS_13Kernel_traitsI13__nv_bfloat16S2_fS2_fjLj3072ELj1ELj1ELj4ELj16ENS_18Kernel_traits_baseILj3072ES2_S2_fS2_fjLj128EEEEELb1ELb1ELb0ELb0EEEvNS_9BwdParamsE)
        /*11b4*/ 	.word	0x00000000


	//----- nvinfo : EIATTR_REGCOUNT
	.align		4
.L_755:
        /*11b8*/ 	.byte	0x04, 0x2f
        /*11ba*/ 	.short	(.L_757 - .L_756)
	.align		4
.L_756:
        /*11bc*/ 	.word	index@(_ZN10layer_norm13ln_bwd_kernelINS_13Kernel_traitsI13__nv_bfloat16S2_fS2_fjLj3072ELj1ELj1ELj4ELj16ENS_18Kernel_traits_baseILj3072ES2_S2_fS2_fjLj128EEEEELb1ELb0ELb1ELb1EEEvNS_9BwdParamsE)
        /*11c0*/ 	.word	0x000000d3


	//----- nvinfo : EIATTR_FRAME_SIZE
	.align		4
.L_757:
        /*11c4*/ 	.byte	0x04, 0x11
        /*11c6*/ 	.short	(.L_759 - .L_758)
	.align		4
.L_758:
        /*11c8*/ 	.word	index@($__internal_73_$__cuda_sm70_shflsync_down_p)
        /*11cc*/ 	.word	0x00000000


	//----- nvinfo : EIATTR_FRAME_SIZE
	.align		4
.L_759:
        /*11d0*/ 	.byte	0x04, 0x11
        /*11d2*/ 	.short	(.L_761 - .L_760)
	.align		4
.L_760:
        /*11d4*/ 	.word	index@(_ZN10layer_norm13ln_bwd_kernelINS_13Kernel_traitsI13__nv_bfloat16S2_fS2_fjLj3072ELj1ELj1ELj4ELj16ENS_18Kernel_traits_baseILj3072ES2_S2_fS2_fjLj128EEEEELb1ELb0ELb1ELb1EEEvNS_9BwdParamsE)
        /*11d8*/ 	.word	0x00000000


	//----- nvinfo : EIATTR_REGCOUNT
	.align		4
.L_761:
        /*11dc*/ 	.byte	0x04, 0x2f
        /*11de*/ 	.short	(.L_763 - .L_762)
	.align		4
.L_762:
        /*11e0*/ 	.word	index@(_ZN10layer_norm22ln_bwd_finalize_kernelINS_22Kernel_traits_finalizeILj3072E13__nv_bfloat16S2_fS2_fjLb0ELj1024ELj4ENS_18Kernel_traits_baseILj3072ES2_S2_fS2_fjLj1024EEEEELb0ELb1EEEvNS_9BwdParamsE)
        /*11e4*/ 	.word	0x00000020


	//----- nvinfo : EIATTR_FRAME_SIZE
	.align		4
.L_763:
        /*11e8*/ 	.byte	0x04, 0x11
        /*11ea*/ 	.short	(.L_765 - .L_764)
	.align		4
.L_764:
        /*11ec*/ 	.word	index@($__internal_72_$__cuda_sm70_shflsync_bfly_p)
        /*11f0*/ 	.word	0x00000000


	//----- nvinfo : EIATTR_FRAME_SIZE
	.align		4
.L_765:
        /*11f4*/ 	.byte	0x04, 0x11
        /*11f6*/ 	.short	(.L_767 - .L_766)
	.align		4
.L_766:
        /*11f8*/ 	.word	index@(_ZN10layer_norm22ln_bwd_finalize_kernelINS_22Kernel_traits_finalizeILj3072E13__nv_bfloat16S2_fS2_fjLb0ELj1024ELj4ENS_18Kernel_traits_baseILj3072ES2_S2_fS2_fjLj1024EEEEELb0ELb1EEEvNS_9BwdParamsE)
        /*11fc*/ 	.word	0x00000000


	//----- nvinfo : EIATTR_REGCOUNT
	.align		4
.L_767:
        /*1200*/ 	.byte	0x04, 0x2f
        /*1202*/ 	.short	(.L_769 - .L_768)
	.align		4
.L_768:
        /*1204*/ 	.word	index@(_ZN10layer_norm13ln_bwd_kernelINS_13Kernel_traitsI13__nv_bfloat16S2_fS2_fjLj3072ELj1ELj1ELj4ELj16ENS_18Kernel_traits_baseILj3072ES2_S2_fS2_fjLj128EEEEELb1ELb0ELb1ELb0EEEvNS_9BwdParamsE)
        /*1208*/ 	.word	0x000000c1


	//----- nvinfo : EIATTR_FRAME_SIZE
	.align		4
.L_769:
        /*120c*/ 	.byte	0x04, 0x11
        /*120e*/ 	.short	(.L_771 - .L_770)
	.align		4
.L_770:
        /*1210*/ 	.word	index@($__internal_71_$__cuda_sm70_shflsync_down_p)
        /*1214*/ 	.word	0x00000000


	//----- nvinfo : EIATTR_FRAME_SIZE
	.align		4
.L_771:
        /*1218*/ 	.byte	0x04, 0x11
        /*121a*/ 	.short	(.L_773 - .L_772)
	.align		4
.L_772:
        /*121c*/ 	.word	index@(_ZN10layer_norm13ln_bwd_kernelINS_13Kernel_traitsI13__nv_bfloat16S2_fS2_fjLj3072ELj1ELj1ELj4ELj16ENS_18Kernel_traits_baseILj3072ES2_S2_fS2_fjLj128EEEEELb1ELb0ELb1ELb0EEEvNS_9BwdParamsE)
        /*1220*/ 	.word	0x00000000


	//----- nvinfo : EIATTR_REGCOUNT
	.align		4
.L_773:
        /*1224*/ 	.byte	0x04, 0x2f
        /*1226*/ 	.short	(.L_775 - .L_774)
	.align		4
.L_774:
        /*1228*/ 	.word	index@(_ZN10layer_norm22ln_bwd_finalize_kernelINS_22Kernel_traits_finalizeILj3072E13__nv_bfloat16S2_fS2_fjLb0ELj1024ELj4ENS_18Kernel_traits_baseILj3072ES2_S2_fS2_fjLj1024EEEEELb0ELb0EEEvNS_9BwdParamsE)
        /*122c*/ 	.word	0x0000001e


	//----- nvinfo : EIATTR_FRAME_SIZE
	.align		4
.L_775:
        /*1230*/ 	.byte	0x04, 0x11
        /*1232*/ 	.short	(.L_777 - .L_776)
	.align		4
.L_776:
        /*1234*/ 	.word	index@($__internal_70_$__cuda_sm70_shflsync_bfly_p)
        /*1238*/ 	.word	0x00000000


	//----- nvinfo : EIATTR_FRAME_SIZE
	.align		4
.L_777:
        /*123c*/ 	.byte	0x04, 0x11
        /*123e*/ 	.short	(.L_779 - .L_778)
	.align		4
.L_778:
        /*1240*/ 	.word	index@(_ZN10layer_norm22ln_bwd_finalize_kernelINS_22Kernel_traits_finalizeILj3072E13__nv_bfloat16S2_fS2_fjLb0ELj1024ELj4ENS_18Kernel_traits_baseILj3072ES2_S2_fS2_fjLj1024EEEEELb0ELb0EEEvNS_9BwdParamsE)
        /*1244*/ 	.word	0x00000000


	//----- nvinfo : EIATTR_REGCOUNT
	.align		4
.L_779:
        /*1248*/ 	.byte	0x04, 0x2f
        /*124a*/ 	.short	(.L_781 - .L_780)
	.align		4
.L_780:
        /*124c*/ 	.word	index@(_ZN10layer_norm13ln_bwd_kernelINS_13Kernel_traitsI13__nv_bfloat16S2_fS2_fjLj3072ELj1ELj1ELj4ELj16ENS_18Kernel_traits_baseILj3072ES2_S2_fS2_fjLj128EEEEELb1ELb0ELb0ELb1EEEvNS_9BwdParamsE)
        /*1250*/ 	.word	0x000000d8


	//----- nvinfo : EIATTR_FRAME_SIZE
	.align		4
.L_781:
        /*1254*/ 	.byte	0x04, 0x11
        /*1256*/ 	.short	(.L_783 - .L_782)
	.align		4
.L_782:
        /*1258*/ 	.word	index@($__internal_69_$__cuda_sm70_shflsync_down_p)
        /*125c*/ 	.word	0x00000000


	//----- nvinfo : EIATTR_FRAME_SIZE
	.align		4
.L_783:
        /*1260*/ 	.byte	0x04, 0x11
        /*1262*/ 	.short	(.L_785 - .L_784)
	.align		4
.L_784:
        /*1264*/ 	.word	index@(_ZN10layer_norm13ln_bwd_kernelINS_13Kernel_traitsI13__nv_bfloat16S2_fS2_fjLj3072ELj1ELj1ELj4ELj16ENS_18Kernel_traits_baseILj3072ES2_S2_fS2_fjLj128EEEEELb1ELb0ELb0ELb1EEEvNS_9BwdParamsE)
        /*1268*/ 	.word	0x00000000


	//----- nvinfo : EIATTR_REGCOUNT
	.align		4
.L_785:
        /*126c*/ 	.byte	0x04, 0x2f
        /*126e*/ 	.short	(.L_787 - .L_786)
	.align		4
.L_786:
        /*1270*/ 	.word	index@(_ZN10layer_norm13ln_bwd_kernelINS_13Kernel_traitsI13__nv_bfloat16S2_fS2_fjLj3072ELj1ELj1ELj4ELj16ENS_18Kernel_traits_baseILj3072ES2_S2_fS2_fjLj128EEEEELb1ELb0ELb0ELb0EEEvNS_9BwdParamsE)
        /*1274*/ 	.word	0x000000b9


	//----- nvinfo : EIATTR_FRAME_SIZE
	.align		4
.L_787:
        /*1278*/ 	.byte	0x04, 0x11
        /*127a*/ 	.short	(.L_789 - .L_788)
	.align		4
.L_788:
        /*127c*/ 	.word	index@($__internal_68_$__cuda_sm70_shflsync_down_p)
        /*1280*/ 	.word	0x00000000


	//----- nvinfo : EIATTR_FRAME_SIZE
	.align		4
.L_789:
        /*1284*/ 	.byte	0x04, 0x11
        /*1286*/ 	.short	(.L_791 - .L_790)
	.align		4
.L_790:
        /*1288*/ 	.word	index@(_ZN10layer_norm13ln_bwd_kernelINS_13Kernel_traitsI13__nv_bfloat16S2_fS2_fjLj3072ELj1ELj1ELj4ELj16ENS_18Kernel_traits_baseILj3072ES2_S2_fS2_fjLj128EEEEELb1ELb0ELb0ELb0EEEvNS_9BwdParamsE)
        /*128c*/ 	.word	0x00000000


	//----- nvinfo : EIATTR_REGCOUNT
	.align		4
.L_791:
        /*1290*/ 	.byte	0x04, 0x2f
        /*1292*/ 	.short	(.L_793 - .L_792)
	.align		4
.L_792:
        /*1294*/ 	.word	index@(_ZN10layer_norm13ln_bwd_kernelINS_13Kernel_traitsI13__nv_bfloat16S2_fS2_fjLj3072ELj1ELj1ELj4ELj16ENS_18Kernel_traits_baseILj3072ES2_S2_fS2_fjLj128EEEEELb0ELb1ELb1ELb1EEEvNS_9BwdParamsE)
        /*1298*/ 	.word	0x000000fc


	//----- nvinfo : EIATTR_FRAME_SIZE
	.align		4
.L_793:
        /*129c*/ 	.byte	0x04, 0x11
        /*129e*/ 	.short	(.L_795 - .L_794)
	.align		4
.L_794:
        /*12a0*/ 	.word	index@($__internal_67_$__cuda_sm70_shflsync_down_p)
        /*12a4*/ 	.word	0x00000000


	//----- nvinfo : EIATTR_FRAME_SIZE
	.align		4
.L_795:
        /*12a8*/ 	.byte	0x04, 0x11
        /*12aa*/ 	.short	(.L_797 - .L_796)
	.align		4
.L_796:
        /*12ac*/ 	.word	index@(_ZN10layer_norm13ln_bwd_kernelINS_13Kernel_traitsI13__nv_bfloat16S2_fS2_fjLj3072ELj1ELj1ELj4ELj16ENS_18Kernel_traits_baseILj3072ES2_S2_fS2_fjLj128EEEEELb0ELb1ELb1ELb1EEEvNS_9BwdParamsE)
        /*12b0*/ 	.word	0x00000000


	//----- nvinfo : EIATTR_REGCOUNT
	.align		4
.L_797:
        /*12b4*/ 	.byte	0x04, 0x2f
        /*12b6*/ 	.short	(.L_799 - .L_798)
	.align		4
.L_798:
        /*12b8*/ 	.word	index@(_ZN10layer_norm13ln_bwd_kernelINS_13Kernel_traitsI13__nv_bfloat16S2_fS2_fjLj3072ELj1ELj1ELj4ELj16ENS_18Kernel_traits_baseILj3072ES2_S2_fS2_fjLj128EEEEELb0ELb1ELb1ELb0EEEvNS_9BwdParamsE)
        /*12bc*/ 	.word	0x000000ef


	//----- nvinfo : EIATTR_FRAME_SIZE
	.align		4
.L_799:
        /*12c0*/ 	.byte	0x04, 0x11
        /*12c2*/ 	.short	(.L_801 - .L_800)
	.align		4
.L_800:
        /*12c4*/ 	.word	index@($__internal_66_$__cuda_sm70_shflsync_down_p)
        /*12c8*/ 	.word	0x00000000


	//----- nvinfo : EIATTR_FRAME_SIZE
	.align		4
.L_801:
        /*12cc*/ 	.byte	0x04, 0x11
        /*12ce*/ 	.short	(.L_803 - .L_802)
	.align		4
.L_802:
        /*12d0*/ 	.word	index@(_ZN10layer_norm13ln_bwd_kernelINS_13Kernel_traitsI13__nv_bfloat16S2_fS2_fjLj3072ELj1ELj1ELj4ELj16ENS_18Kernel_traits_baseILj3072ES2_S2_fS2_fjLj128EEEEELb0ELb1ELb1ELb0EEEvNS_9BwdParamsE)
        /*12d4*/ 	.word	0x00000000


	//----- nvinfo : EIATTR_REGCOUNT
	.align		4
.L_803:
        /*12d8*/ 	.byte	0x04, 0x2f
        /*12da*/ 	.short	(.L_805 - .L_804)
	.align		4
.L_804:
        /*12dc*/ 	.word	index@(_ZN10layer_norm13ln_bwd_kernelINS_13Kernel_traitsI13__nv_bfloat16S2_fS2_fjLj3072ELj1ELj1ELj4ELj16ENS_18Kernel_traits_baseILj3072ES2_S2_fS2_fjLj128EEEEELb0ELb1ELb0ELb1EEEvNS_9BwdParamsE)
        /*12e0*/ 	.word	0x000000fc


	//----- nvinfo : EIATTR_FRAME_SIZE
	.align		4
.L_805:
        /*12e4*/ 	.byte	0x04, 0x11
        /*12e6*/ 	.short	(.L_807 - .L_806)
	.align		4
.L_806:
        /*12e8*/ 	.word	index@($__internal_65_$__cuda_sm70_shflsync_down_p)
        /*12ec*/ 	.word	0x00000000


	//----- nvinfo : EIATTR_FRAME_SIZE
	.align		4
.L_807:
        /*12f0*/ 	.byte	0x04, 0x11
        /*12f2*/ 	.short	(.L_809 - .L_808)
	.align		4
.L_808:
        /*12f4*/ 	.word	index@(_ZN10layer_norm13ln_bwd_kernelINS_13Kernel_traitsI13__nv_bfloat16S2_fS2_fjLj3072ELj1ELj1ELj4ELj16ENS_18Kernel_traits_baseILj3072ES2_S2_fS2_fjLj128EEEEELb0ELb1ELb0ELb1EEEvNS_9BwdParamsE)
        /*12f8*/ 	.word	0x00000000


	//----- nvinfo : EIATTR_REGCOUNT
	.align		4
.L_809:
        /*12fc*/ 	.byte	0x04, 0x2f
        /*12fe*/ 	.short	(.L_811 - .L_810)
	.align		4
.L_810:
        /*1300*/ 	.word	index@(_ZN10layer_norm13ln_bwd_kernelINS_13Kernel_traitsI13__nv_bfloat16S2_fS2_fjLj3072ELj1ELj1ELj4ELj16ENS_18Kernel_traits_baseILj3072ES2_S2_fS2_fjLj128EEEEELb0ELb1ELb0ELb0EEEvNS_9BwdParamsE)
        /*1304*/ 	.word	0x000000eb


	//----- nvinfo : EIATTR_FRAME_SIZE
	.align		4
.L_811:
        /*1308*/ 	.byte	0x04, 0x11
        /*130a*/ 	.short	(.L_813 - .L_812)
	.align		4
.L_812:
        /*130c*/ 	.word	index@($__internal_64_$__cuda_sm70_shflsync_down_p)
        /*1310*/ 	.word	0x00000000


	//----- nvinfo : EIATTR_FRAME_SIZE
	.align		4
.L_813:
        /*1314*/ 	.byte	0x04, 0x11
        /*1316*/ 	.short	(.L_815 - .L_814)
	.align		4
.L_814:
        /*1318*/ 	.word	index@(_ZN10layer_norm13ln_bwd_kernelINS_13Kernel_traitsI13__nv_bfloat16S2_fS2_fjLj3072ELj1ELj1ELj4ELj16ENS_18Kernel_traits_baseILj3072ES2_S2_fS2_fjLj128EEEEELb0ELb1ELb0ELb0EEEvNS_9BwdParamsE)
        /*131c*/ 	.word	0x00000000


	//----- nvinfo : EIATTR_REGCOUNT
	.align		4
.L_815:
        /*1320*/ 	.byte	0x04, 0x2f
        /*1322*/ 	.short	(.L_817 - .L_816)
	.align		4
.L_816:
        /*1324*/ 	.word	index@(_ZN10layer_norm13ln_bwd_kernelINS_13Kernel_traitsI13__nv_bfloat16S2_fS2_fjLj3072ELj1ELj1ELj4ELj16ENS_18Kernel_traits_baseILj3072ES2_S2_fS2_fjLj128EEEEELb0ELb0ELb1ELb1EEEvNS_9BwdParamsE)
        /*1328*/ 	.word	0x000000cc


	//----- nvinfo : EIATTR_FRAME_SIZE
	.align		4
.L_817:
        /*132c*/ 	.byte	0x04, 0x11
        /*132e*/ 	.short	(.L_819 - .L_818)
	.align		4
.L_818:
        /*1330*/ 	.word	index@($__internal_63_$__cuda_sm70_shflsync_down_p)
        /*1334*/ 	.word	0x00000000


	//----- nvinfo : EIATTR_FRAME_SIZE
	.align		4
.L_819:
        /*1338*/ 	.byte	0x04, 0x11
        /*133a*/ 	.short	(.L_821 - .L_820)
	.align		4
.L_820:
        /*133c*/ 	.word	index@(_ZN10layer_norm13ln_bwd_kernelINS_13Kernel_traitsI13__nv_bfloat16S2_fS2_fjLj3072ELj1ELj1ELj4ELj16ENS_18Kernel_traits_baseILj3072ES2_S2_fS2_fjLj128EEEEELb0ELb0ELb1ELb1EEEvNS_9BwdParamsE)
        /*1340*/ 	.word	0x00000000


	//----- nvinfo : EIATTR_REGCOUNT
	.align		4
.L_821:
        /*1344*/ 	.byte	0x04, 0x2f
        /*1346*/ 	.short	(.L_823 - .L_822)
	.align		4
.L_822:
        /*1348*/ 	.word	index@(_ZN10layer_norm13ln_bwd_kernelINS_13Kernel_traitsI13__nv_bfloat16S2_fS2_fjLj3072ELj1ELj1ELj4ELj16ENS_18Kernel_traits_baseILj3072ES2_S2_fS2_fjLj128EEEEELb0ELb0ELb1ELb0EEEvNS_9BwdParamsE)
        /*134c*/ 	.word	0x000000bc


	//----- nvinfo : EIATTR_FRAME_SIZE
	.align		4
.L_823:
        /*1350*/ 	.byte	0x04, 0x11
        /*1352*/ 	.short	(.L_825 - .L_824)
	.align		4
.L_824:
        /*1354*/ 	.word	index@($__internal_62_$__cuda_sm70_shflsync_down_p)
        /*1358*/ 	.word	0x00000000


	//----- nvinfo : EIATTR_FRAME_SIZE
	.align		4
.L_825:
        /*135c*/ 	.byte	0x04, 0x11
        /*135e*/ 	.short	(.L_827 - .L_826)
	.align		4
.L_826:
        /*1360*/ 	.word	index@(_ZN10layer_norm13ln_bwd_kernelINS_13Kernel_traitsI13__nv_bfloat16S2_fS2_fjLj3072ELj1ELj1ELj4ELj16ENS_18Kernel_traits_baseILj3072ES2_S2_fS2_fjLj128EEEEELb0ELb0ELb1ELb0EEEvNS_9BwdParamsE)
        /*1364*/ 	.word	0x00000000


	//----- nvinfo : EIATTR_REGCOUNT
	.align		4
.L_827:
        /*1368*/ 	.byte	0x04, 0x2f
        /*136a*/ 	.short	(.L_829 - .L_828)
	.align		4
.L_828:
        /*136c*/ 	.word	index@(_ZN10layer_norm13ln_bwd_kernelINS_13Kernel_traitsI13__nv_bfloat16S2_fS2_fjLj3072ELj1ELj1ELj4ELj16ENS_18Kernel_traits_baseILj3072ES2_S2_fS2_fjLj128EEEEELb0ELb0ELb0ELb1EEEvNS_9BwdParamsE)
        /*1370*/ 	.word	0x000000c5


	//----- nvinfo : EIATTR_FRAME_SIZE
	.align		4
.L_829:
        /*1374*/ 	.byte	0x04, 0x11
        /*1376*/ 	.short	(.L_831 - .L_830)
	.align		4
.L_830:
        /*1378*/ 	.word	index@($__internal_61_$__cuda_sm70_shflsync_down_p)
        /*137c*/ 	.word	0x00000000


	//----- nvinfo : EIATTR_FRAME_SIZE
	.align		4
.L_831:
        /*1380*/ 	.byte	0x04, 0x11
        /*1382*/ 	.short	(.L_833 - .L_832)
	.align		4
.L_832:
        /*1384*/ 	.word	index@(_ZN10layer_norm13ln_bwd_kernelINS_13Kernel_traitsI13__nv_bfloat16S2_fS2_fjLj3072ELj1ELj1ELj4ELj16ENS_18Kernel_traits_baseILj3072ES2_S2_fS2_fjLj128EEEEELb0ELb0ELb0ELb1EEEvNS_9BwdParamsE)
        /*1388*/ 	.word	0x00000000


	//----- nvinfo : EIATTR_REGCOUNT
	.align		4
.L_833:
        /*138c*/ 	.byte	0x04, 0x2f
        /*138e*/ 	.short	(.L_835 - .L_834)
	.align		4
.L_834:
        /*1390*/ 	.word	index@(_ZN10layer_norm13ln_bwd_kernelINS_13Kernel_traitsI13__nv_bfloat16S2_fS2_fjLj3072ELj1ELj1ELj4ELj16ENS_18Kernel_traits_baseILj3072ES2_S2_fS2_fjLj128EEEEELb0ELb0ELb0ELb0EEEvNS_9BwdParamsE)
        /*1394*/ 	.word	0x000000b4


	//----- nvinfo : EIATTR_FRAME_SIZE
	.align		4
.L_835:
        /*1398*/ 	.byte	0x04, 0x11
        /*139a*/ 	.short	(.L_837 - .L_836)
	.align		4
.L_836:
        /*139c*/ 	.word	index@($__internal_60_$__cuda_sm70_shflsync_down_p)
        /*13a0*/ 	.word	0x00000000


	//----- nvinfo : EIATTR_FRAME_SIZE
	.align		4
.L_837:
        /*13a4*/ 	.byte	0x04, 0x11
        /*13a6*/ 	.short	(.L_839 - .L_838)
	.align		4
.L_838:
        /*13a8*/ 	.word	index@(_ZN10layer_norm13ln_bwd_kernelINS_13Kernel_traitsI13__nv_bfloat16S2_fS2_fjLj3072ELj1ELj1ELj4ELj16ENS_18Kernel_traits_baseILj3072ES2_S2_fS2_fjLj128EEEEELb0ELb0ELb0ELb0EEEvNS_9BwdParamsE)
        /*13ac*/ 	.word	0x00000000


	//----- nvinfo : EIATTR_REGCOUNT
	.align		4
.L_839:
        /*13b0*/ 	.byte	0x04, 0x2f
        /*13b2*/ 	.short	(.L_841 - .L_840)
	.align		4
.L_840:
        /*13b4*/ 	.word	index@(_ZN10layer_norm13ln_bwd_kernelINS_13Kernel_traitsIf13__nv_bfloat16S2_S2_fjLj3072ELj1ELj1ELj4ELj16ENS_18Kernel_traits_baseILj3072EfS2_S2_S2_fjLj128EEEEELb1ELb1ELb1ELb1EEEvNS_9BwdParamsE)
        /*13b8*/ 	.word	0x000000ed


	//----- nvinfo : EIATTR_FRAME_SIZE
	.align		4
.L_841:
        /*13bc*/ 	.byte	0x04, 0x11
        /*13be*/ 	.short	(.L_843 - .L_842)
	.align		4
.L_842:
        /*13c0*/ 	.word	index@($__internal_59_$__cuda_sm70_shflsync_down_p)
        /*13c4*/ 	.word	0x00000000


	//----- nvinfo : EIATTR_FRAME_SIZE
	.align		4
.L_843:
        /*13c8*/ 	.byte	0x04, 0x11
        /*13ca*/ 	.short	(.L_845 - .L_844)
	.align		4
.L_844:
        /*13cc*/ 	.word	index@(_ZN10layer_norm13ln_bwd_kernelINS_13Kernel_traitsIf13__nv_bfloat16S2_S2_fjLj3072ELj1ELj1ELj4ELj16ENS_18Kernel_traits_baseILj3072EfS2_S2_S2_fjLj128EEEEELb1ELb1ELb1ELb1EEEvNS_9BwdParamsE)
        /*13d0*/ 	.word	0x00000000


	//----- nvinfo : EIATTR_REGCOUNT
	.align		4
.L_845:
        /*13d4*/ 	.byte	0x04, 0x2f
        /*13d6*/ 	.short	(.L_847 - .L_846)
	.align		4
.L_846:
        /*13d8*/ 	.word	index@(_ZN10layer_norm22ln_bwd_finalize_kernelINS_22Kernel_traits_finalizeILj3072Ef13__nv_bfloat16S2_S2_fjLb1ELj1024ELj4ENS_18Kernel_traits_baseILj3072EfS2_S2_S2_fjLj1024EEEEELb1ELb1EEEvNS_9BwdParamsE)
        /*13dc*/ 	.word	0x00000020


	//----- nvinfo : EIATTR_FRAME_SIZE
	.align		4
.L_847:
        /*13e0*/ 	.byte	0x04, 0x11
        /*13e2*/ 	.short	(.L_849 - .L_848)
	.align		4
.L_848:
        /*13e4*/ 	.word	index@($__internal_58_$__cuda_sm70_shflsync_bfly_p)
        /*13e8*/ 	.word	0x00000000


	//----- nvinfo : EIATTR_FRAME_SIZE
	.align		4
.L_849:
        /*13ec*/ 	.byte	0x04, 0x11
        /*13ee*/ 	.short	(.L_851 - .L_850)
	.align		4
.L_850:
        /*13f0*/ 	.word	index@(_ZN10layer_norm22ln_bwd_finalize_kernelINS_22Kernel_traits_finalizeILj3072Ef13__nv_bfloat16S2_S2_fjLb1ELj1024ELj4ENS_18Kernel_traits_baseILj3072EfS2_S2_S2_fjLj1024EEEEELb1ELb1EEEvNS_9BwdParamsE)
        /*13f4*/ 	.word	0x00000000


	//----- nvinfo : EIATTR_REGCOUNT
	.align		4
.L_851:
        /*13f8*/ 	.byte	0x04, 0x2f
        /*13fa*/ 	.short	(.L_853 - .L_852)
	.align		4
.L_852:
        /*13fc*/ 	.word	index@(_ZN10layer_norm13ln_bwd_kernelINS_13Kernel_traitsIf13__nv_bfloat16S2_S2_fjLj3072ELj1ELj1ELj4ELj16ENS_18Kernel_traits_baseILj3072EfS2_S2_S2_fjLj128EEEEELb1ELb1ELb1ELb0EEEvNS_9BwdParamsE)
        /*1400*/ 	.word	0x000000e9


	//----- nvinfo : EIATTR_FRAME_SIZE
	.align		4
.L_853:
        /*1404*/ 	.byte	0x04, 0x11
        /*1406*/ 	.short	(.L_855 - .L_854)
	.align		4
.L_854:
        /*1408*/ 	.word	index@($__internal_57_$__cuda_sm70_shflsync_down_p)
        /*140c*/ 	.word	0x00000000


	//----- nvinfo : EIATTR_FRAME_SIZE
	.align		4
.L_855:
        /*1410*/ 	.byte	0x04, 0x11
        /*1412*/ 	.short	(.L_857 - .L_856)
	.align		4
.L_856:
        /*1414*/ 	.word	index@(_ZN10layer_norm13ln_bwd_kernelINS_13Kernel_traitsIf13__nv_bfloat16S2_S2_fjLj3072ELj1ELj1ELj4ELj16ENS_18Kernel_traits_baseILj3072EfS2_S2_S2_fjLj128EEEEELb1ELb1ELb1ELb0EEEvNS_9BwdParamsE)
        /*1418*/ 	.word	0x00000000


	//----- nvinfo : EIATTR_REGCOUNT
	.align		4
.L_857:
        /*141c*/ 	.byte	0x04, 0x2f
        /*141e*/ 	.short	(.L_859 - .L_858)
	.align		4
.L_858:
        /*1420*/ 	.word	index@(_ZN10layer_norm22ln_bwd_finalize_kernelINS_22Kernel_traits_finalizeILj3072Ef13__nv_bfloat16S2_S2_fjLb1ELj1024ELj4ENS_18Kernel_traits_baseILj3072EfS2_S2_S2_fjLj1024EEEEELb1ELb0EEEvNS_9BwdParamsE)
        /*1424*/ 	.word	0x00000020


	//----- nvinfo : EIATTR_FRAME_SIZE
	.align		4
.L_859:
        /*1428*/ 	.byte	0x04, 0x11
        /*142a*/ 	.short	(.L_861 - .L_860)
	.align		4
.L_860:
        /*142c*/ 	.word	index@($__internal_56_$__cuda_sm70_shflsync_bfly_p)
        /*1430*/ 	.word	0x00000000


	//----- nvinfo : EIATTR_FRAME_SIZE
	.align		4
.L_861:
        /*1434*/ 	.byte	0x04, 0x11
        /*1436*/ 	.short	(.L_863 - .L_862)
	.align		4
.L_862:
        /*1438*/ 	.word	index@(_ZN10layer_norm22ln_bwd_finalize_kernelINS_22Kernel_traits_finalizeILj3072Ef13__nv_bfloat16S2_S2_fjLb1ELj1024ELj4ENS_18Kernel_traits_baseILj3072EfS2_S2_S2_fjLj1024EEEEELb1ELb0EEEvNS_9BwdParamsE)
        /*143c*/ 	.word	0x00000000


	//----- nvinfo : EIATTR_REGCOUNT
	.align		4
.L_863:
        /*1440*/ 	.byte	0x04, 0x2f
        /*1442*/ 	.short	(.L_865 - .L_864)
	.align		4
.L_864:
        /*1444*/ 	.word	index@(_ZN10layer_norm13ln_bwd_kernelINS_13Kernel_traitsIf13__nv_bfloat16S2_S2_fjLj3072ELj1ELj1ELj4ELj16ENS_18Kernel_traits_baseILj3072EfS2_S2_S2_fjLj128EEEEELb1ELb1ELb0ELb1EEEvNS_9BwdParamsE)
        /*1448*/ 	.word	0x000000df


	//----- nvinfo : EIATTR_FRAME_SIZE
	.align		4
.L_865:
        /*144c*/ 	.byte	0x04, 0x11
        /*144e*/ 	.short	(.L_867 - .L_866)
	.align		4
.L_866:
        /*1450*/ 	.word	index@($__internal_55_$__cuda_sm70_shflsync_down_p)
        /*1454*/ 	.word	0x00000000


	//----- nvinfo : EIATTR_FRAME_SIZE
	.align		4
.L_867:
        /*1458*/ 	.byte	0x04, 0x11
        /*145a*/ 	.short	(.L_869 - .L_868)
	.align		4
.L_868:
        /*145c*/ 	.word	index@(_ZN10layer_norm13ln_bwd_kernelINS_13Kernel_traitsIf13__nv_bfloat16S2_S2_fjLj3072ELj1ELj1ELj4ELj16ENS_18Kernel_traits_baseILj3072EfS2_S2_S2_fjLj128EEEEELb1ELb1ELb0ELb1EEEvNS_9BwdParamsE)
        /*1460*/ 	.word	0x00000000


	//----- nvinfo : EIATTR_REGCOUNT
	.align		4
.L_869:
        /*1464*/ 	.byte	0x04, 0x2f
        /*1466*/ 	.short	(.L_871 - .L_870)
	.align		4
.L_870:
        /*1468*/ 	.word	index@(_ZN10layer_norm13ln_bwd_kernelINS_13Kernel_traitsIf13__nv_bfloat16S2_S2_fjLj3072ELj1ELj1ELj4ELj16ENS_18Kernel_traits_baseILj3072EfS2_S2_S2_fjLj128EEEEELb1ELb1ELb0ELb0EEEvNS_9BwdParamsE)
        /*146c*/ 	.word	0x000000e1


	//----- nvinfo : EIATTR_FRAME_SIZE
	.align		4
.L_871:
        /*1470*/ 	.byte	0x04, 0x11
        /*1472*/ 	.short	(.L_873 - .L_872)
	.align		4
.L_872:
        /*1474*/ 	.word	index@($__internal_54_$__cuda_sm70_shflsync_down_p)
        /*1478*/ 	.word	0x00000000


	//----- nvinfo : EIATTR_FRAME_SIZE
	.align		4
.L_873:
        /*147c*/ 	.byte	0x04, 0x11
        /*147e*/ 	.short	(.L_875 - .L_874)
	.align		4
.L_874:
        /*1480*/ 	.word	index@(_ZN10layer_norm13ln_bwd_kernelINS_13Kernel_traitsIf13__nv_bfloat16S2_S2_fjLj3072ELj1ELj1ELj4ELj16ENS_18Kernel_traits_baseILj3072EfS2_S2_S2_fjLj128EEEEELb1ELb1ELb0ELb0EEEvNS_9BwdParamsE)
        /*1484*/ 	.word	0x00000000


	//----- nvinfo : EIATTR_REGCOUNT
	.align		4
.L_875:
        /*1488*/ 	.byte	0x04, 0x2f
        /*148a*/ 	.short	(.L_877 - .L_876)
	.align		4
.L_876:
        /*148c*/ 	.word	index@(_ZN10layer_norm13ln_bwd_kernelINS_13Kernel_traitsIf13__nv_bfloat16S2_S2_fjLj3072ELj1ELj1ELj4ELj16ENS_18Kernel_traits_baseILj3072EfS2_S2_S2_fjLj128EEEEELb1ELb0ELb1ELb1EEEvNS_9BwdParamsE)
        /*1490*/ 	.word	0x000000b9


	//----- nvinfo : EIATTR_FRAME_SIZE
	.align		4
.L_877:
        /*1494*/ 	.byte	0x04, 0x11
        /*1496*/ 	.short	(.L_879 - .L_878)
	.align		4
.L_878:
        /*1498*/ 	.word	index@($__internal_53_$__cuda_sm70_shflsync_down_p)
        /*149c*/ 	.word	0x00000000


	//----- nvinfo : EIATTR_FRAME_SIZE
	.align		4
.L_879:
        /*14a0*/ 	.byte	0x04, 0x11
        /*14a2*/ 	.short	(.L_881 - .L_880)
	.align		4
.L_880:
        /*14a4*/ 	.word	index@(_ZN10layer_norm13ln_bwd_kernelINS_13Kernel_traitsIf13__nv_bfloat16S2_S2_fjLj3072ELj1ELj1ELj4ELj16ENS_18Kernel_traits_baseILj3072EfS2_S2_S2_fjLj128EEEEELb1ELb0ELb1ELb1EEEvNS_9BwdParamsE)
        /*14a8*/ 	.word	0x00000000


	//----- nvinfo : EIATTR_REGCOUNT
	.align		4
.L_881:
        /*14ac*/ 	.byte	0x04, 0x2f
        /*14ae*/ 	.short	(.L_883 - .L_882)
	.align		4
.L_882:
        /*14b0*/ 	.word	index@(_ZN10layer_norm22ln_bwd_finalize_kernelINS_22Kernel_traits_finalizeILj3072Ef13__nv_bfloat16S2_S2_fjLb0ELj1024ELj4ENS_18Kernel_traits_baseILj3072EfS2_S2_S2_fjLj1024EEEEELb0ELb1EEEvNS_9BwdParamsE)
        /*14b4*/ 	.word	0x00000020


	//----- nvinfo : EIATTR_FRAME_SIZE
	.align		4
.L_883:
        /*14b8*/ 	.byte	0x04, 0x11
        /*14ba*/ 	.short	(.L_885 - .L_884)
	.align		4
.L_884:
        /*14bc*/ 	.word	index@($__internal_52_$__cuda_sm70_shflsync_bfly_p)
        /*14c0*/ 	.word	0x00000000


	//----- nvinfo : EIATTR_FRAME_SIZE
	.align		4
.L_885:
        /*14c4*/ 	.byte	0x04, 0x11
        /*14c6*/ 	.short	(.L_887 - .L_886)
	.align		4
.L_886:
        /*14c8*/ 	.word	index@(_ZN10layer_norm22ln_bwd_finalize_kernelINS_22Kernel_traits_finalizeILj3072Ef13__nv_bfloat16S2_S2_fjLb0ELj1024ELj4ENS_18Kernel_traits_baseILj3072EfS2_S2_S2_fjLj1024EEEEELb0ELb1EEEvNS_9BwdParamsE)
        /*14cc*/ 	.word	0x00000000


	//----- nvinfo : EIATTR_REGCOUNT
	.align		4
.L_887:
        /*14d0*/ 	.byte	0x04, 0x2f
        /*14d2*/ 	.short	(.L_889 - .L_888)
	.align		4
.L_888:
        /*14d4*/ 	.word	index@(_ZN10layer_norm13ln_bwd_kernelINS_13Kernel_traitsIf13__nv_bfloat16S2_S2_fjLj3072ELj1ELj1ELj4ELj16ENS_18Kernel_traits_baseILj3072EfS2_S2_S2_fjLj128EEEEELb1ELb0ELb1ELb0EEEvNS_9BwdParamsE)
        /*14d8*/ 	.word	0x000000ae


	//----- nvinfo : EIATTR_FRAME_SIZE
	.align		4
.L_889:
        /*14dc*/ 	.byte	0x04, 0x11
        /*14de*/ 	.short	(.L_891 - .L_890)
	.align		4
.L_890:
        /*14e0*/ 	.word	index@($__internal_51_$__cuda_sm70_shflsync_down_p)
        /*14e4*/ 	.word	0x00000000


	//----- nvinfo : EIATTR_FRAME_SIZE
	.align		4
.L_891:
        /*14e8*/ 	.byte	0x04, 0x11
        /*14ea*/ 	.short	(.L_893 - .L_892)
	.align		4
.L_892:
        /*14ec*/ 	.word	index@(_ZN10layer_norm13ln_bwd_kernelINS_13Kernel_traitsIf13__nv_bfloat16S2_S2_fjLj3072ELj1ELj1ELj4ELj16ENS_18Kernel_traits_baseILj3072EfS2_S2_S2_fjLj128EEEEELb1ELb0ELb1ELb0EEEvNS_9BwdParamsE)
        /*14f0*/ 	.word	0x00000000


	//----- nvinfo : EIATTR_REGCOUNT
	.align		4
.L_893:
        /*14f4*/ 	.byte	0x04, 0x2f
        /*14f6*/ 	.short	(.L_895 - .L_894)
	.align		4
.L_894:
        /*14f8*/ 	.word	index@(_ZN10layer_norm22ln_bwd_finalize_kernelINS_22Kernel_traits_finalizeILj3072Ef13__nv_bfloat16S2_S2_fjLb0ELj1024ELj4ENS_18Kernel_traits_baseILj3072EfS2_S2_S2_fjLj1024EEEEELb0ELb0EEEvNS_9BwdParamsE)
        /*14fc*/ 	.word	0x0000001e


	//----- nvinfo : EIATTR_FRAME_SIZE
	.align		4
.L_895:
        /*1500*/ 	.byte	0x04, 0x11
        /*1502*/ 	.short	(.L_897 - .L_896)
	.align		4
.L_896:
        /*1504*/ 	.word	index@($__internal_50_$__cuda_sm70_shflsync_bfly_p)
        /*1508*/ 	.word	0x00000000


	//----- nvinfo : EIATTR_FRAME_SIZE
	.align		4
.L_897:
        /*150c*/ 	.byte	0x04, 0x11
        /*150e*/ 	.short	(.L_899 - .L_898)
	.align		4
.L_898:
        /*1510*/ 	.word	index@(_ZN10layer_norm22ln_bwd_finalize_kernelINS_22Kernel_traits_finalizeILj3072Ef13__nv_bfloat16S2_S2_fjLb0ELj1024ELj4ENS_18Kernel_traits_baseILj3072EfS2_S2_S2_fjLj1024EEEEELb0ELb0EEEvNS_9BwdParamsE)
        /*1514*/ 	.word	0x00000000


	//----- nvinfo : EIATTR_REGCOUNT
	.align		4
.L_899:
        /*1518*/ 	.byte	0x04, 0x2f
        /*151a*/ 	.short	(.L_901 - .L_900)
	.align		4
.L_900:
        /*151c*/ 	.word	index@(_ZN10layer_norm13ln_bwd_kernelINS_13Kernel_traitsIf13__nv_bfloat16S2_S2_fjLj3072ELj1ELj1ELj4ELj16ENS_18Kernel_traits_baseILj3072EfS2_S2_S2_fjLj128EEEEELb1ELb0ELb0ELb1EEEvNS_9BwdParamsE)
        /*1520*/ 	.word	0x000000a8


	//----- nvinfo : EIATTR_FRAME_SIZE
	.align		4
.L_901:
        /*1524*/ 	.byte	0x04, 0x11
        /*1526*/ 	.short	(.L_903 - .L_902)
	.align		4
.L_902:
        /*1528*/ 	.word	index@($__internal_49_$__cuda_sm70_shflsync_down_p)
        /*152c*/ 	.word	0x00000000


	//----- nvinfo : EIATTR_FRAME_SIZE
	.align		4
.L_903:
        /*1530*/ 	.byte	0x04, 0x11
        /*1532*/ 	.short	(.L_905 - .L_904)
	.align		4
.L_904:
        /*1534*/ 	.word	index@(_ZN10layer_norm13ln_bwd_kernelINS_13Kernel_traitsIf13__nv_bfloat16S2_S2_fjLj3072ELj1ELj1ELj4ELj16ENS_18Kernel_traits_baseILj3072EfS2_S2_S2_fjLj128EEEEELb1ELb0ELb0ELb1EEEvNS_9BwdParamsE)
        /*1538*/ 	.word	0x00000000


	//----- nvinfo : EIATTR_REGCOUNT
	.align		4
.L_905:
        /*153c*/ 	.byte	0x04, 0x2f
        /*153e*/ 	.short	(.L_907 - .L_906)
	.align		4
.L_906:
        /*1540*/ 	.word	index@(_ZN10layer_norm13ln_bwd_kernelINS_13Kernel_traitsIf13__nv_bfloat16S2_S2_fjLj3072ELj1ELj1ELj4ELj16ENS_18Kernel_traits_baseILj3072EfS2_S2_S2_fjLj128EEEEELb1ELb0ELb0ELb0EEEvNS_9BwdParamsE)
        /*1544*/ 	.word	0x000000a8


	//----- nvinfo : EIATTR_FRAME_SIZE
	.align		4
.L_907:
        /*1548*/ 	.byte	0x04, 0x11
        /*154a*/ 	.short	(.L_909 - .L_908)
	.align		4
.L_908:
        /*154c*/ 	.word	index@($__internal_48_$__cuda_sm70_shflsync_down_p)
        /*1550*/ 	.word	0x00000000


	//----- nvinfo : EIATTR_FRAME_SIZE
	.align		4
.L_909:
        /*1554*/ 	.byte	0x04, 0x11
        /*1556*/ 	.short	(.L_911 - .L_910)
	.align		4
.L_910:
        /*1558*/ 	.word	index@(_ZN10layer_norm13ln_bwd_kernelINS_13Kernel_traitsIf13__nv_bfloat16S2_S2_fjLj3072ELj1ELj1ELj4ELj16ENS_18Kernel_traits_baseILj3072EfS2_S2_S2_fjLj128EEEEELb1ELb0ELb0ELb0EEEvNS_9BwdParamsE)
        /*155c*/ 	.word	0x00000000


	//----- nvinfo : EIATTR_REGCOUNT
	.align		4
.L_911:
        /*1560*/ 	.byte	0x04, 0x2f
        /*1562*/ 	.short	(.L_913 - .L_912)
	.align		4
.L_912:
        /*1564*/ 	.word	index@(_ZN10layer_norm13ln_bwd_kernelINS_13Kernel_traitsIf13__nv_bfloat16S2_S2_fjLj3072ELj1ELj1ELj4ELj16ENS_18Kernel_traits_baseILj3072EfS2_S2_S2_fjLj128EEEEELb0ELb1ELb1ELb1EEEvNS_9BwdParamsE)
        /*1568*/ 	.word	0x000000e9


	//----- nvinfo : EIATTR_FRAME_SIZE
	.align		4
.L_913:
        /*156c*/ 	.byte	0x04, 0x11
        /*156e*/ 	.short	(.L_915 - .L_914)
	.align		4
.L_914:
        /*1570*/ 	.word	index@($__internal_47_$__cuda_sm70_shflsync_down_p)
        /*1574*/ 	.word	0x00000000


	//----- nvinfo : EIATTR_FRAME_SIZE
	.align		4
.L_915:
        /*1578*/ 	.byte	0x04, 0x11
        /*157a*/ 	.short	(.L_917 - .L_916)
	.align		4
.L_916:
        /*157c*/ 	.word	index@(_ZN10layer_norm13ln_bwd_kernelINS_13Kernel_traitsIf13__nv_bfloat16S2_S2_fjLj3072ELj1ELj1ELj4ELj16ENS_18Kernel_traits_baseILj3072EfS2_S2_S2_fjLj128EEEEELb0ELb1ELb1ELb1EEEvNS_9BwdParamsE)
        /*1580*/ 	.word	0x00000000


	//----- nvinfo : EIATTR_REGCOUNT
	.align		4
.L_917:
        /*1584*/ 	.byte	0x04, 0x2f
        /*1586*/ 	.short	(.L_919 - .L_918)
	.align		4
.L_918:
        /*1588*/ 	.word	index@(_ZN10layer_norm13ln_bwd_kernelINS_13Kernel_traitsIf13__nv_bfloat16S2_S2_fjLj3072ELj1ELj1ELj4ELj16ENS_18Kernel_traits_baseILj3072EfS2_S2_S2_fjLj128EEEEELb0ELb1ELb1ELb0EEEvNS_9BwdParamsE)
        /*158c*/ 	.word	0x000000dc


	//----- nvinfo : EIATTR_FRAME_SIZE
	.align		4
.L_919:
        /*1590*/ 	.byte	0x04, 0x11
        /*1592*/ 	.short	(.L_921 - .L_920)
	.align		4
.L_920:
        /*1594*/ 	.word	index@($__internal_46_$__cuda_sm70_shflsync_down_p)
        /*1598*/ 	.word	0x00000000


	//----- nvinfo : EIATTR_FRAME_SIZE
	.align		4
.L_921:
        /*159c*/ 	.byte	0x04, 0x11
        /*159e*/ 	.short	(.L_923 - .L_922)
	.align		4
.L_922:
        /*15a0*/ 	.word	index@(_ZN10layer_norm13ln_bwd_kernelINS_13Kernel_traitsIf13__nv_bfloat16S2_S2_fjLj3072ELj1ELj1ELj4ELj16ENS_18Kernel_traits_baseILj3072EfS2_S2_S2_fjLj128EEEEELb0ELb1ELb1ELb0EEEvNS_9BwdParamsE)
        /*15a4*/ 	.word	0x00000000


	//----- nvinfo : EIATTR_REGCOUNT
	.align		4
.L_923:
        /*15a8*/ 	.byte	0x04, 0x2f
        /*15aa*/ 	.short	(.L_925 - .L_924)
	.align		4
.L_924:
        /*15ac*/ 	.word	index@(_ZN10layer_norm13ln_bwd_kernelINS_13Kernel_traitsIf13__nv_bfloat16S2_S2_fjLj3072ELj1ELj1ELj4ELj16ENS_18Kernel_traits_baseILj3072EfS2_S2_S2_fjLj128EEEEELb0ELb1ELb0ELb1EEEvNS_9BwdParamsE)
        /*15b0*/ 	.word	0x000000dc


	//----- nvinfo : EIATTR_FRAME_SIZE
	.align		4
.L_925:
        /*15b4*/ 	.byte	0x04, 0x11
        /*15b6*/ 	.short	(.L_927 - .L_926)
	.align		4
.L_926:
        /*15b8*/ 	.word	index@($__internal_45_$__cuda_sm70_shflsync_down_p)
        /*15bc*/ 	.word	0x00000000


	//----- nvinfo : EIATTR_FRAME_SIZE
	.align		4
.L_927:
        /*15c0*/ 	.byte	0x04, 0x11
        /*15c2*/ 	.short	(.L_929 - .L_928)
	.align		4
.L_928:
        /*15c4*/ 	.word	index@(_ZN10layer_norm13ln_bwd_kernelINS_13Kernel_traitsIf13__nv_bfloat16S2_S2_fjLj3072ELj1ELj1ELj4ELj16ENS_18Kernel_traits_baseILj3072EfS2_S2_S2_fjLj128EEEEELb0ELb1ELb0ELb1EEEvNS_9BwdParamsE)
        /*15c8*/ 	.word	0x00000000


	//----- nvinfo : EIATTR_REGCOUNT
	.align		4
.L_929:
        /*15cc*/ 	.byte	0x04, 0x2f
        /*15ce*/ 	.short	(.L_931 - .L_930)
	.align		4
.L_930:
        /*15d0*/ 	.word	index@(_ZN10layer_norm13ln_bwd_kernelINS_13Kernel_traitsIf13__nv_bfloat16S2_S2_fjLj3072ELj1ELj1ELj4ELj16ENS_18Kernel_traits_baseILj3072EfS2_S2_S2_fjLj128EEEEELb0ELb1ELb0ELb0EEEvNS_9BwdParamsE)
        /*15d4*/ 	.word	0x000000df


	//----- nvinfo : EIATTR_FRAME_SIZE
	.align		4
.L_931:
        /*15d8*/ 	.byte	0x04, 0x11
        /*15da*/ 	.short	(.L_933 - .L_932)
	.align		4
.L_932:
        /*15dc*/ 	.word	index@($__internal_44_$__cuda_sm70_shflsync_down_p)
        /*15e0*/ 	.word	0x00000000


	//----- nvinfo : EIATTR_FRAME_SIZE
	.align		4
.L_933:
        /*15e4*/ 	.byte	0x04, 0x11
        /*15e6*/ 	.short	(.L_935 - .L_934)
	.align		4
.L_934:
        /*15e8*/ 	.word	index@(_ZN10layer_norm13ln_bwd_kernelINS_13Kernel_traitsIf13__nv_bfloat16S2_S2_fjLj3072ELj1ELj1ELj4ELj16ENS_18Kernel_traits_baseILj3072EfS2_S2_S2_fjLj128EEEEELb0ELb1ELb0ELb0EEEvNS_9BwdParamsE)
        /*15ec*/ 	.word	0x00000000


	//----- nvinfo : EIATTR_REGCOUNT
	.align		4
.L_935:
        /*15f0*/ 	.byte	0x04, 0x2f
        /*15f2*/ 	.short	(.L_937 - .L_936)
	.align		4
.L_936:
        /*15f4*/ 	.word	index@(_ZN10layer_norm13ln_bwd_kernelINS_13Kernel_traitsIf13__nv_bfloat16S2_S2_fjLj3072ELj1ELj1ELj4ELj16ENS_18Kernel_traits_baseILj3072EfS2_S2_S2_fjLj128EEEEELb0ELb0ELb1ELb1EEEvNS_9BwdParamsE)
        /*15f8*/ 	.word	0x000000a8


	//----- nvinfo : EIATTR_FRAME_SIZE
	.align		4
.L_937:
        /*15fc*/ 	.byte	0x04, 0x11
        /*15fe*/ 	.short	(.L_939 - .L_938)
	.align		4
.L_938:
        /*1600*/ 	.word	index@($__internal_43_$__cuda_sm70_shflsync_down_p)
        /*1604*/ 	.word	0x00000000


	//----- nvinfo : EIATTR_FRAME_SIZE
	.align		4
.L_939:
        /*1608*/ 	.byte	0x04, 0x11
        /*160a*/ 	.short	(.L_941 - .L_940)
	.align		4
.L_940:
        /*160c*/ 	.word	index@(_ZN10layer_norm13ln_bwd_kernelINS_13Kernel_traitsIf13__nv_bfloat16S2_S2_fjLj3072ELj1ELj1ELj4ELj16ENS_18Kernel_traits_baseILj3072EfS2_S2_S2_fjLj128EEEEELb0ELb0ELb1ELb1EEEvNS_9BwdParamsE)
        /*1610*/ 	.word	0x00000000


	//----- nvinfo : EIATTR_REGCOUNT
	.align		4
.L_941:
        /*1614*/ 	.byte	0x04, 0x2f
        /*1616*/ 	.short	(.L_943 - .L_942)
	.align		4
.L_942:
        /*1618*/ 	.word	index@(_ZN10layer_norm13ln_bwd_kernelINS_13Kernel_traitsIf13__nv_bfloat16S2_S2_fjLj3072ELj1ELj1ELj4ELj16ENS_18Kernel_traits_baseILj3072EfS2_S2_S2_fjLj128EEEEELb0ELb0ELb1ELb0EEEvNS_9BwdParamsE)
        /*161c*/ 	.word	0x000000a6


	//----- nvinfo : EIATTR_FRAME_SIZE
	.align		4
.L_943:
        /*1620*/ 	.byte	0x04, 0x11
        /*1622*/ 	.short	(.L_945 - .L_944)
	.align		4
.L_944:
        /*1624*/ 	.word	index@($__internal_42_$__cuda_sm70_shflsync_down_p)
        /*1628*/ 	.word	0x00000000


	//----- nvinfo : EIATTR_FRAME_SIZE
	.align		4
.L_945:
        /*162c*/ 	.byte	0x04, 0x11
        /*162e*/ 	.short	(.L_947 - .L_946)
	.align		4
.L_946:
        /*1630*/ 	.word	index@(_ZN10layer_norm13ln_bwd_kernelINS_13Kernel_traitsIf13__nv_bfloat16S2_S2_fjLj3072ELj1ELj1ELj4ELj16ENS_18Kernel_traits_baseILj3072EfS2_S2_S2_fjLj128EEEEELb0ELb0ELb1ELb0EEEvNS_9BwdParamsE)
        /*1634*/ 	.word	0x00000000


	//----- nvinfo : EIATTR_REGCOUNT
	.align		4
.L_947:
        /*1638*/ 	.byte	0x04, 0x2f
        /*163a*/ 	.short	(.L_949 - .L_948)
	.align		4
.L_948:
        /*163c*/ 	.word	index@(_ZN10layer_norm13ln_bwd_kernelINS_13Kernel_traitsIf13__nv_bfloat16S2_S2_fjLj3072ELj1ELj1ELj4ELj16ENS_18Kernel_traits_baseILj3072EfS2_S2_S2_fjLj128EEEEELb0ELb0ELb0ELb1EEEvNS_9BwdParamsE)
        /*1640*/ 	.word	0x000000a8


	//----- nvinfo : EIATTR_FRAME_SIZE
	.align		4
.L_949:
        /*1644*/ 	.byte	0x04, 0x11
        /*1646*/ 	.short	(.L_951 - .L_950)
	.align		4
.L_950:
        /*1648*/ 	.word	index@($__internal_41_$__cuda_sm70_shflsync_down_p)
        /*164c*/ 	.word	0x00000000


	//----- nvinfo : EIATTR_FRAME_SIZE
	.align		4
.L_951:
        /*1650*/ 	.byte	0x04, 0x11
        /*1652*/ 	.short	(.L_953 - .L_952)
	.align		4
.L_952:
        /*1654*/ 	.word	index@(_ZN10layer_norm13ln_bwd_kernelINS_13Kernel_traitsIf13__nv_bfloat16S2_S2_fjLj3072ELj1ELj1ELj4ELj16ENS_18Kernel_traits_baseILj3072EfS2_S2_S2_fjLj128EEEEELb0ELb0ELb0ELb1EEEvNS_9BwdParamsE)
        /*1658*/ 	.word	0x00000000


	//----- nvinfo : EIATTR_REGCOUNT
	.align		4
.L_953:
        /*165c*/ 	.byte	0x04, 0x2f
        /*165e*/ 	.short	(.L_955 - .L_954)
	.align		4
.L_954:
        /*1660*/ 	.word	index@(_ZN10layer_norm13ln_bwd_kernelINS_13Kernel_traitsIf13__nv_bfloat16S2_S2_fjLj3072ELj1ELj1ELj4ELj16ENS_18Kernel_traits_baseILj3072EfS2_S2_S2_fjLj128EEEEELb0ELb0ELb0ELb0EEEvNS_9BwdParamsE)
        /*1664*/ 	.word	0x000000a3


	//----- nvinfo : EIATTR_FRAME_SIZE
	.align		4
.L_955:
        /*1668*/ 	.byte	0x04, 0x11
        /*166a*/ 	.short	(.L_957 - .L_956)
	.align		4
.L_956:
        /*166c*/ 	.word	index@($__internal_40_$__cuda_sm70_shflsync_down_p)
        /*1670*/ 	.word	0x00000000


	//----- nvinfo : EIATTR_FRAME_SIZE
	.align		4
.L_957:
        /*1674*/ 	.byte	0x04, 0x11
        /*1676*/ 	.short	(.L_959 - .L_958)
	.align		4
.L_958:
        /*1678*/ 	.word	index@(_ZN10layer_norm13ln_bwd_kernelINS_13Kernel_traitsIf13__nv_bfloat16S2_S2_fjLj3072ELj1ELj1ELj4ELj16ENS_18Kernel_traits_baseILj3072EfS2_S2_S2_fjLj128EEEEELb0ELb0ELb0ELb0EEEvNS_9BwdParamsE)
        /*167c*/ 	.word	0x00000000


	//----- nvinfo : EIATTR_REGCOUNT
	.align		4
.L_959:
        /*1680*/ 	.byte	0x04, 0x2f
        /*1682*/ 	.short	(.L_961 - .L_960)
	.align		4
.L_960:
        /*1684*/ 	.word	index@(_ZN10layer_norm13ln_bwd_kernelINS_13Kernel_traitsI6__halfS2_S2_S2_fjLj3072ELj1ELj1ELj4ELj16ENS_18Kernel_traits_baseILj3072ES2_S2_S2_S2_fjLj128EEEEELb1ELb1ELb1ELb1EEEvNS_9BwdParamsE)
        /*1688*/ 	.word	0x000000e2


	//----- nvinfo : EIATTR_FRAME_SIZE
	.align		4
.L_961:
        /*168c*/ 	.byte	0x04, 0x11
        /*168e*/ 	.short	(.L_963 - .L_962)
	.align		4
.L_962:
        /*1690*/ 	.word	index@($__internal_39_$__cuda_sm70_shflsync_down_p)
        /*1694*/ 	.word	0x00000000


	//----- nvinfo : EIATTR_FRAME_SIZE
	.align		4
.L_963:
        /*1698*/ 	.byte	0x04, 0x11
        /*169a*/ 	.short	(.L_965 - .L_964)
	.align		4
.L_964:
        /*169c*/ 	.word	index@(_ZN10layer_norm13ln_bwd_kernelINS_13Kernel_traitsI6__halfS2_S2_S2_fjLj3072ELj1ELj1ELj4ELj16ENS_18Kernel_traits_baseILj3072ES2_S2_S2_S2_fjLj128EEEEELb1ELb1ELb1ELb1EEEvNS_9BwdParamsE)
        /*16a0*/ 	.word	0x00000000


	//----- nvinfo : EIATTR_REGCOUNT
	.align		4
.L_965:
        /*16a4*/ 	.byte	0x04, 0x2f
        /*16a6*/ 	.short	(.L_967 - .L_966)
	.align		4
.L_966:
        /*16a8*/ 	.word	index@(_ZN10layer_norm22ln_bwd_finalize_kernelINS_22Kernel_traits_finalizeILj3072E6__halfS2_S2_S2_fjLb1ELj1024ELj4ENS_18Kernel_traits_baseILj3072ES2_S2_S2_S2_fjLj1024EEEEELb1ELb1EEEvNS_9BwdParamsE)
        /*16ac*/ 	.word	0x00000020


	//----- nvinfo : EIATTR_FRAME_SIZE
	.align		4
.L_967:
        /*16b0*/ 	.byte	0x04, 0x11
        /*16b2*/ 	.short	(.L_969 - .L_968)
	.align		4
.L_968:
        /*16b4*/ 	.word	index@($__internal_38_$__cuda_sm70_shflsync_bfly_p)
        /*16b8*/ 	.word	0x00000000


	//----- nvinfo : EIATTR_FRAME_SIZE
	.align		4
.L_969:
        /*16bc*/ 	.byte	0x04, 0x11
        /*16be*/ 	.short	(.L_971 - .L_970)
	.align		4
.L_970:
        /*16c0*/ 	.word	index@(_ZN10layer_norm22ln_bwd_finalize_kernelINS_22Kernel_traits_finalizeILj3072E6__halfS2_S2_S2_fjLb1ELj1024ELj4ENS_18Kernel_traits_baseILj3072ES2_S2_S2_S2_fjLj1024EEEEELb1ELb1EEEvNS_9BwdParamsE)
        /*16c4*/ 	.word	0x00000000


	//----- nvinfo : EIATTR_REGCOUNT
	.align		4
.L_971:
        /*16c8*/ 	.byte	0x04, 0x2f
        /*16ca*/ 	.short	(.L_973 - .L_972)
	.align		4
.L_972:
        /*16cc*/ 	.word	index@(_ZN10layer_norm13ln_bwd_kernelINS_13Kernel_traitsI6__halfS2_S2_S2_fjLj3072ELj1ELj1ELj4ELj16ENS_18Kernel_traits_baseILj3072ES2_S2_S2_S2_fjLj128EEEEELb1ELb1ELb1ELb0EEEvNS_9BwdParamsE)
        /*16d0*/ 	.word	0x000000e3


	//----- nvinfo : EIATTR_FRAME_SIZE
	.align		4
.L_973:
        /*16d4*/ 	.byte	0x04, 0x11
        /*16d6*/ 	.short	(.L_975 - .L_974)
	.align		4
.L_974:
        /*16d8*/ 	.word	index@($__internal_37_$__cuda_sm70_shflsync_down_p)
        /*16dc*/ 	.word	0x00000000


	//----- nvinfo : EIATTR_FRAME_SIZE
	.align		4
.L_975:
        /*16e0*/ 	.byte	0x04, 0x11
        /*16e2*/ 	.short	(.L_977 - .L_976)
	.align		4
.L_976:
        /*16e4*/ 	.word	index@(_ZN10layer_norm13ln_bwd_kernelINS_13Kernel_traitsI6__halfS2_S2_S2_fjLj3072ELj1ELj1ELj4ELj16ENS_18Kernel_traits_baseILj3072ES2_S2_S2_S2_fjLj128EEEEELb1ELb1ELb1ELb0EEEvNS_9BwdParamsE)
        /*16e8*/ 	.word	0x00000000


	//----- nvinfo : EIATTR_REGCOUNT
	.align		4
.L_977:
        /*16ec*/ 	.byte	0x04, 0x2f
        /*16ee*/ 	.short	(.L_979 - .L_978)
	.align		4
.L_978:
        /*16f0*/ 	.word	index@(_ZN10layer_norm22ln_bwd_finalize_kernelINS_22Kernel_traits_finalizeILj3072E6__halfS2_S2_S2_fjLb1ELj1024ELj4ENS_18Kernel_traits_baseILj3072ES2_S2_S2_S2_fjLj1024EEEEELb1ELb0EEEvNS_9BwdParamsE)
        /*16f4*/ 	.word	0x00000020


	//----- nvinfo : EIATTR_FRAME_SIZE
	.align		4
.L_979:
        /*16f8*/ 	.byte	0x04, 0x11
        /*16fa*/ 	.short	(.L_981 - .L_980)
	.align		4
.L_980:
        /*16fc*/ 	.word	index@($__internal_36_$__cuda_sm70_shflsync_bfly_p)
        /*1700*/ 	.word	0x00000000


	//----- nvinfo : EIATTR_FRAME_SIZE
	.align		4
.L_981:
        /*1704*/ 	.byte	0x04, 0x11
        /*1706*/ 	.short	(.L_983 - .L_982)
	.align		4
.L_982:
        /*1708*/ 	.word	index@(_ZN10layer_norm22ln_bwd_finalize_kernelINS_22Kernel_traits_finalizeILj3072E6__halfS2_S2_S2_fjLb1ELj1024ELj4ENS_18Kernel_traits_baseILj3072ES2_S2_S2_S2_fjLj1024EEEEELb1ELb0EEEvNS_9BwdParamsE)
        /*170c*/ 	.word	0x00000000


	//----- nvinfo : EIATTR_REGCOUNT
	.align		4
.L_983:
        /*1710*/ 	.byte	0x04, 0x2f
        /*1712*/ 	.short	(.L_985 - .L_984)
	.align		4
.L_984:
        /*1714*/ 	.word	index@(_ZN10layer_norm13ln_bwd_kernelINS_13Kernel_traitsI6__halfS2_S2_S2_fjLj3072ELj1ELj1ELj4ELj16ENS_18Kernel_traits_baseILj3072ES2_S2_S2_S2_fjLj128EEEEELb1ELb1ELb0ELb1EEEvNS_9BwdParamsE)
        /*1718*/ 	.word	0x000000d1


	//----- nvinfo : EIATTR_FRAME_SIZE
	.align		4
.L_985:
        /*171c*/ 	.byte	0x04, 0x11
        /*171e*/ 	.short	(.L_987 - .L_986)
	.align		4
.L_986:
        /*1720*/ 	.word	index@($__internal_35_$__cuda_sm70_shflsync_down_p)
        /*1724*/ 	.word	0x00000000


	//----- nvinfo : EIATTR_FRAME_SIZE
	.align		4
.L_987:
        /*1728*/ 	.byte	0x04, 0x11
        /*172a*/ 	.short	(.L_989 - .L_988)
	.align		4
.L_988:
        /*172c*/ 	.word	index@(_ZN10layer_norm13ln_bwd_kernelINS_13Kernel_traitsI6__halfS2_S2_S2_fjLj3072ELj1ELj1ELj4ELj16ENS_18Kernel_traits_baseILj3072ES2_S2_S2_S2_fjLj128EEEEELb1ELb1ELb0ELb1EEEvNS_9BwdParamsE)
        /*1730*/ 	.word	0x00000000


	//----- nvinfo : EIATTR_REGCOUNT
	.align		4
.L_989:
        /*1734*/ 	.byte	0x04, 0x2f
        /*1736*/ 	.short	(.L_991 - .L_990)
	.align		4
.L_990:
        /*1738*/ 	.word	index@(_ZN10layer_norm13ln_bwd_kernelINS_13Kernel_traitsI6__halfS2_S2_S2_fjLj3072ELj1ELj1ELj4ELj16ENS_18Kernel_traits_baseILj3072ES2_S2_S2_S2_fjLj128EEEEELb1ELb1ELb0ELb0EEEvNS_9BwdParamsE)
        /*173c*/ 	.word	0x000000e7


	//----- nvinfo : EIATTR_FRAME_SIZE
	.align		4
.L_991:
        /*1740*/ 	.byte	0x04, 0x11
        /*1742*/ 	.short	(.L_993 - .L_992)
	.align		4
.L_992:
        /*1744*/ 	.word	index@($__internal_34_$__cuda_sm70_shflsync_down_p)
        /*1748*/ 	.word	0x00000000


	//----- nvinfo : EIATTR_FRAME_SIZE
	.align		4
.L_993:
        /*174c*/ 	.byte	0x04, 0x11
        /*174e*/ 	.short	(.L_995 - .L_994)
	.align		4
.L_994:
        /*1750*/ 	.word	index@(_ZN10layer_norm13ln_bwd_kernelINS_13Kernel_traitsI6__halfS2_S2_S2_fjLj3072ELj1ELj1ELj4ELj16ENS_18Kernel_traits_baseILj3072ES2_S2_S2_S2_fjLj128EEEEELb1ELb1ELb0ELb0EEEvNS_9BwdParamsE)
        /*1754*/ 	.word	0x00000000


	//----- nvinfo : EIATTR_REGCOUNT
	.align		4
.L_995:
        /*1758*/ 	.byte	0x04, 0x2f
        /*175a*/ 	.short	(.L_997 - .L_996)
	.align		4
.L_996:
        /*175c*/ 	.word	index@(_ZN10layer_norm13ln_bwd_kernelINS_13Kernel_traitsI6__halfS2_S2_S2_fjLj3072ELj1ELj1ELj4ELj16ENS_18Kernel_traits_baseILj3072ES2_S2_S2_S2_fjLj128EEEEELb1ELb0ELb1ELb1EEEvNS_9BwdParamsE)
        /*1760*/ 	.word	0x000000a8


	//----- nvinfo : EIATTR_FRAME_SIZE
	.align		4
.L_997:
        /*1764*/ 	.byte	0x04, 0x11
        /*1766*/ 	.short	(.L_999 - .L_998)
	.align		4
.L_998:
        /*1768*/ 	.word	index@($__internal_33_$__cuda_sm70_shflsync_down_p)
        /*176c*/ 	.word	0x00000000


	//----- nvinfo : EIATTR_FRAME_SIZE
	.align		4
.L_999:
        /*1770*/ 	.byte	0x04, 0x11
        /*1772*/ 	.short	(.L_1001 - .L_1000)
	.align		4
.L_1000:
        /*1774*/ 	.word	index@(_ZN10layer_norm13ln_bwd_kernelINS_13Kernel_traitsI6__halfS2_S2_S2_fjLj3072ELj1ELj1ELj4ELj16ENS_18Kernel_traits_baseILj3072ES2_S2_S2_S2_fjLj128EEEEELb1ELb0ELb1ELb1EEEvNS_9BwdParamsE)
        /*1778*/ 	.word	0x00000000


	//----- nvinfo : EIATTR_REGCOUNT
	.align		4
.L_1001:
        /*177c*/ 	.byte	0x04, 0x2f
        /*177e*/ 	.short	(.L_1003 - .L_1002)
	.align		4
.L_1002:
        /*1780*/ 	.word	index@(_ZN10layer_norm22ln_bwd_finalize_kernelINS_22Kernel_traits_finalizeILj3072E6__halfS2_S2_S2_fjLb0ELj1024ELj4ENS_18Kernel_traits_baseILj3072ES2_S2_S2_S2_fjLj1024EEEEELb0ELb1EEEvNS_9BwdParamsE)
        /*1784*/ 	.word	0x00000020


	//----- nvinfo : EIATTR_FRAME_SIZE
	.align		4
.L_1003:
        /*1788*/ 	.byte	0x04, 0x11
        /*178a*/ 	.short	(.L_1005 - .L_1004)
	.align		4
.L_1004:
        /*178c*/ 	.word	index@($__internal_32_$__cuda_sm70_shflsync_bfly_p)
        /*1790*/ 	.word	0x00000000


	//----- nvinfo : EIATTR_FRAME_SIZE
	.align		4
.L_1005:
        /*1794*/ 	.byte	0x04, 0x11
        /*1796*/ 	.short	(.L_1007 - .L_1006)
	.align		4
.L_1006:
        /*1798*/ 	.word	index@(_ZN10layer_norm22ln_bwd_finalize_kernelINS_22Kernel_traits_finalizeILj3072E6__halfS2_S2_S2_fjLb0ELj1024ELj4ENS_18Kernel_traits_baseILj3072ES2_S2_S2_S2_fjLj1024EEEEELb0ELb1EEEvNS_9BwdParamsE)
        /*179c*/ 	.word	0x00000000


	//----- nvinfo : EIATTR_REGCOUNT
	.align		4
.L_1007:
        /*17a0*/ 	.byte	0x04, 0x2f
        /*17a2*/ 	.short	(.L_1009 - .L_1008)
	.align		4
.L_1008:
        /*17a4*/ 	.word	index@(_ZN10layer_norm13ln_bwd_kernelINS_13Kernel_traitsI6__halfS2_S2_S2_fjLj3072ELj1ELj1ELj4ELj16ENS_18Kernel_traits_baseILj3072ES2_S2_S2_S2_fjLj128EEEEELb1ELb0ELb1ELb0EEEvNS_9BwdParamsE)
        /*17a8*/ 	.word	0x000000b3


	//----- nvinfo : EIATTR_FRAME_SIZE
	.align		4
.L_1009:
        /*17ac*/ 	.byte	0x04, 0x11
        /*17ae*/ 	.short	(.L_1011 - .L_1010)
	.align		4
.L_1010:
        /*17b0*/ 	.word	index@($__internal_31_$__cuda_sm70_shflsync_down_p)
        /*17b4*/ 	.word	0x00000000


	//----- nvinfo : EIATTR_FRAME_SIZE
	.align		4
.L_1011:
        /*17b8*/ 	.byte	0x04, 0x11
        /*17ba*/ 	.short	(.L_1013 - .L_1012)
	.align		4
.L_1012:
        /*17bc*/ 	.word	index@(_ZN10layer_norm13ln_bwd_kernelINS_13Kernel_traitsI6__halfS2_S2_S2_fjLj3072ELj1ELj1ELj4ELj16ENS_18Kernel_traits_baseILj3072ES2_S2_S2_S2_fjLj128EEEEELb1ELb0ELb1ELb0EEEvNS_9BwdParamsE)
        /*17c0*/ 	.word	0x00000000


	//----- nvinfo : EIATTR_REGCOUNT
	.align		4
.L_1013:
        /*17c4*/ 	.byte	0x04, 0x2f
        /*17c6*/ 	.short	(.L_1015 - .L_1014)
	.align		4
.L_1014:
        /*17c8*/ 	.word	index@(_ZN10layer_norm22ln_bwd_finalize_kernelINS_22Kernel_traits_finalizeILj3072E6__halfS2_S2_S2_fjLb0ELj1024ELj4ENS_18Kernel_traits_baseILj3072ES2_S2_S2_S2_fjLj1024EEEEELb0ELb0EEEvNS_9BwdParamsE)
        /*17cc*/ 	.word	0x0000001e


	//----- nvinfo : EIATTR_FRAME_SIZE
	.align		4
.L_1015:
        /*17d0*/ 	.byte	0x04, 0x11
        /*17d2*/ 	.short	(.L_1017 - .L_1016)
	.align		4
.L_1016:
        /*17d4*/ 	.word	index@($__internal_30_$__cuda_sm70_shflsync_bfly_p)
        /*17d8*/ 	.word	0x00000000


	//----- nvinfo : EIATTR_FRAME_SIZE
	.align		4
.L_1017:
        /*17dc*/ 	.byte	0x04, 0x11
        /*17de*/ 	.short	(.L_1019 - .L_1018)
	.align		4
.L_1018:
        /*17e0*/ 	.word	index@(_ZN10layer_norm22ln_bwd_finalize_kernelINS_22Kernel_traits_finalizeILj3072E6__halfS2_S2_S2_fjLb0ELj1024ELj4ENS_18Kernel_traits_baseILj3072ES2_S2_S2_S2_fjLj1024EEEEELb0ELb0EEEvNS_9BwdParamsE)
        /*17e4*/ 	.word	0x00000000


	//----- nvinfo : EIATTR_REGCOUNT
	.align		4
.L_1019:
        /*17e8*/ 	.byte	0x04, 0x2f
        /*17ea*/ 	.short	(.L_1021 - .L_1020)
	.align		4
.L_1020:
        /*17ec*/ 	.word	index@(_ZN10layer_norm13ln_bwd_kernelINS_13Kernel_traitsI6__halfS2_S2_S2_fjLj3072ELj1ELj1ELj4ELj16ENS_18Kernel_traits_baseILj3072ES2_S2_S2_S2_fjLj128EEEEELb1ELb0ELb0ELb1EEEvNS_9BwdParamsE)
        /*17f0*/ 	.word	0x000000a7


	//----- nvinfo : EIATTR_FRAME_SIZE
	.align		4
.L_1021:
        /*17f4*/ 	.byte	0x04, 0x11
        /*17f6*/ 	.short	(.L_1023 - .L_1022)
	.align		4
.L_1022:
        /*17f8*/ 	.word	index@($__internal_29_$__cuda_sm70_shflsync_down_p)
        /*17fc*/ 	.word	0x00000000


	//----- nvinfo : EIATTR_FRAME_SIZE
	.align		4
.L_1023:
        /*1800*/ 	.byte	0x04, 0x11
        /*1802*/ 	.short	(.L_1025 - .L_1024)
	.align		4
.L_1024:
        /*1804*/ 	.word	index@(_ZN10layer_norm13ln_bwd_kernelINS_13Kernel_traitsI6__halfS2_S2_S2_fjLj3072ELj1ELj1ELj4ELj16ENS_18Kernel_traits_baseILj3072ES2_S2_S2_S2_fjLj128EEEEELb1ELb0ELb0ELb1EEEvNS_9BwdParamsE)
        /*1808*/ 	.word	0x00000000


	//----- nvinfo : EIATTR_REGCOUNT
	.align		4
.L_1025:
        /*180c*/ 	.byte	0x04, 0x2f
        /*180e*/ 	.short	(.L_1027 - .L_1026)
	.align		4
.L_1026:
        /*1810*/ 	.word	index@(_ZN10layer_norm13ln_bwd_kernelINS_13Kernel_traitsI6__halfS2_S2_S2_fjLj3072ELj1ELj1ELj4ELj16ENS_18Kernel_traits_baseILj3072ES2_S2_S2_S2_fjLj128EEEEELb1ELb0ELb0ELb0EEEvNS_9BwdParamsE)
        /*1814*/ 	.word	0x000000a7


	//----- nvinfo : EIATTR_FRAME_SIZE
	.align		4
.L_1027:
        /*1818*/ 	.byte	0x04, 0x11
        /*181a*/ 	.short	(.L_1029 - .L_1028)
	.align		4
.L_1028:
        /*181c*/ 	.word	index@($__internal_28_$__cuda_sm70_shflsync_down_p)
        /*1820*/ 	.word	0x00000000


	//----- nvinfo : EIATTR_FRAME_SIZE
	.align		4
.L_1029:
        /*1824*/ 	.byte	0x04, 0x11
        /*1826*/ 	.short	(.L_1031 - .L_1030)
	.align		4
.L_1030:
        /*1828*/ 	.word	index@(_ZN10layer_norm13ln_bwd_kernelINS_13Kernel_traitsI6__halfS2_S2_S2_fjLj3072ELj1ELj1ELj4ELj16ENS_18Kernel_traits_baseILj3072ES2_S2_S2_S2_fjLj128EEEEELb1ELb0ELb0ELb0EEEvNS_9BwdParamsE)
        /*182c*/ 	.word	0x00000000


	//----- nvinfo : EIATTR_REGCOUNT
	.align		4
.L_1031:
        /*1830*/ 	.byte	0x04, 0x2f
        /*1832*/ 	.short	(.L_1033 - .L_1032)
	.align		4
.L_1032:
        /*1834*/ 	.word	index@(_ZN10layer_norm13ln_bwd_kernelINS_13Kernel_traitsI6__halfS2_S2_S2_fjLj3072ELj1ELj1ELj4ELj16ENS_18Kernel_traits_baseILj3072ES2_S2_S2_S2_fjLj128EEEEELb0ELb1ELb1ELb1EEEvNS_9BwdParamsE)
        /*1838*/ 	.word	0x000000dc


	//----- nvinfo : EIATTR_FRAME_SIZE
	.align		4
.L_1033:
        /*183c*/ 	.byte	0x04, 0x11
        /*183e*/ 	.short	(.L_1035 - .L_1034)
	.align		4
.L_1034:
        /*1840*/ 	.word	index@($__internal_27_$__cuda_sm70_shflsync_down_p)
        /*1844*/ 	.word	0x00000000


	//----- nvinfo : EIATTR_FRAME_SIZE
	.align		4
.L_1035:
        /*1848*/ 	.byte	0x04, 0x11
        /*184a*/ 	.short	(.L_1037 - .L_1036)
	.align		4
.L_1036:
        /*184c*/ 	.word	index@(_ZN10layer_norm13ln_bwd_kernelINS_13Kernel_traitsI6__halfS2_S2_S2_fjLj3072ELj1ELj1ELj4ELj16ENS_18Kernel_traits_baseILj3072ES2_S2_S2_S2_fjLj128EEEEELb0ELb1ELb1ELb1EEEvNS_9BwdParamsE)
        /*1850*/ 	.word	0x00000000


	//----- nvinfo : EIATTR_REGCOUNT
	.align		4
.L_1037:
        /*1854*/ 	.byte	0x04, 0x2f
        /*1856*/ 	.short	(.L_1039 - .L_1038)
	.align		4
.L_1038:
        /*1858*/ 	.word	index@(_ZN10layer_norm13ln_bwd_kernelINS_13Kernel_traitsI6__halfS2_S2_S2_fjLj3072ELj1ELj1ELj4ELj16ENS_18Kernel_traits_baseILj3072ES2_S2_S2_S2_fjLj128EEEEELb0ELb1ELb1ELb0EEEvNS_9BwdParamsE)
        /*185c*/ 	.word	0x000000de


	//----- nvinfo : EIATTR_FRAME_SIZE
	.align		4
.L_1039:
        /*1860*/ 	.byte	0x04, 0x11
        /*1862*/ 	.short	(.L_1041 - .L_1040)
	.align		4
.L_1040:
        /*1864*/ 	.word	index@($__internal_26_$__cuda_sm70_shflsync_down_p)
        /*1868*/ 	.word	0x00000000


	//----- nvinfo : EIATTR_FRAME_SIZE
	.align		4
.L_1041:
        /*186c*/ 	.byte	0x04, 0x11
        /*186e*/ 	.short	(.L_1043 - .L_1042)
	.align		4
.L_1042:
        /*1870*/ 	.word	index@(_ZN10layer_norm13ln_bwd_kernelINS_13Kernel_traitsI6__halfS2_S2_S2_fjLj3072ELj1ELj1ELj4ELj16ENS_18Kernel_traits_baseILj3072ES2_S2_S2_S2_fjLj128EEEEELb0ELb1ELb1ELb0EEEvNS_9BwdParamsE)
        /*1874*/ 	.word	0x00000000


	//----- nvinfo : EIATTR_REGCOUNT
	.align		4
.L_1043:
        /*1878*/ 	.byte	0x04, 0x2f
        /*187a*/ 	.short	(.L_1045 - .L_1044)
	.align		4
.L_1044:
        /*187c*/ 	.word	index@(_ZN10layer_norm13ln_bwd_kernelINS_13Kernel_traitsI6__halfS2_S2_S2_fjLj3072ELj1ELj1ELj4ELj16ENS_18Kernel_traits_baseILj3072ES2_S2_S2_S2_fjLj128EEEEELb0ELb1ELb0ELb1EEEvNS_9BwdParamsE)
        /*1880*/ 	.word	0x000000d6


	//----- nvinfo : EIATTR_FRAME_SIZE
	.align		4
.L_1045:
        /*1884*/ 	.byte	0x04, 0x11
        /*1886*/ 	.short	(.L_1047 - .L_1046)
	.align		4
.L_1046:
        /*1888*/ 	.word	index@($__internal_25_$__cuda_sm70_shflsync_down_p)
        /*188c*/ 	.word	0x00000000


	//----- nvinfo : EIATTR_FRAME_SIZE
	.align		4
.L_1047:
        /*1890*/ 	.byte	0x04, 0x11
        /*1892*/ 	.short	(.L_1049 - .L_1048)
	.align		4
.L_1048:
        /*1894*/ 	.word	index@(_ZN10layer_norm13ln_bwd_kernelINS_13Kernel_traitsI6__halfS2_S2_S2_fjLj3072ELj1ELj1ELj4ELj16ENS_18Kernel_traits_baseILj3072ES2_S2_S2_S2_fjLj128EEEEELb0ELb1ELb0ELb1EEEvNS_9BwdParamsE)
        /*1898*/ 	.word	0x00000000


	//----- nvinfo : EIATTR_REGCOUNT
	.align		4
.L_1049:
        /*189c*/ 	.byte	0x04, 0x2f
        /*189e*/ 	.short	(.L_1051 - .L_1050)
	.align		4
.L_1050:
        /*18a0*/ 	.word	index@(_ZN10layer_norm13ln_bwd_kernelINS_13Kernel_traitsI6__halfS2_S2_S2_fjLj3072ELj1ELj1ELj4ELj16ENS_18Kernel_traits_baseILj3072ES2_S2_S2_S2_fjLj128EEEEELb0ELb1ELb0ELb0EEEvNS_9BwdParamsE)
        /*18a4*/ 	.word	0x000000e1


	//----- nvinfo : EIATTR_FRAME_SIZE
	.align		4
.L_1051:
        /*18a8*/ 	.byte	0x04, 0x11
        /*18aa*/ 	.short	(.L_1053 - .L_1052)
	.align		4
.L_1052:
        /*18ac*/ 	.word	index@($__internal_24_$__cuda_sm70_shflsync_down_p)
        /*18b0*/ 	.word	0x00000000


	//----- nvinfo : EIATTR_FRAME_SIZE
	.align		4
.L_1053:
        /*18b4*/ 	.byte	0x04, 0x11
        /*18b6*/ 	.short	(.L_1055 - .L_1054)
	.align		4
.L_1054:
        /*18b8*/ 	.word	index@(_ZN10layer_norm13ln_bwd_kernelINS_13Kernel_traitsI6__halfS2_S2_S2_fjLj3072ELj1ELj1ELj4ELj16ENS_18Kernel_traits_baseILj3072ES2_S2_S2_S2_fjLj128EEEEELb0ELb1ELb0ELb0EEEvNS_9BwdParamsE)
        /*18bc*/ 	.word	0x00000000


	//----- nvinfo : EIATTR_REGCOUNT
	.align		4
.L_1055:
        /*18c0*/ 	.byte	0x04, 0x2f
        /*18c2*/ 	.short	(.L_1057 - .L_1056)
	.align		4
.L_1056:
        /*18c4*/ 	.word	index@(_ZN10layer_norm13ln_bwd_kernelINS_13Kernel_traitsI6__halfS2_S2_S2_fjLj3072ELj1ELj1ELj4ELj16ENS_18Kernel_traits_baseILj3072ES2_S2_S2_S2_fjLj128EEEEELb0ELb0ELb1ELb1EEEvNS_9BwdParamsE)
        /*18c8*/ 	.word	0x000000a8


	//----- nvinfo : EIATTR_FRAME_SIZE
	.align		4
.L_1057:
        /*18cc*/ 	.byte	0x04, 0x11
        /*18ce*/ 	.short	(.L_1059 - .L_1058)
	.align		4
.L_1058:
        /*18d0*/ 	.word	index@($__internal_23_$__cuda_sm70_shflsync_down_p)
        /*18d4*/ 	.word	0x00000000


	//----- nvinfo : EIATTR_FRAME_SIZE
	.align		4
.L_1059:
        /*18d8*/ 	.byte	0x04, 0x11
        /*18da*/ 	.short	(.L_1061 - .L_1060)
	.align		4
.L_1060:
        /*18dc*/ 	.word	index@(_ZN10layer_norm13ln_bwd_kernelINS_13Kernel_traitsI6__halfS2_S2_S2_fjLj3072ELj1ELj1ELj4ELj16ENS_18Kernel_traits_baseILj3072ES2_S2_S2_S2_fjLj128EEEEELb0ELb0ELb1ELb1EEEvNS_9BwdParamsE)
        /*18e0*/ 	.word	0x00000000


	//----- nvinfo : EIATTR_REGCOUNT
	.align		4
.L_1061:
        /*18e4*/ 	.byte	0x04, 0x2f
        /*18e6*/ 	.short	(.L_1063 - .L_1062)
	.align		4
.L_1062:
        /*18e8*/ 	.word	index@(_ZN10layer_norm13ln_bwd_kernelINS_13Kernel_traitsI6__halfS2_S2_S2_fjLj3072ELj1ELj1ELj4ELj16ENS_18Kernel_traits_baseILj3072ES2_S2_S2_S2_fjLj128EEEEELb0ELb0ELb1ELb0EEEvNS_9BwdParamsE)
        /*18ec*/ 	.word	0x000000a8


	//----- nvinfo : EIATTR_FRAME_SIZE
	.align		4
.L_1063:
        /*18f0*/ 	.byte	0x04, 0x11
        /*18f2*/ 	.short	(.L_1065 - .L_1064)
	.align		4
.L_1064:
        /*18f4*/ 	.word	index@($__internal_22_$__cuda_sm70_shflsync_down_p)
        /*18f8*/ 	.word	0x00000000


	//----- nvinfo : EIATTR_FRAME_SIZE
	.align		4
.L_1065:
        /*18fc*/ 	.byte	0x04, 0x11
        /*18fe*/ 	.short	(.L_1067 - .L_1066)
	.align		4
.L_1066:
        /*1900*/ 	.word	index@(_ZN10layer_norm13ln_bwd_kernelINS_13Kernel_traitsI6__halfS2_S2_S2_fjLj3072ELj1ELj1ELj4ELj16ENS_18Kernel_traits_baseILj3072ES2_S2_S2_S2_fjLj128EEEEELb0ELb0ELb1ELb0EEEvNS_9BwdParamsE)
        /*1904*/ 	.word	0x00000000


	//----- nvinfo : EIATTR_REGCOUNT
	.align		4
.L_1067:
        /*1908*/ 	.byte	0x04, 0x2f
        /*190a*/ 	.short	(.L_1069 - .L_1068)
	.align		4
.L_1068:
        /*190c*/ 	.word	index@(_ZN10layer_norm13ln_bwd_kernelINS_13Kernel_traitsI6__halfS2_S2_S2_fjLj3072ELj1ELj1ELj4ELj16ENS_18Kernel_traits_baseILj3072ES2_S2_S2_S2_fjLj128EEEEELb0ELb0ELb0ELb1EEEvNS_9BwdParamsE)
        /*1910*/ 	.word	0x000000a8


	//----- nvinfo : EIATTR_FRAME_SIZE
	.align		4
.L_1069:
        /*1914*/ 	.byte	0x04, 0x11
        /*1916*/ 	.short	(.L_1071 - .L_1070)
	.align		4
.L_1070:
        /*1918*/ 	.word	index@($__internal_21_$__cuda_sm70_shflsync_down_p)
        /*191c*/ 	.word	0x00000000


	//----- nvinfo : EIATTR_FRAME_SIZE
	.align		4
.L_1071:
        /*1920*/ 	.byte	0x04, 0x11
        /*1922*/ 	.short	(.L_1073 - .L_1072)
	.align		4
.L_1072:
        /*1924*/ 	.word	index@(_ZN10layer_norm13ln_bwd_kernelINS_13Kernel_traitsI6__halfS2_S2_S2_fjLj3072ELj1ELj1ELj4ELj16ENS_18Kernel_traits_baseILj3072ES2_S2_S2_S2_fjLj128EEEEELb0ELb0ELb0ELb1EEEvNS_9BwdParamsE)
        /*1928*/ 	.word	0x00000000


	//----- nvinfo : EIATTR_REGCOUNT
	.align		4
.L_1073:
        /*192c*/ 	.byte	0x04, 0x2f
        /*192e*/ 	.short	(.L_1075 - .L_1074)
	.align		4
.L_1074:
        /*1930*/ 	.word	index@(_ZN10layer_norm13ln_bwd_kernelINS_13Kernel_traitsI6__halfS2_S2_S2_fjLj3072ELj1ELj1ELj4ELj16ENS_18Kernel_traits_baseILj3072ES2_S2_S2_S2_fjLj128EEEEELb0ELb0ELb0ELb0EEEvNS_9BwdParamsE)
        /*1934*/ 	.word	0x000000a3


	//----- nvinfo : EIATTR_FRAME_SIZE
	.align		4
.L_1075:
        /*1938*/ 	.byte	0x04, 0x11
        /*193a*/ 	.short	(.L_1077 - .L_1076)
	.align		4
.L_1076:
        /*193c*/ 	.word	index@($__internal_20_$__cuda_sm70_shflsync_down_p)
        /*1940*/ 	.word	0x00000000


	//----- nvinfo : EIATTR_FRAME_SIZE
	.align		4
.L_1077:
        /*1944*/ 	.byte	0x04, 0x11
        /*1946*/ 	.short	(.L_1079 - .L_1078)
	.align		4
.L_1078:
        /*1948*/ 	.word	index@(_ZN10layer_norm13ln_bwd_kernelINS_13Kernel_traitsI6__halfS2_S2_S2_fjLj3072ELj1ELj1ELj4ELj16ENS_18Kernel_traits_baseILj3072ES2_S2_S2_S2_fjLj128EEEEELb0ELb0ELb0ELb0EEEvNS_9BwdParamsE)
        /*194c*/ 	.word	0x00000000


	//----- nvinfo : EIATTR_REGCOUNT
	.align		4
.L_1079:
        /*1950*/ 	.byte	0x04, 0x2f
        /*1952*/ 	.short	(.L_1081 - .L_1080)
	.align		4
.L_1080:
        /*1954*/ 	.word	index@(_ZN10layer_norm13ln_bwd_kernelINS_13Kernel_traitsI13__nv_bfloat16S2_S2_S2_fjLj3072ELj1ELj1ELj4ELj16ENS_18Kernel_traits_baseILj3072ES2_S2_S2_S2_fjLj128EEEEELb1ELb1ELb1ELb1EEEvNS_9BwdParamsE)
        /*1958*/ 	.word	0x000000e4


	//----- nvinfo : EIATTR_FRAME_SIZE
	.align		4
.L_1081:
        /*195c*/ 	.byte	0x04, 0x11
        /*195e*/ 	.short	(.L_1083 - .L_1082)
	.align		4
.L_1082:
        /*1960*/ 	.word	index@($__internal_19_$__cuda_sm70_shflsync_down_p)
        /*1964*/ 	.word	0x00000000


	//----- nvinfo : EIATTR_FRAME_SIZE
	.align		4
.L_1083:
        /*1968*/ 	.byte	0x04, 0x11
        /*196a*/ 	.short	(.L_1085 - .L_1084)
	.align		4
.L_1084:
        /*196c*/ 	.word	index@(_ZN10layer_norm13ln_bwd_kernelINS_13Kernel_traitsI13__nv_bfloat16S2_S2_S2_fjLj3072ELj1ELj1ELj4ELj16ENS_18Kernel_traits_baseILj3072ES2_S2_S2_S2_fjLj128EEEEELb1ELb1ELb1ELb1EEEvNS_9BwdParamsE)
        /*1970*/ 	.word	0x00000000


	//----- nvinfo : EIATTR_REGCOUNT
	.align		4
.L_1085:
        /*1974*/ 	.byte	0x04, 0x2f
        /*1976*/ 	.short	(.L_1087 - .L_1086)
	.align		4
.L_1086:
        /*1978*/ 	.word	index@(_ZN10layer_norm22ln_bwd_finalize_kernelINS_22Kernel_traits_finalizeILj3072E13__nv_bfloat16S2_S2_S2_fjLb1ELj1024ELj4ENS_18Kernel_traits_baseILj3072ES2_S2_S2_S2_fjLj1024EEEEELb1ELb1EEEvNS_9BwdParamsE)
        /*197c*/ 	.word	0x00000020


	//----- nvinfo : EIATTR_FRAME_SIZE
	.align		4
.L_1087:
        /*1980*/ 	.byte	0x04, 0x11
        /*1982*/ 	.short	(.L_1089 - .L_1088)
	.align		4
.L_1088:
        /*1984*/ 	.word	index@($__internal_18_$__cuda_sm70_shflsync_bfly_p)
        /*1988*/ 	.word	0x00000000


	//----- nvinfo : EIATTR_FRAME_SIZE
	.align		4
.L_1089:
        /*198c*/ 	.byte	0x04, 0x11
        /*198e*/ 	.short	(.L_1091 - .L_1090)
	.align		4
.L_1090:
        /*1990*/ 	.word	index@(_ZN10layer_norm22ln_bwd_finalize_kernelINS_22Kernel_traits_finalizeILj3072E13__nv_bfloat16S2_S2_S2_fjLb1ELj1024ELj4ENS_18Kernel_traits_baseILj3072ES2_S2_S2_S2_fjLj1024EEEEELb1ELb1EEEvNS_9BwdParamsE)
        /*1994*/ 	.word	0x00000000


	//----- nvinfo : EIATTR_REGCOUNT
	.align		4
.L_1091:
        /*1998*/ 	.byte	0x04, 0x2f
        /*199a*/ 	.short	(.L_1093 - .L_1092)
	.align		4
.L_1092:
        /*199c*/ 	.word	index@(_ZN10layer_norm13ln_bwd_kernelINS_13Kernel_traitsI13__nv_bfloat16S2_S2_S2_fjLj3072ELj1ELj1ELj4ELj16ENS_18Kernel_traits_baseILj3072ES2_S2_S2_S2_fjLj128EEEEELb1ELb1ELb1ELb0EEEvNS_9BwdParamsE)
        /*19a0*/ 	.word	0x000000e4


	//----- nvinfo : EIATTR_FRAME_SIZE
	.align		4
.L_1093:
        /*19a4*/ 	.byte	0x04, 0x11
        /*19a6*/ 	.short	(.L_1095 - .L_1094)
	.align		4
.L_1094:
        /*19a8*/ 	.word	index@($__internal_17_$__cuda_sm70_shflsync_down_p)
        /*19ac*/ 	.word	0x00000000


	//----- nvinfo : EIATTR_FRAME_SIZE
	.align		4
.L_1095:
        /*19b0*/ 	.byte	0x04, 0x11
        /*19b2*/ 	.short	(.L_1097 - .L_1096)
	.align		4
.L_1096:
        /*19b4*/ 	.word	index@(_ZN10layer_norm13ln_bwd_kernelINS_13Kernel_traitsI13__nv_bfloat16S2_S2_S2_fjLj3072ELj1ELj1ELj4ELj16ENS_18Kernel_traits_baseILj3072ES2_S2_S2_S2_fjLj128EEEEELb1ELb1ELb1ELb0EEEvNS_9BwdParamsE)
        /*19b8*/ 	.word	0x00000000


	//----- nvinfo : EIATTR_REGCOUNT
	.align		4
.L_1097:
        /*19bc*/ 	.byte	0x04, 0x2f
        /*19be*/ 	.short	(.L_1099 - .L_1098)
	.align		4
.L_1098:
        /*19c0*/ 	.word	index@(_ZN10layer_norm22ln_bwd_finalize_kernelINS_22Kernel_traits_finalizeILj3072E13__nv_bfloat16S2_S2_S2_fjLb1ELj1024ELj4ENS_18Kernel_traits_baseILj3072ES2_S2_S2_S2_fjLj1024EEEEELb1ELb0EEEvNS_9BwdParamsE)
        /*19c4*/ 	.word	0x00000020


	//----- nvinfo : EIATTR_FRAME_SIZE
	.align		4
.L_1099:
        /*19c8*/ 	.byte	0x04, 0x11
        /*19ca*/ 	.short	(.L_1101 - .L_1100)
	.align		4
.L_1100:
        /*19cc*/ 	.word	index@($__internal_16_$__cuda_sm70_shflsync_bfly_p)
        /*19d0*/ 	.word	0x00000000


	//----- nvinfo : EIATTR_FRAME_SIZE
	.align		4
.L_1101:
        /*19d4*/ 	.byte	0x04, 0x11
        /*19d6*/ 	.short	(.L_1103 - .L_1102)
	.align		4
.L_1102:
        /*19d8*/ 	.word	index@(_ZN10layer_norm22ln_bwd_finalize_kernelINS_22Kernel_traits_finalizeILj3072E13__nv_bfloat16S2_S2_S2_fjLb1ELj1024ELj4ENS_18Kernel_traits_baseILj3072ES2_S2_S2_S2_fjLj1024EEEEELb1ELb0EEEvNS_9BwdParamsE)
        /*19dc*/ 	.word	0x00000000


	//----- nvinfo : EIATTR_REGCOUNT
	.align		4
.L_1103:
        /*19e0*/ 	.byte	0x04, 0x2f
        /*19e2*/ 	.short	(.L_1105 - .L_1104)
	.align		4
.L_1104:
        /*19e4*/ 	.word	index@(_ZN10layer_norm13ln_bwd_kernelINS_13Kernel_traitsI13__nv_bfloat16S2_S2_S2_fjLj3072ELj1ELj1ELj4ELj16ENS_18Kernel_traits_baseILj3072ES2_S2_S2_S2_fjLj128EEEEELb1ELb1ELb0ELb1EEEvNS_9BwdParamsE)
        /*19e8*/ 	.word	0x000000df


	//----- nvinfo : EIATTR_FRAME_SIZE
	.align		4
.L_1105:
        /*19ec*/ 	.byte	0x04, 0x11
        /*19ee*/ 	.short	(.L_1107 - .L_1106)
	.align		4
.L_1106:
        /*19f0*/ 	.word	index@($__internal_15_$__cuda_sm70_shflsync_down_p)
        /*19f4*/ 	.word	0x00000000


	//----- nvinfo : EIATTR_FRAME_SIZE
	.align		4
.L_1107:
        /*19f8*/ 	.byte	0x04, 0x11
        /*19fa*/ 	.short	(.L_1109 - .L_1108)
	.align		4
.L_1108:
        /*19fc*/ 	.word	index@(_ZN10layer_norm13ln_bwd_kernelINS_13Kernel_traitsI13__nv_bfloat16S2_S2_S2_fjLj3072ELj1ELj1ELj4ELj16ENS_18Kernel_traits_baseILj3072ES2_S2_S2_S2_fjLj128EEEEELb1ELb1ELb0ELb1EEEvNS_9BwdParamsE)
        /*1a00*/ 	.word	0x00000000


	//----- nvinfo : EIATTR_REGCOUNT
	.align		4
.L_1109:
        /*1a04*/ 	.byte	0x04, 0x2f
        /*1a06*/ 	.short	(.L_1111 - .L_1110)
	.align		4
.L_1110:
        /*1a08*/ 	.word	index@(_ZN10layer_norm13ln_bwd_kernelINS_13Kernel_traitsI13__nv_bfloat16S2_S2_S2_fjLj3072ELj1ELj1ELj4ELj16ENS_18Kernel_traits_baseILj3072ES2_S2_S2_S2_fjLj128EEEEELb1ELb1ELb0ELb0EEEvNS_9BwdParamsE)
        /*1a0c*/ 	.word	0x000000e7


	//----- nvinfo : EIATTR_FRAME_SIZE
	.align		4
.L_1111:
        /*1a10*/ 	.byte	0x04, 0x11
        /*1a12*/ 	.short	(.L_1113 - .L_1112)
	.align		4
.L_1112:
        /*1a14*/ 	.word	index@($__internal_14_$__cuda_sm70_shflsync_down_p)
        /*1a18*/ 	.word	0x00000000


	//----- nvinfo : EIATTR_FRAME_SIZE
	.align		4
.L_1113:
        /*1a1c*/ 	.byte	0x04, 0x11
        /*1a1e*/ 	.short	(.L_1115 - .L_1114)
	.align		4
.L_1114:
        /*1a20*/ 	.word	index@(_ZN10layer_norm13ln_bwd_kernelINS_13Kernel_traitsI13__nv_bfloat16S2_S2_S2_fjLj3072ELj1ELj1ELj4ELj16ENS_18Kernel_traits_baseILj3072ES2_S2_S2_S2_fjLj128EEEEELb1ELb1ELb0ELb0EEEvNS_9BwdParamsE)
        /*1a24*/ 	.word	0x00000000


	//----- nvinfo : EIATTR_REGCOUNT
	.align		4
.L_1115:
        /*1a28*/ 	.byte	0x04, 0x2f
        /*1a2a*/ 	.short	(.L_1117 - .L_1116)
	.align		4
.L_1116:
        /*1a2c*/ 	.word	index@(_ZN10layer_norm13ln_bwd_kernelINS_13Kernel_traitsI13__nv_bfloat16S2_S2_S2_fjLj3072ELj1ELj1ELj4ELj16ENS_18Kernel_traits_baseILj3072ES2_S2_S2_S2_fjLj128EEEEELb1ELb0ELb1ELb1EEEvNS_9BwdParamsE)
        /*1a30*/ 	.word	0x000000a8


	//----- nvinfo : EIATTR_FRAME_SIZE
	.align		4
.L_1117:
        /*1a34*/ 	.byte	0x04, 0x11
        /*1a36*/ 	.short	(.L_1119 - .L_1118)
	.align		4
.L_1118:
        /*1a38*/ 	.word	index@($__internal_13_$__cuda_sm70_shflsync_down_p)
        /*1a3c*/ 	.word	0x00000000


	//----- nvinfo : EIATTR_FRAME_SIZE
	.align		4
.L_1119:
        /*1a40*/ 	.byte	0x04, 0x11
        /*1a42*/ 	.short	(.L_1121 - .L_1120)
	.align		4
.L_1120:
        /*1a44*/ 	.word	index@(_ZN10layer_norm13ln_bwd_kernelINS_13Kernel_traitsI13__nv_bfloat16S2_S2_S2_fjLj3072ELj1ELj1ELj4ELj16ENS_18Kernel_traits_baseILj3072ES2_S2_S2_S2_fjLj128EEEEELb1ELb0ELb1ELb1EEEvNS_9BwdParamsE)
        /*1a48*/ 	.word	0x00000000


	//----- nvinfo : EIATTR_REGCOUNT
	.align		4
.L_1121:
        /*1a4c*/ 	.byte	0x04, 0x2f
        /*1a4e*/ 	.short	(.L_1123 - .L_1122)
	.align		4
.L_1122:
        /*1a50*/ 	.word	index@(_ZN10layer_norm22ln_bwd_finalize_kernelINS_22Kernel_traits_finalizeILj3072E13__nv_bfloat16S2_S2_S2_fjLb0ELj1024ELj4ENS_18Kernel_traits_baseILj3072ES2_S2_S2_S2_fjLj1024EEEEELb0ELb1EEEvNS_9BwdParamsE)
        /*1a54*/ 	.word	0x00000020


	//----- nvinfo : EIATTR_FRAME_SIZE
	.align		4
.L_1123:
        /*1a58*/ 	.byte	0x04, 0x11
        /*1a5a*/ 	.short	(.L_1125 - .L_1124)
	.align		4
.L_1124:
        /*1a5c*/ 	.word	index@($__internal_12_$__cuda_sm70_shflsync_bfly_p)
        /*1a60*/ 	.word	0x00000000


	//----- nvinfo : EIATTR_FRAME_SIZE
	.align		4
.L_1125:
        /*1a64*/ 	.byte	0x04, 0x11
        /*1a66*/ 	.short	(.L_1127 - .L_1126)
	.align		4
.L_1126:
        /*1a68*/ 	.word	index@(_ZN10layer_norm22ln_bwd_finalize_kernelINS_22Kernel_traits_finalizeILj3072E13__nv_bfloat16S2_S2_S2_fjLb0ELj1024ELj4ENS_18Kernel_traits_baseILj3072ES2_S2_S2_S2_fjLj1024EEEEELb0ELb1EEEvNS_9BwdParamsE)
        /*1a6c*/ 	.word	0x00000000


	//----- nvinfo : EIATTR_REGCOUNT
	.align		4
.L_1127:
        /*1a70*/ 	.byte	0x04, 0x2f
        /*1a72*/ 	.short	(.L_1129 - .L_1128)
	.align		4
.L_1128:
        /*1a74*/ 	.word	index@(_ZN10layer_norm13ln_bwd_kernelINS_13Kernel_traitsI13__nv_bfloat16S2_S2_S2_fjLj3072ELj1ELj1ELj4ELj16ENS_18Kernel_traits_baseILj3072ES2_S2_S2_S2_fjLj128EEEEELb1ELb0ELb1ELb0EEEvNS_9BwdParamsE)
        /*1a78*/ 	.word	0x000000b3


	//----- nvinfo : EIATTR_FRAME_SIZE
	.align		4
.L_1129:
        /*1a7c*/ 	.byte	0x04, 0x11
        /*1a7e*/ 	.short	(.L_1131 - .L_1130)
	.align		4
.L_1130:
        /*1a80*/ 	.word	index@($__internal_11_$__cuda_sm70_shflsync_down_p)
        /*1a84*/ 	.word	0x00000000


	//----- nvinfo : EIATTR_FRAME_SIZE
	.align		4
.L_1131:
        /*1a88*/ 	.byte	0x04, 0x11
        /*1a8a*/ 	.short	(.L_1133 - .L_1132)
	.align		4
.L_1132:
        /*1a8c*/ 	.word	index@(_ZN10layer_norm13ln_bwd_kernelINS_13Kernel_traitsI13__nv_bfloat16S2_S2_S2_fjLj3072ELj1ELj1ELj4ELj16ENS_18Kernel_traits_baseILj3072ES2_S2_S2_S2_fjLj128EEEEELb1ELb0ELb1ELb0EEEvNS_9BwdParamsE)
        /*1a90*/ 	.word	0x00000000


	//----- nvinfo : EIATTR_REGCOUNT
	.align		4
.L_1133:
        /*1a94*/ 	.byte	0x04, 0x2f
        /*1a96*/ 	.short	(.L_1135 - .L_1134)
	.align		4
.L_1134:
        /*1a98*/ 	.word	index@(_ZN10layer_norm22ln_bwd_finalize_kernelINS_22Kernel_traits_finalizeILj3072E13__nv_bfloat16S2_S2_S2_fjLb0ELj1024ELj4ENS_18Kernel_traits_baseILj3072ES2_S2_S2_S2_fjLj1024EEEEELb0ELb0EEEvNS_9BwdParamsE)
        /*1a9c*/ 	.word	0x0000001e


	//----- nvinfo : EIATTR_FRAME_SIZE
	.align		4
.L_1135:
        /*1aa0*/ 	.byte	0x04, 0x11
        /*1aa2*/ 	.short	(.L_1137 - .L_1136)
	.align		4
.L_1136:
        /*1aa4*/ 	.word	index@($__internal_10_$__cuda_sm70_shflsync_bfly_p)
        /*1aa8*/ 	.word	0x00000000


	//----- nvinfo : EIATTR_FRAME_SIZE
	.align		4
.L_1137:
        /*1aac*/ 	.byte	0x04, 0x11
        /*1aae*/ 	.short	(.L_1139 - .L_1138)
	.align		4
.L_1138:
        /*1ab0*/ 	.word	index@(_ZN10layer_norm22ln_bwd_finalize_kernelINS_22Kernel_traits_finalizeILj3072E13__nv_bfloat16S2_S2_S2_fjLb0ELj1024ELj4ENS_18Kernel_traits_baseILj3072ES2_S2_S2_S2_fjLj1024EEEEELb0ELb0EEEvNS_9BwdParamsE)
        /*1ab4*/ 	.word	0x00000000


	//----- nvinfo : EIATTR_REGCOUNT
	.align		4
.L_1139:
        /*1ab8*/ 	.byte	0x04, 0x2f
        /*1aba*/ 	.short	(.L_1141 - .L_1140)
	.align		4
.L_1140:
        /*1abc*/ 	.word	index@(_ZN10layer_norm13ln_bwd_kernelINS_13Kernel_traitsI13__nv_bfloat16S2_S2_S2_fjLj3072ELj1ELj1ELj4ELj16ENS_18Kernel_traits_baseILj3072ES2_S2_S2_S2_fjLj128EEEEELb1ELb0ELb0ELb1EEEvNS_9BwdParamsE)
        /*1ac0*/ 	.word	0x000000a7


	//----- nvinfo : EIATTR_FRAME_SIZE
	.align		4
.L_1141:
        /*1ac4*/ 	.byte	0x04, 0x11
        /*1ac6*/ 	.short	(.L_1143 - .L_1142)
	.align		4
.L_1142:
        /*1ac8*/ 	.word	index@($__internal_9_$__cuda_sm70_shflsync_down_p)
        /*1acc*/ 	.word	0x00000000


	//----- nvinfo : EIATTR_FRAME_SIZE
	.align		4
.L_1143:
        /*1ad0*/ 	.byte	0x04, 0x11
        /*1ad2*/ 	.short	(.L_1145 - .L_1144)
	.align		4
.L_1144:
        /*1ad4*/ 	.word	index@(_ZN10layer_norm13ln_bwd_kernelINS_13Kernel_traitsI13__nv_bfloat16S2_S2_S2_fjLj3072ELj1ELj1ELj4ELj16ENS_18Kernel_traits_baseILj3072ES2_S2_S2_S2_fjLj128EEEEELb1ELb0ELb0ELb1EEEvNS_9BwdParamsE)
        /*1ad8*/ 	.word	0x00000000


	//----- nvinfo : EIATTR_REGCOUNT
	.align		4
.L_1145:
        /*1adc*/ 	.byte	0x04, 0x2f
        /*1ade*/ 	.short	(.L_1147 - .L_1146)
	.align		4
.L_1146:
        /*1ae0*/ 	.word	index@(_ZN10layer_norm13ln_bwd_kernelINS_13Kernel_traitsI13__nv_bfloat16S2_S2_S2_fjLj3072ELj1ELj1ELj4ELj16ENS_18Kernel_traits_baseILj3072ES2_S2_S2_S2_fjLj128EEEEELb1ELb0ELb0ELb0EEEvNS_9BwdParamsE)
        /*1ae4*/ 	.word	0x000000a7


	//----- nvinfo : EIATTR_FRAME_SIZE
	.align		4
.L_1147:
        /*1ae8*/ 	.byte	0x04, 0x11
        /*1aea*/ 	.short	(.L_1149 - .L_1148)
	.align		4
.L_1148:
        /*1aec*/ 	.word	index@($__internal_8_$__cuda_sm70_shflsync_down_p)
        /*1af0*/ 	.word	0x00000000


	//----- nvinfo : EIATTR_FRAME_SIZE
	.align		4
.L_1149:
        /*1af4*/ 	.byte	0x04, 0x11
        /*1af6*/ 	.short	(.L_1151 - .L_1150)
	.align		4
.L_1150:
        /*1af8*/ 	.word	index@(_ZN10layer_norm13ln_bwd_kernelINS_13Kernel_traitsI13__nv_bfloat16S2_S2_S2_fjLj3072ELj1ELj1ELj4ELj16ENS_18Kernel_traits_baseILj3072ES2_S2_S2_S2_fjLj128EEEEELb1ELb0ELb0ELb0EEEvNS_9BwdParamsE)
        /*1afc*/ 	.word	0x00000000


	//----- nvinfo : EIATTR_REGCOUNT
	.align		4
.L_1151:
        /*1b00*/ 	.byte	0x04, 0x2f
        /*1b02*/ 	.short	(.L_1153 - .L_1152)
	.align		4
.L_1152:
        /*1b04*/ 	.word	index@(_ZN10layer_norm13ln_bwd_kernelINS_13Kernel_traitsI13__nv_bfloat16S2_S2_S2_fjLj3072ELj1ELj1ELj4ELj16ENS_18Kernel_traits_baseILj3072ES2_S2_S2_S2_fjLj128EEEEELb0ELb1ELb1ELb1EEEvNS_9BwdParamsE)
        /*1b08*/ 	.word	0x000000dc


	//----- nvinfo : EIATTR_FRAME_SIZE
	.align		4
.L_1153:
        /*1b0c*/ 	.byte	0x04, 0x11
        /*1b0e*/ 	.short	(.L_1155 - .L_1154)
	.align		4
.L_1154:
        /*1b10*/ 	.word	index@($__internal_7_$__cuda_sm70_shflsync_down_p)
        /*1b14*/ 	.word	0x00000000


	//----- nvinfo : EIATTR_FRAME_SIZE
	.align		4
.L_1155:
        /*1b18*/ 	.byte	0x04, 0x11
        /*1b1a*/ 	.short	(.L_1157 - .L_1156)
	.align		4
.L_1156:
        /*1b1c*/ 	.word	index@(_ZN10layer_norm13ln_bwd_kernelINS_13Kernel_traitsI13__nv_bfloat16S2_S2_S2_fjLj3072ELj1ELj1ELj4ELj16ENS_18Kernel_traits_baseILj3072ES2_S2_S2_S2_fjLj128EEEEELb0ELb1ELb1ELb1EEEvNS_9BwdParamsE)
        /*1b20*/ 	.word	0x00000000


	//----- nvinfo : EIATTR_REGCOUNT
	.align		4
.L_1157:
        /*1b24*/ 	.byte	0x04, 0x2f
        /*1b26*/ 	.short	(.L_1159 - .L_1158)
	.align		4
.L_1158:
        /*1b28*/ 	.word	index@(_ZN10layer_norm13ln_bwd_kernelINS_13Kernel_traitsI13__nv_bfloat16S2_S2_S2_fjLj3072ELj1ELj1ELj4ELj16ENS_18Kernel_traits_baseILj3072ES2_S2_S2_S2_fjLj128EEEEELb0ELb1ELb1ELb0EEEvNS_9BwdParamsE)
        /*1b2c*/ 	.word	0x000000dc


	//----- nvinfo : EIATTR_FRAME_SIZE
	.align		4
.L_1159:
        /*1b30*/ 	.byte	0x04, 0x11
        /*1b32*/ 	.short	(.L_1161 - .L_1160)
	.align		4
.L_1160:
        /*1b34*/ 	.word	index@($__internal_6_$__cuda_sm70_shflsync_down_p)
        /*1b38*/ 	.word	0x00000000


	//----- nvinfo : EIATTR_FRAME_SIZE
	.align		4
.L_1161:
        /*1b3c*/ 	.byte	0x04, 0x11
        /*1b3e*/ 	.short	(.L_1163 - .L_1162)
	.align		4
.L_1162:
        /*1b40*/ 	.word	index@(_ZN10layer_norm13ln_bwd_kernelINS_13Kernel_traitsI13__nv_bfloat16S2_S2_S2_fjLj3072ELj1ELj1ELj4ELj16ENS_18Kernel_traits_baseILj3072ES2_S2_S2_S2_fjLj128EEEEELb0ELb1ELb1ELb0EEEvNS_9BwdParamsE)
        /*1b44*/ 	.word	0x00000000


	//----- nvinfo : EIATTR_REGCOUNT
	.align		4
.L_1163:
        /*1b48*/ 	.byte	0x04, 0x2f
        /*1b4a*/ 	.short	(.L_1165 - .L_1164)
	.align		4
.L_1164:
        /*1b4c*/ 	.word	index@(_ZN10layer_norm13ln_bwd_kernelINS_13Kernel_traitsI13__nv_bfloat16S2_S2_S2_fjLj3072ELj1ELj1ELj4ELj16ENS_18Kernel_traits_baseILj3072ES2_S2_S2_S2_fjLj128EEEEELb0ELb1ELb0ELb1EEEvNS_9BwdParamsE)
        /*1b50*/ 	.word	0x000000dc


	//----- nvinfo : EIATTR_FRAME_SIZE
	.align		4
.L_1165:
        /*1b54*/ 	.byte	0x04, 0x11
        /*1b56*/ 	.short	(.L_1167 - .L_1166)
	.align		4
.L_1166:
        /*1b58*/ 	.word	index@($__internal_5_$__cuda_sm70_shflsync_down_p)
        /*1b5c*/ 	.word	0x00000000


	//----- nvinfo : EIATTR_FRAME_SIZE
	.align		4
.L_1167:
        /*1b60*/ 	.byte	0x04, 0x11
        /*1b62*/ 	.short	(.L_1169 - .L_1168)
	.align		4
.L_1168:
        /*1b64*/ 	.word	index@(_ZN10layer_norm13ln_bwd_kernelINS_13Kernel_traitsI13__nv_bfloat16S2_S2_S2_fjLj3072ELj1ELj1ELj4ELj16ENS_18Kernel_traits_baseILj3072ES2_S2_S2_S2_fjLj128EEEEELb0ELb1ELb0ELb1EEEvNS_9BwdParamsE)
        /*1b68*/ 	.word	0x00000000


	//----- nvinfo : EIATTR_REGCOUNT
	.align		4
.L_1169:
        /*1b6c*/ 	.byte	0x04, 0x2f
        /*1b6e*/ 	.short	(.L_1171 - .L_1170)
	.align		4
.L_1170:
        /*1b70*/ 	.word	index@(_ZN10layer_norm13ln_bwd_kernelINS_13Kernel_traitsI13__nv_bfloat16S2_S2_S2_fjLj3072ELj1ELj1ELj4ELj16ENS_18Kernel_traits_baseILj3072ES2_S2_S2_S2_fjLj128EEEEELb0ELb1ELb0ELb0EEEvNS_9BwdParamsE)
        /*1b74*/ 	.word	0x000000de


	//----- nvinfo : EIATTR_FRAME_SIZE
	.align		4
.L_1171:
        /*1b78*/ 	.byte	0x04, 0x11
        /*1b7a*/ 	.short	(.L_1173 - .L_1172)
	.align		4
.L_1172:
        /*1b7c*/ 	.word	index@($__internal_4_$__cuda_sm70_shflsync_down_p)
        /*1b80*/ 	.word	0x00000000


	//----- nvinfo : EIATTR_FRAME_SIZE
	.align		4
.L_1173:
        /*1b84*/ 	.byte	0x04, 0x11
        /*1b86*/ 	.short	(.L_1175 - .L_1174)
	.align		4
.L_1174:
        /*1b88*/ 	.word	index@(_ZN10layer_norm13ln_bwd_kernelINS_13Kernel_traitsI13__nv_bfloat16S2_S2_S2_fjLj3072ELj1ELj1ELj4ELj16ENS_18Kernel_traits_baseILj3072ES2_S2_S2_S2_fjLj128EEEEELb0ELb1ELb0ELb0EEEvNS_9BwdParamsE)
        /*1b8c*/ 	.word	0x00000000


	//----- nvinfo : EIATTR_REGCOUNT
	.align		4
.L_1175:
        /*1b90*/ 	.byte	0x04, 0x2f
        /*1b92*/ 	.short	(.L_1177 - .L_1176)
	.align		4
.L_1176:
        /*1b94*/ 	.word	index@(_ZN10layer_norm13ln_bwd_kernelINS_13Kernel_traitsI13__nv_bfloat16S2_S2_S2_fjLj3072ELj1ELj1ELj4ELj16ENS_18Kernel_traits_baseILj3072ES2_S2_S2_S2_fjLj128EEEEELb0ELb0ELb1ELb1EEEvNS_9BwdParamsE)
        /*1b98*/ 	.word	0x000000a8


	//----- nvinfo : EIATTR_FRAME_SIZE
	.align		4
.L_1177:
        /*1b9c*/ 	.byte	0x04, 0x11
        /*1b9e*/ 	.short	(.L_1179 - .L_1178)
	.align		4
.L_1178:
        /*1ba0*/ 	.word	index@($__internal_3_$__cuda_sm70_shflsync_down_p)
        /*1ba4*/ 	.word	0x00000000


	//----- nvinfo : EIATTR_FRAME_SIZE
	.align		4
.L_1179:
        /*1ba8*/ 	.byte	0x04, 0x11
        /*1baa*/ 	.short	(.L_1181 - .L_1180)
	.align		4
.L_1180:
        /*1bac*/ 	.word	index@(_ZN10layer_norm13ln_bwd_kernelINS_13Kernel_traitsI13__nv_bfloat16S2_S2_S2_fjLj3072ELj1ELj1ELj4ELj16ENS_18Kernel_traits_baseILj3072ES2_S2_S2_S2_fjLj128EEEEELb0ELb0ELb1ELb1EEEvNS_9BwdParamsE)
        /*1bb0*/ 	.word	0x00000000


	//----- nvinfo : EIATTR_REGCOUNT
	.align		4
.L_1181:
        /*1bb4*/ 	.byte	0x04, 0x2f
        /*1bb6*/ 	.short	(.L_1183 - .L_1182)
	.align		4
.L_1182:
        /*1bb8*/ 	.word	index@(_ZN10layer_norm13ln_bwd_kernelINS_13Kernel_traitsI13__nv_bfloat16S2_S2_S2_fjLj3072ELj1ELj1ELj4ELj16ENS_18Kernel_traits_baseILj3072ES2_S2_S2_S2_fjLj128EEEEELb0ELb0ELb1ELb0EEEvNS_9BwdParamsE)
        /*1bbc*/ 	.word	0x000000a8


	//----- nvinfo : EIATTR_FRAME_SIZE
	.align		4
.L_1183:
        /*1bc0*/ 	.byte	0x04, 0x11
        /*1bc2*/ 	.short	(.L_1185 - .L_1184)
	.align		4
.L_1184:
        /*1bc4*/ 	.word	index@($__internal_2_$__cuda_sm70_shflsync_down_p)
        /*1bc8*/ 	.word	0x00000000


	//----- nvinfo : EIATTR_FRAME_SIZE
	.align		4
.L_1185:
        /*1bcc*/ 	.byte	0x04, 0x11
        /*1bce*/ 	.short	(.L_1187 - .L_1186)
	.align		4
.L_1186:
        /*1bd0*/ 	.word	index@(_ZN10layer_norm13ln_bwd_kernelINS_13Kernel_traitsI13__nv_bfloat16S2_S2_S2_fjLj3072ELj1ELj1ELj4ELj16ENS_18Kernel_traits_baseILj3072ES2_S2_S2_S2_fjLj128EEEEELb0ELb0ELb1ELb0EEEvNS_9BwdParamsE)
        /*1bd4*/ 	.word	0x00000000


	//----- nvinfo : EIATTR_REGCOUNT
	.align		4
.L_1187:
        /*1bd8*/ 	.byte	0x04, 0x2f
        /*1bda*/ 	.short	(.L_1189 - .L_1188)
	.align		4
.L_1188:
        /*1bdc*/ 	.word	index@(_ZN10layer_norm13ln_bwd_kernelINS_13Kernel_traitsI13__nv_bfloat16S2_S2_S2_fjLj3072ELj1ELj1ELj4ELj16ENS_18Kernel_traits_baseILj3072ES2_S2_S2_S2_fjLj128EEEEELb0ELb0ELb0ELb1EEEvNS_9BwdParamsE)
        /*1be0*/ 	.word	0x000000a8


	//----- nvinfo : EIATTR_FRAME_SIZE
	.align		4
.L_1189:
        /*1be4*/ 	.byte	0x04, 0x11
        /*1be6*/ 	.short	(.L_1191 - .L_1190)
	.align		4
.L_1190:
        /*1be8*/ 	.word	index@($__internal_1_$__cuda_sm70_shflsync_down_p)
        /*1bec*/ 	.word	0x00000000


	//----- nvinfo : EIATTR_FRAME_SIZE
	.align		4
.L_1191:
        /*1bf0*/ 	.byte	0x04, 0x11
        /*1bf2*/ 	.short	(.L_1193 - .L_1192)
	.align		4
.L_1192:
        /*1bf4*/ 	.word	index@(_ZN10layer_norm13ln_bwd_kernelINS_13Kernel_traitsI13__nv_bfloat16S2_S2_S2_fjLj3072ELj1ELj1ELj4ELj16ENS_18Kernel_traits_baseILj3072ES2_S2_S2_S2_fjLj128EEEEELb0ELb0ELb0ELb1EEEvNS_9BwdParamsE)
        /*1bf8*/ 	.word	0x00000000


	//----- nvinfo : EIATTR_REGCOUNT
	.align		4
.L_1193:
        /*1bfc*/ 	.byte	0x04, 0x2f
        /*1bfe*/ 	.short	(.L_1195 - .L_1194)
	.align		4
.L_1194:
        /*1c00*/ 	.word	index@(_ZN10layer_norm13ln_bwd_kernelINS_13Kernel_traitsI13__nv_bfloat16S2_S2_S2_fjLj3072ELj1ELj1ELj4ELj16ENS_18Kernel_traits_baseILj3072ES2_S2_S2_S2_fjLj128EEEEELb0ELb0ELb0ELb0EEEvNS_9BwdParamsE)
        /*1c04*/ 	.word	0x000000a3


	//----- nvinfo : EIATTR_FRAME_SIZE
	.align		4
.L_1195:
        /*1c08*/ 	.byte	0x04, 0x11
        /*1c0a*/ 	.short	(.L_1197 - .L_1196)
	.align		4
.L_1196:
        /*1c0c*/ 	.word	index@($__internal_0_$__cuda_sm70_shflsync_down_p)
        /*1c10*/ 	.word	0x00000000


	//----- nvinfo : EIATTR_FRAME_SIZE
	.align		4
.L_1197:
        /*1c14*/ 	.byte	0x04, 0x11
        /*1c16*/ 	.short	(.L_1199 - .L_1198)
	.align		4
.L_1198:
        /*1c18*/ 	.word	index@(_ZN10layer_norm13ln_bwd_kernelINS_13Kernel_traitsI13__nv_bfloat16S2_S2_S2_fjLj3072ELj1ELj1ELj4ELj16ENS_18Kernel_traits_baseILj3072ES2_S2_S2_S2_fjLj128EEEEELb0ELb0ELb0ELb0EEEvNS_9BwdParamsE)
        /*1c1c*/ 	.word	0x00000000


	//----- nvinfo : EIATTR_MIN_STACK_SIZE
	.align		4
.L_1199:
        /*1c20*/ 	.byte	0x04, 0x12
        /*1c22*/ 	.short	(.L_1201 - .L_1200)
	.align		4
.L_1200:
        /*1c24*/ 	.word	index@(_ZN10layer_norm13ln_bwd_kernelINS_13Kernel_traitsI13__nv_bfloat16S2_S2_S2_fjLj3072ELj1ELj1ELj4ELj16ENS_18Kernel_traits_baseILj3072ES2_S2_S2_S2_fjLj128EEEEELb0ELb0ELb0ELb0EEEvNS_9BwdParamsE)
        /*1c28*/ 	.word	0x00000000


	//----- nvinfo : EIATTR_MIN_STACK_SIZE
	.align		4
.L_1201:
        /*1c2c*/ 	.byte	0x04, 0x12
        /*1c2e*/ 	.short	(.L_1203 - .L_1202)
	.align		4
.L_1202:
        /*1c30*/ 	.word	index@(_ZN10layer_norm13ln_bwd_kernelINS_13Kernel_traitsI13__nv_bfloat16S2_S2_S2_fjLj3072ELj1ELj1ELj4ELj16ENS_18Kernel_traits_baseILj3072ES2_S2_S2_S2_fjLj128EEEEELb0ELb0ELb0ELb1EEEvNS_9BwdParamsE)
        /*1c34*/ 	.word	0x00000000


	//----- nvinfo : EIATTR_MIN_STACK_SIZE
	.align		4
.L_1203:
        /*1c38*/ 	.byte	0x04, 0x12
        /*1c3a*/ 	.short	(.L_1205 - .L_1204)
	.align		4
.L_1204:
        /*1c3c*/ 	.word	index@(_ZN10layer_norm13ln_bwd_kernelINS_13Kernel_traitsI13__nv_bfloat16S2_S2_S2_fjLj3072ELj1ELj1ELj4ELj16ENS_18Kernel_traits_baseILj3072ES2_S2_S2_S2_fjLj128EEEEELb0ELb0ELb1ELb0EEEvNS_9BwdParamsE)
        /*1c40*/ 	.word	0x00000000


	//----- nvinfo : EIATTR_MIN_STACK_SIZE
	.align		4
.L_1205:
        /*1c44*/ 	.byte	0x04, 0x12
        /*1c46*/ 	.short	(.L_1207 - .L_1206)
	.align		4
.L_1206:
        /*1c48*/ 	.word	index@(_ZN10layer_norm13ln_bwd_kernelINS_13Kernel_traitsI13__nv_bfloat16S2_S2_S2_fjLj3072ELj1ELj1ELj4ELj16ENS_18Kernel_traits_baseILj3072ES2_S2_S2_S2_fjLj128EEEEELb0ELb0ELb1ELb1EEEvNS_9BwdParamsE)
        /*1c4c*/ 	.word	0x00000000


	//----- nvinfo : EIATTR_MIN_STACK_SIZE
	.align		4
.L_1207:
        /*1c50*/ 	.byte	0x04, 0x12
        /*1c52*/ 	.short	(.L_1209 - .L_1208)
	.align		4
.L_1208:
        /*1c54*/ 	.word	index@(_ZN10layer_norm13ln_bwd_kernelINS_13Kernel_traitsI13__nv_bfloat16S2_S2_S2_fjLj3072ELj1ELj1ELj4ELj16ENS_18Kernel_traits_baseILj3072ES2_S2_S2_S2_fjLj128EEEEELb0ELb1ELb0ELb0EEEvNS_9BwdParamsE)
        /*1c58*/ 	.word	0x00000000


	//----- nvinfo : EIATTR_MIN_STACK_SIZE
	.align		4
.L_1209:
        /*1c5c*/ 	.byte	0x04, 0x12
        /*1c5e*/ 	.short	(.L_1211 - .L_1210)
	.align		4
.L_1210:
        /*1c60*/ 	.word	index@(_ZN10layer_norm13ln_bwd_kernelINS_13Kernel_traitsI13__nv_bfloat16S2_S2_S2_fjLj3072ELj1ELj1ELj4ELj16ENS_18Kernel_traits_baseILj3072ES2_S2_S2_S2_fjLj128EEEEELb0ELb1ELb0ELb1EEEvNS_9BwdParamsE)
        /*1c64*/ 	.word	0x00000000


	//----- nvinfo : EIATTR_MIN_STACK_SIZE
	.align		4
.L_1211:
        /*1c68*/ 	.byte	0x04, 0x12
        /*1c6a*/ 	.short	(.L_1213 - .L_1212)
	.align		4
.L_1212:
        /*1c6c*/ 	.word	index@(_ZN10layer_norm13ln_bwd_kernelINS_13Kernel_traitsI13__nv_bfloat16S2_S2_S2_fjLj3072ELj1ELj1ELj4ELj16ENS_18Kernel_traits_baseILj3072ES2_S2_S2_S2_fjLj128EEEEELb0ELb1ELb1ELb0EEEvNS_9BwdParamsE)
        /*1c70*/ 	.word	0x00000000


	//----- nvinfo : EIATTR_MIN_STACK_SIZE
	.align		4
.L_1213:
        /*1c74*/ 	.byte	0x04, 0x12
        /*1c76*/ 	.short	(.L_1215 - .L_1214)
	.align		4
.L_1214:
        /*1c78*/ 	.word	index@(_ZN10layer_norm13ln_bwd_kernelINS_13Kernel_traitsI13__nv_bfloat16S2_S2_S2_fjLj3072ELj1ELj1ELj4ELj16ENS_18Kernel_traits_baseILj3072ES2_S2_S2_S2_fjLj128EEEEELb0ELb1ELb1ELb1EEEvNS_9BwdParamsE)
        /*1c7c*/ 	.word	0x00000000


	//----- nvinfo : EIATTR_MIN_STACK_SIZE
	.align		4
.L_1215:
        /*1c80*/ 	.byte	0x04, 0x12
        /*1c82*/ 	.short	(.L_1217 - .L_1216)
	.align		4
.L_1216:
        /*1c84*/ 	.word	index@(_ZN10layer_norm13ln_bwd_kernelINS_13Kernel_traitsI13__nv_bfloat16S2_S2_S2_fjLj3072ELj1ELj1ELj4ELj16ENS_18Kernel_traits_baseILj3072ES2_S2_S2_S2_fjLj128EEEEELb1ELb0ELb0ELb0EEEvNS_9BwdParamsE)
        /*1c88*/ 	.word	0x00000000


	//----- nvinfo : EIATTR_MIN_STACK_SIZE
	.align		4
.L_1217:
        /*1c8c*/ 	.byte	0x04, 0x12
        /*1c8e*/ 	.short	(.L_1219 - .L_1218)
	.align		4
.L_1218:
        /*1c90*/ 	.word	index@(_ZN10layer_norm13ln_bwd_kernelINS_13Kernel_traitsI13__nv_bfloat16S2_S2_S2_fjLj3072ELj1ELj1ELj4ELj16ENS_18Kernel_traits_baseILj3072ES2_S2_S2_S2_fjLj128EEEEELb1ELb0ELb0ELb1EEEvNS_9BwdParamsE)
        /*1c94*/ 	.word	0x00000000


	//----- nvinfo : EIATTR_MIN_STACK_SIZE
	.align		4
.L_1219:
        /*1c98*/ 	.byte	0x04, 0x12
        /*1c9a*/ 	.short	(.L_1221 - .L_1220)
	.align		4
.L_1220:
        /*1c9c*/ 	.word	index@(_ZN10layer_norm22ln_bwd_finalize_kernelINS_22Kernel_traits_finalizeILj3072E13__nv_bfloat16S2_S2_S2_fjLb0ELj1024ELj4ENS_18Kernel_traits_baseILj3072ES2_S2_S2_S2_fjLj1024EEEEELb0ELb0EEEvNS_9BwdParamsE)
        /*1ca0*/ 	.word	0x00000000


	//----- nvinfo : EIATTR_MIN_STACK_SIZE
	.align		4
.L_1221:
        /*1ca4*/ 	.byte	0x04, 0x12
        /*1ca6*/ 	.short	(.L_1223 - .L_1222)
	.align		4
.L_1222:
        /*1ca8*/ 	.word	index@(_ZN10layer_norm13ln_bwd_kernelINS_13Kernel_traitsI13__nv_bfloat16S2_S2_S2_fjLj3072ELj1ELj1ELj4ELj16ENS_18Kernel_traits_baseILj3072ES2_S2_S2_S2_fjLj128EEEEELb1ELb0ELb1ELb0EEEvNS_9BwdParamsE)
        /*1cac*/ 	.word	0x00000000


	//----- nvinfo : EIATTR_MIN_STACK_SIZE
	.align		4
.L_1223:
        /*1cb0*/ 	.byte	0x04, 0x12
        /*1cb2*/ 	.short	(.L_1225 - .L_1224)
	.align		4
.L_1224:
        /*1cb4*/ 	.word	index@(_ZN10layer_norm22ln_bwd_finalize_kernelINS_22Kernel_traits_finalizeILj3072E13__nv_bfloat16S2_S2_S2_fjLb0ELj1024ELj4ENS_18Kernel_traits_baseILj3072ES2_S2_S2_S2_fjLj1024EEEEELb0ELb1EEEvNS_9BwdParamsE)
        /*1cb8*/ 	.word	0x00000000


	//----- nvinfo : EIATTR_MIN_STACK_SIZE
	.align		4
.L_1225:
        /*1cbc*/ 	.byte	0x04, 0x12
        /*1cbe*/ 	.short	(.L_1227 - .L_1226)
	.align		4
.L_1226:
        /*1cc0*/ 	.word	index@(_ZN10layer_norm13ln_bwd_kernelINS_13Kernel_traitsI13__nv_bfloat16S2_S2_S2_fjLj3072ELj1ELj1ELj4ELj16ENS_18Kernel_traits_baseILj3072ES2_S2_S2_S2_fjLj128EEEEELb1ELb0ELb1ELb1EEEvNS_9BwdParamsE)
        /*1cc4*/ 	.word	0x00000000


	//----- nvinfo : EIATTR_MIN_STACK_SIZE
	.align		4
.L_1227:
        /*1cc8*/ 	.byte	0x04, 0x12
        /*1cca*/ 	.short	(.L_1229 - .L_1228)
	.align		4
.L_1228:
        /*1ccc*/ 	.word	index@(_ZN10layer_norm13ln_bwd_kernelINS_13Kernel_traitsI13__nv_bfloat16S2_S2_S2_fjLj3072ELj1ELj1ELj4ELj16ENS_18Kernel_traits_baseILj3072ES2_S2_S2_S2_fjLj128EEEEELb1ELb1ELb0ELb0EEEvNS_9BwdParamsE)
        /*1cd0*/ 	.word	0x00000000


	//----- nvinfo : EIATTR_MIN_STACK_SIZE
	.align		4
.L_1229:
        /*1cd4*/ 	.byte	0x04, 0x12
        /*1cd6*/ 	.short	(.L_1231 - .L_1230)
	.align		4
.L_1230:
        /*1cd8*/ 	.word	index@(_ZN10layer_norm13ln_bwd_kernelINS_13Kernel_traitsI13__nv_bfloat16S2_S2_S2_fjLj3072ELj1ELj1ELj4ELj16ENS_18Kernel_traits_baseILj3072ES2_S2_S2_S2_fjLj128EEEEELb1ELb1ELb0ELb1EEEvNS_9BwdParamsE)
        /*1cdc*/ 	.word	0x00000000


	//----- nvinfo : EIATTR_MIN_STACK_SIZE
	.align		4
.L_1231:
        /*1ce0*/ 	.byte	0x04, 0x12
        /*1ce2*/ 	.short	(.L_1233 - .L_1232)
	.align		4
.L_1232:
        /*1ce4*/ 	.word	index@(_ZN10layer_norm22ln_bwd_finalize_kernelINS_22Kernel_traits_finalizeILj3072E13__nv_bfloat16S2_S2_S2_fjLb1ELj1024ELj4ENS_18Kernel_traits_baseILj3072ES2_S2_S2_S2_fjLj1024EEEEELb1ELb0EEEvNS_9BwdParamsE)
        /*1ce8*/ 	.word	0x00000000


	//----- nvinfo : EIATTR_MIN_STACK_SIZE
	.align		4
.L_1233:
        /*1cec*/ 	.byte	0x04, 0x12
        /*1cee*/ 	.short	(.L_1235 - .L_1234)
	.align		4
.L_1234:
        /*1cf0*/ 	.word	index@(_ZN10layer_norm13ln_bwd_kernelINS_13Kernel_traitsI13__nv_bfloat16S2_S2_S2_fjLj3072ELj1ELj1ELj4ELj16ENS_18Kernel_traits_baseILj3072ES2_S2_S2_S2_fjLj128EEEEELb1ELb1ELb1ELb0EEEvNS_9BwdParamsE)
        /*1cf4*/ 	.word	0x00000000


	//----- nvinfo : EIATTR_MIN_STACK_SIZE
	.align		4
.L_1235:
        /*1cf8*/ 	.byte	0x04, 0x12
        /*1cfa*/ 	.short	(.L_1237 - .L_1236)
	.align		4
.L_1236:
        /*1cfc*/ 	.word	index@(_ZN10layer_norm22ln_bwd_finalize_kernelINS_22Kernel_traits_finalizeILj3072E13__nv_bfloat16S2_S2_S2_fjLb1ELj1024ELj4ENS_18Kernel_traits_baseILj3072ES2_S2_S2_S2_fjLj1024EEEEELb1ELb1EEEvNS_9BwdParamsE)
        /*1d00*/ 	.word	0x00000000


	//----- nvinfo : EIATTR_MIN_STACK_SIZE
	.align		4
.L_1237:
        /*1d04*/ 	.byte	0x04, 0x12
        /*1d06*/ 	.short	(.L_1239 - .L_1238)
	.align		4
.L_1238:
        /*1d08*/ 	.word	index@(_ZN10layer_norm13ln_bwd_kernelINS_13Kernel_traitsI13__nv_bfloat16S2_S2_S2_fjLj3072ELj1ELj1ELj4ELj16ENS_18Kernel_traits_baseILj3072ES2_S2_S2_S2_fjLj128EEEEELb1ELb1ELb1ELb1EEEvNS_9BwdParamsE)
        /*1d0c*/ 	.word	0x00000000


	//----- nvinfo : EIATTR_MIN_STACK_SIZE
	.align		4
.L_1239:
        /*1d10*/ 	.byte	0x04, 0x12
        /*1d12*/ 	.short	(.L_1241 - .L_1240)
	.align		4
.L_1240:
        /*1d14*/ 	.word	index@(_ZN10layer_norm13ln_bwd_kernelINS_13Kernel_traitsI6__halfS2_S2_S2_fjLj3072ELj1ELj1ELj4ELj16ENS_18Kernel_traits_baseILj3072ES2_S2_S2_S2_fjLj128EEEEELb0ELb0ELb0ELb0EEEvNS_9BwdParamsE)
        /*1d18*/ 	.word	0x00000000


	//----- nvinfo : EIATTR_MIN_STACK_SIZE
	.align		4
.L_1241:
        /*1d1c*/ 	.byte	0x04, 0x12
        /*1d1e*/ 	.short	(.L_1243 - .L_1242)
	.align		4
.L_1242:
        /*1d20*/ 	.word	index@(_ZN10layer_norm13ln_bwd_kernelINS_13Kernel_traitsI6__halfS2_S2_S2_fjLj3072ELj1ELj1ELj4ELj16ENS_18Kernel_traits_baseILj3072ES2_S2_S2_S2_fjLj128EEEEELb0ELb0ELb0ELb1EEEvNS_9BwdParamsE)
        /*1d24*/ 	.word	0x00000000


	//----- nvinfo : EIATTR_MIN_STACK_SIZE
	.align		4
.L_1243:
        /*1d28*/ 	.byte	0x04, 0x12
        /*1d2a*/ 	.short	(.L_1245 - .L_1244)
	.align		4
.L_1244:
        /*1d2c*/ 	.word	index@(_ZN10layer_norm13ln_bwd_kernelINS_13Kernel_traitsI6__halfS2_S2_S2_fjLj3072ELj1ELj1ELj4ELj16ENS_18Kernel_traits_baseILj3072ES2_S2_S2_S2_fjLj128EEEEELb0ELb0ELb1ELb0EEEvNS_9BwdParamsE)
        /*1d30*/ 	.word	0x00000000


	//----- nvinfo : EIATTR_MIN_STACK_SIZE
	.align		4
.L_1245:
        /*1d34*/ 	.byte	0x04, 0x12
        /*1d36*/ 	.short	(.L_1247 - .L_1246)
	.align		4
.L_1246:
        /*1d38*/ 	.word	index@(_ZN10layer_norm13ln_bwd_kernelINS_13Kernel_traitsI6__halfS2_S2_S2_fjLj3072ELj1ELj1ELj4ELj16ENS_18Kernel_traits_baseILj3072ES2_S2_S2_S2_fjLj128EEEEELb0ELb0ELb1ELb1EEEvNS_9BwdParamsE)
        /*1d3c*/ 	.word	0x00000000


	//----- nvinfo : EIATTR_MIN_STACK_SIZE
	.align		4
.L_1247:
        /*1d40*/ 	.byte	0x04, 0x12
        /*1d42*/ 	.short	(.L_1249 - .L_1248)
	.align		4
.L_1248:
        /*1d44*/ 	.word	index@(_ZN10layer_norm13ln_bwd_kernelINS_13Kernel_traitsI6__halfS2_S2_S2_fjLj3072ELj1ELj1ELj4ELj16ENS_18Kernel_traits_baseILj3072ES2_S2_S2_S2_fjLj128EEEEELb0ELb1ELb0ELb0EEEvNS_9BwdParamsE)
        /*1d48*/ 	.word	0x00000000


	//----- nvinfo : EIATTR_MIN_STACK_SIZE
	.align		4
.L_1249:
        /*1d4c*/ 	.byte	0x04, 0x12
        /*1d4e*/ 	.short	(.L_1251 - .L_1250)
	.align		4
.L_1250:
        /*1d50*/ 	.word	index@(_ZN10layer_norm13ln_bwd_kernelINS_13Kernel_traitsI6__halfS2_S2_S2_fjLj3072ELj1ELj1ELj4ELj16ENS_18Kernel_traits_baseILj3072ES2_S2_S2_S2_fjLj128EEEEELb0ELb1ELb0ELb1EEEvNS_9BwdParamsE)
        /*1d54*/ 	.word	0x00000000


	//----- nvinfo : EIATTR_MIN_STACK_SIZE
	.align		4
.L_1251:
        /*1d58*/ 	.byte	0x04, 0x12
        /*1d5a*/ 	.short	(.L_1253 - .L_1252)
	.align		4
.L_1252:
        /*1d5c*/ 	.word	index@(_ZN10layer_norm13ln_bwd_kernelINS_13Kernel_traitsI6__halfS2_S2_S2_fjLj3072ELj1ELj1ELj4ELj16ENS_18Kernel_traits_baseILj3072ES2_S2_S2_S2_fjLj128EEEEELb0ELb1ELb1ELb0EEEvNS_9BwdParamsE)
        /*1d60*/ 	.word	0x00000000


	//----- nvinfo : EIATTR_MIN_STACK_SIZE
	.align		4
.L_1253:
        /*1d64*/ 	.byte	0x04, 0x12
        /*1d66*/ 	.short	(.L_1255 - .L_1254)
	.align		4
.L_1254:
        /*1d68*/ 	.word	index@(_ZN10layer_norm13ln_bwd_kernelINS_13Kernel_traitsI6__halfS2_S2_S2_fjLj3072ELj1ELj1ELj4ELj16ENS_18Kernel_traits_baseILj3072ES2_S2_S2_S2_fjLj128EEEEELb0ELb1ELb1ELb1EEEvNS_9BwdParamsE)
        /*1d6c*/ 	.word	0x00000000


	//----- nvinfo : EIATTR_MIN_STACK_SIZE
	.align		4
.L_1255:
        /*1d70*/ 	.byte	0x04, 0x12
        /*1d72*/ 	.short	(.L_1257 - .L_1256)
	.align		4
.L_1256:
        /*1d74*/ 	.word	index@(_ZN10layer_norm13ln_bwd_kernelINS_13Kernel_traitsI6__halfS2_S2_S2_fjLj3072ELj1ELj1ELj4ELj16ENS_18Kernel_traits_baseILj3072ES2_S2_S2_S2_fjLj128EEEEELb1ELb0ELb0ELb0EEEvNS_9BwdParamsE)
        /*1d78*/ 	.word	0x00000000


	//----- nvinfo : EIATTR_MIN_STACK_SIZE
	.align		4
.L_1257:
        /*1d7c*/ 	.byte	0x04, 0x12
        /*1d7e*/ 	.short	(.L_1259 - .L_1258)
	.align		4
.L_1258:
        /*1d80*/ 	.word	index@(_ZN10layer_norm13ln_bwd_kernelINS_13Kernel_traitsI6__halfS2_S2_S2_fjLj3072ELj1ELj1ELj4ELj16ENS_18Kernel_traits_baseILj3072ES2_S2_S2_S2_fjLj128EEEEELb1ELb0ELb0ELb1EEEvNS_9BwdParamsE)
        /*1d84*/ 	.word	0x00000000


	//----- nvinfo : EIATTR_MIN_STACK_SIZE
	.align		4
.L_1259:
        /*1d88*/ 	.byte	0x04, 0x12
        /*1d8a*/ 	.short	(.L_1261 - .L_1260)
	.align		4
.L_1260:
        /*1d8c*/ 	.word	index@(_ZN10layer_norm22ln_bwd_finalize_kernelINS_22Kernel_traits_finalizeILj3072E6__halfS2_S2_S2_fjLb0ELj1024ELj4ENS_18Kernel_traits_baseILj3072ES2_S2_S2_S2_fjLj1024EEEEELb0ELb0EEEvNS_9BwdParamsE)
        /*1d90*/ 	.word	0x00000000


	//----- nvinfo : EIATTR_MIN_STACK_SIZE
	.align		4
.L_1261:
        /*1d94*/ 	.byte	0x04, 0x12
        /*1d96*/ 	.short	(.L_1263 - .L_1262)
	.align		4
.L_1262:
        /*1d98*/ 	.word	index@(_ZN10layer_norm13ln_bwd_kernelINS_13Kernel_traitsI6__halfS2_S2_S2_fjLj3072ELj1ELj1ELj4ELj16ENS_18Kernel_traits_baseILj3072ES2_S2_S2_S2_fjLj128EEEEELb1ELb0ELb1ELb0EEEvNS_9BwdParamsE)
        /*1d9c*/ 	.word	0x00000000


	//----- nvinfo : EIATTR_MIN_STACK_SIZE
	.align		4
.L_1263:
        /*1da0*/ 	.byte	0x04, 0x12
        /*1da2*/ 	.short	(.L_1265 - .L_1264)
	.align		4
.L_1264:
        /*1da4*/ 	.word	index@(_ZN10layer_norm22ln_bwd_finalize_kernelINS_22Kernel_traits_finalizeILj3072E6__halfS2_S2_S2_fjLb0ELj1024ELj4ENS_18Kernel_traits_baseILj3072ES2_S2_S2_S2_fjLj1024EEEEELb0ELb1EEEvNS_9BwdParamsE)
        /*1da8*/ 	.word	0x00000000


	//----- nvinfo : EIATTR_MIN_STACK_SIZE
	.align		4
.L_1265:
        /*1dac*/ 	.byte	0x04, 0x12
        /*1dae*/ 	.short	(.L_1267 - .L_1266)
	.align		4
.L_1266:
        /*1db0*/ 	.word	index@(_ZN10layer_norm13ln_bwd_kernelINS_13Kernel_traitsI6__halfS2_S2_S2_fjLj3072ELj1ELj1ELj4ELj16ENS_18Kernel_traits_baseILj3072ES2_S2_S2_S2_fjLj128EEEEELb1ELb0ELb1ELb1EEEvNS_9BwdParamsE)
        /*1db4*/ 	.word	0x00000000


	//----- nvinfo : EIATTR_MIN_STACK_SIZE
	.align		4
.L_1267:
        /*1db8*/ 	.byte	0x04, 0x12
        /*1dba*/ 	.short	(.L_1269 - .L_1268)
	.align		4
.L_1268:
        /*1dbc*/ 	.word	index@(_ZN10layer_norm13ln_bwd_kernelINS_13Kernel_traitsI6__halfS2_S2_S2_fjLj3072ELj1ELj1ELj4ELj16ENS_18Kernel_traits_baseILj3072ES2_S2_S2_S2_fjLj128EEEEELb1ELb1ELb0ELb0EEEvNS_9BwdParamsE)
        /*1dc0*/ 	.word	0x00000000


	//----- nvinfo : EIATTR_MIN_STACK_SIZE
	.align		4
.L_1269:
        /*1dc4*/ 	.byte	0x04, 0x12
        /*1dc6*/ 	.short	(.L_1271 - .L_1270)
	.align		4
.L_1270:
        /*1dc8*/ 	.word	index@(_ZN10layer_norm13ln_bwd_kernelINS_13Kernel_traitsI6__halfS2_S2_S2_fjLj3072ELj1ELj1ELj4ELj16ENS_18Kernel_traits_baseILj3072ES2_S2_S2_S2_fjLj128EEEEELb1ELb1ELb0ELb1EEEvNS_9BwdParamsE)
        /*1dcc*/ 	.word	0x00000000


	//----- nvinfo : EIATTR_MIN_STACK_SIZE
	.align		4
.L_1271:
        /*1dd0*/ 	.byte	0x04, 0x12
        /*1dd2*/ 	.short	(.L_1273 - .L_1272)
	.align		4
.L_1272:
        /*1dd4*/ 	.word	index@(_ZN10layer_norm22ln_bwd_finalize_kernelINS_22Kernel_traits_finalizeILj3072E6__halfS2_S2_S2_fjLb1ELj1024ELj4ENS_18Kernel_traits_baseILj3072ES2_S2_S2_S2_fjLj1024EEEEELb1ELb0EEEvNS_9BwdParamsE)
        /*1dd8*/ 	.word	0x00000000


	//----- nvinfo : EIATTR_MIN_STACK_SIZE
	.align		4
.L_1273:
        /*1ddc*/ 	.byte	0x04, 0x12
        /*1dde*/ 	.short	(.L_1275 - .L_1274)
	.align		4
.L_1274:
        /*1de0*/ 	.word	index@(_ZN10layer_norm13ln_bwd_kernelINS_13Kernel_traitsI6__halfS2_S2_S2_fjLj3072ELj1ELj1ELj4ELj16ENS_18Kernel_traits_baseILj3072ES2_S2_S2_S2_fjLj128EEEEELb1ELb1ELb1ELb0EEEvNS_9BwdParamsE)
        /*1de4*/ 	.word	0x00000000


	//----- nvinfo : EIATTR_MIN_STACK_SIZE
	.align		4
.L_1275:
        /*1de8*/ 	.byte	0x04, 0x12
        /*1dea*/ 	.short	(.L_1277 - .L_1276)
	.align		4
.L_1276:
        /*1dec*/ 	.word	index@(_ZN10layer_norm22ln_bwd_finalize_kernelINS_22Kernel_traits_finalizeILj3072E6__halfS2_S2_S2_fjLb1ELj1024ELj4ENS_18Kernel_traits_baseILj3072ES2_S2_S2_S2_fjLj1024EEEEELb1ELb1EEEvNS_9BwdParamsE)
        /*1df0*/ 	.word	0x00000000


	//----- nvinfo : EIATTR_MIN_STACK_SIZE
	.align		4
.L_1277:
        /*1df4*/ 	.byte	0x04, 0x12
        /*1df6*/ 	.short	(.L_1279 - .L_1278)
	.align		4
.L_1278:
        /*1df8*/ 	.word	index@(_ZN10layer_norm13ln_bwd_kernelINS_13Kernel_traitsI6__halfS2_S2_S2_fjLj3072ELj1ELj1ELj4ELj16ENS_18Kernel_traits_baseILj3072ES2_S2_S2_S2_fjLj128EEEEELb1ELb1ELb1ELb1EEEvNS_9BwdParamsE)
        /*1dfc*/ 	.word	0x00000000


	//----- nvinfo : EIATTR_MIN_STACK_SIZE
	.align		4
.L_1279:
        /*1e00*/ 	.byte	0x04, 0x12
        /*1e02*/ 	.short	(.L_1281 - .L_1280)
	.align		4
.L_1280:
        /*1e04*/ 	.word	index@(_ZN10layer_norm13ln_bwd_kernelINS_13Kernel_traitsIf13__nv_bfloat16S2_S2_fjLj3072ELj1ELj1ELj4ELj16ENS_18Kernel_traits_baseILj3072EfS2_S2_S2_fjLj128EEEEELb0ELb0ELb0ELb0EEEvNS_9BwdParamsE)
        /*1e08*/ 	.word	0x00000000


	//----- nvinfo : EIATTR_MIN_STACK_SIZE
	.align		4
.L_1281:
        /*1e0c*/ 	.byte	0x04, 0x12
        /*1e0e*/ 	.short	(.L_1283 - .L_1282)
	.align		4
.L_1282:
        /*1e10*/ 	.word	index@(_ZN10layer_norm13ln_bwd_kernelINS_13Kernel_traitsIf13__nv_bfloat16S2_S2_fjLj3072ELj1ELj1ELj4ELj16ENS_18Kernel_traits_baseILj3072EfS2_S2_S2_fjLj128EEEEELb0ELb0ELb0ELb1EEEvNS_9BwdParamsE)
        /*1e14*/ 	.word	0x00000000


	//----- nvinfo : EIATTR_MIN_STACK_SIZE
	.align		4
.L_1283:
        /*1e18*/ 	.byte	0x04, 0x12
        /*1e1a*/ 	.short	(.L_1285 - .L_1284)
	.align		4
.L_1284:
        /*1e1c*/ 	.word	index@(_ZN10layer_norm13ln_bwd_kernelINS_13Kernel_traitsIf13__nv_bfloat16S2_S2_fjLj3072ELj1ELj1ELj4ELj16ENS_18Kernel_traits_baseILj3072EfS2_S2_S2_fjLj128EEEEELb0ELb0ELb1ELb0EEEvNS_9BwdParamsE)
        /*1e20*/ 	.word	0x00000000


	//----- nvinfo : EIATTR_MIN_STACK_SIZE
	.align		4
.L_1285:
        /*1e24*/ 	.byte	0x04, 0x12
        /*1e26*/ 	.short	(.L_1287 - .L_1286)
	.align		4
.L_1286:
        /*1e28*/ 	.word	index@(_ZN10layer_norm13ln_bwd_kernelINS_13Kernel_traitsIf13__nv_bfloat16S2_S2_fjLj3072ELj1ELj1ELj4ELj16ENS_18Kernel_traits_baseILj3072EfS2_S2_S2_fjLj128EEEEELb0ELb0ELb1ELb1EEEvNS_9BwdParamsE)
        /*1e2c*/ 	.word	0x00000000


	//----- nvinfo : EIATTR_MIN_STACK_SIZE
	.align		4
.L_1287:
        /*1e30*/ 	.byte	0x04, 0x12
        /*1e32*/ 	.short	(.L_1289 - .L_1288)
	.align		4
.L_1288:
        /*1e34*/ 	.word	index@(_ZN10layer_norm13ln_bwd_kernelINS_13Kernel_traitsIf13__nv_bfloat16S2_S2_fjLj3072ELj1ELj1ELj4ELj16ENS_18Kernel_traits_baseILj3072EfS2_S2_S2_fjLj128EEEEELb0ELb1ELb0ELb0EEEvNS_9BwdParamsE)
        /*1e38*/ 	.word	0x00000000


	//----- nvinfo : EIATTR_MIN_STACK_SIZE
	.align		4
.L_1289:
        /*1e3c*/ 	.byte	0x04, 0x12
        /*1e3e*/ 	.short	(.L_1291 - .L_1290)
	.align		4
.L_1290:
        /*1e40*/ 	.word	index@(_ZN10layer_norm13ln_bwd_kernelINS_13Kernel_traitsIf13__nv_bfloat16S2_S2_fjLj3072ELj1ELj1ELj4ELj16ENS_18Kernel_traits_baseILj3072EfS2_S2_S2_fjLj128EEEEELb0ELb1ELb0ELb1EEEvNS_9BwdParamsE)
        /*1e44*/ 	.word	0x00000000


	//----- nvinfo : EIATTR_MIN_STACK_SIZE
	.align		4
.L_1291:
        /*1e48*/ 	.byte	0x04, 0x12
        /*1e4a*/ 	.short	(.L_1293 - .L_1292)
	.align		4
.L_1292:
        /*1e4c*/ 	.word	index@(_ZN10layer_norm13ln_bwd_kernelINS_13Kernel_traitsIf13__nv_bfloat16S2_S2_fjLj3072ELj1ELj1ELj4ELj16ENS_18Kernel_traits_baseILj3072EfS2_S2_S2_fjLj128EEEEELb0ELb1ELb1ELb0EEEvNS_9BwdParamsE)
        /*1e50*/ 	.word	0x00000000


	//----- nvinfo : EIATTR_MIN_STACK_SIZE
	.align		4
.L_1293:
        /*1e54*/ 	.byte	0x04, 0x12
        /*1e56*/ 	.short	(.L_1295 - .L_1294)
	.align		4
.L_1294:
        /*1e58*/ 	.word	index@(_ZN10layer_norm13ln_bwd_kernelINS_13Kernel_traitsIf13__nv_bfloat16S2_S2_fjLj3072ELj1ELj1ELj4ELj16ENS_18Kernel_traits_baseILj3072EfS2_S2_S2_fjLj128EEEEELb0ELb1ELb1ELb1EEEvNS_9BwdParamsE)
        /*1e5c*/ 	.word	0x00000000


	//----- nvinfo : EIATTR_MIN_STACK_SIZE
	.align		4
.L_1295:
        /*1e60*/ 	.byte	0x04, 0x12
        /*1e62*/ 	.short	(.L_1297 - .L_1296)
	.align		4
.L_1296:
        /*1e64*/ 	.word	index@(_ZN10layer_norm13ln_bwd_kernelINS_13Kernel_traitsIf13__nv_bfloat16S2_S2_fjLj3072ELj1ELj1ELj4ELj16ENS_18Kernel_traits_baseILj3072EfS2_S2_S2_fjLj128EEEEELb1ELb0ELb0ELb0EEEvNS_9BwdParamsE)
        /*1e68*/ 	.word	0x00000000


	//----- nvinfo : EIATTR_MIN_STACK_SIZE
	.align		4
.L_1297:
        /*1e6c*/ 	.byte	0x04, 0x12
        /*1e6e*/ 	.short	(.L_1299 - .L_1298)
	.align		4
.L_1298:
        /*1e70*/ 	.word	index@(_ZN10layer_norm13ln_bwd_kernelINS_13Kernel_traitsIf13__nv_bfloat16S2_S2_fjLj3072ELj1ELj1ELj4ELj16ENS_18Kernel_traits_baseILj3072EfS2_S2_S2_fjLj128EEEEELb1ELb0ELb0ELb1EEEvNS_9BwdParamsE)
        /*1e74*/ 	.word	0x00000000


	//----- nvinfo : EIATTR_MIN_STACK_SIZE
	.align		4
.L_1299:
        /*1e78*/ 	.byte	0x04, 0x12
        /*1e7a*/ 	.short	(.L_1301 - .L_1300)
	.align		4
.L_1300:
        /*1e7c*/ 	.word	index@(_ZN10layer_norm22ln_bwd_finalize_kernelINS_22Kernel_traits_finalizeILj3072Ef13__nv_bfloat16S2_S2_fjLb0ELj1024ELj4ENS_18Kernel_traits_baseILj3072EfS2_S2_S2_fjLj1024EEEEELb0ELb0EEEvNS_9BwdParamsE)
        /*1e80*/ 	.word	0x00000000


	//----- nvinfo : EIATTR_MIN_STACK_SIZE
	.align		4
.L_1301:
        /*1e84*/ 	.byte	0x04, 0x12
        /*1e86*/ 	.short	(.L_1303 - .L_1302)
	.align		4
.L_1302:
        /*1e88*/ 	.word	index@(_ZN10layer_norm13ln_bwd_kernelINS_13Kernel_traitsIf13__nv_bfloat16S2_S2_fjLj3072ELj1ELj1ELj4ELj16ENS_18Kernel_traits_baseILj3072EfS2_S2_S2_fjLj128EEEEELb1ELb0ELb1ELb0EEEvNS_9BwdParamsE)
        /*1e8c*/ 	.word	0x00000000


	//----- nvinfo : EIATTR_MIN_STACK_SIZE
	.align		4
.L_1303:
        /*1e90*/ 	.byte	0x04, 0x12
        /*1e92*/ 	.short	(.L_1305 - .L_1304)
	.align		4
.L_1304:
        /*1e94*/ 	.word	index@(_ZN10layer_norm22ln_bwd_finalize_kernelINS_22Kernel_traits_finalizeILj3072Ef13__nv_bfloat16S2_S2_fjLb0ELj1024ELj4ENS_18Kernel_traits_baseILj3072EfS2_S2_S2_fjLj1024EEEEELb0ELb1EEEvNS_9BwdParamsE)
        /*1e98*/ 	.word	0x00000000


	//----- nvinfo : EIATTR_MIN_STACK_SIZE
	.align		4
.L_1305:
        /*1e9c*/ 	.byte	0x04, 0x12
        /*1e9e*/ 	.short	(.L_1307 - .L_1306)
	.align		4
.L_1306:
        /*1ea0*/ 	.word	index@(_ZN10layer_norm13ln_bwd_kernelINS_13Kernel_traitsIf13__nv_bfloat16S2_S2_fjLj3072ELj1ELj1ELj4ELj16ENS_18Kernel_traits_baseILj3072EfS2_S2_S2_fjLj128EEEEELb1ELb0ELb1ELb1EEEvNS_9BwdParamsE)
        /*1ea4*/ 	.word	0x00000000


	//----- nvinfo : EIATTR_MIN_STACK_SIZE
	.align		4
.L_1307:
        /*1ea8*/ 	.byte	0x04, 0x12
        /*1eaa*/ 	.short	(.L_1309 - .L_1308)
	.align		4
.L_1308:
        /*1eac*/ 	.word	index@(_ZN10layer_norm13ln_bwd_kernelINS_13Kernel_traitsIf13__nv_bfloat16S2_S2_fjLj3072ELj1ELj1ELj4ELj16ENS_18Kernel_traits_baseILj3072EfS2_S2_S2_fjLj128EEEEELb1ELb1ELb0ELb0EEEvNS_9BwdParamsE)
        /*1eb0*/ 	.word	0x00000000


	//----- nvinfo : EIATTR_MIN_STACK_SIZE
	.align		4
.L_1309:
        /*1eb4*/ 	.byte	0x04, 0x12
        /*1eb6*/ 	.short	(.L_1311 - .L_1310)
	.align		4
.L_1310:
        /*1eb8*/ 	.word	index@(_ZN10layer_norm13ln_bwd_kernelINS_13Kernel_traitsIf13__nv_bfloat16S2_S2_fjLj3072ELj1ELj1ELj4ELj16ENS_18Kernel_traits_baseILj3072EfS2_S2_S2_fjLj128EEEEELb1ELb1ELb0ELb1EEEvNS_9BwdParamsE)
        /*1ebc*/ 	.word	0x00000000


	//----- nvinfo : EIATTR_MIN_STACK_SIZE
	.align		4
.L_1311:
        /*1ec0*/ 	.byte	0x04, 0x12
        /*1ec2*/ 	.short	(.L_1313 - .L_1312)
	.align		4
.L_1312:
        /*1ec4*/ 	.word	index@(_ZN10layer_norm22ln_bwd_finalize_kernelINS_22Kernel_traits_finalizeILj3072Ef13__nv_bfloat16S2_S2_fjLb1ELj1024ELj4ENS_18Kernel_traits_baseILj3072EfS2_S2_S2_fjLj1024EEEEELb1ELb0EEEvNS_9BwdParamsE)
        /*1ec8*/ 	.word	0x00000000


	//----- nvinfo : EIATTR_MIN_STACK_SIZE
	.align		4
.L_1313:
        /*1ecc*/ 	.byte	0x04, 0x12
        /*1ece*/ 	.short	(.L_1315 - .L_1314)
	.align		4
.L_1314:
        /*1ed0*/ 	.word	index@(_ZN10layer_norm13ln_bwd_kernelINS_13Kernel_traitsIf13__nv_bfloat16S2_S2_fjLj3072ELj1ELj1ELj4ELj16ENS_18Kernel_traits_baseILj3072EfS2_S2_S2_fjLj128EEEEELb1ELb1ELb1ELb0EEEvNS_9BwdParamsE)
        /*1ed4*/ 	.word	0x00000000


	//----- nvinfo : EIATTR_MIN_STACK_SIZE
	.align		4
.L_1315:
        /*1ed8*/ 	.byte	0x04, 0x12
        /*1eda*/ 	.short	(.L_1317 - .L_1316)
	.align		4
.L_1316:
        /*1edc*/ 	.word	index@(_ZN10layer_norm22ln_bwd_finalize_kernelINS_22Kernel_traits_finalizeILj3072Ef13__nv_bfloat16S2_S2_fjLb1ELj1024ELj4ENS_18Kernel_traits_baseILj3072EfS2_S2_S2_fjLj1024EEEEELb1ELb1EEEvNS_9BwdParamsE)
        /*1ee0*/ 	.word	0x00000000


	//----- nvinfo : EIATTR_MIN_STACK_SIZE
	.align		4
.L_1317:
        /*1ee4*/ 	.byte	0x04, 0x12
        /*1ee6*/ 	.short	(.L_1319 - .L_1318)
	.align		4
.L_1318:
        /*1ee8*/ 	.word	index@(_ZN10layer_norm13ln_bwd_kernelINS_13Kernel_traitsIf13__nv_bfloat16S2_S2_fjLj3072ELj1ELj1ELj4ELj16ENS_18Kernel_traits_baseILj3072EfS2_S2_S2_fjLj128EEEEELb1ELb1ELb1ELb1EEEvNS_9BwdParamsE)
        /*1eec*/ 	.word	0x00000000


	//----- nvinfo : EIATTR_MIN_STACK_SIZE
	.align		4
.L_1319:
        /*1ef0*/ 	.byte	0x04, 0x12
        /*1ef2*/ 	.short	(.L_1321 - .L_1320)
	.align		4
.L_1320:
        /*1ef4*/ 	.word	index@(_ZN10layer_norm13ln_bwd_kernelINS_13Kernel_traitsI13__nv_bfloat16S2_fS2_fjLj3072ELj1ELj1ELj4ELj16ENS_18Kernel_traits_baseILj3072ES2_S2_fS2_fjLj128EEEEELb0ELb0ELb0ELb0EEEvNS_9BwdParamsE)
        /*1ef8*/ 	.word	0x00000000


	//----- nvinfo : EIATTR_MIN_STACK_SIZE
	.align		4
.L_1321:
        /*1efc*/ 	.byte	0x04, 0x12
        /*1efe*/ 	.short	(.L_1323 - .L_1322)
	.align		4
.L_1322:
        /*1f00*/ 	.word	index@(_ZN10layer_norm13ln_bwd_kernelINS_13Kernel_traitsI13__nv_bfloat16S2_fS2_fjLj3072ELj1ELj1ELj4ELj16ENS_18Kernel_traits_baseILj3072ES2_S2_fS2_fjLj128EEEEELb0ELb0ELb0ELb1EEEvNS_9BwdParamsE)
        /*1f04*/ 	.word	0x00000000


	//----- nvinfo : EIATTR_MIN_STACK_SIZE
	.align		4
.L_1323:
        /*1f08*/ 	.byte	0x04, 0x12
        /*1f0a*/ 	.short	(.L_1325 - .L_1324)
	.align		4
.L_1324:
        /*1f0c*/ 	.word	index@(_ZN10layer_norm13ln_bwd_kernelINS_13Kernel_traitsI13__nv_bfloat16S2_fS2_fjLj3072ELj1ELj1ELj4ELj16ENS_18Kernel_traits_baseILj3072ES2_S2_fS2_fjLj128EEEEELb0ELb0ELb1ELb0EEEvNS_9BwdParamsE)
        /*1f10*/ 	.word	0x00000000


	//----- nvinfo : EIATTR_MIN_STACK_SIZE
	.align		4
.L_1325:
        /*1f14*/ 	.byte	0x04, 0x12
        /*1f16*/ 	.short	(.L_1327 - .L_1326)
	.align		4
.L_1326:
        /*1f18*/ 	.word	index@(_ZN10layer_norm13ln_bwd_kernelINS_13Kernel_traitsI13__nv_bfloat16S2_fS2_fjLj3072ELj1ELj1ELj4ELj16ENS_18Kernel_traits_baseILj3072ES2_S2_fS2_fjLj128EEEEELb0ELb0ELb1ELb1EEEvNS_9BwdParamsE)
        /*1f1c*/ 	.word	0x00000000


	//----- nvinfo : EIATTR_MIN_STACK_SIZE
	.align		4
.L_1327:
        /*1f20*/ 	.byte	0x04, 0x12
        /*1f22*/ 	.short	(.L_1329 - .L_1328)
	.align		4
.L_1328:
        /*1f24*/ 	.word	index@(_ZN10layer_norm13ln_bwd_kernelINS_13Kernel_traitsI13__nv_bfloat16S2_fS2_fjLj3072ELj1ELj1ELj4ELj16ENS_18Kernel_traits_baseILj3072ES2_S2_fS2_fjLj128EEEEELb0ELb1ELb0ELb0EEEvNS_9BwdParamsE)
        /*1f28*/ 	.word	0x00000000


	//----- nvinfo : EIATTR_MIN_STACK_SIZE
	.align		4
.L_1329:
        /*1f2c*/ 	.byte	0x04, 0x12
        /*1f2e*/ 	.short	(.L_1331 - .L_1330)
	.align		4
.L_1330:
        /*1f30*/ 	.word	index@(_ZN10layer_norm13ln_bwd_kernelINS_13Kernel_traitsI13__nv_bfloat16S2_fS2_fjLj3072ELj1ELj1ELj4ELj16ENS_18Kernel_traits_baseILj3072ES2_S2_fS2_fjLj128EEEEELb0ELb1ELb0ELb1EEEvNS_9BwdParamsE)
        /*1f34*/ 	.word	0x00000000


	//----- nvinfo : EIATTR_MIN_STACK_SIZE
	.align		4
.L_1331:
        /*1f38*/ 	.byte	0x04, 0x12
        /*1f3a*/ 	.short	(.L_1333 - .L_1332)
	.align		4
.L_1332:
        /*1f3c*/ 	.word	index@(_ZN10layer_norm13ln_bwd_kernelINS_13Kernel_traitsI13__nv_bfloat16S2_fS2_fjLj3072ELj1ELj1ELj4ELj16ENS_18Kernel_traits_baseILj3072ES2_S2_fS2_fjLj128EEEEELb0ELb1ELb1ELb0EEEvNS_9BwdParamsE)
        /*1f40*/ 	.word	0x00000000


	//----- nvinfo : EIATTR_MIN_STACK_SIZE
	.align		4
.L_1333:
        /*1f44*/ 	.byte	0x04, 0x12
        /*1f46*/ 	.short	(.L_1335 - .L_1334)
	.align		4
.L_1334:
        /*1f48*/ 	.word	index@(_ZN10layer_norm13ln_bwd_kernelINS_13Kernel_traitsI13__nv_bfloat16S2_fS2_fjLj3072ELj1ELj1ELj4ELj16ENS_18Kernel_traits_baseILj3072ES2_S2_fS2_fjLj128EEEEELb0ELb1ELb1ELb1EEEvNS_9BwdParamsE)
        /*1f4c*/ 	.word	0x00000000


	//----- nvinfo : EIATTR_MIN_STACK_SIZE
	.align		4
.L_1335:
        /*1f50*/ 	.byte	0x04, 0x12
        /*1f52*/ 	.short	(.L_1337 - .L_1336)
	.align		4
.L_1336:
        /*1f54*/ 	.word	index@(_ZN10layer_norm13ln_bwd_kernelINS_13Kernel_traitsI13__nv_bfloat16S2_fS2_fjLj3072ELj1ELj1ELj4ELj16ENS_18Kernel_traits_baseILj3072ES2_S2_fS2_fjLj128EEEEELb1ELb0ELb0ELb0EEEvNS_9BwdParamsE)
        /*1f58*/ 	.word	0x00000000


	//----- nvinfo : EIATTR_MIN_STACK_SIZE
	.align		4
.L_1337:
        /*1f5c*/ 	.byte	0x04, 0x12
        /*1f5e*/ 	.short	(.L_1339 - .L_1338)
	.align		4
.L_1338:
        /*1f60*/ 	.word	index@(_ZN10layer_norm13ln_bwd_kernelINS_13Kernel_traitsI13__nv_bfloat16S2_fS2_fjLj3072ELj1ELj1ELj4ELj16ENS_18Kernel_traits_baseILj3072ES2_S2_fS2_fjLj128EEEEELb1ELb0ELb0ELb1EEEvNS_9BwdParamsE)
        /*1f64*/ 	.word	0x00000000


	//----- nvinfo : EIATTR_MIN_STACK_SIZE
	.align		4
.L_1339:
        /*1f68*/ 	.byte	0x04, 0x12
        /*1f6a*/ 	.short	(.L_1341 - .L_1340)
	.align		4
.L_1340:
        /*1f6c*/ 	.word	index@(_ZN10layer_norm22ln_bwd_finalize_kernelINS_22Kernel_traits_finalizeILj3072E13__nv_bfloat16S2_fS2_fjLb0ELj1024ELj4ENS_18Kernel_traits_baseILj3072ES2_S2_fS2_fjLj1024EEEEELb0ELb0EEEvNS_9BwdParamsE)
        /*1f70*/ 	.word	0x00000000


	//----- nvinfo : EIATTR_MIN_STACK_SIZE
	.align		4
.L_1341:
        /*1f74*/ 	.byte	0x04, 0x12
        /*1f76*/ 	.short	(.L_1343 - .L_1342)
	.align		4
.L_1342:
        /*1f78*/ 	.word	index@(_ZN10layer_norm13ln_bwd_kernelINS_13Kernel_traitsI13__nv_bfloat16S2_fS2_fjLj3072ELj1ELj1ELj4ELj16ENS_18Kernel_traits_baseILj3072ES2_S2_fS2_fjLj128EEEEELb1ELb0ELb1ELb0EEEvNS_9BwdParamsE)
        /*1f7c*/ 	.word	0x00000000


	//----- nvinfo : EIATTR_MIN_STACK_SIZE
	.align		4
.L_1343:
        /*1f80*/ 	.byte	0x04, 0x12
        /*1f82*/ 	.short	(.L_1345 - .L_1344)
	.align		4
.L_1344:
        /*1f84*/ 	.word	index@(_ZN10layer_norm22ln_bwd_finalize_kernelINS_22Kernel_traits_finalizeILj3072E13__nv_bfloat16S2_fS2_fjLb0ELj1024ELj4ENS_18Kernel_traits_baseILj3072ES2_S2_fS2_fjLj1024EEEEELb0ELb1EEEvNS_9BwdParamsE)
        /*1f88*/ 	.word	0x00000000


	//----- nvinfo : EIATTR_MIN_STACK_SIZE
	.align		4
.L_1345:
        /*1f8c*/ 	.byte	0x04, 0x12
        /*1f8e*/ 	.short	(.L_1347 - .L_1346)
	.align		4
.L_1346:
        /*1f90*/ 	.word	index@(_ZN10layer_norm13ln_bwd_kernelINS_13Kernel_traitsI13__nv_bfloat16S2_fS2_fjLj3072ELj1ELj1ELj4ELj16ENS_18Kernel_traits_baseILj3072ES2_S2_fS2_fjLj128EEEEELb1ELb0ELb1ELb1EEEvNS_9BwdParamsE)
        /*1f94*/ 	.word	0x00000000


	//----- nvinfo : EIATTR_MIN_STACK_SIZE
	.align		4
.L_1347:
        /*1f98*/ 	.byte	0x04, 0x12
        /*1f9a*/ 	.short	(.L_1349 - .L_1348)
	.align		4
.L_1348:
        /*1f9c*/ 	.word	index@(_ZN10layer_norm13ln_bwd_kernelINS_13Kernel_traitsI13__nv_bfloat16S2_fS2_fjLj3072ELj1ELj1ELj4ELj16ENS_18Kernel_traits_baseILj3072ES2_S2_fS2_fjLj128EEEEELb1ELb1ELb0ELb0EEEvNS_9BwdParamsE)
        /*1fa0*/ 	.word	0x00000000


	//----- nvinfo : EIATTR_MIN_STACK_SIZE
	.align		4
.L_1349:
        /*1fa4*/ 	.byte	0x04, 0x12
        /*1fa6*/ 	.short	(.L_1351 - .L_1350)
	.align		4
.L_1350:
        /*1fa8*/ 	.word	index@(_ZN10layer_norm13ln_bwd_kernelINS_13Kernel_traitsI13__nv_bfloat16S2_fS2_fjLj3072ELj1ELj1ELj4ELj16ENS_18Kernel_traits_baseILj3072ES2_S2_fS2_fjLj128EEEEELb1ELb1ELb0ELb1EEEvNS_9BwdParamsE)
        /*1fac*/ 	.word	0x00000000


	//----- nvinfo : EIATTR_MIN_STACK_SIZE
	.align		4
.L_1351:
        /*1fb0*/ 	.byte	0x04, 0x12
        /*1fb2*/ 	.short	(.L_1353 - .L_1352)
	.align		4
.L_1352:
        /*1fb4*/ 	.word	index@(_ZN10layer_norm22ln_bwd_finalize_kernelINS_22Kernel_traits_finalizeILj3072E13__nv_bfloat16S2_fS2_fjLb1ELj1024ELj4ENS_18Kernel_traits_baseILj3072ES2_S2_fS2_fjLj1024EEEEELb1ELb0EEEvNS_9BwdParamsE)
        /*1fb8*/ 	.word	0x00000000


	//----- nvinfo : EIATTR_MIN_STACK_SIZE
	.align		4
.L_1353:
        /*1fbc*/ 	.byte	0x04, 0x12
        /*1fbe*/ 	.short	(.L_1355 - .L_1354)
	.align		4
.L_1354:
        /*1fc0*/ 	.word	index@(_ZN10layer_norm13ln_bwd_kernelINS_13Kernel_traitsI13__nv_bfloat16S2_fS2_fjLj3072ELj1ELj1ELj4ELj16ENS_18Kernel_traits_baseILj3072ES2_S2_fS2_fjLj128EEEEELb1ELb1ELb1ELb0EEEvNS_9BwdParamsE)
        /*1fc4*/ 	.word	0x00000000


	//----- nvinfo : EIATTR_MIN_STACK_SIZE
	.align		4
.L_1355:
        /*1fc8*/ 	.byte	0x04, 0x12
        /*1fca*/ 	.short	(.L_1357 - .L_1356)
	.align		4
.L_1356:
        /*1fcc*/ 	.word	index@(_ZN10layer_norm22ln_bwd_finalize_kernelINS_22Kernel_traits_finalizeILj3072E13__nv_bfloat16S2_fS2_fjLb1ELj1024ELj4ENS_18Kernel_traits_baseILj3072ES2_S2_fS2_fjLj1024EEEEELb1ELb1EEEvNS_9BwdParamsE)
        /*1fd0*/ 	.word	0x00000000


	//----- nvinfo : EIATTR_MIN_STACK_SIZE
	.align		4
.L_1357:
        /*1fd4*/ 	.byte	0x04, 0x12
        /*1fd6*/ 	.short	(.L_1359 - .L_1358)
	.align		4
.L_1358:
        /*1fd8*/ 	.word	index@(_ZN10layer_norm13ln_bwd_kernelINS_13Kernel_traitsI13__nv_bfloat16S2_fS2_fjLj3072ELj1ELj1ELj4ELj16ENS_18Kernel_traits_baseILj3072ES2_S2_fS2_fjLj128EEEEELb1ELb1ELb1ELb1EEEvNS_9BwdParamsE)
        /*1fdc*/ 	.word	0x00000000


	//----- nvinfo : EIATTR_MIN_STACK_SIZE
	.align		4
.L_1359:
        /*1fe0*/ 	.byte	0x04, 0x12
        /*1fe2*/ 	.short	(.L_1361 - .L_1360)
	.align		4
.L_1360:
        /*1fe4*/ 	.word	index@(_ZN10layer_norm13ln_bwd_kernelINS_13Kernel_traitsIf13__nv_bfloat16fS2_fjLj3072ELj1ELj1ELj4ELj16ENS_18Kernel_traits_baseILj3072EfS2_fS2_fjLj128EEEEELb0ELb0ELb0ELb0EEEvNS_9BwdParamsE)
        /*1fe8*/ 	.word	0x00000000


	//----- nvinfo : EIATTR_MIN_STACK_SIZE
	.align		4
.L_1361:
        /*1fec*/ 	.byte	0x04, 0x12
        /*1fee*/ 	.short	(.L_1363 - .L_1362)
	.align		4
.L_1362:
        /*1ff0*/ 	.word	index@(_ZN10layer_norm13ln_bwd_kernelINS_13Kernel_traitsIf13__nv_bfloat16fS2_fjLj3072ELj1ELj1ELj4ELj16ENS_18Kernel_traits_baseILj3072EfS2_fS2_fjLj128EEEEELb0ELb0ELb0ELb1EEEvNS_9BwdParamsE)
        /*1ff4*/ 	.word	0x00000000


	//----- nvinfo : EIATTR_MIN_STACK_SIZE
	.align		4
.L_1363:
        /*1ff8*/ 	.byte	0x04, 0x12
        /*1ffa*/ 	.short	(.L_1365 - .L_1364)
	.align		4
.L_1364:
        /*1ffc*/ 	.word	index@(_ZN10layer_norm13ln_bwd_kernelINS_13Kernel_traitsIf13__nv_bfloat16fS2_fjLj3072ELj1ELj1ELj4ELj16ENS_18Kernel_traits_baseILj3072EfS2_fS2_fjLj128EEEEELb0ELb0ELb1ELb0EEEvNS_9BwdParamsE)
        /*2000*/ 	.word	0x00000000


	//----- nvinfo : EIATTR_MIN_STACK_SIZE
	.align		4
.L_1365:
        /*2004*/ 	.byte	0x04, 0x12
        /*2006*/ 	.short	(.L_1367 - .L_1366)
	.align		4
.L_1366:
        /*2008*/ 	.word	index@(_ZN10layer_norm13ln_bwd_kernelINS_13Kernel_traitsIf13__nv_bfloat16fS2_fjLj3072ELj1ELj1ELj4ELj16ENS_18Kernel_traits_baseILj3072EfS2_fS2_fjLj128EEEEELb0ELb0ELb1ELb1EEEvNS_9BwdParamsE)
        /*200c*/ 	.word	0x00000000


	//----- nvinfo : EIATTR_MIN_STACK_SIZE
	.align		4
.L_1367:
        /*2010*/ 	.byte	0x04, 0x12
        /*2012*/ 	.short	(.L_1369 - .L_1368)
	.align		4
.L_1368:
        /*2014*/ 	.word	index@(_ZN10layer_norm13ln_bwd_kernelINS_13Kernel_traitsIf13__nv_bfloat16fS2_fjLj3072ELj1ELj1ELj4ELj16ENS_18Kernel_traits_baseILj3072EfS2_fS2_fjLj128EEEEELb0ELb1ELb0ELb0EEEvNS_9BwdParamsE)
        /*2018*/ 	.word	0x00000000


	//----- nvinfo : EIATTR_MIN_STACK_SIZE
	.align		4
.L_1369:
        /*201c*/ 	.byte	0x04, 0x12
        /*201e*/ 	.short	(.L_1371 - .L_1370)
	.align		4
.L_1370:
        /*2020*/ 	.word	index@(_ZN10layer_norm13ln_bwd_kernelINS_13Kernel_traitsIf13__nv_bfloat16fS2_fjLj3072ELj1ELj1ELj4ELj16ENS_18Kernel_traits_baseILj3072EfS2_fS2_fjLj128EEEEELb0ELb1ELb0ELb1EEEvNS_9BwdParamsE)
        /*2024*/ 	.word	0x00000000


	//----- nvinfo : EIATTR_MIN_STACK_SIZE
	.align		4
.L_1371:
        /*2028*/ 	.byte	0x04, 0x12
        /*202a*/ 	.short	(.L_1373 - .L_1372)
	.align		4
.L_1372:
        /*202c*/ 	.word	index@(_ZN10layer_norm13ln_bwd_kernelINS_13Kernel_traitsIf13__nv_bfloat16fS2_fjLj3072ELj1ELj1ELj4ELj16ENS_18Kernel_traits_baseILj3072EfS2_fS2_fjLj128EEEEELb0ELb1ELb1ELb0EEEvNS_9BwdParamsE)
        /*2030*/ 	.word	0x00000000


	//----- nvinfo : EIATTR_MIN_STACK_SIZE
	.align		4
.L_1373:
        /*2034*/ 	.byte	0x04, 0x12
        /*2036*/ 	.short	(.L_1375 - .L_1374)
	.align		4
.L_1374:
        /*2038*/ 	.word	index@(_ZN10layer_norm13ln_bwd_kernelINS_13Kernel_traitsIf13__nv_bfloat16fS2_fjLj3072ELj1ELj1ELj4ELj16ENS_18Kernel_traits_baseILj3072EfS2_fS2_fjLj128EEEEELb0ELb1ELb1ELb1EEEvNS_9BwdParamsE)
        /*203c*/ 	.word	0x00000000


	//----- nvinfo : EIATTR_MIN_STACK_SIZE
	.align		4
.L_1375:
        /*2040*/ 	.byte	0x04, 0x12
        /*2042*/ 	.short	(.L_1377 - .L_1376)
	.align		4
.L_1376:
        /*2044*/ 	.word	index@(_ZN10layer_norm13ln_bwd_kernelINS_13Kernel_traitsIf13__nv_bfloat16fS2_fjLj3072ELj1ELj1ELj4ELj16ENS_18Kernel_traits_baseILj3072EfS2_fS2_fjLj128EEEEELb1ELb0ELb0ELb0EEEvNS_9BwdParamsE)
        /*2048*/ 	.word	0x00000000


	//----- nvinfo : EIATTR_MIN_STACK_SIZE
	.align		4
.L_1377:
        /*204c*/ 	.byte	0x04, 0x12
        /*204e*/ 	.short	(.L_1379 - .L_1378)
	.align		4
.L_1378:
        /*2050*/ 	.word	index@(_ZN10layer_norm13ln_bwd_kernelINS_13Kernel_traitsIf13__nv_bfloat16fS2_fjLj3072ELj1ELj1ELj4ELj16ENS_18Kernel_traits_baseILj3072EfS2_fS2_fjLj128EEEEELb1ELb0ELb0ELb1EEEvNS_9BwdParamsE)
        /*2054*/ 	.word	0x00000000


	//----- nvinfo : EIATTR_MIN_STACK_SIZE
	.align		4
.L_1379:
        /*2058*/ 	.byte	0x04, 0x12
        /*205a*/ 	.short	(.L_1381 - .L_1380)
	.align		4
.L_1380:
        /*205c*/ 	.word	index@(_ZN10layer_norm22ln_bwd_finalize_kernelINS_22Kernel_traits_finalizeILj3072Ef13__nv_bfloat16fS2_fjLb0ELj1024ELj4ENS_18Kernel_traits_baseILj3072EfS2_fS2_fjLj1024EEEEELb0ELb0EEEvNS_9BwdParamsE)
        /*2060*/ 	.word	0x00000000


	//----- nvinfo : EIATTR_MIN_STACK_SIZE
	.align		4
.L_1381:
        /*2064*/ 	.byte	0x04, 0x12
        /*2066*/ 	.short	(.L_1383 - .L_1382)
	.align		4
.L_1382:
        /*2068*/ 	.word	index@(_ZN10layer_norm13ln_bwd_kernelINS_13Kernel_traitsIf13__nv_bfloat16fS2_fjLj3072ELj1ELj1ELj4ELj16ENS_18Kernel_traits_baseILj3072EfS2_fS2_fjLj128EEEEELb1ELb0ELb1ELb0EEEvNS_9BwdParamsE)
        /*206c*/ 	.word	0x00000000


	//----- nvinfo : EIATTR_MIN_STACK_SIZE
	.align		4
.L_1383:
        /*2070*/ 	.byte	0x04, 0x12
        /*2072*/ 	.short	(.L_1385 - .L_1384)
	.align		4
.L_1384:
        /*2074*/ 	.word	index@(_ZN10layer_norm22ln_bwd_finalize_kernelINS_22Kernel_traits_finalizeILj3072Ef13__nv_bfloat16fS2_fjLb0ELj1024ELj4ENS_18Kernel_traits_baseILj3072EfS2_fS2_fjLj1024EEEEELb0ELb1EEEvNS_9BwdParamsE)
        /*2078*/ 	.word	0x00000000


	//----- nvinfo : EIATTR_MIN_STACK_SIZE
	.align		4
.L_1385:
        /*207c*/ 	.byte	0x04, 0x12
        /*207e*/ 	.short	(.L_1387 - .L_1386)
	.align		4
.L_1386:
        /*2080*/ 	.word	index@(_ZN10layer_norm13ln_bwd_kernelINS_13Kernel_traitsIf13__nv_bfloat16fS2_fjLj3072ELj1ELj1ELj4ELj16ENS_18Kernel_traits_baseILj3072EfS2_fS2_fjLj128EEEEELb1ELb0ELb1ELb1EEEvNS_9BwdParamsE)
        /*2084*/ 	.word	0x00000000


	//----- nvinfo : EIATTR_MIN_STACK_SIZE
	.align		4
.L_1387:
        /*2088*/ 	.byte	0x04, 0x12
        /*208a*/ 	.short	(.L_1389 - .L_1388)
	.align		4
.L_1388:
        /*208c*/ 	.word	index@(_ZN10layer_norm13ln_bwd_kernelINS_13Kernel_traitsIf13__nv_bfloat16fS2_fjLj3072ELj1ELj1ELj4ELj16ENS_18Kernel_traits_baseILj3072EfS2_fS2_fjLj128EEEEELb1ELb1ELb0ELb0EEEvNS_9BwdParamsE)
        /*2090*/ 	.word	0x00000000


	//----- nvinfo : EIATTR_MIN_STACK_SIZE
	.align		4
.L_1389:
        /*2094*/ 	.byte	0x04, 0x12
        /*2096*/ 	.short	(.L_1391 - .L_1390)
	.align		4
.L_1390:
        /*2098*/ 	.word	index@(_ZN10layer_norm13ln_bwd_kernelINS_13Kernel_traitsIf13__nv_bfloat16fS2_fjLj3072ELj1ELj1ELj4ELj16ENS_18Kernel_traits_baseILj3072EfS2_fS2_fjLj128EEEEELb1ELb1ELb0ELb1EEEvNS_9BwdParamsE)
        /*209c*/ 	.word	0x00000000


	//----- nvinfo : EIATTR_MIN_STACK_SIZE
	.align		4
.L_1391:
        /*20a0*/ 	.byte	0x04, 0x12
        /*20a2*/ 	.short	(.L_1393 - .L_1392)
	.align		4
.L_1392:
        /*20a4*/ 	.word	index@(_ZN10layer_norm22ln_bwd_finalize_kernelINS_22Kernel_traits_finalizeILj3072Ef13__nv_bfloat16fS2_fjLb1ELj1024ELj4ENS_18Kernel_traits_baseILj3072EfS2_fS2_fjLj1024EEEEELb1ELb0EEEvNS_9BwdParamsE)
        /*20a8*/ 	.word	0x00000000


	//----- nvinfo : EIATTR_MIN_STACK_SIZE
	.align		4
.L_1393:
        /*20ac*/ 	.byte	0x04, 0x12
        /*20ae*/ 	.short	(.L_1395 - .L_1394)
	.align		4
.L_1394:
        /*20b0*/ 	.word	index@(_ZN10layer_norm13ln_bwd_kernelINS_13Kernel_traitsIf13__nv_bfloat16fS2_fjLj3072ELj1ELj1ELj4ELj16ENS_18Kernel_traits_baseILj3072EfS2_fS2_fjLj128EEEEELb1ELb1ELb1ELb0EEEvNS_9BwdParamsE)
        /*20b4*/ 	.word	0x00000000


	//----- nvinfo : EIATTR_MIN_STACK_SIZE
	.align		4
.L_1395:
        /*20b8*/ 	.byte	0x04, 0x12
        /*20ba*/ 	.short	(.L_1397 - .L_1396)
	.align		4
.L_1396:
        /*20bc*/ 	.word	index@(_ZN10layer_norm22ln_bwd_finalize_kernelINS_22Kernel_traits_finalizeILj3072Ef13__nv_bfloat16fS2_fjLb1ELj1024ELj4ENS_18Kernel_traits_baseILj3072EfS2_fS2_fjLj1024EEEEELb1ELb1EEEvNS_9BwdParamsE)
        /*20c0*/ 	.word	0x00000000


	//----- nvinfo : EIATTR_MIN_STACK_SIZE
	.align		4
.L_1397:
        /*20c4*/ 	.byte	0x04, 0x12
        /*20c6*/ 	.short	(.L_1399 - .L_1398)
	.align		4
.L_1398:
        /*20c8*/ 	.word	index@(_ZN10layer_norm13ln_bwd_kernelINS_13Kernel_traitsIf13__nv_bfloat16fS2_fjLj3072ELj1ELj1ELj4ELj16ENS_18Kernel_traits_baseILj3072EfS2_fS2_fjLj128EEEEELb1ELb1ELb1ELb1EEEvNS_9BwdParamsE)
        /*20cc*/ 	.word	0x00000000


	//----- nvinfo : EIATTR_MIN_STACK_SIZE
	.align		4
.L_1399:
        /*20d0*/ 	.byte	0x04, 0x12
        /*20d2*/ 	.short	(.L_1401 - .L_1400)
	.align		4
.L_1400:
        /*20d4*/ 	.word	index@(_ZN10layer_norm13ln_bwd_kernelINS_13Kernel_traitsIf6__halfS2_S2_fjLj3072ELj1ELj1ELj4ELj16ENS_18Kernel_traits_baseILj3072EfS2_S2_S2_fjLj128EEEEELb0ELb0ELb0ELb0EEEvNS_9BwdParamsE)
        /*20d8*/ 	.word	0x00000000


	//----- nvinfo : EIATTR_MIN_STACK_SIZE
	.align		4
.L_1401:
        /*20dc*/ 	.byte	0x04, 0x12
        /*20de*/ 	.short	(.L_1403 - .L_1402)
	.align		4
.L_1402:
        /*20e0*/ 	.word	index@(_ZN10layer_norm13ln_bwd_kernelINS_13Kernel_traitsIf6__halfS2_S2_fjLj3072ELj1ELj1ELj4ELj16ENS_18Kernel_traits_baseILj3072EfS2_S2_S2_fjLj128EEEEELb0ELb0ELb0ELb1EEEvNS_9BwdParamsE)
        /*20e4*/ 	.word	0x00000000


	//----- nvinfo : EIATTR_MIN_STACK_SIZE
	.align		4
.L_1403:
        /*20e8*/ 	.byte	0x04, 0x12
        /*20ea*/ 	.short	(.L_1405 - .L_1404)
	.align		4
.L_1404:
        /*20ec*/ 	.word	index@(_ZN10layer_norm13ln_bwd_kernelINS_13Kernel_traitsIf6__halfS2_S2_fjLj3072ELj1ELj1ELj4ELj16ENS_18Kernel_traits_baseILj3072EfS2_S2_S2_fjLj128EEEEELb0ELb0ELb1ELb0EEEvNS_9BwdParamsE)
        /*20f0*/ 	.word	0x00000000


	//----- nvinfo : EIATTR_MIN_STACK_SIZE
	.align		4
.L_1405:
        /*20f4*/ 	.byte	0x04, 0x12
        /*20f6*/ 	.short	(.L_1407 - .L_1406)
	.align		4
.L_1406:
        /*20f8*/ 	.word	index@(_ZN10layer_norm13ln_bwd_kernelINS_13Kernel_traitsIf6__halfS2_S2_fjLj3072ELj1ELj1ELj4ELj16ENS_18Kernel_traits_baseILj3072EfS2_S2_S2_fjLj128EEEEELb0ELb0ELb1ELb1EEEvNS_9BwdParamsE)
        /*20fc*/ 	.word	0x00000000


	//----- nvinfo : EIATTR_MIN_STACK_SIZE
	.align		4
.L_1407:
        /*2100*/ 	.byte	0x04, 0x12
        /*2102*/ 	.short	(.L_1409 - .L_1408)
	.align		4
.L_1408:
        /*2104*/ 	.word	index@(_ZN10layer_norm13ln_bwd_kernelINS_13Kernel_traitsIf6__halfS2_S2_fjLj3072ELj1ELj1ELj4ELj16ENS_18Kernel_traits_baseILj3072EfS2_S2_S2_fjLj128EEEEELb0ELb1ELb0ELb0EEEvNS_9BwdParamsE)
        /*2108*/ 	.word	0x00000000


	//----- nvinfo : EIATTR_MIN_STACK_SIZE
	.align		4
.L_1409:
        /*210c*/ 	.byte	0x04, 0x12
        /*210e*/ 	.short	(.L_1411 - .L_1410)
	.align		4
.L_1410:
        /*2110*/ 	.word	index@(_ZN10layer_norm13ln_bwd_kernelINS_13Kernel_traitsIf6__halfS2_S2_fjLj3072ELj1ELj1ELj4ELj16ENS_18Kernel_traits_baseILj3072EfS2_S2_S2_fjLj128EEEEELb0ELb1ELb0ELb1EEEvNS_9BwdParamsE)
        /*2114*/ 	.word	0x00000000


	//----- nvinfo : EIATTR_MIN_STACK_SIZE
	.align		4
.L_1411:
        /*2118*/ 	.byte	0x04, 0x12
        /*211a*/ 	.short	(.L_1413 - .L_1412)
	.align		4
.L_1412:
        /*211c*/ 	.word	index@(_ZN10layer_norm13ln_bwd_kernelINS_13Kernel_traitsIf6__halfS2_S2_fjLj3072ELj1ELj1ELj4ELj16ENS_18Kernel_traits_baseILj3072EfS2_S2_S2_fjLj128EEEEELb0ELb1ELb1ELb0EEEvNS_9BwdParamsE)
        /*2120*/ 	.word	0x00000000


	//----- nvinfo : EIATTR_MIN_STACK_SIZE
	.align		4
.L_1413:
        /*2124*/ 	.byte	0x04, 0x12
        /*2126*/ 	.short	(.L_1415 - .L_1414)
	.align		4
.L_1414:
        /*2128*/ 	.word	index@(_ZN10layer_norm13ln_bwd_kernelINS_13Kernel_traitsIf6__halfS2_S2_fjLj3072ELj1ELj1ELj4ELj16ENS_18Kernel_traits_baseILj3072EfS2_S2_S2_fjLj128EEEEELb0ELb1ELb1ELb1EEEvNS_9BwdParamsE)
        /*212c*/ 	.word	0x00000000


	//----- nvinfo : EIATTR_MIN_STACK_SIZE
	.align		4
.L_1415:
        /*2130*/ 	.byte	0x04, 0x12
        /*2132*/ 	.short	(.L_1417 - .L_1416)
	.align		4
.L_1416:
        /*2134*/ 	.word	index@(_ZN10layer_norm13ln_bwd_kernelINS_13Kernel_traitsIf6__halfS2_S2_fjLj3072ELj1ELj1ELj4ELj16ENS_18Kernel_traits_baseILj3072EfS2_S2_S2_fjLj128EEEEELb1ELb0ELb0ELb0EEEvNS_9BwdParamsE)
        /*2138*/ 	.word	0x00000000


	//----- nvinfo : EIATTR_MIN_STACK_SIZE
	.align		4
.L_1417:
        /*213c*/ 	.byte	0x04, 0x12
        /*213e*/ 	.short	(.L_1419 - .L_1418)
	.align		4
.L_1418:
        /*2140*/ 	.word	index@(_ZN10layer_norm13ln_bwd_kernelINS_13Kernel_traitsIf6__halfS2_S2_fjLj3072ELj1ELj1ELj4ELj16ENS_18Kernel_traits_baseILj3072EfS2_S2_S2_fjLj128EEEEELb1ELb0ELb0ELb1EEEvNS_9BwdParamsE)
        /*2144*/ 	.word	0x00000000


	//----- nvinfo : EIATTR_MIN_STACK_SIZE
	.align		4
.L_1419:
        /*2148*/ 	.byte	0x04, 0x12
        /*214a*/ 	.short	(.L_1421 - .L_1420)
	.align		4
.L_1420:
        /*214c*/ 	.word	index@(_ZN10layer_norm22ln_bwd_finalize_kernelINS_22Kernel_traits_finalizeILj3072Ef6__halfS2_S2_fjLb0ELj1024ELj4ENS_18Kernel_traits_baseILj3072EfS2_S2_S2_fjLj1024EEEEELb0ELb0EEEvNS_9BwdParamsE)
        /*2150*/ 	.word	0x00000000


	//----- nvinfo : EIATTR_MIN_STACK_SIZE
	.align		4
.L_1421:
        /*2154*/ 	.byte	0x04, 0x12
        /*2156*/ 	.short	(.L_1423 - .L_1422)
	.align		4
.L_1422:
        /*2158*/ 	.word	index@(_ZN10layer_norm13ln_bwd_kernelINS_13Kernel_traitsIf6__halfS2_S2_fjLj3072ELj1ELj1ELj4ELj16ENS_18Kernel_traits_baseILj3072EfS2_S2_S2_fjLj128EEEEELb1ELb0ELb1ELb0EEEvNS_9BwdParamsE)
        /*215c*/ 	.word	0x00000000


	//----- nvinfo : EIATTR_MIN_STACK_SIZE
	.align		4
.L_1423:
        /*2160*/ 	.byte	0x04, 0x12
        /*2162*/ 	.short	(.L_1425 - .L_1424)
	.align		4
.L_1424:
        /*2164*/ 	.word	index@(_ZN10layer_norm22ln_bwd_finalize_kernelINS_22Kernel_traits_finalizeILj3072Ef6__halfS2_S2_fjLb0ELj1024ELj4ENS_18Kernel_traits_baseILj3072EfS2_S2_S2_fjLj1024EEEEELb0ELb1EEEvNS_9BwdParamsE)
        /*2168*/ 	.word	0x00000000


	//----- nvinfo : EIATTR_MIN_STACK_SIZE
	.align		4
.L_1425:
        /*216c*/ 	.byte	0x04, 0x12
        /*216e*/ 	.short	(.L_1427 - .L_1426)
	.align		4
.L_1426:
        /*2170*/ 	.word	index@(_ZN10layer_norm13ln_bwd_kernelINS_13Kernel_traitsIf6__halfS2_S2_fjLj3072ELj1ELj1ELj4ELj16ENS_18Kernel_traits_baseILj3072EfS2_S2_S2_fjLj128EEEEELb1ELb0ELb1ELb1EEEvNS_9BwdParamsE)
        /*2174*/ 	.word	0x00000000


	//----- nvinfo : EIATTR_MIN_STACK_SIZE
	.align		4
.L_1427:
        /*2178*/ 	.byte	0x04, 0x12
        /*217a*/ 	.short	(.L_1429 - .L_1428)
	.align		4
.L_1428:
        /*217c*/ 	.word	index@(_ZN10layer_norm13ln_bwd_kernelINS_13Kernel_traitsIf6__halfS2_S2_fjLj3072ELj1ELj1ELj4ELj16ENS_18Kernel_traits_baseILj3072EfS2_S2_S2_fjLj128EEEEELb1ELb1ELb0ELb0EEEvNS_9BwdParamsE)
        /*2180*/ 	.word	0x00000000


	//----- nvinfo : EIATTR_MIN_STACK_SIZE
	.align		4
.L_1429:
        /*2184*/ 	.byte	0x04, 0x12
        /*2186*/ 	.short	(.L_1431 - .L_1430)
	.align		4
.L_1430:
        /*2188*/ 	.word	index@(_ZN10layer_norm13ln_bwd_kernelINS_13Kernel_traitsIf6__halfS2_S2_fjLj3072ELj1ELj1ELj4ELj16ENS_18Kernel_traits_baseILj3072EfS2_S2_S2_fjLj128EEEEELb1ELb1ELb0ELb1EEEvNS_9BwdParamsE)
        /*218c*/ 	.word	0x00000000


	//----- nvinfo : EIATTR_MIN_STACK_SIZE
	.align		4
.L_1431:
        /*2190*/ 	.byte	0x04, 0x12
        /*2192*/ 	.short	(.L_1433 - .L_1432)
	.align		4
.L_1432:
        /*2194*/ 	.word	index@(_ZN10layer_norm22ln_bwd_finalize_kernelINS_22Kernel_traits_finalizeILj3072Ef6__halfS2_S2_fjLb1ELj1024ELj4ENS_18Kernel_traits_baseILj3072EfS2_S2_S2_fjLj1024EEEEELb1ELb0EEEvNS_9BwdParamsE)
        /*2198*/ 	.word	0x00000000


	//----- nvinfo : EIATTR_MIN_STACK_SIZE
	.align		4
.L_1433:
        /*219c*/ 	.byte	0x04, 0x12
        /*219e*/ 	.short	(.L_1435 - .L_1434)
	.align		4
.L_1434:
        /*21a0*/ 	.word	index@(_ZN10layer_norm13ln_bwd_kernelINS_13Kernel_traitsIf6__halfS2_S2_fjLj3072ELj1ELj1ELj4ELj16ENS_18Kernel_traits_baseILj3072EfS2_S2_S2_fjLj128EEEEELb1ELb1ELb1ELb0EEEvNS_9BwdParamsE)
        /*21a4*/ 	.word	0x00000000


	//----- nvinfo : EIATTR_MIN_STACK_SIZE
	.align		4
.L_1435:
        /*21a8*/ 	.byte	0x04, 0x12
        /*21aa*/ 	.short	(.L_1437 - .L_1436)
	.align		4
.L_1436:
        /*21ac*/ 	.word	index@(_ZN10layer_norm22ln_bwd_finalize_kernelINS_22Kernel_traits_finalizeILj3072Ef6__halfS2_S2_fjLb1ELj1024ELj4ENS_18Kernel_traits_baseILj3072EfS2_S2_S2_fjLj1024EEEEELb1ELb1EEEvNS_9BwdParamsE)
        /*21b0*/ 	.word	0x00000000


	//----- nvinfo : EIATTR_MIN_STACK_SIZE
	.align		4
.L_1437:
        /*21b4*/ 	.byte	0x04, 0x12
        /*21b6*/ 	.short	(.L_1439 - .L_1438)
	.align		4
.L_1438:
        /*21b8*/ 	.word	index@(_ZN10layer_norm13ln_bwd_kernelINS_13Kernel_traitsIf6__halfS2_S2_fjLj3072ELj1ELj1ELj4ELj16ENS_18Kernel_traits_baseILj3072EfS2_S2_S2_fjLj128EEEEELb1ELb1ELb1ELb1EEEvNS_9BwdParamsE)
        /*21bc*/ 	.word	0x00000000


	//----- nvinfo : EIATTR_MIN_STACK_SIZE
	.align		4
.L_1439:
        /*21c0*/ 	.byte	0x04, 0x12
        /*21c2*/ 	.short	(.L_1441 - .L_1440)
	.align		4
.L_1440:
        /*21c4*/ 	.word	index@(_ZN10layer_norm13ln_bwd_kernelINS_13Kernel_traitsI6__halfS2_fS2_fjLj3072ELj1ELj1ELj4ELj16ENS_18Kernel_traits_baseILj3072ES2_S2_fS2_fjLj128EEEEELb0ELb0ELb0ELb0EEEvNS_9BwdParamsE)
        /*21c8*/ 	.word	0x00000000


	//----- nvinfo : EIATTR_MIN_STACK_SIZE
	.align		4
.L_1441:
        /*21cc*/ 	.byte	0x04, 0x12
        /*21ce*/ 	.short	(.L_1443 - .L_1442)
	.align		4
.L_1442:
        /*21d0*/ 	.word	index@(_ZN10layer_norm13ln_bwd_kernelINS_13Kernel_traitsI6__halfS2_fS2_fjLj3072ELj1ELj1ELj4ELj16ENS_18Kernel_traits_baseILj3072ES2_S2_fS2_fjLj128EEEEELb0ELb0ELb0ELb1EEEvNS_9BwdParamsE)
        /*21d4*/ 	.word	0x00000000


	//----- nvinfo : EIATTR_MIN_STACK_SIZE
	.align		4
.L_1443:
        /*21d8*/ 	.byte	0x04, 0x12
        /*21da*/ 	.short	(.L_1445 - .L_1444)
	.align		4
.L_1444:
        /*21dc*/ 	.word	index@(_ZN10layer_norm13ln_bwd_kernelINS_13Kernel_traitsI6__halfS2_fS2_fjLj3072ELj1ELj1ELj4ELj16ENS_18Kernel_traits_baseILj3072ES2_S2_fS2_fjLj128EEEEELb0ELb0ELb1ELb0EEEvNS_9BwdParamsE)
        /*21e0*/ 	.word	0x00000000


	//----- nvinfo : EIATTR_MIN_STACK_SIZE
	.align		4
.L_1445:
        /*21e4*/ 	.byte	0x04, 0x12
        /*21e6*/ 	.short	(.L_1447 - .L_1446)
	.align		4
.L_1446:
        /*21e8*/ 	.word	index@(_ZN10layer_norm13ln_bwd_kernelINS_13Kernel_traitsI6__halfS2_fS2_fjLj3072ELj1ELj1ELj4ELj16ENS_18Kernel_traits_baseILj3072ES2_S2_fS2_fjLj128EEEEELb0ELb0ELb1ELb1EEEvNS_9BwdParamsE)
        /*21ec*/ 	.word	0x00000000


	//----- nvinfo : EIATTR_MIN_STACK_SIZE
	.align		4
.L_1447:
        /*21f0*/ 	.byte	0x04, 0x12
        /*21f2*/ 	.short	(.L_1449 - .L_1448)
	.align		4
.L_1448:
        /*21f4*/ 	.word	index@(_ZN10layer_norm13ln_bwd_kernelINS_13Kernel_traitsI6__halfS2_fS2_fjLj3072ELj1ELj1ELj4ELj16ENS_18Kernel_traits_baseILj3072ES2_S2_fS2_fjLj128EEEEELb0ELb1ELb0ELb0EEEvNS_9BwdParamsE)
        /*21f8*/ 	.word	0x00000000


	//----- nvinfo : EIATTR_MIN_STACK_SIZE
	.align		4
.L_1449:
        /*21fc*/ 	.byte	0x04, 0x12
        /*21fe*/ 	.short	(.L_1451 - .L_1450)
	.align		4
.L_1450:
        /*2200*/ 	.word	index@(_ZN10layer_norm13ln_bwd_kernelINS_13Kernel_traitsI6__halfS2_fS2_fjLj3072ELj1ELj1ELj4ELj16ENS_18Kernel_traits_baseILj3072ES2_S2_fS2_fjLj128EEEEELb0ELb1ELb0ELb1EEEvNS_9BwdParamsE)
        /*2204*/ 	.word	0x00000000


	//----- nvinfo : EIATTR_MIN_STACK_SIZE
	.align		4
.L_1451:
        /*2208*/ 	.byte	0x04, 0x12
        /*220a*/ 	.short	(.L_1453 - .L_1452)
	.align		4
.L_1452:
        /*220c*/ 	.word	index@(_ZN10layer_norm13ln_bwd_kernelINS_13Kernel_traitsI6__halfS2_fS2_fjLj3072ELj1ELj1ELj4ELj16ENS_18Kernel_traits_baseILj3072ES2_S2_fS2_fjLj128EEEEELb0ELb1ELb1ELb0EEEvNS_9BwdParamsE)
        /*2210*/ 	.word	0x00000000


	//----- nvinfo : EIATTR_MIN_STACK_SIZE
	.align		4
.L_1453:
        /*2214*/ 	.byte	0x04, 0x12
        /*2216*/ 	.short	(.L_1455 - .L_1454)
	.align		4
.L_1454:
        /*2218*/ 	.word	index@(_ZN10layer_norm13ln_bwd_kernelINS_13Kernel_traitsI6__halfS2_fS2_fjLj3072ELj1ELj1ELj4ELj16ENS_18Kernel_traits_baseILj3072ES2_S2_fS2_fjLj128EEEEELb0ELb1ELb1ELb1EEEvNS_9BwdParamsE)
        /*221c*/ 	.word	0x00000000


	//----- nvinfo : EIATTR_MIN_STACK_SIZE
	.align		4
.L_1455:
        /*2220*/ 	.byte	0x04, 0x12
        /*2222*/ 	.short	(.L_1457 - .L_1456)
	.align		4
.L_1456:
        /*2224*/ 	.word	index@(_ZN10layer_norm13ln_bwd_kernelINS_13Kernel_traitsI6__halfS2_fS2_fjLj3072ELj1ELj1ELj4ELj16ENS_18Kernel_traits_baseILj3072ES2_S2_fS2_fjLj128EEEEELb1ELb0ELb0ELb0EEEvNS_9BwdParamsE)
        /*2228*/ 	.word	0x00000000


	//----- nvinfo : EIATTR_MIN_STACK_SIZE
	.align		4
.L_1457:
        /*222c*/ 	.byte	0x04, 0x12
        /*222e*/ 	.short	(.L_1459 - .L_1458)
	.align		4
.L_1458:
        /*2230*/ 	.word	index@(_ZN10layer_norm13ln_bwd_kernelINS_13Kernel_traitsI6__halfS2_fS2_fjLj3072ELj1ELj1ELj4ELj16ENS_18Kernel_traits_baseILj3072ES2_S2_fS2_fjLj128EEEEELb1ELb0ELb0ELb1EEEvNS_9BwdParamsE)
        /*2234*/ 	.word	0x00000000


	//----- nvinfo : EIATTR_MIN_STACK_SIZE
	.align		4
.L_1459:
        /*2238*/ 	.byte	0x04, 0x12
        /*223a*/ 	.short	(.L_1461 - .L_1460)
	.align		4
.L_1460:
        /*223c*/ 	.word	index@(_ZN10layer_norm22ln_bwd_finalize_kernelINS_22Kernel_traits_finalizeILj3072E6__halfS2_fS2_fjLb0ELj1024ELj4ENS_18Kernel_traits_baseILj3072ES2_S2_fS2_fjLj1024EEEEELb0ELb0EEEvNS_9BwdParamsE)
        /*2240*/ 	.word	0x00000000


	//----- nvinfo : EIATTR_MIN_STACK_SIZE
	.align		4
.L_1461:
        /*2244*/ 	.byte	0x04, 0x12
        /*2246*/ 	.short	(.L_1463 - .L_1462)
	.align		4
.L_1462:
        /*2248*/ 	.word	index@(_ZN10layer_norm13ln_bwd_kernelINS_13Kernel_traitsI6__halfS2_fS2_fjLj3072ELj1ELj1ELj4ELj16ENS_18Kernel_traits_baseILj3072ES2_S2_fS2_fjLj128EEEEELb1ELb0ELb1ELb0EEEvNS_9BwdParamsE)
        /*224c*/ 	.word	0x00000000


	//----- nvinfo : EIATTR_MIN_STACK_SIZE
	.align		4
.L_1463:
        /*2250*/ 	.byte	0x04, 0x12
        /*2252*/ 	.short	(.L_1465 - .L_1464)
	.align		4
.L_1464:
        /*2254*/ 	.word	index@(_ZN10layer_norm22ln_bwd_finalize_kernelINS_22Kernel_traits_finalizeILj3072E6__halfS2_fS2_fjLb0ELj1024ELj4ENS_18Kernel_traits_baseILj3072ES2_S2_fS2_fjLj1024EEEEELb0ELb1EEEvNS_9BwdParamsE)
        /*2258*/ 	.word	0x00000000


	//----- nvinfo : EIATTR_MIN_STACK_SIZE
	.align		4
.L_1465:
        /*225c*/ 	.byte	0x04, 0x12
        /*225e*/ 	.short	(.L_1467 - .L_1466)
	.align		4
.L_1466:
        /*2260*/ 	.word	index@(_ZN10layer_norm13ln_bwd_kernelINS_13Kernel_traitsI6__halfS2_fS2_fjLj3072ELj1ELj1ELj4ELj16ENS_18Kernel_traits_baseILj3072ES2_S2_fS2_fjLj128EEEEELb1ELb0ELb1ELb1EEEvNS_9BwdParamsE)
        /*2264*/ 	.word	0x00000000


	//----- nvinfo : EIATTR_MIN_STACK_SIZE
	.align		4
.L_1467:
        /*2268*/ 	.byte	0x04, 0x12
        /*226a*/ 	.short	(.L_1469 - .L_1468)
	.align		4
.L_1468:
        /*226c*/ 	.word	index@(_ZN10layer_norm13ln_bwd_kernelINS_13Kernel_traitsI6__halfS2_fS2_fjLj3072ELj1ELj1ELj4ELj16ENS_18Kernel_traits_baseILj3072ES2_S2_fS2_fjLj128EEEEELb1ELb1ELb0ELb0EEEvNS_9BwdParamsE)
        /*2270*/ 	.word	0x00000000


	//----- nvinfo : EIATTR_MIN_STACK_SIZE
	.align		4
.L_1469:
        /*2274*/ 	.byte	0x04, 0x12
        /*2276*/ 	.short	(.L_1471 - .L_1470)
	.align		4
.L_1470:
        /*2278*/ 	.word	index@(_ZN10layer_norm13ln_bwd_kernelINS_13Kernel_traitsI6__halfS2_fS2_fjLj3072ELj1ELj1ELj4ELj16ENS_18Kernel_traits_baseILj3072ES2_S2_fS2_fjLj128EEEEELb1ELb1ELb0ELb1EEEvNS_9BwdParamsE)
        /*227c*/ 	.word	0x00000000


	//----- nvinfo : EIATTR_MIN_STACK_SIZE
	.align		4
.L_1471:
        /*2280*/ 	.byte	0x04, 0x12
        /*2282*/ 	.short	(.L_1473 - .L_1472)
	.align		4
.L_1472:
        /*2284*/ 	.word	index@(_ZN10layer_norm22ln_bwd_finalize_kernelINS_22Kernel_traits_finalizeILj3072E6__halfS2_fS2_fjLb1ELj1024ELj4ENS_18Kernel_traits_baseILj3072ES2_S2_fS2_fjLj1024EEEEELb1ELb0EEEvNS_9BwdParamsE)
        /*2288*/ 	.word	0x00000000


	//----- nvinfo : EIATTR_MIN_STACK_SIZE
	.align		4
.L_1473:
        /*228c*/ 	.byte	0x04, 0x12
        /*228e*/ 	.short	(.L_1475 - .L_1474)
	.align		4
.L_1474:
        /*2290*/ 	.word	index@(_ZN10layer_norm13ln_bwd_kernelINS_13Kernel_traitsI6__halfS2_fS2_fjLj3072ELj1ELj1ELj4ELj16ENS_18Kernel_traits_baseILj3072ES2_S2_fS2_fjLj128EEEEELb1ELb1ELb1ELb0EEEvNS_9BwdParamsE)
        /*2294*/ 	.word	0x00000000


	//----- nvinfo : EIATTR_MIN_STACK_SIZE
	.align		4
.L_1475:
        /*2298*/ 	.byte	0x04, 0x12
        /*229a*/ 	.short	(.L_1477 - .L_1476)
	.align		4
.L_1476:
        /*229c*/ 	.word	index@(_ZN10layer_norm22ln_bwd_finalize_kernelINS_22Kernel_traits_finalizeILj3072E6__halfS2_fS2_fjLb1ELj1024ELj4ENS_18Kernel_traits_baseILj3072ES2_S2_fS2_fjLj1024EEEEELb1ELb1EEEvNS_9BwdParamsE)
        /*22a0*/ 	.word	0x00000000


	//----- nvinfo : EIATTR_MIN_STACK_SIZE
	.align		4
.L_1477:
        /*22a4*/ 	.byte	0x04, 0x12
        /*22a6*/ 	.short	(.L_1479 - .L_1478)
	.align		4
.L_1478:
        /*22a8*/ 	.word	index@(_ZN10layer_norm13ln_bwd_kernelINS_13Kernel_traitsI6__halfS2_fS2_fjLj3072ELj1ELj1ELj4ELj16ENS_18Kernel_traits_baseILj3072ES2_S2_fS2_fjLj128EEEEELb1ELb1ELb1ELb1EEEvNS_9BwdParamsE)
        /*22ac*/ 	.word	0x00000000


	//----- nvinfo : EIATTR_MIN_STACK_SIZE
	.align		4
.L_1479:
        /*22b0*/ 	.byte	0x04, 0x12
        /*22b2*/ 	.short	(.L_1481 - .L_1480)
	.align		4
.L_1480:
        /*22b4*/ 	.word	index@(_ZN10layer_norm13ln_bwd_kernelINS_13Kernel_traitsIf6__halffS2_fjLj3072ELj1ELj1ELj4ELj16ENS_18Kernel_traits_baseILj3072EfS2_fS2_fjLj128EEEEELb0ELb0ELb0ELb0EEEvNS_9BwdParamsE)
        /*22b8*/ 	.word	0x00000000


	//----- nvinfo : EIATTR_MIN_STACK_SIZE
	.align		4
.L_1481:
        /*22bc*/ 	.byte	0x04, 0x12
        /*22be*/ 	.short	(.L_1483 - .L_1482)
	.align		4
.L_1482:
        /*22c0*/ 	.word	index@(_ZN10layer_norm13ln_bwd_kernelINS_13Kernel_traitsIf6__halffS2_fjLj3072ELj1ELj1ELj4ELj16ENS_18Kernel_traits_baseILj3072EfS2_fS2_fjLj128EEEEELb0ELb0ELb0ELb1EEEvNS_9BwdParamsE)
        /*22c4*/ 	.word	0x00000000


	//----- nvinfo : EIATTR_MIN_STACK_SIZE
	.align		4
.L_1483:
        /*22c8*/ 	.byte	0x04, 0x12
        /*22ca*/ 	.short	(.L_1485 - .L_1484)
	.align		4
.L_1484:
        /*22cc*/ 	.word	index@(_ZN10layer_norm13ln_bwd_kernelINS_13Kernel_traitsIf6__halffS2_fjLj3072ELj1ELj1ELj4ELj16ENS_18Kernel_traits_baseILj3072EfS2_fS2_fjLj128EEEEELb0ELb0ELb1ELb0EEEvNS_9BwdParamsE)
        /*22d0*/ 	.word	0x00000000


	//----- nvinfo : EIATTR_MIN_STACK_SIZE
	.align		4
.L_1485:
        /*22d4*/ 	.byte	0x04, 0x12
        /*22d6*/ 	.short	(.L_1487 - .L_1486)
	.align		4
.L_1486:
        /*22d8*/ 	.word	index@(_ZN10layer_norm13ln_bwd_kernelINS_13Kernel_traitsIf6__halffS2_fjLj3072ELj1ELj1ELj4ELj16ENS_18Kernel_traits_baseILj3072EfS2_fS2_fjLj128EEEEELb0ELb0ELb1ELb1EEEvNS_9BwdParamsE)
        /*22dc*/ 	.word	0x00000000


	//----- nvinfo : EIATTR_MIN_STACK_SIZE
	.align		4
.L_1487:
        /*22e0*/ 	.byte	0x04, 0x12
        /*22e2*/ 	.short	(.L_1489 - .L_1488)
	.align		4
.L_1488:
        /*22e4*/ 	.word	index@(_ZN10layer_norm13ln_bwd_kernelINS_13Kernel_traitsIf6__halffS2_fjLj3072ELj1ELj1ELj4ELj16ENS_18Kernel_traits_baseILj3072EfS2_fS2_fjLj128EEEEELb0ELb1ELb0ELb0EEEvNS_9BwdParamsE)
        /*22e8*/ 	.word	0x00000000


	//----- nvinfo : EIATTR_MIN_STACK_SIZE
	.align		4
.L_1489:
        /*22ec*/ 	.byte	0x04, 0x12
        /*22ee*/ 	.short	(.L_1491 - .L_1490)
	.align		4
.L_1490:
        /*22f0*/ 	.word	index@(_ZN10layer_norm13ln_bwd_kernelINS_13Kernel_traitsIf6__halffS2_fjLj3072ELj1ELj1ELj4ELj16ENS_18Kernel_traits_baseILj3072EfS2_fS2_fjLj128EEEEELb0ELb1ELb0ELb1EEEvNS_9BwdParamsE)
        /*22f4*/ 	.word	0x00000000


	//----- nvinfo : EIATTR_MIN_STACK_SIZE
	.align		4
.L_1491:
        /*22f8*/ 	.byte	0x04, 0x12
        /*22fa*/ 	.short	(.L_1493 - .L_1492)
	.align		4
.L_1492:
        /*22fc*/ 	.word	index@(_ZN10layer_norm13ln_bwd_kernelINS_13Kernel_traitsIf6__halffS2_fjLj3072ELj1ELj1ELj4ELj16ENS_18Kernel_traits_baseILj3072EfS2_fS2_fjLj128EEEEELb0ELb1ELb1ELb0EEEvNS_9BwdParamsE)
        /*2300*/ 	.word	0x00000000


	//----- nvinfo : EIATTR_MIN_STACK_SIZE
	.align		4
.L_1493:
        /*2304*/ 	.byte	0x04, 0x12
        /*2306*/ 	.short	(.L_1495 - .L_1494)
	.align		4
.L_1494:
        /*2308*/ 	.word	index@(_ZN10layer_norm13ln_bwd_kernelINS_13Kernel_traitsIf6__halffS2_fjLj3072ELj1ELj1ELj4ELj16ENS_18Kernel_traits_baseILj3072EfS2_fS2_fjLj128EEEEELb0ELb1ELb1ELb1EEEvNS_9BwdParamsE)
        /*230c*/ 	.word	0x00000000


	//----- nvinfo : EIATTR_MIN_STACK_SIZE
	.align		4
.L_1495:
        /*2310*/ 	.byte	0x04, 0x12
        /*2312*/ 	.short	(.L_1497 - .L_1496)
	.align		4
.L_1496:
        /*2314*/ 	.word	index@(_ZN10layer_norm13ln_bwd_kernelINS_13Kernel_traitsIf6__halffS2_fjLj3072ELj1ELj1ELj4ELj16ENS_18Kernel_traits_baseILj3072EfS2_fS2_fjLj128EEEEELb1ELb0ELb0ELb0EEEvNS_9BwdParamsE)
        /*2318*/ 	.word	0x00000000


	//----- nvinfo : EIATTR_MIN_STACK_SIZE
	.align		4
.L_1497:
        /*231c*/ 	.byte	0x04, 0x12
        /*231e*/ 	.short	(.L_1499 - .L_1498)
	.align		4
.L_1498:
        /*2320*/ 	.word	index@(_ZN10layer_norm13ln_bwd_kernelINS_13Kernel_traitsIf6__halffS2_fjLj3072ELj1ELj1ELj4ELj16ENS_18Kernel_traits_baseILj3072EfS2_fS2_fjLj128EEEEELb1ELb0ELb0ELb1EEEvNS_9BwdParamsE)
        /*2324*/ 	.word	0x00000000


	//----- nvinfo : EIATTR_MIN_STACK_SIZE
	.align		4
.L_1499:
        /*2328*/ 	.byte	0x04, 0x12
        /*232a*/ 	.short	(.L_1501 - .L_1500)
	.align		4
.L_1500:
        /*232c*/ 	.word	index@(_ZN10layer_norm22ln_bwd_finalize_kernelINS_22Kernel_traits_finalizeILj3072Ef6__halffS2_fjLb0ELj1024ELj4ENS_18Kernel_traits_baseILj3072EfS2_fS2_fjLj1024EEEEELb0ELb0EEEvNS_9BwdParamsE)
        /*2330*/ 	.word	0x00000000


	//----- nvinfo : EIATTR_MIN_STACK_SIZE
	.align		4
.L_1501:
        /*2334*/ 	.byte	0x04, 0x12
        /*2336*/ 	.short	(.L_1503 - .L_1502)
	.align		4
.L_1502:
        /*2338*/ 	.word	index@(_ZN10layer_norm13ln_bwd_kernelINS_13Kernel_traitsIf6__halffS2_fjLj3072ELj1ELj1ELj4ELj16ENS_18Kernel_traits_baseILj3072EfS2_fS2_fjLj128EEEEELb1ELb0ELb1ELb0EEEvNS_9BwdParamsE)
        /*233c*/ 	.word	0x00000000


	//----- nvinfo : EIATTR_MIN_STACK_SIZE
	.align		4
.L_1503:
        /*2340*/ 	.byte	0x04, 0x12
        /*2342*/ 	.short	(.L_1505 - .L_1504)
	.align		4
.L_1504:
        /*2344*/ 	.word	index@(_ZN10layer_norm22ln_bwd_finalize_kernelINS_22Kernel_traits_finalizeILj3072Ef6__halffS2_fjLb0ELj1024ELj4ENS_18Kernel_traits_baseILj3072EfS2_fS2_fjLj1024EEEEELb0ELb1EEEvNS_9BwdParamsE)
        /*2348*/ 	.word	0x00000000


	//----- nvinfo : EIATTR_MIN_STACK_SIZE
	.align		4
.L_1505:
        /*234c*/ 	.byte	0x04, 0x12
        /*234e*/ 	.short	(.L_1507 - .L_1506)
	.align		4
.L_1506:
        /*2350*/ 	.word	index@(_ZN10layer_norm13ln_bwd_kernelINS_13Kernel_traitsIf6__halffS2_fjLj3072ELj1ELj1ELj4ELj16ENS_18Kernel_traits_baseILj3072EfS2_fS2_fjLj128EEEEELb1ELb0ELb1ELb1EEEvNS_9BwdParamsE)
        /*2354*/ 	.word	0x00000000


	//----- nvinfo : EIATTR_MIN_STACK_SIZE
	.align		4
.L_1507:
        /*2358*/ 	.byte	0x04, 0x12
        /*235a*/ 	.short	(.L_1509 - .L_1508)
	.align		4
.L_1508:
        /*235c*/ 	.word	index@(_ZN10layer_norm13ln_bwd_kernelINS_13Kernel_traitsIf6__halffS2_fjLj3072ELj1ELj1ELj4ELj16ENS_18Kernel_traits_baseILj3072EfS2_fS2_fjLj128EEEEELb1ELb1ELb0ELb0EEEvNS_9BwdParamsE)
        /*2360*/ 	.word	0x00000000


	//----- nvinfo : EIATTR_MIN_STACK_SIZE
	.align		4
.L_1509:
        /*2364*/ 	.byte	0x04, 0x12
        /*2366*/ 	.short	(.L_1511 - .L_1510)
	.align		4
.L_1510:
        /*2368*/ 	.word	index@(_ZN10layer_norm13ln_bwd_kernelINS_13Kernel_traitsIf6__halffS2_fjLj3072ELj1ELj1ELj4ELj16ENS_18Kernel_traits_baseILj3072EfS2_fS2_fjLj128EEEEELb1ELb1ELb0ELb1EEEvNS_9BwdParamsE)
        /*236c*/ 	.word	0x00000000


	//----- nvinfo : EIATTR_MIN_STACK_SIZE
	.align		4
.L_1511:
        /*2370*/ 	.byte	0x04, 0x12
        /*2372*/ 	.short	(.L_1513 - .L_1512)
	.align		4
.L_1512:
        /*2374*/ 	.word	index@(_ZN10layer_norm22ln_bwd_finalize_kernelINS_22Kernel_traits_finalizeILj3072Ef6__halffS2_fjLb1ELj1024ELj4ENS_18Kernel_traits_baseILj3072EfS2_fS2_fjLj1024EEEEELb1ELb0EEEvNS_9BwdParamsE)
        /*2378*/ 	.word	0x00000000


	//----- nvinfo : EIATTR_MIN_STACK_SIZE
	.align		4
.L_1513:
        /*237c*/ 	.byte	0x04, 0x12
        /*237e*/ 	.short	(.L_1515 - .L_1514)
	.align		4
.L_1514:
        /*2380*/ 	.word	index@(_ZN10layer_norm13ln_bwd_kernelINS_13Kernel_traitsIf6__halffS2_fjLj3072ELj1ELj1ELj4ELj16ENS_18Kernel_traits_baseILj3072EfS2_fS2_fjLj128EEEEELb1ELb1ELb1ELb0EEEvNS_9BwdParamsE)
        /*2384*/ 	.word	0x00000000


	//----- nvinfo : EIATTR_MIN_STACK_SIZE
	.align		4
.L_1515:
        /*2388*/ 	.byte	0x04, 0x12
        /*238a*/ 	.short	(.L_1517 - .L_1516)
	.align		4
.L_1516:
        /*238c*/ 	.word	index@(_ZN10layer_norm22ln_bwd_finalize_kernelINS_22Kernel_traits_finalizeILj3072Ef6__halffS2_fjLb1ELj1024ELj4ENS_18Kernel_traits_baseILj3072EfS2_fS2_fjLj1024EEEEELb1ELb1EEEvNS_9BwdParamsE)
        /*2390*/ 	.word	0x00000000


	//----- nvinfo : EIATTR_MIN_STACK_SIZE
	.align		4
.L_1517:
        /*2394*/ 	.byte	0x04, 0x12
        /*2396*/ 	.short	(.L_1519 - .L_1518)
	.align		4
.L_1518:
        /*2398*/ 	.word	index@(_ZN10layer_norm13ln_bwd_kernelINS_13Kernel_traitsIf6__halffS2_fjLj3072ELj1ELj1ELj4ELj16ENS_18Kernel_traits_baseILj3072EfS2_fS2_fjLj128EEEEELb1ELb1ELb1ELb1EEEvNS_9BwdParamsE)
        /*239c*/ 	.word	0x00000000


	//----- nvinfo : EIATTR_MIN_STACK_SIZE
	.align		4
.L_1519:
        /*23a0*/ 	.byte	0x04, 0x12
        /*23a2*/ 	.short	(.L_1521 - .L_1520)
	.align		4
.L_1520:
        /*23a4*/ 	.word	index@(_ZN10layer_norm13ln_bwd_kernelINS_13Kernel_traitsI6__halfffffjLj3072ELj1ELj1ELj4ELj16ENS_18Kernel_traits_baseILj3072ES2_ffffjLj128EEEEELb0ELb0ELb0ELb0EEEvNS_9BwdParamsE)
        /*23a8*/ 	.word	0x00000000


	//----- nvinfo : EIATTR_MIN_STACK_SIZE
	.align		4
.L_1521:
        /*23ac*/ 	.byte	0x04, 0x12
        /*23ae*/ 	.short	(.L_1523 - .L_1522)
	.align		4
.L_1522:
        /*23b0*/ 	.word	index@(_ZN10layer_norm13ln_bwd_kernelINS_13Kernel_traitsI6__halfffffjLj3072ELj1ELj1ELj4ELj16ENS_18Kernel_traits_baseILj3072ES2_ffffjLj128EEEEELb0ELb0ELb0ELb1EEEvNS_9BwdParamsE)
        /*23b4*/ 	.word	0x00000000


	//----- nvinfo : EIATTR_MIN_STACK_SIZE
	.align		4
.L_1523:
        /*23b8*/ 	.byte	0x04, 0x12
        /*23ba*/ 	.short	(.L_1525 - .L_1524)
	.align		4
.L_1524:
        /*23bc*/ 	.word	index@(_ZN10layer_norm13ln_bwd_kernelINS_13Kernel_traitsI6__halfffffjLj3072ELj1ELj1ELj4ELj16ENS_18Kernel_traits_baseILj3072ES2_ffffjLj128EEEEELb0ELb0ELb1ELb0EEEvNS_9BwdParamsE)
        /*23c0*/ 	.word	0x00000000


	//----- nvinfo : EIATTR_MIN_STACK_SIZE
	.align		4
.L_1525:
        /*23c4*/ 	.byte	0x04, 0x12
        /*23c6*/ 	.short	(.L_1527 - .L_1526)
	.align		4
.L_1526:
        /*23c8*/ 	.word	index@(_ZN10layer_norm13ln_bwd_kernelINS_13Kernel_traitsI6__halfffffjLj3072ELj1ELj1ELj4ELj16ENS_18Kernel_traits_baseILj3072ES2_ffffjLj128EEEEELb0ELb0ELb1ELb1EEEvNS_9BwdParamsE)
        /*23cc*/ 	.word	0x00000000


	//----- nvinfo : EIATTR_MIN_STACK_SIZE
	.align		4
.L_1527:
        /*23d0*/ 	.byte	0x04, 0x12
        /*23d2*/ 	.short	(.L_1529 - .L_1528)
	.align		4
.L_1528:
        /*23d4*/ 	.word	index@(_ZN10layer_norm13ln_bwd_kernelINS_13Kernel_traitsI6__halfffffjLj3072ELj1ELj1ELj4ELj16ENS_18Kernel_traits_baseILj3072ES2_ffffjLj128EEEEELb0ELb1ELb0ELb0EEEvNS_9BwdParamsE)
        /*23d8*/ 	.word	0x00000000


	//----- nvinfo : EIATTR_MIN_STACK_SIZE
	.align		4
.L_1529:
        /*23dc*/ 	.byte	0x04, 0x12
        /*23de*/ 	.short	(.L_1531 - .L_1530)
	.align		4
.L_1530:
        /*23e0*/ 	.word	index@(_ZN10layer_norm13ln_bwd_kernelINS_13Kernel_traitsI6__halfffffjLj3072ELj1ELj1ELj4ELj16ENS_18Kernel_traits_baseILj3072ES2_ffffjLj128EEEEELb0ELb1ELb0ELb1EEEvNS_9BwdParamsE)
        /*23e4*/ 	.word	0x00000000


	//----- nvinfo : EIATTR_MIN_STACK_SIZE
	.align		4
.L_1531:
        /*23e8*/ 	.byte	0x04, 0x12
        /*23ea*/ 	.short	(.L_1533 - .L_1532)
	.align		4
.L_1532:
        /*23ec*/ 	.word	index@(_ZN10layer_norm13ln_bwd_kernelINS_13Kernel_traitsI6__halfffffjLj3072ELj1ELj1ELj4ELj16ENS_18Kernel_traits_baseILj3072ES2_ffffjLj128EEEEELb0ELb1ELb1ELb0EEEvNS_9BwdParamsE)
        /*23f0*/ 	.word	0x00000000


	//----- nvinfo : EIATTR_MIN_STACK_SIZE
	.align		4
.L_1533:
        /*23f4*/ 	.byte	0x04, 0x12
        /*23f6*/ 	.short	(.L_1535 - .L_1534)
	.align		4
.L_1534:
        /*23f8*/ 	.word	index@(_ZN10layer_norm13ln_bwd_kernelINS_13Kernel_traitsI6__halfffffjLj3072ELj1ELj1ELj4ELj16ENS_18Kernel_traits_baseILj3072ES2_ffffjLj128EEEEELb0ELb1ELb1ELb1EEEvNS_9BwdParamsE)
        /*23fc*/ 	.word	0x00000000


	//----- nvinfo : EIATTR_MIN_STACK_SIZE
	.align		4
.L_1535:
        /*2400*/ 	.byte	0x04, 0x12
        /*2402*/ 	.short	(.L_1537 - .L_1536)
	.align		4
.L_1536:
        /*2404*/ 	.word	index@(_ZN10layer_norm13ln_bwd_kernelINS_13Kernel_traitsI6__halfffffjLj3072ELj1ELj1ELj4ELj16ENS_18Kernel_traits_baseILj3072ES2_ffffjLj128EEEEELb1ELb0ELb0ELb0EEEvNS_9BwdParamsE)
        /*2408*/ 	.word	0x00000000


	//----- nvinfo : EIATTR_MIN_STACK_SIZE
	.align		4
.L_1537:
        /*240c*/ 	.byte	0x04, 0x12
        /*240e*/ 	.short	(.L_1539 - .L_1538)
	.align		4
.L_1538:
        /*2410*/ 	.word	index@(_ZN10layer_norm13ln_bwd_kernelINS_13Kernel_traitsI6__halfffffjLj3072ELj1ELj1ELj4ELj16ENS_18Kernel_traits_baseILj3072ES2_ffffjLj128EEEEELb1ELb0ELb0ELb1EEEvNS_9BwdParamsE)
        /*2414*/ 	.word	0x00000000


	//----- nvinfo : EIATTR_MIN_STACK_SIZE
	.align		4
.L_1539:
        /*2418*/ 	.byte	0x04, 0x12
        /*241a*/ 	.short	(.L_1541 - .L_1540)
	.align		4
.L_1540:
        /*241c*/ 	.word	index@(_ZN10layer_norm22ln_bwd_finalize_kernelINS_22Kernel_traits_finalizeILj3072E6__halfffffjLb0ELj1024ELj4ENS_18Kernel_traits_baseILj3072ES2_ffffjLj1024EEEEELb0ELb0EEEvNS_9BwdParamsE)
        /*2420*/ 	.word	0x00000000


	//----- nvinfo : EIATTR_MIN_STACK_SIZE
	.align		4
.L_1541:
        /*2424*/ 	.byte	0x04, 0x12
        /*2426*/ 	.short	(.L_1543 - .L_1542)
	.align		4
.L_1542:
        /*2428*/ 	.word	index@(_ZN10layer_norm13ln_bwd_kernelINS_13Kernel_traitsI6__halfffffjLj3072ELj1ELj1ELj4ELj16ENS_18Kernel_traits_baseILj3072ES2_ffffjLj128EEEEELb1ELb0ELb1ELb0EEEvNS_9BwdParamsE)
        /*242c*/ 	.word	0x00000000


	//----- nvinfo : EIATTR_MIN_STACK_SIZE
	.align		4
.L_1543:
        /*2430*/ 	.byte	0x04, 0x12
        /*2432*/ 	.short	(.L_1545 - .L_1544)
	.align		4
.L_1544:
        /*2434*/ 	.word	index@(_ZN10layer_norm22ln_bwd_finalize_kernelINS_22Kernel_traits_finalizeILj3072E6__halfffffjLb0ELj1024ELj4ENS_18Kernel_traits_baseILj3072ES2_ffffjLj1024EEEEELb0ELb1EEEvNS_9BwdParamsE)
        /*2438*/ 	.word	0x00000000


	//----- nvinfo : EIATTR_MIN_STACK_SIZE
	.align		4
.L_1545:
        /*243c*/ 	.byte	0x04, 0x12
        /*243e*/ 	.short	(.L_1547 - .L_1546)
	.align		4
.L_1546:
        /*2440*/ 	.word	index@(_ZN10layer_norm13ln_bwd_kernelINS_13Kernel_traitsI6__halfffffjLj3072ELj1ELj1ELj4ELj16ENS_18Kernel_traits_baseILj3072ES2_ffffjLj128EEEEELb1ELb0ELb1ELb1EEEvNS_9BwdParamsE)
        /*2444*/ 	.word	0x00000000


	//----- nvinfo : EIATTR_MIN_STACK_SIZE
	.align		4
.L_1547:
        /*2448*/ 	.byte	0x04, 0x12
        /*244a*/ 	.short	(.L_1549 - .L_1548)
	.align		4
.L_1548:
        /*244c*/ 	.word	index@(_ZN10layer_norm13ln_bwd_kernelINS_13Kernel_traitsI6__halfffffjLj3072ELj1ELj1ELj4ELj16ENS_18Kernel_traits_baseILj3072ES2_ffffjLj128EEEEELb1ELb1ELb0ELb0EEEvNS_9BwdParamsE)
        /*2450*/ 	.word	0x00000000


	//----- nvinfo : EIATTR_MIN_STACK_SIZE
	.align		4
.L_1549:
        /*2454*/ 	.byte	0x04, 0x12
        /*2456*/ 	.short	(.L_1551 - .L_1550)
	.align		4
.L_1550:
        /*2458*/ 	.word	index@(_ZN10layer_norm13ln_bwd_kernelINS_13Kernel_traitsI6__halfffffjLj3072ELj1ELj1ELj4ELj16ENS_18Kernel_traits_baseILj3072ES2_ffffjLj128EEEEELb1ELb1ELb0ELb1EEEvNS_9BwdParamsE)
        /*245c*/ 	.word	0x00000000


	//----- nvinfo : EIATTR_MIN_STACK_SIZE
	.align		4
.L_1551:
        /*2460*/ 	.byte	0x04, 0x12
        /*2462*/ 	.short	(.L_1553 - .L_1552)
	.align		4
.L_1552:
        /*2464*/ 	.word	index@(_ZN10layer_norm22ln_bwd_finalize_kernelINS_22Kernel_traits_finalizeILj3072E6__halfffffjLb1ELj1024ELj4ENS_18Kernel_traits_baseILj3072ES2_ffffjLj1024EEEEELb1ELb0EEEvNS_9BwdParamsE)
        /*2468*/ 	.word	0x00000000


	//----- nvinfo : EIATTR_MIN_STACK_SIZE
	.align		4
.L_1553:
        /*246c*/ 	.byte	0x04, 0x12
        /*246e*/ 	.short	(.L_1555 - .L_1554)
	.align		4
.L_1554:
        /*2470*/ 	.word	index@(_ZN10layer_norm13ln_bwd_kernelINS_13Kernel_traitsI6__halfffffjLj3072ELj1ELj1ELj4ELj16ENS_18Kernel_traits_baseILj3072ES2_ffffjLj128EEEEELb1ELb1ELb1ELb0EEEvNS_9BwdParamsE)
        /*2474*/ 	.word	0x00000000


	//----- nvinfo : EIATTR_MIN_STACK_SIZE
	.align		4
.L_1555:
        /*2478*/ 	.byte	0x04, 0x12
        /*247a*/ 	.short	(.L_1557 - .L_1556)
	.align		4
.L_1556:
        /*247c*/ 	.word	index@(_ZN10layer_norm22ln_bwd_finalize_kernelINS_22Kernel_traits_finalizeILj3072E6__halfffffjLb1ELj1024ELj4ENS_18Kernel_traits_baseILj3072ES2_ffffjLj1024EEEEELb1ELb1EEEvNS_9BwdParamsE)
        /*2480*/ 	.word	0x00000000


	//----- nvinfo : EIATTR_MIN_STACK_SIZE
	.align		4
.L_1557:
        /*2484*/ 	.byte	0x04, 0x12
        /*2486*/ 	.short	(.L_1559 - .L_1558)
	.align		4
.L_1558:
        /*2488*/ 	.word	index@(_ZN10layer_norm13ln_bwd_kernelINS_13Kernel_traitsI6__halfffffjLj3072ELj1ELj1ELj4ELj16ENS_18Kernel_traits_baseILj3072ES2_ffffjLj128EEEEELb1ELb1ELb1ELb1EEEvNS_9BwdParamsE)
        /*248c*/ 	.word	0x00000000


	//----- nvinfo : EIATTR_MIN_STACK_SIZE
	.align		4
.L_1559:
        /*2490*/ 	.byte	0x04, 0x12
        /*2492*/ 	.short	(.L_1561 - .L_1560)
	.align		4
.L_1560:
        /*2494*/ 	.word	index@(_ZN10layer_norm13ln_bwd_kernelINS_13Kernel_traitsIfffffjLj3072ELj1ELj1ELj4ELj16ENS_18Kernel_traits_baseILj3072EfffffjLj128EEEEELb0ELb0ELb0ELb0EEEvNS_9BwdParamsE)
        /*2498*/ 	.word	0x00000000


	//----- nvinfo : EIATTR_MIN_STACK_SIZE
	.align		4
.L_1561:
        /*249c*/ 	.byte	0x04, 0x12
        /*249e*/ 	.short	(.L_1563 - .L_1562)
	.align		4
.L_1562:
        /*24a0*/ 	.word	index@(_ZN10layer_norm13ln_bwd_kernelINS_13Kernel_traitsIfffffjLj3072ELj1ELj1ELj4ELj16ENS_18Kernel_traits_baseILj3072EfffffjLj128EEEEELb0ELb0ELb0ELb1EEEvNS_9BwdParamsE)
        /*24a4*/ 	.word	0x00000000


	//----- nvinfo : EIATTR_MIN_STACK_SIZE
	.align		4
.L_1563:
        /*24a8*/ 	.byte	0x04, 0x12
        /*24aa*/ 	.short	(.L_1565 - .L_1564)
	.align		4
.L_1564:
        /*24ac*/ 	.word	index@(_ZN10layer_norm13ln_bwd_kernelINS_13Kernel_traitsIfffffjLj3072ELj1ELj1ELj4ELj16ENS_18Kernel_traits_baseILj3072EfffffjLj128EEEEELb0ELb0ELb1ELb0EEEvNS_9BwdParamsE)
        /*24b0*/ 	.word	0x00000000


	//----- nvinfo : EIATTR_MIN_STACK_SIZE
	.align		4
.L_1565:
        /*24b4*/ 	.byte	0x04, 0x12
        /*24b6*/ 	.short	(.L_1567 - .L_1566)
	.align		4
.L_1566:
        /*24b8*/ 	.word	index@(_ZN10layer_norm13ln_bwd_kernelINS_13Kernel_traitsIfffffjLj3072ELj1ELj1ELj4ELj16ENS_18Kernel_traits_baseILj3072EfffffjLj128EEEEELb0ELb0ELb1ELb1EEEvNS_9BwdParamsE)
        /*24bc*/ 	.word	0x00000000


	//----- nvinfo : EIATTR_MIN_STACK_SIZE
	.align		4
.L_1567:
        /*24c0*/ 	.byte	0x04, 0x12
        /*24c2*/ 	.short	(.L_1569 - .L_1568)
	.align		4
.L_1568:
        /*24c4*/ 	.word	index@(_ZN10layer_norm13ln_bwd_kernelINS_13Kernel_traitsIfffffjLj3072ELj1ELj1ELj4ELj16ENS_18Kernel_traits_baseILj3072EfffffjLj128EEEEELb0ELb1ELb0ELb0EEEvNS_9BwdParamsE)
        /*24c8*/ 	.word	0x00000000


	//----- nvinfo : EIATTR_MIN_STACK_SIZE
	.align		4
.L_1569:
        /*24cc*/ 	.byte	0x04, 0x12
        /*24ce*/ 	.short	(.L_1571 - .L_1570)
	.align		4
.L_1570:
        /*24d0*/ 	.word	index@(_ZN10layer_norm13ln_bwd_kernelINS_13Kernel_traitsIfffffjLj3072ELj1ELj1ELj4ELj16ENS_18Kernel_traits_baseILj3072EfffffjLj128EEEEELb0ELb1ELb0ELb1EEEvNS_9BwdParamsE)
        /*24d4*/ 	.word	0x00000000


	//----- nvinfo : EIATTR_MIN_STACK_SIZE
	.align		4
.L_1571:
        /*24d8*/ 	.byte	0x04, 0x12
        /*24da*/ 	.short	(.L_1573 - .L_1572)
	.align		4
.L_1572:
        /*24dc*/ 	.word	index@(_ZN10layer_norm13ln_bwd_kernelINS_13Kernel_traitsIfffffjLj3072ELj1ELj1ELj4ELj16ENS_18Kernel_traits_baseILj3072EfffffjLj128EEEEELb0ELb1ELb1ELb0EEEvNS_9BwdParamsE)
        /*24e0*/ 	.word	0x00000000


	//----- nvinfo : EIATTR_MIN_STACK_SIZE
	.align		4
.L_1573:
        /*24e4*/ 	.byte	0x04, 0x12
        /*24e6*/ 	.short	(.L_1575 - .L_1574)
	.align		4
.L_1574:
        /*24e8*/ 	.word	index@(_ZN10layer_norm13ln_bwd_kernelINS_13Kernel_traitsIfffffjLj3072ELj1ELj1ELj4ELj16ENS_18Kernel_traits_baseILj3072EfffffjLj128EEEEELb0ELb1ELb1ELb1EEEvNS_9BwdParamsE)
        /*24ec*/ 	.word	0x00000000


	//----- nvinfo : EIATTR_MIN_STACK_SIZE
	.align		4
.L_1575:
        /*24f0*/ 	.byte	0x04, 0x12
        /*24f2*/ 	.short	(.L_1577 - .L_1576)
	.align		4
.L_1576:
        /*24f4*/ 	.word	index@(_ZN10layer_norm13ln_bwd_kernelINS_13Kernel_traitsIfffffjLj3072ELj1ELj1ELj4ELj16ENS_18Kernel_traits_baseILj3072EfffffjLj128EEEEELb1ELb0ELb0ELb0EEEvNS_9BwdParamsE)
        /*24f8*/ 	.word	0x00000000


	//----- nvinfo : EIATTR_MIN_STACK_SIZE
	.align		4
.L_1577:
        /*24fc*/ 	.byte	0x04, 0x12
        /*24fe*/ 	.short	(.L_1579 - .L_1578)
	.align		4
.L_1578:
        /*2500*/ 	.word	index@(_ZN10layer_norm13ln_bwd_kernelINS_13Kernel_traitsIfffffjLj3072ELj1ELj1ELj4ELj16ENS_18Kernel_traits_baseILj3072EfffffjLj128EEEEELb1ELb0ELb0ELb1EEEvNS_9BwdParamsE)
        /*2504*/ 	.word	0x00000000


	//----- nvinfo : EIATTR_MIN_STACK_SIZE
	.align		4
.L_1579:
        /*2508*/ 	.byte	0x04, 0x12
        /*250a*/ 	.short	(.L_1581 - .L_1580)
	.align		4
.L_1580:
        /*250c*/ 	.word	index@(_ZN10layer_norm22ln_bwd_finalize_kernelINS_22Kernel_traits_finalizeILj3072EfffffjLb0ELj1024ELj4ENS_18Kernel_traits_baseILj3072EfffffjLj1024EEEEELb0ELb0EEEvNS_9BwdParamsE)
        /*2510*/ 	.word	0x00000000


	//----- nvinfo : EIATTR_MIN_STACK_SIZE
	.align		4
.L_1581:
        /*2514*/ 	.byte	0x04, 0x12
        /*2516*/ 	.short	(.L_1583 - .L_1582)
	.align		4
.L_1582:
        /*2518*/ 	.word	index@(_ZN10layer_norm13ln_bwd_kernelINS_13Kernel_traitsIfffffjLj3072ELj1ELj1ELj4ELj16ENS_18Kernel_traits_baseILj3072EfffffjLj128EEEEELb1ELb0ELb1ELb0EEEvNS_9BwdParamsE)
        /*251c*/ 	.word	0x00000000


	//----- nvinfo : EIATTR_MIN_STACK_SIZE
	.align		4
.L_1583:
        /*2520*/ 	.byte	0x04, 0x12
        /*2522*/ 	.short	(.L_1585 - .L_1584)
	.align		4
.L_1584:
        /*2524*/ 	.word	index@(_ZN10layer_norm22ln_bwd_finalize_kernelINS_22Kernel_traits_finalizeILj3072EfffffjLb0ELj1024ELj4ENS_18Kernel_traits_baseILj3072EfffffjLj1024EEEEELb0ELb1EEEvNS_9BwdParamsE)
        /*2528*/ 	.word	0x00000000


	//----- nvinfo : EIATTR_MIN_STACK_SIZE
	.align		4
.L_1585:
        /*252c*/ 	.byte	0x04, 0x12
        /*252e*/ 	.short	(.L_1587 - .L_1586)
	.align		4
.L_1586:
        /*2530*/ 	.word	index@(_ZN10layer_norm13ln_bwd_kernelINS_13Kernel_traitsIfffffjLj3072ELj1ELj1ELj4ELj16ENS_18Kernel_traits_baseILj3072EfffffjLj128EEEEELb1ELb0ELb1ELb1EEEvNS_9BwdParamsE)
        /*2534*/ 	.word	0x00000000


	//----- nvinfo : EIATTR_MIN_STACK_SIZE
	.align		4
.L_1587:
        /*2538*/ 	.byte	0x04, 0x12
        /*253a*/ 	.short	(.L_1589 - .L_1588)
	.align		4
.L_1588:
        /*253c*/ 	.word	index@(_ZN10layer_norm13ln_bwd_kernelINS_13Kernel_traitsIfffffjLj3072ELj1ELj1ELj4ELj16ENS_18Kernel_traits_baseILj3072EfffffjLj128EEEEELb1ELb1ELb0ELb0EEEvNS_9BwdParamsE)
        /*2540*/ 	.word	0x00000000


	//----- nvinfo : EIATTR_MIN_STACK_SIZE
	.align		4
.L_1589:
        /*2544*/ 	.byte	0x04, 0x12
        /*2546*/ 	.short	(.L_1591 - .L_1590)
	.align		4
.L_1590:
        /*2548*/ 	.word	index@(_ZN10layer_norm13ln_bwd_kernelINS_13Kernel_traitsIfffffjLj3072ELj1ELj1ELj4ELj16ENS_18Kernel_traits_baseILj3072EfffffjLj128EEEEELb1ELb1ELb0ELb1EEEvNS_9BwdParamsE)
        /*254c*/ 	.word	0x00000000


	//----- nvinfo : EIATTR_MIN_STACK_SIZE
	.align		4
.L_1591:
        /*2550*/ 	.byte	0x04, 0x12
        /*2552*/ 	.short	(.L_1593 - .L_1592)
	.align		4
.L_1592:
        /*2554*/ 	.word	index@(_ZN10layer_norm22ln_bwd_finalize_kernelINS_22Kernel_traits_finalizeILj3072EfffffjLb1ELj1024ELj4ENS_18Kernel_traits_baseILj3072EfffffjLj1024EEEEELb1ELb0EEEvNS_9BwdParamsE)
        /*2558*/ 	.word	0x00000000


	//----- nvinfo : EIATTR_MIN_STACK_SIZE
	.align		4
.L_1593:
        /*255c*/ 	.byte	0x04, 0x12
        /*255e*/ 	.short	(.L_1595 - .L_1594)
	.align		4
.L_1594:
        /*2560*/ 	.word	index@(_ZN10layer_norm13ln_bwd_kernelINS_13Kernel_traitsIfffffjLj3072ELj1ELj1ELj4ELj16ENS_18Kernel_traits_baseILj3072EfffffjLj128EEEEELb1ELb1ELb1ELb0EEEvNS_9BwdParamsE)
        /*2564*/ 	.word	0x00000000


	//----- nvinfo : EIATTR_MIN_STACK_SIZE
	.align		4
.L_1595:
        /*2568*/ 	.byte	0x04, 0x12
        /*256a*/ 	.short	(.L_1597 - .L_1596)
	.align		4
.L_1596:
        /*256c*/ 	.word	index@(_ZN10layer_norm22ln_bwd_finalize_kernelINS_22Kernel_traits_finalizeILj3072EfffffjLb1ELj1024ELj4ENS_18Kernel_traits_baseILj3072EfffffjLj1024EEEEELb1ELb1EEEvNS_9BwdParamsE)
        /*2570*/ 	.word	0x00000000


	//----- nvinfo : EIATTR_MIN_STACK_SIZE
	.align		4
.L_1597:
        /*2574*/ 	.byte	0x04, 0x12
        /*2576*/ 	.short	(.L_1599 - .L_1598)
	.align		4
.L_1598:
        /*2578*/ 	.word	index@(_ZN10layer_norm13ln_bwd_kernelINS_13Kernel_traitsIfffffjLj3072ELj1ELj1ELj4ELj16ENS_18Kernel_traits_baseILj3072EfffffjLj128EEEEELb1ELb1ELb1ELb1EEEvNS_9BwdParamsE)
        /*257c*/ 	.word	0x00000000
.L_1599:


//--------------------- .nv.info._ZN10layer_norm13ln_bwd_kernelINS_13Kernel_traitsI13__nv_bfloat16S2_S2_S2_fjLj3072ELj1ELj1ELj4ELj16ENS_18Kernel_traits_baseILj3072ES2_S2_S2_S2_fjLj128EEEEELb0ELb0ELb0ELb0EEEvNS_9BwdParamsE --------------------------
	.section	.nv.info._ZN10layer_norm13ln_bwd_kernelINS_13Kernel_traitsI13__nv_bfloat16S2_S2_S2_fjLj3072ELj1ELj1ELj4ELj16ENS_18Kernel_traits_baseILj3072ES2_S2_S2_S2_fjLj128EEEEELb0ELb0ELb0ELb0EEEvNS_9BwdParamsE,"",@"SHT_CUDA_INFO"
	.sectionflags	@""
	.align	4


	//----- nvinfo : EIATTR_CUDA_API_VERSION
	.align		4
        /*0000*/ 	.byte	0x04, 0x37
        /*0002*/ 	.short	(.L_1601 - .L_1600)
.L_1600:
        /*0004*/ 	.word	0x00000082


	//----- nvinfo : EIATTR_SW2861232_WAR
	.align		4
.L_1601:
        /*0008*/ 	.byte	0x01, 0x35
	.zero		2


	//----- nvinfo : EIATTR_PARAM_CBANK
	.align		4
        /*000c*/ 	.byte	0x04, 0x0a
        /*000e*/ 	.short	(.L_1603 - .L_1602)
	.align		4
.L_1602:
        /*0010*/ 	.word	index@(.nv.constant0._ZN10layer_norm13ln_bwd_kernelINS_13Kernel_traitsI13__nv_bfloat16S2_S2_S2_fjLj3072ELj1ELj1ELj4ELj16ENS_18Kernel_traits_baseILj3072ES2_S2_S2_S2_fjLj128EEEEELb0ELb0ELb0ELb0EEEvNS_9BwdParamsE)
        /*0014*/ 	.short	0x0160
        /*0016*/ 	.short	0x0128


	//----- nvinfo : EIATTR_CBANK_PARAM_SIZE
	.align		4
.L_1603:
        /*0018*/ 	.byte	0x03, 0x19
        /*001a*/ 	.short	0x0128


	//----- nvinfo : EIATTR_KPARAM_INFO
	.align		4
        /*001c*/ 	.byte	0x04, 0x17
        /*001e*/ 	.short	(.L_1605 - .L_1604)
.L_1604:
        /*0020*/ 	.word	0x00000000
        /*0024*/ 	.short	0x0000
        /*0026*/ 	.short	0x0000
        /*0028*/ 	.byte	0x00, 0xf0, 0xa1, 0x04


	//----- nvinfo : EIATTR_MAXREG_COUNT
	.align		4
.L_1605:
        /*002c*/ 	.byte	0x03, 0x1b
        /*002e*/ 	.short	0x00ff


	//----- nvinfo : EIATTR_NUM_BARRIERS
	.align		4
        /*0030*/ 	.byte	0x02, 0x4c
        /*0032*/ 	.byte	0x01
	.zero		1


	//----- nvinfo : EIATTR_MERCURY_ISA_VERSION
	.align		4
        /*0034*/ 	.byte	0x03, 0x5f
        /*0036*/ 	.short	0x0000


	//----- nvinfo : EIATTR_COOP_GROUP_MASK_REGIDS
	.align		4
        /*0038*/ 	.byte	0x04, 0x29
        /*003a*/ 	.short	(.L_1607 - .L_1606)


	//   ....[0]....
.L_1606:
        /*003c*/ 	.word	0xffffffff


	//   ....[1]....
        /*0040*/ 	.word	0xffffffff


	//   ....[2]....
        /*0044*/ 	.word	0xffffffff


	//   ....[3]....
        /*0048*/ 	.word	0xffffffff


	//   ....[4]....
        /*004c*/ 	.word	0xffffffff


	//   ....[5]....
        /*0050*/ 	.word	0xffffffff


	//   ....[6]....
        /*0054*/ 	.word	0xffffffff


	//   ....[7]....
        /*0058*/ 	.word	0xffffffff


	//   ....[8]....
        /*005c*/ 	.word	0xffffffff


	//   ....[9]....
        /*0060*/ 	.word	0xffffffff


	//   ....[10]....
        /*0064*/ 	.word	0xffffffff


	//   ....[11]....
        /*0068*/ 	.word	0xffffffff


	//   ....[12]....
        /*006c*/ 	.word	0xffffffff


	//   ....[13]....
        /*0070*/ 	.word	0xffffffff


	//   ....[14]....
        /*0074*/ 	.word	0xffffffff


	//   ....[15]....
        /*0078*/ 	.word	0xffffffff


	//   ....[16]....
        /*007c*/ 	.word	0xffffffff


	//   ....[17]....
        /*0080*/ 	.word	0xffffffff


	//   ....[18]....
        /*0084*/ 	.word	0xffffffff


	//   ....[19]....
        /*0088*/ 	.word	0xffffffff


	//----- nvinfo : EIATTR_COOP_GROUP_INSTR_OFFSETS
	.align		4
.L_1607:
        /*008c*/ 	.byte	0x04, 0x28
        /*008e*/ 	.short	(.L_1609 - .L_1608)


	//   ....[0]....
.L_1608:
        /*0090*/ 	.word	0x000016e0


	//   ....[1]....
        /*0094*/ 	.word	0x00001700


	//   ....[2]....
        /*0098*/ 	.word	0x00001720


	//   ....[3]....
        /*009c*/ 	.word	0x00001740


	//   ....[4]....
        /*00a0*/ 	.word	0x00001760


	//   ....[5]....
        /*00a4*/ 	.word	0x00001780


	//   ....[6]....
        /*00a8*/ 	.word	0x000017a0


	//   ....[7]....
        /*00ac*/ 	.word	0x000017c0


	//   ....[8]....
        /*00b0*/ 	.word	0x000017e0


	//   ....[9]....
        /*00b4*/ 	.word	0x00001800


	//   ....[10]....
        /*00b8*/ 	.word	0x00002b90


	//   ....[11]....
        /*00bc*/ 	.word	0x00002c10


	//   ....[12]....
        /*00c0*/ 	.word	0x00002c90


	//   ....[13]....
        /*00c4*/ 	.word	0x00002d00


	//   ....[14]....
        /*00c8*/ 	.word	0x00002d80


	//   ....[15]....
        /*00cc*/ 	.word	0x00002df0


	//   ....[16]....
        /*00d0*/ 	.word	0x00002e70


	//   ....[17]....
        /*00d4*/ 	.word	0x00002ee0


	//   ....[18]....
        /*00d8*/ 	.word	0x00002f60


	//   ....[19]....
        /*00dc*/ 	.word	0x00002fd0


	//----- nvinfo : EIATTR_EXIT_INSTR_OFFSETS
	.align		4
.L_1609:
        /*00e0*/ 	.byte	0x04, 0x1c
        /*00e2*/ 	.short	(.L_1611 - .L_1610)


	//   ....[0]....
.L_1610:
        /*00e4*/ 	.word	0x00002ab0


	//   ....[1]....
        /*00e8*/ 	.word	0x00002b30


	//----- nvinfo : EIATTR_MAX_THREADS
	.align		4
.L_1611:
        /*00ec*/ 	.byte	0x04, 0x05
        /*00ee*/ 	.short	(.L_1613 - .L_1612)
.L_1612:
        /*00f0*/ 	.word	0x00000080
        /*00f4*/ 	.word	0x00000001
        /*00f8*/ 	.word	0x00000001


	//----- nvinfo : EIATTR_CRS_STACK_SIZE
	.align		4
.L_1613:
        /*00fc*/ 	.byte	0x04, 0x1e
        /*00fe*/ 	.short	(.L_1615 - .L_1614)
.L_1614:
        /*0100*/ 	.word	0x00000000
.L_1615:


//--------------------- .nv.info._ZN10layer_norm13ln_bwd_kernelINS_13Kernel_traitsI13__nv_bfloat16S2_S2_S2_fjLj3072ELj1ELj1ELj4ELj16ENS_18Kernel_traits_baseILj3072ES2_S2_S2_S2_fjLj128EEEEELb0ELb0ELb0ELb1EEEvNS_9BwdParamsE --------------------------
	.section	.nv.info._ZN10layer_norm13ln_bwd_kernelINS_13Kernel_traitsI13__nv_bfloat16S2_S2_S2_fjLj3072ELj1ELj1ELj4ELj16ENS_18Kernel_traits_baseILj3072ES2_S2_S2_S2_fjLj128EEEEELb0ELb0ELb0ELb1EEEvNS_9BwdParamsE,"",@"SHT_CUDA_INFO"
	.sectionflags	@""
	.align	4


	//----- nvinfo : EIATTR_CUDA_API_VERSION
	.align		4
        /*0000*/ 	.byte	0x04, 0x37
        /*0002*/ 	.short	(.L_1617 - .L_1616)
.L_1616:
        /*0004*/ 	.word	0x00000082


	//----- nvinfo : EIATTR_SW2861232_WAR
	.align		4
.L_1617:
        /*0008*/ 	.byte	0x01, 0x35
	.zero		2


	//----- nvinfo : EIATTR_PARAM_CBANK
	.align		4
        /*000c*/ 	.byte	0x04, 0x0a
        /*000e*/ 	.short	(.L_1619 - .L_1618)
	.align		4
.L_1618:
        /*0010*/ 	.word	index@(.nv.constant0._ZN10layer_norm13ln_bwd_kernelINS_13Kernel_traitsI13__nv_bfloat16S2_S2_S2_fjLj3072ELj1ELj1ELj4ELj16ENS_18Kernel_traits_baseILj3072ES2_S2_S2_S2_fjLj128EEEEELb0ELb0ELb0ELb1EEEvNS_9BwdParamsE)
        /*0014*/ 	.short	0x0160
        /*0016*/ 	.short	0x0128


	//----- nvinfo : EIATTR_CBANK_PARAM_SIZE
	.align		4
.L_1619:
        /*0018*/ 	.byte	0x03, 0x19
        /*001a*/ 	.short	0x0128


	//----- nvinfo : EIATTR_KPARAM_INFO
	.align		4
        /*001c*/ 	.byte	0x04, 0x17
        /*001e*/ 	.short	(.L_1621 - .L_1620)
.L_1620:
        /*0020*/ 	.word	0x00000000
        /*0024*/ 	.short	0x0000
        /*0026*/ 	.short	0x0000
        /*0028*/ 	.byte	0x00, 0xf0, 0xa1, 0x04


	//----- nvinfo : EIATTR_MAXREG_COUNT
	.align		4
.L_1621:
        /*002c*/ 	.byte	0x03, 0x1b
        /*002e*/ 	.short	0x00ff


	//----- nvinfo : EIATTR_NUM_BARRIERS
	.align		4
        /*0030*/ 	.byte	0x02, 0x4c
        /*0032*/ 	.byte	0x01
	.zero		1


	//----- nvinfo : EIATTR_MERCURY_ISA_VERSION
	.align		4
        /*0034*/ 	.byte	0x03, 0x5f
        /*0036*/ 	.short	0x0000


	//----- nvinfo : EIATTR_COOP_GROUP_MASK_REGIDS
	.align		4
        /*0038*/ 	.byte	0x04, 0x29
        /*003a*/ 	.short	(.L_1623 - .L_1622)


	//   ....[0]....
.L_1622:
        /*003c*/ 	.word	0xffffffff


	//   ....[1]....
        /*0040*/ 	.word	0xffffffff


	//   ....[2]....
        /*0044*/ 	.word	0xffffffff


	//   ....[3]....
        /*0048*/ 	.word	0xffffffff


	//   ....[4]....
        /*004c*/ 	.word	0xffffffff


	//   ....[5]....
        /*0050*/ 	.word	0xffffffff


	//   ....[6]....
        /*0054*/ 	.word	0xffffffff


	//   ....[7]....
        /*0058*/ 	.word	0xffffffff


	//   ....[8]....
        /*005c*/ 	.word	0xffffffff


	//   ....[9]....
        /*0060*/ 	.word	0xffffffff


	//   ....[10]....
        /*0064*/ 	.word	0xffffffff


	//   ....[11]....
        /*0068*/ 	.word	0xffffffff


	//   ....[12]....
        /*006c*/ 	.word	0xffffffff


	//   ....[13]....
        /*0070*/ 	.word	0xffffffff


	//   ....[14]....
        /*0074*/ 	.word	0xffffffff


	//   ....[15]....
        /*0078*/ 	.word	0xffffffff


	//   ....[16]....
        /*007c*/ 	.word	0xffffffff


	//   ....[17]....
        /*0080*/ 	.word	0xffffffff


	//   ....[18]....
        /*0084*/ 	.word	0xffffffff


	//   ....[19]....
        /*0088*/ 	.word	0xffffffff


	//----- nvinfo : EIATTR_COOP_GROUP_INSTR_OFFSETS
	.align		4
.L_1623:
        /*008c*/ 	.byte	0x04, 0x28
        /*008e*/ 	.short	(.L_1625 - .L_1624)


	//   ....[0]....
.L_1624:
        /*0090*/ 	.word	0x00001620


	//   ....[1]....
        /*0094*/ 	.word	0x00001640


	//   ....[2]....
        /*0098*/ 	.word	0x00001660


	//   ....[3]....
        /*009c*/ 	.word	0x00001680


	//   ....[4]....
        /*00a0*/ 	.word	0x000016a0


	//   ....[5]....
        /*00a4*/ 	.word	0x000016c0


	//   ....[6]....
        /*00a8*/ 	.word	0x000016e0


	//   ....[7]....
        /*00ac*/ 	.word	0x00001700


	//   ....[8]....
        /*00b0*/ 	.word	0x00001720


	//   ....[9]....
        /*00b4*/ 	.word	0x00001740


	//   ....[10]....
        /*00b8*/ 	.word	0x00002b90


	//   ....[11]....
        /*00bc*/ 	.word	0x00002c10


	//   ....[12]....
        /*00c0*/ 	.word	0x00002c90


	//   ....[13]....
        /*00c4*/ 	.word	0x00002d00


	//   ....[14]....
        /*00c8*/ 	.word	0x00002d80


	//   ....[15]....
        /*00cc*/ 	.word	0x00002df0


	//   ....[16]....
        /*00d0*/ 	.word	0x00002e70


	//   ....[17]....
        /*00d4*/ 	.word	0x00002ee0


	//   ....[18]....
        /*00d8*/ 	.word	0x00002f60


	//   ....[19]....
        /*00dc*/ 	.word	0x00002fd0


	//----- nvinfo : EIATTR_EXIT_INSTR_OFFSETS
	.align		4
.L_1625:
        /*00e0*/ 	.byte	0x04, 0x1c
        /*00e2*/ 	.short	(.L_1627 - .L_1626)


	//   ....[0]....
.L_1626:
        /*00e4*/ 	.word	0x00002b30


	//----- nvinfo : EIATTR_MAX_THREADS
	.align		4
.L_1627:
        /*00e8*/ 	.byte	0x04, 0x05
        /*00ea*/ 	.short	(.L_1629 - .L_1628)
.L_1628:
        /*00ec*/ 	.word	0x00000080
        /*00f0*/ 	.word	0x00000001
        /*00f4*/ 	.word	0x00000001


	//----- nvinfo : EIATTR_CRS_STACK_SIZE
	.align		4
.L_1629:
        /*00f8*/ 	.byte	0x04, 0x1e
        /*00fa*/ 	.short	(.L_1631 - .L_1630)
.L_1630:
        /*00fc*/ 	.word	0x00000000
.L_1631:


//--------------------- .nv.info._ZN10layer_norm13ln_bwd_kernelINS_13Kernel_traitsI13__nv_bfloat16S2_S2_S2_fjLj3072ELj1ELj1ELj4ELj16ENS_18Kernel_traits_baseILj3072ES2_S2_S2_S2_fjLj128EEEEELb0ELb0ELb1ELb0EEEvNS_9BwdParamsE --------------------------
	.section	.nv.info._ZN10layer_norm13ln_bwd_kernelINS_13Kernel_traitsI13__nv_bfloat16S2_S2_S2_fjLj3072ELj1ELj1ELj4ELj16ENS_18Kernel_traits_baseILj3072ES2_S2_S2_S2_fjLj128EEEEELb0ELb0ELb1ELb0EEEvNS_9BwdParamsE,"",@"SHT_CUDA_INFO"
	.sectionflags	@""
	.align	4


	//----- nvinfo : EIATTR_CUDA_API_VERSION
	.align		4
        /*0000*/ 	.byte	0x04, 0x37
        /*0002*/ 	.short	(.L_1633 - .L_1632)
.L_1632:
        /*0004*/ 	.word	0x00000082


	//----- nvinfo : EIATTR_SW2861232_WAR
	.align		4
.L_1633:
        /*0008*/ 	.byte	0x01, 0x35
	.zero		2


	//----- nvinfo : EIATTR_PARAM_CBANK
	.align		4
        /*000c*/ 	.byte	0x04, 0x0a
        /*000e*/ 	.short	(.L_1635 - .L_1634)
	.align		4
.L_1634:
        /*0010*/ 	.word	index@(.nv.constant0._ZN10layer_norm13ln_bwd_kernelINS_13Kernel_traitsI13__nv_bfloat16S2_S2_S2_fjLj3072ELj1ELj1ELj4ELj16ENS_18Kernel_traits_baseILj3072ES2_S2_S2_S2_fjLj128EEEEELb0ELb0ELb1ELb0EEEvNS_9BwdParamsE)
        /*0014*/ 	.short	0x0160
        /*0016*/ 	.short	0x0128


	//----- nvinfo : EIATTR_CBANK_PARAM_SIZE
	.align		4
.L_1635:
        /*0018*/ 	.byte	0x03, 0x19
        /*001a*/ 	.short	0x0128


	//----- nvinfo : EIATTR_KPARAM_INFO
	.align		4
        /*001c*/ 	.byte	0x04, 0x17
        /*001e*/ 	.short	(.L_1637 - .L_1636)
.L_1636:
        /*0020*/ 	.word	0x00000000
        /*0024*/ 	.short	0x0000
        /*0026*/ 	.short	0x0000
        /*0028*/ 	.byte	0x00, 0xf0, 0xa1, 0x04


	//----- nvinfo : EIATTR_MAXREG_COUNT
	.align		4
.L_1637:
        /*002c*/ 	.byte	0x03, 0x1b
        /*002e*/ 	.short	0x00ff


	//----- nvinfo : EIATTR_NUM_BARRIERS
	.align		4
        /*0030*/ 	.byte	0x02, 0x4c
        /*0032*/ 	.byte	0x01
	.zero		1


	//----- nvinfo : EIATTR_MERCURY_ISA_VERSION
	.align		4
        /*0034*/ 	.byte	0x03, 0x5f
        /*0036*/ 	.short	0x0000


	//----- nvinfo : EIATTR_COOP_GROUP_MASK_REGIDS
	.align		4
        /*0038*/ 	.byte	0x04, 0x29
        /*003a*/ 	.short	(.L_1639 - .L_1638)


	//   ....[0]....
.L_1638:
        /*003c*/ 	.word	0xffffffff


	//   ....[1]....
        /*0040*/ 	.word	0xffffffff


	//   ....[2]....
        /*0044*/ 	.word	0xffffffff


	//   ....[3]....
        /*0048*/ 	.word	0xffffffff


	//   ....[4]....
        /*004c*/ 	.word	0xffffffff


	//   ....[5]....
        /*0050*/ 	.word	0xffffffff


	//   ....[6]....
        /*0054*/ 	.word	0xffffffff


	//   ....[7]....
        /*0058*/ 	.word	0xffffffff


	//   ....[8]....
        /*005c*/ 	.word	0xffffffff


	//   ....[9]....
        /*0060*/ 	.word	0xffffffff


	//   ....[10]....
        /*0064*/ 	.word	0xffffffff


	//   ....[11]....
        /*0068*/ 	.word	0xffffffff


	//   ....[12]....
        /*006c*/ 	.word	0xffffffff


	//   ....[13]....
        /*0070*/ 	.word	0xffffffff


	//   ....[14]....
        /*0074*/ 	.word	0xffffffff


	//   ....[15]....
        /*0078*/ 	.word	0xffffffff


	//   ....[16]....
        /*007c*/ 	.word	0xffffffff


	//   ....[17]....
        /*0080*/ 	.word	0xffffffff


	//   ....[18]....
        /*0084*/ 	.word	0xffffffff


	//   ....[19]....
        /*0088*/ 	.word	0xffffffff


	//----- nvinfo : EIATTR_COOP_GROUP_INSTR_OFFSETS
	.align		4
.L_1639:
        /*008c*/ 	.byte	0x04, 0x28
        /*008e*/ 	.short	(.L_1641 - .L_1640)


	//   ....[0]....
.L_1640:
        /*0090*/ 	.word	0x00001870


	//   ....[1]....
        /*0094*/ 	.word	0x00001890


	//   ....[2]....
        /*0098*/ 	.word	0x000018b0


	//   ....[3]....
        /*009c*/ 	.word	0x000018d0


	//   ....[4]....
        /*00a0*/ 	.word	0x000018f0


	//   ....[5]....
        /*00a4*/ 	.word	0x00001910


	//   ....[6]....
        /*00a8*/ 	.word	0x00001930


	//   ....[7]....
        /*00ac*/ 	.word	0x00001950


	//   ....[8]....
        /*00b0*/ 	.word	0x00001970


	//   ....[9]....
        /*00b4*/ 	.word	0x00001990


	//   ....[10]....
        /*00b8*/ 	.word	0x00003b60


	//   ....[11]....
        /*00bc*/ 	.word	0x00003be0


	//   ....[12]....
        /*00c0*/ 	.word	0x00003c60


	//   ....[13]....
        /*00c4*/ 	.word	0x00003cd0


	//   ....[14]....
        /*00c8*/ 	.word	0x00003d50


	//   ....[15]....
        /*00cc*/ 	.word	0x00003dc0


	//   ....[16]....
        /*00d0*/ 	.word	0x00003e40


	//   ....[17]....
        /*00d4*/ 	.word	0x00003eb0


	//   ....[18]....
        /*00d8*/ 	.word	0x00003f30


	//   ....[19]....
        /*00dc*/ 	.word	0x00003fa0


	//----- nvinfo : EIATTR_EXIT_INSTR_OFFSETS
	.align		4
.L_1641:
        /*00e0*/ 	.byte	0x04, 0x1c
        /*00e2*/ 	.short	(.L_1643 - .L_1642)


	//   ....[0]....
.L_1642:
        /*00e4*/ 	.word	0x00003a80


	//   ....[1]....
        /*00e8*/ 	.word	0x00003b00


	//----- nvinfo : EIATTR_MAX_THREADS
	.align		4
.L_1643:
        /*00ec*/ 	.byte	0x04, 0x05
        /*00ee*/ 	.short	(.L_1645 - .L_1644)
.L_1644:
        /*00f0*/ 	.word	0x00000080
        /*00f4*/ 	.word	0x00000001
        /*00f8*/ 	.word	0x00000001


	//----- nvinfo : EIATTR_CRS_STACK_SIZE
	.align		4
.L_1645:
        /*00fc*/ 	.byte	0x04, 0x1e
        /*00fe*/ 	.short	(.L_1647 - .L_1646)
.L_1646:
        /*0100*/ 	.word	0x00000000
.L_1647:


//--------------------- .nv.info._ZN10layer_norm13ln_bwd_kernelINS_13Kernel_traitsI13__nv_bfloat16S2_S2_S2_fjLj3072ELj1ELj1ELj4ELj16ENS_18Kernel_traits_baseILj3072ES2_S2_S2_S2_fjLj128EEEEELb0ELb0ELb1ELb1EEEvNS_9BwdParamsE --------------------------
	.section	.nv.info._ZN10layer_norm13ln_bwd_kernelINS_13Kernel_traitsI13__nv_bfloat16S2_S2_S2_fjLj3072ELj1ELj1ELj4ELj16ENS_18Kernel_traits_baseILj3072ES2_S2_S2_S2_fjLj128EEEEELb0ELb0ELb1ELb1EEEvNS_9BwdParamsE,"",@"SHT_CUDA_INFO"
	.sectionflags	@""
	.align	4


	//----- nvinfo : EIATTR_CUDA_API_VERSION
	.align		4
        /*0000*/ 	.byte	0x04, 0x37
        /*0002*/ 	.short	(.L_1649 - .L_1648)
.L_1648:
        /*0004*/ 	.word	0x00000082


	//----- nvinfo : EIATTR_SW2861232_WAR
	.align		4
.L_1649:
        /*0008*/ 	.byte	0x01, 0x35
	.zero		2


	//----- nvinfo : EIATTR_PARAM_CBANK
	.align		4
        /*000c*/ 	.byte	0x04, 0x0a
        /*000e*/ 	.short	(.L_1651 - .L_1650)
	.align		4
.L_1650:
        /*0010*/ 	.word	index@(.nv.constant0._ZN10layer_norm13ln_bwd_kernelINS_13Kernel_traitsI13__nv_bfloat16S2_S2_S2_fjLj3072ELj1ELj1ELj4ELj16ENS_18Kernel_traits_baseILj3072ES2_S2_S2_S2_fjLj128EEEEELb0ELb0ELb1ELb1EEEvNS_9BwdParamsE)
        /*0014*/ 	.short	0x0160
        /*0016*/ 	.short	0x0128


	//----- nvinfo : EIATTR_CBANK_PARAM_SIZE
	.align		4
.L_1651:
        /*0018*/ 	.byte	0x03, 0x19
        /*001a*/ 	.short	0x0128


	//----- nvinfo : EIATTR_KPARAM_INFO
	.align		4
        /*001c*/ 	.byte	0x04, 0x17
        /*001e*/ 	.short	(.L_1653 - .L_1652)
.L_1652:
        /*0020*/ 	.word	0x00000000
        /*0024*/ 	.short	0x0000
        /*0026*/ 	.short	0x0000
        /*0028*/ 	.byte	0x00, 0xf0, 0xa1, 0x04


	//----- nvinfo : EIATTR_MAXREG_COUNT
	.align		4
.L_1653:
        /*002c*/ 	.byte	0x03, 0x1b
        /*002e*/ 	.short	0x00ff


	//----- nvinfo : EIATTR_NUM_BARRIERS
	.align		4
        /*0030*/ 	.byte	0x02, 0x4c
        /*0032*/ 	.byte	0x01
	.zero		1


	//----- nvinfo : EIATTR_MERCURY_ISA_VERSION
	.align		4
        /*0034*/ 	.byte	0x03, 0x5f
        /*0036*/ 	.short	0x0000


	//----- nvinfo : EIATTR_COOP_GROUP_MASK_REGIDS
	.align		4
        /*0038*/ 	.byte	0x04, 0x29
        /*003a*/ 	.short	(.L_1655 - .L_1654)


	//   ....[0]....
.L_1654:
        /*003c*/ 	.word	0xffffffff


	//   ....[1]....
        /*0040*/ 	.word	0xffffffff


	//   ....[2]....
        /*0044*/ 	.word	0xffffffff


	//   ....[3]....
        /*0048*/ 	.word	0xffffffff


	//   ....[4]....
        /*004c*/ 	.word	0xffffffff


	//   ....[5]....
        /*0050*/ 	.word	0xffffffff


	//   ....[6]....
        /*0054*/ 	.word	0xffffffff


	//   ....[7]....
        /*0058*/ 	.word	0xffffffff


	//   ....[8]....
        /*005c*/ 	.word	0xffffffff


	//   ....[9]....
        /*0060*/ 	.word	0xffffffff


	//   ....[10]....
        /*0064*/ 	.word	0xffffffff


	//   ....[11]....
        /*0068*/ 	.word	0xffffffff


	//   ....[12]....
        /*006c*/ 	.word	0xffffffff


	//   ....[13]....
        /*0070*/ 	.word	0xffffffff


	//   ....[14]....
        /*0074*/ 	.word	0xffffffff


	//   ....[15]....
        /*0078*/ 	.word	0xffffffff


	//   ....[16]....
        /*007c*/ 	.word	0xffffffff


	//   ....[17]....
        /*0080*/ 	.word	0xffffffff


	//   ....[18]....
        /*0084*/ 	.word	0xffffffff


	//   ....[19]....
        /*0088*/ 	.word	0xffffffff


	//----- nvinfo : EIATTR_COOP_GROUP_INSTR_OFFSETS
	.align		4
.L_1655:
        /*008c*/ 	.byte	0x04, 0x28
        /*008e*/ 	.short	(.L_1657 - .L_1656)


	//   ....[0]....
.L_1656:
        /*0090*/ 	.word	0x00001720


	//   ....[1]....
        /*0094*/ 	.word	0x00001740


	//   ....[2]....
        /*0098*/ 	.word	0x00001760


	//   ....[3]....
        /*009c*/ 	.word	0x00001780


	//   ....[4]....
        /*00a0*/ 	.word	0x000017a0


	//   ....[5]....
        /*00a4*/ 	.word	0x000017c0


	//   ....[6]....
        /*00a8*/ 	.word	0x000017e0


	//   ....[7]....
        /*00ac*/ 	.word	0x00001800


	//   ....[8]....
        /*00b0*/ 	.word	0x00001820


	//   ....[9]....
        /*00b4*/ 	.word	0x00001840


	//   ....[10]....
        /*00b8*/ 	.word	0x00003780


	//   ....[11]....
        /*00bc*/ 	.word	0x00003800


	//   ....[12]....
        /*00c0*/ 	.word	0x00003880


	//   ....[13]....
        /*00c4*/ 	.word	0x000038f0


	//   ....[14]....
        /*00c8*/ 	.word	0x00003970


	//   ....[15]....
        /*00cc*/ 	.word	0x000039e0


	//   ....[16]....
        /*00d0*/ 	.word	0x00003a60


	//   ....[17]....
        /*00d4*/ 	.word	0x00003ad0


	//   ....[18]....
        /*00d8*/ 	.word	0x00003b50


	//   ....[19]....
        /*00dc*/ 	.word	0x00003bc0


	//----- nvinfo : EIATTR_EXIT_INSTR_OFFSETS
	.align		4
.L_1657:
        /*00e0*/ 	.byte	0x04, 0x1c
        /*00e2*/ 	.short	(.L_1659 - .L_1658)


	//   ....[0]....
.L_1658:
        /*00e4*/ 	.word	0x00003720


	//----- nvinfo : EIATTR_MAX_THREADS
	.align		4
.L_1659:
        /*00e8*/ 	.byte	0x04, 0x05
        /*00ea*/ 	.short	(.L_1661 - .L_1660)
.L_1660:
        /*00ec*/ 	.word	0x00000080
        /*00f0*/ 	.word	0x00000001
        /*00f4*/ 	.word	0x00000001


	//----- nvinfo : EIATTR_CRS_STACK_SIZE
	.align		4
.L_1661:
        /*00f8*/ 	.byte	0x04, 0x1e
        /*00fa*/ 	.short	(.L_1663 - .L_1662)
.L_1662:
        /*00fc*/ 	.word	0x00000000
.L_1663:


//--------------------- .nv.info._ZN10layer_norm13ln_bwd_kernelINS_13Kernel_traitsI13__nv_bfloat16S2_S2_S2_fjLj3072ELj1ELj1ELj4ELj16ENS_18Kernel_traits_baseILj3072ES2_S2_S2_S2_fjLj128EEEEELb0ELb1ELb0ELb0EEEvNS_9BwdParamsE --------------------------
	.section	.nv.info._ZN10layer_norm13ln_bwd_kernelINS_13Kernel_traitsI13__nv_bfloat16S2_S2_S2_fjLj3072ELj1ELj1ELj4ELj16ENS_18Kernel_traits_baseILj3072ES2_S2_S2_S2_fjLj128EEEEELb0ELb1ELb0ELb0EEEvNS_9BwdParamsE,"",@"SHT_CUDA_INFO"
	.sectionflags	@""
	.align	4


	//----- nvinfo : EIATTR_CUDA_API_VERSION
	.align		4
        /*0000*/ 	.byte	0x04, 0x37
        /*0002*/ 	.short	(.L_1665 - .L_1664)
.L_1664:
        /*0004*/ 	.word	0x00000082


	//----- nvinfo : EIATTR_SW2861232_WAR
	.align		4
.L_1665:
        /*0008*/ 	.byte	0x01, 0x35
	.zero		2


	//----- nvinfo : EIATTR_PARAM_CBANK
	.align		4
        /*000c*/ 	.byte	0x04, 0x0a
        /*000e*/ 	.short	(.L_1667 - .L_1666)
	.align		4
.L_1666:
        /*0010*/ 	.word	index@(.nv.constant0._ZN10layer_norm13ln_bwd_kernelINS_13Kernel_traitsI13__nv_bfloat16S2_S2_S2_fjLj3072ELj1ELj1ELj4ELj16ENS_18Kernel_traits_baseILj3072ES2_S2_S2_S2_fjLj128EEEEELb0ELb1ELb0ELb0EEEvNS_9BwdParamsE)
        /*0014*/ 	.short	0x0160
        /*0016*/ 	.short	0x0128


	//----- nvinfo : EIATTR_CBANK_PARAM_SIZE
	.align		4
.L_1667:
        /*0018*/ 	.byte	0x03, 0x19
        /*001a*/ 	.short	0x0128


	//----- nvinfo : EIATTR_KPARAM_INFO
	.align		4
        /*001c*/ 	.byte	0x04, 0x17
        /*001e*/ 	.short	(.L_1669 - .L_1668)
.L_1668:
        /*0020*/ 	.word	0x00000000
        /*0024*/ 	.short	0x0000
        /*0026*/ 	.short	0x0000
        /*0028*/ 	.byte	0x00, 0xf0, 0xa1, 0x04


	//----- nvinfo : EIATTR_MAXREG_COUNT
	.align		4
.L_1669:
        /*002c*/ 	.byte	0x03, 0x1b
        /*002e*/ 	.short	0x00ff


	//----- nvinfo : EIATTR_NUM_BARRIERS
	.align		4
        /*0030*/ 	.byte	0x02, 0x4c
        /*0032*/ 	.byte	0x01
	.zero		1


	//----- nvinfo : EIATTR_MERCURY_ISA_VERSION
	.align		4
        /*0034*/ 	.byte	0x03, 0x5f
        /*0036*/ 	.short	0x0000


	//----- nvinfo : EIATTR_COOP_GROUP_MASK_REGIDS
	.align		4
        /*0038*/ 	.byte	0x04, 0x29
        /*003a*/ 	.short	(.L_1671 - .L_1670)


	//   ....[0]....
.L_1670:
        /*003c*/ 	.word	0xffffffff


	//   ....[1]....
        /*0040*/ 	.word	0xffffffff


	//   ....[2]....
        /*0044*/ 	.word	0xffffffff


	//   ....[3]....
        /*0048*/ 	.word	0xffffffff


	//   ....[4]....
        /*004c*/ 	.word	0xffffffff


	//   ....[5]....
        /*0050*/ 	.word	0xffffffff


	//   ....[6]....
        /*0054*/ 	.word	0xffffffff


	//   ....[7]....
        /*0058*/ 	.word	0xffffffff


	//   ....[8]....
        /*005c*/ 	.word	0xffffffff


	//   ....[9]....
        /*0060*/ 	.word	0xffffffff


	//   ....[10]....
        /*0064*/ 	.word	0xffffffff


	//   ....[11]....
        /*0068*/ 	.word	0xffffffff


	//   ....[12]....
        /*006c*/ 	.word	0xffffffff


	//   ....[13]....
        /*0070*/ 	.word	0xffffffff


	//   ....[14]....
        /*0074*/ 	.word	0xffffffff


	//   ....[15]....
        /*0078*/ 	.word	0xffffffff


	//   ....[16]....
        /*007c*/ 	.word	0xffffffff


	//   ....[17]....
        /*0080*/ 	.word	0xffffffff


	//   ....[18]....
        /*0084*/ 	.word	0xffffffff


	//   ....[19]....
        /*0088*/ 	.word	0xffffffff


	//----- nvinfo : EIATTR_COOP_GROUP_INSTR_OFFSETS
	.align		4
.L_1671:
        /*008c*/ 	.byte	0x04, 0x28
        /*008e*/ 	.short	(.L_1673 - .L_1672)


	//   ....[0]....
.L_1672:
        /*0090*/ 	.word	0x00001990


	//   ....[1]....
        /*0094*/ 	.word	0x000019b0


	//   ....[2]....
        /*0098*/ 	.word	0x000019d0


	//   ....[3]....
        /*009c*/ 	.word	0x000019f0


	//   ....[4]....
        /*00a0*/ 	.word	0x00001a10


	//   ....[5]....
        /*00a4*/ 	.word	0x00001a30


	//   ....[6]....
        /*00a8*/ 	.word	0x00001a50


	//   ....[7]....
        /*00ac*/ 	.word	0x00001a70


	//   ....[8]....
        /*00b0*/ 	.word	0x00001a90


	//   ....[9]....
        /*00b4*/ 	.word	0x00001ab0


	//   ....[10]....
        /*00b8*/ 	.word	0x000033f0


	//   ....[11]....
        /*00bc*/ 	.word	0x00003470


	//   ....[12]....
        /*00c0*/ 	.word	0x000034f0


	//   ....[13]....
        /*00c4*/ 	.word	0x00003560


	//   ....[14]....
        /*00c8*/ 	.word	0x000035e0


	//   ....[15]....
        /*00cc*/ 	.word	0x00003650


	//   ....[16]....
        /*00d0*/ 	.word	0x000036d0


	//   ....[17]....
        /*00d4*/ 	.word	0x00003740


	//   ....[18]....
        /*00d8*/ 	.word	0x000037c0


	//   ....[19]....
        /*00dc*/ 	.word	0x00003830


	//----- nvinfo : EIATTR_EXIT_INSTR_OFFSETS
	.align		4
.L_1673:
        /*00e0*/ 	.byte	0x04, 0x1c
        /*00e2*/ 	.short	(.L_1675 - .L_1674)


	//   ....[0]....
.L_1674:
        /*00e4*/ 	.word	0x000032e0


	//   ....[1]....
        /*00e8*/ 	.word	0x00003390


	//----- nvinfo : EIATTR_MAX_THREADS
	.align		4
.L_1675:
        /*00ec*/ 	.byte	0x04, 0x05
        /*00ee*/ 	.short	(.L_1677 - .L_1676)
.L_1676:
        /*00f0*/ 	.word	0x00000080
        /*00f4*/ 	.word	0x00000001
        /*00f8*/ 	.word	0x00000001


	//----- nvinfo : EIATTR_CRS_STACK_SIZE
	.align		4
.L_1677:
        /*00fc*/ 	.byte	0x04, 0x1e
        /*00fe*/ 	.short	(.L_1679 - .L_1678)
.L_1678:
        /*0100*/ 	.word	0x00000000
.L_1679:


//--------------------- .nv.info._ZN10layer_norm13ln_bwd_kernelINS_13Kernel_traitsI13__nv_bfloat16S2_S2_S2_fjLj3072ELj1ELj1ELj4ELj16ENS_18Kernel_traits_baseILj3072ES2_S2_S2_S2_fjLj128EEEEELb0ELb1ELb0ELb1EEEvNS_9BwdParamsE --------------------------
	.section	.nv.info._ZN10layer_norm13ln_bwd_kernelINS_13Kernel_traitsI13__nv_bfloat16S2_S2_S2_fjLj3072ELj1ELj1ELj4ELj16ENS_18Kernel_traits_baseILj3072ES2_S2_S2_S2_fjLj128EEEEELb0ELb1ELb0ELb1EEEvNS_9BwdParamsE,"",@"SHT_CUDA_INFO"
	.sectionflags	@""
	.align	4


	//----- nvinfo : EIATTR_CUDA_API_VERSION
	.align		4
        /*0000*/ 	.byte	0x04, 0x37
        /*0002*/ 	.short	(.L_1681 - .L_1680)
.L_1680:
        /*0004*/ 	.word	0x00000082


	//----- nvinfo : EIATTR_SW2861232_WAR
	.align		4
.L_1681:
        /*0008*/ 	.byte	0x01, 0x35
	.zero		2


	//----- nvinfo : EIATTR_PARAM_CBANK
	.align		4
        /*000c*/ 	.byte	0x04, 0x0a
        /*000e*/ 	.short	(.L_1683 - .L_1682)
	.align		4
.L_1682:
        /*0010*/ 	.word	index@(.nv.constant0._ZN10layer_norm13ln_bwd_kernelINS_13Kernel_traitsI13__nv_bfloat16S2_S2_S2_fjLj3072ELj1ELj1ELj4ELj16ENS_18Kernel_traits_baseILj3072ES2_S2_S2_S2_fjLj128EEEEELb0ELb1ELb0ELb1EEEvNS_9BwdParamsE)
        /*0014*/ 	.short	0x0160
        /*0016*/ 	.short	0x0128


	//----- nvinfo : EIATTR_CBANK_PARAM_SIZE
	.align		4
.L_1683:
        /*0018*/ 	.byte	0x03, 0x19
        /*001a*/ 	.short	0x0128


	//----- nvinfo : EIATTR_KPARAM_INFO
	.align		4
        /*001c*/ 	.byte	0x04, 0x17
        /*001e*/ 	.short	(.L_1685 - .L_1684)
.L_1684:
        /*0020*/ 	.word	0x00000000
        /*0024*/ 	.short	0x0000
        /*0026*/ 	.short	0x0000
        /*0028*/ 	.byte	0x00, 0xf0, 0xa1, 0x04


	//----- nvinfo : EIATTR_MAXREG_COUNT
	.align		4
.L_1685:
        /*002c*/ 	.byte	0x03, 0x1b
        /*002e*/ 	.short	0x00ff


	//----- nvinfo : EIATTR_NUM_BARRIERS
	.align		4
        /*0030*/ 	.byte	0x02, 0x4c
        /*0032*/ 	.byte	0x01
	.zero		1


	//----- nvinfo : EIATTR_MERCURY_ISA_VERSION
	.align		4
        /*0034*/ 	.byte	0x03, 0x5f
        /*0036*/ 	.short	0x0000


	//----- nvinfo : EIATTR_COOP_GROUP_MASK_REGIDS
	.align		4
        /*0038*/ 	.byte	0x04, 0x29
        /*003a*/ 	.short	(.L_1687 - .L_1686)


	//   ....[0]....
.L_1686:
        /*003c*/ 	.word	0xffffffff


	//   ....[1]....
        /*0040*/ 	.word	0xffffffff


	//   ....[2]....
        /*0044*/ 	.word	0xffffffff


	//   ....[3]....
        /*0048*/ 	.word	0xffffffff


	//   ....[4]....
        /*004c*/ 	.word	0xffffffff


	//   ....[5]....
        /*0050*/ 	.word	0xffffffff


	//   ....[6]....
        /*0054*/ 	.word	0xffffffff


	//   ....[7]....
        /*0058*/ 	.word	0xffffffff


	//   ....[8]....
        /*005c*/ 	.word	0xffffffff


	//   ....[9]....
        /*0060*/ 	.word	0xffffffff


	//   ....[10]....
        /*0064*/ 	.word	0xffffffff


	//   ....[11]....
        /*0068*/ 	.word	0xffffffff


	//   ....[12]....
        /*006c*/ 	.word	0xffffffff


	//   ....[13]....
        /*0070*/ 	.word	0xffffffff


	//   ....[14]....
        /*0074*/ 	.word	0xffffffff


	//   ....[15]....
        /*0078*/ 	.word	0xffffffff


	//   ....[16]....
        /*007c*/ 	.word	0xffffffff


	//   ....[17]....
        /*0080*/ 	.word	0xffffffff


	//   ....[18]....
        /*0084*/ 	.word	0xffffffff


	//   ....[19]....
        /*0088*/ 	.word	0xffffffff


	//----- nvinfo : EIATTR_COOP_GROUP_INSTR_OFFSETS
	.align		4
.L_1687:
        /*008c*/ 	.byte	0x04, 0x28
        /*008e*/ 	.short	(.L_1689 - .L_1688)


	//   ....[0]....
.L_1688:
        /*0090*/ 	.word	0x00001950


	//   ....[1]....
        /*0094*/ 	.word	0x00001970


	//   ....[2]....
        /*0098*/ 	.word	0x00001990


	//   ....[3]....
        /*009c*/ 	.word	0x000019b0


	//   ....[4]....
        /*00a0*/ 	.word	0x000019d0


	//   ....[5]....
        /*00a4*/ 	.word	0x000019f0


	//   ....[6]....
        /*00a8*/ 	.word	0x00001a10


	//   ....[7]....
        /*00ac*/ 	.word	0x00001a30


	//   ....[8]....
        /*00b0*/ 	.word	0x00001a50


	//   ....[9]....
        /*00b4*/ 	.word	0x00001a70


	//   ....[10]....
        /*00b8*/ 	.word	0x00003470


	//   ....[11]....
        /*00bc*/ 	.word	0x000034f0


	//   ....[12]....
        /*00c0*/ 	.word	0x00003570


	//   ....[13]....
        /*00c4*/ 	.word	0x000035e0


	//   ....[14]....
        /*00c8*/ 	.word	0x00003660


	//   ....[15]....
        /*00cc*/ 	.word	0x000036d0


	//   ....[16]....
        /*00d0*/ 	.word	0x00003750


	//   ....[17]....
        /*00d4*/ 	.word	0x000037c0


	//   ....[18]....
        /*00d8*/ 	.word	0x00003840


	//   ....[19]....
        /*00dc*/ 	.word	0x000038b0


	//----- nvinfo : EIATTR_EXIT_INSTR_OFFSETS
	.align		4
.L_1689:
        /*00e0*/ 	.byte	0x04, 0x1c
        /*00e2*/ 	.short	(.L_1691 - .L_1690)


	//   ....[0]....
.L_1690:
        /*00e4*/ 	.word	0x00003410


	//----- nvinfo : EIATTR_MAX_THREADS
	.align		4
.L_1691:
        /*00e8*/ 	.byte	0x04, 0x05
        /*00ea*/ 	.short	(.L_1693 - .L_1692)
.L_1692:
        /*00ec*/ 	.word	0x00000080
        /*00f0*/ 	.word	0x00000001
        /*00f4*/ 	.word	0x00000001


	//----- nvinfo : EIATTR_CRS_STACK_SIZE
	.align		4
.L_1693:
        /*00f8*/ 	.byte	0x04, 0x1e
        /*00fa*/ 	.short	(.L_1695 - .L_1694)
.L_1694:
        /*00fc*/ 	.word	0x00000000
.L_1695:


//--------------------- .nv.info._ZN10layer_norm13ln_bwd_kernelINS_13Kernel_traitsI13__nv_bfloat16S2_S2_S2_fjLj3072ELj1ELj1ELj4ELj16ENS_18Kernel_traits_baseILj3072ES2_S2_S2_S2_fjLj128EEEEELb0ELb1ELb1ELb0EEEvNS_9BwdParamsE --------------------------
	.section	.nv.info._ZN10layer_norm13ln_bwd_kernelINS_13Kernel_traitsI13__nv_bfloat16S2_S2_S2_fjLj3072ELj1ELj1ELj4ELj16ENS_18Kernel_traits_baseILj3072ES2_S2_S2_S2_fjLj128EEEEELb0ELb1ELb1ELb0EEEvNS_9BwdParamsE,"",@"SHT_CUDA_INFO"
	.sectionflags	@""
	.align	4


	//----- nvinfo : EIATTR_CUDA_API_VERSION
	.align		4
        /*0000*/ 	.byte	0x04, 0x37
        /*0002*/ 	.short	(.L_1697 - .L_1696)
.L_1696:
        /*0004*/ 	.word	0x00000082


	//----- nvinfo : EIATTR_SW2861232_WAR
	.align		4
.L_1697:
        /*0008*/ 	.byte	0x01, 0x35
	.zero		2


	//----- nvinfo : EIATTR_PARAM_CBANK
	.align		4
        /*000c*/ 	.byte	0x04, 0x0a
        /*000e*/ 	.short	(.L_1699 - .L_1698)
	.align		4
.L_1698:
        /*0010*/ 	.word	index@(.nv.constant0._ZN10layer_norm13ln_bwd_kernelINS_13Kernel_traitsI13__nv_bfloat16S2_S2_S2_fjLj3072ELj1ELj1ELj4ELj16ENS_18Kernel_traits_baseILj3072ES2_S2_S2_S2_fjLj128EEEEELb0ELb1ELb1ELb0EEEvNS_9BwdParamsE)
        /*0014*/ 	.short	0x0160
        /*0016*/ 	.short	0x0128


	//----- nvinfo : EIATTR_CBANK_PARAM_SIZE
	.align		4
.L_1699:
        /*0018*/ 	.byte	0x03, 0x19
        /*001a*/ 	.short	0x0128


	//----- nvinfo : EIATTR_KPARAM_INFO
	.align		4
        /*001c*/ 	.byte	0x04, 0x17
        /*001e*/ 	.short	(.L_1701 - .L_1700)
.L_1700:
        /*0020*/ 	.word	0x00000000
        /*0024*/ 	.short	0x0000
        /*0026*/ 	.short	0x0000
        /*0028*/ 	.byte	0x00, 0xf0, 0xa1, 0x04


	//----- nvinfo : EIATTR_MAXREG_COUNT
	.align		4
.L_1701:
        /*002c*/ 	.byte	0x03, 0x1b
        /*002e*/ 	.short	0x00ff


	//----- nvinfo : EIATTR_NUM_BARRIERS
	.align		4
        /*0030*/ 	.byte	0x02, 0x4c
        /*0032*/ 	.byte	0x01
	.zero		1


	//----- nvinfo : EIATTR_MERCURY_ISA_VERSION
	.align		4
        /*0034*/ 	.byte	0x03, 0x5f
        /*0036*/ 	.short	0x0000


	//----- nvinfo : EIATTR_COOP_GROUP_MASK_REGIDS
	.align		4
        /*0038*/ 	.byte	0x04, 0x29
        /*003a*/ 	.short	(.L_1703 - .L_1702)


	//   ....[0]....
.L_1702:
        /*003c*/ 	.word	0xffffffff


	//   ....[1]....
        /*0040*/ 	.word	0xffffffff


	//   ....[2]....
        /*0044*/ 	.word	0xffffffff


	//   ....[3]....
        /*0048*/ 	.word	0xffffffff


	//   ....[4]....
        /*004c*/ 	.word	0xffffffff


	//   ....[5]....
        /*0050*/ 	.word	0xffffffff


	//   ....[6]....
        /*0054*/ 	.word	0xffffffff


	//   ....[7]....
        /*0058*/ 	.word	0xffffffff


	//   ....[8]....
        /*005c*/ 	.word	0xffffffff


	//   ....[9]....
        /*0060*/ 	.word	0xffffffff


	//   ....[10]....
        /*0064*/ 	.word	0xffffffff


	//   ....[11]....
        /*0068*/ 	.word	0xffffffff


	//   ....[12]....
        /*006c*/ 	.word	0xffffffff


	//   ....[13]....
        /*0070*/ 	.word	0xffffffff


	//   ....[14]....
        /*0074*/ 	.word	0xffffffff


	//   ....[15]....
        /*0078*/ 	.word	0xffffffff


	//   ....[16]....
        /*007c*/ 	.word	0xffffffff


	//   ....[17]....
        /*0080*/ 	.word	0xffffffff


	//   ....[18]....
        /*0084*/ 	.word	0xffffffff


	//   ....[19]....
        /*0088*/ 	.word	0xffffffff


	//----- nvinfo : EIATTR_COOP_GROUP_INSTR_OFFSETS
	.align		4
.L_1703:
        /*008c*/ 	.byte	0x04, 0x28
        /*008e*/ 	.short	(.L_1705 - .L_1704)


	//   ....[0]....
.L_1704:
        /*0090*/ 	.word	0x00001b10


	//   ....[1]....
        /*0094*/ 	.word	0x00001b30


	//   ....[2]....
        /*0098*/ 	.word	0x00001b50


	//   ....[3]....
        /*009c*/ 	.word	0x00001b70


	//   ....[4]....
        /*00a0*/ 	.word	0x00001b90


	//   ....[5]....
        /*00a4*/ 	.word	0x00001bb0


	//   ....[6]....
        /*00a8*/ 	.word	0x00001bd0


	//   ....[7]....
        /*00ac*/ 	.word	0x00001bf0


	//   ....[8]....
        /*00b0*/ 	.word	0x00001c10


	//   ....[9]....
        /*00b4*/ 	.word	0x00001c30


	//   ....[10]....
        /*00b8*/ 	.word	0x00004790


	//   ....[11]....
        /*00bc*/ 	.word	0x00004810


	//   ....[12]....
        /*00c0*/ 	.word	0x00004890


	//   ....[13]....
        /*00c4*/ 	.word	0x00004900


	//   ....[14]....
        /*00c8*/ 	.word	0x00004980


	//   ....[15]....
        /*00cc*/ 	.word	0x000049f0


	//   ....[16]....
        /*00d0*/ 	.word	0x00004a70


	//   ....[17]....
        /*00d4*/ 	.word	0x00004ae0


	//   ....[18]....
        /*00d8*/ 	.word	0x00004b60


	//   ....[19]....
        /*00dc*/ 	.word	0x00004bd0


	//----- nvinfo : EIATTR_EXIT_INSTR_OFFSETS
	.align		4
.L_1705:
        /*00e0*/ 	.byte	0x04, 0x1c
        /*00e2*/ 	.short	(.L_1707 - .L_1706)


	//   ....[0]....
.L_1706:
        /*00e4*/ 	.word	0x00004680


	//   ....[1]....
        /*00e8*/ 	.word	0x00004730


	//----- nvinfo : EIATTR_MAX_THREADS
	.align		4
.L_1707:
        /*00ec*/ 	.byte	0x04, 0x05
        /*00ee*/ 	.short	(.L_1709 - .L_1708)
.L_1708:
        /*00f0*/ 	.word	0x00000080
        /*00f4*/ 	.word	0x00000001
        /*00f8*/ 	.word	0x00000001


	//----- nvinfo : EIATTR_CRS_STACK_SIZE
	.align		4
.L_1709:
        /*00fc*/ 	.byte	0x04, 0x1e
        /*00fe*/ 	.short	(.L_1711 - .L_1710)
.L_1710:
        /*0100*/ 	.word	0x00000000
.L_1711:


//--------------------- .nv.info._ZN10layer_norm13ln_bwd_kernelINS_13Kernel_traitsI13__nv_bfloat16S2_S2_S2_fjLj3072ELj1ELj1ELj4ELj16ENS_18Kernel_traits_baseILj3072ES2_S2_S2_S2_fjLj128EEEEELb0ELb1ELb1ELb1EEEvNS_9BwdParamsE --------------------------
	.section	.nv.info._ZN10layer_norm13ln_bwd_kernelINS_13Kernel_traitsI13__nv_bfloat16S2_S2_S2_fjLj3072ELj1ELj1ELj4ELj16ENS_18Kernel_traits_baseILj3072ES2_S2_S2_S2_fjLj128EEEEELb0ELb1ELb1ELb1EEEvNS_9BwdParamsE,"",@"SHT_CUDA_INFO"
	.sectionflags	@""
	.align	4


	//----- nvinfo : EIATTR_CUDA_API_VERSION
	.align		4
        /*0000*/ 	.byte	0x04, 0x37
        /*0002*/ 	.short	(.L_1713 - .L_1712)
.L_1712:
        /*0004*/ 	.word	0x00000082


	//----- nvinfo : EIATTR_SW2861232_WAR
	.align		4
.L_1713:
        /*0008*/ 	.byte	0x01, 0x35
	.zero		2


	//----- nvinfo : EIATTR_PARAM_CBANK
	.align		4
        /*000c*/ 	.byte	0x04, 0x0a
        /*000e*/ 	.short	(.L_1715 - .L_1714)
	.align		4
.L_1714:
        /*0010*/ 	.word	index@(.nv.constant0._ZN10layer_norm13ln_bwd_kernelINS_13Kernel_traitsI13__nv_bfloat16S2_S2_S2_fjLj3072ELj1ELj1ELj4ELj16ENS_18Kernel_traits_baseILj3072ES2_S2_S2_S2_fjLj128EEEEELb0ELb1ELb1ELb1EEEvNS_9BwdParamsE)
        /*0014*/ 	.short	0x0160
        /*0016*/ 	.short	0x0128


	//----- nvinfo : EIATTR_CBANK_PARAM_SIZE
	.align		4
.L_1715:
        /*0018*/ 	.byte	0x03, 0x19
        /*001a*/ 	.short	0x0128


	//----- nvinfo : EIATTR_KPARAM_INFO
	.align		4
        /*001c*/ 	.byte	0x04, 0x17
        /*001e*/ 	.short	(.L_1717 - .L_1716)
.L_1716:
        /*0020*/ 	.word	0x00000000
        /*0024*/ 	.short	0x0000
        /*0026*/ 	.short	0x0000
        /*0028*/ 	.byte	0x00, 0xf0, 0xa1, 0x04


	//----- nvinfo : EIATTR_MAXREG_COUNT
	.align		4
.L_1717:
        /*002c*/ 	.byte	0x03, 0x1b
        /*002e*/ 	.short	0x00ff


	//----- nvinfo : EIATTR_NUM_BARRIERS
	.align		4
        /*0030*/ 	.byte	0x02, 0x4c
        /*0032*/ 	.byte	0x01
	.zero		1


	//----- nvinfo : EIATTR_MERCURY_ISA_VERSION
	.align		4
        /*0034*/ 	.byte	0x03, 0x5f
        /*0036*/ 	.short	0x0000


	//----- nvinfo : EIATTR_COOP_GROUP_MASK_REGIDS
	.align		4
        /*0038*/ 	.byte	0x04, 0x29
        /*003a*/ 	.short	(.L_1719 - .L_1718)


	//   ....[0]....
.L_1718:
        /*003c*/ 	.word	0xffffffff


	//   ....[1]....
        /*0040*/ 	.word	0xffffffff


	//   ....[2]....
        /*0044*/ 	.word	0xffffffff


	//   ....[3]....
        /*0048*/ 	.word	0xffffffff


	//   ....[4]....
        /*004c*/ 	.word	0xffffffff


	//   ....[5]....
        /*0050*/ 	.word	0xffffffff


	//   ....[6]....
        /*0054*/ 	.word	0xffffffff


	//   ....[7]....
        /*0058*/ 	.word	0xffffffff


	//   ....[8]....
        /*005c*/ 	.word	0xffffffff


	//   ....[9]....
        /*0060*/ 	.word	0xffffffff


	//   ....[10]....
        /*0064*/ 	.word	0xffffffff


	//   ....[11]....
        /*0068*/ 	.word	0xffffffff


	//   ....[12]....
        /*006c*/ 	.word	0xffffffff


	//   ....[13]....
        /*0070*/ 	.word	0xffffffff


	//   ....[14]....
        /*0074*/ 	.word	0xffffffff


	//   ....[15]....
        /*0078*/ 	.word	0xffffffff


	//   ....[16]....
        /*007c*/ 	.word	0xffffffff


	//   ....[17]....
        /*0080*/ 	.word	0xffffffff


	//   ....[18]....
        /*0084*/ 	.word	0xffffffff


	//   ....[19]....
        /*0088*/ 	.word	0xffffffff


	//----- nvinfo : EIATTR_COOP_GROUP_INSTR_OFFSETS
	.align		4
.L_1719:
        /*008c*/ 	.byte	0x04, 0x28
        /*008e*/ 	.short	(.L_1721 - .L_1720)


	//   ....[0]....
.L_1720:
        /*0090*/ 	.word	0x00001920


	//   ....[1]....
        /*0094*/ 	.word	0x00001940


	//   ....[2]....
        /*0098*/ 	.word	0x00001960


	//   ....[3]....
        /*009c*/ 	.word	0x00001980


	//   ....[4]....
        /*00a0*/ 	.word	0x000019a0


	//   ....[5]....
        /*00a4*/ 	.word	0x000019c0


	//   ....[6]....
        /*00a8*/ 	.word	0x000019e0


	//   ....[7]....
        /*00ac*/ 	.word	0x00001a00


	//   ....[8]....
        /*00b0*/ 	.word	0x00001a20


	//   ....[9]....
        /*00b4*/ 	.word	0x00001a40


	//   ....[10]....
        /*00b8*/ 	.word	0x000043c0


	//   ....[11]....
        /*00bc*/ 	.word	0x00004440


	//   ....[12]....
        /*00c0*/ 	.word	0x000044c0


	//   ....[13]....
        /*00c4*/ 	.word	0x00004530


	//   ....[14]....
        /*00c8*/ 	.word	0x000045b0


	//   ....[15]....
        /*00cc*/ 	.word	0x00004620


	//   ....[16]....
        /*00d0*/ 	.word	0x000046a0


	//   ....[17]....
        /*00d4*/ 	.word	0x00004710


	//   ....[18]....
        /*00d8*/ 	.word	0x00004790


	//   ....[19]....
        /*00dc*/ 	.word	0x00004800


	//----- nvinfo : EIATTR_EXIT_INSTR_OFFSETS
	.align		4
.L_1721:
        /*00e0*/ 	.byte	0x04, 0x1c
        /*00e2*/ 	.short	(.L_1723 - .L_1722)


	//   ....[0]....
.L_1722:
        /*00e4*/ 	.word	0x00004360


	//----- nvinfo : EIATTR_MAX_THREADS
	.align		4
.L_1723:
        /*00e8*/ 	.byte	0x04, 0x05
        /*00ea*/ 	.short	(.L_1725 - .L_1724)
.L_1724:
        /*00ec*/ 	.word	0x00000080
        /*00f0*/ 	.word	0x00000001
        /*00f4*/ 	.word	0x00000001


	//----- nvinfo : EIATTR_CRS_STACK_SIZE
	.align		4
.L_1725:
        /*00f8*/ 	.byte	0x04, 0x1e
        /*00fa*/ 	.short	(.L_1727 - .L_1726)
.L_1726:
        /*00fc*/ 	.word	0x00000000
.L_1727:


//--------------------- .nv.info._ZN10layer_norm13ln_bwd_kernelINS_13Kernel_traitsI13__nv_bfloat16S2_S2_S2_fjLj3072ELj1ELj1ELj4ELj16ENS_18Kernel_traits_baseILj3072ES2_S2_S2_S2_fjLj128EEEEELb1ELb0ELb0ELb0EEEvNS_9BwdParamsE --------------------------
	.section	.nv.info._ZN10layer_norm13ln_bwd_kernelINS_13Kernel_traitsI13__nv_bfloat16S2_S2_S2_fjLj3072ELj1ELj1ELj4ELj16ENS_18Kernel_traits_baseILj3072ES2_S2_S2_S2_fjLj128EEEEELb1ELb0ELb0ELb0EEEvNS_9BwdParamsE,"",@"SHT_CUDA_INFO"
	.sectionflags	@""
	.align	4


	//----- nvinfo : EIATTR_CUDA_API_VERSION
	.align		4
        /*0000*/ 	.byte	0x04, 0x37
        /*0002*/ 	.short	(.L_1729 - .L_1728)
.L_1728:
        /*0004*/ 	.word	0x00000082


	//----- nvinfo : EIATTR_SW2861232_WAR
	.align		4
.L_1729:
        /*0008*/ 	.byte	0x01, 0x35
	.zero		2


	//----- nvinfo : EIATTR_PARAM_CBANK
	.align		4
        /*000c*/ 	.byte	0x04, 0x0a
        /*000e*/ 	.short	(.L_1731 - .L_1730)
	.align		4
.L_1730:
        /*0010*/ 	.word	index@(.nv.constant0._ZN10layer_norm13ln_bwd_kernelINS_13Kernel_traitsI13__nv_bfloat16S2_S2_S2_fjLj3072ELj1ELj1ELj4ELj16ENS_18Kernel_traits_baseILj3072ES2_S2_S2_S2_fjLj128EEEEELb1ELb0ELb0ELb0EEEvNS_9BwdParamsE)
        /*0014*/ 	.short	0x0160
        /*0016*/ 	.short	0x0128


	//----- nvinfo : EIATTR_CBANK_PARAM_SIZE
	.align		4
.L_1731:
        /*0018*/ 	.byte	0x03, 0x19
        /*001a*/ 	.short	0x0128


	//----- nvinfo : EIATTR_KPARAM_INFO
	.align		4
        /*001c*/ 	.byte	0x04, 0x17
        /*001e*/ 	.short	(.L_1733 - .L_1732)
.L_1732:
        /*0020*/ 	.word	0x00000000
        /*0024*/ 	.short	0x0000
        /*0026*/ 	.short	0x0000
        /*0028*/ 	.byte	0x00, 0xf0, 0xa1, 0x04


	//----- nvinfo : EIATTR_MAXREG_COUNT
	.align		4
.L_1733:
        /*002c*/ 	.byte	0x03, 0x1b
        /*002e*/ 	.short	0x00ff


	//----- nvinfo : EIATTR_NUM_BARRIERS
	.align		4
        /*0030*/ 	.byte	0x02, 0x4c
        /*0032*/ 	.byte	0x01
	.zero		1


	//----- nvinfo : EIATTR_MERCURY_ISA_VERSION
	.align		4
        /*0034*/ 	.byte	0x03, 0x5f
        /*0036*/ 	.short	0x0000


	//----- nvinfo : EIATTR_COOP_GROUP_MASK_REGIDS
	.align		4
        /*0038*/ 	.byte	0x04, 0x29
        /*003a*/ 	.short	(.L_1735 - .L_1734)


	//   ....[0]....
.L_1734:
        /*003c*/ 	.word	0xffffffff


	//   ....[1]....
        /*0040*/ 	.word	0xffffffff


	//   ....[2]....
        /*0044*/ 	.word	0xffffffff


	//   ....[3]....
        /*0048*/ 	.word	0xffffffff


	//   ....[4]....
        /*004c*/ 	.word	0xffffffff


	//   ....[5]....
        /*0050*/ 	.word	0xffffffff


	//   ....[6]....
        /*0054*/ 	.word	0xffffffff


	//   ....[7]....
        /*0058*/ 	.word	0xffffffff


	//   ....[8]....
        /*005c*/ 	.word	0xffffffff


	//   ....[9]....
        /*0060*/ 	.word	0xffffffff


	//   ....[10]....
        /*0064*/ 	.word	0xffffffff


	//   ....[11]....
        /*0068*/ 	.word	0xffffffff


	//   ....[12]....
        /*006c*/ 	.word	0xffffffff


	//   ....[13]....
        /*0070*/ 	.word	0xffffffff


	//   ....[14]....
        /*0074*/ 	.word	0xffffffff


	//   ....[15]....
        /*0078*/ 	.word	0xffffffff


	//   ....[16]....
        /*007c*/ 	.word	0xffffffff


	//   ....[17]....
        /*0080*/ 	.word	0xffffffff


	//   ....[18]....
        /*0084*/ 	.word	0xffffffff


	//   ....[19]....
        /*0088*/ 	.word	0xffffffff


	//----- nvinfo : EIATTR_COOP_GROUP_INSTR_OFFSETS
	.align		4
.L_1735:
        /*008c*/ 	.byte	0x04, 0x28
        /*008e*/ 	.short	(.L_1737 - .L_1736)


	//   ....[0]....
.L_1736:
        /*0090*/ 	.word	0x00001780


	//   ....[1]....
        /*0094*/ 	.word	0x000017a0


	//   ....[2]....
        /*0098*/ 	.word	0x000017c0


	//   ....[3]....
        /*009c*/ 	.word	0x000017e0


	//   ....[4]....
        /*00a0*/ 	.word	0x00001800


	//   ....[5]....
        /*00a4*/ 	.word	0x00001820


	//   ....[6]....
        /*00a8*/ 	.word	0x00001840


	//   ....[7]....
        /*00ac*/ 	.word	0x00001860


	//   ....[8]....
        /*00b0*/ 	.word	0x00001880


	//   ....[9]....
        /*00b4*/ 	.word	0x000018a0


	//   ....[10]....
        /*00b8*/ 	.word	0x000030e0


	//   ....[11]....
        /*00bc*/ 	.word	0x00003160


	//   ....[12]....
        /*00c0*/ 	.word	0x000031e0


	//   ....[13]....
        /*00c4*/ 	.word	0x00003250


	//   ....[14]....
        /*00c8*/ 	.word	0x000032d0


	//   ....[15]....
        /*00cc*/ 	.word	0x00003340


	//   ....[16]....
        /*00d0*/ 	.word	0x000033c0


	//   ....[17]....
        /*00d4*/ 	.word	0x00003430


	//   ....[18]....
        /*00d8*/ 	.word	0x000034b0


	//   ....[19]....
        /*00dc*/ 	.word	0x00003520


	//----- nvinfo : EIATTR_EXIT_INSTR_OFFSETS
	.align		4
.L_1737:
        /*00e0*/ 	.byte	0x04, 0x1c
        /*00e2*/ 	.short	(.L_1739 - .L_1738)


	//   ....[0]....
.L_1738:
        /*00e4*/ 	.word	0x00003000


	//   ....[1]....
        /*00e8*/ 	.word	0x00003080


	//----- nvinfo : EIATTR_MAX_THREADS
	.align		4
.L_1739:
        /*00ec*/ 	.byte	0x04, 0x05
        /*00ee*/ 	.short	(.L_1741 - .L_1740)
.L_1740:
        /*00f0*/ 	.word	0x00000080
        /*00f4*/ 	.word	0x00000001
        /*00f8*/ 	.word	0x00000001


	//----- nvinfo : EIATTR_CRS_STACK_SIZE
	.align		4
.L_1741:
        /*00fc*/ 	.byte	0x04, 0x1e
        /*00fe*/ 	.short	(.L_1743 - .L_1742)
.L_1742:
        /*0100*/ 	.word	0x00000000
.L_1743:


//--------------------- .nv.info._ZN10layer_norm13ln_bwd_kernelINS_13Kernel_traitsI13__nv_bfloat16S2_S2_S2_fjLj3072ELj1ELj1ELj4ELj16ENS_18Kernel_traits_baseILj3072ES2_S2_S2_S2_fjLj128EEEEELb1ELb0ELb0ELb1EEEvNS_9BwdParamsE --------------------------
	.section	.nv.info._ZN10layer_norm13ln_bwd_kernelINS_13Kernel_traitsI13__nv_bfloat16S2_S2_S2_fjLj3072ELj1ELj1ELj4ELj16ENS_18Kernel_traits_baseILj3072ES2_S2_S2_S2_fjLj128EEEEELb1ELb0ELb0ELb1EEEvNS_9BwdParamsE,"",@"SHT_CUDA_INFO"
	.sectionflags	@""
	.align	4


	//----- nvinfo : EIATTR_CUDA_API_VERSION
	.align		4
        /*0000*/ 	.byte	0x04, 0x37
        /*0002*/ 	.short	(.L_1745 - .L_1744)
.L_1744:
        /*0004*/ 	.word	0x00000082


	//----- nvinfo : EIATTR_SW2861232_WAR
	.align		4
.L_1745:
        /*0008*/ 	.byte	0x01, 0x35
	.zero		2


	//----- nvinfo : EIATTR_PARAM_CBANK
	.align		4
        /*000c*/ 	.byte	0x04, 0x0a
        /*000e*/ 	.short	(.L_1747 - .L_1746)
	.align		4
.L_1746:
        /*0010*/ 	.word	index@(.nv.constant0._ZN10layer_norm13ln_bwd_kernelINS_13Kernel_traitsI13__nv_bfloat16S2_S2_S2_fjLj3072ELj1ELj1ELj4ELj16ENS_18Kernel_traits_baseILj3072ES2_S2_S2_S2_fjLj128EEEEELb1ELb0ELb0ELb1EEEvNS_9BwdParamsE)
        /*0014*/ 	.short	0x0160
        /*0016*/ 	.short	0x0128


	//----- nvinfo : EIATTR_CBANK_PARAM_SIZE
	.align		4
.L_1747:
        /*0018*/ 	.byte	0x03, 0x19
        /*001a*/ 	.short	0x0128


	//----- nvinfo : EIATTR_KPARAM_INFO
	.align		4
        /*001c*/ 	.byte	0x04, 0x17
        /*001e*/ 	.short	(.L_1749 - .L_1748)
.L_1748:
        /*0020*/ 	.word	0x00000000
        /*0024*/ 	.short	0x0000
        /*0026*/ 	.short	0x0000
        /*0028*/ 	.byte	0x00, 0xf0, 0xa1, 0x04


	//----- nvinfo : EIATTR_MAXREG_COUNT
	.align		4
.L_1749:
        /*002c*/ 	.byte	0x03, 0x1b
        /*002e*/ 	.short	0x00ff


	//----- nvinfo : EIATTR_NUM_BARRIERS
	.align		4
        /*0030*/ 	.byte	0x02, 0x4c
        /*0032*/ 	.byte	0x01
	.zero		1


	//----- nvinfo : EIATTR_MERCURY_ISA_VERSION
	.align		4
        /*0034*/ 	.byte	0x03, 0x5f
        /*0036*/ 	.short	0x0000


	//----- nvinfo : EIATTR_COOP_GROUP_MASK_REGIDS
	.align		4
        /*0038*/ 	.byte	0x04, 0x29
        /*003a*/ 	.short	(.L_1751 - .L_1750)


	//   ....[0]....
.L_1750:
        /*003c*/ 	.word	0xffffffff


	//   ....[1]....
        /*0040*/ 	.word	0xffffffff


	//   ....[2]....
        /*0044*/ 	.word	0xffffffff


	//   ....[3]....
        /*0048*/ 	.word	0xffffffff


	//   ....[4]....
        /*004c*/ 	.word	0xffffffff


	//   ....[5]....
        /*0050*/ 	.word	0xffffffff


	//   ....[6]....
        /*0054*/ 	.word	0xffffffff


	//   ....[7]....
        /*0058*/ 	.word	0xffffffff


	//   ....[8]....
        /*005c*/ 	.word	0xffffffff


	//   ....[9]....
        /*0060*/ 	.word	0xffffffff


	//   ....[10]....
        /*0064*/ 	.word	0xffffffff


	//   ....[11]....
        /*0068*/ 	.word	0xffffffff


	//   ....[12]....
        /*006c*/ 	.word	0xffffffff


	//   ....[13]....
        /*0070*/ 	.word	0xffffffff


	//   ....[14]....
        /*0074*/ 	.word	0xffffffff


	//   ....[15]....
        /*0078*/ 	.word	0xffffffff


	//   ....[16]....
        /*007c*/ 	.word	0xffffffff


	//   ....[17]....
        /*0080*/ 	.word	0xffffffff


	//   ....[18]....
        /*0084*/ 	.word	0xffffffff


	//   ....[19]....
        /*0088*/ 	.word	0xffffffff


	//----- nvinfo : EIATTR_COOP_GROUP_INSTR_OFFSETS
	.align		4
.L_1751:
        /*008c*/ 	.byte	0x04, 0x28
        /*008e*/ 	.short	(.L_1753 - .L_1752)


	//   ....[0]....
.L_1752:
        /*0090*/ 	.word	0x00001660


	//   ....[1]....
        /*0094*/ 	.word	0x00001680


	//   ....[2]....
        /*0098*/ 	.word	0x000016a0


	//   ....[3]....
        /*009c*/ 	.word	0x000016c0


	//   ....[4]....
        /*00a0*/ 	.word	0x000016e0


	//   ....[5]....
        /*00a4*/ 	.word	0x00001700


	//   ....[6]....
        /*00a8*/ 	.word	0x00001720


	//   ....[7]....
        /*00ac*/ 	.word	0x00001740


	//   ....[8]....
        /*00b0*/ 	.word	0x00001760


	//   ....[9]....
        /*00b4*/ 	.word	0x00001780


	//   ....[10]....
        /*00b8*/ 	.word	0x00003020


	//   ....[11]....
        /*00bc*/ 	.word	0x000030a0


	//   ....[12]....
        /*00c0*/ 	.word	0x00003120


	//   ....[13]....
        /*00c4*/ 	.word	0x00003190


	//   ....[14]....
        /*00c8*/ 	.word	0x00003210


	//   ....[15]....
        /*00cc*/ 	.word	0x00003280


	//   ....[16]....
        /*00d0*/ 	.word	0x00003300


	//   ....[17]....
        /*00d4*/ 	.word	0x00003370


	//   ....[18]....
        /*00d8*/ 	.word	0x000033f0


	//   ....[19]....
        /*00dc*/ 	.word	0x00003460


	//----- nvinfo : EIATTR_EXIT_INSTR_OFFSETS
	.align		4
.L_1753:
        /*00e0*/ 	.byte	0x04, 0x1c
        /*00e2*/ 	.short	(.L_1755 - .L_1754)


	//   ....[0]....
.L_1754:
        /*00e4*/ 	.word	0x00002fc0


	//----- nvinfo : EIATTR_MAX_THREADS
	.align		4
.L_1755:
        /*00e8*/ 	.byte	0x04, 0x05
        /*00ea*/ 	.short	(.L_1757 - .L_1756)
.L_1756:
        /*00ec*/ 	.word	0x00000080
        /*00f0*/ 	.word	0x00000001
        /*00f4*/ 	.word	0x00000001


	//----- nvinfo : EIATTR_CRS_STACK_SIZE
	.align		4
.L_1757:
        /*00f8*/ 	.byte	0x04, 0x1e
        /*00fa*/ 	.short	(.L_1759 - .L_1758)
.L_1758:
        /*00fc*/ 	.word	0x00000000
.L_1759:


//--------------------- .nv.info._ZN10layer_norm22ln_bwd_finalize_kernelINS_22Kernel_traits_finalizeILj3072E13__nv_bfloat16S2_S2_S2_fjLb0ELj1024ELj4ENS_18Kernel_traits_baseILj3072ES2_S2_S2_S2_fjLj1024EEEEELb0ELb0EEEvNS_9BwdParamsE --------------------------
	.section	.nv.info._ZN10layer_norm22ln_bwd_finalize_kernelINS_22Kernel_traits_finalizeILj3072E13__nv_bfloat16S2_S2_S2_fjLb0ELj1024ELj4ENS_18Kernel_traits_baseILj3072ES2_S2_S2_S2_fjLj1024EEEEELb0ELb0EEEvNS_9BwdParamsE,"",@"SHT_CUDA_INFO"
	.sectionflags	@""
	.align	4


	//----- nvinfo : EIATTR_CUDA_API_VERSION
	.align		4
        /*0000*/ 	.byte	0x04, 0x37
        /*0002*/ 	.short	(.L_1761 - .L_1760)
.L_1760:
        /*0004*/ 	.word	0x00000082


	//----- nvinfo : EIATTR_SW2861232_WAR
	.align		4
.L_1761:
        /*0008*/ 	.byte	0x01, 0x35
	.zero		2


	//----- nvinfo : EIATTR_PARAM_CBANK
	.align		4
        /*000c*/ 	.byte	0x04, 0x0a
        /*000e*/ 	.short	(.L_1763 - .L_1762)
	.align		4
.L_1762:
        /*0010*/ 	.word	index@(.nv.constant0._ZN10layer_norm22ln_bwd_finalize_kernelINS_22Kernel_traits_finalizeILj3072E13__nv_bfloat16S2_S2_S2_fjLb0ELj1024ELj4ENS_18Kernel_traits_baseILj3072ES2_S2_S2_S2_fjLj1024EEEEELb0ELb0EEEvNS_9BwdParamsE)
        /*0014*/ 	.short	0x0160
        /*0016*/ 	.short	0x0128


	//----- nvinfo : EIATTR_CBANK_PARAM_SIZE
	.align		4
.L_1763:
        /*0018*/ 	.byte	0x03, 0x19
        /*001a*/ 	.short	0x0128


	//----- nvinfo : EIATTR_KPARAM_INFO
	.align		4
        /*001c*/ 	.byte	0x04, 0x17
        /*001e*/ 	.short	(.L_1765 - .L_1764)
.L_1764:
        /*0020*/ 	.word	0x00000000
        /*0024*/ 	.short	0x0000
        /*0026*/ 	.short	0x0000
        /*0028*/ 	.byte	0x00, 0xf0, 0xa1, 0x04


	//----- nvinfo : EIATTR_MAXREG_COUNT
	.align		4
.L_1765:
        /*002c*/ 	.byte	0x03, 0x1b
        /*002e*/ 	.short	0x0040


	//----- nvinfo : EIATTR_NUM_BARRIERS
	.align		4
        /*0030*/ 	.byte	0x02, 0x4c
        /*0032*/ 	.byte	0x01
	.zero		1


	//----- nvinfo : EIATTR_MERCURY_ISA_VERSION
	.align		4
        /*0034*/ 	.byte	0x03, 0x5f
        /*0036*/ 	.short	0x0000


	//----- nvinfo : EIATTR_COOP_GROUP_MASK_REGIDS
	.align		4
        /*0038*/ 	.byte	0x04, 0x29
        /*003a*/ 	.short	(.L_1767 - .L_1766)


	//   ....[0]....
.L_1766:
        /*003c*/ 	.word	0xffffffff


	//   ....[1]....
        /*0040*/ 	.word	0xffffffff


	//   ....[2]....
        /*0044*/ 	.word	0xffffffff


	//   ....[3]....
        /*0048*/ 	.word	0xffffffff


	//   ....[4]....
        /*004c*/ 	.word	0xffffffff


	//   ....[5]....
        /*0050*/ 	.word	0xffffffff


	//   ....[6]....
        /*0054*/ 	.word	0xffffffff


	//   ....[7]....
        /*0058*/ 	.word	0xffffffff


	//   ....[8]....
        /*005c*/ 	.word	0xffffffff


	//   ....[9]....
        /*0060*/ 	.word	0xffffffff


	//   ....[10]....
        /*0064*/ 	.word	0xffffffff


	//   ....[11]....
        /*0068*/ 	.word	0xffffffff


	//   ....[12]....
        /*006c*/ 	.word	0xffffffff


	//   ....[13]....
        /*0070*/ 	.word	0xffffffff


	//   ....[14]....
        /*0074*/ 	.word	0xffffffff


	//   ....[15]....
        /*0078*/ 	.word	0xffffffff


	//   ....[16]....
        /*007c*/ 	.word	0xffffffff


	//   ....[17]....
        /*0080*/ 	.word	0xffffffff


	//   ....[18]....
        /*0084*/ 	.word	0xffffffff


	//   ....[19]....
        /*0088*/ 	.word	0xffffffff


	//----- nvinfo : EIATTR_COOP_GROUP_INSTR_OFFSETS
	.align		4
.L_1767:
        /*008c*/ 	.byte	0x04, 0x28
        /*008e*/ 	.short	(.L_1769 - .L_1768)


	//   ....[0]....
.L_1768:
        /*0090*/ 	.word	0x00000820


	//   ....[1]....
        /*0094*/ 	.word	0x00000850


	//   ....[2]....
        /*0098*/ 	.word	0x00000860


	//   ....[3]....
        /*009c*/ 	.word	0x00000890


	//   ....[4]....
        /*00a0*/ 	.word	0x000008a0


	//   ....[5]....
        /*00a4*/ 	.word	0x000008d0


	//   ....[6]....
        /*00a8*/ 	.word	0x000008f0


	//   ....[7]....
        /*00ac*/ 	.word	0x00000900


	//   ....[8]....
        /*00b0*/ 	.word	0x00000930


	//   ....[9]....
        /*00b4*/ 	.word	0x00000940


	//   ....[10]....
        /*00b8*/ 	.word	0x00000b50


	//   ....[11]....
        /*00bc*/ 	.word	0x00000bc0


	//   ....[12]....
        /*00c0*/ 	.word	0x00000c20


	//   ....[13]....
        /*00c4*/ 	.word	0x00000c80


	//   ....[14]....
        /*00c8*/ 	.word	0x00000cf0


	//   ....[15]....
        /*00cc*/ 	.word	0x00000d60


	//   ....[16]....
        /*00d0*/ 	.word	0x00000dc0


	//   ....[17]....
        /*00d4*/ 	.word	0x00000e20


	//   ....[18]....
        /*00d8*/ 	.word	0x00000e80


	//   ....[19]....
        /*00dc*/ 	.word	0x00000ee0


	//----- nvinfo : EIATTR_EXIT_INSTR_OFFSETS
	.align		4
.L_1769:
        /*00e0*/ 	.byte	0x04, 0x1c
        /*00e2*/ 	.short	(.L_1771 - .L_1770)


	//   ....[0]....
.L_1770:
        /*00e4*/ 	.word	0x00000070


	//   ....[1]....
        /*00e8*/ 	.word	0x00000af0


	//----- nvinfo : EIATTR_MAX_THREADS
	.align		4
.L_1771:
        /*00ec*/ 	.byte	0x04, 0x05
        /*00ee*/ 	.short	(.L_1773 - .L_1772)
.L_1772:
        /*00f0*/ 	.word	0x00000400
        /*00f4*/ 	.word	0x00000001
        /*00f8*/ 	.word	0x00000001


	//----- nvinfo : EIATTR_CRS_STACK_SIZE
	.align		4
.L_1773:
        /*00fc*/ 	.byte	0x04, 0x1e
        /*00fe*/ 	.short	(.L_1775 - .L_1774)
.L_1774:
        /*0100*/ 	.word	0x00000000
.L_1775:


//--------------------- .nv.info._ZN10layer_norm13ln_bwd_kernelINS_13Kernel_traitsI13__nv_bfloat16S2_S2_S2_fjLj3072ELj1ELj1ELj4ELj16ENS_18Kernel_traits_baseILj3072ES2_S2_S2_S2_fjLj128EEEEELb1ELb0ELb1ELb0EEEvNS_9BwdParamsE --------------------------
	.section	.nv.info._ZN10layer_norm13ln_bwd_kernelINS_13Kernel_traitsI13__nv_bfloat16S2_S2_S2_fjLj3072ELj1ELj1ELj4ELj16ENS_18Kernel_traits_baseILj3072ES2_S2_S2_S2_fjLj128EEEEELb1ELb0ELb1ELb0EEEvNS_9BwdParamsE,"",@"SHT_CUDA_INFO"
	.sectionflags	@""
	.align	4


	//----- nvinfo : EIATTR_CUDA_API_VERSION
	.align		4
        /*0000*/ 	.byte	0x04, 0x37
        /*0002*/ 	.short	(.L_1777 - .L_1776)
.L_1776:
        /*0004*/ 	.word	0x00000082


	//----- nvinfo : EIATTR_SW2861232_WAR
	.align		4
.L_1777:
        /*0008*/ 	.byte	0x01, 0x35
	.zero		2


	//----- nvinfo : EIATTR_PARAM_CBANK
	.align		4
        /*000c*/ 	.byte	0x04, 0x0a
        /*000e*/ 	.short	(.L_1779 - .L_1778)
	.align		4
.L_1778:
        /*0010*/ 	.word	index@(.nv.constant0._ZN10layer_norm13ln_bwd_kernelINS_13Kernel_traitsI13__nv_bfloat16S2_S2_S2_fjLj3072ELj1ELj1ELj4ELj16ENS_18Kernel_traits_baseILj3072ES2_S2_S2_S2_fjLj128EEEEELb1ELb0ELb1ELb0EEEvNS_9BwdParamsE)
        /*0014*/ 	.short	0x0160
        /*0016*/ 	.short	0x0128


	//----- nvinfo : EIATTR_CBANK_PARAM_SIZE
	.align		4
.L_1779:
        /*0018*/ 	.byte	0x03, 0x19
        /*001a*/ 	.short	0x0128


	//----- nvinfo : EIATTR_KPARAM_INFO
	.align		4
        /*001c*/ 	.byte	0x04, 0x17
        /*001e*/ 	.short	(.L_1781 - .L_1780)
.L_1780:
        /*0020*/ 	.word	0x00000000
        /*0024*/ 	.short	0x0000
        /*0026*/ 	.short	0x0000
        /*0028*/ 	.byte	0x00, 0xf0, 0xa1, 0x04


	//----- nvinfo : EIATTR_MAXREG_COUNT
	.align		4
.L_1781:
        /*002c*/ 	.byte	0x03, 0x1b
        /*002e*/ 	.short	0x00ff


	//----- nvinfo : EIATTR_NUM_BARRIERS
	.align		4
        /*0030*/ 	.byte	0x02, 0x4c
        /*0032*/ 	.byte	0x01
	.zero		1


	//----- nvinfo : EIATTR_MERCURY_ISA_VERSION
	.align		4
        /*0034*/ 	.byte	0x03, 0x5f
        /*0036*/ 	.short	0x0000


	//----- nvinfo : EIATTR_COOP_GROUP_MASK_REGIDS
	.align		4
        /*0038*/ 	.byte	0x04, 0x29
        /*003a*/ 	.short	(.L_1783 - .L_1782)


	//   ....[0]....
.L_1782:
        /*003c*/ 	.word	0xffffffff


	//   ....[1]....
        /*0040*/ 	.word	0xffffffff


	//   ....[2]....
        /*0044*/ 	.word	0xffffffff


	//   ....[3]....
        /*0048*/ 	.word	0xffffffff


	//   ....[4]....
        /*004c*/ 	.word	0xffffffff


	//   ....[5]....
        /*0050*/ 	.word	0xffffffff


	//   ....[6]....
        /*0054*/ 	.word	0xffffffff


	//   ....[7]....
        /*0058*/ 	.word	0xffffffff


	//   ....[8]....
        /*005c*/ 	.word	0xffffffff


	//   ....[9]....
        /*0060*/ 	.word	0xffffffff


	//   ....[10]....
        /*0064*/ 	.word	0xffffffff


	//   ....[11]....
        /*0068*/ 	.word	0xffffffff


	//   ....[12]....
        /*006c*/ 	.word	0xffffffff


	//   ....[13]....
        /*0070*/ 	.word	0xffffffff


	//   ....[14]....
        /*0074*/ 	.word	0xffffffff


	//   ....[15]....
        /*0078*/ 	.word	0xffffffff


	//   ....[16]....
        /*007c*/ 	.word	0xffffffff


	//   ....[17]....
        /*0080*/ 	.word	0xffffffff


	//   ....[18]....
        /*0084*/ 	.word	0xffffffff


	//   ....[19]....
        /*0088*/ 	.word	0xffffffff


	//----- nvinfo : EIATTR_COOP_GROUP_INSTR_OFFSETS
	.align		4
.L_1783:
        /*008c*/ 	.byte	0x04, 0x28
        /*008e*/ 	.short	(.L_1785 - .L_1784)


	//   ....[0]....
.L_1784:
        /*0090*/ 	.word	0x00001aa0


	//   ....[1]....
        /*0094*/ 	.word	0x00001ac0


	//   ....[2]....
        /*0098*/ 	.word	0x00001ae0


	//   ....[3]....
        /*009c*/ 	.word	0x00001b00


	//   ....[4]....
        /*00a0*/ 	.word	0x00001b20


	//   ....[5]....
        /*00a4*/ 	.word	0x00001b40


	//   ....[6]....
        /*00a8*/ 	.word	0x00001b60


	//   ....[7]....
        /*00ac*/ 	.word	0x00001b80


	//   ....[8]....
        /*00b0*/ 	.word	0x00001bb0


	//   ....[9]....
        /*00b4*/ 	.word	0x00001bc0


	//   ....[10]....
        /*00b8*/ 	.word	0x00004510


	//   ....[11]....
        /*00bc*/ 	.word	0x00004590


	//   ....[12]....
        /*00c0*/ 	.word	0x00004610


	//   ....[13]....
        /*00c4*/ 	.word	0x00004680


	//   ....[14]....
        /*00c8*/ 	.word	0x00004700


	//   ....[15]....
        /*00cc*/ 	.word	0x00004770


	//   ....[16]....
        /*00d0*/ 	.word	0x000047f0


	//   ....[17]....
        /*00d4*/ 	.word	0x00004860


	//   ....[18]....
        /*00d8*/ 	.word	0x000048e0


	//   ....[19]....
        /*00dc*/ 	.word	0x00004950


	//----- nvinfo : EIATTR_EXIT_INSTR_OFFSETS
	.align		4
.L_1785:
        /*00e0*/ 	.byte	0x04, 0x1c
        /*00e2*/ 	.short	(.L_1787 - .L_1786)


	//   ....[0]....
.L_1786:
        /*00e4*/ 	.word	0x00004430


	//   ....[1]....
        /*00e8*/ 	.word	0x000044b0


	//----- nvinfo : EIATTR_MAX_THREADS
	.align		4
.L_1787:
        /*00ec*/ 	.byte	0x04, 0x05
        /*00ee*/ 	.short	(.L_1789 - .L_1788)
.L_1788:
        /*00f0*/ 	.word	0x00000080
        /*00f4*/ 	.word	0x00000001
        /*00f8*/ 	.word	0x00000001


	//----- nvinfo : EIATTR_CRS_STACK_SIZE
	.align		4
.L_1789:
        /*00fc*/ 	.byte	0x04, 0x1e
        /*00fe*/ 	.short	(.L_1791 - .L_1790)
.L_1790:
        /*0100*/ 	.word	0x00000000
.L_1791:


//--------------------- .nv.info._ZN10layer_norm22ln_bwd_finalize_kernelINS_22Kernel_traits_finalizeILj3072E13__nv_bfloat16S2_S2_S2_fjLb0ELj1024ELj4ENS_18Kernel_traits_baseILj3072ES2_S2_S2_S2_fjLj1024EEEEELb0ELb1EEEvNS_9BwdParamsE --------------------------
	.section	.nv.info._ZN10layer_norm22ln_bwd_finalize_kernelINS_22Kernel_traits_finalizeILj3072E13__nv_bfloat16S2_S2_S2_fjLb0ELj1024ELj4ENS_18Kernel_traits_baseILj3072ES2_S2_S2_S2_fjLj1024EEEEELb0ELb1EEEvNS_9BwdParamsE,"",@"SHT_CUDA_INFO"
	.sectionflags	@""
	.align	4


	//----- nvinfo : EIATTR_CUDA_API_VERSION
	.align		4
        /*0000*/ 	.byte	0x04, 0x37
        /*0002*/ 	.short	(.L_1793 - .L_1792)
.L_1792:
        /*0004*/ 	.word	0x00000082


	//----- nvinfo : EIATTR_SW2861232_WAR
	.align		4
.L_1793:
        /*0008*/ 	.byte	0x01, 0x35
	.zero		2


	//----- nvinfo : EIATTR_PARAM_CBANK
	.align		4
        /*000c*/ 	.byte	0x04, 0x0a
        /*000e*/ 	.short	(.L_1795 - .L_1794)
	.align		4
.L_1794:
        /*0010*/ 	.word	index@(.nv.constant0._ZN10layer_norm22ln_bwd_finalize_kernelINS_22Kernel_traits_finalizeILj3072E13__nv_bfloat16S2_S2_S2_fjLb0ELj1024ELj4ENS_18Kernel_traits_baseILj3072ES2_S2_S2_S2_fjLj1024EEEEELb0ELb1EEEvNS_9BwdParamsE)
        /*0014*/ 	.short	0x0160
        /*0016*/ 	.short	0x0128


	//----- nvinfo : EIATTR_CBANK_PARAM_SIZE
	.align		4
.L_1795:
        /*0018*/ 	.byte	0x03, 0x19
        /*001a*/ 	.short	0x0128


	//----- nvinfo : EIATTR_KPARAM_INFO
	.align		4
        /*001c*/ 	.byte	0x04, 0x17
        /*001e*/ 	.short	(.L_1797 - .L_1796)
.L_1796:
        /*0020*/ 	.word	0x00000000
        /*0024*/ 	.short	0x0000
        /*0026*/ 	.short	0x0000
        /*0028*/ 	.byte	0x00, 0xf0, 0xa1, 0x04


	//----- nvinfo : EIATTR_MAXREG_COUNT
	.align		4
.L_1797:
        /*002c*/ 	.byte	0x03, 0x1b
        /*002e*/ 	.short	0x0040


	//----- nvinfo : EIATTR_NUM_BARRIERS
	.align		4
        /*0030*/ 	.byte	0x02, 0x4c
        /*0032*/ 	.byte	0x01
	.zero		1


	//----- nvinfo : EIATTR_MERCURY_ISA_VERSION
	.align		4
        /*0034*/ 	.byte	0x03, 0x5f
        /*0036*/ 	.short	0x0000


	//----- nvinfo : EIATTR_COOP_GROUP_MASK_REGIDS
	.align		4
        /*0038*/ 	.byte	0x04, 0x29
        /*003a*/ 	.short	(.L_1799 - .L_1798)


	//   ....[0]....
.L_1798:
        /*003c*/ 	.word	0xffffffff


	//   ....[1]....
        /*0040*/ 	.word	0xffffffff


	//   ....[2]....
        /*0044*/ 	.word	0xffffffff


	//   ....[3]....
        /*0048*/ 	.word	0xffffffff


	//   ....[4]....
        /*004c*/ 	.word	0xffffffff


	//   ....[5]....
        /*0050*/ 	.word	0xffffffff


	//   ....[6]....
        /*0054*/ 	.word	0xffffffff


	//   ....[7]....
        /*0058*/ 	.word	0xffffffff


	//   ....[8]....
        /*005c*/ 	.word	0xffffffff


	//   ....[9]....
        /*0060*/ 	.word	0xffffffff


	//   ....[10]....
        /*0064*/ 	.word	0xffffffff


	//   ....[11]....
        /*0068*/ 	.word	0xffffffff


	//   ....[12]....
        /*006c*/ 	.word	0xffffffff


	//   ....[13]....
        /*0070*/ 	.word	0xffffffff


	//   ....[14]....
        /*0074*/ 	.word	0xffffffff


	//   ....[15]....
        /*0078*/ 	.word	0xffffffff


	//   ....[16]....
        /*007c*/ 	.word	0xffffffff


	//   ....[17]....
        /*0080*/ 	.word	0xffffffff


	//   ....[18]....
        /*0084*/ 	.word	0xffffffff


	//   ....[19]....
        /*0088*/ 	.word	0xffffffff


	//----- nvinfo : EIATTR_COOP_GROUP_INSTR_OFFSETS
	.align		4
.L_1799:
        /*008c*/ 	.byte	0x04, 0x28
        /*008e*/ 	.short	(.L_1801 - .L_1800)


	//   ....[0]....
.L_1800:
        /*0090*/ 	.word	0x000007f0


	//   ....[1]....
        /*0094*/ 	.word	0x00000820


	//   ....[2]....
        /*0098*/ 	.word	0x00000840


	//   ....[3]....
        /*009c*/ 	.word	0x00000850


	//   ....[4]....
        /*00a0*/ 	.word	0x00000880


	//   ....[5]....
        /*00a4*/ 	.word	0x00000890


	//   ....[6]....
        /*00a8*/ 	.word	0x000008c0


	//   ....[7]....
        /*00ac*/ 	.word	0x000008d0


	//   ....[8]....
        /*00b0*/ 	.word	0x00000900


	//   ....[9]....
        /*00b4*/ 	.word	0x00000910


	//   ....[10]....
        /*00b8*/ 	.word	0x00000b00


	//   ....[11]....
        /*00bc*/ 	.word	0x00000b80


	//   ....[12]....
        /*00c0*/ 	.word	0x00000be0


	//   ....[13]....
        /*00c4*/ 	.word	0x00000c40


	//   ....[14]....
        /*00c8*/ 	.word	0x00000cb0


	//   ....[15]....
        /*00cc*/ 	.word	0x00000d20


	//   ....[16]....
        /*00d0*/ 	.word	0x00000d80


	//   ....[17]....
        /*00d4*/ 	.word	0x00000de0


	//   ....[18]....
        /*00d8*/ 	.word	0x00000e40


	//   ....[19]....
        /*00dc*/ 	.word	0x00000ea0


	//----- nvinfo : EIATTR_EXIT_INSTR_OFFSETS
	.align		4
.L_1801:
        /*00e0*/ 	.byte	0x04, 0x1c
        /*00e2*/ 	.short	(.L_1803 - .L_1802)


	//   ....[0]....
.L_1802:
        /*00e4*/ 	.word	0x00000070


	//   ....[1]....
        /*00e8*/ 	.word	0x00000aa0


	//----- nvinfo : EIATTR_MAX_THREADS
	.align		4
.L_1803:
        /*00ec*/ 	.byte	0x04, 0x05
        /*00ee*/ 	.short	(.L_1805 - .L_1804)
.L_1804:
        /*00f0*/ 	.word	0x00000400
        /*00f4*/ 	.word	0x00000001
        /*00f8*/ 	.word	0x00000001


	//----- nvinfo : EIATTR_CRS_STACK_SIZE
	.align		4
.L_1805:
        /*00fc*/ 	.byte	0x04, 0x1e
        /*00fe*/ 	.short	(.L_1807 - .L_1806)
.L_1806:
        /*0100*/ 	.word	0x00000000
.L_1807:


//--------------------- .nv.info._ZN10layer_norm13ln_bwd_kernelINS_13Kernel_traitsI13__nv_bfloat16S2_S2_S2_fjLj3072ELj1ELj1ELj4ELj16ENS_18Kernel_traits_baseILj3072ES2_S2_S2_S2_fjLj128EEEEELb1ELb0ELb1ELb1EEEvNS_9BwdParamsE --------------------------
	.section	.nv.info._ZN10layer_norm13ln_bwd_kernelINS_13Kernel_traitsI13__nv_bfloat16S2_S2_S2_fjLj3072ELj1ELj1ELj4ELj16ENS_18Kernel_traits_baseILj3072ES2_S2_S2_S2_fjLj128EEEEELb1ELb0ELb1ELb1EEEvNS_9BwdParamsE,"",@"SHT_CUDA_INFO"
	.sectionflags	@""
	.align	4


	//----- nvinfo : EIATTR_CUDA_API_VERSION
	.align		4
        /*0000*/ 	.byte	0x04, 0x37
        /*0002*/ 	.short	(.L_1809 - .L_1808)
.L_1808:
        /*0004*/ 	.word	0x00000082


	//----- nvinfo : EIATTR_SW2861232_WAR
	.align		4
.L_1809:
        /*0008*/ 	.byte	0x01, 0x35
	.zero		2


	//----- nvinfo : EIATTR_PARAM_CBANK
	.align		4
        /*000c*/ 	.byte	0x04, 0x0a
        /*000e*/ 	.short	(.L_1811 - .L_1810)
	.align		4
.L_1810:
        /*0010*/ 	.word	index@(.nv.constant0._ZN10layer_norm13ln_bwd_kernelINS_13Kernel_traitsI13__nv_bfloat16S2_S2_S2_fjLj3072ELj1ELj1ELj4ELj16ENS_18Kernel_traits_baseILj3072ES2_S2_S2_S2_fjLj128EEEEELb1ELb0ELb1ELb1EEEvNS_9BwdParamsE)
        /*0014*/ 	.short	0x0160
        /*0016*/ 	.short	0x0128


	//----- nvinfo : EIATTR_CBANK_PARAM_SIZE
	.align		4
.L_1811:
        /*0018*/ 	.byte	0x03, 0x19
        /*001a*/ 	.short	0x0128


	//----- nvinfo : EIATTR_KPARAM_INFO
	.align		4
        /*001c*/ 	.byte	0x04, 0x17
        /*001e*/ 	.short	(.L_1813 - .L_1812)
.L_1812:
        /*0020*/ 	.word	0x00000000
        /*0024*/ 	.short	0x0000
        /*0026*/ 	.short	0x0000
        /*0028*/ 	.byte	0x00, 0xf0, 0xa1, 0x04


	//----- nvinfo : EIATTR_MAXREG_COUNT
	.align		4
.L_1813:
        /*002c*/ 	.byte	0x03, 0x1b
        /*002e*/ 	.short	0x00ff


	//----- nvinfo : EIATTR_NUM_BARRIERS
	.align		4
        /*0030*/ 	.byte	0x02, 0x4c
        /*0032*/ 	.byte	0x01
	.zero		1


	//----- nvinfo : EIATTR_MERCURY_ISA_VERSION
	.align		4
        /*0034*/ 	.byte	0x03, 0x5f
        /*0036*/ 	.short	0x0000


	//----- nvinfo : EIATTR_COOP_GROUP_MASK_REGIDS
	.align		4
        /*0038*/ 	.byte	0x04, 0x29
        /*003a*/ 	.short	(.L_1815 - .L_1814)


	//   ....[0]....
.L_1814:
        /*003c*/ 	.word	0xffffffff


	//   ....[1]....
        /*0040*/ 	.word	0xffffffff


	//   ....[2]....
        /*0044*/ 	.word	0xffffffff


	//   ....[3]....
        /*0048*/ 	.word	0xffffffff


	//   ....[4]....
        /*004c*/ 	.word	0xffffffff


	//   ....[5]....
        /*0050*/ 	.word	0xffffffff


	//   ....[6]....
        /*0054*/ 	.word	0xffffffff


	//   ....[7]....
        /*0058*/ 	.word	0xffffffff


	//   ....[8]....
        /*005c*/ 	.word	0xffffffff


	//   ....[9]....
        /*0060*/ 	.word	0xffffffff


	//   ....[10]....
        /*0064*/ 	.word	0xffffffff


	//   ....[11]....
        /*0068*/ 	.word	0xffffffff


	//   ....[12]....
        /*006c*/ 	.word	0xffffffff


	//   ....[13]....
        /*0070*/ 	.word	0xffffffff


	//   ....[14]....
        /*0074*/ 	.word	0xffffffff


	//   ....[15]....
        /*0078*/ 	.word	0xffffffff


	//   ....[16]....
        /*007c*/ 	.word	0xffffffff


	//   ....[17]....
        /*0080*/ 	.word	0xffffffff


	//   ....[18]....
        /*0084*/ 	.word	0xffffffff


	//   ....[19]....
        /*0088*/ 	.word	0xffffffff


	//----- nvinfo : EIATTR_COOP_GROUP_INSTR_OFFSETS
	.align		4
.L_1815:
        /*008c*/ 	.byte	0x04, 0x28
        /*008e*/ 	.short	(.L_1817 - .L_1816)


	//   ....[0]....
.L_1816:
        /*0090*/ 	.word	0x000019a0


	//   ....[1]....
        /*0094*/ 	.word	0x000019c0


	//   ....[2]....
        /*0098*/ 	.word	0x000019e0


	//   ....[3]....
        /*009c*/ 	.word	0x00001a00


	//   ....[4]....
        /*00a0*/ 	.word	0x00001a20


	//   ....[5]....
        /*00a4*/ 	.word	0x00001a40


	//   ....[6]....
        /*00a8*/ 	.word	0x00001a60


	//   ....[7]....
        /*00ac*/ 	.word	0x00001a80


	//   ....[8]....
        /*00b0*/ 	.word	0x00001aa0


	//   ....[9]....
        /*00b4*/ 	.word	0x00001ac0


	//   ....[10]....
        /*00b8*/ 	.word	0x000042d0


	//   ....[11]....
        /*00bc*/ 	.word	0x00004340


	//   ....[12]....
        /*00c0*/ 	.word	0x000043b0


	//   ....[13]....
        /*00c4*/ 	.word	0x00004410


	//   ....[14]....
        /*00c8*/ 	.word	0x00004480


	//   ....[15]....
        /*00cc*/ 	.word	0x000044e0


	//   ....[16]....
        /*00d0*/ 	.word	0x00004550


	//   ....[17]....
        /*00d4*/ 	.word	0x000045b0


	//   ....[18]....
        /*00d8*/ 	.word	0x00004620


	//   ....[19]....
        /*00dc*/ 	.word	0x00004680


	//----- nvinfo : EIATTR_EXIT_INSTR_OFFSETS
	.align		4
.L_1817:
        /*00e0*/ 	.byte	0x04, 0x1c
        /*00e2*/ 	.short	(.L_1819 - .L_1818)


	//   ....[0]....
.L_1818:
        /*00e4*/ 	.word	0x00004280


	//----- nvinfo : EIATTR_MAX_THREADS
	.align		4
.L_1819:
        /*00e8*/ 	.byte	0x04, 0x05
        /*00ea*/ 	.short	(.L_1821 - .L_1820)
.L_1820:
        /*00ec*/ 	.word	0x00000080
        /*00f0*/ 	.word	0x00000001
        /*00f4*/ 	.word	0x00000001


	//----- nvinfo : EIATTR_CRS_STACK_SIZE
	.align		4
.L_1821:
        /*00f8*/ 	.byte	0x04, 0x1e
        /*00fa*/ 	.short	(.L_1823 - .L_1822)
.L_1822:
        /*00fc*/ 	.word	0x00000000
.L_1823:


//--------------------- .nv.info._ZN10layer_norm13ln_bwd_kernelINS_13Kernel_traitsI13__nv_bfloat16S2_S2_S2_fjLj3072ELj1ELj1ELj4ELj16ENS_18Kernel_traits_baseILj3072ES2_S2_S2_S2_fjLj128EEEEELb1ELb1ELb0ELb0EEEvNS_9BwdParamsE --------------------------
	.section	.nv.info._ZN10layer_norm13ln_bwd_kernelINS_13Kernel_traitsI13__nv_bfloat16S2_S2_S2_fjLj3072ELj1ELj1ELj4ELj16ENS_18Kernel_traits_baseILj3072ES2_S2_S2_S2_fjLj128EEEEELb1ELb1ELb0ELb0EEEvNS_9BwdParamsE,"",@"SHT_CUDA_INFO"
	.sectionflags	@""
	.align	4


	//----- nvinfo : EIATTR_CUDA_API_VERSION
	.align		4
        /*0000*/ 	.byte	0x04, 0x37
        /*0002*/ 	.short	(.L_1825 - .L_1824)
.L_1824:
        /*0004*/ 	.word	0x00000082


	//----- nvinfo : EIATTR_SW2861232_WAR
	.align		4
.L_1825:
        /*0008*/ 	.byte	0x01, 0x35
	.zero		2


	//----- nvinfo : EIATTR_PARAM_CBANK
	.align		4
        /*000c*/ 	.byte	0x04, 0x0a
        /*000e*/ 	.short	(.L_1827 - .L_1826)
	.align		4
.L_1826:
        /*0010*/ 	.word	index@(.nv.constant0._ZN10layer_norm13ln_bwd_kernelINS_13Kernel_traitsI13__nv_bfloat16S2_S2_S2_fjLj3072ELj1ELj1ELj4ELj16ENS_18Kernel_traits_baseILj3072ES2_S2_S2_S2_fjLj128EEEEELb1ELb1ELb0ELb0EEEvNS_9BwdParamsE)
        /*0014*/ 	.short	0x0160
        /*0016*/ 	.short	0x0128


	//----- nvinfo : EIATTR_CBANK_PARAM_SIZE
	.align		4
.L_1827:
        /*0018*/ 	.byte	0x03, 0x19
        /*001a*/ 	.short	0x0128


	//----- nvinfo : EIATTR_KPARAM_INFO
	.align		4
        /*001c*/ 	.byte	0x04, 0x17
        /*001e*/ 	.short	(.L_1829 - .L_1828)
.L_1828:
        /*0020*/ 	.word	0x00000000
        /*0024*/ 	.short	0x0000
        /*0026*/ 	.short	0x0000
        /*0028*/ 	.byte	0x00, 0xf0, 0xa1, 0x04


	//----- nvinfo : EIATTR_MAXREG_COUNT
	.align		4
.L_1829:
        /*002c*/ 	.byte	0x03, 0x1b
        /*002e*/ 	.short	0x00ff


	//----- nvinfo : EIATTR_NUM_BARRIERS
	.align		4
        /*0030*/ 	.byte	0x02, 0x4c
        /*0032*/ 	.byte	0x01
	.zero		1


	//----- nvinfo : EIATTR_MERCURY_ISA_VERSION
	.align		4
        /*0034*/ 	.byte	0x03, 0x5f
        /*0036*/ 	.short	0x0000


	//----- nvinfo : EIATTR_COOP_GROUP_MASK_REGIDS
	.align		4
        /*0038*/ 	.byte	0x04, 0x29
        /*003a*/ 	.short	(.L_1831 - .L_1830)


	//   ....[0]....
.L_1830:
        /*003c*/ 	.word	0xffffffff


	//   ....[1]....
        /*0040*/ 	.word	0xffffffff


	//   ....[2]....
        /*0044*/ 	.word	0xffffffff


	//   ....[3]....
        /*0048*/ 	.word	0xffffffff


	//   ....[4]....
        /*004c*/ 	.word	0xffffffff


	//   ....[5]....
        /*0050*/ 	.word	0xffffffff


	//   ....[6]....
        /*0054*/ 	.word	0xffffffff


	//   ....[7]....
        /*0058*/ 	.word	0xffffffff


	//   ....[8]....
        /*005c*/ 	.word	0xffffffff


	//   ....[9]....
        /*0060*/ 	.word	0xffffffff


	//   ....[10]....
        /*0064*/ 	.word	0xffffffff


	//   ....[11]....
        /*0068*/ 	.word	0xffffffff


	//   ....[12]....
        /*006c*/ 	.word	0xffffffff


	//   ....[13]....
        /*0070*/ 	.word	0xffffffff


	//   ....[14]....
        /*0074*/ 	.word	0xffffffff


	//   ....[15]....
        /*0078*/ 	.word	0xffffffff


	//   ....[16]....
        /*007c*/ 	.word	0xffffffff


	//   ....[17]....
        /*0080*/ 	.word	0xffffffff


	//   ....[18]....
        /*0084*/ 	.word	0xffffffff


	//   ....[19]....
        /*0088*/ 	.word	0xffffffff


	//----- nvinfo : EIATTR_COOP_GROUP_INSTR_OFFSETS
	.align		4
.L_1831:
        /*008c*/ 	.byte	0x04, 0x28
        /*008e*/ 	.short	(.L_1833 - .L_1832)


	//   ....[0]....
.L_1832:
        /*0090*/ 	.word	0x00001a10


	//   ....[1]....
        /*0094*/ 	.word	0x00001a30


	//   ....[2]....
        /*0098*/ 	.word	0x00001a50


	//   ....[3]....
        /*009c*/ 	.word	0x00001a70


	//   ....[4]....
        /*00a0*/ 	.word	0x00001a90


	//   ....[5]....
        /*00a4*/ 	.word	0x00001ab0


	//   ....[6]....
        /*00a8*/ 	.word	0x00001ad0


	//   ....[7]....
        /*00ac*/ 	.word	0x00001af0


	//   ....[8]....
        /*00b0*/ 	.word	0x00001b10


	//   ....[9]....
        /*00b4*/ 	.word	0x00001b30


	//   ....[10]....
        /*00b8*/ 	.word	0x00003bb0


	//   ....[11]....
        /*00bc*/ 	.word	0x00003c30


	//   ....[12]....
        /*00c0*/ 	.word	0x00003cb0


	//   ....[13]....
        /*00c4*/ 	.word	0x00003d20


	//   ....[14]....
        /*00c8*/ 	.word	0x00003da0


	//   ....[15]....
        /*00cc*/ 	.word	0x00003e10


	//   ....[16]....
        /*00d0*/ 	.word	0x00003e90


	//   ....[17]....
        /*00d4*/ 	.word	0x00003f00


	//   ....[18]....
        /*00d8*/ 	.word	0x00003f80


	//   ....[19]....
        /*00dc*/ 	.word	0x00003ff0


	//----- nvinfo : EIATTR_EXIT_INSTR_OFFSETS
	.align		4
.L_1833:
        /*00e0*/ 	.byte	0x04, 0x1c
        /*00e2*/ 	.short	(.L_1835 - .L_1834)


	//   ....[0]....
.L_1834:
        /*00e4*/ 	.word	0x00003aa0


	//   ....[1]....
        /*00e8*/ 	.word	0x00003b50


	//----- nvinfo : EIATTR_MAX_THREADS
	.align		4
.L_1835:
        /*00ec*/ 	.byte	0x04, 0x05
        /*00ee*/ 	.short	(.L_1837 - .L_1836)
.L_1836:
        /*00f0*/ 	.word	0x00000080
        /*00f4*/ 	.word	0x00000001
        /*00f8*/ 	.word	0x00000001


	//----- nvinfo : EIATTR_CRS_STACK_SIZE
	.align		4
.L_1837:
        /*00fc*/ 	.byte	0x04, 0x1e
        /*00fe*/ 	.short	(.L_1839 - .L_1838)
.L_1838:
        /*0100*/ 	.word	0x00000000
.L_1839:


//--------------------- .nv.info._ZN10layer_norm13ln_bwd_kernelINS_13Kernel_traitsI13__nv_bfloat16S2_S2_S2_fjLj3072ELj1ELj1ELj4ELj16ENS_18Kernel_traits_baseILj3072ES2_S2_S2_S2_fjLj128EEEEELb1ELb1ELb0ELb1EEEvNS_9BwdParamsE --------------------------
	.section	.nv.info._ZN10layer_norm13ln_bwd_kernelINS_13Kernel_traitsI13__nv_bfloat16S2_S2_S2_fjLj3072ELj1ELj1ELj4ELj16ENS_18Kernel_traits_baseILj3072ES2_S2_S2_S2_fjLj128EEEEELb1ELb1ELb0ELb1EEEvNS_9BwdParamsE,"",@"SHT_CUDA_INFO"
	.sectionflags	@""
	.align	4


	//----- nvinfo : EIATTR_CUDA_API_VERSION
	.align		4
        /*0000*/ 	.byte	0x04, 0x37
        /*0002*/ 	.short	(.L_1841 - .L_1840)
.L_1840:
        /*0004*/ 	.word	0x00000082


	//----- nvinfo : EIATTR_SW2861232_WAR
	.align		4
.L_1841:
        /*0008*/ 	.byte	0x01, 0x35
	.zero		2


	//----- nvinfo : EIATTR_PARAM_CBANK
	.align		4
        /*000c*/ 	.byte	0x04, 0x0a
        /*000e*/ 	.short	(.L_1843 - .L_1842)
	.align		4
.L_1842:
        /*0010*/ 	.word	index@(.nv.constant0._ZN10layer_norm13ln_bwd_kernelINS_13Kernel_traitsI13__nv_bfloat16S2_S2_S2_fjLj3072ELj1ELj1ELj4ELj16ENS_18Kernel_traits_baseILj3072ES2_S2_S2_S2_fjLj128EEEEELb1ELb1ELb0ELb1EEEvNS_9BwdParamsE)
        /*0014*/ 	.short	0x0160
        /*0016*/ 	.short	0x0128


	//----- nvinfo : EIATTR_CBANK_PARAM_SIZE
	.align		4
.L_1843:
        /*0018*/ 	.byte	0x03, 0x19
        /*001a*/ 	.short	0x0128


	//----- nvinfo : EIATTR_KPARAM_INFO
	.align		4
        /*001c*/ 	.byte	0x04, 0x17
        /*001e*/ 	.short	(.L_1845 - .L_1844)
.L_1844:
        /*0020*/ 	.word	0x00000000
        /*0024*/ 	.short	0x0000
        /*0026*/ 	.short	0x0000
        /*0028*/ 	.byte	0x00, 0xf0, 0xa1, 0x04


	//----- nvinfo : EIATTR_MAXREG_COUNT
	.align		4
.L_1845:
        /*002c*/ 	.byte	0x03, 0x1b
        /*002e*/ 	.short	0x00ff


	//----- nvinfo : EIATTR_NUM_BARRIERS
	.align		4
        /*0030*/ 	.byte	0x02, 0x4c
        /*0032*/ 	.byte	0x01
	.zero		1


	//----- nvinfo : EIATTR_MERCURY_ISA_VERSION
	.align		4
        /*0034*/ 	.byte	0x03, 0x5f
        /*0036*/ 	.short	0x0000


	//----- nvinfo : EIATTR_COOP_GROUP_MASK_REGIDS
	.align		4
        /*0038*/ 	.byte	0x04, 0x29
        /*003a*/ 	.short	(.L_1847 - .L_1846)


	//   ....[0]....
.L_1846:
        /*003c*/ 	.word	0xffffffff


	//   ....[1]....
        /*0040*/ 	.word	0xffffffff


	//   ....[2]....
        /*0044*/ 	.word	0xffffffff


	//   ....[3]....
        /*0048*/ 	.word	0xffffffff


	//   ....[4]....
        /*004c*/ 	.word	0xffffffff


	//   ....[5]....
        /*0050*/ 	.word	0xffffffff


	//   ....[6]....
        /*0054*/ 	.word	0xffffffff


	//   ....[7]....
        /*0058*/ 	.word	0xffffffff


	//   ....[8]....
        /*005c*/ 	.word	0xffffffff


	//   ....[9]....
        /*0060*/ 	.word	0xffffffff


	//   ....[10]....
        /*0064*/ 	.word	0xffffffff


	//   ....[11]....
        /*0068*/ 	.word	0xffffffff


	//   ....[12]....
        /*006c*/ 	.word	0xffffffff


	//   ....[13]....
        /*0070*/ 	.word	0xffffffff


	//   ....[14]....
        /*0074*/ 	.word	0xffffffff


	//   ....[15]....
        /*0078*/ 	.word	0xffffffff


	//   ....[16]....
        /*007c*/ 	.word	0xffffffff


	//   ....[17]....
        /*0080*/ 	.word	0xffffffff


	//   ....[18]....
        /*0084*/ 	.word	0xffffffff


	//   ....[19]....
        /*0088*/ 	.word	0xffffffff


	//----- nvinfo : EIATTR_COOP_GROUP_INSTR_OFFSETS
	.align		4
.L_1847:
        /*008c*/ 	.byte	0x04, 0x28
        /*008e*/ 	.short	(.L_1849 - .L_1848)


	//   ....[0]....
.L_1848:
        /*0090*/ 	.word	0x00001840


	//   ....[1]....
        /*0094*/ 	.word	0x00001860


	//   ....[2]....
        /*0098*/ 	.word	0x00001880


	//   ....[3]....
        /*009c*/ 	.word	0x000018a0


	//   ....[4]....
        /*00a0*/ 	.word	0x000018c0


	//   ....[5]....
        /*00a4*/ 	.word	0x000018e0


	//   ....[6]....
        /*00a8*/ 	.word	0x00001900


	//   ....[7]....
        /*00ac*/ 	.word	0x00001920


	//   ....[8]....
        /*00b0*/ 	.word	0x00001940


	//   ....[9]....
        /*00b4*/ 	.word	0x00001960


	//   ....[10]....
        /*00b8*/ 	.word	0x00003d30


	//   ....[11]....
        /*00bc*/ 	.word	0x00003db0


	//   ....[12]....
        /*00c0*/ 	.word	0x00003e30


	//   ....[13]....
        /*00c4*/ 	.word	0x00003ea0


	//   ....[14]....
        /*00c8*/ 	.word	0x00003f20


	//   ....[15]....
        /*00cc*/ 	.word	0x00003f90


	//   ....[16]....
        /*00d0*/ 	.word	0x00004010


	//   ....[17]....
        /*00d4*/ 	.word	0x00004080


	//   ....[18]....
        /*00d8*/ 	.word	0x00004100


	//   ....[19]....
        /*00dc*/ 	.word	0x00004170


	//----- nvinfo : EIATTR_EXIT_INSTR_OFFSETS
	.align		4
.L_1849:
        /*00e0*/ 	.byte	0x04, 0x1c
        /*00e2*/ 	.short	(.L_1851 - .L_1850)


	//   ....[0]....
.L_1850:
        /*00e4*/ 	.word	0x00003cd0


	//----- nvinfo : EIATTR_MAX_THREADS
	.align		4
.L_1851:
        /*00e8*/ 	.byte	0x04, 0x05
        /*00ea*/ 	.short	(.L_1853 - .L_1852)
.L_1852:
        /*00ec*/ 	.word	0x00000080
        /*00f0*/ 	.word	0x00000001
        /*00f4*/ 	.word	0x00000001


	//----- nvinfo : EIATTR_CRS_STACK_SIZE
	.align		4
.L_1853:
        /*00f8*/ 	.byte	0x04, 0x1e
        /*00fa*/ 	.short	(.L_1855 - .L_1854)
.L_1854:
        /*00fc*/ 	.word	0x00000000
.L_1855:


//--------------------- .nv.info._ZN10layer_norm22ln_bwd_finalize_kernelINS_22Kernel_traits_finalizeILj3072E13__nv_bfloat16S2_S2_S2_fjLb1ELj1024ELj4ENS_18Kernel_traits_baseILj3072ES2_S2_S2_S2_fjLj1024EEEEELb1ELb0EEEvNS_9BwdParamsE --------------------------
	.section	.nv.info._ZN10layer_norm22ln_bwd_finalize_kernelINS_22Kernel_traits_finalizeILj3072E13__nv_bfloat16S2_S2_S2_fjLb1ELj1024ELj4ENS_18Kernel_traits_baseILj3072ES2_S2_S2_S2_fjLj1024EEEEELb1ELb0EEEvNS_9BwdParamsE,"",@"SHT_CUDA_INFO"
	.sectionflags	@""
	.align	4


	//----- nvinfo : EIATTR_CUDA_API_VERSION
	.align		4
        /*0000*/ 	.byte	0x04, 0x37
        /*0002*/ 	.short	(.L_1857 - .L_1856)
.L_1856:
        /*0004*/ 	.word	0x00000082


	//----- nvinfo : EIATTR_SW2861232_WAR
	.align		4
.L_1857:
        /*0008*/ 	.byte	0x01, 0x35
	.zero		2


	//----- nvinfo : EIATTR_PARAM_CBANK
	.align		4
        /*000c*/ 	.byte	0x04, 0x0a
        /*000e*/ 	.short	(.L_1859 - .L_1858)
	.align		4
.L_1858:
        /*0010*/ 	.word	index@(.nv.constant0._ZN10layer_norm22ln_bwd_finalize_kernelINS_22Kernel_traits_finalizeILj3072E13__nv_bfloat16S2_S2_S2_fjLb1ELj1024ELj4ENS_18Kernel_traits_baseILj3072ES2_S2_S2_S2_fjLj1024EEEEELb1ELb0EEEvNS_9BwdParamsE)
        /*0014*/ 	.short	0x0160
        /*0016*/ 	.short	0x0128


	//----- nvinfo : EIATTR_CBANK_PARAM_SIZE
	.align		4
.L_1859:
        /*0018*/ 	.byte	0x03, 0x19
        /*001a*/ 	.short	0x0128


	//----- nvinfo : EIATTR_KPARAM_INFO
	.align		4
        /*001c*/ 	.byte	0x04, 0x17
        /*001e*/ 	.short	(.L_1861 - .L_1860)
.L_1860:
        /*0020*/ 	.word	0x00000000
        /*0024*/ 	.short	0x0000
        /*0026*/ 	.short	0x0000
        /*0028*/ 	.byte	0x00, 0xf0, 0xa1, 0x04


	//----- nvinfo : EIATTR_MAXREG_COUNT
	.align		4
.L_1861:
        /*002c*/ 	.byte	0x03, 0x1b
        /*002e*/ 	.short	0x0040


	//----- nvinfo : EIATTR_NUM_BARRIERS
	.align		4
        /*0030*/ 	.byte	0x02, 0x4c
        /*0032*/ 	.byte	0x01
	.zero		1


	//----- nvinfo : EIATTR_MERCURY_ISA_VERSION
	.align		4
        /*0034*/ 	.byte	0x03, 0x5f
        /*0036*/ 	.short	0x0000


	//----- nvinfo : EIATTR_COOP_GROUP_MASK_REGIDS
	.align		4
        /*0038*/ 	.byte	0x04, 0x29
        /*003a*/ 	.short	(.L_1863 - .L_1862)


	//   ....[0]....
.L_1862:
        /*003c*/ 	.word	0xffffffff


	//   ....[1]....
        /*0040*/ 	.word	0xffffffff


	//   ....[2]....
        /*0044*/ 	.word	0xffffffff


	//   ....[3]....
        /*0048*/ 	.word	0xffffffff


	//   ....[4]....
        /*004c*/ 	.word	0xffffffff


	//   ....[5]....
        /*0050*/ 	.word	0xffffffff


	//   ....[6]....
        /*0054*/ 	.word	0xffffffff


	//   ....[7]....
        /*0058*/ 	.word	0xffffffff


	//   ....[8]....
        /*005c*/ 	.word	0xffffffff


	//   ....[9]....
        /*0060*/ 	.word	0xffffffff


	//   ....[10]....
        /*0064*/ 	.word	0xffffffff


	//   ....[11]....
        /*0068*/ 	.word	0xffffffff


	//   ....[12]....
        /*006c*/ 	.word	0xffffffff


	//   ....[13]....
        /*0070*/ 	.word	0xffffffff


	//   ....[14]....
        /*0074*/ 	.word	0xffffffff


	//   ....[15]....
        /*0078*/ 	.word	0xffffffff


	//   ....[16]....
        /*007c*/ 	.word	0xffffffff


	//   ....[17]....
        /*0080*/ 	.word	0xffffffff


	//   ....[18]....
        /*0084*/ 	.word	0xffffffff


	//   ....[19]....
        /*0088*/ 	.word	0xffffffff


	//   ....[20]....
        /*008c*/ 	.word	0xffffffff


	//   ....[21]....
        /*0090*/ 	.word	0xffffffff


	//   ....[22]....
        /*0094*/ 	.word	0xffffffff


	//   ....[23]....
        /*0098*/ 	.word	0xffffffff


	//   ....[24]....
        /*009c*/ 	.word	0xffffffff


	//   ....[25]....
        /*00a0*/ 	.word	0xffffffff


	//   ....[26]....
        /*00a4*/ 	.word	0xffffffff


	//   ....[27]....
        /*00a8*/ 	.word	0xffffffff


	//   ....[28]....
        /*00ac*/ 	.word	0xffffffff


	//   ....[29]....
        /*00b0*/ 	.word	0xffffffff


	//----- nvinfo : EIATTR_COOP_GROUP_INSTR_OFFSETS
	.align		4
.L_1863:
        /*00b4*/ 	.byte	0x04, 0x28
        /*00b6*/ 	.short	(.L_1865 - .L_1864)


	//   ....[0]....
.L_1864:
        /*00b8*/ 	.word	0x000009d0


	//   ....[1]....
        /*00bc*/ 	.word	0x00000a00


	//   ....[2]....
        /*00c0*/ 	.word	0x00000a10


	//   ....[3]....
        /*00c4*/ 	.word	0x00000a30


	//   ....[4]....
        /*00c8*/ 	.word	0x00000a50


	//   ....[5]....
        /*00cc*/ 	.word	0x00000a60


	//   ....[6]....
        /*00d0*/ 	.word	0x00000a90


	//   ....[7]....
        /*00d4*/ 	.word	0x00000ab0


	//   ....[8]....
        /*00d8*/ 	.word	0x00000ac0


	//   ....[9]....
        /*00dc*/ 	.word	0x00000af0


	//   ....[10]....
        /*00e0*/ 	.word	0x00000b10


	//   ....[11]....
        /*00e4*/ 	.word	0x00000b20


	//   ....[12]....
        /*00e8*/ 	.word	0x00000b50


	//   ....[13]....
        /*00ec*/ 	.word	0x00000b70


	//   ....[14]....
        /*00f0*/ 	.word	0x00000b80


	//   ....[15]....
        /*00f4*/ 	.word	0x00000e20


	//   ....[16]....
        /*00f8*/ 	.word	0x00000e80


	//   ....[17]....
        /*00fc*/ 	.word	0x00000ee0


	//   ....[18]....
        /*0100*/ 	.word	0x00000f40


	//   ....[19]....
        /*0104*/ 	.word	0x00000fb0


	//   ....[20]....
        /*0108*/ 	.word	0x00001020


	//   ....[21]....
        /*010c*/ 	.word	0x00001080


	//   ....[22]....
        /*0110*/ 	.word	0x000010e0


	//   ....[23]....
        /*0114*/ 	.word	0x00001140


	//   ....[24]....
        /*0118*/ 	.word	0x000011b0


	//   ....[25]....
        /*011c*/ 	.word	0x00001220


	//   ....[26]....
        /*0120*/ 	.word	0x00001280


	//   ....[27]....
        /*0124*/ 	.word	0x000012e0


	//   ....[28]....
        /*0128*/ 	.word	0x00001340


	//   ....[29]....
        /*012c*/ 	.word	0x000013a0


	//----- nvinfo : EIATTR_EXIT_INSTR_OFFSETS
	.align		4
.L_1865:
        /*0130*/ 	.byte	0x04, 0x1c
        /*0132*/ 	.short	(.L_1867 - .L_1866)


	//   ....[0]....
.L_1866:
        /*0134*/ 	.word	0x00000070


	//   ....[1]....
        /*0138*/ 	.word	0x00000dc0


	//----- nvinfo : EIATTR_MAX_THREADS
	.align		4
.L_1867:
        /*013c*/ 	.byte	0x04, 0x05
        /*013e*/ 	.short	(.L_1869 - .L_1868)
.L_1868:
        /*0140*/ 	.word	0x00000400
        /*0144*/ 	.word	0x00000001
        /*0148*/ 	.word	0x00000001


	//----- nvinfo : EIATTR_CRS_STACK_SIZE
	.align		4
.L_1869:
        /*014c*/ 	.byte	0x04, 0x1e
        /*014e*/ 	.short	(.L_1871 - .L_1870)
.L_1870:
        /*0150*/ 	.word	0x00000000
.L_1871:


//--------------------- .nv.info._ZN10layer_norm13ln_bwd_kernelINS_13Kernel_traitsI13__nv_bfloat16S2_S2_S2_fjLj3072ELj1ELj1ELj4ELj16ENS_18Kernel_traits_baseILj3072ES2_S2_S2_S2_fjLj128EEEEELb1ELb1ELb1ELb0EEEvNS_9BwdParamsE --------------------------
	.section	.nv.info._ZN10layer_norm13ln_bwd_kernelINS_13Kernel_traitsI13__nv_bfloat16S2_S2_S2_fjLj3072ELj1ELj1ELj4ELj16ENS_18Kernel_traits_baseILj3072ES2_S2_S2_S2_fjLj128EEEEELb1ELb1ELb1ELb0EEEvNS_9BwdParamsE,"",@"SHT_CUDA_INFO"
	.sectionflags	@""
	.align	4


	//----- nvinfo : EIATTR_CUDA_API_VERSION
	.align		4
        /*0000*/ 	.byte	0x04, 0x37
        /*0002*/ 	.short	(.L_1873 - .L_1872)
.L_1872:
        /*0004*/ 	.word	0x00000082


	//----- nvinfo : EIATTR_SW2861232_WAR
	.align		4
.L_1873:
        /*0008*/ 	.byte	0x01, 0x35
	.zero		2


	//----- nvinfo : EIATTR_PARAM_CBANK
	.align		4
        /*000c*/ 	.byte	0x04, 0x0a
        /*000e*/ 	.short	(.L_1875 - .L_1874)
	.align		4
.L_1874:
        /*0010*/ 	.word	index@(.nv.constant0._ZN10layer_norm13ln_bwd_kernelINS_13Kernel_traitsI13__nv_bfloat16S2_S2_S2_fjLj3072ELj1ELj1ELj4ELj16ENS_18Kernel_traits_baseILj3072ES2_S2_S2_S2_fjLj128EEEEELb1ELb1ELb1ELb0EEEvNS_9BwdParamsE)
        /*0014*/ 	.short	0x0160
        /*0016*/ 	.short	0x0128


	//----- nvinfo : EIATTR_CBANK_PARAM_SIZE
	.align		4
.L_1875:
        /*0018*/ 	.byte	0x03, 0x19
        /*001a*/ 	.short	0x0128


	//----- nvinfo : EIATTR_KPARAM_INFO
	.align		4
        /*001c*/ 	.byte	0x04, 0x17
        /*001e*/ 	.short	(.L_1877 - .L_1876)
.L_1876:
        /*0020*/ 	.word	0x00000000
        /*0024*/ 	.short	0x0000
        /*0026*/ 	.short	0x0000
        /*0028*/ 	.byte	0x00, 0xf0, 0xa1, 0x04


	//----- nvinfo : EIATTR_MAXREG_COUNT
	.align		4
.L_1877:
        /*002c*/ 	.byte	0x03, 0x1b
        /*002e*/ 	.short	0x00ff


	//----- nvinfo : EIATTR_NUM_BARRIERS
	.align		4
        /*0030*/ 	.byte	0x02, 0x4c
        /*0032*/ 	.byte	0x01
	.zero		1


	//----- nvinfo : EIATTR_MERCURY_ISA_VERSION
	.align		4
        /*0034*/ 	.byte	0x03, 0x5f
        /*0036*/ 	.short	0x0000


	//----- nvinfo : EIATTR_COOP_GROUP_MASK_REGIDS
	.align		4
        /*0038*/ 	.byte	0x04, 0x29
        /*003a*/ 	.short	(.L_1879 - .L_1878)


	//   ....[0]....
.L_1878:
        /*003c*/ 	.word	0xffffffff


	//   ....[1]....
        /*0040*/ 	.word	0xffffffff


	//   ....[2]....
        /*0044*/ 	.word	0xffffffff


	//   ....[3]....
        /*0048*/ 	.word	0xffffffff


	//   ....[4]....
        /*004c*/ 	.word	0xffffffff


	//   ....[5]....
        /*0050*/ 	.word	0xffffffff


	//   ....[6]....
        /*0054*/ 	.word	0xffffffff


	//   ....[7]....
        /*0058*/ 	.word	0xffffffff


	//   ....[8]....
        /*005c*/ 	.word	0xffffffff


	//   ....[9]....
        /*0060*/ 	.word	0xffffffff


	//   ....[10]....
        /*0064*/ 	.word	0xffffffff


	//   ....[11]....
        /*0068*/ 	.word	0xffffffff


	//   ....[12]....
        /*006c*/ 	.word	0xffffffff


	//   ....[13]....
        /*0070*/ 	.word	0xffffffff


	//   ....[14]....
        /*0074*/ 	.word	0xffffffff


	//   ....[15]....
        /*0078*/ 	.word	0xffffffff


	//   ....[16]....
        /*007c*/ 	.word	0xffffffff


	//   ....[17]....
        /*0080*/ 	.word	0xffffffff


	//   ....[18]....
        /*0084*/ 	.word	0xffffffff


	//   ....[19]....
        /*0088*/ 	.word	0xffffffff


	//----- nvinfo : EIATTR_COOP_GROUP_INSTR_OFFSETS
	.align		4
.L_1879:
        /*008c*/ 	.byte	0x04, 0x28
        /*008e*/ 	.short	(.L_1881 - .L_1880)


	//   ....[0]....
.L_1880:
        /*0090*/ 	.word	0x00001d40


	//   ....[1]....
        /*0094*/ 	.word	0x00001d60


	//   ....[2]....
        /*0098*/ 	.word	0x00001d80


	//   ....[3]....
        /*009c*/ 	.word	0x00001da0


	//   ....[4]....
        /*00a0*/ 	.word	0x00001dc0


	//   ....[5]....
        /*00a4*/ 	.word	0x00001de0


	//   ....[6]....
        /*00a8*/ 	.word	0x00001e00


	//   ....[7]....
        /*00ac*/ 	.word	0x00001e20


	//   ....[8]....
        /*00b0*/ 	.word	0x00001e40


	//   ....[9]....
        /*00b4*/ 	.word	0x00001e60


	//   ....[10]....
        /*00b8*/ 	.word	0x00005500


	//   ....[11]....
        /*00bc*/ 	.word	0x00005580


	//   ....[12]....
        /*00c0*/ 	.word	0x00005600


	//   ....[13]....
        /*00c4*/ 	.word	0x00005670


	//   ....[14]....
        /*00c8*/ 	.word	0x000056f0


	//   ....[15]....
        /*00cc*/ 	.word	0x00005760


	//   ....[16]....
        /*00d0*/ 	.word	0x000057e0


	//   ....[17]....
        /*00d4*/ 	.word	0x00005850


	//   ....[18]....
        /*00d8*/ 	.word	0x000058d0


	//   ....[19]....
        /*00dc*/ 	.word	0x00005940


	//----- nvinfo : EIATTR_EXIT_INSTR_OFFSETS
	.align		4
.L_1881:
        /*00e0*/ 	.byte	0x04, 0x1c
        /*00e2*/ 	.short	(.L_1883 - .L_1882)


	//   ....[0]....
.L_1882:
        /*00e4*/ 	.word	0x000053f0


	//   ....[1]....
        /*00e8*/ 	.word	0x000054a0


	//----- nvinfo : EIATTR_MAX_THREADS
	.align		4
.L_1883:
        /*00ec*/ 	.byte	0x04, 0x05
        /*00ee*/ 	.short	(.L_1885 - .L_1884)
.L_1884:
        /*00f0*/ 	.word	0x00000080
        /*00f4*/ 	.word	0x00000001
        /*00f8*/ 	.word	0x00000001


	//----- nvinfo : EIATTR_CRS_STACK_SIZE
	.align		4
.L_1885:
        /*00fc*/ 	.byte	0x04, 0x1e
        /*00fe*/ 	.short	(.L_1887 - .L_1886)
.L_1886:
        /*0100*/ 	.word	0x00000000
.L_1887:


//--------------------- .nv.info._ZN10layer_norm22ln_bwd_finalize_kernelINS_22Kernel_traits_finalizeILj3072E13__nv_bfloat16S2_S2_S2_fjLb1ELj1024ELj4ENS_18Kernel_traits_baseILj3072ES2_S2_S2_S2_fjLj1024EEEEELb1ELb1EEEvNS_9BwdParamsE --------------------------
	.section	.nv.info._ZN10layer_norm22ln_bwd_finalize_kernelINS_22Kernel_traits_finalizeILj3072E13__nv_bfloat16S2_S2_S2_fjLb1ELj1024ELj4ENS_18Kernel_traits_baseILj3072ES2_S2_S2_S2_fjLj1024EEEEELb1ELb1EEEvNS_9BwdParamsE,"",@"SHT_CUDA_INFO"
	.sectionflags	@""
	.align	4


	//----- nvinfo : EIATTR_CUDA_API_VERSION
	.align		4
        /*0000*/ 	.byte	0x04, 0x37
        /*0002*/ 	.short	(.L_1889 - .L_1888)
.L_1888:
        /*0004*/ 	.word	0x00000082


	//----- nvinfo : EIATTR_SW2861232_WAR
	.align		4
.L_1889:
        /*0008*/ 	.byte	0x01, 0x35
	.zero		2


	//----- nvinfo : EIATTR_PARAM_CBANK
	.align		4
        /*000c*/ 	.byte	0x04, 0x0a
        /*000e*/ 	.short	(.L_1891 - .L_1890)
	.align		4
.L_1890:
        /*0010*/ 	.word	index@(.nv.constant0._ZN10layer_norm22ln_bwd_finalize_kernelINS_22Kernel_traits_finalizeILj3072E13__nv_bfloat16S2_S2_S2_fjLb1ELj1024ELj4ENS_18Kernel_traits_baseILj3072ES2_S2_S2_S2_fjLj1024EEEEELb1ELb1EEEvNS_9BwdParamsE)
        /*0014*/ 	.short	0x0160
        /*0016*/ 	.short	0x0128


	//----- nvinfo : EIATTR_CBANK_PARAM_SIZE
	.align		4
.L_1891:
        /*0018*/ 	.byte	0x03, 0x19
        /*001a*/ 	.short	0x0128


	//----- nvinfo : EIATTR_KPARAM_INFO
	.align		4
        /*001c*/ 	.byte	0x04, 0x17
        /*001e*/ 	.short	(.L_1893 - .L_1892)
.L_1892:
        /*0020*/ 	.word	0x00000000
        /*0024*/ 	.short	0x0000
        /*0026*/ 	.short	0x0000
        /*0028*/ 	.byte	0x00, 0xf0, 0xa1, 0x04


	//----- nvinfo : EIATTR_MAXREG_COUNT
	.align		4
.L_1893:
        /*002c*/ 	.byte	0x03, 0x1b
        /*002e*/ 	.short	0x0040


	//----- nvinfo : EIATTR_NUM_BARRIERS
	.align		4
        /*0030*/ 	.byte	0x02, 0x4c
        /*0032*/ 	.byte	0x01
	.zero		1


	//----- nvinfo : EIATTR_MERCURY_ISA_VERSION
	.align		4
        /*0034*/ 	.byte	0x03, 0x5f
        /*0036*/ 	.short	0x0000


	//----- nvinfo : EIATTR_COOP_GROUP_MASK_REGIDS
	.align		4
        /*0038*/ 	.byte	0x04, 0x29
        /*003a*/ 	.short	(.L_1895 - .L_1894)


	//   ....[0]....
.L_1894:
        /*003c*/ 	.word	0xffffffff


	//   ....[1]....
        /*0040*/ 	.word	0xffffffff


	//   ....[2]....
        /*0044*/ 	.word	0xffffffff


	//   ....[3]....
        /*0048*/ 	.word	0xffffffff


	//   ....[4]....
        /*004c*/ 	.word	0xffffffff


	//   ....[5]....
        /*0050*/ 	.word	0xffffffff


	//   ....[6]....
        /*0054*/ 	.word	0xffffffff


	//   ....[7]....
        /*0058*/ 	.word	0xffffffff


	//   ....[8]....
        /*005c*/ 	.word	0xffffffff


	//   ....[9]....
        /*0060*/ 	.word	0xffffffff


	//   ....[10]....
        /*0064*/ 	.word	0xffffffff


	//   ....[11]....
        /*0068*/ 	.word	0xffffffff


	//   ....[12]....
        /*006c*/ 	.word	0xffffffff


	//   ....[13]....
        /*0070*/ 	.word	0xffffffff


	//   ....[14]....
        /*0074*/ 	.word	0xffffffff


	//   ....[15]....
        /*0078*/ 	.word	0xffffffff


	//   ....[16]....
        /*007c*/ 	.word	0xffffffff


	//   ....[17]....
        /*0080*/ 	.word	0xffffffff


	//   ....[18]....
        /*0084*/ 	.word	0xffffffff


	//   ....[19]....
        /*0088*/ 	.word	0xffffffff


	//   ....[20]....
        /*008c*/ 	.word	0xffffffff


	//   ....[21]....
        /*0090*/ 	.word	0xffffffff


	//   ....[22]....
        /*0094*/ 	.word	0xffffffff


	//   ....[23]....
        /*0098*/ 	.word	0xffffffff


	//   ....[24]....
        /*009c*/ 	.word	0xffffffff


	//   ....[25]....
        /*00a0*/ 	.word	0xffffffff


	//   ....[26]....
        /*00a4*/ 	.word	0xffffffff


	//   ....[27]....
        /*00a8*/ 	.word	0xffffffff


	//   ....[28]....
        /*00ac*/ 	.word	0xffffffff


	//   ....[29]....
        /*00b0*/ 	.word	0xffffffff


	//----- nvinfo : EIATTR_COOP_GROUP_INSTR_OFFSETS
	.align		4
.L_1895:
        /*00b4*/ 	.byte	0x04, 0x28
        /*00b6*/ 	.short	(.L_1897 - .L_1896)


	//   ....[0]....
.L_1896:
        /*00b8*/ 	.word	0x000009a0


	//   ....[1]....
        /*00bc*/ 	.word	0x000009d0


	//   ....[2]....
        /*00c0*/ 	.word	0x000009e0


	//   ....[3]....
        /*00c4*/ 	.word	0x00000a00


	//   ....[4]....
        /*00c8*/ 	.word	0x00000a20


	//   ....[5]....
        /*00cc*/ 	.word	0x00000a30


	//   ....[6]....
        /*00d0*/ 	.word	0x00000a60


	//   ....[7]....
        /*00d4*/ 	.word	0x00000a80


	//   ....[8]....
        /*00d8*/ 	.word	0x00000a90


	//   ....[9]....
        /*00dc*/ 	.word	0x00000ac0


	//   ....[10]....
        /*00e0*/ 	.word	0x00000ae0


	//   ....[11]....
        /*00e4*/ 	.word	0x00000af0


	//   ....[12]....
        /*00e8*/ 	.word	0x00000b20


	//   ....[13]....
        /*00ec*/ 	.word	0x00000b40


	//   ....[14]....
        /*00f0*/ 	.word	0x00000b50


	//   ....[15]....
        /*00f4*/ 	.word	0x00000dd0


	//   ....[16]....
        /*00f8*/ 	.word	0x00000e30


	//   ....[17]....
        /*00fc*/ 	.word	0x00000e90


	//   ....[18]....
        /*0100*/ 	.word	0x00000ef0


	//   ....[19]....
        /*0104*/ 	.word	0x00000f60


	//   ....[20]....
        /*0108*/ 	.word	0x00000fd0


	//   ....[21]....
        /*010c*/ 	.word	0x00001030


	//   ....[22]....
        /*0110*/ 	.word	0x00001090


	//   ....[23]....
        /*0114*/ 	.word	0x000010f0


	//   ....[24]....
        /*0118*/ 	.word	0x00001160


	//   ....[25]....
        /*011c*/ 	.word	0x000011d0


	//   ....[26]....
        /*0120*/ 	.word	0x00001230


	//   ....[27]....
        /*0124*/ 	.word	0x00001290


	//   ....[28]....
        /*0128*/ 	.word	0x000012f0


	//   ....[29]....
        /*012c*/ 	.word	0x00001350


	//----- nvinfo : EIATTR_EXIT_INSTR_OFFSETS
	.align		4
.L_1897:
        /*0130*/ 	.byte	0x04, 0x1c
        /*0132*/ 	.short	(.L_1899 - .L_1898)


	//   ....[0]....
.L_1898:
        /*0134*/ 	.word	0x00000070


	//   ....[1]....
        /*0138*/ 	.word	0x00000d70


	//----- nvinfo : EIATTR_MAX_THREADS
	.align		4
.L_1899:
        /*013c*/ 	.byte	0x04, 0x05
        /*013e*/ 	.short	(.L_1901 - .L_1900)
.L_1900:
        /*0140*/ 	.word	0x00000400
        /*0144*/ 	.word	0x00000001
        /*0148*/ 	.word	0x00000001


	//----- nvinfo : EIATTR_CRS_STACK_SIZE
	.align		4
.L_1901:
        /*014c*/ 	.byte	0x04, 0x1e
        /*014e*/ 	.short	(.L_1903 - .L_1902)
.L_1902:
        /*0150*/ 	.word	0x00000000
.L_1903:


//--------------------- .nv.info._ZN10layer_norm13ln_bwd_kernelINS_13Kernel_traitsI13__nv_bfloat16S2_S2_S2_fjLj3072ELj1ELj1ELj4ELj16ENS_18Kernel_traits_baseILj3072ES2_S2_S2_S2_fjLj128EEEEELb1ELb1ELb1ELb1EEEvNS_9BwdParamsE --------------------------
	.section	.nv.info._ZN10layer_norm13ln_bwd_kernelINS_13Kernel_traitsI13__nv_bfloat16S2_S2_S2_fjLj3072ELj1ELj1ELj4ELj16ENS_18Kernel_traits_baseILj3072ES2_S2_S2_S2_fjLj128EEEEELb1ELb1ELb1ELb1EEEvNS_9BwdParamsE,"",@"SHT_CUDA_INFO"
	.sectionflags	@""
	.align	4


	//----- nvinfo : EIATTR_CUDA_API_VERSION
	.align		4
        /*0000*/ 	.byte	0x04, 0x37
        /*0002*/ 	.short	(.L_1905 - .L_1904)
.L_1904:
        /*0004*/ 	.word	0x00000082


	//----- nvinfo : EIATTR_SW2861232_WAR
	.align		4
.L_1905:
        /*0008*/ 	.byte	0x01, 0x35
	.zero		2


	//----- nvinfo : EIATTR_PARAM_CBANK
	.align		4
        /*000c*/ 	.byte	0x04, 0x0a
        /*000e*/ 	.short	(.L_1907 - .L_1906)
	.align		4
.L_1906:
        /*0010*/ 	.word	index@(.nv.constant0._ZN10layer_norm13ln_bwd_kernelINS_13Kernel_traitsI13__nv_bfloat16S2_S2_S2_fjLj3072ELj1ELj1ELj4ELj16ENS_18Kernel_traits_baseILj3072ES2_S2_S2_S2_fjLj128EEEEELb1ELb1ELb1ELb1EEEvNS_9BwdParamsE)
        /*0014*/ 	.short	0x0160
        /*0016*/ 	.short	0x0128


	//----- nvinfo : EIATTR_CBANK_PARAM_SIZE
	.align		4
.L_1907:
        /*0018*/ 	.byte	0x03, 0x19
        /*001a*/ 	.short	0x0128


	//----- nvinfo : EIATTR_KPARAM_INFO
	.align		4
        /*001c*/ 	.byte	0x04, 0x17
        /*001e*/ 	.short	(.L_1909 - .L_1908)
.L_1908:
        /*0020*/ 	.word	0x00000000
        /*0024*/ 	.short	0x0000
        /*0026*/ 	.short	0x0000
        /*0028*/ 	.byte	0x00, 0xf0, 0xa1, 0x04


	//----- nvinfo : EIATTR_MAXREG_COUNT
	.align		4
.L_1909:
        /*002c*/ 	.byte	0x03, 0x1b
        /*002e*/ 	.short	0x00ff


	//----- nvinfo : EIATTR_NUM_BARRIERS
	.align		4
        /*0030*/ 	.byte	0x02, 0x4c
        /*0032*/ 	.byte	0x01
	.zero		1


	//----- nvinfo : EIATTR_MERCURY_ISA_VERSION
	.align		4
        /*0034*/ 	.byte	0x03, 0x5f
        /*0036*/ 	.short	0x0000


	//----- nvinfo : EIATTR_COOP_GROUP_MASK_REGIDS
	.align		4
        /*0038*/ 	.byte	0x04, 0x29
        /*003a*/ 	.short	(.L_1911 - .L_1910)


	//   ....[0]....
.L_1910:
        /*003c*/ 	.word	0xffffffff


	//   ....[1]....
        /*0040*/ 	.word	0xffffffff


	//   ....[2]....
        /*0044*/ 	.word	0xffffffff


	//   ....[3]....
        /*0048*/ 	.word	0xffffffff


	//   ....[4]....
        /*004c*/ 	.word	0xffffffff


	//   ....[5]....
        /*0050*/ 	.word	0xffffffff


	//   ....[6]....
        /*0054*/ 	.word	0xffffffff


	//   ....[7]....
        /*0058*/ 	.word	0xffffffff


	//   ....[8]....
        /*005c*/ 	.word	0xffffffff


	//   ....[9]....
        /*0060*/ 	.word	0xffffffff


	//   ....[10]....
        /*0064*/ 	.word	0xffffffff


	//   ....[11]....
        /*0068*/ 	.word	0xffffffff


	//   ....[12]....
        /*006c*/ 	.word	0xffffffff


	//   ....[13]....
        /*0070*/ 	.word	0xffffffff


	//   ....[14]....
        /*0074*/ 	.word	0xffffffff


	//   ....[15]....
        /*0078*/ 	.word	0xffffffff


	//   ....[16]....
        /*007c*/ 	.word	0xffffffff


	//   ....[17]....
        /*0080*/ 	.word	0xffffffff


	//   ....[18]....
        /*0084*/ 	.word	0xffffffff


	//   ....[19]....
        /*0088*/ 	.word	0xffffffff


	//----- nvinfo : EIATTR_COOP_GROUP_INSTR_OFFSETS
	.align		4
.L_1911:
        /*008c*/ 	.byte	0x04, 0x28
        /*008e*/ 	.short	(.L_1913 - .L_1912)


	//   ....[0]....
.L_1912:
        /*0090*/ 	.word	0x00001b70


	//   ....[1]....
        /*0094*/ 	.word	0x00001b90


	//   ....[2]....
        /*0098*/ 	.word	0x00001bb0


	//   ....[3]....
        /*009c*/ 	.word	0x00001bd0


	//   ....[4]....
        /*00a0*/ 	.word	0x00001bf0


	//   ....[5]....
        /*00a4*/ 	.word	0x00001c10


	//   ....[6]....
        /*00a8*/ 	.word	0x00001c30


	//   ....[7]....
        /*00ac*/ 	.word	0x00001c50


	//   ....[8]....
        /*00b0*/ 	.word	0x00001c70


	//   ....[9]....
        /*00b4*/ 	.word	0x00001c90


	//   ....[10]....
        /*00b8*/ 	.word	0x000051f0


	//   ....[11]....
        /*00bc*/ 	.word	0x00005270


	//   ....[12]....
        /*00c0*/ 	.word	0x000052f0


	//   ....[13]....
        /*00c4*/ 	.word	0x00005360


	//   ....[14]....
        /*00c8*/ 	.word	0x000053e0


	//   ....[15]....
        /*00cc*/ 	.word	0x00005450


	//   ....[16]....
        /*00d0*/ 	.word	0x000054d0


	//   ....[17]....
        /*00d4*/ 	.word	0x00005540


	//   ....[18]....
        /*00d8*/ 	.word	0x000055c0


	//   ....[19]....
        /*00dc*/ 	.word	0x00005630


	//----- nvinfo : EIATTR_EXIT_INSTR_OFFSETS
	.align		4
.L_1913:
        /*00e0*/ 	.byte	0x04, 0x1c
        /*00e2*/ 	.short	(.L_1915 - .L_1914)


	//   ....[0]....
.L_1914:
        /*00e4*/ 	.word	0x00005190


	//----- nvinfo : EIATTR_MAX_THREADS
	.align		4
.L_1915:
        /*00e8*/ 	.byte	0x04, 0x05
        /*00ea*/ 	.short	(.L_1917 - .L_1916)
.L_1916:
        /*00ec*/ 	.word	0x00000080
        /*00f0*/ 	.word	0x00000001
        /*00f4*/ 	.word	0x00000001


	//----- nvinfo : EIATTR_CRS_STACK_SIZE
	.align		4
.L_1917:
        /*00f8*/ 	.byte	0x04, 0x1e
        /*00fa*/ 	.short	(.L_1919 - .L_1918)
.L_1918:
        /*00fc*/ 	.word	0x00000000
.L_1919:


//--------------------- .nv.info._ZN10layer_norm13ln_bwd_kernelINS_13Kernel_traitsI6__halfS2_S2_S2_fjLj3072ELj1ELj1ELj4ELj16ENS_18Kernel_traits_baseILj3072ES2_S2_S2_S2_fjLj128EEEEELb0ELb0ELb0ELb0EEEvNS_9BwdParamsE --------------------------
	.section	.nv.info._ZN10layer_norm13ln_bwd_kernelINS_13Kernel_traitsI6__halfS2_S2_S2_fjLj3072ELj1ELj1ELj4ELj16ENS_18Kernel_traits_baseILj3072ES2_S2_S2_S2_fjLj128EEEEELb0ELb0ELb0ELb0EEEvNS_9BwdParamsE,"",@"SHT_CUDA_INFO"
	.sectionflags	@""
	.align	4


	//----- nvinfo : EIATTR_CUDA_API_VERSION
	.align		4
        /*0000*/ 	.byte	0x04, 0x37
        /*0002*/ 	.short	(.L_1921 - .L_1920)
.L_1920:
        /*0004*/ 	.word	0x00000082


	//----- nvinfo : EIATTR_SW2861232_WAR
	.align		4
.L_1921:
        /*0008*/ 	.byte	0x01, 0x35
	.zero		2


	//----- nvinfo : EIATTR_PARAM_CBANK
	.align		4
        /*000c*/ 	.byte	0x04, 0x0a
        /*000e*/ 	.short	(.L_1923 - .L_1922)
	.align		4
.L_1922:
        /*0010*/ 	.word	index@(.nv.constant0._ZN10layer_norm13ln_bwd_kernelINS_13Kernel_traitsI6__halfS2_S2_S2_fjLj3072ELj1ELj1ELj4ELj16ENS_18Kernel_traits_baseILj3072ES2_S2_S2_S2_fjLj128EEEEELb0ELb0ELb0ELb0EEEvNS_9BwdParamsE)
        /*0014*/ 	.short	0x0160
        /*0016*/ 	.short	0x0128


	//----- nvinfo : EIATTR_CBANK_PARAM_SIZE
	.align		4
.L_1923:
        /*0018*/ 	.byte	0x03, 0x19
        /*001a*/ 	.short	0x0128


	//----- nvinfo : EIATTR_KPARAM_INFO
	.align		4
        /*001c*/ 	.byte	0x04, 0x17
        /*001e*/ 	.short	(.L_1925 - .L_1924)
.L_1924:
        /*0020*/ 	.word	0x00000000
        /*0024*/ 	.short	0x0000
        /*0026*/ 	.short	0x0000
        /*0028*/ 	.byte	0x00, 0xf0, 0xa1, 0x04


	//----- nvinfo : EIATTR_MAXREG_COUNT
	.align		4
.L_1925:
        /*002c*/ 	.byte	0x03, 0x1b
        /*002e*/ 	.short	0x00ff


	//----- nvinfo : EIATTR_NUM_BARRIERS
	.align		4
        /*0030*/ 	.byte	0x02, 0x4c
        /*0032*/ 	.byte	0x01
	.zero		1


	//----- nvinfo : EIATTR_MERCURY_ISA_VERSION
	.align		4
        /*0034*/ 	.byte	0x03, 0x5f
        /*0036*/ 	.short	0x0000


	//----- nvinfo : EIATTR_COOP_GROUP_MASK_REGIDS
	.align		4
        /*0038*/ 	.byte	0x04, 0x29
        /*003a*/ 	.short	(.L_1927 - .L_1926)


	//   ....[0]....
.L_1926:
        /*003c*/ 	.word	0xffffffff


	//   ....[1]....
        /*0040*/ 	.word	0xffffffff


	//   ....[2]....
        /*0044*/ 	.word	0xffffffff


	//   ....[3]....
        /*0048*/ 	.word	0xffffffff


	//   ....[4]....
        /*004c*/ 	.word	0xffffffff


	//   ....[5]....
        /*0050*/ 	.word	0xffffffff


	//   ....[6]....
        /*0054*/ 	.word	0xffffffff


	//   ....[7]....
        /*0058*/ 	.word	0xffffffff


	//   ....[8]....
        /*005c*/ 	.word	0xffffffff


	//   ....[9]....
        /*0060*/ 	.word	0xffffffff


	//   ....[10]....
        /*0064*/ 	.word	0xffffffff


	//   ....[11]....
        /*0068*/ 	.word	0xffffffff


	//   ....[12]....
        /*006c*/ 	.word	0xffffffff


	//   ....[13]....
        /*0070*/ 	.word	0xffffffff


	//   ....[14]....
        /*0074*/ 	.word	0xffffffff


	//   ....[15]....
        /*0078*/ 	.word	0xffffffff


	//   ....[16]....
        /*007c*/ 	.word	0xffffffff


	//   ....[17]....
        /*0080*/ 	.word	0xffffffff


	//   ....[18]....
        /*0084*/ 	.word	0xffffffff


	//   ....[19]....
        /*0088*/ 	.word	0xffffffff


	//----- nvinfo : EIATTR_COOP_GROUP_INSTR_OFFSETS
	.align		4
.L_1927:
        /*008c*/ 	.byte	0x04, 0x28
        /*008e*/ 	.short	(.L_1929 - .L_1928)


	//   ....[0]....
.L_1928:
        /*0090*/ 	.word	0x000016f0


	//   ....[1]....
        /*0094*/ 	.word	0x00001710


	//   ....[2]....
        /*0098*/ 	.word	0x00001730


	//   ....[3]....
        /*009c*/ 	.word	0x00001750


	//   ....[4]....
        /*00a0*/ 	.word	0x00001770


	//   ....[5]....
        /*00a4*/ 	.word	0x00001790


	//   ....[6]....
        /*00a8*/ 	.word	0x000017b0


	//   ....[7]....
        /*00ac*/ 	.word	0x000017d0


	//   ....[8]....
        /*00b0*/ 	.word	0x000017f0


	//   ....[9]....
        /*00b4*/ 	.word	0x00001810


	//   ....[10]....
        /*00b8*/ 	.word	0x00002ba0


	//   ....[11]....
        /*00bc*/ 	.word	0x00002c20


	//   ....[12]....
        /*00c0*/ 	.word	0x00002ca0


	//   ....[13]....
        /*00c4*/ 	.word	0x00002d10


	//   ....[14]....
        /*00c8*/ 	.word	0x00002d90


	//   ....[15]....
        /*00cc*/ 	.word	0x00002e00


	//   ....[16]....
        /*00d0*/ 	.word	0x00002e80


	//   ....[17]....
        /*00d4*/ 	.word	0x00002ef0


	//   ....[18]....
        /*00d8*/ 	.word	0x00002f70


	//   ....[19]....
        /*00dc*/ 	.word	0x00002fe0


	//----- nvinfo : EIATTR_EXIT_INSTR_OFFSETS
	.align		4
.L_1929:
        /*00e0*/ 	.byte	0x04, 0x1c
        /*00e2*/ 	.short	(.L_1931 - .L_1930)


	//   ....[0]....
.L_1930:
        /*00e4*/ 	.word	0x00002ac0


	//   ....[1]....
        /*00e8*/ 	.word	0x00002b40


	//----- nvinfo : EIATTR_MAX_THREADS
	.align		4
.L_1931:
        /*00ec*/ 	.byte	0x04, 0x05
        /*00ee*/ 	.short	(.L_1933 - .L_1932)
.L_1932:
        /*00f0*/ 	.word	0x00000080
        /*00f4*/ 	.word	0x00000001
        /*00f8*/ 	.word	0x00000001


	//----- nvinfo : EIATTR_CRS_STACK_SIZE
	.align		4
.L_1933:
        /*00fc*/ 	.byte	0x04, 0x1e
        /*00fe*/ 	.short	(.L_1935 - .L_1934)
.L_1934:
        /*0100*/ 	.word	0x00000000
.L_1935:


//--------------------- .nv.info._ZN10layer_norm13ln_bwd_kernelINS_13Kernel_traitsI6__halfS2_S2_S2_fjLj3072ELj1ELj1ELj4ELj16ENS_18Kernel_traits_baseILj3072ES2_S2_S2_S2_fjLj128EEEEELb0ELb0ELb0ELb1EEEvNS_9BwdParamsE --------------------------
	.section	.nv.info._ZN10layer_norm13ln_bwd_kernelINS_13Kernel_traitsI6__halfS2_S2_S2_fjLj3072ELj1ELj1ELj4ELj16ENS_18Kernel_traits_baseILj3072ES2_S2_S2_S2_fjLj128EEEEELb0ELb0ELb0ELb1EEEvNS_9BwdParamsE,"",@"SHT_CUDA_INFO"
	.sectionflags	@""
	.align	4


	//----- nvinfo : EIATTR_CUDA_API_VERSION
	.align		4
        /*0000*/ 	.byte	0x04, 0x37
        /*0002*/ 	.short	(.L_1937 - .L_1936)
.L_1936:
        /*0004*/ 	.word	0x00000082


	//----- nvinfo : EIATTR_SW2861232_WAR
	.align		4
.L_1937:
        /*0008*/ 	.byte	0x01, 0x35
	.zero		2


	//----- nvinfo : EIATTR_PARAM_CBANK
	.align		4
        /*000c*/ 	.byte	0x04, 0x0a
        /*000e*/ 	.short	(.L_1939 - .L_1938)
	.align		4
.L_1938:
        /*0010*/ 	.word	index@(.nv.constant0._ZN10layer_norm13ln_bwd_kernelINS_13Kernel_traitsI6__halfS2_S2_S2_fjLj3072ELj1ELj1ELj4ELj16ENS_18Kernel_traits_baseILj3072ES2_S2_S2_S2_fjLj128EEEEELb0ELb0ELb0ELb1EEEvNS_9BwdParamsE)
        /*0014*/ 	.short	0x0160
        /*0016*/ 	.short	0x0128


	//----- nvinfo : EIATTR_CBANK_PARAM_SIZE
	.align		4
.L_1939:
        /*0018*/ 	.byte	0x03, 0x19
        /*001a*/ 	.short	0x0128


	//----- nvinfo : EIATTR_KPARAM_INFO
	.align		4
        /*001c*/ 	.byte	0x04, 0x17
        /*001e*/ 	.short	(.L_1941 - .L_1940)
.L_1940:
        /*0020*/ 	.word	0x00000000
        /*0024*/ 	.short	0x0000
        /*0026*/ 	.short	0x0000
        /*0028*/ 	.byte	0x00, 0xf0, 0xa1, 0x04


	//----- nvinfo : EIATTR_MAXREG_COUNT
	.align		4
.L_1941:
        /*002c*/ 	.byte	0x03, 0x1b
        /*002e*/ 	.short	0x00ff


	//----- nvinfo : EIATTR_NUM_BARRIERS
	.align		4
        /*0030*/ 	.byte	0x02, 0x4c
        /*0032*/ 	.byte	0x01
	.zero		1


	//----- nvinfo : EIATTR_MERCURY_ISA_VERSION
	.align		4
        /*0034*/ 	.byte	0x03, 0x5f
        /*0036*/ 	.short	0x0000


	//----- nvinfo : EIATTR_COOP_GROUP_MASK_REGIDS
	.align		4
        /*0038*/ 	.byte	0x04, 0x29
        /*003a*/ 	.short	(.L_1943 - .L_1942)


	//   ....[0]....
.L_1942:
        /*003c*/ 	.word	0xffffffff


	//   ....[1]....
        /*0040*/ 	.word	0xffffffff


	//   ....[2]....
        /*0044*/ 	.word	0xffffffff


	//   ....[3]....
        /*0048*/ 	.word	0xffffffff


	//   ....[4]....
        /*004c*/ 	.word	0xffffffff


	//   ....[5]....
        /*0050*/ 	.word	0xffffffff


	//   ....[6]....
        /*0054*/ 	.word	0xffffffff


	//   ....[7]....
        /*0058*/ 	.word	0xffffffff


	//   ....[8]....
        /*005c*/ 	.word	0xffffffff


	//   ....[9]....
        /*0060*/ 	.word	0xffffffff


	//   ....[10]....
        /*0064*/ 	.word	0xffffffff


	//   ....[11]....
        /*0068*/ 	.word	0xffffffff


	//   ....[12]....
        /*006c*/ 	.word	0xffffffff


	//   ....[13]....
        /*0070*/ 	.word	0xffffffff


	//   ....[14]....
        /*0074*/ 	.word	0xffffffff


	//   ....[15]....
        /*0078*/ 	.word	0xffffffff


	//   ....[16]....
        /*007c*/ 	.word	0xffffffff


	//   ....[17]....
        /*0080*/ 	.word	0xffffffff


	//   ....[18]....
        /*0084*/ 	.word	0xffffffff


	//   ....[19]....
        /*0088*/ 	.word	0xffffffff


	//----- nvinfo : EIATTR_COOP_GROUP_INSTR_OFFSETS
	.align		4
.L_1943:
        /*008c*/ 	.byte	0x04, 0x28
        /*008e*/ 	.short	(.L_1945 - .L_1944)


	//   ....[0]....
.L_1944:
        /*0090*/ 	.word	0x00001610


	//   ....[1]....
        /*0094*/ 	.word	0x00001630


	//   ....[2]....
        /*0098*/ 	.word	0x00001650


	//   ....[3]....
        /*009c*/ 	.word	0x00001670


	//   ....[4]....
        /*00a0*/ 	.word	0x00001690


	//   ....[5]....
        /*00a4*/ 	.word	0x000016b0


	//   ....[6]....
        /*00a8*/ 	.word	0x000016d0


	//   ....[7]....
        /*00ac*/ 	.word	0x000016f0


	//   ....[8]....
        /*00b0*/ 	.word	0x00001710


	//   ....[9]....
        /*00b4*/ 	.word	0x00001730


	//   ....[10]....
        /*00b8*/ 	.word	0x00002b60


	//   ....[11]....
        /*00bc*/ 	.word	0x00002be0


	//   ....[12]....
        /*00c0*/ 	.word	0x00002c60


	//   ....[13]....
        /*00c4*/ 	.word	0x00002cd0


	//   ....[14]....
        /*00c8*/ 	.word	0x00002d50


	//   ....[15]....
        /*00cc*/ 	.word	0x00002dc0


	//   ....[16]....
        /*00d0*/ 	.word	0x00002e40


	//   ....[17]....
        /*00d4*/ 	.word	0x00002eb0


	//   ....[18]....
        /*00d8*/ 	.word	0x00002f30


	//   ....[19]....
        /*00dc*/ 	.word	0x00002fa0


	//----- nvinfo : EIATTR_EXIT_INSTR_OFFSETS
	.align		4
.L_1945:
        /*00e0*/ 	.byte	0x04, 0x1c
        /*00e2*/ 	.short	(.L_1947 - .L_1946)


	//   ....[0]....
.L_1946:
        /*00e4*/ 	.word	0x00002b00


	//----- nvinfo : EIATTR_MAX_THREADS
	.align		4
.L_1947:
        /*00e8*/ 	.byte	0x04, 0x05
        /*00ea*/ 	.short	(.L_1949 - .L_1948)
.L_1948:
        /*00ec*/ 	.word	0x00000080
        /*00f0*/ 	.word	0x00000001
        /*00f4*/ 	.word	0x00000001


	//----- nvinfo : EIATTR_CRS_STACK_SIZE
	.align		4
.L_1949:
        /*00f8*/ 	.byte	0x04, 0x1e
        /*00fa*/ 	.short	(.L_1951 - .L_1950)
.L_1950:
        /*00fc*/ 	.word	0x00000000
.L_1951:


//--------------------- .nv.info._ZN10layer_norm13ln_bwd_kernelINS_13Kernel_traitsI6__halfS2_S2_S2_fjLj3072ELj1ELj1ELj4ELj16ENS_18Kernel_traits_baseILj3072ES2_S2_S2_S2_fjLj128EEEEELb0ELb0ELb1ELb0EEEvNS_9BwdParamsE --------------------------
	.section	.nv.info._ZN10layer_norm13ln_bwd_kernelINS_13Kernel_traitsI6__halfS2_S2_S2_fjLj3072ELj1ELj1ELj4ELj16ENS_18Kernel_traits_baseILj3072ES2_S2_S2_S2_fjLj128EEEEELb0ELb0ELb1ELb0EEEvNS_9BwdParamsE,"",@"SHT_CUDA_INFO"
	.sectionflags	@""
	.align	4


	//----- nvinfo : EIATTR_CUDA_API_VERSION
	.align		4
        /*0000*/ 	.byte	0x04, 0x37
        /*0002*/ 	.short	(.L_1953 - .L_1952)
.L_1952:
        /*0004*/ 	.word	0x00000082


	//----- nvinfo : EIATTR_SW2861232_WAR
	.align		4
.L_1953:
        /*0008*/ 	.byte	0x01, 0x35
	.zero		2


	//----- nvinfo : EIATTR_PARAM_CBANK
	.align		4
        /*000c*/ 	.byte	0x04, 0x0a
        /*000e*/ 	.short	(.L_1955 - .L_1954)
	.align		4
.L_1954:
        /*0010*/ 	.word	index@(.nv.constant0._ZN10layer_norm13ln_bwd_kernelINS_13Kernel_traitsI6__halfS2_S2_S2_fjLj3072ELj1ELj1ELj4ELj16ENS_18Kernel_traits_baseILj3072ES2_S2_S2_S2_fjLj128EEEEELb0ELb0ELb1ELb0EEEvNS_9BwdParamsE)
        /*0014*/ 	.short	0x0160
        /*0016*/ 	.short	0x0128


	//----- nvinfo : EIATTR_CBANK_PARAM_SIZE
	.align		4
.L_1955:
        /*0018*/ 	.byte	0x03, 0x19
        /*001a*/ 	.short	0x0128


	//----- nvinfo : EIATTR_KPARAM_INFO
	.align		4
        /*001c*/ 	.byte	0x04, 0x17
        /*001e*/ 	.short	(.L_1957 - .L_1956)
.L_1956:
        /*0020*/ 	.word	0x00000000
        /*0024*/ 	.short	0x0000
        /*0026*/ 	.short	0x0000
        /*0028*/ 	.byte	0x00, 0xf0, 0xa1, 0x04


	//----- nvinfo : EIATTR_MAXREG_COUNT
	.align		4
.L_1957:
        /*002c*/ 	.byte	0x03, 0x1b
        /*002e*/ 	.short	0x00ff


	//----- nvinfo : EIATTR_NUM_BARRIERS
	.align		4
        /*0030*/ 	.byte	0x02, 0x4c
        /*0032*/ 	.byte	0x01
	.zero		1


	//----- nvinfo : EIATTR_MERCURY_ISA_VERSION
	.align		4
        /*0034*/ 	.byte	0x03, 0x5f
        /*0036*/ 	.short	0x0000


	//----- nvinfo : EIATTR_COOP_GROUP_MASK_REGIDS
	.align		4
        /*0038*/ 	.byte	0x04, 0x29
        /*003a*/ 	.short	(.L_1959 - .L_1958)


	//   ....[0]....
.L_1958:
        /*003c*/ 	.word	0xffffffff


	//   ....[1]....
        /*0040*/ 	.word	0xffffffff


	//   ....[2]....
        /*0044*/ 	.word	0xffffffff


	//   ....[3]....
        /*0048*/ 	.word	0xffffffff


	//   ....[4]....
        /*004c*/ 	.word	0xffffffff


	//   ....[5]....
        /*0050*/ 	.word	0xffffffff


	//   ....[6]....
        /*0054*/ 	.word	0xffffffff


	//   ....[7]....
        /*0058*/ 	.word	0xffffffff


	//   ....[8]....
        /*005c*/ 	.word	0xffffffff


	//   ....[9]....
        /*0060*/ 	.word	0xffffffff


	//   ....[10]....
        /*0064*/ 	.word	0xffffffff


	//   ....[11]....
        /*0068*/ 	.word	0xffffffff


	//   ....[12]....
        /*006c*/ 	.word	0xffffffff


	//   ....[13]....
        /*0070*/ 	.word	0xffffffff


	//   ....[14]....
        /*0074*/ 	.word	0xffffffff


	//   ....[15]....
        /*0078*/ 	.word	0xffffffff


	//   ....[16]....
        /*007c*/ 	.word	0xffffffff


	//   ....[17]....
        /*0080*/ 	.word	0xffffffff


	//   ....[18]....
        /*0084*/ 	.word	0xffffffff


	//   ....[19]....
        /*0088*/ 	.word	0xffffffff


	//----- nvinfo : EIATTR_COOP_GROUP_INSTR_OFFSETS
	.align		4
.L_1959:
        /*008c*/ 	.byte	0x04, 0x28
        /*008e*/ 	.short	(.L_1961 - .L_1960)


	//   ....[0]....
.L_1960:
        /*0090*/ 	.word	0x00001880


	//   ....[1]....
        /*0094*/ 	.word	0x000018a0


	//   ....[2]....
        /*0098*/ 	.word	0x000018c0


	//   ....[3]....
        /*009c*/ 	.word	0x000018e0


	//   ....[4]....
        /*00a0*/ 	.word	0x00001900


	//   ....[5]....
        /*00a4*/ 	.word	0x00001920


	//   ....[6]....
        /*00a8*/ 	.word	0x00001940


	//   ....[7]....
        /*00ac*/ 	.word	0x00001960


	//   ....[8]....
        /*00b0*/ 	.word	0x00001980


	//   ....[9]....
        /*00b4*/ 	.word	0x000019a0


	//   ....[10]....
        /*00b8*/ 	.word	0x00003b70


	//   ....[11]....
        /*00bc*/ 	.word	0x00003bf0


	//   ....[12]....
        /*00c0*/ 	.word	0x00003c70


	//   ....[13]....
        /*00c4*/ 	.word	0x00003ce0


	//   ....[14]....
        /*00c8*/ 	.word	0x00003d60


	//   ....[15]....
        /*00cc*/ 	.word	0x00003dd0


	//   ....[16]....
        /*00d0*/ 	.word	0x00003e50


	//   ....[17]....
        /*00d4*/ 	.word	0x00003ec0


	//   ....[18]....
        /*00d8*/ 	.word	0x00003f40


	//   ....[19]....
        /*00dc*/ 	.word	0x00003fb0


	//----- nvinfo : EIATTR_EXIT_INSTR_OFFSETS
	.align		4
.L_1961:
        /*00e0*/ 	.byte	0x04, 0x1c
        /*00e2*/ 	.short	(.L_1963 - .L_1962)


	//   ....[0]....
.L_1962:
        /*00e4*/ 	.word	0x00003a90


	//   ....[1]....
        /*00e8*/ 	.word	0x00003b10


	//----- nvinfo : EIATTR_MAX_THREADS
	.align		4
.L_1963:
        /*00ec*/ 	.byte	0x04, 0x05
        /*00ee*/ 	.short	(.L_1965 - .L_1964)
.L_1964:
        /*00f0*/ 	.word	0x00000080
        /*00f4*/ 	.word	0x00000001
        /*00f8*/ 	.word	0x00000001


	//----- nvinfo : EIATTR_CRS_STACK_SIZE
	.align		4
.L_1965:
        /*00fc*/ 	.byte	0x04, 0x1e
        /*00fe*/ 	.short	(.L_1967 - .L_1966)
.L_1966:
        /*0100*/ 	.word	0x00000000
.L_1967:


//--------------------- .nv.info._ZN10layer_norm13ln_bwd_kernelINS_13Kernel_traitsI6__halfS2_S2_S2_fjLj3072ELj1ELj1ELj4ELj16ENS_18Kernel_traits_baseILj3072ES2_S2_S2_S2_fjLj128EEEEELb0ELb0ELb1ELb1EEEvNS_9BwdParamsE --------------------------
	.section	.nv.info._ZN10layer_norm13ln_bwd_kernelINS_13Kernel_traitsI6__halfS2_S2_S2_fjLj3072ELj1ELj1ELj4ELj16ENS_18Kernel_traits_baseILj3072ES2_S2_S2_S2_fjLj128EEEEELb0ELb0ELb1ELb1EEEvNS_9BwdParamsE,"",@"SHT_CUDA_INFO"
	.sectionflags	@""
	.align	4


	//----- nvinfo : EIATTR_CUDA_API_VERSION
	.align		4
        /*0000*/ 	.byte	0x04, 0x37
        /*0002*/ 	.short	(.L_1969 - .L_1968)
.L_1968:
        /*0004*/ 	.word	0x00000082


	//----- nvinfo : EIATTR_SW2861232_WAR
	.align		4
.L_1969:
        /*0008*/ 	.byte	0x01, 0x35
	.zero		2


	//----- nvinfo : EIATTR_PARAM_CBANK
	.align		4
        /*000c*/ 	.byte	0x04, 0x0a
        /*000e*/ 	.short	(.L_1971 - .L_1970)
	.align		4
.L_1970:
        /*0010*/ 	.word	index@(.nv.constant0._ZN10layer_norm13ln_bwd_kernelINS_13Kernel_traitsI6__halfS2_S2_S2_fjLj3072ELj1ELj1ELj4ELj16ENS_18Kernel_traits_baseILj3072ES2_S2_S2_S2_fjLj128EEEEELb0ELb0ELb1ELb1EEEvNS_9BwdParamsE)
        /*0014*/ 	.short	0x0160
        /*0016*/ 	.short	0x0128


	//----- nvinfo : EIATTR_CBANK_PARAM_SIZE
	.align		4
.L_1971:
        /*0018*/ 	.byte	0x03, 0x19
        /*001a*/ 	.short	0x0128


	//----- nvinfo : EIATTR_KPARAM_INFO
	.align		4
        /*001c*/ 	.byte	0x04, 0x17
        /*001e*/ 	.short	(.L_1973 - .L_1972)
.L_1972:
        /*0020*/ 	.word	0x00000000
        /*0024*/ 	.short	0x0000
        /*0026*/ 	.short	0x0000
        /*0028*/ 	.byte	0x00, 0xf0, 0xa1, 0x04


	//----- nvinfo : EIATTR_MAXREG_COUNT
	.align		4
.L_1973:
        /*002c*/ 	.byte	0x03, 0x1b
        /*002e*/ 	.short	0x00ff


	//----- nvinfo : EIATTR_NUM_BARRIERS
	.align		4
        /*0030*/ 	.byte	0x02, 0x4c
        /*0032*/ 	.byte	0x01
	.zero		1


	//----- nvinfo : EIATTR_MERCURY_ISA_VERSION
	.align		4
        /*0034*/ 	.byte	0x03, 0x5f
        /*0036*/ 	.short	0x0000


	//----- nvinfo : EIATTR_COOP_GROUP_MASK_REGIDS
	.align		4
        /*0038*/ 	.byte	0x04, 0x29
        /*003a*/ 	.short	(.L_1975 - .L_1974)


	//   ....[0]....
.L_1974:
        /*003c*/ 	.word	0xffffffff


	//   ....[1]....
        /*0040*/ 	.word	0xffffffff


	//   ....[2]....
        /*0044*/ 	.word	0xffffffff


	//   ....[3]....
        /*0048*/ 	.word	0xffffffff


	//   ....[4]....
        /*004c*/ 	.word	0xffffffff


	//   ....[5]....
        /*0050*/ 	.word	0xffffffff


	//   ....[6]....
        /*0054*/ 	.word	0xffffffff


	//   ....[7]....
        /*0058*/ 	.word	0xffffffff


	//   ....[8]....
        /*005c*/ 	.word	0xffffffff


	//   ....[9]....
        /*0060*/ 	.word	0xffffffff


	//   ....[10]....
        /*0064*/ 	.word	0xffffffff


	//   ....[11]....
        /*0068*/ 	.word	0xffffffff


	//   ....[12]....
        /*006c*/ 	.word	0xffffffff


	//   ....[13]....
        /*0070*/ 	.word	0xffffffff


	//   ....[14]....
        /*0074*/ 	.word	0xffffffff


	//   ....[15]....
        /*0078*/ 	.word	0xffffffff


	//   ....[16]....
        /*007c*/ 	.word	0xffffffff


	//   ....[17]....
        /*0080*/ 	.word	0xffffffff


	//   ....[18]....
        /*0084*/ 	.word	0xffffffff


	//   ....[19]....
        /*0088*/ 	.word	0xffffffff


	//----- nvinfo : EIATTR_COOP_GROUP_INSTR_OFFSETS
	.align		4
.L_1975:
        /*008c*/ 	.byte	0x04, 0x28
        /*008e*/ 	.short	(.L_1977 - .L_1976)


	//   ....[0]....
.L_1976:
        /*0090*/ 	.word	0x00001720


	//   ....[1]....
        /*0094*/ 	.word	0x00001740


	//   ....[2]....
        /*0098*/ 	.word	0x00001760


	//   ....[3]....
        /*009c*/ 	.word	0x00001780


	//   ....[4]....
        /*00a0*/ 	.word	0x000017a0


	//   ....[5]....
        /*00a4*/ 	.word	0x000017c0


	//   ....[6]....
        /*00a8*/ 	.word	0x000017e0


	//   ....[7]....
        /*00ac*/ 	.word	0x00001800


	//   ....[8]....
        /*00b0*/ 	.word	0x00001820


	//   ....[9]....
        /*00b4*/ 	.word	0x00001840


	//   ....[10]....
        /*00b8*/ 	.word	0x00003780


	//   ....[11]....
        /*00bc*/ 	.word	0x00003800


	//   ....[12]....
        /*00c0*/ 	.word	0x00003880


	//   ....[13]....
        /*00c4*/ 	.word	0x000038f0


	//   ....[14]....
        /*00c8*/ 	.word	0x00003970


	//   ....[15]....
        /*00cc*/ 	.word	0x000039e0


	//   ....[16]....
        /*00d0*/ 	.word	0x00003a60


	//   ....[17]....
        /*00d4*/ 	.word	0x00003ad0


	//   ....[18]....
        /*00d8*/ 	.word	0x00003b50


	//   ....[19]....
        /*00dc*/ 	.word	0x00003bc0


	//----- nvinfo : EIATTR_EXIT_INSTR_OFFSETS
	.align		4
.L_1977:
        /*00e0*/ 	.byte	0x04, 0x1c
        /*00e2*/ 	.short	(.L_1979 - .L_1978)


	//   ....[0]....
.L_1978:
        /*00e4*/ 	.word	0x00003720


	//----- nvinfo : EIATTR_MAX_THREADS
	.align		4
.L_1979:
        /*00e8*/ 	.byte	0x04, 0x05
        /*00ea*/ 	.short	(.L_1981 - .L_1980)
.L_1980:
        /*00ec*/ 	.word	0x00000080
        /*00f0*/ 	.word	0x00000001
        /*00f4*/ 	.word	0x00000001


	//----- nvinfo : EIATTR_CRS_STACK_SIZE
	.align		4
.L_1981:
        /*00f8*/ 	.byte	0x04, 0x1e
        /*00fa*/ 	.short	(.L_1983 - .L_1982)
.L_1982:
        /*00fc*/ 	.word	0x00000000
.L_1983:


//--------------------- .nv.info._ZN10layer_norm13ln_bwd_kernelINS_13Kernel_traitsI6__halfS2_S2_S2_fjLj3072ELj1ELj1ELj4ELj16ENS_18Kernel_traits_baseILj3072ES2_S2_S2_S2_fjLj128EEEEELb0ELb1ELb0ELb0EEEvNS_9BwdParamsE --------------------------
	.section	.nv.info._ZN10layer_norm13ln_bwd_kernelINS_13Kernel_traitsI6__halfS2_S2_S2_fjLj3072ELj1ELj1ELj4ELj16ENS_18Kernel_traits_baseILj3072ES2_S2_S2_S2_fjLj128EEEEELb0ELb1ELb0ELb0EEEvNS_9BwdParamsE,"",@"SHT_CUDA_INFO"
	.sectionflags	@""
	.align	4


	//----- nvinfo : EIATTR_CUDA_API_VERSION
	.align		4
        /*0000*/ 	.byte	0x04, 0x37
        /*0002*/ 	.short	(.L_1985 - .L_1984)
.L_1984:
        /*0004*/ 	.word	0x00000082


	//----- nvinfo : EIATTR_SW2861232_WAR
	.align		4
.L_1985:
        /*0008*/ 	.byte	0x01, 0x35
	.zero		2


	//----- nvinfo : EIATTR_PARAM_CBANK
	.align		4
        /*000c*/ 	.byte	0x04, 0x0a
        /*000e*/ 	.short	(.L_1987 - .L_1986)
	.align		4
.L_1986:
        /*0010*/ 	.word	index@(.nv.constant0._ZN10layer_norm13ln_bwd_kernelINS_13Kernel_traitsI6__halfS2_S2_S2_fjLj3072ELj1ELj1ELj4ELj16ENS_18Kernel_traits_baseILj3072ES2_S2_S2_S2_fjLj128EEEEELb0ELb1ELb0ELb0EEEvNS_9BwdParamsE)
        /*0014*/ 	.short	0x0160
        /*0016*/ 	.short	0x0128


	//----- nvinfo : EIATTR_CBANK_PARAM_SIZE
	.align		4
.L_1987:
        /*0018*/ 	.byte	0x03, 0x19
        /*001a*/ 	.short	0x0128


	//----- nvinfo : EIATTR_KPARAM_INFO
	.align		4
        /*001c*/ 	.byte	0x04, 0x17
        /*001e*/ 	.short	(.L_1989 - .L_1988)
.L_1988:
        /*0020*/ 	.word	0x00000000
        /*0024*/ 	.short	0x0000
        /*0026*/ 	.short	0x0000
        /*0028*/ 	.byte	0x00, 0xf0, 0xa1, 0x04


	//----- nvinfo : EIATTR_MAXREG_COUNT
	.align		4
.L_1989:
        /*002c*/ 	.byte	0x03, 0x1b
        /*002e*/ 	.short	0x00ff


	//----- nvinfo : EIATTR_NUM_BARRIERS
	.align		4
        /*0030*/ 	.byte	0x02, 0x4c
        /*0032*/ 	.byte	0x01
	.zero		1


	//----- nvinfo : EIATTR_MERCURY_ISA_VERSION
	.align		4
        /*0034*/ 	.byte	0x03, 0x5f
        /*0036*/ 	.short	0x0000


	//----- nvinfo : EIATTR_COOP_GROUP_MASK_REGIDS
	.align		4
        /*0038*/ 	.byte	0x04, 0x29
        /*003a*/ 	.short	(.L_1991 - .L_1990)


	//   ....[0]....
.L_1990:
        /*003c*/ 	.word	0xffffffff


	//   ....[1]....
        /*0040*/ 	.word	0xffffffff


	//   ....[2]....
        /*0044*/ 	.word	0xffffffff


	//   ....[3]....
        /*0048*/ 	.word	0xffffffff


	//   ....[4]....
        /*004c*/ 	.word	0xffffffff


	//   ....[5]....
        /*0050*/ 	.word	0xffffffff


	//   ....[6]....
        /*0054*/ 	.word	0xffffffff


	//   ....[7]....
        /*0058*/ 	.word	0xffffffff


	//   ....[8]....
        /*005c*/ 	.word	0xffffffff


	//   ....[9]....
        /*0060*/ 	.word	0xffffffff


	//   ....[10]....
        /*0064*/ 	.word	0xffffffff


	//   ....[11]....
        /*0068*/ 	.word	0xffffffff


	//   ....[12]....
        /*006c*/ 	.word	0xffffffff


	//   ....[13]....
        /*0070*/ 	.word	0xffffffff


	//   ....[14]....
        /*0074*/ 	.word	0xffffffff


	//   ....[15]....
        /*0078*/ 	.word	0xffffffff


	//   ....[16]....
        /*007c*/ 	.word	0xffffffff


	//   ....[17]....
        /*0080*/ 	.word	0xffffffff


	//   ....[18]....
        /*0084*/ 	.word	0xffffffff


	//   ....[19]....
        /*0088*/ 	.word	0xffffffff


	//----- nvinfo : EIATTR_COOP_GROUP_INSTR_OFFSETS
	.align		4
.L_1991:
        /*008c*/ 	.byte	0x04, 0x28
        /*008e*/ 	.short	(.L_1993 - .L_1992)


	//   ....[0]....
.L_1992:
        /*0090*/ 	.word	0x00001990


	//   ....[1]....
        /*0094*/ 	.word	0x000019b0


	//   ....[2]....
        /*0098*/ 	.word	0x000019d0


	//   ....[3]....
        /*009c*/ 	.word	0x000019f0


	//   ....[4]....
        /*00a0*/ 	.word	0x00001a10


	//   ....[5]....
        /*00a4*/ 	.word	0x00001a30


	//   ....[6]....
        /*00a8*/ 	.word	0x00001a50


	//   ....[7]....
        /*00ac*/ 	.word	0x00001a70


	//   ....[8]....
        /*00b0*/ 	.word	0x00001a90


	//   ....[9]....
        /*00b4*/ 	.word	0x00001ab0


	//   ....[10]....
        /*00b8*/ 	.word	0x000033f0


	//   ....[11]....
        /*00bc*/ 	.word	0x00003470


	//   ....[12]....
        /*00c0*/ 	.word	0x000034f0


	//   ....[13]....
        /*00c4*/ 	.word	0x00003560


	//   ....[14]....
        /*00c8*/ 	.word	0x000035e0


	//   ....[15]....
        /*00cc*/ 	.word	0x00003650


	//   ....[16]....
        /*00d0*/ 	.word	0x000036d0


	//   ....[17]....
        /*00d4*/ 	.word	0x00003740


	//   ....[18]....
        /*00d8*/ 	.word	0x000037c0


	//   ....[19]....
        /*00dc*/ 	.word	0x00003830


	//----- nvinfo : EIATTR_EXIT_INSTR_OFFSETS
	.align		4
.L_1993:
        /*00e0*/ 	.byte	0x04, 0x1c
        /*00e2*/ 	.short	(.L_1995 - .L_1994)


	//   ....[0]....
.L_1994:
        /*00e4*/ 	.word	0x000032e0


	//   ....[1]....
        /*00e8*/ 	.word	0x00003390


	//----- nvinfo : EIATTR_MAX_THREADS
	.align		4
.L_1995:
        /*00ec*/ 	.byte	0x04, 0x05
        /*00ee*/ 	.short	(.L_1997 - .L_1996)
.L_1996:
        /*00f0*/ 	.word	0x00000080
        /*00f4*/ 	.word	0x00000001
        /*00f8*/ 	.word	0x00000001


	//----- nvinfo : EIATTR_CRS_STACK_SIZE
	.align		4
.L_1997:
        /*00fc*/ 	.byte	0x04, 0x1e
        /*00fe*/ 	.short	(.L_1999 - .L_1998)
.L_1998:
        /*0100*/ 	.word	0x00000000
.L_1999:


//--------------------- .nv.info._ZN10layer_norm13ln_bwd_kernelINS_13Kernel_traitsI6__halfS2_S2_S2_fjLj3072ELj1ELj1ELj4ELj16ENS_18Kernel_traits_baseILj3072ES2_S2_S2_S2_fjLj128EEEEELb0ELb1ELb0ELb1EEEvNS_9BwdParamsE --------------------------
	.section	.nv.info._ZN10layer_norm13ln_bwd_kernelINS_13Kernel_traitsI6__halfS2_S2_S2_fjLj3072ELj1ELj1ELj4ELj16ENS_18Kernel_traits_baseILj3072ES2_S2_S2_S2_fjLj128EEEEELb0ELb1ELb0ELb1EEEvNS_9BwdParamsE,"",@"SHT_CUDA_INFO"
	.sectionflags	@""
	.align	4


	//----- nvinfo : EIATTR_CUDA_API_VERSION
	.align		4
        /*0000*/ 	.byte	0x04, 0x37
        /*0002*/ 	.short	(.L_2001 - .L_2000)
.L_2000:
        /*0004*/ 	.word	0x00000082


	//----- nvinfo : EIATTR_SW2861232_WAR
	.align		4
.L_2001:
        /*0008*/ 	.byte	0x01, 0x35
	.zero		2


	//----- nvinfo : EIATTR_PARAM_CBANK
	.align		4
        /*000c*/ 	.byte	0x04, 0x0a
        /*000e*/ 	.short	(.L_2003 - .L_2002)
	.align		4
.L_2002:
        /*0010*/ 	.word	index@(.nv.constant0._ZN10layer_norm13ln_bwd_kernelINS_13Kernel_traitsI6__halfS2_S2_S2_fjLj3072ELj1ELj1ELj4ELj16ENS_18Kernel_traits_baseILj3072ES2_S2_S2_S2_fjLj128EEEEELb0ELb1ELb0ELb1EEEvNS_9BwdParamsE)
        /*0014*/ 	.short	0x0160
        /*0016*/ 	.short	0x0128


	//----- nvinfo : EIATTR_CBANK_PARAM_SIZE
	.align		4
.L_2003:
        /*0018*/ 	.byte	0x03, 0x19
        /*001a*/ 	.short	0x0128


	//----- nvinfo : EIATTR_KPARAM_INFO
	.align		4
        /*001c*/ 	.byte	0x04, 0x17
        /*001e*/ 	.short	(.L_2005 - .L_2004)
.L_2004:
        /*0020*/ 	.word	0x00000000
        /*0024*/ 	.short	0x0000
        /*0026*/ 	.short	0x0000
        /*0028*/ 	.byte	0x00, 0xf0, 0xa1, 0x04


	//----- nvinfo : EIATTR_MAXREG_COUNT
	.align		4
.L_2005:
        /*002c*/ 	.byte	0x03, 0x1b
        /*002e*/ 	.short	0x00ff


	//----- nvinfo : EIATTR_NUM_BARRIERS
	.align		4
        /*0030*/ 	.byte	0x02, 0x4c
        /*0032*/ 	.byte	0x01
	.zero		1


	//----- nvinfo : EIATTR_MERCURY_ISA_VERSION
	.align		4
        /*0034*/ 	.byte	0x03, 0x5f
        /*0036*/ 	.short	0x0000


	//----- nvinfo : EIATTR_COOP_GROUP_MASK_REGIDS
	.align		4
        /*0038*/ 	.byte	0x04, 0x29
        /*003a*/ 	.short	(.L_2007 - .L_2006)


	//   ....[0]....
.L_2006:
        /*003c*/ 	.word	0xffffffff


	//   ....[1]....
        /*0040*/ 	.word	0xffffffff


	//   ....[2]....
        /*0044*/ 	.word	0xffffffff


	//   ....[3]....
        /*0048*/ 	.word	0xffffffff


	//   ....[4]....
        /*004c*/ 	.word	0xffffffff


	//   ....[5]....
        /*0050*/ 	.word	0xffffffff


	//   ....[6]....
        /*0054*/ 	.word	0xffffffff


	//   ....[7]....
        /*0058*/ 	.word	0xffffffff


	//   ....[8]....
        /*005c*/ 	.word	0xffffffff


	//   ....[9]....
        /*0060*/ 	.word	0xffffffff


	//   ....[10]....
        /*0064*/ 	.word	0xffffffff


	//   ....[11]....
        /*0068*/ 	.word	0xffffffff


	//   ....[12]....
        /*006c*/ 	.word	0xffffffff


	//   ....[13]....
        /*0070*/ 	.word	0xffffffff


	//   ....[14]....
        /*0074*/ 	.word	0xffffffff


	//   ....[15]....
        /*0078*/ 	.word	0xffffffff


	//   ....[16]....
        /*007c*/ 	.word	0xffffffff


	//   ....[17]....
        /*0080*/ 	.word	0xffffffff


	//   ....[18]....
        /*0084*/ 	.word	0xffffffff


	//   ....[19]....
        /*0088*/ 	.word	0xffffffff


	//----- nvinfo : EIATTR_COOP_GROUP_INSTR_OFFSETS
	.align		4
.L_2007:
        /*008c*/ 	.byte	0x04, 0x28
        /*008e*/ 	.short	(.L_2009 - .L_2008)


	//   ....[0]....
.L_2008:
        /*0090*/ 	.word	0x00001940


	//   ....[1]....
        /*0094*/ 	.word	0x00001960


	//   ....[2]....
        /*0098*/ 	.word	0x00001980


	//   ....[3]....
        /*009c*/ 	.word	0x000019a0


	//   ....[4]....
        /*00a0*/ 	.word	0x000019c0


	//   ....[5]....
        /*00a4*/ 	.word	0x000019e0


	//   ....[6]....
        /*00a8*/ 	.word	0x00001a00


	//   ....[7]....
        /*00ac*/ 	.word	0x00001a20


	//   ....[8]....
        /*00b0*/ 	.word	0x00001a40


	//   ....[9]....
        /*00b4*/ 	.word	0x00001a60


	//   ....[10]....
        /*00b8*/ 	.word	0x000035f0


	//   ....[11]....
        /*00bc*/ 	.word	0x00003670


	//   ....[12]....
        /*00c0*/ 	.word	0x000036f0


	//   ....[13]....
        /*00c4*/ 	.word	0x00003760


	//   ....[14]....
        /*00c8*/ 	.word	0x000037e0


	//   ....[15]....
        /*00cc*/ 	.word	0x00003850


	//   ....[16]....
        /*00d0*/ 	.word	0x000038d0


	//   ....[17]....
        /*00d4*/ 	.word	0x00003940


	//   ....[18]....
        /*00d8*/ 	.word	0x000039c0


	//   ....[19]....
        /*00dc*/ 	.word	0x00003a30


	//----- nvinfo : EIATTR_EXIT_INSTR_OFFSETS
	.align		4
.L_2009:
        /*00e0*/ 	.byte	0x04, 0x1c
        /*00e2*/ 	.short	(.L_2011 - .L_2010)


	//   ....[0]....
.L_2010:
        /*00e4*/ 	.word	0x00003590


	//----- nvinfo : EIATTR_MAX_THREADS
	.align		4
.L_2011:
        /*00e8*/ 	.byte	0x04, 0x05
        /*00ea*/ 	.short	(.L_2013 - .L_2012)
.L_2012:
        /*00ec*/ 	.word	0x00000080
        /*00f0*/ 	.word	0x00000001
        /*00f4*/ 	.word	0x00000001


	//----- nvinfo : EIATTR_CRS_STACK_SIZE
	.align		4
.L_2013:
        /*00f8*/ 	.byte	0x04, 0x1e
        /*00fa*/ 	.short	(.L_2015 - .L_2014)
.L_2014:
        /*00fc*/ 	.word	0x00000000
.L_2015:


//--------------------- .nv.info._ZN10layer_norm13ln_bwd_kernelINS_13Kernel_traitsI6__halfS2_S2_S2_fjLj3072ELj1ELj1ELj4ELj16ENS_18Kernel_traits_baseILj3072ES2_S2_S2_S2_fjLj128EEEEELb0ELb1ELb1ELb0EEEvNS_9BwdParamsE --------------------------
	.section	.nv.info._ZN10layer_norm13ln_bwd_kernelINS_13Kernel_traitsI6__halfS2_S2_S2_fjLj3072ELj1ELj1ELj4ELj16ENS_18Kernel_traits_baseILj3072ES2_S2_S2_S2_fjLj128EEEEELb0ELb1ELb1ELb0EEEvNS_9BwdParamsE,"",@"SHT_CUDA_INFO"
	.sectionflags	@""
	.align	4


	//----- nvinfo : EIATTR_CUDA_API_VERSION
	.align		4
        /*0000*/ 	.byte	0x04, 0x37
        /*0002*/ 	.short	(.L_2017 - .L_2016)
.L_2016:
        /*0004*/ 	.word	0x00000082


	//----- nvinfo : EIATTR_SW2861232_WAR
	.align		4
.L_2017:
        /*0008*/ 	.byte	0x01, 0x35
	.zero		2


	//----- nvinfo : EIATTR_PARAM_CBANK
	.align		4
        /*000c*/ 	.byte	0x04, 0x0a
        /*000e*/ 	.short	(.L_2019 - .L_2018)
	.align		4
.L_2018:
        /*0010*/ 	.word	index@(.nv.constant0._ZN10layer_norm13ln_bwd_kernelINS_13Kernel_traitsI6__halfS2_S2_S2_fjLj3072ELj1ELj1ELj4ELj16ENS_18Kernel_traits_baseILj3072ES2_S2_S2_S2_fjLj128EEEEELb0ELb1ELb1ELb0EEEvNS_9BwdParamsE)
        /*0014*/ 	.short	0x0160
        /*0016*/ 	.short	0x0128


	//----- nvinfo : EIATTR_CBANK_PARAM_SIZE
	.align		4
.L_2019:
        /*0018*/ 	.byte	0x03, 0x19
        /*001a*/ 	.short	0x0128


	//----- nvinfo : EIATTR_KPARAM_INFO
	.align		4
        /*001c*/ 	.byte	0x04, 0x17
        /*001e*/ 	.short	(.L_2021 - .L_2020)
.L_2020:
        /*0020*/ 	.word	0x00000000
        /*0024*/ 	.short	0x0000
        /*0026*/ 	.short	0x0000
        /*0028*/ 	.byte	0x00, 0xf0, 0xa1, 0x04


	//----- nvinfo : EIATTR_MAXREG_COUNT
	.align		4
.L_2021:
        /*002c*/ 	.byte	0x03, 0x1b
        /*002e*/ 	.short	0x00ff


	//----- nvinfo : EIATTR_NUM_BARRIERS
	.align		4
        /*0030*/ 	.byte	0x02, 0x4c
        /*0032*/ 	.byte	0x01
	.zero		1


	//----- nvinfo : EIATTR_MERCURY_ISA_VERSION
	.align		4
        /*0034*/ 	.byte	0x03, 0x5f
        /*0036*/ 	.short	0x0000


	//----- nvinfo : EIATTR_COOP_GROUP_MASK_REGIDS
	.align		4
        /*0038*/ 	.byte	0x04, 0x29
        /*003a*/ 	.short	(.L_2023 - .L_2022)


	//   ....[0]....
.L_2022:
        /*003c*/ 	.word	0xffffffff


	//   ....[1]....
        /*0040*/ 	.word	0xffffffff


	//   ....[2]....
        /*0044*/ 	.word	0xffffffff


	//   ....[3]....
        /*0048*/ 	.word	0xffffffff


	//   ....[4]....
        /*004c*/ 	.word	0xffffffff


	//   ....[5]....
        /*0050*/ 	.word	0xffffffff


	//   ....[6]....
        /*0054*/ 	.word	0xffffffff


	//   ....[7]....
        /*0058*/ 	.word	0xffffffff


	//   ....[8]....
        /*005c*/ 	.word	0xffffffff


	//   ....[9]....
        /*0060*/ 	.word	0xffffffff


	//   ....[10]....
        /*0064*/ 	.word	0xffffffff


	//   ....[11]....
        /*0068*/ 	.word	0xffffffff


	//   ....[12]....
        /*006c*/ 	.word	0xffffffff


	//   ....[13]....
        /*0070*/ 	.word	0xffffffff


	//   ....[14]....
        /*0074*/ 	.word	0xffffffff


	//   ....[15]....
        /*0078*/ 	.word	0xffffffff


	//   ....[16]....
        /*007c*/ 	.word	0xffffffff


	//   ....[17]....
        /*0080*/ 	.word	0xffffffff


	//   ....[18]....
        /*0084*/ 	.word	0xffffffff


	//   ....[19]....
        /*0088*/ 	.word	0xffffffff


	//----- nvinfo : EIATTR_COOP_GROUP_INSTR_OFFSETS
	.align		4
.L_2023:
        /*008c*/ 	.byte	0x04, 0x28
        /*008e*/ 	.short	(.L_2025 - .L_2024)


	//   ....[0]....
.L_2024:
        /*0090*/ 	.word	0x00001b10


	//   ....[1]....
        /*0094*/ 	.word	0x00001b30


	//   ....[2]....
        /*0098*/ 	.word	0x00001b50


	//   ....[3]....
        /*009c*/ 	.word	0x00001b70


	//   ....[4]....
        /*00a0*/ 	.word	0x00001b90


	//   ....[5]....
        /*00a4*/ 	.word	0x00001bb0


	//   ....[6]....
        /*00a8*/ 	.word	0x00001bd0


	//   ....[7]....
        /*00ac*/ 	.word	0x00001bf0


	//   ....[8]....
        /*00b0*/ 	.word	0x00001c10


	//   ....[9]....
        /*00b4*/ 	.word	0x00001c30


	//   ....[10]....
        /*00b8*/ 	.word	0x00004790


	//   ....[11]....
        /*00bc*/ 	.word	0x00004810


	//   ....[12]....
        /*00c0*/ 	.word	0x00004890


	//   ....[13]....
        /*00c4*/ 	.word	0x00004900


	//   ....[14]....
        /*00c8*/ 	.word	0x00004980


	//   ....[15]....
        /*00cc*/ 	.word	0x000049f0


	//   ....[16]....
        /*00d0*/ 	.word	0x00004a70


	//   ....[17]....
        /*00d4*/ 	.word	0x00004ae0


	//   ....[18]....
        /*00d8*/ 	.word	0x00004b60


	//   ....[19]....
        /*00dc*/ 	.word	0x00004bd0


	//----- nvinfo : EIATTR_EXIT_INSTR_OFFSETS
	.align		4
.L_2025:
        /*00e0*/ 	.byte	0x04, 0x1c
        /*00e2*/ 	.short	(.L_2027 - .L_2026)


	//   ....[0]....
.L_2026:
        /*00e4*/ 	.word	0x00004680


	//   ....[1]....
        /*00e8*/ 	.word	0x00004730


	//----- nvinfo : EIATTR_MAX_THREADS
	.align		4
.L_2027:
        /*00ec*/ 	.byte	0x04, 0x05
        /*00ee*/ 	.short	(.L_2029 - .L_2028)
.L_2028:
        /*00f0*/ 	.word	0x00000080
        /*00f4*/ 	.word	0x00000001
        /*00f8*/ 	.word	0x00000001


	//----- nvinfo : EIATTR_CRS_STACK_SIZE
	.align		4
.L_2029:
        /*00fc*/ 	.byte	0x04, 0x1e
        /*00fe*/ 	.short	(.L_2031 - .L_2030)
.L_2030:
        /*0100*/ 	.word	0x00000000
.L_2031:


//--------------------- .nv.info._ZN10layer_norm13ln_bwd_kernelINS_13Kernel_traitsI6__halfS2_S2_S2_fjLj3072ELj1ELj1ELj4ELj16ENS_18Kernel_traits_baseILj3072ES2_S2_S2_S2_fjLj128EEEEELb0ELb1ELb1ELb1EEEvNS_9BwdParamsE --------------------------
	.section	.nv.info._ZN10layer_norm13ln_bwd_kernelINS_13Kernel_traitsI6__halfS2_S2_S2_fjLj3072ELj1ELj1ELj4ELj16ENS_18Kernel_traits_baseILj3072ES2_S2_S2_S2_fjLj128EEEEELb0ELb1ELb1ELb1EEEvNS_9BwdParamsE,"",@"SHT_CUDA_INFO"
	.sectionflags	@""
	.align	4


	//----- nvinfo : EIATTR_CUDA_API_VERSION
	.align		4
        /*0000*/ 	.byte	0x04, 0x37
        /*0002*/ 	.short	(.L_2033 - .L_2032)
.L_2032:
        /*0004*/ 	.word	0x00000082


	//----- nvinfo : EIATTR_SW2861232_WAR
	.align		4
.L_2033:
        /*0008*/ 	.byte	0x01, 0x35
	.zero		2


	//----- nvinfo : EIATTR_PARAM_CBANK
	.align		4
        /*000c*/ 	.byte	0x04, 0x0a
        /*000e*/ 	.short	(.L_2035 - .L_2034)
	.align		4
.L_2034:
        /*0010*/ 	.word	index@(.nv.constant0._ZN10layer_norm13ln_bwd_kernelINS_13Kernel_traitsI6__halfS2_S2_S2_fjLj3072ELj1ELj1ELj4ELj16ENS_18Kernel_traits_baseILj3072ES2_S2_S2_S2_fjLj128EEEEELb0ELb1ELb1ELb1EEEvNS_9BwdParamsE)
        /*0014*/ 	.short	0x0160
        /*0016*/ 	.short	0x0128


	//----- nvinfo : EIATTR_CBANK_PARAM_SIZE
	.align		4
.L_2035:
        /*0018*/ 	.byte	0x03, 0x19
        /*001a*/ 	.short	0x0128


	//----- nvinfo : EIATTR_KPARAM_INFO
	.align		4
        /*001c*/ 	.byte	0x04, 0x17
        /*001e*/ 	.short	(.L_2037 - .L_2036)
.L_2036:
        /*0020*/ 	.word	0x00000000
        /*0024*/ 	.short	0x0000
        /*0026*/ 	.short	0x0000
        /*0028*/ 	.byte	0x00, 0xf0, 0xa1, 0x04


	//----- nvinfo : EIATTR_MAXREG_COUNT
	.align		4
.L_2037:
        /*002c*/ 	.byte	0x03, 0x1b
        /*002e*/ 	.short	0x00ff


	//----- nvinfo : EIATTR_NUM_BARRIERS
	.align		4
        /*0030*/ 	.byte	0x02, 0x4c
        /*0032*/ 	.byte	0x01
	.zero		1


	//----- nvinfo : EIATTR_MERCURY_ISA_VERSION
	.align		4
        /*0034*/ 	.byte	0x03, 0x5f
        /*0036*/ 	.short	0x0000


	//----- nvinfo : EIATTR_COOP_GROUP_MASK_REGIDS
	.align		4
        /*0038*/ 	.byte	0x04, 0x29
        /*003a*/ 	.short	(.L_2039 - .L_2038)


	//   ....[0]....
.L_2038:
        /*003c*/ 	.word	0xffffffff


	//   ....[1]....
        /*0040*/ 	.word	0xffffffff


	//   ....[2]....
        /*0044*/ 	.word	0xffffffff


	//   ....[3]....
        /*0048*/ 	.word	0xffffffff


	//   ....[4]....
        /*004c*/ 	.word	0xffffffff


	//   ....[5]....
        /*0050*/ 	.word	0xffffffff


	//   ....[6]....
        /*0054*/ 	.word	0xffffffff


	//   ....[7]....
        /*0058*/ 	.word	0xffffffff


	//   ....[8]....
        /*005c*/ 	.word	0xffffffff


	//   ....[9]....
        /*0060*/ 	.word	0xffffffff


	//   ....[10]....
        /*0064*/ 	.word	0xffffffff


	//   ....[11]....
        /*0068*/ 	.word	0xffffffff


	//   ....[12]....
        /*006c*/ 	.word	0xffffffff


	//   ....[13]....
        /*0070*/ 	.word	0xffffffff


	//   ....[14]....
        /*0074*/ 	.word	0xffffffff


	//   ....[15]....
        /*0078*/ 	.word	0xffffffff


	//   ....[16]....
        /*007c*/ 	.word	0xffffffff


	//   ....[17]....
        /*0080*/ 	.word	0xffffffff


	//   ....[18]....
        /*0084*/ 	.word	0xffffffff


	//   ....[19]....
        /*0088*/ 	.word	0xffffffff


	//----- nvinfo : EIATTR_COOP_GROUP_INSTR_OFFSETS
	.align		4
.L_2039:
        /*008c*/ 	.byte	0x04, 0x28
        /*008e*/ 	.short	(.L_2041 - .L_2040)


	//   ....[0]....
.L_2040:
        /*0090*/ 	.word	0x00001920


	//   ....[1]....
        /*0094*/ 	.word	0x00001940


	//   ....[2]....
        /*0098*/ 	.word	0x00001960


	//   ....[3]....
        /*009c*/ 	.word	0x00001980


	//   ....[4]....
        /*00a0*/ 	.word	0x000019a0


	//   ....[5]....
        /*00a4*/ 	.word	0x000019c0


	//   ....[6]....
        /*00a8*/ 	.word	0x000019e0


	//   ....[7]....
        /*00ac*/ 	.word	0x00001a00


	//   ....[8]....
        /*00b0*/ 	.word	0x00001a20


	//   ....[9]....
        /*00b4*/ 	.word	0x00001a40


	//   ....[10]....
        /*00b8*/ 	.word	0x000043c0


	//   ....[11]....
        /*00bc*/ 	.word	0x00004440


	//   ....[12]....
        /*00c0*/ 	.word	0x000044c0


	//   ....[13]....
        /*00c4*/ 	.word	0x00004530


	//   ....[14]....
        /*00c8*/ 	.word	0x000045b0


	//   ....[15]....
        /*00cc*/ 	.word	0x00004620


	//   ....[16]....
        /*00d0*/ 	.word	0x000046a0


	//   ....[17]....
        /*00d4*/ 	.word	0x00004710


	//   ....[18]....
        /*00d8*/ 	.word	0x00004790


	//   ....[19]....
        /*00dc*/ 	.word	0x00004800


	//----- nvinfo : EIATTR_EXIT_INSTR_OFFSETS
	.align		4
.L_2041:
        /*00e0*/ 	.byte	0x04, 0x1c
        /*00e2*/ 	.short	(.L_2043 - .L_2042)


	//   ....[0]....
.L_2042:
        /*00e4*/ 	.word	0x00004360


	//----- nvinfo : EIATTR_MAX_THREADS
	.align		4
.L_2043:
        /*00e8*/ 	.byte	0x04, 0x05
        /*00ea*/ 	.short	(.L_2045 - .L_2044)
.L_2044:
        /*00ec*/ 	.word	0x00000080
        /*00f0*/ 	.word	0x00000001
        /*00f4*/ 	.word	0x00000001


	//----- nvinfo : EIATTR_CRS_STACK_SIZE
	.align		4
.L_2045:
        /*00f8*/ 	.byte	0x04, 0x1e
        /*00fa*/ 	.short	(.L_2047 - .L_2046)
.L_2046:
        /*00fc*/ 	.word	0x00000000
.L_2047:


//--------------------- .nv.info._ZN10layer_norm13ln_bwd_kernelINS_13Kernel_traitsI6__halfS2_S2_S2_fjLj3072ELj1ELj1ELj4ELj16ENS_18Kernel_traits_baseILj3072ES2_S2_S2_S2_fjLj128EEEEELb1ELb0ELb0ELb0EEEvNS_9BwdParamsE --------------------------
	.section	.nv.info._ZN10layer_norm13ln_bwd_kernelINS_13Kernel_traitsI6__halfS2_S2_S2_fjLj3072ELj1ELj1ELj4ELj16ENS_18Kernel_traits_baseILj3072ES2_S2_S2_S2_fjLj128EEEEELb1ELb0ELb0ELb0EEEvNS_9BwdParamsE,"",@"SHT_CUDA_INFO"
	.sectionflags	@""
	.align	4


	//----- nvinfo : EIATTR_CUDA_API_VERSION
	.align		4
        /*0000*/ 	.byte	0x04, 0x37
        /*0002*/ 	.short	(.L_2049 - .L_2048)
.L_2048:
        /*0004*/ 	.word	0x00000082


	//----- nvinfo : EIATTR_SW2861232_WAR
	.align		4
.L_2049:
        /*0008*/ 	.byte	0x01, 0x35
	.zero		2


	//----- nvinfo : EIATTR_PARAM_CBANK
	.align		4
        /*000c*/ 	.byte	0x04, 0x0a
        /*000e*/ 	.short	(.L_2051 - .L_2050)
	.align		4
.L_2050:
        /*0010*/ 	.word	index@(.nv.constant0._ZN10layer_norm13ln_bwd_kernelINS_13Kernel_traitsI6__halfS2_S2_S2_fjLj3072ELj1ELj1ELj4ELj16ENS_18Kernel_traits_baseILj3072ES2_S2_S2_S2_fjLj128EEEEELb1ELb0ELb0ELb0EEEvNS_9BwdParamsE)
        /*0014*/ 	.short	0x0160
        /*0016*/ 	.short	0x0128


	//----- nvinfo : EIATTR_CBANK_PARAM_SIZE
	.align		4
.L_2051:
        /*0018*/ 	.byte	0x03, 0x19
        /*001a*/ 	.short	0x0128


	//----- nvinfo : EIATTR_KPARAM_INFO
	.align		4
        /*001c*/ 	.byte	0x04, 0x17
        /*001e*/ 	.short	(.L_2053 - .L_2052)
.L_2052:
        /*0020*/ 	.word	0x00000000
        /*0024*/ 	.short	0x0000
        /*0026*/ 	.short	0x0000
        /*0028*/ 	.byte	0x00, 0xf0, 0xa1, 0x04


	//----- nvinfo : EIATTR_MAXREG_COUNT
	.align		4
.L_2053:
        /*002c*/ 	.byte	0x03, 0x1b
        /*002e*/ 	.short	0x00ff


	//----- nvinfo : EIATTR_NUM_BARRIERS
	.align		4
        /*0030*/ 	.byte	0x02, 0x4c
        /*0032*/ 	.byte	0x01
	.zero		1


	//----- nvinfo : EIATTR_MERCURY_ISA_VERSION
	.align		4
        /*0034*/ 	.byte	0x03, 0x5f
        /*0036*/ 	.short	0x0000


	//----- nvinfo : EIATTR_COOP_GROUP_MASK_REGIDS
	.align		4
        /*0038*/ 	.byte	0x04, 0x29
        /*003a*/ 	.short	(.L_2055 - .L_2054)


	//   ....[0]....
.L_2054:
        /*003c*/ 	.word	0xffffffff


	//   ....[1]....
        /*0040*/ 	.word	0xffffffff


	//   ....[2]....
        /*0044*/ 	.word	0xffffffff


	//   ....[3]....
        /*0048*/ 	.word	0xffffffff


	//   ....[4]....
        /*004c*/ 	.word	0xffffffff


	//   ....[5]....
        /*0050*/ 	.word	0xffffffff


	//   ....[6]....
        /*0054*/ 	.word	0xffffffff


	//   ....[7]....
        /*0058*/ 	.word	0xffffffff


	//   ....[8]....
        /*005c*/ 	.word	0xffffffff


	//   ....[9]....
        /*0060*/ 	.word	0xffffffff


	//   ....[10]....
        /*0064*/ 	.word	0xffffffff


	//   ....[11]....
        /*0068*/ 	.word	0xffffffff


	//   ....[12]....
        /*006c*/ 	.word	0xffffffff


	//   ....[13]....
        /*0070*/ 	.word	0xffffffff


	//   ....[14]....
        /*0074*/ 	.word	0xffffffff


	//   ....[15]....
        /*0078*/ 	.word	0xffffffff


	//   ....[16]....
        /*007c*/ 	.word	0xffffffff


	//   ....[17]....
        /*0080*/ 	.word	0xffffffff


	//   ....[18]....
        /*0084*/ 	.word	0xffffffff


	//   ....[19]....
        /*0088*/ 	.word	0xffffffff


	//----- nvinfo : EIATTR_COOP_GROUP_INSTR_OFFSETS
	.align		4
.L_2055:
        /*008c*/ 	.byte	0x04, 0x28
        /*008e*/ 	.short	(.L_2057 - .L_2056)


	//   ....[0]....
.L_2056:
        /*0090*/ 	.word	0x00001780


	//   ....[1]....
        /*0094*/ 	.word	0x000017a0


	//   ....[2]....
        /*0098*/ 	.word	0x000017c0


	//   ....[3]....
        /*009c*/ 	.word	0x000017e0


	//   ....[4]....
        /*00a0*/ 	.word	0x00001800


	//   ....[5]....
        /*00a4*/ 	.word	0x00001820


	//   ....[6]....
        /*00a8*/ 	.word	0x00001840


	//   ....[7]....
        /*00ac*/ 	.word	0x00001860


	//   ....[8]....
        /*00b0*/ 	.word	0x00001880


	//   ....[9]....
        /*00b4*/ 	.word	0x000018a0


	//   ....[10]....
        /*00b8*/ 	.word	0x000030e0


	//   ....[11]....
        /*00bc*/ 	.word	0x00003160


	//   ....[12]....
        /*00c0*/ 	.word	0x000031e0


	//   ....[13]....
        /*00c4*/ 	.word	0x00003250


	//   ....[14]....
        /*00c8*/ 	.word	0x000032d0


	//   ....[15]....
        /*00cc*/ 	.word	0x00003340


	//   ....[16]....
        /*00d0*/ 	.word	0x000033c0


	//   ....[17]....
        /*00d4*/ 	.word	0x00003430


	//   ....[18]....
        /*00d8*/ 	.word	0x000034b0


	//   ....[19]....
        /*00dc*/ 	.word	0x00003520


	//----- nvinfo : EIATTR_EXIT_INSTR_OFFSETS
	.align		4
.L_2057:
        /*00e0*/ 	.byte	0x04, 0x1c
        /*00e2*/ 	.short	(.L_2059 - .L_2058)


	//   ....[0]....
.L_2058:
        /*00e4*/ 	.word	0x00003000


	//   ....[1]....
        /*00e8*/ 	.word	0x00003080


	//----- nvinfo : EIATTR_MAX_THREADS
	.align		4
.L_2059:
        /*00ec*/ 	.byte	0x04, 0x05
        /*00ee*/ 	.short	(.L_2061 - .L_2060)
.L_2060:
        /*00f0*/ 	.word	0x00000080
        /*00f4*/ 	.word	0x00000001
        /*00f8*/ 	.word	0x00000001


	//----- nvinfo : EIATTR_CRS_STACK_SIZE
	.align		4
.L_2061:
        /*00fc*/ 	.byte	0x04, 0x1e
        /*00fe*/ 	.short	(.L_2063 - .L_2062)
.L_2062:
        /*0100*/ 	.word	0x00000000
.L_2063:


//--------------------- .nv.info._ZN10layer_norm13ln_bwd_kernelINS_13Kernel_traitsI6__halfS2_S2_S2_fjLj3072ELj1ELj1ELj4ELj16ENS_18Kernel_traits_baseILj3072ES2_S2_S2_S2_fjLj128EEEEELb1ELb0ELb0ELb1EEEvNS_9BwdParamsE --------------------------
	.section	.nv.info._ZN10layer_norm13ln_bwd_kernelINS_13Kernel_traitsI6__halfS2_S2_S2_fjLj3072ELj1ELj1ELj4ELj16ENS_18Kernel_traits_baseILj3072ES2_S2_S2_S2_fjLj128EEEEELb1ELb0ELb0ELb1EEEvNS_9BwdParamsE,"",@"SHT_CUDA_INFO"
	.sectionflags	@""
	.align	4


	//----- nvinfo : EIATTR_CUDA_API_VERSION
	.align		4
        /*0000*/ 	.byte	0x04, 0x37
        /*0002*/ 	.short	(.L_2065 - .L_2064)
.L_2064:
        /*0004*/ 	.word	0x00000082


	//----- nvinfo : EIATTR_SW2861232_WAR
	.align		4
.L_2065:
        /*0008*/ 	.byte	0x01, 0x35
	.zero		2


	//----- nvinfo : EIATTR_PARAM_CBANK
	.align		4
        /*000c*/ 	.byte	0x04, 0x0a
        /*000e*/ 	.short	(.L_2067 - .L_2066)
	.align		4
.L_2066:
        /*0010*/ 	.word	index@(.nv.constant0._ZN10layer_norm13ln_bwd_kernelINS_13Kernel_traitsI6__halfS2_S2_S2_fjLj3072ELj1ELj1ELj4ELj16ENS_18Kernel_traits_baseILj3072ES2_S2_S2_S2_fjLj128EEEEELb1ELb0ELb0ELb1EEEvNS_9BwdParamsE)
        /*0014*/ 	.short	0x0160
        /*0016*/ 	.short	0x0128


	//----- nvinfo : EIATTR_CBANK_PARAM_SIZE
	.align		4
.L_2067:
        /*0018*/ 	.byte	0x03, 0x19
        /*001a*/ 	.short	0x0128


	//----- nvinfo : EIATTR_KPARAM_INFO
	.align		4
        /*001c*/ 	.byte	0x04, 0x17
        /*001e*/ 	.short	(.L_2069 - .L_2068)
.L_2068:
        /*0020*/ 	.word	0x00000000
        /*0024*/ 	.short	0x0000
        /*0026*/ 	.short	0x0000
        /*0028*/ 	.byte	0x00, 0xf0, 0xa1, 0x04


	//----- nvinfo : EIATTR_MAXREG_COUNT
	.align		4
.L_2069:
        /*002c*/ 	.byte	0x03, 0x1b
        /*002e*/ 	.short	0x00ff


	//----- nvinfo : EIATTR_NUM_BARRIERS
	.align		4
        /*0030*/ 	.byte	0x02, 0x4c
        /*0032*/ 	.byte	0x01
	.zero		1


	//----- nvinfo : EIATTR_MERCURY_ISA_VERSION
	.align		4
        /*0034*/ 	.byte	0x03, 0x5f
        /*0036*/ 	.short	0x0000


	//----- nvinfo : EIATTR_COOP_GROUP_MASK_REGIDS
	.align		4
        /*0038*/ 	.byte	0x04, 0x29
        /*003a*/ 	.short	(.L_2071 - .L_2070)


	//   ....[0]....
.L_2070:
        /*003c*/ 	.word	0xffffffff


	//   ....[1]....
        /*0040*/ 	.word	0xffffffff


	//   ....[2]....
        /*0044*/ 	.word	0xffffffff


	//   ....[3]....
        /*0048*/ 	.word	0xffffffff


	//   ....[4]....
        /*004c*/ 	.word	0xffffffff


	//   ....[5]....
        /*0050*/ 	.word	0xffffffff


	//   ....[6]....
        /*0054*/ 	.word	0xffffffff


	//   ....[7]....
        /*0058*/ 	.word	0xffffffff


	//   ....[8]....
        /*005c*/ 	.word	0xffffffff


	//   ....[9]....
        /*0060*/ 	.word	0xffffffff


	//   ....[10]....
        /*0064*/ 	.word	0xffffffff


	//   ....[11]....
        /*0068*/ 	.word	0xffffffff


	//   ....[12]....
        /*006c*/ 	.word	0xffffffff


	//   ....[13]....
        /*0070*/ 	.word	0xffffffff


	//   ....[14]....
        /*0074*/ 	.word	0xffffffff


	//   ....[15]....
        /*0078*/ 	.word	0xffffffff


	//   ....[16]....
        /*007c*/ 	.word	0xffffffff


	//   ....[17]....
        /*0080*/ 	.word	0xffffffff


	//   ....[18]....
        /*0084*/ 	.word	0xffffffff


	//   ....[19]....
        /*0088*/ 	.word	0xffffffff


	//----- nvinfo : EIATTR_COOP_GROUP_INSTR_OFFSETS
	.align		4
.L_2071:
        /*008c*/ 	.byte	0x04, 0x28
        /*008e*/ 	.short	(.L_2073 - .L_2072)


	//   ....[0]....
.L_2072:
        /*0090*/ 	.word	0x00001660


	//   ....[1]....
        /*0094*/ 	.word	0x00001680


	//   ....[2]....
        /*0098*/ 	.word	0x000016a0


	//   ....[3]....
        /*009c*/ 	.word	0x000016c0


	//   ....[4]....
        /*00a0*/ 	.word	0x000016e0


	//   ....[5]....
        /*00a4*/ 	.word	0x00001700


	//   ....[6]....
        /*00a8*/ 	.word	0x00001720


	//   ....[7]....
        /*00ac*/ 	.word	0x00001740


	//   ....[8]....
        /*00b0*/ 	.word	0x00001760


	//   ....[9]....
        /*00b4*/ 	.word	0x00001780


	//   ....[10]....
        /*00b8*/ 	.word	0x000030c0


	//   ....[11]....
        /*00bc*/ 	.word	0x00003140


	//   ....[12]....
        /*00c0*/ 	.word	0x000031c0


	//   ....[13]....
        /*00c4*/ 	.word	0x00003230


	//   ....[14]....
        /*00c8*/ 	.word	0x000032b0


	//   ....[15]....
        /*00cc*/ 	.word	0x00003320


	//   ....[16]....
        /*00d0*/ 	.word	0x000033a0


	//   ....[17]....
        /*00d4*/ 	.word	0x00003410


	//   ....[18]....
        /*00d8*/ 	.word	0x00003490


	//   ....[19]....
        /*00dc*/ 	.word	0x00003500


	//----- nvinfo : EIATTR_EXIT_INSTR_OFFSETS
	.align		4
.L_2073:
        /*00e0*/ 	.byte	0x04, 0x1c
        /*00e2*/ 	.short	(.L_2075 - .L_2074)


	//   ....[0]....
.L_2074:
        /*00e4*/ 	.word	0x00003060


	//----- nvinfo : EIATTR_MAX_THREADS
	.align		4
.L_2075:
        /*00e8*/ 	.byte	0x04, 0x05
        /*00ea*/ 	.short	(.L_2077 - .L_2076)
.L_2076:
        /*00ec*/ 	.word	0x00000080
        /*00f0*/ 	.word	0x00000001
        /*00f4*/ 	.word	0x00000001


	//----- nvinfo : EIATTR_CRS_STACK_SIZE
	.align		4
.L_2077:
        /*00f8*/ 	.byte	0x04, 0x1e
        /*00fa*/ 	.short	(.L_2079 - .L_2078)
.L_2078:
        /*00fc*/ 	.word	0x00000000
.L_2079:


//--------------------- .nv.info._ZN10layer_norm22ln_bwd_finalize_kernelINS_22Kernel_traits_finalizeILj3072E6__halfS2_S2_S2_fjLb0ELj1024ELj4ENS_18Kernel_traits_baseILj3072ES2_S2_S2_S2_fjLj1024EEEEELb0ELb0EEEvNS_9BwdParamsE --------------------------
	.section	.nv.info._ZN10layer_norm22ln_bwd_finalize_kernelINS_22Kernel_traits_finalizeILj3072E6__halfS2_S2_S2_fjLb0ELj1024ELj4ENS_18Kernel_traits_baseILj3072ES2_S2_S2_S2_fjLj1024EEEEELb0ELb0EEEvNS_9BwdParamsE,"",@"SHT_CUDA_INFO"
	.sectionflags	@""
	.align	4


	//----- nvinfo : EIATTR_CUDA_API_VERSION
	.align		4
        /*0000*/ 	.byte	0x04, 0x37
        /*0002*/ 	.short	(.L_2081 - .L_2080)
.L_2080:
        /*0004*/ 	.word	0x00000082


	//----- nvinfo : EIATTR_SW2861232_WAR
	.align		4
.L_2081:
        /*0008*/ 	.byte	0x01, 0x35
	.zero		2


	//----- nvinfo : EIATTR_PARAM_CBANK
	.align		4
        /*000c*/ 	.byte	0x04, 0x0a
        /*000e*/ 	.short	(.L_2083 - .L_2082)
	.align		4
.L_2082:
        /*0010*/ 	.word	index@(.nv.constant0._ZN10layer_norm22ln_bwd_finalize_kernelINS_22Kernel_traits_finalizeILj3072E6__halfS2_S2_S2_fjLb0ELj1024ELj4ENS_18Kernel_traits_baseILj3072ES2_S2_S2_S2_fjLj1024EEEEELb0ELb0EEEvNS_9BwdParamsE)
        /*0014*/ 	.short	0x0160
        /*0016*/ 	.short	0x0128


	//----- nvinfo : EIATTR_CBANK_PARAM_SIZE
	.align		4
.L_2083:
        /*0018*/ 	.byte	0x03, 0x19
        /*001a*/ 	.short	0x0128


	//----- nvinfo : EIATTR_KPARAM_INFO
	.align		4
        /*001c*/ 	.byte	0x04, 0x17
        /*001e*/ 	.short	(.L_2085 - .L_2084)
.L_2084:
        /*0020*/ 	.word	0x00000000
        /*0024*/ 	.short	0x0000
        /*0026*/ 	.short	0x0000
        /*0028*/ 	.byte	0x00, 0xf0, 0xa1, 0x04


	//----- nvinfo : EIATTR_MAXREG_COUNT
	.align		4
.L_2085:
        /*002c*/ 	.byte	0x03, 0x1b
        /*002e*/ 	.short	0x0040


	//----- nvinfo : EIATTR_NUM_BARRIERS
	.align		4
        /*0030*/ 	.byte	0x02, 0x4c
        /*0032*/ 	.byte	0x01
	.zero		1


	//----- nvinfo : EIATTR_MERCURY_ISA_VERSION
	.align		4
        /*0034*/ 	.byte	0x03, 0x5f
        /*0036*/ 	.short	0x0000


	//----- nvinfo : EIATTR_COOP_GROUP_MASK_REGIDS
	.align		4
        /*0038*/ 	.byte	0x04, 0x29
        /*003a*/ 	.short	(.L_2087 - .L_2086)


	//   ....[0]....
.L_2086:
        /*003c*/ 	.word	0xffffffff


	//   ....[1]....
        /*0040*/ 	.word	0xffffffff


	//   ....[2]....
        /*0044*/ 	.word	0xffffffff


	//   ....[3]....
        /*0048*/ 	.word	0xffffffff


	//   ....[4]....
        /*004c*/ 	.word	0xffffffff


	//   ....[5]....
        /*0050*/ 	.word	0xffffffff


	//   ....[6]....
        /*0054*/ 	.word	0xffffffff


	//   ....[7]....
        /*0058*/ 	.word	0xffffffff


	//   ....[8]....
        /*005c*/ 	.word	0xffffffff


	//   ....[9]....
        /*0060*/ 	.word	0xffffffff


	//   ....[10]....
        /*0064*/ 	.word	0xffffffff


	//   ....[11]....
        /*0068*/ 	.word	0xffffffff


	//   ....[12]....
        /*006c*/ 	.word	0xffffffff


	//   ....[13]....
        /*0070*/ 	.word	0xffffffff


	//   ....[14]....
        /*0074*/ 	.word	0xffffffff


	//   ....[15]....
        /*0078*/ 	.word	0xffffffff


	//   ....[16]....
        /*007c*/ 	.word	0xffffffff


	//   ....[17]....
        /*0080*/ 	.word	0xffffffff


	//   ....[18]....
        /*0084*/ 	.word	0xffffffff


	//   ....[19]....
        /*0088*/ 	.word	0xffffffff


	//----- nvinfo : EIATTR_COOP_GROUP_INSTR_OFFSETS
	.align		4
.L_2087:
        /*008c*/ 	.byte	0x04, 0x28
        /*008e*/ 	.short	(.L_2089 - .L_2088)


	//   ....[0]....
.L_2088:
        /*0090*/ 	.word	0x00000820


	//   ....[1]....
        /*0094*/ 	.word	0x00000850


	//   ....[2]....
        /*0098*/ 	.word	0x00000860


	//   ....[3]....
        /*009c*/ 	.word	0x00000890


	//   ....[4]....
        /*00a0*/ 	.word	0x000008a0


	//   ....[5]....
        /*00a4*/ 	.word	0x000008d0


	//   ....[6]....
        /*00a8*/ 	.word	0x000008f0


	//   ....[7]....
        /*00ac*/ 	.word	0x00000900


	//   ....[8]....
        /*00b0*/ 	.word	0x00000930


	//   ....[9]....
        /*00b4*/ 	.word	0x00000940


	//   ....[10]....
        /*00b8*/ 	.word	0x00000b50


	//   ....[11]....
        /*00bc*/ 	.word	0x00000bc0


	//   ....[12]....
        /*00c0*/ 	.word	0x00000c20


	//   ....[13]....
        /*00c4*/ 	.word	0x00000c80


	//   ....[14]....
        /*00c8*/ 	.word	0x00000cf0


	//   ....[15]....
        /*00cc*/ 	.word	0x00000d60


	//   ....[16]....
        /*00d0*/ 	.word	0x00000dc0


	//   ....[17]....
        /*00d4*/ 	.word	0x00000e20


	//   ....[18]....
        /*00d8*/ 	.word	0x00000e80


	//   ....[19]....
        /*00dc*/ 	.word	0x00000ee0


	//----- nvinfo : EIATTR_EXIT_INSTR_OFFSETS
	.align		4
.L_2089:
        /*00e0*/ 	.byte	0x04, 0x1c
        /*00e2*/ 	.short	(.L_2091 - .L_2090)


	//   ....[0]....
.L_2090:
        /*00e4*/ 	.word	0x00000070


	//   ....[1]....
        /*00e8*/ 	.word	0x00000af0


	//----- nvinfo : EIATTR_MAX_THREADS
	.align		4
.L_2091:
        /*00ec*/ 	.byte	0x04, 0x05
        /*00ee*/ 	.short	(.L_2093 - .L_2092)
.L_2092:
        /*00f0*/ 	.word	0x00000400
        /*00f4*/ 	.word	0x00000001
        /*00f8*/ 	.word	0x00000001


	//----- nvinfo : EIATTR_CRS_STACK_SIZE
	.align		4
.L_2093:
        /*00fc*/ 	.byte	0x04, 0x1e
        /*00fe*/ 	.short	(.L_2095 - .L_2094)
.L_2094:
        /*0100*/ 	.word	0x00000000
.L_2095:


//--------------------- .nv.info._ZN10layer_norm13ln_bwd_kernelINS_13Kernel_traitsI6__halfS2_S2_S2_fjLj3072ELj1ELj1ELj4ELj16ENS_18Kernel_traits_baseILj3072ES2_S2_S2_S2_fjLj128EEEEELb1ELb0ELb1ELb0EEEvNS_9BwdParamsE --------------------------
	.section	.nv.info._ZN10layer_norm13ln_bwd_kernelINS_13Kernel_traitsI6__halfS2_S2_S2_fjLj3072ELj1ELj1ELj4ELj16ENS_18Kernel_traits_baseILj3072ES2_S2_S2_S2_fjLj128EEEEELb1ELb0ELb1ELb0EEEvNS_9BwdParamsE,"",@"SHT_CUDA_INFO"
	.sectionflags	@""
	.align	4


	//----- nvinfo : EIATTR_CUDA_API_VERSION
	.align		4
        /*0000*/ 	.byte	0x04, 0x37
        /*0002*/ 	.short	(.L_2097 - .L_2096)
.L_2096:
        /*0004*/ 	.word	0x00000082


	//----- nvinfo : EIATTR_SW2861232_WAR
	.align		4
.L_2097:
        /*0008*/ 	.byte	0x01, 0x35
	.zero		2


	//----- nvinfo : EIATTR_PARAM_CBANK
	.align		4
        /*000c*/ 	.byte	0x04, 0x0a
        /*000e*/ 	.short	(.L_2099 - .L_2098)
	.align		4
.L_2098:
        /*0010*/ 	.word	index@(.nv.constant0._ZN10layer_norm13ln_bwd_kernelINS_13Kernel_traitsI6__halfS2_S2_S2_fjLj3072ELj1ELj1ELj4ELj16ENS_18Kernel_traits_baseILj3072ES2_S2_S2_S2_fjLj128EEEEELb1ELb0ELb1ELb0EEEvNS_9BwdParamsE)
        /*0014*/ 	.short	0x0160
        /*0016*/ 	.short	0x0128


	//----- nvinfo : EIATTR_CBANK_PARAM_SIZE
	.align		4
.L_2099:
        /*0018*/ 	.byte	0x03, 0x19
        /*001a*/ 	.short	0x0128


	//----- nvinfo : EIATTR_KPARAM_INFO
	.align		4
        /*001c*/ 	.byte	0x04, 0x17
        /*001e*/ 	.short	(.L_2101 - .L_2100)
.L_2100:
        /*0020*/ 	.word	0x00000000
        /*0024*/ 	.short	0x0000
        /*0026*/ 	.short	0x0000
        /*0028*/ 	.byte	0x00, 0xf0, 0xa1, 0x04


	//----- nvinfo : EIATTR_MAXREG_COUNT
	.align		4
.L_2101:
        /*002c*/ 	.byte	0x03, 0x1b
        /*002e*/ 	.short	0x00ff


	//----- nvinfo : EIATTR_NUM_BARRIERS
	.align		4
        /*0030*/ 	.byte	0x02, 0x4c
        /*0032*/ 	.byte	0x01
	.zero		1


	//----- nvinfo : EIATTR_MERCURY_ISA_VERSION
	.align		4
        /*0034*/ 	.byte	0x03, 0x5f
        /*0036*/ 	.short	0x0000


	//----- nvinfo : EIATTR_COOP_GROUP_MASK_REGIDS
	.align		4
        /*0038*/ 	.byte	0x04, 0x29
        /*003a*/ 	.short	(.L_2103 - .L_2102)


	//   ....[0]....
.L_2102:
        /*003c*/ 	.word	0xffffffff


	//   ....[1]....
        /*0040*/ 	.word	0xffffffff


	//   ....[2]....
        /*0044*/ 	.word	0xffffffff


	//   ....[3]....
        /*0048*/ 	.word	0xffffffff


	//   ....[4]....
        /*004c*/ 	.word	0xffffffff


	//   ....[5]....
        /*0050*/ 	.word	0xffffffff


	//   ....[6]....
        /*0054*/ 	.word	0xffffffff


	//   ....[7]....
        /*0058*/ 	.word	0xffffffff


	//   ....[8]....
        /*005c*/ 	.word	0xffffffff


	//   ....[9]....
        /*0060*/ 	.word	0xffffffff


	//   ....[10]....
        /*0064*/ 	.word	0xffffffff


	//   ....[11]....
        /*0068*/ 	.word	0xffffffff


	//   ....[12]....
        /*006c*/ 	.word	0xffffffff


	//   ....[13]....
        /*0070*/ 	.word	0xffffffff


	//   ....[14]....
        /*0074*/ 	.word	0xffffffff


	//   ....[15]....
        /*0078*/ 	.word	0xffffffff


	//   ....[16]....
        /*007c*/ 	.word	0xffffffff


	//   ....[17]....
        /*0080*/ 	.word	0xffffffff


	//   ....[18]....
        /*0084*/ 	.word	0xffffffff


	//   ....[19]....
        /*0088*/ 	.word	0xffffffff


	//----- nvinfo : EIATTR_COOP_GROUP_INSTR_OFFSETS
	.align		4
.L_2103:
        /*008c*/ 	.byte	0x04, 0x28
        /*008e*/ 	.short	(.L_2105 - .L_2104)


	//   ....[0]....
.L_2104:
        /*0090*/ 	.word	0x00001ab0


	//   ....[1]....
        /*0094*/ 	.word	0x00001ad0


	//   ....[2]....
        /*0098*/ 	.word	0x00001af0


	//   ....[3]....
        /*009c*/ 	.word	0x00001b10


	//   ....[4]....
        /*00a0*/ 	.word	0x00001b30


	//   ....[5]....
        /*00a4*/ 	.word	0x00001b50


	//   ....[6]....
        /*00a8*/ 	.word	0x00001b70


	//   ....[7]....
        /*00ac*/ 	.word	0x00001b90


	//   ....[8]....
        /*00b0*/ 	.word	0x00001bc0


	//   ....[9]....
        /*00b4*/ 	.word	0x00001bd0


	//   ....[10]....
        /*00b8*/ 	.word	0x00004520


	//   ....[11]....
        /*00bc*/ 	.word	0x000045a0


	//   ....[12]....
        /*00c0*/ 	.word	0x00004620


	//   ....[13]....
        /*00c4*/ 	.word	0x00004690


	//   ....[14]....
        /*00c8*/ 	.word	0x00004710


	//   ....[15]....
        /*00cc*/ 	.word	0x00004780


	//   ....[16]....
        /*00d0*/ 	.word	0x00004800


	//   ....[17]....
        /*00d4*/ 	.word	0x00004870


	//   ....[18]....
        /*00d8*/ 	.word	0x000048f0


	//   ....[19]....
        /*00dc*/ 	.word	0x00004960


	//----- nvinfo : EIATTR_EXIT_INSTR_OFFSETS
	.align		4
.L_2105:
        /*00e0*/ 	.byte	0x04, 0x1c
        /*00e2*/ 	.short	(.L_2107 - .L_2106)


	//   ....[0]....
.L_2106:
        /*00e4*/ 	.word	0x00004440


	//   ....[1]....
        /*00e8*/ 	.word	0x000044c0


	//----- nvinfo : EIATTR_MAX_THREADS
	.align		4
.L_2107:
        /*00ec*/ 	.byte	0x04, 0x05
        /*00ee*/ 	.short	(.L_2109 - .L_2108)
.L_2108:
        /*00f0*/ 	.word	0x00000080
        /*00f4*/ 	.word	0x00000001
        /*00f8*/ 	.word	0x00000001


	//----- nvinfo : EIATTR_CRS_STACK_SIZE
	.align		4
.L_2109:
        /*00fc*/ 	.byte	0x04, 0x1e
        /*00fe*/ 	.short	(.L_2111 - .L_2110)
.L_2110:
        /*0100*/ 	.word	0x00000000
.L_2111:


//--------------------- .nv.info._ZN10layer_norm22ln_bwd_finalize_kernelINS_22Kernel_traits_finalizeILj3072E6__halfS2_S2_S2_fjLb0ELj1024ELj4ENS_18Kernel_traits_baseILj3072ES2_S2_S2_S2_fjLj1024EEEEELb0ELb1EEEvNS_9BwdParamsE --------------------------
	.section	.nv.info._ZN10layer_norm22ln_bwd_finalize_kernelINS_22Kernel_traits_finalizeILj3072E6__halfS2_S2_S2_fjLb0ELj1024ELj4ENS_18Kernel_traits_baseILj3072ES2_S2_S2_S2_fjLj1024EEEEELb0ELb1EEEvNS_9BwdParamsE,"",@"SHT_CUDA_INFO"
	.sectionflags	@""
	.align	4


	//----- nvinfo : EIATTR_CUDA_API_VERSION
	.align		4
        /*0000*/ 	.byte	0x04, 0x37
        /*0002*/ 	.short	(.L_2113 - .L_2112)
.L_2112:
        /*0004*/ 	.word	0x00000082


	//----- nvinfo : EIATTR_SW2861232_WAR
	.align		4
.L_2113:
        /*0008*/ 	.byte	0x01, 0x35
	.zero		2


	//----- nvinfo : EIATTR_PARAM_CBANK
	.align		4
        /*000c*/ 	.byte	0x04, 0x0a
        /*000e*/ 	.short	(.L_2115 - .L_2114)
	.align		4
.L_2114:
        /*0010*/ 	.word	index@(.nv.constant0._ZN10layer_norm22ln_bwd_finalize_kernelINS_22Kernel_traits_finalizeILj3072E6__halfS2_S2_S2_fjLb0ELj1024ELj4ENS_18Kernel_traits_baseILj3072ES2_S2_S2_S2_fjLj1024EEEEELb0ELb1EEEvNS_9BwdParamsE)
        /*0014*/ 	.short	0x0160
        /*0016*/ 	.short	0x0128


	//----- nvinfo : EIATTR_CBANK_PARAM_SIZE
	.align		4
.L_2115:
        /*0018*/ 	.byte	0x03, 0x19
        /*001a*/ 	.short	0x0128


	//----- nvinfo : EIATTR_KPARAM_INFO
	.align		4
        /*001c*/ 	.byte	0x04, 0x17
        /*001e*/ 	.short	(.L_2117 - .L_2116)
.L_2116:
        /*0020*/ 	.word	0x00000000
        /*0024*/ 	.short	0x0000
        /*0026*/ 	.short	0x0000
        /*0028*/ 	.byte	0x00, 0xf0, 0xa1, 0x04


	//----- nvinfo : EIATTR_MAXREG_COUNT
	.align		4
.L_2117:
        /*002c*/ 	.byte	0x03, 0x1b
        /*002e*/ 	.short	0x0040


	//----- nvinfo : EIATTR_NUM_BARRIERS
	.align		4
        /*0030*/ 	.byte	0x02, 0x4c
        /*0032*/ 	.byte	0x01
	.zero		1


	//----- nvinfo : EIATTR_MERCURY_ISA_VERSION
	.align		4
        /*0034*/ 	.byte	0x03, 0x5f
        /*0036*/ 	.short	0x0000


	//----- nvinfo : EIATTR_COOP_GROUP_MASK_REGIDS
	.align		4
        /*0038*/ 	.byte	0x04, 0x29
        /*003a*/ 	.short	(.L_2119 - .L_2118)


	//   ....[0]....
.L_2118:
        /*003c*/ 	.word	0xffffffff


	//   ....[1]....
        /*0040*/ 	.word	0xffffffff


	//   ....[2]....
        /*0044*/ 	.word	0xffffffff


	//   ....[3]....
        /*0048*/ 	.word	0xffffffff


	//   ....[4]....
        /*004c*/ 	.word	0xffffffff


	//   ....[5]....
        /*0050*/ 	.word	0xffffffff


	//   ....[6]....
        /*0054*/ 	.word	0xffffffff


	//   ....[7]....
        /*0058*/ 	.word	0xffffffff


	//   ....[8]....
        /*005c*/ 	.word	0xffffffff


	//   ....[9]....
        /*0060*/ 	.word	0xffffffff


	//   ....[10]....
        /*0064*/ 	.word	0xffffffff


	//   ....[11]....
        /*0068*/ 	.word	0xffffffff


	//   ....[12]....
        /*006c*/ 	.word	0xffffffff


	//   ....[13]....
        /*0070*/ 	.word	0xffffffff


	//   ....[14]....
        /*0074*/ 	.word	0xffffffff


	//   ....[15]....
        /*0078*/ 	.word	0xffffffff


	//   ....[16]....
        /*007c*/ 	.word	0xffffffff


	//   ....[17]....
        /*0080*/ 	.word	0xffffffff


	//   ....[18]....
        /*0084*/ 	.word	0xffffffff


	//   ....[19]....
        /*0088*/ 	.word	0xffffffff


	//----- nvinfo : EIATTR_COOP_GROUP_INSTR_OFFSETS
	.align		4
.L_2119:
        /*008c*/ 	.byte	0x04, 0x28
        /*008e*/ 	.short	(.L_2121 - .L_2120)


	//   ....[0]....
.L_2120:
        /*0090*/ 	.word	0x000007f0


	//   ....[1]....
        /*0094*/ 	.word	0x00000820


	//   ....[2]....
        /*0098*/ 	.word	0x00000840


	//   ....[3]....
        /*009c*/ 	.word	0x00000850


	//   ....[4]....
        /*00a0*/ 	.word	0x00000880


	//   ....[5]....
        /*00a4*/ 	.word	0x00000890


	//   ....[6]....
        /*00a8*/ 	.word	0x000008c0


	//   ....[7]....
        /*00ac*/ 	.word	0x000008d0


	//   ....[8]....
        /*00b0*/ 	.word	0x00000900


	//   ....[9]....
        /*00b4*/ 	.word	0x00000910


	//   ....[10]....
        /*00b8*/ 	.word	0x00000b00


	//   ....[11]....
        /*00bc*/ 	.word	0x00000b80


	//   ....[12]....
        /*00c0*/ 	.word	0x00000be0


	//   ....[13]....
        /*00c4*/ 	.word	0x00000c40


	//   ....[14]....
        /*00c8*/ 	.word	0x00000cb0


	//   ....[15]....
        /*00cc*/ 	.word	0x00000d20


	//   ....[16]....
        /*00d0*/ 	.word	0x00000d80


	//   ....[17]....
        /*00d4*/ 	.word	0x00000de0


	//   ....[18]....
        /*00d8*/ 	.word	0x00000e40


	//   ....[19]....
        /*00dc*/ 	.word	0x00000ea0


	//----- nvinfo : EIATTR_EXIT_INSTR_OFFSETS
	.align		4
.L_2121:
        /*00e0*/ 	.byte	0x04, 0x1c
        /*00e2*/ 	.short	(.L_2123 - .L_2122)


	//   ....[0]....
.L_2122:
        /*00e4*/ 	.word	0x00000070


	//   ....[1]....
        /*00e8*/ 	.word	0x00000aa0


	//----- nvinfo : EIATTR_MAX_THREADS
	.align		4
.L_2123:
        /*00ec*/ 	.byte	0x04, 0x05
        /*00ee*/ 	.short	(.L_2125 - .L_2124)
.L_2124:
        /*00f0*/ 	.word	0x00000400
        /*00f4*/ 	.word	0x00000001
        /*00f8*/ 	.word	0x00000001


	//----- nvinfo : EIATTR_CRS_STACK_SIZE
	.align		4
.L_2125:
        /*00fc*/ 	.byte	0x04, 0x1e
        /*00fe*/ 	.short	(.L_2127 - .L_2126)
.L_2126:
        /*0100*/ 	.word	0x00000000
.L_2127:


//--------------------- .nv.info._ZN10layer_norm13ln_bwd_kernelINS_13Kernel_traitsI6__halfS2_S2_S2_fjLj3072ELj1ELj1ELj4ELj16ENS_18Kernel_traits_baseILj3072ES2_S2_S2_S2_fjLj128EEEEELb1ELb0ELb1ELb1EEEvNS_9BwdParamsE --------------------------
	.section	.nv.info._ZN10layer_norm13ln_bwd_kernelINS_13Kernel_traitsI6__halfS2_S2_S2_fjLj3072ELj1ELj1ELj4ELj16ENS_18Kernel_traits_baseILj3072ES2_S2_S2_S2_fjLj128EEEEELb1ELb0ELb1ELb1EEEvNS_9BwdParamsE,"",@"SHT_CUDA_INFO"
	.sectionflags	@""
	.align	4


	//----- nvinfo : EIATTR_CUDA_API_VERSION
	.align		4
        /*0000*/ 	.byte	0x04, 0x37
        /*0002*/ 	.short	(.L_2129 - .L_2128)
.L_2128:
        /*0004*/ 	.word	0x00000082


	//----- nvinfo : EIATTR_SW2861232_WAR
	.align		4
.L_2129:
        /*0008*/ 	.byte	0x01, 0x35
	.zero		2


	//----- nvinfo : EIATTR_PARAM_CBANK
	.align		4
        /*000c*/ 	.byte	0x04, 0x0a
        /*000e*/ 	.short	(.L_2131 - .L_2130)
	.align		4
.L_2130:
        /*0010*/ 	.word	index@(.nv.constant0._ZN10layer_norm13ln_bwd_kernelINS_13Kernel_traitsI6__halfS2_S2_S2_fjLj3072ELj1ELj1ELj4ELj16ENS_18Kernel_traits_baseILj3072ES2_S2_S2_S2_fjLj128EEEEELb1ELb0ELb1ELb1EEEvNS_9BwdParamsE)
        /*0014*/ 	.short	0x0160
        /*0016*/ 	.short	0x0128


	//----- nvinfo : EIATTR_CBANK_PARAM_SIZE
	.align		4
.L_2131:
        /*0018*/ 	.byte	0x03, 0x19
        /*001a*/ 	.short	0x0128


	//----- nvinfo : EIATTR_KPARAM_INFO
	.align		4
        /*001c*/ 	.byte	0x04, 0x17
        /*001e*/ 	.short	(.L_2133 - .L_2132)
.L_2132:
        /*0020*/ 	.word	0x00000000
        /*0024*/ 	.short	0x0000
        /*0026*/ 	.short	0x0000
        /*0028*/ 	.byte	0x00, 0xf0, 0xa1, 0x04


	//----- nvinfo : EIATTR_MAXREG_COUNT
	.align		4
.L_2133:
        /*002c*/ 	.byte	0x03, 0x1b
        /*002e*/ 	.short	0x00ff


	//----- nvinfo : EIATTR_NUM_BARRIERS
	.align		4
        /*0030*/ 	.byte	0x02, 0x4c
        /*0032*/ 	.byte	0x01
	.zero		1


	//----- nvinfo : EIATTR_MERCURY_ISA_VERSION
	.align		4
        /*0034*/ 	.byte	0x03, 0x5f
        /*0036*/ 	.short	0x0000


	//----- nvinfo : EIATTR_COOP_GROUP_MASK_REGIDS
	.align		4
        /*0038*/ 	.byte	0x04, 0x29
        /*003a*/ 	.short	(.L_2135 - .L_2134)


	//   ....[0]....
.L_2134:
        /*003c*/ 	.word	0xffffffff


	//   ....[1]....
        /*0040*/ 	.word	0xffffffff


	//   ....[2]....
        /*0044*/ 	.word	0xffffffff


	//   ....[3]....
        /*0048*/ 	.word	0xffffffff


	//   ....[4]....
        /*004c*/ 	.word	0xffffffff


	//   ....[5]....
        /*0050*/ 	.word	0xffffffff


	//   ....[6]....
        /*0054*/ 	.word	0xffffffff


	//   ....[7]....
        /*0058*/ 	.word	0xffffffff


	//   ....[8]....
        /*005c*/ 	.word	0xffffffff


	//   ....[9]....
        /*0060*/ 	.word	0xffffffff


	//   ....[10]....
        /*0064*/ 	.word	0xffffffff


	//   ....[11]....
        /*0068*/ 	.word	0xffffffff


	//   ....[12]....
        /*006c*/ 	.word	0xffffffff


	//   ....[13]....
        /*0070*/ 	.word	0xffffffff


	//   ....[14]....
        /*0074*/ 	.word	0xffffffff


	//   ....[15]....
        /*0078*/ 	.word	0xffffffff


	//   ....[16]....
        /*007c*/ 	.word	0xffffffff


	//   ....[17]....
        /*0080*/ 	.word	0xffffffff


	//   ....[18]....
        /*0084*/ 	.word	0xffffffff


	//   ....[19]....
        /*0088*/ 	.word	0xffffffff


	//----- nvinfo : EIATTR_COOP_GROUP_INSTR_OFFSETS
	.align		4
.L_2135:
        /*008c*/ 	.byte	0x04, 0x28
        /*008e*/ 	.short	(.L_2137 - .L_2136)


	//   ....[0]....
.L_2136:
        /*0090*/ 	.word	0x000019a0


	//   ....[1]....
        /*0094*/ 	.word	0x000019c0


	//   ....[2]....
        /*0098*/ 	.word	0x000019e0


	//   ....[3]....
        /*009c*/ 	.word	0x00001a00


	//   ....[4]....
        /*00a0*/ 	.word	0x00001a20


	//   ....[5]....
        /*00a4*/ 	.word	0x00001a40


	//   ....[6]....
        /*00a8*/ 	.word	0x00001a60


	//   ....[7]....
        /*00ac*/ 	.word	0x00001a80


	//   ....[8]....
        /*00b0*/ 	.word	0x00001aa0


	//   ....[9]....
        /*00b4*/ 	.word	0x00001ac0


	//   ....[10]....
        /*00b8*/ 	.word	0x000042d0


	//   ....[11]....
        /*00bc*/ 	.word	0x00004340


	//   ....[12]....
        /*00c0*/ 	.word	0x000043b0


	//   ....[13]....
        /*00c4*/ 	.word	0x00004410


	//   ....[14]....
        /*00c8*/ 	.word	0x00004480


	//   ....[15]....
        /*00cc*/ 	.word	0x000044e0


	//   ....[16]....
        /*00d0*/ 	.word	0x00004550


	//   ....[17]....
        /*00d4*/ 	.word	0x000045b0


	//   ....[18]....
        /*00d8*/ 	.word	0x00004620


	//   ....[19]....
        /*00dc*/ 	.word	0x00004680


	//----- nvinfo : EIATTR_EXIT_INSTR_OFFSETS
	.align		4
.L_2137:
        /*00e0*/ 	.byte	0x04, 0x1c
        /*00e2*/ 	.short	(.L_2139 - .L_2138)


	//   ....[0]....
.L_2138:
        /*00e4*/ 	.word	0x00004280


	//----- nvinfo : EIATTR_MAX_THREADS
	.align		4
.L_2139:
        /*00e8*/ 	.byte	0x04, 0x05
        /*00ea*/ 	.short	(.L_2141 - .L_2140)
.L_2140:
        /*00ec*/ 	.word	0x00000080
        /*00f0*/ 	.word	0x00000001
        /*00f4*/ 	.word	0x00000001


	//----- nvinfo : EIATTR_CRS_STACK_SIZE
	.align		4
.L_2141:
        /*00f8*/ 	.byte	0x04, 0x1e
        /*00fa*/ 	.short	(.L_2143 - .L_2142)
.L_2142:
        /*00fc*/ 	.word	0x00000000
.L_2143:


//--------------------- .nv.info._ZN10layer_norm13ln_bwd_kernelINS_13Kernel_traitsI6__halfS2_S2_S2_fjLj3072ELj1ELj1ELj4ELj16ENS_18Kernel_traits_baseILj3072ES2_S2_S2_S2_fjLj128EEEEELb1ELb1ELb0ELb0EEEvNS_9BwdParamsE --------------------------
	.section	.nv.info._ZN10layer_norm13ln_bwd_kernelINS_13Kernel_traitsI6__halfS2_S2_S2_fjLj3072ELj1ELj1ELj4ELj16ENS_18Kernel_traits_baseILj3072ES2_S2_S2_S2_fjLj128EEEEELb1ELb1ELb0ELb0EEEvNS_9BwdParamsE,"",@"SHT_CUDA_INFO"
	.sectionflags	@""
	.align	4


	//----- nvinfo : EIATTR_CUDA_API_VERSION
	.align		4
        /*0000*/ 	.byte	0x04, 0x37
        /*0002*/ 	.short	(.L_2145 - .L_2144)
.L_2144:
        /*0004*/ 	.word	0x00000082


	//----- nvinfo : EIATTR_SW2861232_WAR
	.align		4
.L_2145:
        /*0008*/ 	.byte	0x01, 0x35
	.zero		2


	//----- nvinfo : EIATTR_PARAM_CBANK
	.align		4
        /*000c*/ 	.byte	0x04, 0x0a
        /*000e*/ 	.short	(.L_2147 - .L_2146)
	.align		4
.L_2146:
        /*0010*/ 	.word	index@(.nv.constant0._ZN10layer_norm13ln_bwd_kernelINS_13Kernel_traitsI6__halfS2_S2_S2_fjLj3072ELj1ELj1ELj4ELj16ENS_18Kernel_traits_baseILj3072ES2_S2_S2_S2_fjLj128EEEEELb1ELb1ELb0ELb0EEEvNS_9BwdParamsE)
        /*0014*/ 	.short	0x0160
        /*0016*/ 	.short	0x0128


	//----- nvinfo : EIATTR_CBANK_PARAM_SIZE
	.align		4
.L_2147:
        /*0018*/ 	.byte	0x03, 0x19
        /*001a*/ 	.short	0x0128


	//----- nvinfo : EIATTR_KPARAM_INFO
	.align		4
        /*001c*/ 	.byte	0x04, 0x17
        /*001e*/ 	.short	(.L_2149 - .L_2148)
.L_2148:
        /*0020*/ 	.word	0x00000000
        /*0024*/ 	.short	0x0000
        /*0026*/ 	.short	0x0000
        /*0028*/ 	.byte	0x00, 0xf0, 0xa1, 0x04


	//----- nvinfo : EIATTR_MAXREG_COUNT
	.align		4
.L_2149:
        /*002c*/ 	.byte	0x03, 0x1b
        /*002e*/ 	.short	0x00ff


	//----- nvinfo : EIATTR_NUM_BARRIERS
	.align		4
        /*0030*/ 	.byte	0x02, 0x4c
        /*0032*/ 	.byte	0x01
	.zero		1


	//----- nvinfo : EIATTR_MERCURY_ISA_VERSION
	.align		4
        /*0034*/ 	.byte	0x03, 0x5f
        /*0036*/ 	.short	0x0000


	//----- nvinfo : EIATTR_COOP_GROUP_MASK_REGIDS
	.align		4
        /*0038*/ 	.byte	0x04, 0x29
        /*003a*/ 	.short	(.L_2151 - .L_2150)


	//   ....[0]....
.L_2150:
        /*003c*/ 	.word	0xffffffff


	//   ....[1]....
        /*0040*/ 	.word	0xffffffff


	//   ....[2]....
        /*0044*/ 	.word	0xffffffff


	//   ....[3]....
        /*0048*/ 	.word	0xffffffff


	//   ....[4]....
        /*004c*/ 	.word	0xffffffff


	//   ....[5]....
        /*0050*/ 	.word	0xffffffff


	//   ....[6]....
        /*0054*/ 	.word	0xffffffff


	//   ....[7]....
        /*0058*/ 	.word	0xffffffff


	//   ....[8]....
        /*005c*/ 	.word	0xffffffff


	//   ....[9]....
        /*0060*/ 	.word	0xffffffff


	//   ....[10]....
        /*0064*/ 	.word	0xffffffff


	//   ....[11]....
        /*0068*/ 	.word	0xffffffff


	//   ....[12]....
        /*006c*/ 	.word	0xffffffff


	//   ....[13]....
        /*0070*/ 	.word	0xffffffff


	//   ....[14]....
        /*0074*/ 	.word	0xffffffff


	//   ....[15]....
        /*0078*/ 	.word	0xffffffff


	//   ....[16]....
        /*007c*/ 	.word	0xffffffff


	//   ....[17]....
        /*0080*/ 	.word	0xffffffff


	//   ....[18]....
        /*0084*/ 	.word	0xffffffff


	//   ....[19]....
        /*0088*/ 	.word	0xffffffff


	//----- nvinfo : EIATTR_COOP_GROUP_INSTR_OFFSETS
	.align		4
.L_2151:
        /*008c*/ 	.byte	0x04, 0x28
        /*008e*/ 	.short	(.L_2153 - .L_2152)


	//   ....[0]....
.L_2152:
        /*0090*/ 	.word	0x00001a10


	//   ....[1]....
        /*0094*/ 	.word	0x00001a30


	//   ....[2]....
        /*0098*/ 	.word	0x00001a50


	//   ....[3]....
        /*009c*/ 	.word	0x00001a70


	//   ....[4]....
        /*00a0*/ 	.word	0x00001a90


	//   ....[5]....
        /*00a4*/ 	.word	0x00001ab0


	//   ....[6]....
        /*00a8*/ 	.word	0x00001ad0


	//   ....[7]....
        /*00ac*/ 	.word	0x00001af0


	//   ....[8]....
        /*00b0*/ 	.word	0x00001b10


	//   ....[9]....
        /*00b4*/ 	.word	0x00001b30


	//   ....[10]....
        /*00b8*/ 	.word	0x00003ba0


	//   ....[11]....
        /*00bc*/ 	.word	0x00003c20


	//   ....[12]....
        /*00c0*/ 	.word	0x00003ca0


	//   ....[13]....
        /*00c4*/ 	.word	0x00003d10


	//   ....[14]....
        /*00c8*/ 	.word	0x00003d90


	//   ....[15]....
        /*00cc*/ 	.word	0x00003e00


	//   ....[16]....
        /*00d0*/ 	.word	0x00003e80


	//   ....[17]....
        /*00d4*/ 	.word	0x00003ef0


	//   ....[18]....
        /*00d8*/ 	.word	0x00003f70


	//   ....[19]....
        /*00dc*/ 	.word	0x00003fe0


	//----- nvinfo : EIATTR_EXIT_INSTR_OFFSETS
	.align		4
.L_2153:
        /*00e0*/ 	.byte	0x04, 0x1c
        /*00e2*/ 	.short	(.L_2155 - .L_2154)


	//   ....[0]....
.L_2154:
        /*00e4*/ 	.word	0x00003a90


	//   ....[1]....
        /*00e8*/ 	.word	0x00003b40


	//----- nvinfo : EIATTR_MAX_THREADS
	.align		4
.L_2155:
        /*00ec*/ 	.byte	0x04, 0x05
        /*00ee*/ 	.short	(.L_2157 - .L_2156)
.L_2156:
        /*00f0*/ 	.word	0x00000080
        /*00f4*/ 	.word	0x00000001
        /*00f8*/ 	.word	0x00000001


	//----- nvinfo : EIATTR_CRS_STACK_SIZE
	.align		4
.L_2157:
        /*00fc*/ 	.byte	0x04, 0x1e
        /*00fe*/ 	.short	(.L_2159 - .L_2158)
.L_2158:
        /*0100*/ 	.word	0x00000000
.L_2159:


//--------------------- .nv.info._ZN10layer_norm13ln_bwd_kernelINS_13Kernel_traitsI6__halfS2_S2_S2_fjLj3072ELj1ELj1ELj4ELj16ENS_18Kernel_traits_baseILj3072ES2_S2_S2_S2_fjLj128EEEEELb1ELb1ELb0ELb1EEEvNS_9BwdParamsE --------------------------
	.section	.nv.info._ZN10layer_norm13ln_bwd_kernelINS_13Kernel_traitsI6__halfS2_S2_S2_fjLj3072ELj1ELj1ELj4ELj16ENS_18Kernel_traits_baseILj3072ES2_S2_S2_S2_fjLj128EEEEELb1ELb1ELb0ELb1EEEvNS_9BwdParamsE,"",@"SHT_CUDA_INFO"
	.sectionflags	@""
	.align	4


	//----- nvinfo : EIATTR_CUDA_API_VERSION
	.align		4
        /*0000*/ 	.byte	0x04, 0x37
        /*0002*/ 	.short	(.L_2161 - .L_2160)
.L_2160:
        /*0004*/ 	.word	0x00000082


	//----- nvinfo : EIATTR_SW2861232_WAR
	.align		4
.L_2161:
        /*0008*/ 	.byte	0x01, 0x35
	.zero		2


	//----- nvinfo : EIATTR_PARAM_CBANK
	.align		4
        /*000c*/ 	.byte	0x04, 0x0a
        /*000e*/ 	.short	(.L_2163 - .L_2162)
	.align		4
.L_2162:
        /*0010*/ 	.word	index@(.nv.constant0._ZN10layer_norm13ln_bwd_kernelINS_13Kernel_traitsI6__halfS2_S2_S2_fjLj3072ELj1ELj1ELj4ELj16ENS_18Kernel_traits_baseILj3072ES2_S2_S2_S2_fjLj128EEEEELb1ELb1ELb0ELb1EEEvNS_9BwdParamsE)
        /*0014*/ 	.short	0x0160
        /*0016*/ 	.short	0x0128


	//----- nvinfo : EIATTR_CBANK_PARAM_SIZE
	.align		4
.L_2163:
        /*0018*/ 	.byte	0x03, 0x19
        /*001a*/ 	.short	0x0128


	//----- nvinfo : EIATTR_KPARAM_INFO
	.align		4
        /*001c*/ 	.byte	0x04, 0x17
        /*001e*/ 	.short	(.L_2165 - .L_2164)
.L_2164:
        /*0020*/ 	.word	0x00000000
        /*0024*/ 	.short	0x0000
        /*0026*/ 	.short	0x0000
        /*0028*/ 	.byte	0x00, 0xf0, 0xa1, 0x04


	//----- nvinfo : EIATTR_MAXREG_COUNT
	.align		4
.L_2165:
        /*002c*/ 	.byte	0x03, 0x1b
        /*002e*/ 	.short	0x00ff


	//----- nvinfo : EIATTR_NUM_BARRIERS
	.align		4
        /*0030*/ 	.byte	0x02, 0x4c
        /*0032*/ 	.byte	0x01
	.zero		1


	//----- nvinfo : EIATTR_MERCURY_ISA_VERSION
	.align		4
        /*0034*/ 	.byte	0x03, 0x5f
        /*0036*/ 	.short	0x0000


	//----- nvinfo : EIATTR_COOP_GROUP_MASK_REGIDS
	.align		4
        /*0038*/ 	.byte	0x04, 0x29
        /*003a*/ 	.short	(.L_2167 - .L_2166)


	//   ....[0]....
.L_2166:
        /*003c*/ 	.word	0xffffffff


	//   ....[1]....
        /*0040*/ 	.word	0xffffffff


	//   ....[2]....
        /*0044*/ 	.word	0xffffffff


	//   ....[3]....
        /*0048*/ 	.word	0xffffffff


	//   ....[4]....
        /*004c*/ 	.word	0xffffffff


	//   ....[5]....
        /*0050*/ 	.word	0xffffffff


	//   ....[6]....
        /*0054*/ 	.word	0xffffffff


	//   ....[7]....
        /*0058*/ 	.word	0xffffffff


	//   ....[8]....
        /*005c*/ 	.word	0xffffffff


	//   ....[9]....
        /*0060*/ 	.word	0xffffffff


	//   ....[10]....
        /*0064*/ 	.word	0xffffffff


	//   ....[11]....
        /*0068*/ 	.word	0xffffffff


	//   ....[12]....
        /*006c*/ 	.word	0xffffffff


	//   ....[13]....
        /*0070*/ 	.word	0xffffffff


	//   ....[14]....
        /*0074*/ 	.word	0xffffffff


	//   ....[15]....
        /*0078*/ 	.word	0xffffffff


	//   ....[16]....
        /*007c*/ 	.word	0xffffffff


	//   ....[17]....
        /*0080*/ 	.word	0xffffffff


	//   ....[18]....
        /*0084*/ 	.word	0xffffffff


	//   ....[19]....
        /*0088*/ 	.word	0xffffffff


	//----- nvinfo : EIATTR_COOP_GROUP_INSTR_OFFSETS
	.align		4
.L_2167:
        /*008c*/ 	.byte	0x04, 0x28
        /*008e*/ 	.short	(.L_2169 - .L_2168)


	//   ....[0]....
.L_2168:
        /*0090*/ 	.word	0x00001840


	//   ....[1]....
        /*0094*/ 	.word	0x00001860


	//   ....[2]....
        /*0098*/ 	.word	0x00001880


	//   ....[3]....
        /*009c*/ 	.word	0x000018a0


	//   ....[4]....
        /*00a0*/ 	.word	0x000018c0


	//   ....[5]....
        /*00a4*/ 	.word	0x000018e0


	//   ....[6]....
        /*00a8*/ 	.word	0x00001900


	//   ....[7]....
        /*00ac*/ 	.word	0x00001920


	//   ....[8]....
        /*00b0*/ 	.word	0x00001940


	//   ....[9]....
        /*00b4*/ 	.word	0x00001960


	//   ....[10]....
        /*00b8*/ 	.word	0x00003db0


	//   ....[11]....
        /*00bc*/ 	.word	0x00003e30


	//   ....[12]....
        /*00c0*/ 	.word	0x00003eb0


	//   ....[13]....
        /*00c4*/ 	.word	0x00003f20


	//   ....[14]....
        /*00c8*/ 	.word	0x00003fa0


	//   ....[15]....
        /*00cc*/ 	.word	0x00004010


	//   ....[16]....
        /*00d0*/ 	.word	0x00004090


	//   ....[17]....
        /*00d4*/ 	.word	0x00004100


	//   ....[18]....
        /*00d8*/ 	.word	0x00004180


	//   ....[19]....
        /*00dc*/ 	.word	0x000041f0


	//----- nvinfo : EIATTR_EXIT_INSTR_OFFSETS
	.align		4
.L_2169:
        /*00e0*/ 	.byte	0x04, 0x1c
        /*00e2*/ 	.short	(.L_2171 - .L_2170)


	//   ....[0]....
.L_2170:
        /*00e4*/ 	.word	0x00003d50


	//----- nvinfo : EIATTR_MAX_THREADS
	.align		4
.L_2171:
        /*00e8*/ 	.byte	0x04, 0x05
        /*00ea*/ 	.short	(.L_2173 - .L_2172)
.L_2172:
        /*00ec*/ 	.word	0x00000080
        /*00f0*/ 	.word	0x00000001
        /*00f4*/ 	.word	0x00000001


	//----- nvinfo : EIATTR_CRS_STACK_SIZE
	.align		4
.L_2173:
        /*00f8*/ 	.byte	0x04, 0x1e
        /*00fa*/ 	.short	(.L_2175 - .L_2174)
.L_2174:
        /*00fc*/ 	.word	0x00000000
.L_2175:


//--------------------- .nv.info._ZN10layer_norm22ln_bwd_finalize_kernelINS_22Kernel_traits_finalizeILj3072E6__halfS2_S2_S2_fjLb1ELj1024ELj4ENS_18Kernel_traits_baseILj3072ES2_S2_S2_S2_fjLj1024EEEEELb1ELb0EEEvNS_9BwdParamsE --------------------------
	.section	.nv.info._ZN10layer_norm22ln_bwd_finalize_kernelINS_22Kernel_traits_finalizeILj3072E6__halfS2_S2_S2_fjLb1ELj1024ELj4ENS_18Kernel_traits_baseILj3072ES2_S2_S2_S2_fjLj1024EEEEELb1ELb0EEEvNS_9BwdParamsE,"",@"SHT_CUDA_INFO"
	.sectionflags	@""
	.align	4


	//----- nvinfo : EIATTR_CUDA_API_VERSION
	.align		4
        /*0000*/ 	.byte	0x04, 0x37
        /*0002*/ 	.short	(.L_2177 - .L_2176)
.L_2176:
        /*0004*/ 	.word	0x00000082


	//----- nvinfo : EIATTR_SW2861232_WAR
	.align		4
.L_2177:
        /*0008*/ 	.byte	0x01, 0x35
	.zero		2


	//----- nvinfo : EIATTR_PARAM_CBANK
	.align		4
        /*000c*/ 	.byte	0x04, 0x0a
        /*000e*/ 	.short	(.L_2179 - .L_2178)
	.align		4
.L_2178:
        /*0010*/ 	.word	index@(.nv.constant0._ZN10layer_norm22ln_bwd_finalize_kernelINS_22Kernel_traits_finalizeILj3072E6__halfS2_S2_S2_fjLb1ELj1024ELj4ENS_18Kernel_traits_baseILj3072ES2_S2_S2_S2_fjLj1024EEEEELb1ELb0EEEvNS_9BwdParamsE)
        /*0014*/ 	.short	0x0160
        /*0016*/ 	.short	0x0128


	//----- nvinfo : EIATTR_CBANK_PARAM_SIZE
	.align		4
.L_2179:
        /*0018*/ 	.byte	0x03, 0x19
        /*001a*/ 	.short	0x0128


	//----- nvinfo : EIATTR_KPARAM_INFO
	.align		4
        /*001c*/ 	.byte	0x04, 0x17
        /*001e*/ 	.short	(.L_2181 - .L_2180)
.L_2180:
        /*0020*/ 	.word	0x00000000
        /*0024*/ 	.short	0x0000
        /*0026*/ 	.short	0x0000
        /*0028*/ 	.byte	0x00, 0xf0, 0xa1, 0x04


	//----- nvinfo : EIATTR_MAXREG_COUNT
	.align		4
.L_2181:
        /*002c*/ 	.byte	0x03, 0x1b
        /*002e*/ 	.short	0x0040


	//----- nvinfo : EIATTR_NUM_BARRIERS
	.align		4
        /*0030*/ 	.byte	0x02, 0x4c
        /*0032*/ 	.byte	0x01
	.zero		1


	//----- nvinfo : EIATTR_MERCURY_ISA_VERSION
	.align		4
        /*0034*/ 	.byte	0x03, 0x5f
        /*0036*/ 	.short	0x0000


	//----- nvinfo : EIATTR_COOP_GROUP_MASK_REGIDS
	.align		4
        /*0038*/ 	.byte	0x04, 0x29
        /*003a*/ 	.short	(.L_2183 - .L_2182)


	//   ....[0]....
.L_2182:
        /*003c*/ 	.word	0xffffffff


	//   ....[1]....
        /*0040*/ 	.word	0xffffffff


	//   ....[2]....
        /*0044*/ 	.word	0xffffffff


	//   ....[3]....
        /*0048*/ 	.word	0xffffffff


	//   ....[4]....
        /*004c*/ 	.word	0xffffffff


	//   ....[5]....
        /*0050*/ 	.word	0xffffffff


	//   ....[6]....
        /*0054*/ 	.word	0xffffffff


	//   ....[7]....
        /*0058*/ 	.word	0xffffffff


	//   ....[8]....
        /*005c*/ 	.word	0xffffffff


	//   ....[9]....
        /*0060*/ 	.word	0xffffffff


	//   ....[10]....
        /*0064*/ 	.word	0xffffffff


	//   ....[11]....
        /*0068*/ 	.word	0xffffffff


	//   ....[12]....
        /*006c*/ 	.word	0xffffffff


	//   ....[13]....
        /*0070*/ 	.word	0xffffffff


	//   ....[14]....
        /*0074*/ 	.word	0xffffffff


	//   ....[15]....
        /*0078*/ 	.word	0xffffffff


	//   ....[16]....
        /*007c*/ 	.word	0xffffffff


	//   ....[17]....
        /*0080*/ 	.word	0xffffffff


	//   ....[18]....
        /*0084*/ 	.word	0xffffffff


	//   ....[19]....
        /*0088*/ 	.word	0xffffffff


	//   ....[20]....
        /*008c*/ 	.word	0xffffffff


	//   ....[21]....
        /*0090*/ 	.word	0xffffffff


	//   ....[22]....
        /*0094*/ 	.word	0xffffffff


	//   ....[23]....
        /*0098*/ 	.word	0xffffffff


	//   ....[24]....
        /*009c*/ 	.word	0xffffffff


	//   ....[25]....
        /*00a0*/ 	.word	0xffffffff


	//   ....[26]....
        /*00a4*/ 	.word	0xffffffff


	//   ....[27]....
        /*00a8*/ 	.word	0xffffffff


	//   ....[28]....
        /*00ac*/ 	.word	0xffffffff


	//   ....[29]....
        /*00b0*/ 	.word	0xffffffff


	//----- nvinfo : EIATTR_COOP_GROUP_INSTR_OFFSETS
	.align		4
.L_2183:
        /*00b4*/ 	.byte	0x04, 0x28
        /*00b6*/ 	.short	(.L_2185 - .L_2184)


	//   ....[0]....
.L_2184:
        /*00b8*/ 	.word	0x000009d0


	//   ....[1]....
        /*00bc*/ 	.word	0x00000a00


	//   ....[2]....
        /*00c0*/ 	.word	0x00000a10


	//   ....[3]....
        /*00c4*/ 	.word	0x00000a30


	//   ....[4]....
        /*00c8*/ 	.word	0x00000a50


	//   ....[5]....
        /*00cc*/ 	.word	0x00000a60


	//   ....[6]....
        /*00d0*/ 	.word	0x00000a90


	//   ....[7]....
        /*00d4*/ 	.word	0x00000ab0


	//   ....[8]....
        /*00d8*/ 	.word	0x00000ac0


	//   ....[9]....
        /*00dc*/ 	.word	0x00000af0


	//   ....[10]....
        /*00e0*/ 	.word	0x00000b10


	//   ....[11]....
        /*00e4*/ 	.word	0x00000b20


	//   ....[12]....
        /*00e8*/ 	.word	0x00000b50


	//   ....[13]....
        /*00ec*/ 	.word	0x00000b70


	//   ....[14]....
        /*00f0*/ 	.word	0x00000b80


	//   ....[15]....
        /*00f4*/ 	.word	0x00000e20


	//   ....[16]....
        /*00f8*/ 	.word	0x00000e80


	//   ....[17]....
        /*00fc*/ 	.word	0x00000ee0


	//   ....[18]....
        /*0100*/ 	.word	0x00000f40


	//   ....[19]....
        /*0104*/ 	.word	0x00000fb0


	//   ....[20]....
        /*0108*/ 	.word	0x00001020


	//   ....[21]....
        /*010c*/ 	.word	0x00001080


	//   ....[22]....
        /*0110*/ 	.word	0x000010e0


	//   ....[23]....
        /*0114*/ 	.word	0x00001140


	//   ....[24]....
        /*0118*/ 	.word	0x000011b0


	//   ....[25]....
        /*011c*/ 	.word	0x00001220


	//   ....[26]....
        /*0120*/ 	.word	0x00001280


	//   ....[27]....
        /*0124*/ 	.word	0x000012e0


	//   ....[28]....
        /*0128*/ 	.word	0x00001340


	//   ....[29]....
        /*012c*/ 	.word	0x000013a0


	//----- nvinfo : EIATTR_EXIT_INSTR_OFFSETS
	.align		4
.L_2185:
        /*0130*/ 	.byte	0x04, 0x1c
        /*0132*/ 	.short	(.L_2187 - .L_2186)


	//   ....[0]....
.L_2186:
        /*0134*/ 	.word	0x00000070


	//   ....[1]....
        /*0138*/ 	.word	0x00000dc0


	//----- nvinfo : EIATTR_MAX_THREADS
	.align		4
.L_2187:
        /*013c*/ 	.byte	0x04, 0x05
        /*013e*/ 	.short	(.L_2189 - .L_2188)
.L_2188:
        /*0140*/ 	.word	0x00000400
        /*0144*/ 	.word	0x00000001
        /*0148*/ 	.word	0x00000001


	//----- nvinfo : EIATTR_CRS_STACK_SIZE
	.align		4
.L_2189:
        /*014c*/ 	.byte	0x04, 0x1e
        /*014e*/ 	.short	(.L_2191 - .L_2190)
.L_2190:
        /*0150*/ 	.word	0x00000000
.L_2191:


//--------------------- .nv.info._ZN10layer_norm13ln_bwd_kernelINS_13Kernel_traitsI6__halfS2_S2_S2_fjLj3072ELj1ELj1ELj4ELj16ENS_18Kernel_traits_baseILj3072ES2_S2_S2_S2_fjLj128EEEEELb1ELb1ELb1ELb0EEEvNS_9BwdParamsE --------------------------
	.section	.nv.info._ZN10layer_norm13ln_bwd_kernelINS_13Kernel_traitsI6__halfS2_S2_S2_fjLj3072ELj1ELj1ELj4ELj16ENS_18Kernel_traits_baseILj3072ES2_S2_S2_S2_fjLj128EEEEELb1ELb1ELb1ELb0EEEvNS_9BwdParamsE,"",@"SHT_CUDA_INFO"
	.sectionflags	@""
	.align	4


	//----- nvinfo : EIATTR_CUDA_API_VERSION
	.align		4
        /*0000*/ 	.byte	0x04, 0x37
        /*0002*/ 	.short	(.L_2193 - .L_2192)
.L_2192:
        /*0004*/ 	.word	0x00000082


	//----- nvinfo : EIATTR_SW2861232_WAR
	.align		4
.L_2193:
        /*0008*/ 	.byte	0x01, 0x35
	.zero		2


	//----- nvinfo : EIATTR_PARAM_CBANK
	.align		4
        /*000c*/ 	.byte	0x04, 0x0a
        /*000e*/ 	.short	(.L_2195 - .L_2194)
	.align		4
.L_2194:
        /*0010*/ 	.word	index@(.nv.constant0._ZN10layer_norm13ln_bwd_kernelINS_13Kernel_traitsI6__halfS2_S2_S2_fjLj3072ELj1ELj1ELj4ELj16ENS_18Kernel_traits_baseILj3072ES2_S2_S2_S2_fjLj128EEEEELb1ELb1ELb1ELb0EEEvNS_9BwdParamsE)
        /*0014*/ 	.short	0x0160
        /*0016*/ 	.short	0x0128


	//----- nvinfo : EIATTR_CBANK_PARAM_SIZE
	.align		4
.L_2195:
        /*0018*/ 	.byte	0x03, 0x19
        /*001a*/ 	.short	0x0128


	//----- nvinfo : EIATTR_KPARAM_INFO
	.align		4
        /*001c*/ 	.byte	0x04, 0x17
        /*001e*/ 	.short	(.L_2197 - .L_2196)
.L_2196:
        /*0020*/ 	.word	0x00000000
        /*0024*/ 	.short	0x0000
        /*0026*/ 	.short	0x0000
        /*0028*/ 	.byte	0x00, 0xf0, 0xa1, 0x04


	//----- nvinfo : EIATTR_MAXREG_COUNT
	.align		4
.L_2197:
        /*002c*/ 	.byte	0x03, 0x1b
        /*002e*/ 	.short	0x00ff


	//----- nvinfo : EIATTR_NUM_BARRIERS
	.align		4
        /*0030*/ 	.byte	0x02, 0x4c
        /*0032*/ 	.byte	0x01
	.zero		1


	//----- nvinfo : EIATTR_MERCURY_ISA_VERSION
	.align		4
        /*0034*/ 	.byte	0x03, 0x5f
        /*0036*/ 	.short	0x0000


	//----- nvinfo : EIATTR_COOP_GROUP_MASK_REGIDS
	.align		4
        /*0038*/ 	.byte	0x04, 0x29
        /*003a*/ 	.short	(.L_2199 - .L_2198)


	//   ....[0]....
.L_2198:
        /*003c*/ 	.word	0xffffffff


	//   ....[1]....
        /*0040*/ 	.word	0xffffffff


	//   ....[2]....
        /*0044*/ 	.word	0xffffffff


	//   ....[3]....
        /*0048*/ 	.word	0xffffffff


	//   ....[4]....
        /*004c*/ 	.word	0xffffffff


	//   ....[5]....
        /*0050*/ 	.word	0xffffffff


	//   ....[6]....
        /*0054*/ 	.word	0xffffffff


	//   ....[7]....
        /*0058*/ 	.word	0xffffffff


	//   ....[8]....
        /*005c*/ 	.word	0xffffffff


	//   ....[9]....
        /*0060*/ 	.word	0xffffffff


	//   ....[10]....
        /*0064*/ 	.word	0xffffffff


	//   ....[11]....
        /*0068*/ 	.word	0xffffffff


	//   ....[12]....
        /*006c*/ 	.word	0xffffffff


	//   ....[13]....
        /*0070*/ 	.word	0xffffffff


	//   ....[14]....
        /*0074*/ 	.word	0xffffffff


	//   ....[15]....
        /*0078*/ 	.word	0xffffffff


	//   ....[16]....
        /*007c*/ 	.word	0xffffffff


	//   ....[17]....
        /*0080*/ 	.word	0xffffffff


	//   ....[18]....
        /*0084*/ 	.word	0xffffffff


	//   ....[19]....
        /*0088*/ 	.word	0xffffffff


	//----- nvinfo : EIATTR_COOP_GROUP_INSTR_OFFSETS
	.align		4
.L_2199:
        /*008c*/ 	.byte	0x04, 0x28
        /*008e*/ 	.short	(.L_2201 - .L_2200)


	//   ....[0]....
.L_2200:
        /*0090*/ 	.word	0x00001d40


	//   ....[1]....
        /*0094*/ 	.word	0x00001d60


	//   ....[2]....
        /*0098*/ 	.word	0x00001d80


	//   ....[3]....
        /*009c*/ 	.word	0x00001da0


	//   ....[4]....
        /*00a0*/ 	.word	0x00001dc0


	//   ....[5]....
        /*00a4*/ 	.word	0x00001de0


	//   ....[6]....
        /*00a8*/ 	.word	0x00001e00


	//   ....[7]....
        /*00ac*/ 	.word	0x00001e20


	//   ....[8]....
        /*00b0*/ 	.word	0x00001e40


	//   ....[9]....
        /*00b4*/ 	.word	0x00001e60


	//   ....[10]....
        /*00b8*/ 	.word	0x00005500


	//   ....[11]....
        /*00bc*/ 	.word	0x00005580


	//   ....[12]....
        /*00c0*/ 	.word	0x00005600


	//   ....[13]....
        /*00c4*/ 	.word	0x00005670


	//   ....[14]....
        /*00c8*/ 	.word	0x000056f0


	//   ....[15]....
        /*00cc*/ 	.word	0x00005760


	//   ....[16]....
        /*00d0*/ 	.word	0x000057e0


	//   ....[17]....
        /*00d4*/ 	.word	0x00005850


	//   ....[18]....
        /*00d8*/ 	.word	0x000058d0


	//   ....[19]....
        /*00dc*/ 	.word	0x00005940


	//----- nvinfo : EIATTR_EXIT_INSTR_OFFSETS
	.align		4
.L_2201:
        /*00e0*/ 	.byte	0x04, 0x1c
        /*00e2*/ 	.short	(.L_2203 - .L_2202)


	//   ....[0]....
.L_2202:
        /*00e4*/ 	.word	0x000053f0


	//   ....[1]....
        /*00e8*/ 	.word	0x000054a0


	//----- nvinfo : EIATTR_MAX_THREADS
	.align		4
.L_2203:
        /*00ec*/ 	.byte	0x04, 0x05
        /*00ee*/ 	.short	(.L_2205 - .L_2204)
.L_2204:
        /*00f0*/ 	.word	0x00000080
        /*00f4*/ 	.word	0x00000001
        /*00f8*/ 	.word	0x00000001


	//----- nvinfo : EIATTR_CRS_STACK_SIZE
	.align		4
.L_2205:
        /*00fc*/ 	.byte	0x04, 0x1e
        /*00fe*/ 	.short	(.L_2207 - .L_2206)
.L_2206:
        /*0100*/ 	.word	0x00000000
.L_2207:


//--------------------- .nv.info._ZN10layer_norm22ln_bwd_finalize_kernelINS_22Kernel_traits_finalizeILj3072E6__halfS2_S2_S2_fjLb1ELj1024ELj4ENS_18Kernel_traits_baseILj3072ES2_S2_S2_S2_fjLj1024EEEEELb1ELb1EEEvNS_9BwdParamsE --------------------------
	.section	.nv.info._ZN10layer_norm22ln_bwd_finalize_kernelINS_22Kernel_traits_finalizeILj3072E6__halfS2_S2_S2_fjLb1ELj1024ELj4ENS_18Kernel_traits_baseILj3072ES2_S2_S2_S2_fjLj1024EEEEELb1ELb1EEEvNS_9BwdParamsE,"",@"SHT_CUDA_INFO"
	.sectionflags	@""
	.align	4


	//----- nvinfo : EIATTR_CUDA_API_VERSION
	.align		4
        /*0000*/ 	.byte	0x04, 0x37
        /*0002*/ 	.short	(.L_2209 - .L_2208)
.L_2208:
        /*0004*/ 	.word	0x00000082


	//----- nvinfo : EIATTR_SW2861232_WAR
	.align		4
.L_2209:
        /*0008*/ 	.byte	0x01, 0x35
	.zero		2


	//----- nvinfo : EIATTR_PARAM_CBANK
	.align		4
        /*000c*/ 	.byte	0x04, 0x0a
        /*000e*/ 	.short	(.L_2211 - .L_2210)
	.align		4
.L_2210:
        /*0010*/ 	.word	index@(.nv.constant0._ZN10layer_norm22ln_bwd_finalize_kernelINS_22Kernel_traits_finalizeILj3072E6__halfS2_S2_S2_fjLb1ELj1024ELj4ENS_18Kernel_traits_baseILj3072ES2_S2_S2_S2_fjLj1024EEEEELb1ELb1EEEvNS_9BwdParamsE)
        /*0014*/ 	.short	0x0160
        /*0016*/ 	.short	0x0128


	//----- nvinfo : EIATTR_CBANK_PARAM_SIZE
	.align		4
.L_2211:
        /*0018*/ 	.byte	0x03, 0x19
        /*001a*/ 	.short	0x0128


	//----- nvinfo : EIATTR_KPARAM_INFO
	.align		4
        /*001c*/ 	.byte	0x04, 0x17
        /*001e*/ 	.short	(.L_2213 - .L_2212)
.L_2212:
        /*0020*/ 	.word	0x00000000
        /*0024*/ 	.short	0x0000
        /*0026*/ 	.short	0x0000
        /*0028*/ 	.byte	0x00, 0xf0, 0xa1, 0x04


	//----- nvinfo : EIATTR_MAXREG_COUNT
	.align		4
.L_2213:
        /*002c*/ 	.byte	0x03, 0x1b
        /*002e*/ 	.short	0x0040


	//----- nvinfo : EIATTR_NUM_BARRIERS
	.align		4
        /*0030*/ 	.byte	0x02, 0x4c
        /*0032*/ 	.byte	0x01
	.zero		1


	//----- nvinfo : EIATTR_MERCURY_ISA_VERSION
	.align		4
        /*0034*/ 	.byte	0x03, 0x5f
        /*0036*/ 	.short	0x0000


	//----- nvinfo : EIATTR_COOP_GROUP_MASK_REGIDS
	.align		4
        /*0038*/ 	.byte	0x04, 0x29
        /*003a*/ 	.short	(.L_2215 - .L_2214)


	//   ....[0]....
.L_2214:
        /*003c*/ 	.word	0xffffffff


	//   ....[1]....
        /*0040*/ 	.word	0xffffffff


	//   ....[2]....
        /*0044*/ 	.word	0xffffffff


	//   ....[3]....
        /*0048*/ 	.word	0xffffffff


	//   ....[4]....
        /*004c*/ 	.word	0xffffffff


	//   ....[5]....
        /*0050*/ 	.word	0xffffffff


	//   ....[6]....
        /*0054*/ 	.word	0xffffffff


	//   ....[7]....
        /*0058*/ 	.word	0xffffffff


	//   ....[8]....
        /*005c*/ 	.word	0xffffffff


	//   ....[9]....
        /*0060*/ 	.word	0xffffffff


	//   ....[10]....
        /*0064*/ 	.word	0xffffffff


	//   ....[11]....
        /*0068*/ 	.word	0xffffffff


	//   ....[12]....
        /*006c*/ 	.word	0xffffffff


	//   ....[13]....
        /*0070*/ 	.word	0xffffffff


	//   ....[14]....
        /*0074*/ 	.word	0xffffffff


	//   ....[15]....
        /*0078*/ 	.word	0xffffffff


	//   ....[16]....
        /*007c*/ 	.word	0xffffffff


	//   ....[17]....
        /*0080*/ 	.word	0xffffffff


	//   ....[18]....
        /*0084*/ 	.word	0xffffffff


	//   ....[19]....
        /*0088*/ 	.word	0xffffffff


	//   ....[20]....
        /*008c*/ 	.word	0xffffffff


	//   ....[21]....
        /*0090*/ 	.word	0xffffffff


	//   ....[22]....
        /*0094*/ 	.word	0xffffffff


	//   ....[23]....
        /*0098*/ 	.word	0xffffffff


	//   ....[24]....
        /*009c*/ 	.word	0xffffffff


	//   ....[25]....
        /*00a0*/ 	.word	0xffffffff


	//   ....[26]....
        /*00a4*/ 	.word	0xffffffff


	//   ....[27]....
        /*00a8*/ 	.word	0xffffffff


	//   ....[28]....
        /*00ac*/ 	.word	0xffffffff


	//   ....[29]....
        /*00b0*/ 	.word	0xffffffff


	//----- nvinfo : EIATTR_COOP_GROUP_INSTR_OFFSETS
	.align		4
.L_2215:
        /*00b4*/ 	.byte	0x04, 0x28
        /*00b6*/ 	.short	(.L_2217 - .L_2216)


	//   ....[0]....
.L_2216:
        /*00b8*/ 	.word	0x000009a0


	//   ....[1]....
        /*00bc*/ 	.word	0x000009d0


	//   ....[2]....
        /*00c0*/ 	.word	0x000009e0


	//   ....[3]....
        /*00c4*/ 	.word	0x00000a00


	//   ....[4]....
        /*00c8*/ 	.word	0x00000a20


	//   ....[5]....
        /*00cc*/ 	.word	0x00000a30


	//   ....[6]....
        /*00d0*/ 	.word	0x00000a60


	//   ....[7]....
        /*00d4*/ 	.word	0x00000a80


	//   ....[8]....
        /*00d8*/ 	.word	0x00000a90


	//   ....[9]....
        /*00dc*/ 	.word	0x00000ac0


	//   ....[10]....
        /*00e0*/ 	.word	0x00000ae0


	//   ....[11]....
        /*00e4*/ 	.word	0x00000af0


	//   ....[12]....
        /*00e8*/ 	.word	0x00000b20


	//   ....[13]....
        /*00ec*/ 	.word	0x00000b40


	//   ....[14]....
        /*00f0*/ 	.word	0x00000b50


	//   ....[15]....
        /*00f4*/ 	.word	0x00000dd0


	//   ....[16]....
        /*00f8*/ 	.word	0x00000e30


	//   ....[17]....
        /*00fc*/ 	.word	0x00000e90


	//   ....[18]....
        /*0100*/ 	.word	0x00000ef0


	//   ....[19]....
        /*0104*/ 	.word	0x00000f60


	//   ....[20]....
        /*0108*/ 	.word	0x00000fd0


	//   ....[21]....
        /*010c*/ 	.word	0x00001030


	//   ....[22]....
        /*0110*/ 	.word	0x00001090


	//   ....[23]....
        /*0114*/ 	.word	0x000010f0


	//   ....[24]....
        /*0118*/ 	.word	0x00001160


	//   ....[25]....
        /*011c*/ 	.word	0x000011d0


	//   ....[26]....
        /*0120*/ 	.word	0x00001230


	//   ....[27]....
        /*0124*/ 	.word	0x00001290


	//   ....[28]....
        /*0128*/ 	.word	0x000012f0


	//   ....[29]....
        /*012c*/ 	.word	0x00001350


	//----- nvinfo : EIATTR_EXIT_INSTR_OFFSETS
	.align		4
.L_2217:
        /*0130*/ 	.byte	0x04, 0x1c
        /*0132*/ 	.short	(.L_2219 - .L_2218)


	//   ....[0]....
.L_2218:
        /*0134*/ 	.word	0x00000070


	//   ....[1]....
        /*0138*/ 	.word	0x00000d70


	//----- nvinfo : EIATTR_MAX_THREADS
	.align		4
.L_2219:
        /*013c*/ 	.byte	0x04, 0x05
        /*013e*/ 	.short	(.L_2221 - .L_2220)
.L_2220:
        /*0140*/ 	.word	0x00000400
        /*0144*/ 	.word	0x00000001
        /*0148*/ 	.word	0x00000001


	//----- nvinfo : EIATTR_CRS_STACK_SIZE
	.align		4
.L_2221:
        /*014c*/ 	.byte	0x04, 0x1e
        /*014e*/ 	.short	(.L_2223 - .L_2222)
.L_2222:
        /*0150*/ 	.word	0x00000000
.L_2223:


//--------------------- .nv.info._ZN10layer_norm13ln_bwd_kernelINS_13Kernel_traitsI6__halfS2_S2_S2_fjLj3072ELj1ELj1ELj4ELj16ENS_18Kernel_traits_baseILj3072ES2_S2_S2_S2_fjLj128EEEEELb1ELb1ELb1ELb1EEEvNS_9BwdParamsE --------------------------
	.section	.nv.info._ZN10layer_norm13ln_bwd_kernelINS_13Kernel_traitsI6__halfS2_S2_S2_fjLj3072ELj1ELj1ELj4ELj16ENS_18Kernel_traits_baseILj3072ES2_S2_S2_S2_fjLj128EEEEELb1ELb1ELb1ELb1EEEvNS_9BwdParamsE,"",@"SHT_CUDA_INFO"
	.sectionflags	@""
	.align	4


	//----- nvinfo : EIATTR_CUDA_API_VERSION
	.align		4
        /*0000*/ 	.byte	0x04, 0x37
        /*0002*/ 	.short	(.L_2225 - .L_2224)
.L_2224:
        /*0004*/ 	.word	0x00000082


	//----- nvinfo : EIATTR_SW2861232_WAR
	.align		4
.L_2225:
        /*0008*/ 	.byte	0x01, 0x35
	.zero		2


	//----- nvinfo : EIATTR_PARAM_CBANK
	.align		4
        /*000c*/ 	.byte	0x04, 0x0a
        /*000e*/ 	.short	(.L_2227 - .L_2226)
	.align		4
.L_2226:
        /*0010*/ 	.word	index@(.nv.constant0._ZN10layer_norm13ln_bwd_kernelINS_13Kernel_traitsI6__halfS2_S2_S2_fjLj3072ELj1ELj1ELj4ELj16ENS_18Kernel_traits_baseILj3072ES2_S2_S2_S2_fjLj128EEEEELb1ELb1ELb1ELb1EEEvNS_9BwdParamsE)
        /*0014*/ 	.short	0x0160
        /*0016*/ 	.short	0x0128


	//----- nvinfo : EIATTR_CBANK_PARAM_SIZE
	.align		4
.L_2227:
        /*0018*/ 	.byte	0x03, 0x19
        /*001a*/ 	.short	0x0128


	//----- nvinfo : EIATTR_KPARAM_INFO
	.align		4
        /*001c*/ 	.byte	0x04, 0x17
        /*001e*/ 	.short	(.L_2229 - .L_2228)
.L_2228:
        /*0020*/ 	.word	0x00000000
        /*0024*/ 	.short	0x0000
        /*0026*/ 	.short	0x0000
        /*0028*/ 	.byte	0x00, 0xf0, 0xa1, 0x04


	//----- nvinfo : EIATTR_MAXREG_COUNT
	.align		4
.L_2229:
        /*002c*/ 	.byte	0x03, 0x1b
        /*002e*/ 	.short	0x00ff


	//----- nvinfo : EIATTR_NUM_BARRIERS
	.align		4
        /*0030*/ 	.byte	0x02, 0x4c
        /*0032*/ 	.byte	0x01
	.zero		1


	//----- nvinfo : EIATTR_MERCURY_ISA_VERSION
	.align		4
        /*0034*/ 	.byte	0x03, 0x5f
        /*0036*/ 	.short	0x0000


	//----- nvinfo : EIATTR_COOP_GROUP_MASK_REGIDS
	.align		4
        /*0038*/ 	.byte	0x04, 0x29
        /*003a*/ 	.short	(.L_2231 - .L_2230)


	//   ....[0]....
.L_2230:
        /*003c*/ 	.word	0xffffffff


	//   ....[1]....
        /*0040*/ 	.word	0xffffffff


	//   ....[2]....
        /*0044*/ 	.word	0xffffffff


	//   ....[3]....
        /*0048*/ 	.word	0xffffffff


	//   ....[4]....
        /*004c*/ 	.word	0xffffffff


	//   ....[5]....
        /*0050*/ 	.word	0xffffffff


	//   ....[6]....
        /*0054*/ 	.word	0xffffffff


	//   ....[7]....
        /*0058*/ 	.word	0xffffffff


	//   ....[8]....
        /*005c*/ 	.word	0xffffffff


	//   ....[9]....
        /*0060*/ 	.word	0xffffffff


	//   ....[10]....
        /*0064*/ 	.word	0xffffffff


	//   ....[11]....
        /*0068*/ 	.word	0xffffffff


	//   ....[12]....
        /*006c*/ 	.word	0xffffffff


	//   ....[13]....
        /*0070*/ 	.word	0xffffffff


	//   ....[14]....
        /*0074*/ 	.word	0xffffffff


	//   ....[15]....
        /*0078*/ 	.word	0xffffffff


	//   ....[16]....
        /*007c*/ 	.word	0xffffffff


	//   ....[17]....
        /*0080*/ 	.word	0xffffffff


	//   ....[18]....
        /*0084*/ 	.word	0xffffffff


	//   ....[19]....
        /*0088*/ 	.word	0xffffffff


	//----- nvinfo : EIATTR_COOP_GROUP_INSTR_OFFSETS
	.align		4
.L_2231:
        /*008c*/ 	.byte	0x04, 0x28
        /*008e*/ 	.short	(.L_2233 - .L_2232)


	//   ....[0]....
.L_2232:
        /*0090*/ 	.word	0x00001b60


	//   ....[1]....
        /*0094*/ 	.word	0x00001b80


	//   ....[2]....
        /*0098*/ 	.word	0x00001ba0


	//   ....[3]....
        /*009c*/ 	.word	0x00001bc0


	//   ....[4]....
        /*00a0*/ 	.word	0x00001be0


	//   ....[5]....
        /*00a4*/ 	.word	0x00001c00


	//   ....[6]....
        /*00a8*/ 	.word	0x00001c20


	//   ....[7]....
        /*00ac*/ 	.word	0x00001c40


	//   ....[8]....
        /*00b0*/ 	.word	0x00001c60


	//   ....[9]....
        /*00b4*/ 	.word	0x00001c80


	//   ....[10]....
        /*00b8*/ 	.word	0x00005130


	//   ....[11]....
        /*00bc*/ 	.word	0x000051b0


	//   ....[12]....
        /*00c0*/ 	.word	0x00005230


	//   ....[13]....
        /*00c4*/ 	.word	0x000052a0


	//   ....[14]....
        /*00c8*/ 	.word	0x00005320


	//   ....[15]....
        /*00cc*/ 	.word	0x00005390


	//   ....[16]....
        /*00d0*/ 	.word	0x00005410


	//   ....[17]....
        /*00d4*/ 	.word	0x00005480


	//   ....[18]....
        /*00d8*/ 	.word	0x00005500


	//   ....[19]....
        /*00dc*/ 	.word	0x00005570


	//----- nvinfo : EIATTR_EXIT_INSTR_OFFSETS
	.align		4
.L_2233:
        /*00e0*/ 	.byte	0x04, 0x1c
        /*00e2*/ 	.short	(.L_2235 - .L_2234)


	//   ....[0]....
.L_2234:
        /*00e4*/ 	.word	0x000050d0


	//----- nvinfo : EIATTR_MAX_THREADS
	.align		4
.L_2235:
        /*00e8*/ 	.byte	0x04, 0x05
        /*00ea*/ 	.short	(.L_2237 - .L_2236)
.L_2236:
        /*00ec*/ 	.word	0x00000080
        /*00f0*/ 	.word	0x00000001
        /*00f4*/ 	.word	0x00000001


	//----- nvinfo : EIATTR_CRS_STACK_SIZE
	.align		4
.L_2237:
        /*00f8*/ 	.byte	0x04, 0x1e
        /*00fa*/ 	.short	(.L_2239 - .L_2238)
.L_2238:
        /*00fc*/ 	.word	0x00000000
.L_2239:


//--------------------- .nv.info._ZN10layer_norm13ln_bwd_kernelINS_13Kernel_traitsIf13__nv_bfloat16S2_S2_fjLj3072ELj1ELj1ELj4ELj16ENS_18Kernel_traits_baseILj3072EfS2_S2_S2_fjLj128EEEEELb0ELb0ELb0ELb0EEEvNS_9BwdParamsE --------------------------
	.section	.nv.info._ZN10layer_norm13ln_bwd_kernelINS_13Kernel_traitsIf13__nv_bfloat16S2_S2_fjLj3072ELj1ELj1ELj4ELj16ENS_18Kernel_traits_baseILj3072EfS2_S2_S2_fjLj128EEEEELb0ELb0ELb0ELb0EEEvNS_9BwdParamsE,"",@"SHT_CUDA_INFO"
	.sectionflags	@""
	.align	4


	//----- nvinfo : EIATTR_CUDA_API_VERSION
	.align		4
        /*0000*/ 	.byte	0x04, 0x37
        /*0002*/ 	.short	(.L_2241 - .L_2240)
.L_2240:
        /*0004*/ 	.word	0x00000082


	//----- nvinfo : EIATTR_SW2861232_WAR
	.align		4
.L_2241:
        /*0008*/ 	.byte	0x01, 0x35
	.zero		2


	//----- nvinfo : EIATTR_PARAM_CBANK
	.align		4
        /*000c*/ 	.byte	0x04, 0x0a
        /*000e*/ 	.short	(.L_2243 - .L_2242)
	.align		4
.L_2242:
        /*0010*/ 	.word	index@(.nv.constant0._ZN10layer_norm13ln_bwd_kernelINS_13Kernel_traitsIf13__nv_bfloat16S2_S2_fjLj3072ELj1ELj1ELj4ELj16ENS_18Kernel_traits_baseILj3072EfS2_S2_S2_fjLj128EEEEELb0ELb0ELb0ELb0EEEvNS_9BwdParamsE)
        /*0014*/ 	.short	0x0160
        /*0016*/ 	.short	0x0128


	//----- nvinfo : EIATTR_CBANK_PARAM_SIZE
	.align		4
.L_2243:
        /*0018*/ 	.byte	0x03, 0x19
        /*001a*/ 	.short	0x0128


	//----- nvinfo : EIATTR_KPARAM_INFO
	.align		4
        /*001c*/ 	.byte	0x04, 0x17
        /*001e*/ 	.short	(.L_2245 - .L_2244)
.L_2244:
        /*0020*/ 	.word	0x00000000
        /*0024*/ 	.short	0x0000
        /*0026*/ 	.short	0x0000
        /*0028*/ 	.byte	0x00, 0xf0, 0xa1, 0x04


	//----- nvinfo : EIATTR_MAXREG_COUNT
	.align		4
.L_2245:
        /*002c*/ 	.byte	0x03, 0x1b
        /*002e*/ 	.short	0x00ff


	//----- nvinfo : EIATTR_NUM_BARRIERS
	.align		4
        /*0030*/ 	.byte	0x02, 0x4c
        /*0032*/ 	.byte	0x01
	.zero		1


	//----- nvinfo : EIATTR_MERCURY_ISA_VERSION
	.align		4
        /*0034*/ 	.byte	0x03, 0x5f
        /*0036*/ 	.short	0x0000


	//----- nvinfo : EIATTR_COOP_GROUP_MASK_REGIDS
	.align		4
        /*0038*/ 	.byte	0x04, 0x29
        /*003a*/ 	.short	(.L_2247 - .L_2246)


	//   ....[0]....
.L_2246:
        /*003c*/ 	.word	0xffffffff


	//   ....[1]....
        /*0040*/ 	.word	0xffffffff


	//   ....[2]....
        /*0044*/ 	.word	0xffffffff


	//   ....[3]....
        /*0048*/ 	.word	0xffffffff


	//   ....[4]....
        /*004c*/ 	.word	0xffffffff


	//   ....[5]....
        /*0050*/ 	.word	0xffffffff


	//   ....[6]....
        /*0054*/ 	.word	0xffffffff


	//   ....[7]....
        /*0058*/ 	.word	0xffffffff


	//   ....[8]....
        /*005c*/ 	.word	0xffffffff


	//   ....[9]....
        /*0060*/ 	.word	0xffffffff


	//   ....[10]....
        /*0064*/ 	.word	0xffffffff


	//   ....[11]....
        /*0068*/ 	.word	0xffffffff


	//   ....[12]....
        /*006c*/ 	.word	0xffffffff


	//   ....[13]....
        /*0070*/ 	.word	0xffffffff


	//   ....[14]....
        /*0074*/ 	.word	0xffffffff


	//   ....[15]....
        /*0078*/ 	.word	0xffffffff


	//   ....[16]....
        /*007c*/ 	.word	0xffffffff


	//   ....[17]....
        /*0080*/ 	.word	0xffffffff


	//   ....[18]....
        /*0084*/ 	.word	0xffffffff


	//   ....[19]....
        /*0088*/ 	.word	0xffffffff


	//----- nvinfo : EIATTR_COOP_GROUP_INSTR_OFFSETS
	.align		4
.L_2247:
        /*008c*/ 	.byte	0x04, 0x28
        /*008e*/ 	.short	(.L_2249 - .L_2248)


	//   ....[0]....
.L_2248:
        /*0090*/ 	.word	0x00001590


	//   ....[1]....
        /*0094*/ 	.word	0x000015b0


	//   ....[2]....
        /*0098*/ 	.word	0x000015d0


	//   ....[3]....
        /*009c*/ 	.word	0x000015f0


	//   ....[4]....
        /*00a0*/ 	.word	0x00001610


	//   ....[5]....
        /*00a4*/ 	.word	0x00001630


	//   ....[6]....
        /*00a8*/ 	.word	0x00001650


	//   ....[7]....
        /*00ac*/ 	.word	0x00001670


	//   ....[8]....
        /*00b0*/ 	.word	0x00001690


	//   ....[9]....
        /*00b4*/ 	.word	0x000016b0


	//   ....[10]....
        /*00b8*/ 	.word	0x00002a40


	//   ....[11]....
        /*00bc*/ 	.word	0x00002ac0


	//   ....[12]....
        /*00c0*/ 	.word	0x00002b40


	//   ....[13]....
        /*00c4*/ 	.word	0x00002bb0


	//   ....[14]....
        /*00c8*/ 	.word	0x00002c30


	//   ....[15]....
        /*00cc*/ 	.word	0x00002ca0


	//   ....[16]....
        /*00d0*/ 	.word	0x00002d20


	//   ....[17]....
        /*00d4*/ 	.word	0x00002d90


	//   ....[18]....
        /*00d8*/ 	.word	0x00002e10


	//   ....[19]....
        /*00dc*/ 	.word	0x00002e80


	//----- nvinfo : EIATTR_EXIT_INSTR_OFFSETS
	.align		4
.L_2249:
        /*00e0*/ 	.byte	0x04, 0x1c
        /*00e2*/ 	.short	(.L_2251 - .L_2250)


	//   ....[0]....
.L_2250:
        /*00e4*/ 	.word	0x00002960


	//   ....[1]....
        /*00e8*/ 	.word	0x000029e0


	//----- nvinfo : EIATTR_MAX_THREADS
	.align		4
.L_2251:
        /*00ec*/ 	.byte	0x04, 0x05
        /*00ee*/ 	.short	(.L_2253 - .L_2252)
.L_2252:
        /*00f0*/ 	.word	0x00000080
        /*00f4*/ 	.word	0x00000001
        /*00f8*/ 	.word	0x00000001


	//----- nvinfo : EIATTR_CRS_STACK_SIZE
	.align		4
.L_2253:
        /*00fc*/ 	.byte	0x04, 0x1e
        /*00fe*/ 	.short	(.L_2255 - .L_2254)
.L_2254:
        /*0100*/ 	.word	0x00000000
.L_2255:


//--------------------- .nv.info._ZN10layer_norm13ln_bwd_kernelINS_13Kernel_traitsIf13__nv_bfloat16S2_S2_fjLj3072ELj1ELj1ELj4ELj16ENS_18Kernel_traits_baseILj3072EfS2_S2_S2_fjLj128EEEEELb0ELb0ELb0ELb1EEEvNS_9BwdParamsE --------------------------
	.section	.nv.info._ZN10layer_norm13ln_bwd_kernelINS_13Kernel_traitsIf13__nv_bfloat16S2_S2_fjLj3072ELj1ELj1ELj4ELj16ENS_18Kernel_traits_baseILj3072EfS2_S2_S2_fjLj128EEEEELb0ELb0ELb0ELb1EEEvNS_9BwdParamsE,"",@"SHT_CUDA_INFO"
	.sectionflags	@""
	.align	4


	//----- nvinfo : EIATTR_CUDA_API_VERSION
	.align		4
        /*0000*/ 	.byte	0x04, 0x37
        /*0002*/ 	.short	(.L_2257 - .L_2256)
.L_2256:
        /*0004*/ 	.word	0x00000082


	//----- nvinfo : EIATTR_SW2861232_WAR
	.align		4
.L_2257:
        /*0008*/ 	.byte	0x01, 0x35
	.zero		2


	//----- nvinfo : EIATTR_PARAM_CBANK
	.align		4
        /*000c*/ 	.byte	0x04, 0x0a
        /*000e*/ 	.short	(.L_2259 - .L_2258)
	.align		4
.L_2258:
        /*0010*/ 	.word	index@(.nv.constant0._ZN10layer_norm13ln_bwd_kernelINS_13Kernel_traitsIf13__nv_bfloat16S2_S2_fjLj3072ELj1ELj1ELj4ELj16ENS_18Kernel_traits_baseILj3072EfS2_S2_S2_fjLj128EEEEELb0ELb0ELb0ELb1EEEvNS_9BwdParamsE)
        /*0014*/ 	.short	0x0160
        /*0016*/ 	.short	0x0128


	//----- nvinfo : EIATTR_CBANK_PARAM_SIZE
	.align		4
.L_2259:
        /*0018*/ 	.byte	0x03, 0x19
        /*001a*/ 	.short	0x0128


	//----- nvinfo : EIATTR_KPARAM_INFO
	.align		4
        /*001c*/ 	.byte	0x04, 0x17
        /*001e*/ 	.short	(.L_2261 - .L_2260)
.L_2260:
        /*0020*/ 	.word	0x00000000
        /*0024*/ 	.short	0x0000
        /*0026*/ 	.short	0x0000
        /*0028*/ 	.byte	0x00, 0xf0, 0xa1, 0x04


	//----- nvinfo : EIATTR_MAXREG_COUNT
	.align		4
.L_2261:
        /*002c*/ 	.byte	0x03, 0x1b
        /*002e*/ 	.short	0x00ff


	//----- nvinfo : EIATTR_NUM_BARRIERS
	.align		4
        /*0030*/ 	.byte	0x02, 0x4c
        /*0032*/ 	.byte	0x01
	.zero		1


	//----- nvinfo : EIATTR_MERCURY_ISA_VERSION
	.align		4
        /*0034*/ 	.byte	0x03, 0x5f
        /*0036*/ 	.short	0x0000


	//----- nvinfo : EIATTR_COOP_GROUP_MASK_REGIDS
	.align		4
        /*0038*/ 	.byte	0x04, 0x29
        /*003a*/ 	.short	(.L_2263 - .L_2262)


	//   ....[0]....
.L_2262:
        /*003c*/ 	.word	0xffffffff


	//   ....[1]....
        /*0040*/ 	.word	0xffffffff


	//   ....[2]....
        /*0044*/ 	.word	0xffffffff


	//   ....[3]....
        /*0048*/ 	.word	0xffffffff


	//   ....[4]....
        /*004c*/ 	.word	0xffffffff


	//   ....[5]....
        /*0050*/ 	.word	0xffffffff


	//   ....[6]....
        /*0054*/ 	.word	0xffffffff


	//   ....[7]....
        /*0058*/ 	.word	0xffffffff


	//   ....[8]....
        /*005c*/ 	.word	0xffffffff


	//   ....[9]....
        /*0060*/ 	.word	0xffffffff


	//   ....[10]....
        /*0064*/ 	.word	0xffffffff


	//   ....[11]....
        /*0068*/ 	.word	0xffffffff


	//   ....[12]....
        /*006c*/ 	.word	0xffffffff


	//   ....[13]....
        /*0070*/ 	.word	0xffffffff


	//   ....[14]....
        /*0074*/ 	.word	0xffffffff


	//   ....[15]....
        /*0078*/ 	.word	0xffffffff


	//   ....[16]....
        /*007c*/ 	.word	0xffffffff


	//   ....[17]....
        /*0080*/ 	.word	0xffffffff


	//   ....[18]....
        /*0084*/ 	.word	0xffffffff


	//   ....[19]....
        /*0088*/ 	.word	0xffffffff


	//----- nvinfo : EIATTR_COOP_GROUP_INSTR_OFFSETS
	.align		4
.L_2263:
        /*008c*/ 	.byte	0x04, 0x28
        /*008e*/ 	.short	(.L_2265 - .L_2264)


	//   ....[0]....
.L_2264:
        /*0090*/ 	.word	0x000015a0


	//   ....[1]....
        /*0094*/ 	.word	0x000015c0


	//   ....[2]....
        /*0098*/ 	.word	0x000015e0


	//   ....[3]....
        /*009c*/ 	.word	0x00001600


	//   ....[4]....
        /*00a0*/ 	.word	0x00001620


	//   ....[5]....
        /*00a4*/ 	.word	0x00001640


	//   ....[6]....
        /*00a8*/ 	.word	0x00001660


	//   ....[7]....
        /*00ac*/ 	.word	0x00001680


	//   ....[8]....
        /*00b0*/ 	.word	0x000016a0


	//   ....[9]....
        /*00b4*/ 	.word	0x000016c0


	//   ....[10]....
        /*00b8*/ 	.word	0x00002b30


	//   ....[11]....
        /*00bc*/ 	.word	0x00002bb0


	//   ....[12]....
        /*00c0*/ 	.word	0x00002c30


	//   ....[13]....
        /*00c4*/ 	.word	0x00002ca0


	//   ....[14]....
        /*00c8*/ 	.word	0x00002d20


	//   ....[15]....
        /*00cc*/ 	.word	0x00002d90


	//   ....[16]....
        /*00d0*/ 	.word	0x00002e10


	//   ....[17]....
        /*00d4*/ 	.word	0x00002e80


	//   ....[18]....
        /*00d8*/ 	.word	0x00002f00


	//   ....[19]....
        /*00dc*/ 	.word	0x00002f70


	//----- nvinfo : EIATTR_EXIT_INSTR_OFFSETS
	.align		4
.L_2265:
        /*00e0*/ 	.byte	0x04, 0x1c
        /*00e2*/ 	.short	(.L_2267 - .L_2266)


	//   ....[0]....
.L_2266:
        /*00e4*/ 	.word	0x00002ad0


	//----- nvinfo : EIATTR_MAX_THREADS
	.align		4
.L_2267:
        /*00e8*/ 	.byte	0x04, 0x05
        /*00ea*/ 	.short	(.L_2269 - .L_2268)
.L_2268:
        /*00ec*/ 	.word	0x00000080
        /*00f0*/ 	.word	0x00000001
        /*00f4*/ 	.word	0x00000001


	//----- nvinfo : EIATTR_CRS_STACK_SIZE
	.align		4
.L_2269:
        /*00f8*/ 	.byte	0x04, 0x1e
        /*00fa*/ 	.short	(.L_2271 - .L_2270)
.L_2270:
        /*00fc*/ 	.word	0x00000000
.L_2271:


//--------------------- .nv.info._ZN10layer_norm13ln_bwd_kernelINS_13Kernel_traitsIf13__nv_bfloat16S2_S2_fjLj3072ELj1ELj1ELj4ELj16ENS_18Kernel_traits_baseILj3072EfS2_S2_S2_fjLj128EEEEELb0ELb0ELb1ELb0EEEvNS_9BwdParamsE --------------------------
	.section	.nv.info._ZN10layer_norm13ln_bwd_kernelINS_13Kernel_traitsIf13__nv_bfloat16S2_S2_fjLj3072ELj1ELj1ELj4ELj16ENS_18Kernel_traits_baseILj3072EfS2_S2_S2_fjLj128EEEEELb0ELb0ELb1ELb0EEEvNS_9BwdParamsE,"",@"SHT_CUDA_INFO"
	.sectionflags	@""
	.align	4


	//----- nvinfo : EIATTR_CUDA_API_VERSION
	.align		4
        /*0000*/ 	.byte	0x04, 0x37
        /*0002*/ 	.short	(.L_2273 - .L_2272)
.L_2272:
        /*0004*/ 	.word	0x00000082


	//----- nvinfo : EIATTR_SW2861232_WAR
	.align		4
.L_2273:
        /*0008*/ 	.byte	0x01, 0x35
	.zero		2


	//----- nvinfo : EIATTR_PARAM_CBANK
	.align		4
        /*000c*/ 	.byte	0x04, 0x0a
        /*000e*/ 	.short	(.L_2275 - .L_2274)
	.align		4
.L_2274:
        /*0010*/ 	.word	index@(.nv.constant0._ZN10layer_norm13ln_bwd_kernelINS_13Kernel_traitsIf13__nv_bfloat16S2_S2_fjLj3072ELj1ELj1ELj4ELj16ENS_18Kernel_traits_baseILj3072EfS2_S2_S2_fjLj128EEEEELb0ELb0ELb1ELb0EEEvNS_9BwdParamsE)
        /*0014*/ 	.short	0x0160
        /*0016*/ 	.short	0x0128


	//----- nvinfo : EIATTR_CBANK_PARAM_SIZE
	.align		4
.L_2275:
        /*0018*/ 	.byte	0x03, 0x19
        /*001a*/ 	.short	0x0128


	//----- nvinfo : EIATTR_KPARAM_INFO
	.align		4
        /*001c*/ 	.byte	0x04, 0x17
        /*001e*/ 	.short	(.L_2277 - .L_2276)
.L_2276:
        /*0020*/ 	.word	0x00000000
        /*0024*/ 	.short	0x0000
        /*0026*/ 	.short	0x0000
        /*0028*/ 	.byte	0x00, 0xf0, 0xa1, 0x04


	//----- nvinfo : EIATTR_MAXREG_COUNT
	.align		4
.L_2277:
        /*002c*/ 	.byte	0x03, 0x1b
        /*002e*/ 	.short	0x00ff


	//----- nvinfo : EIATTR_NUM_BARRIERS
	.align		4
        /*0030*/ 	.byte	0x02, 0x4c
        /*0032*/ 	.byte	0x01
	.zero		1


	//----- nvinfo : EIATTR_MERCURY_ISA_VERSION
	.align		4
        /*0034*/ 	.byte	0x03, 0x5f
        /*0036*/ 	.short	0x0000


	//----- nvinfo : EIATTR_COOP_GROUP_MASK_REGIDS
	.align		4
        /*0038*/ 	.byte	0x04, 0x29
        /*003a*/ 	.short	(.L_2279 - .L_2278)


	//   ....[0]....
.L_2278:
        /*003c*/ 	.word	0xffffffff


	//   ....[1]....
        /*0040*/ 	.word	0xffffffff


	//   ....[2]....
        /*0044*/ 	.word	0xffffffff


	//   ....[3]....
        /*0048*/ 	.word	0xffffffff


	//   ....[4]....
        /*004c*/ 	.word	0xffffffff


	//   ....[5]....
        /*0050*/ 	.word	0xffffffff


	//   ....[6]....
        /*0054*/ 	.word	0xffffffff


	//   ....[7]....
        /*0058*/ 	.word	0xffffffff


	//   ....[8]....
        /*005c*/ 	.word	0xffffffff


	//   ....[9]....
        /*0060*/ 	.word	0xffffffff


	//   ....[10]....
        /*0064*/ 	.word	0xffffffff


	//   ....[11]....
        /*0068*/ 	.word	0xffffffff


	//   ....[12]....
        /*006c*/ 	.word	0xffffffff


	//   ....[13]....
        /*0070*/ 	.word	0xffffffff


	//   ....[14]....
        /*0074*/ 	.word	0xffffffff


	//   ....[15]....
        /*0078*/ 	.word	0xffffffff


	//   ....[16]....
        /*007c*/ 	.word	0xffffffff


	//   ....[17]....
        /*0080*/ 	.word	0xffffffff


	//   ....[18]....
        /*0084*/ 	.word	0xffffffff


	//   ....[19]....
        /*0088*/ 	.word	0xffffffff


	//----- nvinfo : EIATTR_COOP_GROUP_INSTR_OFFSETS
	.align		4
.L_2279:
        /*008c*/ 	.byte	0x04, 0x28
        /*008e*/ 	.short	(.L_2281 - .L_2280)


	//   ....[0]....
.L_2280:
        /*0090*/ 	.word	0x00001720


	//   ....[1]....
        /*0094*/ 	.word	0x00001740


	//   ....[2]....
        /*0098*/ 	.word	0x00001760


	//   ....[3]....
        /*009c*/ 	.word	0x00001780


	//   ....[4]....
        /*00a0*/ 	.word	0x000017a0


	//   ....[5]....
        /*00a4*/ 	.word	0x000017c0


	//   ....[6]....
        /*00a8*/ 	.word	0x000017e0


	//   ....[7]....
        /*00ac*/ 	.word	0x00001800


	//   ....[8]....
        /*00b0*/ 	.word	0x00001820


	//   ....[9]....
        /*00b4*/ 	.word	0x00001840


	//   ....[10]....
        /*00b8*/ 	.word	0x00003a10


	//   ....[11]....
        /*00bc*/ 	.word	0x00003a90


	//   ....[12]....
        /*00c0*/ 	.word	0x00003b10


	//   ....[13]....
        /*00c4*/ 	.word	0x00003b80


	//   ....[14]....
        /*00c8*/ 	.word	0x00003c00


	//   ....[15]....
        /*00cc*/ 	.word	0x00003c70


	//   ....[16]....
        /*00d0*/ 	.word	0x00003cf0


	//   ....[17]....
        /*00d4*/ 	.word	0x00003d60


	//   ....[18]....
        /*00d8*/ 	.word	0x00003de0


	//   ....[19]....
        /*00dc*/ 	.word	0x00003e50


	//----- nvinfo : EIATTR_EXIT_INSTR_OFFSETS
	.align		4
.L_2281:
        /*00e0*/ 	.byte	0x04, 0x1c
        /*00e2*/ 	.short	(.L_2283 - .L_2282)


	//   ....[0]....
.L_2282:
        /*00e4*/ 	.word	0x00003930


	//   ....[1]....
        /*00e8*/ 	.word	0x000039b0


	//----- nvinfo : EIATTR_MAX_THREADS
	.align		4
.L_2283:
        /*00ec*/ 	.byte	0x04, 0x05
        /*00ee*/ 	.short	(.L_2285 - .L_2284)
.L_2284:
        /*00f0*/ 	.word	0x00000080
        /*00f4*/ 	.word	0x00000001
        /*00f8*/ 	.word	0x00000001


	//----- nvinfo : EIATTR_CRS_STACK_SIZE
	.align		4
.L_2285:
        /*00fc*/ 	.byte	0x04, 0x1e
        /*00fe*/ 	.short	(.L_2287 - .L_2286)
.L_2286:
        /*0100*/ 	.word	0x00000000
.L_2287:


//--------------------- .nv.info._ZN10layer_norm13ln_bwd_kernelINS_13Kernel_traitsIf13__nv_bfloat16S2_S2_fjLj3072ELj1ELj1ELj4ELj16ENS_18Kernel_traits_baseILj3072EfS2_S2_S2_fjLj128EEEEELb0ELb0ELb1ELb1EEEvNS_9BwdParamsE --------------------------
	.section	.nv.info._ZN10layer_norm13ln_bwd_kernelINS_13Kernel_traitsIf13__nv_bfloat16S2_S2_fjLj3072ELj1ELj1ELj4ELj16ENS_18Kernel_traits_baseILj3072EfS2_S2_S2_fjLj128EEEEELb0ELb0ELb1ELb1EEEvNS_9BwdParamsE,"",@"SHT_CUDA_INFO"
	.sectionflags	@""
	.align	4


	//----- nvinfo : EIATTR_CUDA_API_VERSION
	.align		4
        /*0000*/ 	.byte	0x04, 0x37
        /*0002*/ 	.short	(.L_2289 - .L_2288)
.L_2288:
        /*0004*/ 	.word	0x00000082


	//----- nvinfo : EIATTR_SW2861232_WAR
	.align		4
.L_2289:
        /*0008*/ 	.byte	0x01, 0x35
	.zero		2


	//----- nvinfo : EIATTR_PARAM_CBANK
	.align		4
        /*000c*/ 	.byte	0x04, 0x0a
        /*000e*/ 	.short	(.L_2291 - .L_2290)
	.align		4
.L_2290:
        /*0010*/ 	.word	index@(.nv.constant0._ZN10layer_norm13ln_bwd_kernelINS_13Kernel_traitsIf13__nv_bfloat16S2_S2_fjLj3072ELj1ELj1ELj4ELj16ENS_18Kernel_traits_baseILj3072EfS2_S2_S2_fjLj128EEEEELb0ELb0ELb1ELb1EEEvNS_9BwdParamsE)
        /*0014*/ 	.short	0x0160
        /*0016*/ 	.short	0x0128


	//----- nvinfo : EIATTR_CBANK_PARAM_SIZE
	.align		4
.L_2291:
        /*0018*/ 	.byte	0x03, 0x19
        /*001a*/ 	.short	0x0128


	//----- nvinfo : EIATTR_KPARAM_INFO
	.align		4
        /*001c*/ 	.byte	0x04, 0x17
        /*001e*/ 	.short	(.L_2293 - .L_2292)
.L_2292:
        /*0020*/ 	.word	0x00000000
        /*0024*/ 	.short	0x0000
        /*0026*/ 	.short	0x0000
        /*0028*/ 	.byte	0x00, 0xf0, 0xa1, 0x04


	//----- nvinfo : EIATTR_MAXREG_COUNT
	.align		4
.L_2293:
        /*002c*/ 	.byte	0x03, 0x1b
        /*002e*/ 	.short	0x00ff


	//----- nvinfo : EIATTR_NUM_BARRIERS
	.align		4
        /*0030*/ 	.byte	0x02, 0x4c
        /*0032*/ 	.byte	0x01
	.zero		1


	//----- nvinfo : EIATTR_MERCURY_ISA_VERSION
	.align		4
        /*0034*/ 	.byte	0x03, 0x5f
        /*0036*/ 	.short	0x0000


	//----- nvinfo : EIATTR_COOP_GROUP_MASK_REGIDS
	.align		4
        /*0038*/ 	.byte	0x04, 0x29
        /*003a*/ 	.short	(.L_2295 - .L_2294)


	//   ....[0]....
.L_2294:
        /*003c*/ 	.word	0xffffffff


	//   ....[1]....
        /*0040*/ 	.word	0xffffffff


	//   ....[2]....
        /*0044*/ 	.word	0xffffffff


	//   ....[3]....
        /*0048*/ 	.word	0xffffffff


	//   ....[4]....
        /*004c*/ 	.word	0xffffffff


	//   ....[5]....
        /*0050*/ 	.word	0xffffffff


	//   ....[6]....
        /*0054*/ 	.word	0xffffffff


	//   ....[7]....
        /*0058*/ 	.word	0xffffffff


	//   ....[8]....
        /*005c*/ 	.word	0xffffffff


	//   ....[9]....
        /*0060*/ 	.word	0xffffffff


	//   ....[10]....
        /*0064*/ 	.word	0xffffffff


	//   ....[11]....
        /*0068*/ 	.word	0xffffffff


	//   ....[12]....
        /*006c*/ 	.word	0xffffffff


	//   ....[13]....
        /*0070*/ 	.word	0xffffffff


	//   ....[14]....
        /*0074*/ 	.word	0xffffffff


	//   ....[15]....
        /*0078*/ 	.word	0xffffffff


	//   ....[16]....
        /*007c*/ 	.word	0xffffffff


	//   ....[17]....
        /*0080*/ 	.word	0xffffffff


	//   ....[18]....
        /*0084*/ 	.word	0xffffffff


	//   ....[19]....
        /*0088*/ 	.word	0xffffffff


	//----- nvinfo : EIATTR_COOP_GROUP_INSTR_OFFSETS
	.align		4
.L_2295:
        /*008c*/ 	.byte	0x04, 0x28
        /*008e*/ 	.short	(.L_2297 - .L_2296)


	//   ....[0]....
.L_2296:
        /*0090*/ 	.word	0x000015e0


	//   ....[1]....
        /*0094*/ 	.word	0x00001600


	//   ....[2]....
        /*0098*/ 	.word	0x00001620


	//   ....[3]....
        /*009c*/ 	.word	0x00001640


	//   ....[4]....
        /*00a0*/ 	.word	0x00001660


	//   ....[5]....
        /*00a4*/ 	.word	0x00001680


	//   ....[6]....
        /*00a8*/ 	.word	0x000016a0


	//   ....[7]....
        /*00ac*/ 	.word	0x000016c0


	//   ....[8]....
        /*00b0*/ 	.word	0x000016e0


	//   ....[9]....
        /*00b4*/ 	.word	0x00001700


	//   ....[10]....
        /*00b8*/ 	.word	0x00003640


	//   ....[11]....
        /*00bc*/ 	.word	0x000036c0


	//   ....[12]....
        /*00c0*/ 	.word	0x00003740


	//   ....[13]....
        /*00c4*/ 	.word	0x000037b0


	//   ....[14]....
        /*00c8*/ 	.word	0x00003830


	//   ....[15]....
        /*00cc*/ 	.word	0x000038a0


	//   ....[16]....
        /*00d0*/ 	.word	0x00003920


	//   ....[17]....
        /*00d4*/ 	.word	0x00003990


	//   ....[18]....
        /*00d8*/ 	.word	0x00003a10


	//   ....[19]....
        /*00dc*/ 	.word	0x00003a80


	//----- nvinfo : EIATTR_EXIT_INSTR_OFFSETS
	.align		4
.L_2297:
        /*00e0*/ 	.byte	0x04, 0x1c
        /*00e2*/ 	.short	(.L_2299 - .L_2298)


	//   ....[0]....
.L_2298:
        /*00e4*/ 	.word	0x000035e0


	//----- nvinfo : EIATTR_MAX_THREADS
	.align		4
.L_2299:
        /*00e8*/ 	.byte	0x04, 0x05
        /*00ea*/ 	.short	(.L_2301 - .L_2300)
.L_2300:
        /*00ec*/ 	.word	0x00000080
        /*00f0*/ 	.word	0x00000001
        /*00f4*/ 	.word	0x00000001


	//----- nvinfo : EIATTR_CRS_STACK_SIZE
	.align		4
.L_2301:
        /*00f8*/ 	.byte	0x04, 0x1e
        /*00fa*/ 	.short	(.L_2303 - .L_2302)
.L_2302:
        /*00fc*/ 	.word	0x00000000
.L_2303:


//--------------------- .nv.info._ZN10layer_norm13ln_bwd_kernelINS_13Kernel_traitsIf13__nv_bfloat16S2_S2_fjLj3072ELj1ELj1ELj4ELj16ENS_18Kernel_traits_baseILj3072EfS2_S2_S2_fjLj128EEEEELb0ELb1ELb0ELb0EEEvNS_9BwdParamsE --------------------------
	.section	.nv.info._ZN10layer_norm13ln_bwd_kernelINS_13Kernel_traitsIf13__nv_bfloat16S2_S2_fjLj3072ELj1ELj1ELj4ELj16ENS_18Kernel_traits_baseILj3072EfS2_S2_S2_fjLj128EEEEELb0ELb1ELb0ELb0EEEvNS_9BwdParamsE,"",@"SHT_CUDA_INFO"
	.sectionflags	@""
	.align	4


	//----- nvinfo : EIATTR_CUDA_API_VERSION
	.align		4
        /*0000*/ 	.byte	0x04, 0x37
        /*0002*/ 	.short	(.L_2305 - .L_2304)
.L_2304:
        /*0004*/ 	.word	0x00000082


	//----- nvinfo : EIATTR_SW2861232_WAR
	.align		4
.L_2305:
        /*0008*/ 	.byte	0x01, 0x35
	.zero		2


	//----- nvinfo : EIATTR_PARAM_CBANK
	.align		4
        /*000c*/ 	.byte	0x04, 0x0a
        /*000e*/ 	.short	(.L_2307 - .L_2306)
	.align		4
.L_2306:
        /*0010*/ 	.word	index@(.nv.constant0._ZN10layer_norm13ln_bwd_kernelINS_13Kernel_traitsIf13__nv_bfloat16S2_S2_fjLj3072ELj1ELj1ELj4ELj16ENS_18Kernel_traits_baseILj3072EfS2_S2_S2_fjLj128EEEEELb0ELb1ELb0ELb0EEEvNS_9BwdParamsE)
        /*0014*/ 	.short	0x0160
        /*0016*/ 	.short	0x0128


	//----- nvinfo : EIATTR_CBANK_PARAM_SIZE
	.align		4
.L_2307:
        /*0018*/ 	.byte	0x03, 0x19
        /*001a*/ 	.short	0x0128


	//----- nvinfo : EIATTR_KPARAM_INFO
	.align		4
        /*001c*/ 	.byte	0x04, 0x17
        /*001e*/ 	.short	(.L_2309 - .L_2308)
.L_2308:
        /*0020*/ 	.word	0x00000000
        /*0024*/ 	.short	0x0000
        /*0026*/ 	.short	0x0000
        /*0028*/ 	.byte	0x00, 0xf0, 0xa1, 0x04


	//----- nvinfo : EIATTR_MAXREG_COUNT
	.align		4
.L_2309:
        /*002c*/ 	.byte	0x03, 0x1b
        /*002e*/ 	.short	0x00ff


	//----- nvinfo : EIATTR_NUM_BARRIERS
	.align		4
        /*0030*/ 	.byte	0x02, 0x4c
        /*0032*/ 	.byte	0x01
	.zero		1


	//----- nvinfo : EIATTR_MERCURY_ISA_VERSION
	.align		4
        /*0034*/ 	.byte	0x03, 0x5f
        /*0036*/ 	.short	0x0000


	//----- nvinfo : EIATTR_COOP_GROUP_MASK_REGIDS
	.align		4
        /*0038*/ 	.byte	0x04, 0x29
        /*003a*/ 	.short	(.L_2311 - .L_2310)


	//   ....[0]....
.L_2310:
        /*003c*/ 	.word	0xffffffff


	//   ....[1]....
        /*0040*/ 	.word	0xffffffff


	//   ....[2]....
        /*0044*/ 	.word	0xffffffff


	//   ....[3]....
        /*0048*/ 	.word	0xffffffff


	//   ....[4]....
        /*004c*/ 	.word	0xffffffff


	//   ....[5]....
        /*0050*/ 	.word	0xffffffff


	//   ....[6]....
        /*0054*/ 	.word	0xffffffff


	//   ....[7]....
        /*0058*/ 	.word	0xffffffff


	//   ....[8]....
        /*005c*/ 	.word	0xffffffff


	//   ....[9]....
        /*0060*/ 	.word	0xffffffff


	//   ....[10]....
        /*0064*/ 	.word	0xffffffff


	//   ....[11]....
        /*0068*/ 	.word	0xffffffff


	//   ....[12]....
        /*006c*/ 	.word	0xffffffff


	//   ....[13]....
        /*0070*/ 	.word	0xffffffff


	//   ....[14]....
        /*0074*/ 	.word	0xffffffff


	//   ....[15]....
        /*0078*/ 	.word	0xffffffff


	//   ....[16]....
        /*007c*/ 	.word	0xffffffff


	//   ....[17]....
        /*0080*/ 	.word	0xffffffff


	//   ....[18]....
        /*0084*/ 	.word	0xffffffff


	//   ....[19]....
        /*0088*/ 	.word	0xffffffff


	//----- nvinfo : EIATTR_COOP_GROUP_INSTR_OFFSETS
	.align		4
.L_2311:
        /*008c*/ 	.byte	0x04, 0x28
        /*008e*/ 	.short	(.L_2313 - .L_2312)


	//   ....[0]....
.L_2312:
        /*0090*/ 	.word	0x000016e0


	//   ....[1]....
        /*0094*/ 	.word	0x00001700


	//   ....[2]....
        /*0098*/ 	.word	0x00001720


	//   ....[3]....
        /*009c*/ 	.word	0x00001740


	//   ....[4]....
        /*00a0*/ 	.word	0x00001760


	//   ....[5]....
        /*00a4*/ 	.word	0x00001780


	//   ....[6]....
        /*00a8*/ 	.word	0x000017a0


	//   ....[7]....
        /*00ac*/ 	.word	0x000017c0


	//   ....[8]....
        /*00b0*/ 	.word	0x000017e0


	//   ....[9]....
        /*00b4*/ 	.word	0x00001800


	//   ....[10]....
        /*00b8*/ 	.word	0x00003140


	//   ....[11]....
        /*00bc*/ 	.word	0x000031c0


	//   ....[12]....
        /*00c0*/ 	.word	0x00003240


	//   ....[13]....
        /*00c4*/ 	.word	0x000032b0


	//   ....[14]....
        /*00c8*/ 	.word	0x00003330


	//   ....[15]....
        /*00cc*/ 	.word	0x000033a0


	//   ....[16]....
        /*00d0*/ 	.word	0x00003420


	//   ....[17]....
        /*00d4*/ 	.word	0x00003490


	//   ....[18]....
        /*00d8*/ 	.word	0x00003510


	//   ....[19]....
        /*00dc*/ 	.word	0x00003580


	//----- nvinfo : EIATTR_EXIT_INSTR_OFFSETS
	.align		4
.L_2313:
        /*00e0*/ 	.byte	0x04, 0x1c
        /*00e2*/ 	.short	(.L_2315 - .L_2314)


	//   ....[0]....
.L_2314:
        /*00e4*/ 	.word	0x00003030


	//   ....[1]....
        /*00e8*/ 	.word	0x000030e0


	//----- nvinfo : EIATTR_MAX_THREADS
	.align		4
.L_2315:
        /*00ec*/ 	.byte	0x04, 0x05
        /*00ee*/ 	.short	(.L_2317 - .L_2316)
.L_2316:
        /*00f0*/ 	.word	0x00000080
        /*00f4*/ 	.word	0x00000001
        /*00f8*/ 	.word	0x00000001


	//----- nvinfo : EIATTR_CRS_STACK_SIZE
	.align		4
.L_2317:
        /*00fc*/ 	.byte	0x04, 0x1e
        /*00fe*/ 	.short	(.L_2319 - .L_2318)
.L_2318:
        /*0100*/ 	.word	0x00000000
.L_2319:


//--------------------- .nv.info._ZN10layer_norm13ln_bwd_kernelINS_13Kernel_traitsIf13__nv_bfloat16S2_S2_fjLj3072ELj1ELj1ELj4ELj16ENS_18Kernel_traits_baseILj3072EfS2_S2_S2_fjLj128EEEEELb0ELb1ELb0ELb1EEEvNS_9BwdParamsE --------------------------
	.section	.nv.info._ZN10layer_norm13ln_bwd_kernelINS_13Kernel_traitsIf13__nv_bfloat16S2_S2_fjLj3072ELj1ELj1ELj4ELj16ENS_18Kernel_traits_baseILj3072EfS2_S2_S2_fjLj128EEEEELb0ELb1ELb0ELb1EEEvNS_9BwdParamsE,"",@"SHT_CUDA_INFO"
	.sectionflags	@""
	.align	4


	//----- nvinfo : EIATTR_CUDA_API_VERSION
	.align		4
        /*0000*/ 	.byte	0x04, 0x37
        /*0002*/ 	.short	(.L_2321 - .L_2320)
.L_2320:
        /*0004*/ 	.word	0x00000082


	//----- nvinfo : EIATTR_SW2861232_WAR
	.align		4
.L_2321:
        /*0008*/ 	.byte	0x01, 0x35
	.zero		2


	//----- nvinfo : EIATTR_PARAM_CBANK
	.align		4
        /*000c*/ 	.byte	0x04, 0x0a
        /*000e*/ 	.short	(.L_2323 - .L_2322)
	.align		4
.L_2322:
        /*0010*/ 	.word	index@(.nv.constant0._ZN10layer_norm13ln_bwd_kernelINS_13Kernel_traitsIf13__nv_bfloat16S2_S2_fjLj3072ELj1ELj1ELj4ELj16ENS_18Kernel_traits_baseILj3072EfS2_S2_S2_fjLj128EEEEELb0ELb1ELb0ELb1EEEvNS_9BwdParamsE)
        /*0014*/ 	.short	0x0160
        /*0016*/ 	.short	0x0128


	//----- nvinfo : EIATTR_CBANK_PARAM_SIZE
	.align		4
.L_2323:
        /*0018*/ 	.byte	0x03, 0x19
        /*001a*/ 	.short	0x0128


	//----- nvinfo : EIATTR_KPARAM_INFO
	.align		4
        /*001c*/ 	.byte	0x04, 0x17
        /*001e*/ 	.short	(.L_2325 - .L_2324)
.L_2324:
        /*0020*/ 	.word	0x00000000
        /*0024*/ 	.short	0x0000
        /*0026*/ 	.short	0x0000
        /*0028*/ 	.byte	0x00, 0xf0, 0xa1, 0x04


	//----- nvinfo : EIATTR_MAXREG_COUNT
	.align		4
.L_2325:
        /*002c*/ 	.byte	0x03, 0x1b
        /*002e*/ 	.short	0x00ff


	//----- nvinfo : EIATTR_NUM_BARRIERS
	.align		4
        /*0030*/ 	.byte	0x02, 0x4c
        /*0032*/ 	.byte	0x01
	.zero		1


	//----- nvinfo : EIATTR_MERCURY_ISA_VERSION
	.align		4
        /*0034*/ 	.byte	0x03, 0x5f
        /*0036*/ 	.short	0x0000


	//----- nvinfo : EIATTR_COOP_GROUP_MASK_REGIDS
	.align		4
        /*0038*/ 	.byte	0x04, 0x29
        /*003a*/ 	.short	(.L_2327 - .L_2326)


	//   ....[0]....
.L_2326:
        /*003c*/ 	.word	0xffffffff


	//   ....[1]....
        /*0040*/ 	.word	0xffffffff


	//   ....[2]....
        /*0044*/ 	.word	0xffffffff


	//   ....[3]....
        /*0048*/ 	.word	0xffffffff


	//   ....[4]....
        /*004c*/ 	.word	0xffffffff


	//   ....[5]....
        /*0050*/ 	.word	0xffffffff


	//   ....[6]....
        /*0054*/ 	.word	0xffffffff


	//   ....[7]....
        /*0058*/ 	.word	0xffffffff


	//   ....[8]....
        /*005c*/ 	.word	0xffffffff


	//   ....[9]....
        /*0060*/ 	.word	0xffffffff


	//   ....[10]....
        /*0064*/ 	.word	0xffffffff


	//   ....[11]....
        /*0068*/ 	.word	0xffffffff


	//   ....[12]....
        /*006c*/ 	.word	0xffffffff


	//   ....[13]....
        /*0070*/ 	.word	0xffffffff


	//   ....[14]....
        /*0074*/ 	.word	0xffffffff


	//   ....[15]....
        /*0078*/ 	.word	0xffffffff


	//   ....[16]....
        /*007c*/ 	.word	0xffffffff


	//   ....[17]....
        /*0080*/ 	.word	0xffffffff


	//   ....[18]....
        /*0084*/ 	.word	0xffffffff


	//   ....[19]....
        /*0088*/ 	.word	0xffffffff


	//----- nvinfo : EIATTR_COOP_GROUP_INSTR_OFFSETS
	.align		4
.L_2327:
        /*008c*/ 	.byte	0x04, 0x28
        /*008e*/ 	.short	(.L_2329 - .L_2328)


	//   ....[0]....
.L_2328:
        /*0090*/ 	.word	0x000016b0


	//   ....[1]....
        /*0094*/ 	.word	0x000016d0


	//   ....[2]....
        /*0098*/ 	.word	0x000016f0


	//   ....[3]....
        /*009c*/ 	.word	0x00001710


	//   ....[4]....
        /*00a0*/ 	.word	0x00001730


	//   ....[5]....
        /*00a4*/ 	.word	0x00001750


	//   ....[6]....
        /*00a8*/ 	.word	0x00001770


	//   ....[7]....
        /*00ac*/ 	.word	0x00001790


	//   ....[8]....
        /*00b0*/ 	.word	0x000017b0


	//   ....[9]....
        /*00b4*/ 	.word	0x000017d0


	//   ....[10]....
        /*00b8*/ 	.word	0x00003360


	//   ....[11]....
        /*00bc*/ 	.word	0x000033e0


	//   ....[12]....
        /*00c0*/ 	.word	0x00003460


	//   ....[13]....
        /*00c4*/ 	.word	0x000034d0


	//   ....[14]....
        /*00c8*/ 	.word	0x00003550


	//   ....[15]....
        /*00cc*/ 	.word	0x000035c0


	//   ....[16]....
        /*00d0*/ 	.word	0x00003640


	//   ....[17]....
        /*00d4*/ 	.word	0x000036b0


	//   ....[18]....
        /*00d8*/ 	.word	0x00003730


	//   ....[19]....
        /*00dc*/ 	.word	0x000037a0


	//----- nvinfo : EIATTR_EXIT_INSTR_OFFSETS
	.align		4
.L_2329:
        /*00e0*/ 	.byte	0x04, 0x1c
        /*00e2*/ 	.short	(.L_2331 - .L_2330)


	//   ....[0]....
.L_2330:
        /*00e4*/ 	.word	0x00003300


	//----- nvinfo : EIATTR_MAX_THREADS
	.align		4
.L_2331:
        /*00e8*/ 	.byte	0x04, 0x05
        /*00ea*/ 	.short	(.L_2333 - .L_2332)
.L_2332:
        /*00ec*/ 	.word	0x00000080
        /*00f0*/ 	.word	0x00000001
        /*00f4*/ 	.word	0x00000001


	//----- nvinfo : EIATTR_CRS_STACK_SIZE
	.align		4
.L_2333:
        /*00f8*/ 	.byte	0x04, 0x1e
        /*00fa*/ 	.short	(.L_2335 - .L_2334)
.L_2334:
        /*00fc*/ 	.word	0x00000000
.L_2335:


//--------------------- .nv.info._ZN10layer_norm13ln_bwd_kernelINS_13Kernel_traitsIf13__nv_bfloat16S2_S2_fjLj3072ELj1ELj1ELj4ELj16ENS_18Kernel_traits_baseILj3072EfS2_S2_S2_fjLj128EEEEELb0ELb1ELb1ELb0EEEvNS_9BwdParamsE --------------------------
	.section	.nv.info._ZN10layer_norm13ln_bwd_kernelINS_13Kernel_traitsIf13__nv_bfloat16S2_S2_fjLj3072ELj1ELj1ELj4ELj16ENS_18Kernel_traits_baseILj3072EfS2_S2_S2_fjLj128EEEEELb0ELb1ELb1ELb0EEEvNS_9BwdParamsE,"",@"SHT_CUDA_INFO"
	.sectionflags	@""
	.align	4


	//----- nvinfo : EIATTR_CUDA_API_VERSION
	.align		4
        /*0000*/ 	.byte	0x04, 0x37
        /*0002*/ 	.short	(.L_2337 - .L_2336)
.L_2336:
        /*0004*/ 	.word	0x00000082


	//----- nvinfo : EIATTR_SW2861232_WAR
	.align		4
.L_2337:
        /*0008*/ 	.byte	0x01, 0x35
	.zero		2


	//----- nvinfo : EIATTR_PARAM_CBANK
	.align		4
        /*000c*/ 	.byte	0x04, 0x0a
        /*000e*/ 	.short	(.L_2339 - .L_2338)
	.align		4
.L_2338:
        /*0010*/ 	.word	index@(.nv.constant0._ZN10layer_norm13ln_bwd_kernelINS_13Kernel_traitsIf13__nv_bfloat16S2_S2_fjLj3072ELj1ELj1ELj4ELj16ENS_18Kernel_traits_baseILj3072EfS2_S2_S2_fjLj128EEEEELb0ELb1ELb1ELb0EEEvNS_9BwdParamsE)
        /*0014*/ 	.short	0x0160
        /*0016*/ 	.short	0x0128


	//----- nvinfo : EIATTR_CBANK_PARAM_SIZE
	.align		4
.L_2339:
        /*0018*/ 	.byte	0x03, 0x19
        /*001a*/ 	.short	0x0128


	//----- nvinfo : EIATTR_KPARAM_INFO
	.align		4
        /*001c*/ 	.byte	0x04, 0x17
        /*001e*/ 	.short	(.L_2341 - .L_2340)
.L_2340:
        /*0020*/ 	.word	0x00000000
        /*0024*/ 	.short	0x0000
        /*0026*/ 	.short	0x0000
        /*0028*/ 	.byte	0x00, 0xf0, 0xa1, 0x04


	//----- nvinfo : EIATTR_MAXREG_COUNT
	.align		4
.L_2341:
        /*002c*/ 	.byte	0x03, 0x1b
        /*002e*/ 	.short	0x00ff


	//----- nvinfo : EIATTR_NUM_BARRIERS
	.align		4
        /*0030*/ 	.byte	0x02, 0x4c
        /*0032*/ 	.byte	0x01
	.zero		1


	//----- nvinfo : EIATTR_MERCURY_ISA_VERSION
	.align		4
        /*0034*/ 	.byte	0x03, 0x5f
        /*0036*/ 	.short	0x0000


	//----- nvinfo : EIATTR_COOP_GROUP_MASK_REGIDS
	.align		4
        /*0038*/ 	.byte	0x04, 0x29
        /*003a*/ 	.short	(.L_2343 - .L_2342)


	//   ....[0]....
.L_2342:
        /*003c*/ 	.word	0xffffffff


	//   ....[1]....
        /*0040*/ 	.word	0xffffffff


	//   ....[2]....
        /*0044*/ 	.word	0xffffffff


	//   ....[3]....
        /*0048*/ 	.word	0xffffffff


	//   ....[4]....
        /*004c*/ 	.word	0xffffffff


	//   ....[5]....
        /*0050*/ 	.word	0xffffffff


	//   ....[6]....
        /*0054*/ 	.word	0xffffffff


	//   ....[7]....
        /*0058*/ 	.word	0xffffffff


	//   ....[8]....
        /*005c*/ 	.word	0xffffffff


	//   ....[9]....
        /*0060*/ 	.word	0xffffffff


	//   ....[10]....
        /*0064*/ 	.word	0xffffffff


	//   ....[11]....
        /*0068*/ 	.word	0xffffffff


	//   ....[12]....
        /*006c*/ 	.word	0xffffffff


	//   ....[13]....
        /*0070*/ 	.word	0xffffffff


	//   ....[14]....
        /*0074*/ 	.word	0xffffffff


	//   ....[15]....
        /*0078*/ 	.word	0xffffffff


	//   ....[16]....
        /*007c*/ 	.word	0xffffffff


	//   ....[17]....
        /*0080*/ 	.word	0xffffffff


	//   ....[18]....
        /*0084*/ 	.word	0xffffffff


	//   ....[19]....
        /*0088*/ 	.word	0xffffffff


	//----- nvinfo : EIATTR_COOP_GROUP_INSTR_OFFSETS
	.align		4
.L_2343:
        /*008c*/ 	.byte	0x04, 0x28
        /*008e*/ 	.short	(.L_2345 - .L_2344)


	//   ....[0]....
.L_2344:
        /*0090*/ 	.word	0x00001890


	//   ....[1]....
        /*0094*/ 	.word	0x000018b0


	//   ....[2]....
        /*0098*/ 	.word	0x000018d0


	//   ....[3]....
        /*009c*/ 	.word	0x000018f0


	//   ....[4]....
        /*00a0*/ 	.word	0x00001910


	//   ....[5]....
        /*00a4*/ 	.word	0x00001930


	//   ....[6]....
        /*00a8*/ 	.word	0x00001950


	//   ....[7]....
        /*00ac*/ 	.word	0x00001970


	//   ....[8]....
        /*00b0*/ 	.word	0x00001990


	//   ....[9]....
        /*00b4*/ 	.word	0x000019b0


	//   ....[10]....
        /*00b8*/ 	.word	0x00004510


	//   ....[11]....
        /*00bc*/ 	.word	0x00004590


	//   ....[12]....
        /*00c0*/ 	.word	0x00004610


	//   ....[13]....
        /*00c4*/ 	.word	0x00004680


	//   ....[14]....
        /*00c8*/ 	.word	0x00004700


	//   ....[15]....
        /*00cc*/ 	.word	0x00004770


	//   ....[16]....
        /*00d0*/ 	.word	0x000047f0


	//   ....[17]....
        /*00d4*/ 	.word	0x00004860


	//   ....[18]....
        /*00d8*/ 	.word	0x000048e0


	//   ....[19]....
        /*00dc*/ 	.word	0x00004950


	//----- nvinfo : EIATTR_EXIT_INSTR_OFFSETS
	.align		4
.L_2345:
        /*00e0*/ 	.byte	0x04, 0x1c
        /*00e2*/ 	.short	(.L_2347 - .L_2346)


	//   ....[0]....
.L_2346:
        /*00e4*/ 	.word	0x00004400


	//   ....[1]....
        /*00e8*/ 	.word	0x000044b0


	//----- nvinfo : EIATTR_MAX_THREADS
	.align		4
.L_2347:
        /*00ec*/ 	.byte	0x04, 0x05
        /*00ee*/ 	.short	(.L_2349 - .L_2348)
.L_2348:
        /*00f0*/ 	.word	0x00000080
        /*00f4*/ 	.word	0x00000001
        /*00f8*/ 	.word	0x00000001


	//----- nvinfo : EIATTR_CRS_STACK_SIZE
	.align		4
.L_2349:
        /*00fc*/ 	.byte	0x04, 0x1e
        /*00fe*/ 	.short	(.L_2351 - .L_2350)
.L_2350:
        /*0100*/ 	.word	0x00000000
.L_2351:


//--------------------- .nv.info._ZN10layer_norm13ln_bwd_kernelINS_13Kernel_traitsIf13__nv_bfloat16S2_S2_fjLj3072ELj1ELj1ELj4ELj16ENS_18Kernel_traits_baseILj3072EfS2_S2_S2_fjLj128EEEEELb0ELb1ELb1ELb1EEEvNS_9BwdParamsE --------------------------
	.section	.nv.info._ZN10layer_norm13ln_bwd_kernelINS_13Kernel_traitsIf13__nv_bfloat16S2_S2_fjLj3072ELj1ELj1ELj4ELj16ENS_18Kernel_traits_baseILj3072EfS2_S2_S2_fjLj128EEEEELb0ELb1ELb1ELb1EEEvNS_9BwdParamsE,"",@"SHT_CUDA_INFO"
	.sectionflags	@""
	.align	4


	//----- nvinfo : EIATTR_CUDA_API_VERSION
	.align		4
        /*0000*/ 	.byte	0x04, 0x37
        /*0002*/ 	.short	(.L_2353 - .L_2352)
.L_2352:
        /*0004*/ 	.word	0x00000082


	//----- nvinfo : EIATTR_SW2861232_WAR
	.align		4
.L_2353:
        /*0008*/ 	.byte	0x01, 0x35
	.zero		2


	//----- nvinfo : EIATTR_PARAM_CBANK
	.align		4
        /*000c*/ 	.byte	0x04, 0x0a
        /*000e*/ 	.short	(.L_2355 - .L_2354)
	.align		4
.L_2354:
        /*0010*/ 	.word	index@(.nv.constant0._ZN10layer_norm13ln_bwd_kernelINS_13Kernel_traitsIf13__nv_bfloat16S2_S2_fjLj3072ELj1ELj1ELj4ELj16ENS_18Kernel_traits_baseILj3072EfS2_S2_S2_fjLj128EEEEELb0ELb1ELb1ELb1EEEvNS_9BwdParamsE)
        /*0014*/ 	.short	0x0160
        /*0016*/ 	.short	0x0128


	//----- nvinfo : EIATTR_CBANK_PARAM_SIZE
	.align		4
.L_2355:
        /*0018*/ 	.byte	0x03, 0x19
        /*001a*/ 	.short	0x0128


	//----- nvinfo : EIATTR_KPARAM_INFO
	.align		4
        /*001c*/ 	.byte	0x04, 0x17
        /*001e*/ 	.short	(.L_2357 - .L_2356)
.L_2356:
        /*0020*/ 	.word	0x00000000
        /*0024*/ 	.short	0x0000
        /*0026*/ 	.short	0x0000
        /*0028*/ 	.byte	0x00, 0xf0, 0xa1, 0x04


	//----- nvinfo : EIATTR_MAXREG_COUNT
	.align		4
.L_2357:
        /*002c*/ 	.byte	0x03, 0x1b
        /*002e*/ 	.short	0x00ff


	//----- nvinfo : EIATTR_NUM_BARRIERS
	.align		4
        /*0030*/ 	.byte	0x02, 0x4c
        /*0032*/ 	.byte	0x01
	.zero		1


	//----- nvinfo : EIATTR_MERCURY_ISA_VERSION
	.align		4
        /*0034*/ 	.byte	0x03, 0x5f
        /*0036*/ 	.short	0x0000


	//----- nvinfo : EIATTR_COOP_GROUP_MASK_REGIDS
	.align		4
        /*0038*/ 	.byte	0x04, 0x29
        /*003a*/ 	.short	(.L_2359 - .L_2358)


	//   ....[0]....
.L_2358:
        /*003c*/ 	.word	0xffffffff


	//   ....[1]....
        /*0040*/ 	.word	0xffffffff


	//   ....[2]....
        /*0044*/ 	.word	0xffffffff


	//   ....[3]....
        /*0048*/ 	.word	0xffffffff


	//   ....[4]....
        /*004c*/ 	.word	0xffffffff


	//   ....[5]....
        /*0050*/ 	.word	0xffffffff


	//   ....[6]....
        /*0054*/ 	.word	0xffffffff


	//   ....[7]....
        /*0058*/ 	.word	0xffffffff


	//   ....[8]....
        /*005c*/ 	.word	0xffffffff


	//   ....[9]....
        /*0060*/ 	.word	0xffffffff


	//   ....[10]....
        /*0064*/ 	.word	0xffffffff


	//   ....[11]....
        /*0068*/ 	.word	0xffffffff


	//   ....[12]....
        /*006c*/ 	.word	0xffffffff


	//   ....[13]....
        /*0070*/ 	.word	0xffffffff


	//   ....[14]....
        /*0074*/ 	.word	0xffffffff


	//   ....[15]....
        /*0078*/ 	.word	0xffffffff


	//   ....[16]....
        /*007c*/ 	.word	0xffffffff


	//   ....[17]....
        /*0080*/ 	.word	0xffffffff


	//   ....[18]....
        /*0084*/ 	.word	0xffffffff


	//   ....[19]....
        /*0088*/ 	.word	0xffffffff


	//----- nvinfo : EIATTR_COOP_GROUP_INSTR_OFFSETS
	.align		4
.L_2359:
        /*008c*/ 	.byte	0x04, 0x28
        /*008e*/ 	.short	(.L_2361 - .L_2360)


	//   ....[0]....
.L_2360:
        /*0090*/ 	.word	0x000017d0


	//   ....[1]....
        /*0094*/ 	.word	0x000017f0


	//   ....[2]....
        /*0098*/ 	.word	0x00001810


	//   ....[3]....
        /*009c*/ 	.word	0x00001830


	//   ....[4]....
        /*00a0*/ 	.word	0x00001850


	//   ....[5]....
        /*00a4*/ 	.word	0x00001870


	//   ....[6]....
        /*00a8*/ 	.word	0x00001890


	//   ....[7]....
        /*00ac*/ 	.word	0x000018b0


	//   ....[8]....
        /*00b0*/ 	.word	0x000018d0


	//   ....[9]....
        /*00b4*/ 	.word	0x000018f0


	//   ....[10]....
        /*00b8*/ 	.word	0x00004100


	//   ....[11]....
        /*00bc*/ 	.word	0x00004180


	//   ....[12]....
        /*00c0*/ 	.word	0x00004200


	//   ....[13]....
        /*00c4*/ 	.word	0x00004270


	//   ....[14]....
        /*00c8*/ 	.word	0x000042f0


	//   ....[15]....
        /*00cc*/ 	.word	0x00004360


	//   ....[16]....
        /*00d0*/ 	.word	0x000043e0


	//   ....[17]....
        /*00d4*/ 	.word	0x00004450


	//   ....[18]....
        /*00d8*/ 	.word	0x000044d0


	//   ....[19]....
        /*00dc*/ 	.word	0x00004540


	//----- nvinfo : EIATTR_EXIT_INSTR_OFFSETS
	.align		4
.L_2361:
        /*00e0*/ 	.byte	0x04, 0x1c
        /*00e2*/ 	.short	(.L_2363 - .L_2362)


	//   ....[0]....
.L_2362:
        /*00e4*/ 	.word	0x000040a0


	//----- nvinfo : EIATTR_MAX_THREADS
	.align		4
.L_2363:
        /*00e8*/ 	.byte	0x04, 0x05
        /*00ea*/ 	.short	(.L_2365 - .L_2364)
.L_2364:
        /*00ec*/ 	.word	0x00000080
        /*00f0*/ 	.word	0x00000001
        /*00f4*/ 	.word	0x00000001


	//----- nvinfo : EIATTR_CRS_STACK_SIZE
	.align		4
.L_2365:
        /*00f8*/ 	.byte	0x04, 0x1e
        /*00fa*/ 	.short	(.L_2367 - .L_2366)
.L_2366:
        /*00fc*/ 	.word	0x00000000
.L_2367:


//--------------------- .nv.info._ZN10layer_norm13ln_bwd_kernelINS_13Kernel_traitsIf13__nv_bfloat16S2_S2_fjLj3072ELj1ELj1ELj4ELj16ENS_18Kernel_traits_baseILj3072EfS2_S2_S2_fjLj128EEEEELb1ELb0ELb0ELb0EEEvNS_9BwdParamsE --------------------------
	.section	.nv.info._ZN10layer_norm13ln_bwd_kernelINS_13Kernel_traitsIf13__nv_bfloat16S2_S2_fjLj3072ELj1ELj1ELj4ELj16ENS_18Kernel_traits_baseILj3072EfS2_S2_S2_fjLj128EEEEELb1ELb0ELb0ELb0EEEvNS_9BwdParamsE,"",@"SHT_CUDA_INFO"
	.sectionflags	@""
	.align	4


	//----- nvinfo : EIATTR_CUDA_API_VERSION
	.align		4
        /*0000*/ 	.byte	0x04, 0x37
        /*0002*/ 	.short	(.L_2369 - .L_2368)
.L_2368:
        /*0004*/ 	.word	0x00000082


	//----- nvinfo : EIATTR_SW2861232_WAR
	.align		4
.L_2369:
        /*0008*/ 	.byte	0x01, 0x35
	.zero		2


	//----- nvinfo : EIATTR_PARAM_CBANK
	.align		4
        /*000c*/ 	.byte	0x04, 0x0a
        /*000e*/ 	.short	(.L_2371 - .L_2370)
	.align		4
.L_2370:
        /*0010*/ 	.word	index@(.nv.constant0._ZN10layer_norm13ln_bwd_kernelINS_13Kernel_traitsIf13__nv_bfloat16S2_S2_fjLj3072ELj1ELj1ELj4ELj16ENS_18Kernel_traits_baseILj3072EfS2_S2_S2_fjLj128EEEEELb1ELb0ELb0ELb0EEEvNS_9BwdParamsE)
        /*0014*/ 	.short	0x0160
        /*0016*/ 	.short	0x0128


	//----- nvinfo : EIATTR_CBANK_PARAM_SIZE
	.align		4
.L_2371:
        /*0018*/ 	.byte	0x03, 0x19
        /*001a*/ 	.short	0x0128


	//----- nvinfo : EIATTR_KPARAM_INFO
	.align		4
        /*001c*/ 	.byte	0x04, 0x17
        /*001e*/ 	.short	(.L_2373 - .L_2372)
.L_2372:
        /*0020*/ 	.word	0x00000000
        /*0024*/ 	.short	0x0000
        /*0026*/ 	.short	0x0000
        /*0028*/ 	.byte	0x00, 0xf0, 0xa1, 0x04


	//----- nvinfo : EIATTR_MAXREG_COUNT
	.align		4
.L_2373:
        /*002c*/ 	.byte	0x03, 0x1b
        /*002e*/ 	.short	0x00ff


	//----- nvinfo : EIATTR_NUM_BARRIERS
	.align		4
        /*0030*/ 	.byte	0x02, 0x4c
        /*0032*/ 	.byte	0x01
	.zero		1


	//----- nvinfo : EIATTR_MERCURY_ISA_VERSION
	.align		4
        /*0034*/ 	.byte	0x03, 0x5f
        /*0036*/ 	.short	0x0000


	//----- nvinfo : EIATTR_COOP_GROUP_MASK_REGIDS
	.align		4
        /*0038*/ 	.byte	0x04, 0x29
        /*003a*/ 	.short	(.L_2375 - .L_2374)


	//   ....[0]....
.L_2374:
        /*003c*/ 	.word	0xffffffff


	//   ....[1]....
        /*0040*/ 	.word	0xffffffff


	//   ....[2]....
        /*0044*/ 	.word	0xffffffff


	//   ....[3]....
        /*0048*/ 	.word	0xffffffff


	//   ....[4]....
        /*004c*/ 	.word	0xffffffff


	//   ....[5]....
        /*0050*/ 	.word	0xffffffff


	//   ....[6]....
        /*0054*/ 	.word	0xffffffff


	//   ....[7]....
        /*0058*/ 	.word	0xffffffff


	//   ....[8]....
        /*005c*/ 	.word	0xffffffff


	//   ....[9]....
        /*0060*/ 	.word	0xffffffff


	//   ....[10]....
        /*0064*/ 	.word	0xffffffff


	//   ....[11]....
        /*0068*/ 	.word	0xffffffff


	//   ....[12]....
        /*006c*/ 	.word	0xffffffff


	//   ....[13]....
        /*0070*/ 	.word	0xffffffff


	//   ....[14]....
        /*0074*/ 	.word	0xffffffff


	//   ....[15]....
        /*0078*/ 	.word	0xffffffff


	//   ....[16]....
        /*007c*/ 	.word	0xffffffff


	//   ....[17]....
        /*0080*/ 	.word	0xffffffff


	//   ....[18]....
        /*0084*/ 	.word	0xffffffff


	//   ....[19]....
        /*0088*/ 	.word	0xffffffff


	//----- nvinfo : EIATTR_COOP_GROUP_INSTR_OFFSETS
	.align		4
.L_2375:
        /*008c*/ 	.byte	0x04, 0x28
        /*008e*/ 	.short	(.L_2377 - .L_2376)


	//   ....[0]....
.L_2376:
        /*0090*/ 	.word	0x00001630


	//   ....[1]....
        /*0094*/ 	.word	0x00001650


	//   ....[2]....
        /*0098*/ 	.word	0x00001670


	//   ....[3]....
        /*009c*/ 	.word	0x00001690


	//   ....[4]....
        /*00a0*/ 	.word	0x000016b0


	//   ....[5]....
        /*00a4*/ 	.word	0x000016d0


	//   ....[6]....
        /*00a8*/ 	.word	0x000016f0


	//   ....[7]....
        /*00ac*/ 	.word	0x00001710


	//   ....[8]....
        /*00b0*/ 	.word	0x00001730


	//   ....[9]....
        /*00b4*/ 	.word	0x00001750


	//   ....[10]....
        /*00b8*/ 	.word	0x00002f90


	//   ....[11]....
        /*00bc*/ 	.word	0x00003010


	//   ....[12]....
        /*00c0*/ 	.word	0x00003090


	//   ....[13]....
        /*00c4*/ 	.word	0x00003100


	//   ....[14]....
        /*00c8*/ 	.word	0x00003180


	//   ....[15]....
        /*00cc*/ 	.word	0x000031f0


	//   ....[16]....
        /*00d0*/ 	.word	0x00003270


	//   ....[17]....
        /*00d4*/ 	.word	0x000032e0


	//   ....[18]....
        /*00d8*/ 	.word	0x00003360


	//   ....[19]....
        /*00dc*/ 	.word	0x000033d0


	//----- nvinfo : EIATTR_EXIT_INSTR_OFFSETS
	.align		4
.L_2377:
        /*00e0*/ 	.byte	0x04, 0x1c
        /*00e2*/ 	.short	(.L_2379 - .L_2378)


	//   ....[0]....
.L_2378:
        /*00e4*/ 	.word	0x00002eb0


	//   ....[1]....
        /*00e8*/ 	.word	0x00002f30


	//----- nvinfo : EIATTR_MAX_THREADS
	.align		4
.L_2379:
        /*00ec*/ 	.byte	0x04, 0x05
        /*00ee*/ 	.short	(.L_2381 - .L_2380)
.L_2380:
        /*00f0*/ 	.word	0x00000080
        /*00f4*/ 	.word	0x00000001
        /*00f8*/ 	.word	0x00000001


	//----- nvinfo : EIATTR_CRS_STACK_SIZE
	.align		4
.L_2381:
        /*00fc*/ 	.byte	0x04, 0x1e
        /*00fe*/ 	.short	(.L_2383 - .L_2382)
.L_2382:
        /*0100*/ 	.word	0x00000000
.L_2383:


//--------------------- .nv.info._ZN10layer_norm13ln_bwd_kernelINS_13Kernel_traitsIf13__nv_bfloat16S2_S2_fjLj3072ELj1ELj1ELj4ELj16ENS_18Kernel_traits_baseILj3072EfS2_S2_S2_fjLj128EEEEELb1ELb0ELb0ELb1EEEvNS_9BwdParamsE --------------------------
	.section	.nv.info._ZN10layer_norm13ln_bwd_kernelINS_13Kernel_traitsIf13__nv_bfloat16S2_S2_fjLj3072ELj1ELj1ELj4ELj16ENS_18Kernel_traits_baseILj3072EfS2_S2_S2_fjLj128EEEEELb1ELb0ELb0ELb1EEEvNS_9BwdParamsE,"",@"SHT_CUDA_INFO"
	.sectionflags	@""
	.align	4


	//----- nvinfo : EIATTR_CUDA_API_VERSION
	.align		4
        /*0000*/ 	.byte	0x04, 0x37
        /*0002*/ 	.short	(.L_2385 - .L_2384)
.L_2384:
        /*0004*/ 	.word	0x00000082


	//----- nvinfo : EIATTR_SW2861232_WAR
	.align		4
.L_2385:
        /*0008*/ 	.byte	0x01, 0x35
	.zero		2


	//----- nvinfo : EIATTR_PARAM_CBANK
	.align		4
        /*000c*/ 	.byte	0x04, 0x0a
        /*000e*/ 	.short	(.L_2387 - .L_2386)
	.align		4
.L_2386:
        /*0010*/ 	.word	index@(.nv.constant0._ZN10layer_norm13ln_bwd_kernelINS_13Kernel_traitsIf13__nv_bfloat16S2_S2_fjLj3072ELj1ELj1ELj4ELj16ENS_18Kernel_traits_baseILj3072EfS2_S2_S2_fjLj128EEEEELb1ELb0ELb0ELb1EEEvNS_9BwdParamsE)
        /*0014*/ 	.short	0x0160
        /*0016*/ 	.short	0x0128


	//----- nvinfo : EIATTR_CBANK_PARAM_SIZE
	.align		4
.L_2387:
        /*0018*/ 	.byte	0x03, 0x19
        /*001a*/ 	.short	0x0128


	//----- nvinfo : EIATTR_KPARAM_INFO
	.align		4
        /*001c*/ 	.byte	0x04, 0x17
        /*001e*/ 	.short	(.L_2389 - .L_2388)
.L_2388:
        /*0020*/ 	.word	0x00000000
        /*0024*/ 	.short	0x0000
        /*0026*/ 	.short	0x0000
        /*0028*/ 	.byte	0x00, 0xf0, 0xa1, 0x04


	//----- nvinfo : EIATTR_MAXREG_COUNT
	.align		4
.L_2389:
        /*002c*/ 	.byte	0x03, 0x1b
        /*002e*/ 	.short	0x00ff


	//----- nvinfo : EIATTR_NUM_BARRIERS
	.align		4
        /*0030*/ 	.byte	0x02, 0x4c
        /*0032*/ 	.byte	0x01
	.zero		1


	//----- nvinfo : EIATTR_MERCURY_ISA_VERSION
	.align		4
        /*0034*/ 	.byte	0x03, 0x5f
        /*0036*/ 	.short	0x0000


	//----- nvinfo : EIATTR_COOP_GROUP_MASK_REGIDS
	.align		4
        /*0038*/ 	.byte	0x04, 0x29
        /*003a*/ 	.short	(.L_2391 - .L_2390)


	//   ....[0]....
.L_2390:
        /*003c*/ 	.word	0xffffffff


	//   ....[1]....
        /*0040*/ 	.word	0xffffffff


	//   ....[2]....
        /*0044*/ 	.word	0xffffffff


	//   ....[3]....
        /*0048*/ 	.word	0xffffffff


	//   ....[4]....
        /*004c*/ 	.word	0xffffffff


	//   ....[5]....
        /*0050*/ 	.word	0xffffffff


	//   ....[6]....
        /*0054*/ 	.word	0xffffffff


	//   ....[7]....
        /*0058*/ 	.word	0xffffffff


	//   ....[8]....
        /*005c*/ 	.word	0xffffffff


	//   ....[9]....
        /*0060*/ 	.word	0xffffffff


	//   ....[10]....
        /*0064*/ 	.word	0xffffffff


	//   ....[11]....
        /*0068*/ 	.word	0xffffffff


	//   ....[12]....
        /*006c*/ 	.word	0xffffffff


	//   ....[13]....
        /*0070*/ 	.word	0xffffffff


	//   ....[14]....
        /*0074*/ 	.word	0xffffffff


	//   ....[15]....
        /*0078*/ 	.word	0xffffffff


	//   ....[16]....
        /*007c*/ 	.word	0xffffffff


	//   ....[17]....
        /*0080*/ 	.word	0xffffffff


	//   ....[18]....
        /*0084*/ 	.word	0xffffffff


	//   ....[19]....
        /*0088*/ 	.word	0xffffffff


	//----- nvinfo : EIATTR_COOP_GROUP_INSTR_OFFSETS
	.align		4
.L_2391:
        /*008c*/ 	.byte	0x04, 0x28
        /*008e*/ 	.short	(.L_2393 - .L_2392)


	//   ....[0]....
.L_2392:
        /*0090*/ 	.word	0x00001630


	//   ....[1]....
        /*0094*/ 	.word	0x00001660


	//   ....[2]....
        /*0098*/ 	.word	0x00001670


	//   ....[3]....
        /*009c*/ 	.word	0x000016a0


	//   ....[4]....
        /*00a0*/ 	.word	0x000016c0


	//   ....[5]....
        /*00a4*/ 	.word	0x000016d0


	//   ....[6]....
        /*00a8*/ 	.word	0x00001700


	//   ....[7]....
        /*00ac*/ 	.word	0x00001710


	//   ....[8]....
        /*00b0*/ 	.word	0x00001740


	//   ....[9]....
        /*00b4*/ 	.word	0x00001750


	//   ....[10]....
        /*00b8*/ 	.word	0x00002fd0


	//   ....[11]....
        /*00bc*/ 	.word	0x00003050


	//   ....[12]....
        /*00c0*/ 	.word	0x000030d0


	//   ....[13]....
        /*00c4*/ 	.word	0x00003140


	//   ....[14]....
        /*00c8*/ 	.word	0x000031c0


	//   ....[15]....
        /*00cc*/ 	.word	0x00003230


	//   ....[16]....
        /*00d0*/ 	.word	0x000032b0


	//   ....[17]....
        /*00d4*/ 	.word	0x00003320


	//   ....[18]....
        /*00d8*/ 	.word	0x000033a0


	//   ....[19]....
        /*00dc*/ 	.word	0x00003410


	//----- nvinfo : EIATTR_EXIT_INSTR_OFFSETS
	.align		4
.L_2393:
        /*00e0*/ 	.byte	0x04, 0x1c
        /*00e2*/ 	.short	(.L_2395 - .L_2394)


	//   ....[0]....
.L_2394:
        /*00e4*/ 	.word	0x00002f70


	//----- nvinfo : EIATTR_MAX_THREADS
	.align		4
.L_2395:
        /*00e8*/ 	.byte	0x04, 0x05
        /*00ea*/ 	.short	(.L_2397 - .L_2396)
.L_2396:
        /*00ec*/ 	.word	0x00000080
        /*00f0*/ 	.word	0x00000001
        /*00f4*/ 	.word	0x00000001


	//----- nvinfo : EIATTR_CRS_STACK_SIZE
	.align		4
.L_2397:
        /*00f8*/ 	.byte	0x04, 0x1e
        /*00fa*/ 	.short	(.L_2399 - .L_2398)
.L_2398:
        /*00fc*/ 	.word	0x00000000
.L_2399:


//--------------------- .nv.info._ZN10layer_norm22ln_bwd_finalize_kernelINS_22Kernel_traits_finalizeILj3072Ef13__nv_bfloat16S2_S2_fjLb0ELj1024ELj4ENS_18Kernel_traits_baseILj3072EfS2_S2_S2_fjLj1024EEEEELb0ELb0EEEvNS_9BwdParamsE --------------------------
	.section	.nv.info._ZN10layer_norm22ln_bwd_finalize_kernelINS_22Kernel_traits_finalizeILj3072Ef13__nv_bfloat16S2_S2_fjLb0ELj1024ELj4ENS_18Kernel_traits_baseILj3072EfS2_S2_S2_fjLj1024EEEEELb0ELb0EEEvNS_9BwdParamsE,"",@"SHT_CUDA_INFO"
	.sectionflags	@""
	.align	4


	//----- nvinfo : EIATTR_CUDA_API_VERSION
	.align		4
        /*0000*/ 	.byte	0x04, 0x37
        /*0002*/ 	.short	(.L_2401 - .L_2400)
.L_2400:
        /*0004*/ 	.word	0x00000082


	//----- nvinfo : EIATTR_SW2861232_WAR
	.align		4
.L_2401:
        /*0008*/ 	.byte	0x01, 0x35
	.zero		2


	//----- nvinfo : EIATTR_PARAM_CBANK
	.align		4
        /*000c*/ 	.byte	0x04, 0x0a
        /*000e*/ 	.short	(.L_2403 - .L_2402)
	.align		4
.L_2402:
        /*0010*/ 	.word	index@(.nv.constant0._ZN10layer_norm22ln_bwd_finalize_kernelINS_22Kernel_traits_finalizeILj3072Ef13__nv_bfloat16S2_S2_fjLb0ELj1024ELj4ENS_18Kernel_traits_baseILj3072EfS2_S2_S2_fjLj1024EEEEELb0ELb0EEEvNS_9BwdParamsE)
        /*0014*/ 	.short	0x0160
        /*0016*/ 	.short	0x0128


	//----- nvinfo : EIATTR_CBANK_PARAM_SIZE
	.align		4
.L_2403:
        /*0018*/ 	.byte	0x03, 0x19
        /*001a*/ 	.short	0x0128


	//----- nvinfo : EIATTR_KPARAM_INFO
	.align		4
        /*001c*/ 	.byte	0x04, 0x17
        /*001e*/ 	.short	(.L_2405 - .L_2404)
.L_2404:
        /*0020*/ 	.word	0x00000000
        /*0024*/ 	.short	0x0000
        /*0026*/ 	.short	0x0000
        /*0028*/ 	.byte	0x00, 0xf0, 0xa1, 0x04


	//----- nvinfo : EIATTR_MAXREG_COUNT
	.align		4
.L_2405:
        /*002c*/ 	.byte	0x03, 0x1b
        /*002e*/ 	.short	0x0040


	//----- nvinfo : EIATTR_NUM_BARRIERS
	.align		4
        /*0030*/ 	.byte	0x02, 0x4c
        /*0032*/ 	.byte	0x01
	.zero		1


	//----- nvinfo : EIATTR_MERCURY_ISA_VERSION
	.align		4
        /*0034*/ 	.byte	0x03, 0x5f
        /*0036*/ 	.short	0x0000


	//----- nvinfo : EIATTR_COOP_GROUP_MASK_REGIDS
	.align		4
        /*0038*/ 	.byte	0x04, 0x29
        /*003a*/ 	.short	(.L_2407 - .L_2406)


	//   ....[0]....
.L_2406:
        /*003c*/ 	.word	0xffffffff


	//   ....[1]....
        /*0040*/ 	.word	0xffffffff


	//   ....[2]....
        /*0044*/ 	.word	0xffffffff


	//   ....[3]....
        /*0048*/ 	.word	0xffffffff


	//   ....[4]....
        /*004c*/ 	.word	0xffffffff


	//   ....[5]....
        /*0050*/ 	.word	0xffffffff


	//   ....[6]....
        /*0054*/ 	.word	0xffffffff


	//   ....[7]....
        /*0058*/ 	.word	0xffffffff


	//   ....[8]....
        /*005c*/ 	.word	0xffffffff


	//   ....[9]....
        /*0060*/ 	.word	0xffffffff


	//   ....[10]....
        /*0064*/ 	.word	0xffffffff


	//   ....[11]....
        /*0068*/ 	.word	0xffffffff


	//   ....[12]....
        /*006c*/ 	.word	0xffffffff


	//   ....[13]....
        /*0070*/ 	.word	0xffffffff


	//   ....[14]....
        /*0074*/ 	.word	0xffffffff


	//   ....[15]....
        /*0078*/ 	.word	0xffffffff


	//   ....[16]....
        /*007c*/ 	.word	0xffffffff


	//   ....[17]....
        /*0080*/ 	.word	0xffffffff


	//   ....[18]....
        /*0084*/ 	.word	0xffffffff


	//   ....[19]....
        /*0088*/ 	.word	0xffffffff


	//----- nvinfo : EIATTR_COOP_GROUP_INSTR_OFFSETS
	.align		4
.L_2407:
        /*008c*/ 	.byte	0x04, 0x28
        /*008e*/ 	.short	(.L_2409 - .L_2408)


	//   ....[0]....
.L_2408:
        /*0090*/ 	.word	0x00000820


	//   ....[1]....
        /*0094*/ 	.word	0x00000850


	//   ....[2]....
        /*0098*/ 	.word	0x00000860


	//   ....[3]....
        /*009c*/ 	.word	0x00000890


	//   ....[4]....
        /*00a0*/ 	.word	0x000008a0


	//   ....[5]....
        /*00a4*/ 	.word	0x000008d0


	//   ....[6]....
        /*00a8*/ 	.word	0x000008f0


	//   ....[7]....
        /*00ac*/ 	.word	0x00000900


	//   ....[8]....
        /*00b0*/ 	.word	0x00000930


	//   ....[9]....
        /*00b4*/ 	.word	0x00000940


	//   ....[10]....
        /*00b8*/ 	.word	0x00000b30


	//   ....[11]....
        /*00bc*/ 	.word	0x00000ba0


	//   ....[12]....
        /*00c0*/ 	.word	0x00000c00


	//   ....[13]....
        /*00c4*/ 	.word	0x00000c60


	//   ....[14]....
        /*00c8*/ 	.word	0x00000cd0


	//   ....[15]....
        /*00cc*/ 	.word	0x00000d40


	//   ....[16]....
        /*00d0*/ 	.word	0x00000da0


	//   ....[17]....
        /*00d4*/ 	.word	0x00000e00


	//   ....[18]....
        /*00d8*/ 	.word	0x00000e60


	//   ....[19]....
        /*00dc*/ 	.word	0x00000ec0


	//----- nvinfo : EIATTR_EXIT_INSTR_OFFSETS
	.align		4
.L_2409:
        /*00e0*/ 	.byte	0x04, 0x1c
        /*00e2*/ 	.short	(.L_2411 - .L_2410)


	//   ....[0]....
.L_2410:
        /*00e4*/ 	.word	0x00000070


	//   ....[1]....
        /*00e8*/ 	.word	0x00000ad0


	//----- nvinfo : EIATTR_MAX_THREADS
	.align		4
.L_2411:
        /*00ec*/ 	.byte	0x04, 0x05
        /*00ee*/ 	.short	(.L_2413 - .L_2412)
.L_2412:
        /*00f0*/ 	.word	0x00000400
        /*00f4*/ 	.word	0x00000001
        /*00f8*/ 	.word	0x00000001


	//----- nvinfo : EIATTR_CRS_STACK_SIZE
	.align		4
.L_2413:
        /*00fc*/ 	.byte	0x04, 0x1e
        /*00fe*/ 	.short	(.L_2415 - .L_2414)
.L_2414:
        /*0100*/ 	.word	0x00000000
.L_2415:


//--------------------- .nv.info._ZN10layer_norm13ln_bwd_kernelINS_13Kernel_traitsIf13__nv_bfloat16S2_S2_fjLj3072ELj1ELj1ELj4ELj16ENS_18Kernel_traits_baseILj3072EfS2_S2_S2_fjLj128EEEEELb1ELb0ELb1ELb0EEEvNS_9BwdParamsE --------------------------
	.section	.nv.info._ZN10layer_norm13ln_bwd_kernelINS_13Kernel_traitsIf13__nv_bfloat16S2_S2_fjLj3072ELj1ELj1ELj4ELj16ENS_18Kernel_traits_baseILj3072EfS2_S2_S2_fjLj128EEEEELb1ELb0ELb1ELb0EEEvNS_9BwdParamsE,"",@"SHT_CUDA_INFO"
	.sectionflags	@""
	.align	4


	//----- nvinfo : EIATTR_CUDA_API_VERSION
	.align		4
        /*0000*/ 	.byte	0x04, 0x37
        /*0002*/ 	.short	(.L_2417 - .L_2416)
.L_2416:
        /*0004*/ 	.word	0x00000082


	//----- nvinfo : EIATTR_SW2861232_WAR
	.align		4
.L_2417:
        /*0008*/ 	.byte	0x01, 0x35
	.zero		2


	//----- nvinfo : EIATTR_PARAM_CBANK
	.align		4
        /*000c*/ 	.byte	0x04, 0x0a
        /*000e*/ 	.short	(.L_2419 - .L_2418)
	.align		4
.L_2418:
        /*0010*/ 	.word	index@(.nv.constant0._ZN10layer_norm13ln_bwd_kernelINS_13Kernel_traitsIf13__nv_bfloat16S2_S2_fjLj3072ELj1ELj1ELj4ELj16ENS_18Kernel_traits_baseILj3072EfS2_S2_S2_fjLj128EEEEELb1ELb0ELb1ELb0EEEvNS_9BwdParamsE)
        /*0014*/ 	.short	0x0160
        /*0016*/ 	.short	0x0128


	//----- nvinfo : EIATTR_CBANK_PARAM_SIZE
	.align		4
.L_2419:
        /*0018*/ 	.byte	0x03, 0x19
        /*001a*/ 	.short	0x0128


	//----- nvinfo : EIATTR_KPARAM_INFO
	.align		4
        /*001c*/ 	.byte	0x04, 0x17
        /*001e*/ 	.short	(.L_2421 - .L_2420)
.L_2420:
        /*0020*/ 	.word	0x00000000
        /*0024*/ 	.short	0x0000
        /*0026*/ 	.short	0x0000
        /*0028*/ 	.byte	0x00, 0xf0, 0xa1, 0x04


	//----- nvinfo : EIATTR_MAXREG_COUNT
	.align		4
.L_2421:
        /*002c*/ 	.byte	0x03, 0x1b
        /*002e*/ 	.short	0x00ff


	//----- nvinfo : EIATTR_NUM_BARRIERS
	.align		4
        /*0030*/ 	.byte	0x02, 0x4c
        /*0032*/ 	.byte	0x01
	.zero		1


	//----- nvinfo : EIATTR_MERCURY_ISA_VERSION
	.align		4
        /*0034*/ 	.byte	0x03, 0x5f
        /*0036*/ 	.short	0x0000


	//----- nvinfo : EIATTR_COOP_GROUP_MASK_REGIDS
	.align		4
        /*0038*/ 	.byte	0x04, 0x29
        /*003a*/ 	.short	(.L_2423 - .L_2422)


	//   ....[0]....
.L_2422:
        /*003c*/ 	.word	0xffffffff


	//   ....[1]....
        /*0040*/ 	.word	0xffffffff


	//   ....[2]....
        /*0044*/ 	.word	0xffffffff


	//   ....[3]....
        /*0048*/ 	.word	0xffffffff


	//   ....[4]....
        /*004c*/ 	.word	0xffffffff


	//   ....[5]....
        /*0050*/ 	.word	0xffffffff


	//   ....[6]....
        /*0054*/ 	.word	0xffffffff


	//   ....[7]....
        /*0058*/ 	.word	0xffffffff


	//   ....[8]....
        /*005c*/ 	.word	0xffffffff


	//   ....[9]....
        /*0060*/ 	.word	0xffffffff


	//   ....[10]....
        /*0064*/ 	.word	0xffffffff


	//   ....[11]....
        /*0068*/ 	.word	0xffffffff


	//   ....[12]....
        /*006c*/ 	.word	0xffffffff


	//   ....[13]....
        /*0070*/ 	.word	0xffffffff


	//   ....[14]....
        /*0074*/ 	.word	0xffffffff


	//   ....[15]....
        /*0078*/ 	.word	0xffffffff


	//   ....[16]....
        /*007c*/ 	.word	0xffffffff


	//   ....[17]....
        /*0080*/ 	.word	0xffffffff


	//   ....[18]....
        /*0084*/ 	.word	0xffffffff


	//   ....[19]....
        /*0088*/ 	.word	0xffffffff


	//----- nvinfo : EIATTR_COOP_GROUP_INSTR_OFFSETS
	.align		4
.L_2423:
        /*008c*/ 	.byte	0x04, 0x28
        /*008e*/ 	.short	(.L_2425 - .L_2424)


	//   ....[0]....
.L_2424:
        /*0090*/ 	.word	0x00001950


	//   ....[1]....
        /*0094*/ 	.word	0x00001970


	//   ....[2]....
        /*0098*/ 	.word	0x00001990


	//   ....[3]....
        /*009c*/ 	.word	0x000019b0


	//   ....[4]....
        /*00a0*/ 	.word	0x000019d0


	//   ....[5]....
        /*00a4*/ 	.word	0x000019f0


	//   ....[6]....
        /*00a8*/ 	.word	0x00001a10


	//   ....[7]....
        /*00ac*/ 	.word	0x00001a30


	//   ....[8]....
        /*00b0*/ 	.word	0x00001a60


	//   ....[9]....
        /*00b4*/ 	.word	0x00001a70


	//   ....[10]....
        /*00b8*/ 	.word	0x000043c0


	//   ....[11]....
        /*00bc*/ 	.word	0x00004440


	//   ....[12]....
        /*00c0*/ 	.word	0x000044c0


	//   ....[13]....
        /*00c4*/ 	.word	0x00004530


	//   ....[14]....
        /*00c8*/ 	.word	0x000045b0


	//   ....[15]....
        /*00cc*/ 	.word	0x00004620


	//   ....[16]....
        /*00d0*/ 	.word	0x000046a0


	//   ....[17]....
        /*00d4*/ 	.word	0x00004710


	//   ....[18]....
        /*00d8*/ 	.word	0x00004790


	//   ....[19]....
        /*00dc*/ 	.word	0x00004800


	//----- nvinfo : EIATTR_EXIT_INSTR_OFFSETS
	.align		4
.L_2425:
        /*00e0*/ 	.byte	0x04, 0x1c
        /*00e2*/ 	.short	(.L_2427 - .L_2426)


	//   ....[0]....
.L_2426:
        /*00e4*/ 	.word	0x000042e0


	//   ....[1]....
        /*00e8*/ 	.word	0x00004360


	//----- nvinfo : EIATTR_MAX_THREADS
	.align		4
.L_2427:
        /*00ec*/ 	.byte	0x04, 0x05
        /*00ee*/ 	.short	(.L_2429 - .L_2428)
.L_2428:
        /*00f0*/ 	.word	0x00000080
        /*00f4*/ 	.word	0x00000001
        /*00f8*/ 	.word	0x00000001


	//----- nvinfo : EIATTR_CRS_STACK_SIZE
	.align		4
.L_2429:
        /*00fc*/ 	.byte	0x04, 0x1e
        /*00fe*/ 	.short	(.L_2431 - .L_2430)
.L_2430:
        /*0100*/ 	.word	0x00000000
.L_2431:


//--------------------- .nv.info._ZN10layer_norm22ln_bwd_finalize_kernelINS_22Kernel_traits_finalizeILj3072Ef13__nv_bfloat16S2_S2_fjLb0ELj1024ELj4ENS_18Kernel_traits_baseILj3072EfS2_S2_S2_fjLj1024EEEEELb0ELb1EEEvNS_9BwdParamsE --------------------------
	.section	.nv.info._ZN10layer_norm22ln_bwd_finalize_kernelINS_22Kernel_traits_finalizeILj3072Ef13__nv_bfloat16S2_S2_fjLb0ELj1024ELj4ENS_18Kernel_traits_baseILj3072EfS2_S2_S2_fjLj1024EEEEELb0ELb1EEEvNS_9BwdParamsE,"",@"SHT_CUDA_INFO"
	.sectionflags	@""
	.align	4


	//----- nvinfo : EIATTR_CUDA_API_VERSION
	.align		4
        /*0000*/ 	.byte	0x04, 0x37
        /*0002*/ 	.short	(.L_2433 - .L_2432)
.L_2432:
        /*0004*/ 	.word	0x00000082


	//----- nvinfo : EIATTR_SW2861232_WAR
	.align		4
.L_2433:
        /*0008*/ 	.byte	0x01, 0x35
	.zero		2


	//----- nvinfo : EIATTR_PARAM_CBANK
	.align		4
        /*000c*/ 	.byte	0x04, 0x0a
        /*000e*/ 	.short	(.L_2435 - .L_2434)
	.align		4
.L_2434:
        /*0010*/ 	.word	index@(.nv.constant0._ZN10layer_norm22ln_bwd_finalize_kernelINS_22Kernel_traits_finalizeILj3072Ef13__nv_bfloat16S2_S2_fjLb0ELj1024ELj4ENS_18Kernel_traits_baseILj3072EfS2_S2_S2_fjLj1024EEEEELb0ELb1EEEvNS_9BwdParamsE)
        /*0014*/ 	.short	0x0160
        /*0016*/ 	.short	0x0128


	//----- nvinfo : EIATTR_CBANK_PARAM_SIZE
	.align		4
.L_2435:
        /*0018*/ 	.byte	0x03, 0x19
        /*001a*/ 	.short	0x0128


	//----- nvinfo : EIATTR_KPARAM_INFO
	.align		4
        /*001c*/ 	.byte	0x04, 0x17
        /*001e*/ 	.short	(.L_2437 - .L_2436)
.L_2436:
        /*0020*/ 	.word	0x00000000
        /*0024*/ 	.short	0x0000
        /*0026*/ 	.short	0x0000
        /*0028*/ 	.byte	0x00, 0xf0, 0xa1, 0x04


	//----- nvinfo : EIATTR_MAXREG_COUNT
	.align		4
.L_2437:
        /*002c*/ 	.byte	0x03, 0x1b
        /*002e*/ 	.short	0x0040


	//----- nvinfo : EIATTR_NUM_BARRIERS
	.align		4
        /*0030*/ 	.byte	0x02, 0x4c
        /*0032*/ 	.byte	0x01
	.zero		1


	//----- nvinfo : EIATTR_MERCURY_ISA_VERSION
	.align		4
        /*0034*/ 	.byte	0x03, 0x5f
        /*0036*/ 	.short	0x0000


	//----- nvinfo : EIATTR_COOP_GROUP_MASK_REGIDS
	.align		4
        /*0038*/ 	.byte	0x04, 0x29
        /*003a*/ 	.short	(.L_2439 - .L_2438)


	//   ....[0]....
.L_2438:
        /*003c*/ 	.word	0xffffffff


	//   ....[1]....
        /*0040*/ 	.word	0xffffffff


	//   ....[2]....
        /*0044*/ 	.word	0xffffffff


	//   ....[3]....
        /*0048*/ 	.word	0xffffffff


	//   ....[4]....
        /*004c*/ 	.word	0xffffffff


	//   ....[5]....
        /*0050*/ 	.word	0xffffffff


	//   ....[6]....
        /*0054*/ 	.word	0xffffffff


	//   ....[7]....
        /*0058*/ 	.word	0xffffffff


	//   ....[8]....
        /*005c*/ 	.word	0xffffffff


	//   ....[9]....
        /*0060*/ 	.word	0xffffffff


	//   ....[10]....
        /*0064*/ 	.word	0xffffffff


	//   ....[11]....
        /*0068*/ 	.word	0xffffffff


	//   ....[12]....
        /*006c*/ 	.word	0xffffffff


	//   ....[13]....
        /*0070*/ 	.word	0xffffffff


	//   ....[14]....
        /*0074*/ 	.word	0xffffffff


	//   ....[15]....
        /*0078*/ 	.word	0xffffffff


	//   ....[16]....
        /*007c*/ 	.word	0xffffffff


	//   ....[17]....
        /*0080*/ 	.word	0xffffffff


	//   ....[18]....
        /*0084*/ 	.word	0xffffffff


	//   ....[19]....
        /*0088*/ 	.word	0xffffffff


	//----- nvinfo : EIATTR_COOP_GROUP_INSTR_OFFSETS
	.align		4
.L_2439:
        /*008c*/ 	.byte	0x04, 0x28
        /*008e*/ 	.short	(.L_2441 - .L_2440)


	//   ....[0]....
.L_2440:
        /*0090*/ 	.word	0x000007f0


	//   ....[1]....
        /*0094*/ 	.word	0x00000820


	//   ....[2]....
        /*0098*/ 	.word	0x00000840


	//   ....[3]....
        /*009c*/ 	.word	0x00000850


	//   ....[4]....
        /*00a0*/ 	.word	0x00000880


	//   ....[5]....
        /*00a4*/ 	.word	0x00000890


	//   ....[6]....
        /*00a8*/ 	.word	0x000008c0


	//   ....[7]....
        /*00ac*/ 	.word	0x000008d0


	//   ....[8]....
        /*00b0*/ 	.word	0x00000900


	//   ....[9]....
        /*00b4*/ 	.word	0x00000910


	//   ....[10]....
        /*00b8*/ 	.word	0x00000ab0


	//   ....[11]....
        /*00bc*/ 	.word	0x00000b30


	//   ....[12]....
        /*00c0*/ 	.word	0x00000b90


	//   ....[13]....
        /*00c4*/ 	.word	0x00000bf0


	//   ....[14]....
        /*00c8*/ 	.word	0x00000c60


	//   ....[15]....
        /*00cc*/ 	.word	0x00000cd0


	//   ....[16]....
        /*00d0*/ 	.word	0x00000d30


	//   ....[17]....
        /*00d4*/ 	.word	0x00000d90


	//   ....[18]....
        /*00d8*/ 	.word	0x00000df0


	//   ....[19]....
        /*00dc*/ 	.word	0x00000e50


	//----- nvinfo : EIATTR_EXIT_INSTR_OFFSETS
	.align		4
.L_2441:
        /*00e0*/ 	.byte	0x04, 0x1c
        /*00e2*/ 	.short	(.L_2443 - .L_2442)


	//   ....[0]....
.L_2442:
        /*00e4*/ 	.word	0x00000070


	//   ....[1]....
        /*00e8*/ 	.word	0x00000a50


	//----- nvinfo : EIATTR_MAX_THREADS
	.align		4
.L_2443:
        /*00ec*/ 	.byte	0x04, 0x05
        /*00ee*/ 	.short	(.L_2445 - .L_2444)
.L_2444:
        /*00f0*/ 	.word	0x00000400
        /*00f4*/ 	.word	0x00000001
        /*00f8*/ 	.word	0x00000001


	//----- nvinfo : EIATTR_CRS_STACK_SIZE
	.align		4
.L_2445:
        /*00fc*/ 	.byte	0x04, 0x1e
        /*00fe*/ 	.short	(.L_2447 - .L_2446)
.L_2446:
        /*0100*/ 	.word	0x00000000
.L_2447:


//--------------------- .nv.info._ZN10layer_norm13ln_bwd_kernelINS_13Kernel_traitsIf13__nv_bfloat16S2_S2_fjLj3072ELj1ELj1ELj4ELj16ENS_18Kernel_traits_baseILj3072EfS2_S2_S2_fjLj128EEEEELb1ELb0ELb1ELb1EEEvNS_9BwdParamsE --------------------------
	.section	.nv.info._ZN10layer_norm13ln_bwd_kernelINS_13Kernel_traitsIf13__nv_bfloat16S2_S2_fjLj3072ELj1ELj1ELj4ELj16ENS_18Kernel_traits_baseILj3072EfS2_S2_S2_fjLj128EEEEELb1ELb0ELb1ELb1EEEvNS_9BwdParamsE,"",@"SHT_CUDA_INFO"
	.sectionflags	@""
	.align	4


	//----- nvinfo : EIATTR_CUDA_API_VERSION
	.align		4
        /*0000*/ 	.byte	0x04, 0x37
        /*0002*/ 	.short	(.L_2449 - .L_2448)
.L_2448:
        /*0004*/ 	.word	0x00000082


	//----- nvinfo : EIATTR_SW2861232_WAR
	.align		4
.L_2449:
        /*0008*/ 	.byte	0x01, 0x35
	.zero		2


	//----- nvinfo : EIATTR_PARAM_CBANK
	.align		4
        /*000c*/ 	.byte	0x04, 0x0a
        /*000e*/ 	.short	(.L_2451 - .L_2450)
	.align		4
.L_2450:
        /*0010*/ 	.word	index@(.nv.constant0._ZN10layer_norm13ln_bwd_kernelINS_13Kernel_traitsIf13__nv_bfloat16S2_S2_fjLj3072ELj1ELj1ELj4ELj16ENS_18Kernel_traits_baseILj3072EfS2_S2_S2_fjLj128EEEEELb1ELb0ELb1ELb1EEEvNS_9BwdParamsE)
        /*0014*/ 	.short	0x0160
        /*0016*/ 	.short	0x0128


	//----- nvinfo : EIATTR_CBANK_PARAM_SIZE
	.align		4
.L_2451:
        /*0018*/ 	.byte	0x03, 0x19
        /*001a*/ 	.short	0x0128


	//----- nvinfo : EIATTR_KPARAM_INFO
	.align		4
        /*001c*/ 	.byte	0x04, 0x17
        /*001e*/ 	.short	(.L_2453 - .L_2452)
.L_2452:
        /*0020*/ 	.word	0x00000000
        /*0024*/ 	.short	0x0000
        /*0026*/ 	.short	0x0000
        /*0028*/ 	.byte	0x00, 0xf0, 0xa1, 0x04


	//----- nvinfo : EIATTR_MAXREG_COUNT
	.align		4
.L_2453:
        /*002c*/ 	.byte	0x03, 0x1b
        /*002e*/ 	.short	0x00ff


	//----- nvinfo : EIATTR_NUM_BARRIERS
	.align		4
        /*0030*/ 	.byte	0x02, 0x4c
        /*0032*/ 	.byte	0x01
	.zero		1


	//----- nvinfo : EIATTR_MERCURY_ISA_VERSION
	.align		4
        /*0034*/ 	.byte	0x03, 0x5f
        /*0036*/ 	.short	0x0000


	//----- nvinfo : EIATTR_COOP_GROUP_MASK_REGIDS
	.align		4
        /*0038*/ 	.byte	0x04, 0x29
        /*003a*/ 	.short	(.L_2455 - .L_2454)


	//   ....[0]....
.L_2454:
        /*003c*/ 	.word	0xffffffff


	//   ....[1]....
        /*0040*/ 	.word	0xffffffff


	//   ....[2]....
        /*0044*/ 	.word	0xffffffff


	//   ....[3]....
        /*0048*/ 	.word	0xffffffff


	//   ....[4]....
        /*004c*/ 	.word	0xffffffff


	//   ....[5]....
        /*0050*/ 	.word	0xffffffff


	//   ....[6]....
        /*0054*/ 	.word	0xffffffff


	//   ....[7]....
        /*0058*/ 	.word	0xffffffff


	//   ....[8]....
        /*005c*/ 	.word	0xffffffff


	//   ....[9]....
        /*0060*/ 	.word	0xffffffff


	//   ....[10]....
        /*0064*/ 	.word	0xffffffff


	//   ....[11]....
        /*0068*/ 	.word	0xffffffff


	//   ....[12]....
        /*006c*/ 	.word	0xffffffff


	//   ....[13]....
        /*0070*/ 	.word	0xffffffff


	//   ....[14]....
        /*0074*/ 	.word	0xffffffff


	//   ....[15]....
        /*0078*/ 	.word	0xffffffff


	//   ....[16]....
        /*007c*/ 	.word	0xffffffff


	//   ....[17]....
        /*0080*/ 	.word	0xffffffff


	//   ....[18]....
        /*0084*/ 	.word	0xffffffff


	//   ....[19]....
        /*0088*/ 	.word	0xffffffff


	//----- nvinfo : EIATTR_COOP_GROUP_INSTR_OFFSETS
	.align		4
.L_2455:
        /*008c*/ 	.byte	0x04, 0x28
        /*008e*/ 	.short	(.L_2457 - .L_2456)


	//   ....[0]....
.L_2456:
        /*0090*/ 	.word	0x00001830


	//   ....[1]....
        /*0094*/ 	.word	0x00001850


	//   ....[2]....
        /*0098*/ 	.word	0x00001870


	//   ....[3]....
        /*009c*/ 	.word	0x00001890


	//   ....[4]....
        /*00a0*/ 	.word	0x000018b0


	//   ....[5]....
        /*00a4*/ 	.word	0x000018d0


	//   ....[6]....
        /*00a8*/ 	.word	0x000018f0


	//   ....[7]....
        /*00ac*/ 	.word	0x00001910


	//   ....[8]....
        /*00b0*/ 	.word	0x00001930


	//   ....[9]....
        /*00b4*/ 	.word	0x00001950


	//   ....[10]....
        /*00b8*/ 	.word	0x00003fd0


	//   ....[11]....
        /*00bc*/ 	.word	0x00004050


	//   ....[12]....
        /*00c0*/ 	.word	0x000040d0


	//   ....[13]....
        /*00c4*/ 	.word	0x00004140


	//   ....[14]....
        /*00c8*/ 	.word	0x000041c0


	//   ....[15]....
        /*00cc*/ 	.word	0x00004230


	//   ....[16]....
        /*00d0*/ 	.word	0x000042b0


	//   ....[17]....
        /*00d4*/ 	.word	0x00004320


	//   ....[18]....
        /*00d8*/ 	.word	0x000043a0


	//   ....[19]....
        /*00dc*/ 	.word	0x00004410


	//----- nvinfo : EIATTR_EXIT_INSTR_OFFSETS
	.align		4
.L_2457:
        /*00e0*/ 	.byte	0x04, 0x1c
        /*00e2*/ 	.short	(.L_2459 - .L_2458)


	//   ....[0]....
.L_2458:
        /*00e4*/ 	.word	0x00003f70


	//----- nvinfo : EIATTR_MAX_THREADS
	.align		4
.L_2459:
        /*00e8*/ 	.byte	0x04, 0x05
        /*00ea*/ 	.short	(.L_2461 - .L_2460)
.L_2460:
        /*00ec*/ 	.word	0x00000080
        /*00f0*/ 	.word	0x00000001
        /*00f4*/ 	.word	0x00000001


	//----- nvinfo : EIATTR_CRS_STACK_SIZE
	.align		4
.L_2461:
        /*00f8*/ 	.byte	0x04, 0x1e
        /*00fa*/ 	.short	(.L_2463 - .L_2462)
.L_2462:
        /*00fc*/ 	.word	0x00000000
.L_2463:


//--------------------- .nv.info._ZN10layer_norm13ln_bwd_kernelINS_13Kernel_traitsIf13__nv_bfloat16S2_S2_fjLj3072ELj1ELj1ELj4ELj16ENS_18Kernel_traits_baseILj3072EfS2_S2_S2_fjLj128EEEEELb1ELb1ELb0ELb0EEEvNS_9BwdParamsE --------------------------
	.section	.nv.info._ZN10layer_norm13ln_bwd_kernelINS_13Kernel_traitsIf13__nv_bfloat16S2_S2_fjLj3072ELj1ELj1ELj4ELj16ENS_18Kernel_traits_baseILj3072EfS2_S2_S2_fjLj128EEEEELb1ELb1ELb0ELb0EEEvNS_9BwdParamsE,"",@"SHT_CUDA_INFO"
	.sectionflags	@""
	.align	4


	//----- nvinfo : EIATTR_CUDA_API_VERSION
	.align		4
        /*0000*/ 	.byte	0x04, 0x37
        /*0002*/ 	.short	(.L_2465 - .L_2464)
.L_2464:
        /*0004*/ 	.word	0x00000082


	//----- nvinfo : EIATTR_SW2861232_WAR
	.align		4
.L_2465:
        /*0008*/ 	.byte	0x01, 0x35
	.zero		2


	//----- nvinfo : EIATTR_PARAM_CBANK
	.align		4
        /*000c*/ 	.byte	0x04, 0x0a
        /*000e*/ 	.short	(.L_2467 - .L_2466)
	.align		4
.L_2466:
        /*0010*/ 	.word	index@(.nv.constant0._ZN10layer_norm13ln_bwd_kernelINS_13Kernel_traitsIf13__nv_bfloat16S2_S2_fjLj3072ELj1ELj1ELj4ELj16ENS_18Kernel_traits_baseILj3072EfS2_S2_S2_fjLj128EEEEELb1ELb1ELb0ELb0EEEvNS_9BwdParamsE)
        /*0014*/ 	.short	0x0160
        /*0016*/ 	.short	0x0128


	//----- nvinfo : EIATTR_CBANK_PARAM_SIZE
	.align		4
.L_2467:
        /*0018*/ 	.byte	0x03, 0x19
        /*001a*/ 	.short	0x0128


	//----- nvinfo : EIATTR_KPARAM_INFO
	.align		4
        /*001c*/ 	.byte	0x04, 0x17
        /*001e*/ 	.short	(.L_2469 - .L_2468)
.L_2468:
        /*0020*/ 	.word	0x00000000
        /*0024*/ 	.short	0x0000
        /*0026*/ 	.short	0x0000
        /*0028*/ 	.byte	0x00, 0xf0, 0xa1, 0x04


	//----- nvinfo : EIATTR_MAXREG_COUNT
	.align		4
.L_2469:
        /*002c*/ 	.byte	0x03, 0x1b
        /*002e*/ 	.short	0x00ff


	//----- nvinfo : EIATTR_NUM_BARRIERS
	.align		4
        /*0030*/ 	.byte	0x02, 0x4c
        /*0032*/ 	.byte	0x01
	.zero		1


	//----- nvinfo : EIATTR_MERCURY_ISA_VERSION
	.align		4
        /*0034*/ 	.byte	0x03, 0x5f
        /*0036*/ 	.short	0x0000


	//----- nvinfo : EIATTR_COOP_GROUP_MASK_REGIDS
	.align		4
        /*0038*/ 	.byte	0x04, 0x29
        /*003a*/ 	.short	(.L_2471 - .L_2470)


	//   ....[0]....
.L_2470:
        /*003c*/ 	.word	0xffffffff


	//   ....[1]....
        /*0040*/ 	.word	0xffffffff


	//   ....[2]....
        /*0044*/ 	.word	0xffffffff


	//   ....[3]....
        /*0048*/ 	.word	0xffffffff


	//   ....[4]....
        /*004c*/ 	.word	0xffffffff


	//   ....[5]....
        /*0050*/ 	.word	0xffffffff


	//   ....[6]....
        /*0054*/ 	.word	0xffffffff


	//   ....[7]....
        /*0058*/ 	.word	0xffffffff


	//   ....[8]....
        /*005c*/ 	.word	0xffffffff


	//   ....[9]....
        /*0060*/ 	.word	0xffffffff


	//   ....[10]....
        /*0064*/ 	.word	0xffffffff


	//   ....[11]....
        /*0068*/ 	.word	0xffffffff


	//   ....[12]....
        /*006c*/ 	.word	0xffffffff


	//   ....[13]....
        /*0070*/ 	.word	0xffffffff


	//   ....[14]....
        /*0074*/ 	.word	0xffffffff


	//   ....[15]....
        /*0078*/ 	.word	0xffffffff


	//   ....[16]....
        /*007c*/ 	.word	0xffffffff


	//   ....[17]....
        /*0080*/ 	.word	0xffffffff


	//   ....[18]....
        /*0084*/ 	.word	0xffffffff


	//   ....[19]....
        /*0088*/ 	.word	0xffffffff


	//----- nvinfo : EIATTR_COOP_GROUP_INSTR_OFFSETS
	.align		4
.L_2471:
        /*008c*/ 	.byte	0x04, 0x28
        /*008e*/ 	.short	(.L_2473 - .L_2472)


	//   ....[0]....
.L_2472:
        /*0090*/ 	.word	0x00001770


	//   ....[1]....
        /*0094*/ 	.word	0x00001790


	//   ....[2]....
        /*0098*/ 	.word	0x000017b0


	//   ....[3]....
        /*009c*/ 	.word	0x000017d0


	//   ....[4]....
        /*00a0*/ 	.word	0x000017f0


	//   ....[5]....
        /*00a4*/ 	.word	0x00001810


	//   ....[6]....
        /*00a8*/ 	.word	0x00001830


	//   ....[7]....
        /*00ac*/ 	.word	0x00001850


	//   ....[8]....
        /*00b0*/ 	.word	0x00001870


	//   ....[9]....
        /*00b4*/ 	.word	0x00001890


	//   ....[10]....
        /*00b8*/ 	.word	0x00003950


	//   ....[11]....
        /*00bc*/ 	.word	0x000039d0


	//   ....[12]....
        /*00c0*/ 	.word	0x00003a50


	//   ....[13]....
        /*00c4*/ 	.word	0x00003ac0


	//   ....[14]....
        /*00c8*/ 	.word	0x00003b40


	//   ....[15]....
        /*00cc*/ 	.word	0x00003bb0


	//   ....[16]....
        /*00d0*/ 	.word	0x00003c30


	//   ....[17]....
        /*00d4*/ 	.word	0x00003ca0


	//   ....[18]....
        /*00d8*/ 	.word	0x00003d20


	//   ....[19]....
        /*00dc*/ 	.word	0x00003d90


	//----- nvinfo : EIATTR_EXIT_INSTR_OFFSETS
	.align		4
.L_2473:
        /*00e0*/ 	.byte	0x04, 0x1c
        /*00e2*/ 	.short	(.L_2475 - .L_2474)


	//   ....[0]....
.L_2474:
        /*00e4*/ 	.word	0x00003840


	//   ....[1]....
        /*00e8*/ 	.word	0x000038f0


	//----- nvinfo : EIATTR_MAX_THREADS
	.align		4
.L_2475:
        /*00ec*/ 	.byte	0x04, 0x05
        /*00ee*/ 	.short	(.L_2477 - .L_2476)
.L_2476:
        /*00f0*/ 	.word	0x00000080
        /*00f4*/ 	.word	0x00000001
        /*00f8*/ 	.word	0x00000001


	//----- nvinfo : EIATTR_CRS_STACK_SIZE
	.align		4
.L_2477:
        /*00fc*/ 	.byte	0x04, 0x1e
        /*00fe*/ 	.short	(.L_2479 - .L_2478)
.L_2478:
        /*0100*/ 	.word	0x00000000
.L_2479:


//--------------------- .nv.info._ZN10layer_norm13ln_bwd_kernelINS_13Kernel_traitsIf13__nv_bfloat16S2_S2_fjLj3072ELj1ELj1ELj4ELj16ENS_18Kernel_traits_baseILj3072EfS2_S2_S2_fjLj128EEEEELb1ELb1ELb0ELb1EEEvNS_9BwdParamsE --------------------------
	.section	.nv.info._ZN10layer_norm13ln_bwd_kernelINS_13Kernel_traitsIf13__nv_bfloat16S2_S2_fjLj3072ELj1ELj1ELj4ELj16ENS_18Kernel_traits_baseILj3072EfS2_S2_S2_fjLj128EEEEELb1ELb1ELb0ELb1EEEvNS_9BwdParamsE,"",@"SHT_CUDA_INFO"
	.sectionflags	@""
	.align	4


	//----- nvinfo : EIATTR_CUDA_API_VERSION
	.align		4
        /*0000*/ 	.byte	0x04, 0x37
        /*0002*/ 	.short	(.L_2481 - .L_2480)
.L_2480:
        /*0004*/ 	.word	0x00000082


	//----- nvinfo : EIATTR_SW2861232_WAR
	.align		4
.L_2481:
        /*0008*/ 	.byte	0x01, 0x35
	.zero		2


	//----- nvinfo : EIATTR_PARAM_CBANK
	.align		4
        /*000c*/ 	.byte	0x04, 0x0a
        /*000e*/ 	.short	(.L_2483 - .L_2482)
	.align		4
.L_2482:
        /*0010*/ 	.word	index@(.nv.constant0._ZN10layer_norm13ln_bwd_kernelINS_13Kernel_traitsIf13__nv_bfloat16S2_S2_fjLj3072ELj1ELj1ELj4ELj16ENS_18Kernel_traits_baseILj3072EfS2_S2_S2_fjLj128EEEEELb1ELb1ELb0ELb1EEEvNS_9BwdParamsE)
        /*0014*/ 	.short	0x0160
        /*0016*/ 	.short	0x0128


	//----- nvinfo : EIATTR_CBANK_PARAM_SIZE
	.align		4
.L_2483:
        /*0018*/ 	.byte	0x03, 0x19
        /*001a*/ 	.short	0x0128


	//----- nvinfo : EIATTR_KPARAM_INFO
	.align		4
        /*001c*/ 	.byte	0x04, 0x17
        /*001e*/ 	.short	(.L_2485 - .L_2484)
.L_2484:
        /*0020*/ 	.word	0x00000000
        /*0024*/ 	.short	0x0000
        /*0026*/ 	.short	0x0000
        /*0028*/ 	.byte	0x00, 0xf0, 0xa1, 0x04


	//----- nvinfo : EIATTR_MAXREG_COUNT
	.align		4
.L_2485:
        /*002c*/ 	.byte	0x03, 0x1b
        /*002e*/ 	.short	0x00ff


	//----- nvinfo : EIATTR_NUM_BARRIERS
	.align		4
        /*0030*/ 	.byte	0x02, 0x4c
        /*0032*/ 	.byte	0x01
	.zero		1


	//----- nvinfo : EIATTR_MERCURY_ISA_VERSION
	.align		4
        /*0034*/ 	.byte	0x03, 0x5f
        /*0036*/ 	.short	0x0000


	//----- nvinfo : EIATTR_COOP_GROUP_MASK_REGIDS
	.align		4
        /*0038*/ 	.byte	0x04, 0x29
        /*003a*/ 	.short	(.L_2487 - .L_2486)


	//   ....[0]....
.L_2486:
        /*003c*/ 	.word	0xffffffff


	//   ....[1]....
        /*0040*/ 	.word	0xffffffff


	//   ....[2]....
        /*0044*/ 	.word	0xffffffff


	//   ....[3]....
        /*0048*/ 	.word	0xffffffff


	//   ....[4]....
        /*004c*/ 	.word	0xffffffff


	//   ....[5]....
        /*0050*/ 	.word	0xffffffff


	//   ....[6]....
        /*0054*/ 	.word	0xffffffff


	//   ....[7]....
        /*0058*/ 	.word	0xffffffff


	//   ....[8]....
        /*005c*/ 	.word	0xffffffff


	//   ....[9]....
        /*0060*/ 	.word	0xffffffff


	//   ....[10]....
        /*0064*/ 	.word	0xffffffff


	//   ....[11]....
        /*0068*/ 	.word	0xffffffff


	//   ....[12]....
        /*006c*/ 	.word	0xffffffff


	//   ....[13]....
        /*0070*/ 	.word	0xffffffff


	//   ....[14]....
        /*0074*/ 	.word	0xffffffff


	//   ....[15]....
        /*0078*/ 	.word	0xffffffff


	//   ....[16]....
        /*007c*/ 	.word	0xffffffff


	//   ....[17]....
        /*0080*/ 	.word	0xffffffff


	//   ....[18]....
        /*0084*/ 	.word	0xffffffff


	//   ....[19]....
        /*0088*/ 	.word	0xffffffff


	//----- nvinfo : EIATTR_COOP_GROUP_INSTR_OFFSETS
	.align		4
.L_2487:
        /*008c*/ 	.byte	0x04, 0x28
        /*008e*/ 	.short	(.L_2489 - .L_2488)


	//   ....[0]....
.L_2488:
        /*0090*/ 	.word	0x00001720


	//   ....[1]....
        /*0094*/ 	.word	0x00001740


	//   ....[2]....
        /*0098*/ 	.word	0x00001760


	//   ....[3]....
        /*009c*/ 	.word	0x00001780


	//   ....[4]....
        /*00a0*/ 	.word	0x000017a0


	//   ....[5]....
        /*00a4*/ 	.word	0x000017c0


	//   ....[6]....
        /*00a8*/ 	.word	0x000017e0


	//   ....[7]....
        /*00ac*/ 	.word	0x00001800


	//   ....[8]....
        /*00b0*/ 	.word	0x00001820


	//   ....[9]....
        /*00b4*/ 	.word	0x00001840


	//   ....[10]....
        /*00b8*/ 	.word	0x00003b10


	//   ....[11]....
        /*00bc*/ 	.word	0x00003b90


	//   ....[12]....
        /*00c0*/ 	.word	0x00003c10


	//   ....[13]....
        /*00c4*/ 	.word	0x00003c80


	//   ....[14]....
        /*00c8*/ 	.word	0x00003d00


	//   ....[15]....
        /*00cc*/ 	.word	0x00003d70


	//   ....[16]....
        /*00d0*/ 	.word	0x00003df0


	//   ....[17]....
        /*00d4*/ 	.word	0x00003e60


	//   ....[18]....
        /*00d8*/ 	.word	0x00003ee0


	//   ....[19]....
        /*00dc*/ 	.word	0x00003f50


	//----- nvinfo : EIATTR_EXIT_INSTR_OFFSETS
	.align		4
.L_2489:
        /*00e0*/ 	.byte	0x04, 0x1c
        /*00e2*/ 	.short	(.L_2491 - .L_2490)


	//   ....[0]....
.L_2490:
        /*00e4*/ 	.word	0x00003ab0


	//----- nvinfo : EIATTR_MAX_THREADS
	.align		4
.L_2491:
        /*00e8*/ 	.byte	0x04, 0x05
        /*00ea*/ 	.short	(.L_2493 - .L_2492)
.L_2492:
        /*00ec*/ 	.word	0x00000080
        /*00f0*/ 	.word	0x00000001
        /*00f4*/ 	.word	0x00000001


	//----- nvinfo : EIATTR_CRS_STACK_SIZE
	.align		4
.L_2493:
        /*00f8*/ 	.byte	0x04, 0x1e
        /*00fa*/ 	.short	(.L_2495 - .L_2494)
.L_2494:
        /*00fc*/ 	.word	0x00000000
.L_2495:


//--------------------- .nv.info._ZN10layer_norm22ln_bwd_finalize_kernelINS_22Kernel_traits_finalizeILj3072Ef13__nv_bfloat16S2_S2_fjLb1ELj1024ELj4ENS_18Kernel_traits_baseILj3072EfS2_S2_S2_fjLj1024EEEEELb1ELb0EEEvNS_9BwdParamsE --------------------------
	.section	.nv.info._ZN10layer_norm22ln_bwd_finalize_kernelINS_22Kernel_traits_finalizeILj3072Ef13__nv_bfloat16S2_S2_fjLb1ELj1024ELj4ENS_18Kernel_traits_baseILj3072EfS2_S2_S2_fjLj1024EEEEELb1ELb0EEEvNS_9BwdParamsE,"",@"SHT_CUDA_INFO"
	.sectionflags	@""
	.align	4


	//----- nvinfo : EIATTR_CUDA_API_VERSION
	.align		4
        /*0000*/ 	.byte	0x04, 0x37
        /*0002*/ 	.short	(.L_2497 - .L_2496)
.L_2496:
        /*0004*/ 	.word	0x00000082


	//----- nvinfo : EIATTR_SW2861232_WAR
	.align		4
.L_2497:
        /*0008*/ 	.byte	0x01, 0x35
	.zero		2


	//----- nvinfo : EIATTR_PARAM_CBANK
	.align		4
        /*000c*/ 	.byte	0x04, 0x0a
        /*000e*/ 	.short	(.L_2499 - .L_2498)
	.align		4
.L_2498:
        /*0010*/ 	.word	index@(.nv.constant0._ZN10layer_norm22ln_bwd_finalize_kernelINS_22Kernel_traits_finalizeILj3072Ef13__nv_bfloat16S2_S2_fjLb1ELj1024ELj4ENS_18Kernel_traits_baseILj3072EfS2_S2_S2_fjLj1024EEEEELb1ELb0EEEvNS_9BwdParamsE)
        /*0014*/ 	.short	0x0160
        /*0016*/ 	.short	0x0128


	//----- nvinfo : EIATTR_CBANK_PARAM_SIZE
	.align		4
.L_2499:
        /*0018*/ 	.byte	0x03, 0x19
        /*001a*/ 	.short	0x0128


	//----- nvinfo : EIATTR_KPARAM_INFO
	.align		4
        /*001c*/ 	.byte	0x04, 0x17
        /*001e*/ 	.short	(.L_2501 - .L_2500)
.L_2500:
        /*0020*/ 	.word	0x00000000
        /*0024*/ 	.short	0x0000
        /*0026*/ 	.short	0x0000
        /*0028*/ 	.byte	0x00, 0xf0, 0xa1, 0x04


	//----- nvinfo : EIATTR_MAXREG_COUNT
	.align		4
.L_2501:
        /*002c*/ 	.byte	0x03, 0x1b
        /*002e*/ 	.short	0x0040


	//----- nvinfo : EIATTR_NUM_BARRIERS
	.align		4
        /*0030*/ 	.byte	0x02, 0x4c
        /*0032*/ 	.byte	0x01
	.zero		1


	//----- nvinfo : EIATTR_MERCURY_ISA_VERSION
	.align		4
        /*0034*/ 	.byte	0x03, 0x5f
        /*0036*/ 	.short	0x0000


	//----- nvinfo : EIATTR_COOP_GROUP_MASK_REGIDS
	.align		4
        /*0038*/ 	.byte	0x04, 0x29
        /*003a*/ 	.short	(.L_2503 - .L_2502)


	//   ....[0]....
.L_2502:
        /*003c*/ 	.word	0xffffffff


	//   ....[1]....
        /*0040*/ 	.word	0xffffffff


	//   ....[2]....
        /*0044*/ 	.word	0xffffffff


	//   ....[3]....
        /*0048*/ 	.word	0xffffffff


	//   ....[4]....
        /*004c*/ 	.word	0xffffffff


	//   ....[5]....
        /*0050*/ 	.word	0xffffffff


	//   ....[6]....
        /*0054*/ 	.word	0xffffffff


	//   ....[7]....
        /*0058*/ 	.word	0xffffffff


	//   ....[8]....
        /*005c*/ 	.word	0xffffffff


	//   ....[9]....
        /*0060*/ 	.word	0xffffffff


	//   ....[10]....
        /*0064*/ 	.word	0xffffffff


	//   ....[11]....
        /*0068*/ 	.word	0xffffffff


	//   ....[12]....
        /*006c*/ 	.word	0xffffffff


	//   ....[13]....
        /*0070*/ 	.word	0xffffffff


	//   ....[14]....
        /*0074*/ 	.word	0xffffffff


	//   ....[15]....
        /*0078*/ 	.word	0xffffffff


	//   ....[16]....
        /*007c*/ 	.word	0xffffffff


	//   ....[17]....
        /*0080*/ 	.word	0xffffffff


	//   ....[18]....
        /*0084*/ 	.word	0xffffffff


	//   ....[19]....
        /*0088*/ 	.word	0xffffffff


	//   ....[20]....
        /*008c*/ 	.word	0xffffffff


	//   ....[21]....
        /*0090*/ 	.word	0xffffffff


	//   ....[22]....
        /*0094*/ 	.word	0xffffffff


	//   ....[23]....
        /*0098*/ 	.word	0xffffffff


	//   ....[24]....
        /*009c*/ 	.word	0xffffffff


	//   ....[25]....
        /*00a0*/ 	.word	0xffffffff


	//   ....[26]....
        /*00a4*/ 	.word	0xffffffff


	//   ....[27]....
        /*00a8*/ 	.word	0xffffffff


	//   ....[28]....
        /*00ac*/ 	.word	0xffffffff


	//   ....[29]....
        /*00b0*/ 	.word	0xffffffff


	//----- nvinfo : EIATTR_COOP_GROUP_INSTR_OFFSETS
	.align		4
.L_2503:
        /*00b4*/ 	.byte	0x04, 0x28
        /*00b6*/ 	.short	(.L_2505 - .L_2504)


	//   ....[0]....
.L_2504:
        /*00b8*/ 	.word	0x000009d0


	//   ....[1]....
        /*00bc*/ 	.word	0x00000a00


	//   ....[2]....
        /*00c0*/ 	.word	0x00000a10


	//   ....[3]....
        /*00c4*/ 	.word	0x00000a30


	//   ....[4]....
        /*00c8*/ 	.word	0x00000a50


	//   ....[5]....
        /*00cc*/ 	.word	0x00000a60


	//   ....[6]....
        /*00d0*/ 	.word	0x00000a90


	//   ....[7]....
        /*00d4*/ 	.word	0x00000ab0


	//   ....[8]....
        /*00d8*/ 	.word	0x00000ac0


	//   ....[9]....
        /*00dc*/ 	.word	0x00000af0


	//   ....[10]....
        /*00e0*/ 	.word	0x00000b10


	//   ....[11]....
        /*00e4*/ 	.word	0x00000b20


	//   ....[12]....
        /*00e8*/ 	.word	0x00000b50


	//   ....[13]....
        /*00ec*/ 	.word	0x00000b70


	//   ....[14]....
        /*00f0*/ 	.word	0x00000b80


	//   ....[15]....
        /*00f4*/ 	.word	0x00000df0


	//   ....[16]....
        /*00f8*/ 	.word	0x00000e50


	//   ....[17]....
        /*00fc*/ 	.word	0x00000eb0


	//   ....[18]....
        /*0100*/ 	.word	0x00000f10


	//   ....[19]....
        /*0104*/ 	.word	0x00000f80


	//   ....[20]....
        /*0108*/ 	.word	0x00000ff0


	//   ....[21]....
        /*010c*/ 	.word	0x00001050


	//   ....[22]....
        /*0110*/ 	.word	0x000010b0


	//   ....[23]....
        /*0114*/ 	.word	0x00001110


	//   ....[24]....
        /*0118*/ 	.word	0x00001180


	//   ....[25]....
        /*011c*/ 	.word	0x000011f0


	//   ....[26]....
        /*0120*/ 	.word	0x00001250


	//   ....[27]....
        /*0124*/ 	.word	0x000012b0


	//   ....[28]....
        /*0128*/ 	.word	0x00001310


	//   ....[29]....
        /*012c*/ 	.word	0x00001370


	//----- nvinfo : EIATTR_EXIT_INSTR_OFFSETS
	.align		4
.L_2505:
        /*0130*/ 	.byte	0x04, 0x1c
        /*0132*/ 	.short	(.L_2507 - .L_2506)


	//   ....[0]....
.L_2506:
        /*0134*/ 	.word	0x00000070


	//   ....[1]....
        /*0138*/ 	.word	0x00000d90


	//----- nvinfo : EIATTR_MAX_THREADS
	.align		4
.L_2507:
        /*013c*/ 	.byte	0x04, 0x05
        /*013e*/ 	.short	(.L_2509 - .L_2508)
.L_2508:
        /*0140*/ 	.word	0x00000400
        /*0144*/ 	.word	0x00000001
        /*0148*/ 	.word	0x00000001


	//----- nvinfo : EIATTR_CRS_STACK_SIZE
	.align		4
.L_2509:
        /*014c*/ 	.byte	0x04, 0x1e
        /*014e*/ 	.short	(.L_2511 - .L_2510)
.L_2510:
        /*0150*/ 	.word	0x00000000
.L_2511:


//--------------------- .nv.info._ZN10layer_norm13ln_bwd_kernelINS_13Kernel_traitsIf13__nv_bfloat16S2_S2_fjLj3072ELj1ELj1ELj4ELj16ENS_18Kernel_traits_baseILj3072EfS2_S2_S2_fjLj128EEEEELb1ELb1ELb1ELb0EEEvNS_9BwdParamsE --------------------------
	.section	.nv.info._ZN10layer_norm13ln_bwd_kernelINS_13Kernel_traitsIf13__nv_bfloat16S2_S2_fjLj3072ELj1ELj1ELj4ELj16ENS_18Kernel_traits_baseILj3072EfS2_S2_S2_fjLj128EEEEELb1ELb1ELb1ELb0EEEvNS_9BwdParamsE,"",@"SHT_CUDA_INFO"
	.sectionflags	@""
	.align	4


	//----- nvinfo : EIATTR_CUDA_API_VERSION
	.align		4
        /*0000*/ 	.byte	0x04, 0x37
        /*0002*/ 	.short	(.L_2513 - .L_2512)
.L_2512:
        /*0004*/ 	.word	0x00000082


	//----- nvinfo : EIATTR_SW2861232_WAR
	.align		4
.L_2513:
        /*0008*/ 	.byte	0x01, 0x35
	.zero		2


	//----- nvinfo : EIATTR_PARAM_CBANK
	.align		4
        /*000c*/ 	.byte	0x04, 0x0a
        /*000e*/ 	.short	(.L_2515 - .L_2514)
	.align		4
.L_2514:
        /*0010*/ 	.word	index@(.nv.constant0._ZN10layer_norm13ln_bwd_kernelINS_13Kernel_traitsIf13__nv_bfloat16S2_S2_fjLj3072ELj1ELj1ELj4ELj16ENS_18Kernel_traits_baseILj3072EfS2_S2_S2_fjLj128EEEEELb1ELb1ELb1ELb0EEEvNS_9BwdParamsE)
        /*0014*/ 	.short	0x0160
        /*0016*/ 	.short	0x0128


	//----- nvinfo : EIATTR_CBANK_PARAM_SIZE
	.align		4
.L_2515:
        /*0018*/ 	.byte	0x03, 0x19
        /*001a*/ 	.short	0x0128


	//----- nvinfo : EIATTR_KPARAM_INFO
	.align		4
        /*001c*/ 	.byte	0x04, 0x17
        /*001e*/ 	.short	(.L_2517 - .L_2516)
.L_2516:
        /*0020*/ 	.word	0x00000000
        /*0024*/ 	.short	0x0000
        /*0026*/ 	.short	0x0000
        /*0028*/ 	.byte	0x00, 0xf0, 0xa1, 0x04


	//----- nvinfo : EIATTR_MAXREG_COUNT
	.align		4
.L_2517:
        /*002c*/ 	.byte	0x03, 0x1b
        /*002e*/ 	.short	0x00ff


	//----- nvinfo : EIATTR_NUM_BARRIERS
	.align		4
        /*0030*/ 	.byte	0x02, 0x4c
        /*0032*/ 	.byte	0x01
	.zero		1


	//----- nvinfo : EIATTR_MERCURY_ISA_VERSION
	.align		4
        /*0034*/ 	.byte	0x03, 0x5f
        /*0036*/ 	.short	0x0000


	//----- nvinfo : EIATTR_COOP_GROUP_MASK_REGIDS
	.align		4
        /*0038*/ 	.byte	0x04, 0x29
        /*003a*/ 	.short	(.L_2519 - .L_2518)


	//   ....[0]....
.L_2518:
        /*003c*/ 	.word	0xffffffff


	//   ....[1]....
        /*0040*/ 	.word	0xffffffff


	//   ....[2]....
        /*0044*/ 	.word	0xffffffff


	//   ....[3]....
        /*0048*/ 	.word	0xffffffff


	//   ....[4]....
        /*004c*/ 	.word	0xffffffff


	//   ....[5]....
        /*0050*/ 	.word	0xffffffff


	//   ....[6]....
        /*0054*/ 	.word	0xffffffff


	//   ....[7]....
        /*0058*/ 	.word	0xffffffff


	//   ....[8]....
        /*005c*/ 	.word	0xffffffff


	//   ....[9]....
        /*0060*/ 	.word	0xffffffff


	//   ....[10]....
        /*0064*/ 	.word	0xffffffff


	//   ....[11]....
        /*0068*/ 	.word	0xffffffff


	//   ....[12]....
        /*006c*/ 	.word	0xffffffff


	//   ....[13]....
        /*0070*/ 	.word	0xffffffff


	//   ....[14]....
        /*0074*/ 	.word	0xffffffff


	//   ....[15]....
        /*0078*/ 	.word	0xffffffff


	//   ....[16]....
        /*007c*/ 	.word	0xffffffff


	//   ....[17]....
        /*0080*/ 	.word	0xffffffff


	//   ....[18]....
        /*0084*/ 	.word	0xffffffff


	//   ....[19]....
        /*0088*/ 	.word	0xffffffff


	//----- nvinfo : EIATTR_COOP_GROUP_INSTR_OFFSETS
	.align		4
.L_2519:
        /*008c*/ 	.byte	0x04, 0x28
        /*008e*/ 	.short	(.L_2521 - .L_2520)


	//   ....[0]....
.L_2520:
        /*0090*/ 	.word	0x00001aa0


	//   ....[1]....
        /*0094*/ 	.word	0x00001ac0


	//   ....[2]....
        /*0098*/ 	.word	0x00001ae0


	//   ....[3]....
        /*009c*/ 	.word	0x00001b00


	//   ....[4]....
        /*00a0*/ 	.word	0x00001b20


	//   ....[5]....
        /*00a4*/ 	.word	0x00001b40


	//   ....[6]....
        /*00a8*/ 	.word	0x00001b60


	//   ....[7]....
        /*00ac*/ 	.word	0x00001b80


	//   ....[8]....
        /*00b0*/ 	.word	0x00001ba0


	//   ....[9]....
        /*00b4*/ 	.word	0x00001bc0


	//   ....[10]....
        /*00b8*/ 	.word	0x00005320


	//   ....[11]....
        /*00bc*/ 	.word	0x000053a0


	//   ....[12]....
        /*00c0*/ 	.word	0x00005420


	//   ....[13]....
        /*00c4*/ 	.word	0x00005490


	//   ....[14]....
        /*00c8*/ 	.word	0x00005510


	//   ....[15]....
        /*00cc*/ 	.word	0x00005580


	//   ....[16]....
        /*00d0*/ 	.word	0x00005600


	//   ....[17]....
        /*00d4*/ 	.word	0x00005670


	//   ....[18]....
        /*00d8*/ 	.word	0x000056f0


	//   ....[19]....
        /*00dc*/ 	.word	0x00005760


	//----- nvinfo : EIATTR_EXIT_INSTR_OFFSETS
	.align		4
.L_2521:
        /*00e0*/ 	.byte	0x04, 0x1c
        /*00e2*/ 	.short	(.L_2523 - .L_2522)


	//   ....[0]....
.L_2522:
        /*00e4*/ 	.word	0x00005210


	//   ....[1]....
        /*00e8*/ 	.word	0x000052c0


	//----- nvinfo : EIATTR_MAX_THREADS
	.align		4
.L_2523:
        /*00ec*/ 	.byte	0x04, 0x05
        /*00ee*/ 	.short	(.L_2525 - .L_2524)
.L_2524:
        /*00f0*/ 	.word	0x00000080
        /*00f4*/ 	.word	0x00000001
        /*00f8*/ 	.word	0x00000001


	//----- nvinfo : EIATTR_CRS_STACK_SIZE
	.align		4
.L_2525:
        /*00fc*/ 	.byte	0x04, 0x1e
        /*00fe*/ 	.short	(.L_2527 - .L_2526)
.L_2526:
        /*0100*/ 	.word	0x00000000
.L_2527:


//--------------------- .nv.info._ZN10layer_norm22ln_bwd_finalize_kernelINS_22Kernel_traits_finalizeILj3072Ef13__nv_bfloat16S2_S2_fjLb1ELj1024ELj4ENS_18Kernel_traits_baseILj3072EfS2_S2_S2_fjLj1024EEEEELb1ELb1EEEvNS_9BwdParamsE --------------------------
	.section	.nv.info._ZN10layer_norm22ln_bwd_finalize_kernelINS_22Kernel_traits_finalizeILj3072Ef13__nv_bfloat16S2_S2_fjLb1ELj1024ELj4ENS_18Kernel_traits_baseILj3072EfS2_S2_S2_fjLj1024EEEEELb1ELb1EEEvNS_9BwdParamsE,"",@"SHT_CUDA_INFO"
	.sectionflags	@""
	.align	4


	//----- nvinfo : EIATTR_CUDA_API_VERSION
	.align		4
        /*0000*/ 	.byte	0x04, 0x37
        /*0002*/ 	.short	(.L_2529 - .L_2528)
.L_2528:
        /*0004*/ 	.word	0x00000082


	//----- nvinfo : EIATTR_SW2861232_WAR
	.align		4
.L_2529:
        /*0008*/ 	.byte	0x01, 0x35
	.zero		2


	//----- nvinfo : EIATTR_PARAM_CBANK
	.align		4
        /*000c*/ 	.byte	0x04, 0x0a
        /*000e*/ 	.short	(.L_2531 - .L_2530)
	.align		4
.L_2530:
        /*0010*/ 	.word	index@(.nv.constant0._ZN10layer_norm22ln_bwd_finalize_kernelINS_22Kernel_traits_finalizeILj3072Ef13__nv_bfloat16S2_S2_fjLb1ELj1024ELj4ENS_18Kernel_traits_baseILj3072EfS2_S2_S2_fjLj1024EEEEELb1ELb1EEEvNS_9BwdParamsE)
        /*0014*/ 	.short	0x0160
        /*0016*/ 	.short	0x0128


	//----- nvinfo : EIATTR_CBANK_PARAM_SIZE
	.align		4
.L_2531:
        /*0018*/ 	.byte	0x03, 0x19
        /*001a*/ 	.short	0x0128


	//----- nvinfo : EIATTR_KPARAM_INFO
	.align		4
        /*001c*/ 	.byte	0x04, 0x17
        /*001e*/ 	.short	(.L_2533 - .L_2532)
.L_2532:
        /*0020*/ 	.word	0x00000000
        /*0024*/ 	.short	0x0000
        /*0026*/ 	.short	0x0000
        /*0028*/ 	.byte	0x00, 0xf0, 0xa1, 0x04


	//----- nvinfo : EIATTR_MAXREG_COUNT
	.align		4
.L_2533:
        /*002c*/ 	.byte	0x03, 0x1b
        /*002e*/ 	.short	0x0040


	//----- nvinfo : EIATTR_NUM_BARRIERS
	.align		4
        /*0030*/ 	.byte	0x02, 0x4c
        /*0032*/ 	.byte	0x01
	.zero		1


	//----- nvinfo : EIATTR_MERCURY_ISA_VERSION
	.align		4
        /*0034*/ 	.byte	0x03, 0x5f
        /*0036*/ 	.short	0x0000


	//----- nvinfo : EIATTR_COOP_GROUP_MASK_REGIDS
	.align		4
        /*0038*/ 	.byte	0x04, 0x29
        /*003a*/ 	.short	(.L_2535 - .L_2534)


	//   ....[0]....
.L_2534:
        /*003c*/ 	.word	0xffffffff


	//   ....[1]....
        /*0040*/ 	.word	0xffffffff


	//   ....[2]....
        /*0044*/ 	.word	0xffffffff


	//   ....[3]....
        /*0048*/ 	.word	0xffffffff


	//   ....[4]....
        /*004c*/ 	.word	0xffffffff


	//   ....[5]....
        /*0050*/ 	.word	0xffffffff


	//   ....[6]....
        /*0054*/ 	.word	0xffffffff


	//   ....[7]....
        /*0058*/ 	.word	0xffffffff


	//   ....[8]....
        /*005c*/ 	.word	0xffffffff


	//   ....[9]....
        /*0060*/ 	.word	0xffffffff


	//   ....[10]....
        /*0064*/ 	.word	0xffffffff


	//   ....[11]....
        /*0068*/ 	.word	0xffffffff


	//   ....[12]....
        /*006c*/ 	.word	0xffffffff


	//   ....[13]....
        /*0070*/ 	.word	0xffffffff


	//   ....[14]....
        /*0074*/ 	.word	0xffffffff


	//   ....[15]....
        /*0078*/ 	.word	0xffffffff


	//   ....[16]....
        /*007c*/ 	.word	0xffffffff


	//   ....[17]....
        /*0080*/ 	.word	0xffffffff


	//   ....[18]....
        /*0084*/ 	.word	0xffffffff


	//   ....[19]....
        /*0088*/ 	.word	0xffffffff


	//   ....[20]....
        /*008c*/ 	.word	0xffffffff


	//   ....[21]....
        /*0090*/ 	.word	0xffffffff


	//   ....[22]....
        /*0094*/ 	.word	0xffffffff


	//   ....[23]....
        /*0098*/ 	.word	0xffffffff


	//   ....[24]....
        /*009c*/ 	.word	0xffffffff


	//   ....[25]....
        /*00a0*/ 	.word	0xffffffff


	//   ....[26]....
        /*00a4*/ 	.word	0xffffffff


	//   ....[27]....
        /*00a8*/ 	.word	0xffffffff


	//   ....[28]....
        /*00ac*/ 	.word	0xffffffff


	//   ....[29]....
        /*00b0*/ 	.word	0xffffffff


	//----- nvinfo : EIATTR_COOP_GROUP_INSTR_OFFSETS
	.align		4
.L_2535:
        /*00b4*/ 	.byte	0x04, 0x28
        /*00b6*/ 	.short	(.L_2537 - .L_2536)


	//   ....[0]....
.L_2536:
        /*00b8*/ 	.word	0x000009a0


	//   ....[1]....
        /*00bc*/ 	.word	0x000009d0


	//   ....[2]....
        /*00c0*/ 	.word	0x000009e0


	//   ....[3]....
        /*00c4*/ 	.word	0x00000a00


	//   ....[4]....
        /*00c8*/ 	.word	0x00000a20


	//   ....[5]....
        /*00cc*/ 	.word	0x00000a30


	//   ....[6]....
        /*00d0*/ 	.word	0x00000a60


	//   ....[7]....
        /*00d4*/ 	.word	0x00000a80


	//   ....[8]....
        /*00d8*/ 	.word	0x00000a90


	//   ....[9]....
        /*00dc*/ 	.word	0x00000ac0


	//   ....[10]....
        /*00e0*/ 	.word	0x00000ae0


	//   ....[11]....
        /*00e4*/ 	.word	0x00000af0


	//   ....[12]....
        /*00e8*/ 	.word	0x00000b20


	//   ....[13]....
        /*00ec*/ 	.word	0x00000b40


	//   ....[14]....
        /*00f0*/ 	.word	0x00000b50


	//   ....[15]....
        /*00f4*/ 	.word	0x00000da0


	//   ....[16]....
        /*00f8*/ 	.word	0x00000e00


	//   ....[17]....
        /*00fc*/ 	.word	0x00000e60


	//   ....[18]....
        /*0100*/ 	.word	0x00000ec0


	//   ....[19]....
        /*0104*/ 	.word	0x00000f30


	//   ....[20]....
        /*0108*/ 	.word	0x00000fa0


	//   ....[21]....
        /*010c*/ 	.word	0x00001000


	//   ....[22]....
        /*0110*/ 	.word	0x00001060


	//   ....[23]....
        /*0114*/ 	.word	0x000010c0


	//   ....[24]....
        /*0118*/ 	.word	0x00001130


	//   ....[25]....
        /*011c*/ 	.word	0x000011a0


	//   ....[26]....
        /*0120*/ 	.word	0x00001200


	//   ....[27]....
        /*0124*/ 	.word	0x00001260


	//   ....[28]....
        /*0128*/ 	.word	0x000012c0


	//   ....[29]....
        /*012c*/ 	.word	0x00001320


	//----- nvinfo : EIATTR_EXIT_INSTR_OFFSETS
	.align		4
.L_2537:
        /*0130*/ 	.byte	0x04, 0x1c
        /*0132*/ 	.short	(.L_2539 - .L_2538)


	//   ....[0]....
.L_2538:
        /*0134*/ 	.word	0x00000070


	//   ....[1]....
        /*0138*/ 	.word	0x00000d40


	//----- nvinfo : EIATTR_MAX_THREADS
	.align		4
.L_2539:
        /*013c*/ 	.byte	0x04, 0x05
        /*013e*/ 	.short	(.L_2541 - .L_2540)
.L_2540:
        /*0140*/ 	.word	0x00000400
        /*0144*/ 	.word	0x00000001
        /*0148*/ 	.word	0x00000001


	//----- nvinfo : EIATTR_CRS_STACK_SIZE
	.align		4
.L_2541:
        /*014c*/ 	.byte	0x04, 0x1e
        /*014e*/ 	.short	(.L_2543 - .L_2542)
.L_2542:
        /*0150*/ 	.word	0x00000000
.L_2543:


//--------------------- .nv.info._ZN10layer_norm13ln_bwd_kernelINS_13Kernel_traitsIf13__nv_bfloat16S2_S2_fjLj3072ELj1ELj1ELj4ELj16ENS_18Kernel_traits_baseILj3072EfS2_S2_S2_fjLj128EEEEELb1ELb1ELb1ELb1EEEvNS_9BwdParamsE --------------------------
	.section	.nv.info._ZN10layer_norm13ln_bwd_kernelINS_13Kernel_traitsIf13__nv_bfloat16S2_S2_fjLj3072ELj1ELj1ELj4ELj16ENS_18Kernel_traits_baseILj3072EfS2_S2_S2_fjLj128EEEEELb1ELb1ELb1ELb1EEEvNS_9BwdParamsE,"",@"SHT_CUDA_INFO"
	.sectionflags	@""
	.align	4


	//----- nvinfo : EIATTR_CUDA_API_VERSION
	.align		4
        /*0000*/ 	.byte	0x04, 0x37
        /*0002*/ 	.short	(.L_2545 - .L_2544)
.L_2544:
        /*0004*/ 	.word	0x00000082


	//----- nvinfo : EIATTR_SW2861232_WAR
	.align		4
.L_2545:
        /*0008*/ 	.byte	0x01, 0x35
	.zero		2


	//----- nvinfo : EIATTR_PARAM_CBANK
	.align		4
        /*000c*/ 	.byte	0x04, 0x0a
        /*000e*/ 	.short	(.L_2547 - .L_2546)
	.align		4
.L_2546:
        /*0010*/ 	.word	index@(.nv.constant0._ZN10layer_norm13ln_bwd_kernelINS_13Kernel_traitsIf13__nv_bfloat16S2_S2_fjLj3072ELj1ELj1ELj4ELj16ENS_18Kernel_traits_baseILj3072EfS2_S2_S2_fjLj128EEEEELb1ELb1ELb1ELb1EEEvNS_9BwdParamsE)
        /*0014*/ 	.short	0x0160
        /*0016*/ 	.short	0x0128


	//----- nvinfo : EIATTR_CBANK_PARAM_SIZE
	.align		4
.L_2547:
        /*0018*/ 	.byte	0x03, 0x19
        /*001a*/ 	.short	0x0128


	//----- nvinfo : EIATTR_KPARAM_INFO
	.align		4
        /*001c*/ 	.byte	0x04, 0x17
        /*001e*/ 	.short	(.L_2549 - .L_2548)
.L_2548:
        /*0020*/ 	.word	0x00000000
        /*0024*/ 	.short	0x0000
        /*0026*/ 	.short	0x0000
        /*0028*/ 	.byte	0x00, 0xf0, 0xa1, 0x04


	//----- nvinfo : EIATTR_MAXREG_COUNT
	.align		4
.L_2549:
        /*002c*/ 	.byte	0x03, 0x1b
        /*002e*/ 	.short	0x00ff


	//----- nvinfo : EIATTR_NUM_BARRIERS
	.align		4
        /*0030*/ 	.byte	0x02, 0x4c
        /*0032*/ 	.byte	0x01
	.zero		1


	//----- nvinfo : EIATTR_MERCURY_ISA_VERSION
	.align		4
        /*0034*/ 	.byte	0x03, 0x5f
        /*0036*/ 	.short	0x0000


	//----- nvinfo : EIATTR_COOP_GROUP_MASK_REGIDS
	.align		4
        /*0038*/ 	.byte	0x04, 0x29
        /*003a*/ 	.short	(.L_2551 - .L_2550)


	//   ....[0]....
.L_2550:
        /*003c*/ 	.word	0xffffffff


	//   ....[1]....
        /*0040*/ 	.word	0xffffffff


	//   ....[2]....
        /*0044*/ 	.word	0xffffffff


	//   ....[3]....
        /*0048*/ 	.word	0xffffffff


	//   ....[4]....
        /*004c*/ 	.word	0xffffffff


	//   ....[5]....
        /*0050*/ 	.word	0xffffffff


	//   ....[6]....
        /*0054*/ 	.word	0xffffffff


	//   ....[7]....
        /*0058*/ 	.word	0xffffffff


	//   ....[8]....
        /*005c*/ 	.word	0xffffffff


	//   ....[9]....
        /*0060*/ 	.word	0xffffffff


	//   ....[10]....
        /*0064*/ 	.word	0xffffffff


	//   ....[11]....
        /*0068*/ 	.word	0xffffffff


	//   ....[12]....
        /*006c*/ 	.word	0xffffffff


	//   ....[13]....
        /*0070*/ 	.word	0xffffffff


	//   ....[14]....
        /*0074*/ 	.word	0xffffffff


	//   ....[15]....
        /*0078*/ 	.word	0xffffffff


	//   ....[16]....
        /*007c*/ 	.word	0xffffffff


	//   ....[17]....
        /*0080*/ 	.word	0xffffffff


	//   ....[18]....
        /*0084*/ 	.word	0xffffffff


	//   ....[19]....
        /*0088*/ 	.word	0xffffffff


	//----- nvinfo : EIATTR_COOP_GROUP_INSTR_OFFSETS
	.align		4
.L_2551:
        /*008c*/ 	.byte	0x04, 0x28
        /*008e*/ 	.short	(.L_2553 - .L_2552)


	//   ....[0]....
.L_2552:
        /*0090*/ 	.word	0x00001a40


	//   ....[1]....
        /*0094*/ 	.word	0x00001a60


	//   ....[2]....
        /*0098*/ 	.word	0x00001a80


	//   ....[3]....
        /*009c*/ 	.word	0x00001aa0


	//   ....[4]....
        /*00a0*/ 	.word	0x00001ac0


	//   ....[5]....
        /*00a4*/ 	.word	0x00001ae0


	//   ....[6]....
        /*00a8*/ 	.word	0x00001b00


	//   ....[7]....
        /*00ac*/ 	.word	0x00001b20


	//   ....[8]....
        /*00b0*/ 	.word	0x00001b40


	//   ....[9]....
        /*00b4*/ 	.word	0x00001b60


	//   ....[10]....
        /*00b8*/ 	.word	0x00004f50


	//   ....[11]....
        /*00bc*/ 	.word	0x00004fd0


	//   ....[12]....
        /*00c0*/ 	.word	0x00005050


	//   ....[13]....
        /*00c4*/ 	.word	0x000050c0


	//   ....[14]....
        /*00c8*/ 	.word	0x00005140


	//   ....[15]....
        /*00cc*/ 	.word	0x000051b0


	//   ....[16]....
        /*00d0*/ 	.word	0x00005230


	//   ....[17]....
        /*00d4*/ 	.word	0x000052a0


	//   ....[18]....
        /*00d8*/ 	.word	0x00005320


	//   ....[19]....
        /*00dc*/ 	.word	0x00005390


	//----- nvinfo : EIATTR_EXIT_INSTR_OFFSETS
	.align		4
.L_2553:
        /*00e0*/ 	.byte	0x04, 0x1c
        /*00e2*/ 	.short	(.L_2555 - .L_2554)


	//   ....[0]....
.L_2554:
        /*00e4*/ 	.word	0x00004ef0


	//----- nvinfo : EIATTR_MAX_THREADS
	.align		4
.L_2555:
        /*00e8*/ 	.byte	0x04, 0x05
        /*00ea*/ 	.short	(.L_2557 - .L_2556)
.L_2556:
        /*00ec*/ 	.word	0x00000080
        /*00f0*/ 	.word	0x00000001
        /*00f4*/ 	.word	0x00000001


	//----- nvinfo : EIATTR_CRS_STACK_SIZE
	.align		4
.L_2557:
        /*00f8*/ 	.byte	0x04, 0x1e
        /*00fa*/ 	.short	(.L_2559 - .L_2558)
.L_2558:
        /*00fc*/ 	.word	0x00000000
.L_2559:


//--------------------- .nv.info._ZN10layer_norm13ln_bwd_kernelINS_13Kernel_traitsI13__nv_bfloat16S2_fS2_fjLj3072ELj1ELj1ELj4ELj16ENS_18Kernel_traits_baseILj3072ES2_S2_fS2_fjLj128EEEEELb0ELb0ELb0ELb0EEEvNS_9BwdParamsE --------------------------
	.section	.nv.info._ZN10layer_norm13ln_bwd_kernelINS_13Kernel_traitsI13__nv_bfloat16S2_fS2_fjLj3072ELj1ELj1ELj4ELj16ENS_18Kernel_traits_baseILj3072ES2_S2_fS2_fjLj128EEEEELb0ELb0ELb0ELb0EEEvNS_9BwdParamsE,"",@"SHT_CUDA_INFO"
	.sectionflags	@""
	.align	4


	//----- nvinfo : EIATTR_CUDA_API_VERSION
	.align		4
        /*0000*/ 	.byte	0x04, 0x37
        /*0002*/ 	.short	(.L_2561 - .L_2560)
.L_2560:
        /*0004*/ 	.word	0x00000082


	//----- nvinfo : EIATTR_SW2861232_WAR
	.align		4
.L_2561:
        /*0008*/ 	.byte	0x01, 0x35
	.zero		2


	//----- nvinfo : EIATTR_PARAM_CBANK
	.align		4
        /*000c*/ 	.byte	0x04, 0x0a
        /*000e*/ 	.short	(.L_2563 - .L_2562)
	.align		4
.L_2562:
        /*0010*/ 	.word	index@(.nv.constant0._ZN10layer_norm13ln_bwd_kernelINS_13Kernel_traitsI13__nv_bfloat16S2_fS2_fjLj3072ELj1ELj1ELj4ELj16ENS_18Kernel_traits_baseILj3072ES2_S2_fS2_fjLj128EEEEELb0ELb0ELb0ELb0EEEvNS_9BwdParamsE)
        /*0014*/ 	.short	0x0160
        /*0016*/ 	.short	0x0128


	//----- nvinfo : EIATTR_CBANK_PARAM_SIZE
	.align		4
.L_2563:
        /*0018*/ 	.byte	0x03, 0x19
        /*001a*/ 	.short	0x0128


	//----- nvinfo : EIATTR_KPARAM_INFO
	.align		4
        /*001c*/ 	.byte	0x04, 0x17
        /*001e*/ 	.short	(.L_2565 - .L_2564)
.L_2564:
        /*0020*/ 	.word	0x00000000
        /*0024*/ 	.short	0x0000
        /*0026*/ 	.short	0x0000
        /*0028*/ 	.byte	0x00, 0xf0, 0xa1, 0x04


	//----- nvinfo : EIATTR_MAXREG_COUNT
	.align		4
.L_2565:
        /*002c*/ 	.byte	0x03, 0x1b
        /*002e*/ 	.short	0x00ff


	//----- nvinfo : EIATTR_NUM_BARRIERS
	.align		4
        /*0030*/ 	.byte	0x02, 0x4c
        /*0032*/ 	.byte	0x01
	.zero		1


	//----- nvinfo : EIATTR_MERCURY_ISA_VERSION
	.align		4
        /*0034*/ 	.byte	0x03, 0x5f
        /*0036*/ 	.short	0x0000


	//----- nvinfo : EIATTR_COOP_GROUP_MASK_REGIDS
	.align		4
        /*0038*/ 	.byte	0x04, 0x29
        /*003a*/ 	.short	(.L_2567 - .L_2566)


	//   ....[0]....
.L_2566:
        /*003c*/ 	.word	0xffffffff


	//   ....[1]....
        /*0040*/ 	.word	0xffffffff


	//   ....[2]....
        /*0044*/ 	.word	0xffffffff


	//   ....[3]....
        /*0048*/ 	.word	0xffffffff


	//   ....[4]....
        /*004c*/ 	.word	0xffffffff


	//   ....[5]....
        /*0050*/ 	.word	0xffffffff


	//   ....[6]....
        /*0054*/ 	.word	0xffffffff


	//   ....[7]....
        /*0058*/ 	.word	0xffffffff


	//   ....[8]....
        /*005c*/ 	.word	0xffffffff


	//   ....[9]....
        /*0060*/ 	.word	0xffffffff


	//   ....[10]....
        /*0064*/ 	.word	0xffffffff


	//   ....[11]....
        /*0068*/ 	.word	0xffffffff


	//   ....[12]....
        /*006c*/ 	.word	0xffffffff


	//   ....[13]....
        /*0070*/ 	.word	0xffffffff


	//   ....[14]....
        /*0074*/ 	.word	0xffffffff


	//   ....[15]....
        /*0078*/ 	.word	0xffffffff


	//   ....[16]....
        /*007c*/ 	.word	0xffffffff


	//   ....[17]....
        /*0080*/ 	.word	0xffffffff


	//   ....[18]....
        /*0084*/ 	.word	0xffffffff


	//   ....[19]....
        /*0088*/ 	.word	0xffffffff


	//----- nvinfo : EIATTR_COOP_GROUP_INSTR_OFFSETS
	.align		4
.L_2567:
        /*008c*/ 	.byte	0x04, 0x28
        /*008e*/ 	.short	(.L_2569 - .L_2568)


	//   ....[0]....
.L_2568:
        /*0090*/ 	.word	0x000015d0


	//   ....[1]....
        /*0094*/ 	.word	0x000015f0


	//   ....[2]....
        /*0098*/ 	.word	0x00001610


	//   ....[3]....
        /*009c*/ 	.word	0x00001630


	//   ....[4]....
        /*00a0*/ 	.word	0x00001650


	//   ....[5]....
        /*00a4*/ 	.word	0x00001670


	//   ....[6]....
        /*00a8*/ 	.word	0x00001690


	//   ....[7]....
        /*00ac*/ 	.word	0x000016b0


	//   ....[8]....
        /*00b0*/ 	.word	0x000016d0


	//   ....[9]....
        /*00b4*/ 	.word	0x000016f0


	//   ....[10]....
        /*00b8*/ 	.word	0x00002770


	//   ....[11]....
        /*00bc*/ 	.word	0x000027f0


	//   ....[12]....
        /*00c0*/ 	.word	0x00002870


	//   ....[13]....
        /*00c4*/ 	.word	0x000028e0


	//   ....[14]....
        /*00c8*/ 	.word	0x00002960


	//   ....[15]....
        /*00cc*/ 	.word	0x000029d0


	//   ....[16]....
        /*00d0*/ 	.word	0x00002a50


	//   ....[17]....
        /*00d4*/ 	.word	0x00002ac0


	//   ....[18]....
        /*00d8*/ 	.word	0x00002b40


	//   ....[19]....
        /*00dc*/ 	.word	0x00002bb0


	//----- nvinfo : EIATTR_EXIT_INSTR_OFFSETS
	.align		4
.L_2569:
        /*00e0*/ 	.byte	0x04, 0x1c
        /*00e2*/ 	.short	(.L_2571 - .L_2570)


	//   ....[0]....
.L_2570:
        /*00e4*/ 	.word	0x00002690


	//   ....[1]....
        /*00e8*/ 	.word	0x00002710


	//----- nvinfo : EIATTR_MAX_THREADS
	.align		4
.L_2571:
        /*00ec*/ 	.byte	0x04, 0x05
        /*00ee*/ 	.short	(.L_2573 - .L_2572)
.L_2572:
        /*00f0*/ 	.word	0x00000080
        /*00f4*/ 	.word	0x00000001
        /*00f8*/ 	.word	0x00000001


	//----- nvinfo : EIATTR_CRS_STACK_SIZE
	.align		4
.L_2573:
        /*00fc*/ 	.byte	0x04, 0x1e
        /*00fe*/ 	.short	(.L_2575 - .L_2574)
.L_2574:
        /*0100*/ 	.word	0x00000000
.L_2575:


//--------------------- .nv.info._ZN10layer_norm13ln_bwd_kernelINS_13Kernel_traitsI13__nv_bfloat16S2_fS2_fjLj3072ELj1ELj1ELj4ELj16ENS_18Kernel_traits_baseILj3072ES2_S2_fS2_fjLj128EEEEELb0ELb0ELb0ELb1EEEvNS_9BwdParamsE --------------------------
	.section	.nv.info._ZN10layer_norm13ln_bwd_kernelINS_13Kernel_traitsI13__nv_bfloat16S2_fS2_fjLj3072ELj1ELj1ELj4ELj16ENS_18Kernel_traits_baseILj3072ES2_S2_fS2_fjLj128EEEEELb0ELb0ELb0ELb1EEEvNS_9BwdParamsE,"",@"SHT_CUDA_INFO"
	.sectionflags	@""
	.align	4


	//----- nvinfo : EIATTR_CUDA_API_VERSION
	.align		4
        /*0000*/ 	.byte	0x04, 0x37
        /*0002*/ 	.short	(.L_2577 - .L_2576)
.L_2576:
        /*0004*/ 	.word	0x00000082


	//----- nvinfo : EIATTR_SW2861232_WAR
	.align		4
.L_2577:
        /*0008*/ 	.byte	0x01, 0x35
	.zero		2


	//----- nvinfo : EIATTR_PARAM_CBANK
	.align		4
        /*000c*/ 	.byte	0x04, 0x0a
        /*000e*/ 	.short	(.L_2579 - .L_2578)
	.align		4
.L_2578:
        /*0010*/ 	.word	index@(.nv.constant0._ZN10layer_norm13ln_bwd_kernelINS_13Kernel_traitsI13__nv_bfloat16S2_fS2_fjLj3072ELj1ELj1ELj4ELj16ENS_18Kernel_traits_baseILj3072ES2_S2_fS2_fjLj128EEEEELb0ELb0ELb0ELb1EEEvNS_9BwdParamsE)
        /*0014*/ 	.short	0x0160
        /*0016*/ 	.short	0x0128


	//----- nvinfo : EIATTR_CBANK_PARAM_SIZE
	.align		4
.L_2579:
        /*0018*/ 	.byte	0x03, 0x19
        /*001a*/ 	.short	0x0128


	//----- nvinfo : EIATTR_KPARAM_INFO
	.align		4
        /*001c*/ 	.byte	0x04, 0x17
        /*001e*/ 	.short	(.L_2581 - .L_2580)
.L_2580:
        /*0020*/ 	.word	0x00000000
        /*0024*/ 	.short	0x0000
        /*0026*/ 	.short	0x0000
        /*0028*/ 	.byte	0x00, 0xf0, 0xa1, 0x04


	//----- nvinfo : EIATTR_MAXREG_COUNT
	.align		4
.L_2581:
        /*002c*/ 	.byte	0x03, 0x1b
        /*002e*/ 	.short	0x00ff


	//----- nvinfo : EIATTR_NUM_BARRIERS
	.align		4
        /*0030*/ 	.byte	0x02, 0x4c
        /*0032*/ 	.byte	0x01
	.zero		1


	//----- nvinfo : EIATTR_MERCURY_ISA_VERSION
	.align		4
        /*0034*/ 	.byte	0x03, 0x5f
        /*0036*/ 	.short	0x0000


	//----- nvinfo : EIATTR_COOP_GROUP_MASK_REGIDS
	.align		4
        /*0038*/ 	.byte	0x04, 0x29
        /*003a*/ 	.short	(.L_2583 - .L_2582)


	//   ....[0]....
.L_2582:
        /*003c*/ 	.word	0xffffffff


	//   ....[1]....
        /*0040*/ 	.word	0xffffffff


	//   ....[2]....
        /*0044*/ 	.word	0xffffffff


	//   ....[3]....
        /*0048*/ 	.word	0xffffffff


	//   ....[4]....
        /*004c*/ 	.word	0xffffffff


	//   ....[5]....
        /*0050*/ 	.word	0xffffffff


	//   ....[6]....
        /*0054*/ 	.word	0xffffffff


	//   ....[7]....
        /*0058*/ 	.word	0xffffffff


	//   ....[8]....
        /*005c*/ 	.word	0xffffffff


	//   ....[9]....
        /*0060*/ 	.word	0xffffffff


	//   ....[10]....
        /*0064*/ 	.word	0xffffffff


	//   ....[11]....
        /*0068*/ 	.word	0xffffffff


	//   ....[12]....
        /*006c*/ 	.word	0xffffffff


	//   ....[13]....
        /*0070*/ 	.word	0xffffffff


	//   ....[14]....
        /*0074*/ 	.word	0xffffffff


	//   ....[15]....
        /*0078*/ 	.word	0xffffffff


	//   ....[16]....
        /*007c*/ 	.word	0xffffffff


	//   ....[17]....
        /*0080*/ 	.word	0xffffffff


	//   ....[18]....
        /*0084*/ 	.word	0xffffffff


	//   ....[19]....
        /*0088*/ 	.word	0xffffffff


	//----- nvinfo : EIATTR_COOP_GROUP_INSTR_OFFSETS
	.align		4
.L_2583:
        /*008c*/ 	.byte	0x04, 0x28
        /*008e*/ 	.short	(.L_2585 - .L_2584)


	//   ....[0]....
.L_2584:
        /*0090*/ 	.word	0x000014e0


	//   ....[1]....
        /*0094*/ 	.word	0x00001500


	//   ....[2]....
        /*0098*/ 	.word	0x00001520


	//   ....[3]....
        /*009c*/ 	.word	0x00001540


	//   ....[4]....
        /*00a0*/ 	.word	0x00001560


	//   ....[5]....
        /*00a4*/ 	.word	0x00001580


	//   ....[6]....
        /*00a8*/ 	.word	0x000015a0


	//   ....[7]....
        /*00ac*/ 	.word	0x000015c0


	//   ....[8]....
        /*00b0*/ 	.word	0x000015e0


	//   ....[9]....
        /*00b4*/ 	.word	0x00001600


	//   ....[10]....
        /*00b8*/ 	.word	0x00002850


	//   ....[11]....
        /*00bc*/ 	.word	0x000028d0


	//   ....[12]....
        /*00c0*/ 	.word	0x00002950


	//   ....[13]....
        /*00c4*/ 	.word	0x000029c0


	//   ....[14]....
        /*00c8*/ 	.word	0x00002a40


	//   ....[15]....
        /*00cc*/ 	.word	0x00002ab0


	//   ....[16]....
        /*00d0*/ 	.word	0x00002b30


	//   ....[17]....
        /*00d4*/ 	.word	0x00002ba0


	//   ....[18]....
        /*00d8*/ 	.word	0x00002c20


	//   ....[19]....
        /*00dc*/ 	.word	0x00002c90


	//----- nvinfo : EIATTR_EXIT_INSTR_OFFSETS
	.align		4
.L_2585:
        /*00e0*/ 	.byte	0x04, 0x1c
        /*00e2*/ 	.short	(.L_2587 - .L_2586)


	//   ....[0]....
.L_2586:
        /*00e4*/ 	.word	0x000027f0


	//----- nvinfo : EIATTR_MAX_THREADS
	.align		4
.L_2587:
        /*00e8*/ 	.byte	0x04, 0x05
        /*00ea*/ 	.short	(.L_2589 - .L_2588)
.L_2588:
        /*00ec*/ 	.word	0x00000080
        /*00f0*/ 	.word	0x00000001
        /*00f4*/ 	.word	0x00000001


	//----- nvinfo : EIATTR_CRS_STACK_SIZE
	.align		4
.L_2589:
        /*00f8*/ 	.byte	0x04, 0x1e
        /*00fa*/ 	.short	(.L_2591 - .L_2590)
.L_2590:
        /*00fc*/ 	.word	0x00000000
.L_2591:


//--------------------- .nv.info._ZN10layer_norm13ln_bwd_kernelINS_13Kernel_traitsI13__nv_bfloat16S2_fS2_fjLj3072ELj1ELj1ELj4ELj16ENS_18Kernel_traits_baseILj3072ES2_S2_fS2_fjLj128EEEEELb0ELb0ELb1ELb0EEEvNS_9BwdParamsE --------------------------
	.section	.nv.info._ZN10layer_norm13ln_bwd_kernelINS_13Kernel_traitsI13__nv_bfloat16S2_fS2_fjLj3072ELj1ELj1ELj4ELj16ENS_18Kernel_traits_baseILj3072ES2_S2_fS2_fjLj128EEEEELb0ELb0ELb1ELb0EEEvNS_9BwdParamsE,"",@"SHT_CUDA_INFO"
	.sectionflags	@""
	.align	4


	//----- nvinfo : EIATTR_CUDA_API_VERSION
	.align		4
        /*0000*/ 	.byte	0x04, 0x37
        /*0002*/ 	.short	(.L_2593 - .L_2592)
.L_2592:
        /*0004*/ 	.word	0x00000082


	//----- nvinfo : EIATTR_SW2861232_WAR
	.align		4
.L_2593:
        /*0008*/ 	.byte	0x01, 0x35
	.zero		2


	//----- nvinfo : EIATTR_PARAM_CBANK
	.align		4
        /*000c*/ 	.byte	0x04, 0x0a
        /*000e*/ 	.short	(.L_2595 - .L_2594)
	.align		4
.L_2594:
        /*0010*/ 	.word	index@(.nv.constant0._ZN10layer_norm13ln_bwd_kernelINS_13Kernel_traitsI13__nv_bfloat16S2_fS2_fjLj3072ELj1ELj1ELj4ELj16ENS_18Kernel_traits_baseILj3072ES2_S2_fS2_fjLj128EEEEELb0ELb0ELb1ELb0EEEvNS_9BwdParamsE)
        /*0014*/ 	.short	0x0160
        /*0016*/ 	.short	0x0128


	//----- nvinfo : EIATTR_CBANK_PARAM_SIZE
	.align		4
.L_2595:
        /*0018*/ 	.byte	0x03, 0x19
        /*001a*/ 	.short	0x0128


	//----- nvinfo : EIATTR_KPARAM_INFO
	.align		4
        /*001c*/ 	.byte	0x04, 0x17
        /*001e*/ 	.short	(.L_2597 - .L_2596)
.L_2596:
        /*0020*/ 	.word	0x00000000
        /*0024*/ 	.short	0x0000
        /*0026*/ 	.short	0x0000
        /*0028*/ 	.byte	0x00, 0xf0, 0xa1, 0x04


	//----- nvinfo : EIATTR_MAXREG_COUNT
	.align		4
.L_2597:
        /*002c*/ 	.byte	0x03, 0x1b
        /*002e*/ 	.short	0x00ff


	//----- nvinfo : EIATTR_NUM_BARRIERS
	.align		4
        /*0030*/ 	.byte	0x02, 0x4c
        /*0032*/ 	.byte	0x01
	.zero		1


	//----- nvinfo : EIATTR_MERCURY_ISA_VERSION
	.align		4
        /*0034*/ 	.byte	0x03, 0x5f
        /*0036*/ 	.short	0x0000


	//----- nvinfo : EIATTR_COOP_GROUP_MASK_REGIDS
	.align		4
        /*0038*/ 	.byte	0x04, 0x29
        /*003a*/ 	.short	(.L_2599 - .L_2598)


	//   ....[0]....
.L_2598:
        /*003c*/ 	.word	0xffffffff


	//   ....[1]....
        /*0040*/ 	.word	0xffffffff


	//   ....[2]....
        /*0044*/ 	.word	0xffffffff


	//   ....[3]....
        /*0048*/ 	.word	0xffffffff


	//   ....[4]....
        /*004c*/ 	.word	0xffffffff


	//   ....[5]....
        /*0050*/ 	.word	0xffffffff


	//   ....[6]....
        /*0054*/ 	.word	0xffffffff


	//   ....[7]....
        /*0058*/ 	.word	0xffffffff


	//   ....[8]....
        /*005c*/ 	.word	0xffffffff


	//   ....[9]....
        /*0060*/ 	.word	0xffffffff


	//   ....[10]....
        /*0064*/ 	.word	0xffffffff


	//   ....[11]....
        /*0068*/ 	.word	0xffffffff


	//   ....[12]....
        /*006c*/ 	.word	0xffffffff


	//   ....[13]....
        /*0070*/ 	.word	0xffffffff


	//   ....[14]....
        /*0074*/ 	.word	0xffffffff


	//   ....[15]....
        /*0078*/ 	.word	0xffffffff


	//   ....[16]....
        /*007c*/ 	.word	0xffffffff


	//   ....[17]....
        /*0080*/ 	.word	0xffffffff


	//   ....[18]....
        /*0084*/ 	.word	0xffffffff


	//   ....[19]....
        /*0088*/ 	.word	0xffffffff


	//----- nvinfo : EIATTR_COOP_GROUP_INSTR_OFFSETS
	.align		4
.L_2599:
        /*008c*/ 	.byte	0x04, 0x28
        /*008e*/ 	.short	(.L_2601 - .L_2600)


	//   ....[0]....
.L_2600:
        /*0090*/ 	.word	0x00001790


	//   ....[1]....
        /*0094*/ 	.word	0x000017b0


	//   ....[2]....
        /*0098*/ 	.word	0x000017d0


	//   ....[3]....
        /*009c*/ 	.word	0x000017f0


	//   ....[4]....
        /*00a0*/ 	.word	0x00001810


	//   ....[5]....
        /*00a4*/ 	.word	0x00001830


	//   ....[6]....
        /*00a8*/ 	.word	0x00001850


	//   ....[7]....
        /*00ac*/ 	.word	0x00001870


	//   ....[8]....
        /*00b0*/ 	.word	0x00001890


	//   ....[9]....
        /*00b4*/ 	.word	0x000018b0


	//   ....[10]....
        /*00b8*/ 	.word	0x00003810


	//   ....[11]....
        /*00bc*/ 	.word	0x00003890


	//   ....[12]....
        /*00c0*/ 	.word	0x00003910


	//   ....[13]....
        /*00c4*/ 	.word	0x00003980


	//   ....[14]....
        /*00c8*/ 	.word	0x00003a00


	//   ....[15]....
        /*00cc*/ 	.word	0x00003a70


	//   ....[16]....
        /*00d0*/ 	.word	0x00003af0


	//   ....[17]....
        /*00d4*/ 	.word	0x00003b60


	//   ....[18]....
        /*00d8*/ 	.word	0x00003be0


	//   ....[19]....
        /*00dc*/ 	.word	0x00003c50


	//----- nvinfo : EIATTR_EXIT_INSTR_OFFSETS
	.align		4
.L_2601:
        /*00e0*/ 	.byte	0x04, 0x1c
        /*00e2*/ 	.short	(.L_2603 - .L_2602)


	//   ....[0]....
.L_2602:
        /*00e4*/ 	.word	0x00003730


	//   ....[1]....
        /*00e8*/ 	.word	0x000037b0


	//----- nvinfo : EIATTR_MAX_THREADS
	.align		4
.L_2603:
        /*00ec*/ 	.byte	0x04, 0x05
        /*00ee*/ 	.short	(.L_2605 - .L_2604)
.L_2604:
        /*00f0*/ 	.word	0x00000080
        /*00f4*/ 	.word	0x00000001
        /*00f8*/ 	.word	0x00000001


	//----- nvinfo : EIATTR_CRS_STACK_SIZE
	.align		4
.L_2605:
        /*00fc*/ 	.byte	0x04, 0x1e
        /*00fe*/ 	.short	(.L_2607 - .L_2606)
.L_2606:
        /*0100*/ 	.word	0x00000000
.L_2607:


//--------------------- .nv.info._ZN10layer_norm13ln_bwd_kernelINS_13Kernel_traitsI13__nv_bfloat16S2_fS2_fjLj3072ELj1ELj1ELj4ELj16ENS_18Kernel_traits_baseILj3072ES2_S2_fS2_fjLj128EEEEELb0ELb0ELb1ELb1EEEvNS_9BwdParamsE --------------------------
	.section	.nv.info._ZN10layer_norm13ln_bwd_kernelINS_13Kernel_traitsI13__nv_bfloat16S2_fS2_fjLj3072ELj1ELj1ELj4ELj16ENS_18Kernel_traits_baseILj3072ES2_S2_fS2_fjLj128EEEEELb0ELb0ELb1ELb1EEEvNS_9BwdParamsE,"",@"SHT_CUDA_INFO"
	.sectionflags	@""
	.align	4


	//----- nvinfo : EIATTR_CUDA_API_VERSION
	.align		4
        /*0000*/ 	.byte	0x04, 0x37
        /*0002*/ 	.short	(.L_2609 - .L_2608)
.L_2608:
        /*0004*/ 	.word	0x00000082


	//----- nvinfo : EIATTR_SW2861232_WAR
	.align		4
.L_2609:
        /*0008*/ 	.byte	0x01, 0x35
	.zero		2


	//----- nvinfo : EIATTR_PARAM_CBANK
	.align		4
        /*000c*/ 	.byte	0x04, 0x0a
        /*000e*/ 	.short	(.L_2611 - .L_2610)
	.align		4
.L_2610:
        /*0010*/ 	.word	index@(.nv.constant0._ZN10layer_norm13ln_bwd_kernelINS_13Kernel_traitsI13__nv_bfloat16S2_fS2_fjLj3072ELj1ELj1ELj4ELj16ENS_18Kernel_traits_baseILj3072ES2_S2_fS2_fjLj128EEEEELb0ELb0ELb1ELb1EEEvNS_9BwdParamsE)
        /*0014*/ 	.short	0x0160
        /*0016*/ 	.short	0x0128


	//----- nvinfo : EIATTR_CBANK_PARAM_SIZE
	.align		4
.L_2611:
        /*0018*/ 	.byte	0x03, 0x19
        /*001a*/ 	.short	0x0128


	//----- nvinfo : EIATTR_KPARAM_INFO
	.align		4
        /*001c*/ 	.byte	0x04, 0x17
        /*001e*/ 	.short	(.L_2613 - .L_2612)
.L_2612:
        /*0020*/ 	.word	0x00000000
        /*0024*/ 	.short	0x0000
        /*0026*/ 	.short	0x0000
        /*0028*/ 	.byte	0x00, 0xf0, 0xa1, 0x04


	//----- nvinfo : EIATTR_MAXREG_COUNT
	.align		4
.L_2613:
        /*002c*/ 	.byte	0x03, 0x1b
        /*002e*/ 	.short	0x00ff


	//----- nvinfo : EIATTR_NUM_BARRIERS
	.align		4
        /*0030*/ 	.byte	0x02, 0x4c
        /*0032*/ 	.byte	0x01
	.zero		1


	//----- nvinfo : EIATTR_MERCURY_ISA_VERSION
	.align		4
        /*0034*/ 	.byte	0x03, 0x5f
        /*0036*/ 	.short	0x0000


	//----- nvinfo : EIATTR_COOP_GROUP_MASK_REGIDS
	.align		4
        /*0038*/ 	.byte	0x04, 0x29
        /*003a*/ 	.short	(.L_2615 - .L_2614)


	//   ....[0]....
.L_2614:
        /*003c*/ 	.word	0xffffffff


	//   ....[1]....
        /*0040*/ 	.word	0xffffffff


	//   ....[2]....
        /*0044*/ 	.word	0xffffffff


	//   ....[3]....
        /*0048*/ 	.word	0xffffffff


	//   ....[4]....
        /*004c*/ 	.word	0xffffffff


	//   ....[5]....
        /*0050*/ 	.word	0xffffffff


	//   ....[6]....
        /*0054*/ 	.word	0xffffffff


	//   ....[7]....
        /*0058*/ 	.word	0xffffffff


	//   ....[8]....
        /*005c*/ 	.word	0xffffffff


	//   ....[9]....
        /*0060*/ 	.word	0xffffffff


	//   ....[10]....
        /*0064*/ 	.word	0xffffffff


	//   ....[11]....
        /*0068*/ 	.word	0xffffffff


	//   ....[12]....
        /*006c*/ 	.word	0xffffffff


	//   ....[13]....
        /*0070*/ 	.word	0xffffffff


	//   ....[14]....
        /*0074*/ 	.word	0xffffffff


	//   ....[15]....
        /*0078*/ 	.word	0xffffffff


	//   ....[16]....
        /*007c*/ 	.word	0xffffffff


	//   ....[17]....
        /*0080*/ 	.word	0xffffffff


	//   ....[18]....
        /*0084*/ 	.word	0xffffffff


	//   ....[19]....
        /*0088*/ 	.word	0xffffffff


	//----- nvinfo : EIATTR_COOP_GROUP_INSTR_OFFSETS
	.align		4
.L_2615:
        /*008c*/ 	.byte	0x04, 0x28
        /*008e*/ 	.short	(.L_2617 - .L_2616)


	//   ....[0]....
.L_2616:
        /*0090*/ 	.word	0x00001660


	//   ....[1]....
        /*0094*/ 	.word	0x00001680


	//   ....[2]....
        /*0098*/ 	.word	0x000016a0


	//   ....[3]....
        /*009c*/ 	.word	0x000016c0


	//   ....[4]....
        /*00a0*/ 	.word	0x000016e0


	//   ....[5]....
        /*00a4*/ 	.word	0x00001700


	//   ....[6]....
        /*00a8*/ 	.word	0x00001720


	//   ....[7]....
        /*00ac*/ 	.word	0x00001740


	//   ....[8]....
        /*00b0*/ 	.word	0x00001760


	//   ....[9]....
        /*00b4*/ 	.word	0x00001780


	//   ....[10]....
        /*00b8*/ 	.word	0x00003510


	//   ....[11]....
        /*00bc*/ 	.word	0x00003590


	//   ....[12]....
        /*00c0*/ 	.word	0x00003610


	//   ....[13]....
        /*00c4*/ 	.word	0x00003680


	//   ....[14]....
        /*00c8*/ 	.word	0x00003700


	//   ....[15]....
        /*00cc*/ 	.word	0x00003770


	//   ....[16]....
        /*00d0*/ 	.word	0x000037f0


	//   ....[17]....
        /*00d4*/ 	.word	0x00003860


	//   ....[18]....
        /*00d8*/ 	.word	0x000038e0


	//   ....[19]....
        /*00dc*/ 	.word	0x00003950


	//----- nvinfo : EIATTR_EXIT_INSTR_OFFSETS
	.align		4
.L_2617:
        /*00e0*/ 	.byte	0x04, 0x1c
        /*00e2*/ 	.short	(.L_2619 - .L_2618)


	//   ....[0]....
.L_2618:
        /*00e4*/ 	.word	0x000034b0


	//----- nvinfo : EIATTR_MAX_THREADS
	.align		4
.L_2619:
        /*00e8*/ 	.byte	0x04, 0x05
        /*00ea*/ 	.short	(.L_2621 - .L_2620)
.L_2620:
        /*00ec*/ 	.word	0x00000080
        /*00f0*/ 	.word	0x00000001
        /*00f4*/ 	.word	0x00000001


	//----- nvinfo : EIATTR_CRS_STACK_SIZE
	.align		4
.L_2621:
        /*00f8*/ 	.byte	0x04, 0x1e
        /*00fa*/ 	.short	(.L_2623 - .L_2622)
.L_2622:
        /*00fc*/ 	.word	0x00000000
.L_2623:


//--------------------- .nv.info._ZN10layer_norm13ln_bwd_kernelINS_13Kernel_traitsI13__nv_bfloat16S2_fS2_fjLj3072ELj1ELj1ELj4ELj16ENS_18Kernel_traits_baseILj3072ES2_S2_fS2_fjLj128EEEEELb0ELb1ELb0ELb0EEEvNS_9BwdParamsE --------------------------
	.section	.nv.info._ZN10layer_norm13ln_bwd_kernelINS_13Kernel_traitsI13__nv_bfloat16S2_fS2_fjLj3072ELj1ELj1ELj4ELj16ENS_18Kernel_traits_baseILj3072ES2_S2_fS2_fjLj128EEEEELb0ELb1ELb0ELb0EEEvNS_9BwdParamsE,"",@"SHT_CUDA_INFO"
	.sectionflags	@""
	.align	4


	//----- nvinfo : EIATTR_CUDA_API_VERSION
	.align		4
        /*0000*/ 	.byte	0x04, 0x37
        /*0002*/ 	.short	(.L_2625 - .L_2624)
.L_2624:
        /*0004*/ 	.word	0x00000082


	//----- nvinfo : EIATTR_SW2861232_WAR
	.align		4
.L_2625:
        /*0008*/ 	.byte	0x01, 0x35
	.zero		2


	//----- nvinfo : EIATTR_PARAM_CBANK
	.align		4
        /*000c*/ 	.byte	0x04, 0x0a
        /*000e*/ 	.short	(.L_2627 - .L_2626)
	.align		4
.L_2626:
        /*0010*/ 	.word	index@(.nv.constant0._ZN10layer_norm13ln_bwd_kernelINS_13Kernel_traitsI13__nv_bfloat16S2_fS2_fjLj3072ELj1ELj1ELj4ELj16ENS_18Kernel_traits_baseILj3072ES2_S2_fS2_fjLj128EEEEELb0ELb1ELb0ELb0EEEvNS_9BwdParamsE)
        /*0014*/ 	.short	0x0160
        /*0016*/ 	.short	0x0128


	//----- nvinfo : EIATTR_CBANK_PARAM_SIZE
	.align		4
.L_2627:
        /*0018*/ 	.byte	0x03, 0x19
        /*001a*/ 	.short	0x0128


	//----- nvinfo : EIATTR_KPARAM_INFO
	.align		4
        /*001c*/ 	.byte	0x04, 0x17
        /*001e*/ 	.short	(.L_2629 - .L_2628)
.L_2628:
        /*0020*/ 	.word	0x00000000
        /*0024*/ 	.short	0x0000
        /*0026*/ 	.short	0x0000
        /*0028*/ 	.byte	0x00, 0xf0, 0xa1, 0x04


	//----- nvinfo : EIATTR_MAXREG_COUNT
	.align		4
.L_2629:
        /*002c*/ 	.byte	0x03, 0x1b
        /*002e*/ 	.short	0x00ff


	//----- nvinfo : EIATTR_NUM_BARRIERS
	.align		4
        /*0030*/ 	.byte	0x02, 0x4c
        /*0032*/ 	.byte	0x01
	.zero		1


	//----- nvinfo : EIATTR_MERCURY_ISA_VERSION
	.align		4
        /*0034*/ 	.byte	0x03, 0x5f
        /*0036*/ 	.short	0x0000


	//----- nvinfo : EIATTR_COOP_GROUP_MASK_REGIDS
	.align		4
        /*0038*/ 	.byte	0x04, 0x29
        /*003a*/ 	.short	(.L_2631 - .L_2630)


	//   ....[0]....
.L_2630:
        /*003c*/ 	.word	0xffffffff


	//   ....[1]....
        /*0040*/ 	.word	0xffffffff


	//   ....[2]....
        /*0044*/ 	.word	0xffffffff


	//   ....[3]....
        /*0048*/ 	.word	0xffffffff


	//   ....[4]....
        /*004c*/ 	.word	0xffffffff


	//   ....[5]....
        /*0050*/ 	.word	0xffffffff


	//   ....[6]....
        /*0054*/ 	.word	0xffffffff


	//   ....[7]....
        /*0058*/ 	.word	0xffffffff


	//   ....[8]....
        /*005c*/ 	.word	0xffffffff


	//   ....[9]....
        /*0060*/ 	.word	0xffffffff


	//   ....[10]....
        /*0064*/ 	.word	0xffffffff


	//   ....[11]....
        /*0068*/ 	.word	0xffffffff


	//   ....[12]....
        /*006c*/ 	.word	0xffffffff


	//   ....[13]....
        /*0070*/ 	.word	0xffffffff


	//   ....[14]....
        /*0074*/ 	.word	0xffffffff


	//   ....[15]....
        /*0078*/ 	.word	0xffffffff


	//   ....[16]....
        /*007c*/ 	.word	0xffffffff


	//   ....[17]....
        /*0080*/ 	.word	0xffffffff


	//   ....[18]....
        /*0084*/ 	.word	0xffffffff


	//   ....[19]....
        /*0088*/ 	.word	0xffffffff


	//----- nvinfo : EIATTR_COOP_GROUP_INSTR_OFFSETS
	.align		4
.L_2631:
        /*008c*/ 	.byte	0x04, 0x28
        /*008e*/ 	.short	(.L_2633 - .L_2632)


	//   ....[0]....
.L_2632:
        /*0090*/ 	.word	0x00001860


	//   ....[1]....
        /*0094*/ 	.word	0x00001880


	//   ....[2]....
        /*0098*/ 	.word	0x000018a0


	//   ....[3]....
        /*009c*/ 	.word	0x000018c0


	//   ....[4]....
        /*00a0*/ 	.word	0x000018e0


	//   ....[5]....
        /*00a4*/ 	.word	0x00001900


	//   ....[6]....
        /*00a8*/ 	.word	0x00001920


	//   ....[7]....
        /*00ac*/ 	.word	0x00001940


	//   ....[8]....
        /*00b0*/ 	.word	0x00001960


	//   ....[9]....
        /*00b4*/ 	.word	0x00001980


	//   ....[10]....
        /*00b8*/ 	.word	0x00003050


	//   ....[11]....
        /*00bc*/ 	.word	0x000030d0


	//   ....[12]....
        /*00c0*/ 	.word	0x00003150


	//   ....[13]....
        /*00c4*/ 	.word	0x000031c0


	//   ....[14]....
        /*00c8*/ 	.word	0x00003240


	//   ....[15]....
        /*00cc*/ 	.word	0x000032b0


	//   ....[16]....
        /*00d0*/ 	.word	0x00003330


	//   ....[17]....
        /*00d4*/ 	.word	0x000033a0


	//   ....[18]....
        /*00d8*/ 	.word	0x00003420


	//   ....[19]....
        /*00dc*/ 	.word	0x00003490


	//----- nvinfo : EIATTR_EXIT_INSTR_OFFSETS
	.align		4
.L_2633:
        /*00e0*/ 	.byte	0x04, 0x1c
        /*00e2*/ 	.short	(.L_2635 - .L_2634)


	//   ....[0]....
.L_2634:
        /*00e4*/ 	.word	0x00002f40


	//   ....[1]....
        /*00e8*/ 	.word	0x00002ff0


	//----- nvinfo : EIATTR_MAX_THREADS
	.align		4
.L_2635:
        /*00ec*/ 	.byte	0x04, 0x05
        /*00ee*/ 	.short	(.L_2637 - .L_2636)
.L_2636:
        /*00f0*/ 	.word	0x00000080
        /*00f4*/ 	.word	0x00000001
        /*00f8*/ 	.word	0x00000001


	//----- nvinfo : EIATTR_CRS_STACK_SIZE
	.align		4
.L_2637:
        /*00fc*/ 	.byte	0x04, 0x1e
        /*00fe*/ 	.short	(.L_2639 - .L_2638)
.L_2638:
        /*0100*/ 	.word	0x00000000
.L_2639:


//--------------------- .nv.info._ZN10layer_norm13ln_bwd_kernelINS_13Kernel_traitsI13__nv_bfloat16S2_fS2_fjLj3072ELj1ELj1ELj4ELj16ENS_18Kernel_traits_baseILj3072ES2_S2_fS2_fjLj128EEEEELb0ELb1ELb0ELb1EEEvNS_9BwdParamsE --------------------------
	.section	.nv.info._ZN10layer_norm13ln_bwd_kernelINS_13Kernel_traitsI13__nv_bfloat16S2_fS2_fjLj3072ELj1ELj1ELj4ELj16ENS_18Kernel_traits_baseILj3072ES2_S2_fS2_fjLj128EEEEELb0ELb1ELb0ELb1EEEvNS_9BwdParamsE,"",@"SHT_CUDA_INFO"
	.sectionflags	@""
	.align	4


	//----- nvinfo : EIATTR_CUDA_API_VERSION
	.align		4
        /*0000*/ 	.byte	0x04, 0x37
        /*0002*/ 	.short	(.L_2641 - .L_2640)
.L_2640:
        /*0004*/ 	.word	0x00000082


	//----- nvinfo : EIATTR_SW2861232_WAR
	.align		4
.L_2641:
        /*0008*/ 	.byte	0x01, 0x35
	.zero		2


	//----- nvinfo : EIATTR_PARAM_CBANK
	.align		4
        /*000c*/ 	.byte	0x04, 0x0a
        /*000e*/ 	.short	(.L_2643 - .L_2642)
	.align		4
.L_2642:
        /*0010*/ 	.word	index@(.nv.constant0._ZN10layer_norm13ln_bwd_kernelINS_13Kernel_traitsI13__nv_bfloat16S2_fS2_fjLj3072ELj1ELj1ELj4ELj16ENS_18Kernel_traits_baseILj3072ES2_S2_fS2_fjLj128EEEEELb0ELb1ELb0ELb1EEEvNS_9BwdParamsE)
        /*0014*/ 	.short	0x0160
        /*0016*/ 	.short	0x0128


	//----- nvinfo : EIATTR_CBANK_PARAM_SIZE
	.align		4
.L_2643:
        /*0018*/ 	.byte	0x03, 0x19
        /*001a*/ 	.short	0x0128


	//----- nvinfo : EIATTR_KPARAM_INFO
	.align		4
        /*001c*/ 	.byte	0x04, 0x17
        /*001e*/ 	.short	(.L_2645 - .L_2644)
.L_2644:
        /*0020*/ 	.word	0x00000000
        /*0024*/ 	.short	0x0000
        /*0026*/ 	.short	0x0000
        /*0028*/ 	.byte	0x00, 0xf0, 0xa1, 0x04


	//----- nvinfo : EIATTR_MAXREG_COUNT
	.align		4
.L_2645:
        /*002c*/ 	.byte	0x03, 0x1b
        /*002e*/ 	.short	0x00ff


	//----- nvinfo : EIATTR_NUM_BARRIERS
	.align		4
        /*0030*/ 	.byte	0x02, 0x4c
        /*0032*/ 	.byte	0x01
	.zero		1


	//----- nvinfo : EIATTR_MERCURY_ISA_VERSION
	.align		4
        /*0034*/ 	.byte	0x03, 0x5f
        /*0036*/ 	.short	0x0000


	//----- nvinfo : EIATTR_COOP_GROUP_MASK_REGIDS
	.align		4
        /*0038*/ 	.byte	0x04, 0x29
        /*003a*/ 	.short	(.L_2647 - .L_2646)


	//   ....[0]....
.L_2646:
        /*003c*/ 	.word	0xffffffff


	//   ....[1]....
        /*0040*/ 	.word	0xffffffff


	//   ....[2]....
        /*0044*/ 	.word	0xffffffff


	//   ....[3]....
        /*0048*/ 	.word	0xffffffff


	//   ....[4]....
        /*004c*/ 	.word	0xffffffff


	//   ....[5]....
        /*0050*/ 	.word	0xffffffff


	//   ....[6]....
        /*0054*/ 	.word	0xffffffff


	//   ....[7]....
        /*0058*/ 	.word	0xffffffff


	//   ....[8]....
        /*005c*/ 	.word	0xffffffff


	//   ....[9]....
        /*0060*/ 	.word	0xffffffff


	//   ....[10]....
        /*0064*/ 	.word	0xffffffff


	//   ....[11]....
        /*0068*/ 	.word	0xffffffff


	//   ....[12]....
        /*006c*/ 	.word	0xffffffff


	//   ....[13]....
        /*0070*/ 	.word	0xffffffff


	//   ....[14]....
        /*0074*/ 	.word	0xffffffff


	//   ....[15]....
        /*0078*/ 	.word	0xffffffff


	//   ....[16]....
        /*007c*/ 	.word	0xffffffff


	//   ....[17]....
        /*0080*/ 	.word	0xffffffff


	//   ....[18]....
        /*0084*/ 	.word	0xffffffff


	//   ....[19]....
        /*0088*/ 	.word	0xffffffff


	//----- nvinfo : EIATTR_COOP_GROUP_INSTR_OFFSETS
	.align		4
.L_2647:
        /*008c*/ 	.byte	0x04, 0x28
        /*008e*/ 	.short	(.L_2649 - .L_2648)


	//   ....[0]....
.L_2648:
        /*0090*/ 	.word	0x00001830


	//   ....[1]....
        /*0094*/ 	.word	0x00001850


	//   ....[2]....
        /*0098*/ 	.word	0x00001870


	//   ....[3]....
        /*009c*/ 	.word	0x00001890


	//   ....[4]....
        /*00a0*/ 	.word	0x000018b0


	//   ....[5]....
        /*00a4*/ 	.word	0x000018d0


	//   ....[6]....
        /*00a8*/ 	.word	0x000018f0


	//   ....[7]....
        /*00ac*/ 	.word	0x00001910


	//   ....[8]....
        /*00b0*/ 	.word	0x00001930


	//   ....[9]....
        /*00b4*/ 	.word	0x00001950


	//   ....[10]....
        /*00b8*/ 	.word	0x00003120


	//   ....[11]....
        /*00bc*/ 	.word	0x000031a0


	//   ....[12]....
        /*00c0*/ 	.word	0x00003220


	//   ....[13]....
        /*00c4*/ 	.word	0x00003290


	//   ....[14]....
        /*00c8*/ 	.word	0x00003310


	//   ....[15]....
        /*00cc*/ 	.word	0x00003380


	//   ....[16]....
        /*00d0*/ 	.word	0x00003400


	//   ....[17]....
        /*00d4*/ 	.word	0x00003470


	//   ....[18]....
        /*00d8*/ 	.word	0x000034f0


	//   ....[19]....
        /*00dc*/ 	.word	0x00003560


	//----- nvinfo : EIATTR_EXIT_INSTR_OFFSETS
	.align		4
.L_2649:
        /*00e0*/ 	.byte	0x04, 0x1c
        /*00e2*/ 	.short	(.L_2651 - .L_2650)


	//   ....[0]....
.L_2650:
        /*00e4*/ 	.word	0x000030c0


	//----- nvinfo : EIATTR_MAX_THREADS
	.align		4
.L_2651:
        /*00e8*/ 	.byte	0x04, 0x05
        /*00ea*/ 	.short	(.L_2653 - .L_2652)
.L_2652:
        /*00ec*/ 	.word	0x00000080
        /*00f0*/ 	.word	0x00000001
        /*00f4*/ 	.word	0x00000001


	//----- nvinfo : EIATTR_CRS_STACK_SIZE
	.align		4
.L_2653:
        /*00f8*/ 	.byte	0x04, 0x1e
        /*00fa*/ 	.short	(.L_2655 - .L_2654)
.L_2654:
        /*00fc*/ 	.word	0x00000000
.L_2655:


//--------------------- .nv.info._ZN10layer_norm13ln_bwd_kernelINS_13Kernel_traitsI13__nv_bfloat16S2_fS2_fjLj3072ELj1ELj1ELj4ELj16ENS_18Kernel_traits_baseILj3072ES2_S2_fS2_fjLj128EEEEELb0ELb1ELb1ELb0EEEvNS_9BwdParamsE --------------------------
	.section	.nv.info._ZN10layer_norm13ln_bwd_kernelINS_13Kernel_traitsI13__nv_bfloat16S2_fS2_fjLj3072ELj1ELj1ELj4ELj16ENS_18Kernel_traits_baseILj3072ES2_S2_fS2_fjLj128EEEEELb0ELb1ELb1ELb0EEEvNS_9BwdParamsE,"",@"SHT_CUDA_INFO"
	.sectionflags	@""
	.align	4


	//----- nvinfo : EIATTR_CUDA_API_VERSION
	.align		4
        /*0000*/ 	.byte	0x04, 0x37
        /*0002*/ 	.short	(.L_2657 - .L_2656)
.L_2656:
        /*0004*/ 	.word	0x00000082


	//----- nvinfo : EIATTR_SW2861232_WAR
	.align		4
.L_2657:
        /*0008*/ 	.byte	0x01, 0x35
	.zero		2


	//----- nvinfo : EIATTR_PARAM_CBANK
	.align		4
        /*000c*/ 	.byte	0x04, 0x0a
        /*000e*/ 	.short	(.L_2659 - .L_2658)
	.align		4
.L_2658:
        /*0010*/ 	.word	index@(.nv.constant0._ZN10layer_norm13ln_bwd_kernelINS_13Kernel_traitsI13__nv_bfloat16S2_fS2_fjLj3072ELj1ELj1ELj4ELj16ENS_18Kernel_traits_baseILj3072ES2_S2_fS2_fjLj128EEEEELb0ELb1ELb1ELb0EEEvNS_9BwdParamsE)
        /*0014*/ 	.short	0x0160
        /*0016*/ 	.short	0x0128


	//----- nvinfo : EIATTR_CBANK_PARAM_SIZE
	.align		4
.L_2659:
        /*0018*/ 	.byte	0x03, 0x19
        /*001a*/ 	.short	0x0128


	//----- nvinfo : EIATTR_KPARAM_INFO
	.align		4
        /*001c*/ 	.byte	0x04, 0x17
        /*001e*/ 	.short	(.L_2661 - .L_2660)
.L_2660:
        /*0020*/ 	.word	0x00000000
        /*0024*/ 	.short	0x0000
        /*0026*/ 	.short	0x0000
        /*0028*/ 	.byte	0x00, 0xf0, 0xa1, 0x04


	//----- nvinfo : EIATTR_MAXREG_COUNT
	.align		4
.L_2661:
        /*002c*/ 	.byte	0x03, 0x1b
        /*002e*/ 	.short	0x00ff


	//----- nvinfo : EIATTR_NUM_BARRIERS
	.align		4
        /*0030*/ 	.byte	0x02, 0x4c
        /*0032*/ 	.byte	0x01
	.zero		1


	//----- nvinfo : EIATTR_MERCURY_ISA_VERSION
	.align		4
        /*0034*/ 	.byte	0x03, 0x5f
        /*0036*/ 	.short	0x0000


	//----- nvinfo : EIATTR_COOP_GROUP_MASK_REGIDS
	.align		4
        /*0038*/ 	.byte	0x04, 0x29
        /*003a*/ 	.short	(.L_2663 - .L_2662)


	//   ....[0]....
.L_2662:
        /*003c*/ 	.word	0xffffffff


	//   ....[1]....
        /*0040*/ 	.word	0xffffffff


	//   ....[2]....
        /*0044*/ 	.word	0xffffffff


	//   ....[3]....
        /*0048*/ 	.word	0xffffffff


	//   ....[4]....
        /*004c*/ 	.word	0xffffffff


	//   ....[5]....
        /*0050*/ 	.word	0xffffffff


	//   ....[6]....
        /*0054*/ 	.word	0xffffffff


	//   ....[7]....
        /*0058*/ 	.word	0xffffffff


	//   ....[8]....
        /*005c*/ 	.word	0xffffffff


	//   ....[9]....
        /*0060*/ 	.word	0xffffffff


	//   ....[10]....
        /*0064*/ 	.word	0xffffffff


	//   ....[11]....
        /*0068*/ 	.word	0xffffffff


	//   ....[12]....
        /*006c*/ 	.word	0xffffffff


	//   ....[13]....
        /*0070*/ 	.word	0xffffffff


	//   ....[14]....
        /*0074*/ 	.word	0xffffffff


	//   ....[15]....
        /*0078*/ 	.word	0xffffffff


	//   ....[16]....
        /*007c*/ 	.word	0xffffffff


	//   ....[17]....
        /*0080*/ 	.word	0xffffffff


	//   ....[18]....
        /*0084*/ 	.word	0xffffffff


	//   ....[19]....
        /*0088*/ 	.word	0xffffffff


	//----- nvinfo : EIATTR_COOP_GROUP_INSTR_OFFSETS
	.align		4
.L_2663:
        /*008c*/ 	.byte	0x04, 0x28
        /*008e*/ 	.short	(.L_2665 - .L_2664)


	//   ....[0]....
.L_2664:
        /*0090*/ 	.word	0x00001a50


	//   ....[1]....
        /*0094*/ 	.word	0x00001a70


	//   ....[2]....
        /*0098*/ 	.word	0x00001a90


	//   ....[3]....
        /*009c*/ 	.word	0x00001ab0


	//   ....[4]....
        /*00a0*/ 	.word	0x00001ad0


	//   ....[5]....
        /*00a4*/ 	.word	0x00001af0


	//   ....[6]....
        /*00a8*/ 	.word	0x00001b10


	//   ....[7]....
        /*00ac*/ 	.word	0x00001b30


	//   ....[8]....
        /*00b0*/ 	.word	0x00001b50


	//   ....[9]....
        /*00b4*/ 	.word	0x00001b70


	//   ....[10]....
        /*00b8*/ 	.word	0x00004440


	//   ....[11]....
        /*00bc*/ 	.word	0x000044c0


	//   ....[12]....
        /*00c0*/ 	.word	0x00004540


	//   ....[13]....
        /*00c4*/ 	.word	0x000045b0


	//   ....[14]....
        /*00c8*/ 	.word	0x00004630


	//   ....[15]....
        /*00cc*/ 	.word	0x000046a0


	//   ....[16]....
        /*00d0*/ 	.word	0x00004720


	//   ....[17]....
        /*00d4*/ 	.word	0x00004790


	//   ....[18]....
        /*00d8*/ 	.word	0x00004810


	//   ....[19]....
        /*00dc*/ 	.word	0x00004880


	//----- nvinfo : EIATTR_EXIT_INSTR_OFFSETS
	.align		4
.L_2665:
        /*00e0*/ 	.byte	0x04, 0x1c
        /*00e2*/ 	.short	(.L_2667 - .L_2666)


	//   ....[0]....
.L_2666:
        /*00e4*/ 	.word	0x00004330


	//   ....[1]....
        /*00e8*/ 	.word	0x000043e0


	//----- nvinfo : EIATTR_MAX_THREADS
	.align		4
.L_2667:
        /*00ec*/ 	.byte	0x04, 0x05
        /*00ee*/ 	.short	(.L_2669 - .L_2668)
.L_2668:
        /*00f0*/ 	.word	0x00000080
        /*00f4*/ 	.word	0x00000001
        /*00f8*/ 	.word	0x00000001


	//----- nvinfo : EIATTR_CRS_STACK_SIZE
	.align		4
.L_2669:
        /*00fc*/ 	.byte	0x04, 0x1e
        /*00fe*/ 	.short	(.L_2671 - .L_2670)
.L_2670:
        /*0100*/ 	.word	0x00000000
.L_2671:


//--------------------- .nv.info._ZN10layer_norm13ln_bwd_kernelINS_13Kernel_traitsI13__nv_bfloat16S2_fS2_fjLj3072ELj1ELj1ELj4ELj16ENS_18Kernel_traits_baseILj3072ES2_S2_fS2_fjLj128EEEEELb0ELb1ELb1ELb1EEEvNS_9BwdParamsE --------------------------
	.section	.nv.info._ZN10layer_norm13ln_bwd_kernelINS_13Kernel_traitsI13__nv_bfloat16S2_fS2_fjLj3072ELj1ELj1ELj4ELj16ENS_18Kernel_traits_baseILj3072ES2_S2_fS2_fjLj128EEEEELb0ELb1ELb1ELb1EEEvNS_9BwdParamsE,"",@"SHT_CUDA_INFO"
	.sectionflags	@""
	.align	4


	//----- nvinfo : EIATTR_CUDA_API_VERSION
	.align		4
        /*0000*/ 	.byte	0x04, 0x37
        /*0002*/ 	.short	(.L_2673 - .L_2672)
.L_2672:
        /*0004*/ 	.word	0x00000082


	//----- nvinfo : EIATTR_SW2861232_WAR
	.align		4
.L_2673:
        /*0008*/ 	.byte	0x01, 0x35
	.zero		2


	//----- nvinfo : EIATTR_PARAM_CBANK
	.align		4
        /*000c*/ 	.byte	0x04, 0x0a
        /*000e*/ 	.short	(.L_2675 - .L_2674)
	.align		4
.L_2674:
        /*0010*/ 	.word	index@(.nv.constant0._ZN10layer_norm13ln_bwd_kernelINS_13Kernel_traitsI13__nv_bfloat16S2_fS2_fjLj3072ELj1ELj1ELj4ELj16ENS_18Kernel_traits_baseILj3072ES2_S2_fS2_fjLj128EEEEELb0ELb1ELb1ELb1EEEvNS_9BwdParamsE)
        /*0014*/ 	.short	0x0160
        /*0016*/ 	.short	0x0128


	//----- nvinfo : EIATTR_CBANK_PARAM_SIZE
	.align		4
.L_2675:
        /*0018*/ 	.byte	0x03, 0x19
        /*001a*/ 	.short	0x0128


	//----- nvinfo : EIATTR_KPARAM_INFO
	.align		4
        /*001c*/ 	.byte	0x04, 0x17
        /*001e*/ 	.short	(.L_2677 - .L_2676)
.L_2676:
        /*0020*/ 	.word	0x00000000
        /*0024*/ 	.short	0x0000
        /*0026*/ 	.short	0x0000
        /*0028*/ 	.byte	0x00, 0xf0, 0xa1, 0x04


	//----- nvinfo : EIATTR_MAXREG_COUNT
	.align		4
.L_2677:
        /*002c*/ 	.byte	0x03, 0x1b
        /*002e*/ 	.short	0x00ff


	//----- nvinfo : EIATTR_NUM_BARRIERS
	.align		4
        /*0030*/ 	.byte	0x02, 0x4c
        /*0032*/ 	.byte	0x01
	.zero		1


	//----- nvinfo : EIATTR_MERCURY_ISA_VERSION
	.align		4
        /*0034*/ 	.byte	0x03, 0x5f
        /*0036*/ 	.short	0x0000


	//----- nvinfo : EIATTR_COOP_GROUP_MASK_REGIDS
	.align		4
        /*0038*/ 	.byte	0x04, 0x29
        /*003a*/ 	.short	(.L_2679 - .L_2678)


	//   ....[0]....
.L_2678:
        /*003c*/ 	.word	0xffffffff


	//   ....[1]....
        /*0040*/ 	.word	0xffffffff


	//   ....[2]....
        /*0044*/ 	.word	0xffffffff


	//   ....[3]....
        /*0048*/ 	.word	0xffffffff


	//   ....[4]....
        /*004c*/ 	.word	0xffffffff


	//   ....[5]....
        /*0050*/ 	.word	0xffffffff


	//   ....[6]....
        /*0054*/ 	.word	0xffffffff


	//   ....[7]....
        /*0058*/ 	.word	0xffffffff


	//   ....[8]....
        /*005c*/ 	.word	0xffffffff


	//   ....[9]....
        /*0060*/ 	.word	0xffffffff


	//   ....[10]....
        /*0064*/ 	.word	0xffffffff


	//   ....[11]....
        /*0068*/ 	.word	0xffffffff


	//   ....[12]....
        /*006c*/ 	.word	0xffffffff


	//   ....[13]....
        /*0070*/ 	.word	0xffffffff


	//   ....[14]....
        /*0074*/ 	.word	0xffffffff


	//   ....[15]....
        /*0078*/ 	.word	0xffffffff


	//   ....[16]....
        /*007c*/ 	.word	0xffffffff


	//   ....[17]....
        /*0080*/ 	.word	0xffffffff


	//   ....[18]....
        /*0084*/ 	.word	0xffffffff


	//   ....[19]....
        /*0088*/ 	.word	0xffffffff


	//----- nvinfo : EIATTR_COOP_GROUP_INSTR_OFFSETS
	.align		4
.L_2679:
        /*008c*/ 	.byte	0x04, 0x28
        /*008e*/ 	.short	(.L_2681 - .L_2680)


	//   ....[0]....
.L_2680:
        /*0090*/ 	.word	0x00001820


	//   ....[1]....
        /*0094*/ 	.word	0x00001840


	//   ....[2]....
        /*0098*/ 	.word	0x00001860


	//   ....[3]....
        /*009c*/ 	.word	0x00001880


	//   ....[4]....
        /*00a0*/ 	.word	0x000018a0


	//   ....[5]....
        /*00a4*/ 	.word	0x000018c0


	//   ....[6]....
        /*00a8*/ 	.word	0x000018e0


	//   ....[7]....
        /*00ac*/ 	.word	0x00001900


	//   ....[8]....
        /*00b0*/ 	.word	0x00001920


	//   ....[9]....
        /*00b4*/ 	.word	0x00001940


	//   ....[10]....
        /*00b8*/ 	.word	0x000040b0


	//   ....[11]....
        /*00bc*/ 	.word	0x00004130


	//   ....[12]....
        /*00c0*/ 	.word	0x000041b0


	//   ....[13]....
        /*00c4*/ 	.word	0x00004220


	//   ....[14]....
        /*00c8*/ 	.word	0x000042a0


	//   ....[15]....
        /*00cc*/ 	.word	0x00004310


	//   ....[16]....
        /*00d0*/ 	.word	0x00004390


	//   ....[17]....
        /*00d4*/ 	.word	0x00004400


	//   ....[18]....
        /*00d8*/ 	.word	0x00004480


	//   ....[19]....
        /*00dc*/ 	.word	0x000044f0


	//----- nvinfo : EIATTR_EXIT_INSTR_OFFSETS
	.align		4
.L_2681:
        /*00e0*/ 	.byte	0x04, 0x1c
        /*00e2*/ 	.short	(.L_2683 - .L_2682)


	//   ....[0]....
.L_2682:
        /*00e4*/ 	.word	0x00004050


	//----- nvinfo : EIATTR_MAX_THREADS
	.align		4
.L_2683:
        /*00e8*/ 	.byte	0x04, 0x05
        /*00ea*/ 	.short	(.L_2685 - .L_2684)
.L_2684:
        /*00ec*/ 	.word	0x00000080
        /*00f0*/ 	.word	0x00000001
        /*00f4*/ 	.word	0x00000001


	//----- nvinfo : EIATTR_CRS_STACK_SIZE
	.align		4
.L_2685:
        /*00f8*/ 	.byte	0x04, 0x1e
        /*00fa*/ 	.short	(.L_2687 - .L_2686)
.L_2686:
        /*00fc*/ 	.word	0x00000000
.L_2687:


//--------------------- .nv.info._ZN10layer_norm13ln_bwd_kernelINS_13Kernel_traitsI13__nv_bfloat16S2_fS2_fjLj3072ELj1ELj1ELj4ELj16ENS_18Kernel_traits_baseILj3072ES2_S2_fS2_fjLj128EEEEELb1ELb0ELb0ELb0EEEvNS_9BwdParamsE --------------------------
	.section	.nv.info._ZN10layer_norm13ln_bwd_kernelINS_13Kernel_traitsI13__nv_bfloat16S2_fS2_fjLj3072ELj1ELj1ELj4ELj16ENS_18Kernel_traits_baseILj3072ES2_S2_fS2_fjLj128EEEEELb1ELb0ELb0ELb0EEEvNS_9BwdParamsE,"",@"SHT_CUDA_INFO"
	.sectionflags	@""
	.align	4


	//----- nvinfo : EIATTR_CUDA_API_VERSION
	.align		4
        /*0000*/ 	.byte	0x04, 0x37
        /*0002*/ 	.short	(.L_2689 - .L_2688)
.L_2688:
        /*0004*/ 	.word	0x00000082


	//----- nvinfo : EIATTR_SW2861232_WAR
	.align		4
.L_2689:
        /*0008*/ 	.byte	0x01, 0x35
	.zero		2


	//----- nvinfo : EIATTR_PARAM_CBANK
	.align		4
        /*000c*/ 	.byte	0x04, 0x0a
        /*000e*/ 	.short	(.L_2691 - .L_2690)
	.align		4
.L_2690:
        /*0010*/ 	.word	index@(.nv.constant0._ZN10layer_norm13ln_bwd_kernelINS_13Kernel_traitsI13__nv_bfloat16S2_fS2_fjLj3072ELj1ELj1ELj4ELj16ENS_18Kernel_traits_baseILj3072ES2_S2_fS2_fjLj128EEEEELb1ELb0ELb0ELb0EEEvNS_9BwdParamsE)
        /*0014*/ 	.short	0x0160
        /*0016*/ 	.short	0x0128


	//----- nvinfo : EIATTR_CBANK_PARAM_SIZE
	.align		4
.L_2691:
        /*0018*/ 	.byte	0x03, 0x19
        /*001a*/ 	.short	0x0128


	//----- nvinfo : EIATTR_KPARAM_INFO
	.align		4
        /*001c*/ 	.byte	0x04, 0x17
        /*001e*/ 	.short	(.L_2693 - .L_2692)
.L_2692:
        /*0020*/ 	.word	0x00000000
        /*0024*/ 	.short	0x0000
        /*0026*/ 	.short	0x0000
        /*0028*/ 	.byte	0x00, 0xf0, 0xa1, 0x04


	//----- nvinfo : EIATTR_MAXREG_COUNT
	.align		4
.L_2693:
        /*002c*/ 	.byte	0x03, 0x1b
        /*002e*/ 	.short	0x00ff


	//----- nvinfo : EIATTR_NUM_BARRIERS
	.align		4
        /*0030*/ 	.byte	0x02, 0x4c
        /*0032*/ 	.byte	0x01
	.zero		1


	//----- nvinfo : EIATTR_MERCURY_ISA_VERSION
	.align		4
        /*0034*/ 	.byte	0x03, 0x5f
        /*0036*/ 	.short	0x0000


	//----- nvinfo : EIATTR_COOP_GROUP_MASK_REGIDS
	.align		4
        /*0038*/ 	.byte	0x04, 0x29
        /*003a*/ 	.short	(.L_2695 - .L_2694)


	//   ....[0]....
.L_2694:
        /*003c*/ 	.word	0xffffffff


	//   ....[1]....
        /*0040*/ 	.word	0xffffffff


	//   ....[2]....
        /*0044*/ 	.word	0xffffffff


	//   ....[3]....
        /*0048*/ 	.word	0xffffffff


	//   ....[4]....
        /*004c*/ 	.word	0xffffffff


	//   ....[5]....
        /*0050*/ 	.word	0xffffffff


	//   ....[6]....
        /*0054*/ 	.word	0xffffffff


	//   ....[7]....
        /*0058*/ 	.word	0xffffffff


	//   ....[8]....
        /*005c*/ 	.word	0xffffffff


	//   ....[9]....
        /*0060*/ 	.word	0xffffffff


	//   ....[10]....
        /*0064*/ 	.word	0xffffffff


	//   ....[11]....
        /*0068*/ 	.word	0xffffffff


	//   ....[12]....
        /*006c*/ 	.word	0xffffffff


	//   ....[13]....
        /*0070*/ 	.word	0xffffffff


	//   ....[14]....
        /*0074*/ 	.word	0xffffffff


	//   ....[15]....
        /*0078*/ 	.word	0xffffffff


	//   ....[16]....
        /*007c*/ 	.word	0xffffffff


	//   ....[17]....
        /*0080*/ 	.word	0xffffffff


	//   ....[18]....
        /*0084*/ 	.word	0xffffffff


	//   ....[19]....
        /*0088*/ 	.word	0xffffffff


	//----- nvinfo : EIATTR_COOP_GROUP_INSTR_OFFSETS
	.align		4
.L_2695:
        /*008c*/ 	.byte	0x04, 0x28
        /*008e*/ 	.short	(.L_2697 - .L_2696)


	//   ....[0]....
.L_2696:
        /*0090*/ 	.word	0x00001650


	//   ....[1]....
        /*0094*/ 	.word	0x00001670


	//   ....[2]....
        /*0098*/ 	.word	0x00001690


	//   ....[3]....
        /*009c*/ 	.word	0x000016b0


	//   ....[4]....
        /*00a0*/ 	.word	0x000016d0


	//   ....[5]....
        /*00a4*/ 	.word	0x000016f0


	//   ....[6]....
        /*00a8*/ 	.word	0x00001710


	//   ....[7]....
        /*00ac*/ 	.word	0x00001730


	//   ....[8]....
        /*00b0*/ 	.word	0x00001750


	//   ....[9]....
        /*00b4*/ 	.word	0x00001770


	//   ....[10]....
        /*00b8*/ 	.word	0x00002ca0


	//   ....[11]....
        /*00bc*/ 	.word	0x00002d20


	//   ....[12]....
        /*00c0*/ 	.word	0x00002da0


	//   ....[13]....
        /*00c4*/ 	.word	0x00002e10


	//   ....[14]....
        /*00c8*/ 	.word	0x00002e90


	//   ....[15]....
        /*00cc*/ 	.word	0x00002f00


	//   ....[16]....
        /*00d0*/ 	.word	0x00002f80


	//   ....[17]....
        /*00d4*/ 	.word	0x00002ff0


	//   ....[18]....
        /*00d8*/ 	.word	0x00003070


	//   ....[19]....
        /*00dc*/ 	.word	0x000030e0


	//----- nvinfo : EIATTR_EXIT_INSTR_OFFSETS
	.align		4
.L_2697:
        /*00e0*/ 	.byte	0x04, 0x1c
        /*00e2*/ 	.short	(.L_2699 - .L_2698)


	//   ....[0]....
.L_2698:
        /*00e4*/ 	.word	0x00002bc0


	//   ....[1]....
        /*00e8*/ 	.word	0x00002c40


	//----- nvinfo : EIATTR_MAX_THREADS
	.align		4
.L_2699:
        /*00ec*/ 	.byte	0x04, 0x05
        /*00ee*/ 	.short	(.L_2701 - .L_2700)
.L_2700:
        /*00f0*/ 	.word	0x00000080
        /*00f4*/ 	.word	0x00000001
        /*00f8*/ 	.word	0x00000001


	//----- nvinfo : EIATTR_CRS_STACK_SIZE
	.align		4
.L_2701:
        /*00fc*/ 	.byte	0x04, 0x1e
        /*00fe*/ 	.short	(.L_2703 - .L_2702)
.L_2702:
        /*0100*/ 	.word	0x00000000
.L_2703:


//--------------------- .nv.info._ZN10layer_norm13ln_bwd_kernelINS_13Kernel_traitsI13__nv_bfloat16S2_fS2_fjLj3072ELj1ELj1ELj4ELj16ENS_18Kernel_traits_baseILj3072ES2_S2_fS2_fjLj128EEEEELb1ELb0ELb0ELb1EEEvNS_9BwdParamsE --------------------------
	.section	.nv.info._ZN10layer_norm13ln_bwd_kernelINS_13Kernel_traitsI13__nv_bfloat16S2_fS2_fjLj3072ELj1ELj1ELj4ELj16ENS_18Kernel_traits_baseILj3072ES2_S2_fS2_fjLj128EEEEELb1ELb0ELb0ELb1EEEvNS_9BwdParamsE,"",@"SHT_CUDA_INFO"
	.sectionflags	@""
	.align	4


	//----- nvinfo : EIATTR_CUDA_API_VERSION
	.align		4
        /*0000*/ 	.byte	0x04, 0x37
        /*0002*/ 	.short	(.L_2705 - .L_2704)
.L_2704:
        /*0004*/ 	.word	0x00000082


	//----- nvinfo : EIATTR_SW2861232_WAR
	.align		4
.L_2705:
        /*0008*/ 	.byte	0x01, 0x35
	.zero		2


	//----- nvinfo : EIATTR_PARAM_CBANK
	.align		4
        /*000c*/ 	.byte	0x04, 0x0a
        /*000e*/ 	.short	(.L_2707 - .L_2706)
	.align		4
.L_2706:
        /*0010*/ 	.word	index@(.nv.constant0._ZN10layer_norm13ln_bwd_kernelINS_13Kernel_traitsI13__nv_bfloat16S2_fS2_fjLj3072ELj1ELj1ELj4ELj16ENS_18Kernel_traits_baseILj3072ES2_S2_fS2_fjLj128EEEEELb1ELb0ELb0ELb1EEEvNS_9BwdParamsE)
        /*0014*/ 	.short	0x0160
        /*0016*/ 	.short	0x0128


	//----- nvinfo : EIATTR_CBANK_PARAM_SIZE
	.align		4
.L_2707:
        /*0018*/ 	.byte	0x03, 0x19
        /*001a*/ 	.short	0x0128


	//----- nvinfo : EIATTR_KPARAM_INFO
	.align		4
        /*001c*/ 	.byte	0x04, 0x17
        /*001e*/ 	.short	(.L_2709 - .L_2708)
.L_2708:
        /*0020*/ 	.word	0x00000000
        /*0024*/ 	.short	0x0000
        /*0026*/ 	.short	0x0000
        /*0028*/ 	.byte	0x00, 0xf0, 0xa1, 0x04


	//----- nvinfo : EIATTR_MAXREG_COUNT
	.align		4
.L_2709:
        /*002c*/ 	.byte	0x03, 0x1b
        /*002e*/ 	.short	0x00ff


	//----- nvinfo : EIATTR_NUM_BARRIERS
	.align		4
        /*0030*/ 	.byte	0x02, 0x4c
        /*0032*/ 	.byte	0x01
	.zero		1


	//----- nvinfo : EIATTR_MERCURY_ISA_VERSION
	.align		4
        /*0034*/ 	.byte	0x03, 0x5f
        /*0036*/ 	.short	0x0000


	//----- nvinfo : EIATTR_COOP_GROUP_MASK_REGIDS
	.align		4
        /*0038*/ 	.byte	0x04, 0x29
        /*003a*/ 	.short	(.L_2711 - .L_2710)


	//   ....[0]....
.L_2710:
        /*003c*/ 	.word	0xffffffff


	//   ....[1]....
        /*0040*/ 	.word	0xffffffff


	//   ....[2]....
        /*0044*/ 	.word	0xffffffff


	//   ....[3]....
        /*0048*/ 	.word	0xffffffff


	//   ....[4]....
        /*004c*/ 	.word	0xffffffff


	//   ....[5]....
        /*0050*/ 	.word	0xffffffff


	//   ....[6]....
        /*0054*/ 	.word	0xffffffff


	//   ....[7]....
        /*0058*/ 	.word	0xffffffff


	//   ....[8]....
        /*005c*/ 	.word	0xffffffff


	//   ....[9]....
        /*0060*/ 	.word	0xffffffff


	//   ....[10]....
        /*0064*/ 	.word	0xffffffff


	//   ....[11]....
        /*0068*/ 	.word	0xffffffff


	//   ....[12]....
        /*006c*/ 	.word	0xffffffff


	//   ....[13]....
        /*0070*/ 	.word	0xffffffff


	//   ....[14]....
        /*0074*/ 	.word	0xffffffff


	//   ....[15]....
        /*0078*/ 	.word	0xffffffff


	//   ....[16]....
        /*007c*/ 	.word	0xffffffff


	//   ....[17]....
        /*0080*/ 	.word	0xffffffff


	//   ....[18]....
        /*0084*/ 	.word	0xffffffff


	//   ....[19]....
        /*0088*/ 	.word	0xffffffff


	//----- nvinfo : EIATTR_COOP_GROUP_INSTR_OFFSETS
	.align		4
.L_2711:
        /*008c*/ 	.byte	0x04, 0x28
        /*008e*/ 	.short	(.L_2713 - .L_2712)


	//   ....[0]....
.L_2712:
        /*0090*/ 	.word	0x00001540


	//   ....[1]....
        /*0094*/ 	.word	0x00001560


	//   ....[2]....
        /*0098*/ 	.word	0x00001580


	//   ....[3]....
        /*009c*/ 	.word	0x000015a0


	//   ....[4]....
        /*00a0*/ 	.word	0x000015c0


	//   ....[5]....
        /*00a4*/ 	.word	0x000015e0


	//   ....[6]....
        /*00a8*/ 	.word	0x00001600


	//   ....[7]....
        /*00ac*/ 	.word	0x00001620


	//   ....[8]....
        /*00b0*/ 	.word	0x00001640


	//   ....[9]....
        /*00b4*/ 	.word	0x00001660


	//   ....[10]....
        /*00b8*/ 	.word	0x00002d60


	//   ....[11]....
        /*00bc*/ 	.word	0x00002de0


	//   ....[12]....
        /*00c0*/ 	.word	0x00002e60


	//   ....[13]....
        /*00c4*/ 	.word	0x00002ed0


	//   ....[14]....
        /*00c8*/ 	.word	0x00002f50


	//   ....[15]....
        /*00cc*/ 	.word	0x00002fc0


	//   ....[16]....
        /*00d0*/ 	.word	0x00003040


	//   ....[17]....
        /*00d4*/ 	.word	0x000030b0


	//   ....[18]....
        /*00d8*/ 	.word	0x00003130


	//   ....[19]....
        /*00dc*/ 	.word	0x000031a0


	//----- nvinfo : EIATTR_EXIT_INSTR_OFFSETS
	.align		4
.L_2713:
        /*00e0*/ 	.byte	0x04, 0x1c
        /*00e2*/ 	.short	(.L_2715 - .L_2714)


	//   ....[0]....
.L_2714:
        /*00e4*/ 	.word	0x00002d00


	//----- nvinfo : EIATTR_MAX_THREADS
	.align		4
.L_2715:
        /*00e8*/ 	.byte	0x04, 0x05
        /*00ea*/ 	.short	(.L_2717 - .L_2716)
.L_2716:
        /*00ec*/ 	.word	0x00000080
        /*00f0*/ 	.word	0x00000001
        /*00f4*/ 	.word	0x00000001


	//----- nvinfo : EIATTR_CRS_STACK_SIZE
	.align		4
.L_2717:
        /*00f8*/ 	.byte	0x04, 0x1e
        /*00fa*/ 	.short	(.L_2719 - .L_2718)
.L_2718:
        /*00fc*/ 	.word	0x00000000
.L_2719:


//--------------------- .nv.info._ZN10layer_norm22ln_bwd_finalize_kernelINS_22Kernel_traits_finalizeILj3072E13__nv_bfloat16S2_fS2_fjLb0ELj1024ELj4ENS_18Kernel_traits_baseILj3072ES2_S2_fS2_fjLj1024EEEEELb0ELb0EEEvNS_9BwdParamsE --------------------------
	.section	.nv.info._ZN10layer_norm22ln_bwd_finalize_kernelINS_22Kernel_traits_finalizeILj3072E13__nv_bfloat16S2_fS2_fjLb0ELj1024ELj4ENS_18Kernel_traits_baseILj3072ES2_S2_fS2_fjLj1024EEEEELb0ELb0EEEvNS_9BwdParamsE,"",@"SHT_CUDA_INFO"
	.sectionflags	@""
	.align	4


	//----- nvinfo : EIATTR_CUDA_API_VERSION
	.align		4
        /*0000*/ 	.byte	0x04, 0x37
        /*0002*/ 	.short	(.L_2721 - .L_2720)
.L_2720:
        /*0004*/ 	.word	0x00000082


	//----- nvinfo : EIATTR_SW2861232_WAR
	.align		4
.L_2721:
        /*0008*/ 	.byte	0x01, 0x35
	.zero		2


	//----- nvinfo : EIATTR_PARAM_CBANK
	.align		4
        /*000c*/ 	.byte	0x04, 0x0a
        /*000e*/ 	.short	(.L_2723 - .L_2722)
	.align		4
.L_2722:
        /*0010*/ 	.word	index@(.nv.constant0._ZN10layer_norm22ln_bwd_finalize_kernelINS_22Kernel_traits_finalizeILj3072E13__nv_bfloat16S2_fS2_fjLb0ELj1024ELj4ENS_18Kernel_traits_baseILj3072ES2_S2_fS2_fjLj1024EEEEELb0ELb0EEEvNS_9BwdParamsE)
        /*0014*/ 	.short	0x0160
        /*0016*/ 	.short	0x0128


	//----- nvinfo : EIATTR_CBANK_PARAM_SIZE
	.align		4
.L_2723:
        /*0018*/ 	.byte	0x03, 0x19
        /*001a*/ 	.short	0x0128


	//----- nvinfo : EIATTR_KPARAM_INFO
	.align		4
        /*001c*/ 	.byte	0x04, 0x17
        /*001e*/ 	.short	(.L_2725 - .L_2724)
.L_2724:
        /*0020*/ 	.word	0x00000000
        /*0024*/ 	.short	0x0000
        /*0026*/ 	.short	0x0000
        /*0028*/ 	.byte	0x00, 0xf0, 0xa1, 0x04


	//----- nvinfo : EIATTR_MAXREG_COUNT
	.align		4
.L_2725:
        /*002c*/ 	.byte	0x03, 0x1b
        /*002e*/ 	.short	0x0040


	//----- nvinfo : EIATTR_NUM_BARRIERS
	.align		4
        /*0030*/ 	.byte	0x02, 0x4c
        /*0032*/ 	.byte	0x01
	.zero		1


	//----- nvinfo : EIATTR_MERCURY_ISA_VERSION
	.align		4
        /*0034*/ 	.byte	0x03, 0x5f
        /*0036*/ 	.short	0x0000


	//----- nvinfo : EIATTR_COOP_GROUP_MASK_REGIDS
	.align		4
        /*0038*/ 	.byte	0x04, 0x29
        /*003a*/ 	.short	(.L_2727 - .L_2726)


	//   ....[0]....
.L_2726:
        /*003c*/ 	.word	0xffffffff


	//   ....[1]....
        /*0040*/ 	.word	0xffffffff


	//   ....[2]....
        /*0044*/ 	.word	0xffffffff


	//   ....[3]....
        /*0048*/ 	.word	0xffffffff


	//   ....[4]....
        /*004c*/ 	.word	0xffffffff


	//   ....[5]....
        /*0050*/ 	.word	0xffffffff


	//   ....[6]....
        /*0054*/ 	.word	0xffffffff


	//   ....[7]....
        /*0058*/ 	.word	0xffffffff


	//   ....[8]....
        /*005c*/ 	.word	0xffffffff


	//   ....[9]....
        /*0060*/ 	.word	0xffffffff


	//   ....[10]....
        /*0064*/ 	.word	0xffffffff


	//   ....[11]....
        /*0068*/ 	.word	0xffffffff


	//   ....[12]....
        /*006c*/ 	.word	0xffffffff


	//   ....[13]....
        /*0070*/ 	.word	0xffffffff


	//   ....[14]....
        /*0074*/ 	.word	0xffffffff


	//   ....[15]....
        /*0078*/ 	.word	0xffffffff


	//   ....[16]....
        /*007c*/ 	.word	0xffffffff


	//   ....[17]....
        /*0080*/ 	.word	0xffffffff


	//   ....[18]....
        /*0084*/ 	.word	0xffffffff


	//   ....[19]....
        /*0088*/ 	.word	0xffffffff


	//----- nvinfo : EIATTR_COOP_GROUP_INSTR_OFFSETS
	.align		4
.L_2727:
        /*008c*/ 	.byte	0x04, 0x28
        /*008e*/ 	.short	(.L_2729 - .L_2728)


	//   ....[0]....
.L_2728:
        /*0090*/ 	.word	0x00000820


	//   ....[1]....
        /*0094*/ 	.word	0x00000850


	//   ....[2]....
        /*0098*/ 	.word	0x00000860


	//   ....[3]....
        /*009c*/ 	.word	0x00000890


	//   ....[4]....
        /*00a0*/ 	.word	0x000008a0


	//   ....[5]....
        /*00a4*/ 	.word	0x000008d0


	//   ....[6]....
        /*00a8*/ 	.word	0x000008f0


	//   ....[7]....
        /*00ac*/ 	.word	0x00000900


	//   ....[8]....
        /*00b0*/ 	.word	0x00000930


	//   ....[9]....
        /*00b4*/ 	.word	0x00000940


	//   ....[10]....
        /*00b8*/ 	.word	0x00000b50


	//   ....[11]....
        /*00bc*/ 	.word	0x00000bc0


	//   ....[12]....
        /*00c0*/ 	.word	0x00000c20


	//   ....[13]....
        /*00c4*/ 	.word	0x00000c80


	//   ....[14]....
        /*00c8*/ 	.word	0x00000cf0


	//   ....[15]....
        /*00cc*/ 	.word	0x00000d60


	//   ....[16]....
        /*00d0*/ 	.word	0x00000dc0


	//   ....[17]....
        /*00d4*/ 	.word	0x00000e20


	//   ....[18]....
        /*00d8*/ 	.word	0x00000e80


	//   ....[19]....
        /*00dc*/ 	.word	0x00000ee0


	//----- nvinfo : EIATTR_EXIT_INSTR_OFFSETS
	.align		4
.L_2729:
        /*00e0*/ 	.byte	0x04, 0x1c
        /*00e2*/ 	.short	(.L_2731 - .L_2730)


	//   ....[0]....
.L_2730:
        /*00e4*/ 	.word	0x00000070


	//   ....[1]....
        /*00e8*/ 	.word	0x00000af0


	//----- nvinfo : EIATTR_MAX_THREADS
	.align		4
.L_2731:
        /*00ec*/ 	.byte	0x04, 0x05
        /*00ee*/ 	.short	(.L_2733 - .L_2732)
.L_2732:
        /*00f0*/ 	.word	0x00000400
        /*00f4*/ 	.word	0x00000001
        /*00f8*/ 	.word	0x00000001


	//----- nvinfo : EIATTR_CRS_STACK_SIZE
	.align		4
.L_2733:
        /*00fc*/ 	.byte	0x04, 0x1e
        /*00fe*/ 	.short	(.L_2735 - .L_2734)
.L_2734:
        /*0100*/ 	.word	0x00000000
.L_2735:


//--------------------- .nv.info._ZN10layer_norm13ln_bwd_kernelINS_13Kernel_traitsI13__nv_bfloat16S2_fS2_fjLj3072ELj1ELj1ELj4ELj16ENS_18Kernel_traits_baseILj3072ES2_S2_fS2_fjLj128EEEEELb1ELb0ELb1ELb0EEEvNS_9BwdParamsE --------------------------
	.section	.nv.info._ZN10layer_norm13ln_bwd_kernelINS_13Kernel_traitsI13__nv_bfloat16S2_fS2_fjLj3072ELj1ELj1ELj4ELj16ENS_18Kernel_traits_baseILj3072ES2_S2_fS2_fjLj128EEEEELb1ELb0ELb1ELb0EEEvNS_9BwdParamsE,"",@"SHT_CUDA_INFO"
	.sectionflags	@""
	.align	4


	//----- nvinfo : EIATTR_CUDA_API_VERSION
	.align		4
        /*0000*/ 	.byte	0x04, 0x37
        /*0002*/ 	.short	(.L_2737 - .L_2736)
.L_2736:
        /*0004*/ 	.word	0x00000082


	//----- nvinfo : EIATTR_SW2861232_WAR
	.align		4
.L_2737:
        /*0008*/ 	.byte	0x01, 0x35
	.zero		2


	//----- nvinfo : EIATTR_PARAM_CBANK
	.align		4
        /*000c*/ 	.byte	0x04, 0x0a
        /*000e*/ 	.short	(.L_2739 - .L_2738)
	.align		4
.L_2738:
        /*0010*/ 	.word	index@(.nv.constant0._ZN10layer_norm13ln_bwd_kernelINS_13Kernel_traitsI13__nv_bfloat16S2_fS2_fjLj3072ELj1ELj1ELj4ELj16ENS_18Kernel_traits_baseILj3072ES2_S2_fS2_fjLj128EEEEELb1ELb0ELb1ELb0EEEvNS_9BwdParamsE)
        /*0014*/ 	.short	0x0160
        /*0016*/ 	.short	0x0128


	//----- nvinfo : EIATTR_CBANK_PARAM_SIZE
	.align		4
.L_2739:
        /*0018*/ 	.byte	0x03, 0x19
        /*001a*/ 	.short	0x0128


	//----- nvinfo : EIATTR_KPARAM_INFO
	.align		4
        /*001c*/ 	.byte	0x04, 0x17
        /*001e*/ 	.short	(.L_2741 - .L_2740)
.L_2740:
        /*0020*/ 	.word	0x00000000
        /*0024*/ 	.short	0x0000
        /*0026*/ 	.short	0x0000
        /*0028*/ 	.byte	0x00, 0xf0, 0xa1, 0x04


	//----- nvinfo : EIATTR_MAXREG_COUNT
	.align		4
.L_2741:
        /*002c*/ 	.byte	0x03, 0x1b
        /*002e*/ 	.short	0x00ff


	//----- nvinfo : EIATTR_NUM_BARRIERS
	.align		4
        /*0030*/ 	.byte	0x02, 0x4c
        /*0032*/ 	.byte	0x01
	.zero		1


	//----- nvinfo : EIATTR_MERCURY_ISA_VERSION
	.align		4
        /*0034*/ 	.byte	0x03, 0x5f
        /*0036*/ 	.short	0x0000


	//----- nvinfo : EIATTR_COOP_GROUP_MASK_REGIDS
	.align		4
        /*0038*/ 	.byte	0x04, 0x29
        /*003a*/ 	.short	(.L_2743 - .L_2742)


	//   ....[0]....
.L_2742:
        /*003c*/ 	.word	0xffffffff


	//   ....[1]....
        /*0040*/ 	.word	0xffffffff


	//   ....[2]....
        /*0044*/ 	.word	0xffffffff


	//   ....[3]....
        /*0048*/ 	.word	0xffffffff


	//   ....[4]....
        /*004c*/ 	.word	0xffffffff


	//   ....[5]....
        /*0050*/ 	.word	0xffffffff


	//   ....[6]....
        /*0054*/ 	.word	0xffffffff


	//   ....[7]....
        /*0058*/ 	.word	0xffffffff


	//   ....[8]....
        /*005c*/ 	.word	0xffffffff


	//   ....[9]....
        /*0060*/ 	.word	0xffffffff


	//   ....[10]....
        /*0064*/ 	.word	0xffffffff


	//   ....[11]....
        /*0068*/ 	.word	0xffffffff


	//   ....[12]....
        /*006c*/ 	.word	0xffffffff


	//   ....[13]....
        /*0070*/ 	.word	0xffffffff


	//   ....[14]....
        /*0074*/ 	.word	0xffffffff


	//   ....[15]....
        /*0078*/ 	.word	0xffffffff


	//   ....[16]....
        /*007c*/ 	.word	0xffffffff


	//   ....[17]....
        /*0080*/ 	.word	0xffffffff


	//   ....[18]....
        /*0084*/ 	.word	0xffffffff


	//   ....[19]....
        /*0088*/ 	.word	0xffffffff


	//----- nvinfo : EIATTR_COOP_GROUP_INSTR_OFFSETS
	.align		4
.L_2743:
        /*008c*/ 	.byte	0x04, 0x28
        /*008e*/ 	.short	(.L_2745 - .L_2744)


	//   ....[0]....
.L_2744:
        /*0090*/ 	.word	0x000019d0


	//   ....[1]....
        /*0094*/ 	.word	0x000019f0


	//   ....[2]....
        /*0098*/ 	.word	0x00001a10


	//   ....[3]....
        /*009c*/ 	.word	0x00001a30


	//   ....[4]....
        /*00a0*/ 	.word	0x00001a50


	//   ....[5]....
        /*00a4*/ 	.word	0x00001a70


	//   ....[6]....
        /*00a8*/ 	.word	0x00001a90


	//   ....[7]....
        /*00ac*/ 	.word	0x00001ab0


	//   ....[8]....
        /*00b0*/ 	.word	0x00001ad0


	//   ....[9]....
        /*00b4*/ 	.word	0x00001af0


	//   ....[10]....
        /*00b8*/ 	.word	0x00003ed0


	//   ....[11]....
        /*00bc*/ 	.word	0x00003f50


	//   ....[12]....
        /*00c0*/ 	.word	0x00003fd0


	//   ....[13]....
        /*00c4*/ 	.word	0x00004040


	//   ....[14]....
        /*00c8*/ 	.word	0x000040c0


	//   ....[15]....
        /*00cc*/ 	.word	0x00004130


	//   ....[16]....
        /*00d0*/ 	.word	0x000041b0


	//   ....[17]....
        /*00d4*/ 	.word	0x00004220


	//   ....[18]....
        /*00d8*/ 	.word	0x000042a0


	//   ....[19]....
        /*00dc*/ 	.word	0x00004310


	//----- nvinfo : EIATTR_EXIT_INSTR_OFFSETS
	.align		4
.L_2745:
        /*00e0*/ 	.byte	0x04, 0x1c
        /*00e2*/ 	.short	(.L_2747 - .L_2746)


	//   ....[0]....
.L_2746:
        /*00e4*/ 	.word	0x00003df0


	//   ....[1]....
        /*00e8*/ 	.word	0x00003e70


	//----- nvinfo : EIATTR_MAX_THREADS
	.align		4
.L_2747:
        /*00ec*/ 	.byte	0x04, 0x05
        /*00ee*/ 	.short	(.L_2749 - .L_2748)
.L_2748:
        /*00f0*/ 	.word	0x00000080
        /*00f4*/ 	.word	0x00000001
        /*00f8*/ 	.word	0x00000001


	//----- nvinfo : EIATTR_CRS_STACK_SIZE
	.align		4
.L_2749:
        /*00fc*/ 	.byte	0x04, 0x1e
        /*00fe*/ 	.short	(.L_2751 - .L_2750)
.L_2750:
        /*0100*/ 	.word	0x00000000
.L_2751:


//--------------------- .nv.info._ZN10layer_norm22ln_bwd_finalize_kernelINS_22Kernel_traits_finalizeILj3072E13__nv_bfloat16S2_fS2_fjLb0ELj1024ELj4ENS_18Kernel_traits_baseILj3072ES2_S2_fS2_fjLj1024EEEEELb0ELb1EEEvNS_9BwdParamsE --------------------------
	.section	.nv.info._ZN10layer_norm22ln_bwd_finalize_kernelINS_22Kernel_traits_finalizeILj3072E13__nv_bfloat16S2_fS2_fjLb0ELj1024ELj4ENS_18Kernel_traits_baseILj3072ES2_S2_fS2_fjLj1024EEEEELb0ELb1EEEvNS_9BwdParamsE,"",@"SHT_CUDA_INFO"
	.sectionflags	@""
	.align	4


	//----- nvinfo : EIATTR_CUDA_API_VERSION
	.align		4
        /*0000*/ 	.byte	0x04, 0x37
        /*0002*/ 	.short	(.L_2753 - .L_2752)
.L_2752:
        /*0004*/ 	.word	0x00000082


	//----- nvinfo : EIATTR_SW2861232_WAR
	.align		4
.L_2753:
        /*0008*/ 	.byte	0x01, 0x35
	.zero		2


	//----- nvinfo : EIATTR_PARAM_CBANK
	.align		4
        /*000c*/ 	.byte	0x04, 0x0a
        /*000e*/ 	.short	(.L_2755 - .L_2754)
	.align		4
.L_2754:
        /*0010*/ 	.word	index@(.nv.constant0._ZN10layer_norm22ln_bwd_finalize_kernelINS_22Kernel_traits_finalizeILj3072E13__nv_bfloat16S2_fS2_fjLb0ELj1024ELj4ENS_18Kernel_traits_baseILj3072ES2_S2_fS2_fjLj1024EEEEELb0ELb1EEEvNS_9BwdParamsE)
        /*0014*/ 	.short	0x0160
        /*0016*/ 	.short	0x0128


	//----- nvinfo : EIATTR_CBANK_PARAM_SIZE
	.align		4
.L_2755:
        /*0018*/ 	.byte	0x03, 0x19
        /*001a*/ 	.short	0x0128


	//----- nvinfo : EIATTR_KPARAM_INFO
	.align		4
        /*001c*/ 	.byte	0x04, 0x17
        /*001e*/ 	.short	(.L_2757 - .L_2756)
.L_2756:
        /*0020*/ 	.word	0x00000000
        /*0024*/ 	.short	0x0000
        /*0026*/ 	.short	0x0000
        /*0028*/ 	.byte	0x00, 0xf0, 0xa1, 0x04


	//----- nvinfo : EIATTR_MAXREG_COUNT
	.align		4
.L_2757:
        /*002c*/ 	.byte	0x03, 0x1b
        /*002e*/ 	.short	0x0040


	//----- nvinfo : EIATTR_NUM_BARRIERS
	.align		4
        /*0030*/ 	.byte	0x02, 0x4c
        /*0032*/ 	.byte	0x01
	.zero		1


	//----- nvinfo : EIATTR_MERCURY_ISA_VERSION
	.align		4
        /*0034*/ 	.byte	0x03, 0x5f
        /*0036*/ 	.short	0x0000


	//----- nvinfo : EIATTR_COOP_GROUP_MASK_REGIDS
	.align		4
        /*0038*/ 	.byte	0x04, 0x29
        /*003a*/ 	.short	(.L_2759 - .L_2758)


	//   ....[0]....
.L_2758:
        /*003c*/ 	.word	0xffffffff


	//   ....[1]....
        /*0040*/ 	.word	0xffffffff


	//   ....[2]....
        /*0044*/ 	.word	0xffffffff


	//   ....[3]....
        /*0048*/ 	.word	0xffffffff


	//   ....[4]....
        /*004c*/ 	.word	0xffffffff


	//   ....[5]....
        /*0050*/ 	.word	0xffffffff


	//   ....[6]....
        /*0054*/ 	.word	0xffffffff


	//   ....[7]....
        /*0058*/ 	.word	0xffffffff


	//   ....[8]....
        /*005c*/ 	.word	0xffffffff


	//   ....[9]....
        /*0060*/ 	.word	0xffffffff


	//   ....[10]....
        /*0064*/ 	.word	0xffffffff


	//   ....[11]....
        /*0068*/ 	.word	0xffffffff


	//   ....[12]....
        /*006c*/ 	.word	0xffffffff


	//   ....[13]....
        /*0070*/ 	.word	0xffffffff


	//   ....[14]....
        /*0074*/ 	.word	0xffffffff


	//   ....[15]....
        /*0078*/ 	.word	0xffffffff


	//   ....[16]....
        /*007c*/ 	.word	0xffffffff


	//   ....[17]....
        /*0080*/ 	.word	0xffffffff


	//   ....[18]....
        /*0084*/ 	.word	0xffffffff


	//   ....[19]....
        /*0088*/ 	.word	0xffffffff


	//----- nvinfo : EIATTR_COOP_GROUP_INSTR_OFFSETS
	.align		4
.L_2759:
        /*008c*/ 	.byte	0x04, 0x28
        /*008e*/ 	.short	(.L_2761 - .L_2760)


	//   ....[0]....
.L_2760:
        /*0090*/ 	.word	0x000007f0


	//   ....[1]....
        /*0094*/ 	.word	0x00000820


	//   ....[2]....
        /*0098*/ 	.word	0x00000840


	//   ....[3]....
        /*009c*/ 	.word	0x00000850


	//   ....[4]....
        /*00a0*/ 	.word	0x00000880


	//   ....[5]....
        /*00a4*/ 	.word	0x00000890


	//   ....[6]....
        /*00a8*/ 	.word	0x000008c0


	//   ....[7]....
        /*00ac*/ 	.word	0x000008d0


	//   ....[8]....
        /*00b0*/ 	.word	0x00000900


	//   ....[9]....
        /*00b4*/ 	.word	0x00000910


	//   ....[10]....
        /*00b8*/ 	.word	0x00000b00


	//   ....[11]....
        /*00bc*/ 	.word	0x00000b80


	//   ....[12]....
        /*00c0*/ 	.word	0x00000be0


	//   ....[13]....
        /*00c4*/ 	.word	0x00000c40


	//   ....[14]....
        /*00c8*/ 	.word	0x00000cb0


	//   ....[15]....
        /*00cc*/ 	.word	0x00000d20


	//   ....[16]....
        /*00d0*/ 	.word	0x00000d80


	//   ....[17]....
        /*00d4*/ 	.word	0x00000de0


	//   ....[18]....
        /*00d8*/ 	.word	0x00000e40


	//   ....[19]....
        /*00dc*/ 	.word	0x00000ea0


	//----- nvinfo : EIATTR_EXIT_INSTR_OFFSETS
	.align		4
.L_2761:
        /*00e0*/ 	.byte	0x04, 0x1c
        /*00e2*/ 	.short	(.L_2763 - .L_2762)


	//   ....[0]....
.L_2762:
        /*00e4*/ 	.word	0x00000070


	//   ....[1]....
        /*00e8*/ 	.word	0x00000aa0


	//----- nvinfo : EIATTR_MAX_THREADS
	.align		4
.L_2763:
        /*00ec*/ 	.byte	0x04, 0x05
        /*00ee*/ 	.short	(.L_2765 - .L_2764)
.L_2764:
        /*00f0*/ 	.word	0x00000400
        /*00f4*/ 	.word	0x00000001
        /*00f8*/ 	.word	0x00000001


	//----- nvinfo : EIATTR_CRS_STACK_SIZE
	.align		4
.L_2765:
        /*00fc*/ 	.byte	0x04, 0x1e
        /*00fe*/ 	.short	(.L_2767 - .L_2766)
.L_2766:
        /*0100*/ 	.word	0x00000000
.L_2767:


//--------------------- .nv.info._ZN10layer_norm13ln_bwd_kernelINS_13Kernel_traitsI13__nv_bfloat16S2_fS2_fjLj3072ELj1ELj1ELj4ELj16ENS_18Kernel_traits_baseILj3072ES2_S2_fS2_fjLj128EEEEELb1ELb0ELb1ELb1EEEvNS_9BwdParamsE --------------------------
	.section	.nv.info._ZN10layer_norm13ln_bwd_kernelINS_13Kernel_traitsI13__nv_bfloat16S2_fS2_fjLj3072ELj1ELj1ELj4ELj16ENS_18Kernel_traits_baseILj3072ES2_S2_fS2_fjLj128EEEEELb1ELb0ELb1ELb1EEEvNS_9BwdParamsE,"",@"SHT_CUDA_INFO"
	.sectionflags	@""
	.align	4


	//----- nvinfo : EIATTR_CUDA_API_VERSION
	.align		4
        /*0000*/ 	.byte	0x04, 0x37
        /*0002*/ 	.short	(.L_2769 - .L_2768)
.L_2768:
        /*0004*/ 	.word	0x00000082


	//----- nvinfo : EIATTR_SW2861232_WAR
	.align		4
.L_2769:
        /*0008*/ 	.byte	0x01, 0x35
	.zero		2


	//----- nvinfo : EIATTR_PARAM_CBANK
	.align		4
        /*000c*/ 	.byte	0x04, 0x0a
        /*000e*/ 	.short	(.L_2771 - .L_2770)
	.align		4
.L_2770:
        /*0010*/ 	.word	index@(.nv.constant0._ZN10layer_norm13ln_bwd_kernelINS_13Kernel_traitsI13__nv_bfloat16S2_fS2_fjLj3072ELj1ELj1ELj4ELj16ENS_18Kernel_traits_baseILj3072ES2_S2_fS2_fjLj128EEEEELb1ELb0ELb1ELb1EEEvNS_9BwdParamsE)
        /*0014*/ 	.short	0x0160
        /*0016*/ 	.short	0x0128


	//----- nvinfo : EIATTR_CBANK_PARAM_SIZE
	.align		4
.L_2771:
        /*0018*/ 	.byte	0x03, 0x19
        /*001a*/ 	.short	0x0128


	//----- nvinfo : EIATTR_KPARAM_INFO
	.align		4
        /*001c*/ 	.byte	0x04, 0x17
        /*001e*/ 	.short	(.L_2773 - .L_2772)
.L_2772:
        /*0020*/ 	.word	0x00000000
        /*0024*/ 	.short	0x0000
        /*0026*/ 	.short	0x0000
        /*0028*/ 	.byte	0x00, 0xf0, 0xa1, 0x04


	//----- nvinfo : EIATTR_MAXREG_COUNT
	.align		4
.L_2773:
        /*002c*/ 	.byte	0x03, 0x1b
        /*002e*/ 	.short	0x00ff


	//----- nvinfo : EIATTR_NUM_BARRIERS
	.align		4
        /*0030*/ 	.byte	0x02, 0x4c
        /*0032*/ 	.byte	0x01
	.zero		1


	//----- nvinfo : EIATTR_MERCURY_ISA_VERSION
	.align		4
        /*0034*/ 	.byte	0x03, 0x5f
        /*0036*/ 	.short	0x0000


	//----- nvinfo : EIATTR_COOP_GROUP_MASK_REGIDS
	.align		4
        /*0038*/ 	.byte	0x04, 0x29
        /*003a*/ 	.short	(.L_2775 - .L_2774)


	//   ....[0]....
.L_2774:
        /*003c*/ 	.word	0xffffffff


	//   ....[1]....
        /*0040*/ 	.word	0xffffffff


	//   ....[2]....
        /*0044*/ 	.word	0xffffffff


	//   ....[3]....
        /*0048*/ 	.word	0xffffffff


	//   ....[4]....
        /*004c*/ 	.word	0xffffffff


	//   ....[5]....
        /*0050*/ 	.word	0xffffffff


	//   ....[6]....
        /*0054*/ 	.word	0xffffffff


	//   ....[7]....
        /*0058*/ 	.word	0xffffffff


	//   ....[8]....
        /*005c*/ 	.word	0xffffffff


	//   ....[9]....
        /*0060*/ 	.word	0xffffffff


	//   ....[10]....
        /*0064*/ 	.word	0xffffffff


	//   ....[11]....
        /*0068*/ 	.word	0xffffffff


	//   ....[12]....
        /*006c*/ 	.word	0xffffffff


	//   ....[13]....
        /*0070*/ 	.word	0xffffffff


	//   ....[14]....
        /*0074*/ 	.word	0xffffffff


	//   ....[15]....
        /*0078*/ 	.word	0xffffffff


	//   ....[16]....
        /*007c*/ 	.word	0xffffffff


	//   ....[17]....
        /*0080*/ 	.word	0xffffffff


	//   ....[18]....
        /*0084*/ 	.word	0xffffffff


	//   ....[19]....
        /*0088*/ 	.word	0xffffffff


	//----- nvinfo : EIATTR_COOP_GROUP_INSTR_OFFSETS
	.align		4
.L_2775:
        /*008c*/ 	.byte	0x04, 0x28
        /*008e*/ 	.short	(.L_2777 - .L_2776)


	//   ....[0]....
.L_2776:
        /*0090*/ 	.word	0x000018b0


	//   ....[1]....
        /*0094*/ 	.word	0x000018d0


	//   ....[2]....
        /*0098*/ 	.word	0x000018f0


	//   ....[3]....
        /*009c*/ 	.word	0x00001910


	//   ....[4]....
        /*00a0*/ 	.word	0x00001930


	//   ....[5]....
        /*00a4*/ 	.word	0x00001950


	//   ....[6]....
        /*00a8*/ 	.word	0x00001970


	//   ....[7]....
        /*00ac*/ 	.word	0x00001990


	//   ....[8]....
        /*00b0*/ 	.word	0x000019b0


	//   ....[9]....
        /*00b4*/ 	.word	0x000019d0


	//   ....[10]....
        /*00b8*/ 	.word	0x00003be0


	//   ....[11]....
        /*00bc*/ 	.word	0x00003c60


	//   ....[12]....
        /*00c0*/ 	.word	0x00003ce0


	//   ....[13]....
        /*00c4*/ 	.word	0x00003d50


	//   ....[14]....
        /*00c8*/ 	.word	0x00003dd0


	//   ....[15]....
        /*00cc*/ 	.word	0x00003e40


	//   ....[16]....
        /*00d0*/ 	.word	0x00003ec0


	//   ....[17]....
        /*00d4*/ 	.word	0x00003f30


	//   ....[18]....
        /*00d8*/ 	.word	0x00003fb0


	//   ....[19]....
        /*00dc*/ 	.word	0x00004020


	//----- nvinfo : EIATTR_EXIT_INSTR_OFFSETS
	.align		4
.L_2777:
        /*00e0*/ 	.byte	0x04, 0x1c
        /*00e2*/ 	.short	(.L_2779 - .L_2778)


	//   ....[0]....
.L_2778:
        /*00e4*/ 	.word	0x00003b80


	//----- nvinfo : EIATTR_MAX_THREADS
	.align		4
.L_2779:
        /*00e8*/ 	.byte	0x04, 0x05
        /*00ea*/ 	.short	(.L_2781 - .L_2780)
.L_2780:
        /*00ec*/ 	.word	0x00000080
        /*00f0*/ 	.word	0x00000001
        /*00f4*/ 	.word	0x00000001


	//----- nvinfo : EIATTR_CRS_STACK_SIZE
	.align		4
.L_2781:
        /*00f8*/ 	.byte	0x04, 0x1e
        /*00fa*/ 	.short	(.L_2783 - .L_2782)
.L_2782:
        /*00fc*/ 	.word	0x00000000
.L_2783:


//--------------------- .nv.info._ZN10layer_norm13ln_bwd_kernelINS_13Kernel_traitsI13__nv_bfloat16S2_fS2_fjLj3072ELj1ELj1ELj4ELj16ENS_18Kernel_traits_baseILj3072ES2_S2_fS2_fjLj128EEEEELb1ELb1ELb0ELb0EEEvNS_9BwdParamsE --------------------------
	.section	.nv.info._ZN10layer_norm13ln_bwd_kernelINS_13Kernel_traitsI13__nv_bfloat16S2_fS2_fjLj3072ELj1ELj1ELj4ELj16ENS_18Kernel_traits_baseILj3072ES2_S2_fS2_fjLj128EEEEELb1ELb1ELb0ELb0EEEvNS_9BwdParamsE,"",@"SHT_CUDA_INFO"
	.sectionflags	@""
	.align	4


	//----- nvinfo : EIATTR_CUDA_API_VERSION
	.align		4
        /*0000*/ 	.byte	0x04, 0x37
        /*0002*/ 	.short	(.L_2785 - .L_2784)
.L_2784:
        /*0004*/ 	.word	0x00000082


	//----- nvinfo : EIATTR_SW2861232_WAR
	.align		4
.L_2785:
        /*0008*/ 	.byte	0x01, 0x35
	.zero		2


	//----- nvinfo : EIATTR_PARAM_CBANK
	.align		4
        /*000c*/ 	.byte	0x04, 0x0a
        /*000e*/ 	.short	(.L_2787 - .L_2786)
	.align		4
.L_2786:
        /*0010*/ 	.word	index@(.nv.constant0._ZN10layer_norm13ln_bwd_kernelINS_13Kernel_traitsI13__nv_bfloat16S2_fS2_fjLj3072ELj1ELj1ELj4ELj16ENS_18Kernel_traits_baseILj3072ES2_S2_fS2_fjLj128EEEEELb1ELb1ELb0ELb0EEEvNS_9BwdParamsE)
        /*0014*/ 	.short	0x0160
        /*0016*/ 	.short	0x0128


	//----- nvinfo : EIATTR_CBANK_PARAM_SIZE
	.align		4
.L_2787:
        /*0018*/ 	.byte	0x03, 0x19
        /*001a*/ 	.short	0x0128


	//----- nvinfo : EIATTR_KPARAM_INFO
	.align		4
        /*001c*/ 	.byte	0x04, 0x17
        /*001e*/ 	.short	(.L_2789 - .L_2788)
.L_2788:
        /*0020*/ 	.word	0x00000000
        /*0024*/ 	.short	0x0000
        /*0026*/ 	.short	0x0000
        /*0028*/ 	.byte	0x00, 0xf0, 0xa1, 0x04


	//----- nvinfo : EIATTR_MAXREG_COUNT
	.align		4
.L_2789:
        /*002c*/ 	.byte	0x03, 0x1b
        /*002e*/ 	.short	0x00ff


	//----- nvinfo : EIATTR_NUM_BARRIERS
	.align		4
        /*0030*/ 	.byte	0x02, 0x4c
        /*0032*/ 	.byte	0x01
	.zero		1


	//----- nvinfo : EIATTR_MERCURY_ISA_VERSION
	.align		4
        /*0034*/ 	.byte	0x03, 0x5f
        /*0036*/ 	.short	0x0000


	//----- nvinfo : EIATTR_COOP_GROUP_MASK_REGIDS
	.align		4
        /*0038*/ 	.byte	0x04, 0x29
        /*003a*/ 	.short	(.L_2791 - .L_2790)


	//   ....[0]....
.L_2790:
        /*003c*/ 	.word	0xffffffff


	//   ....[1]....
        /*0040*/ 	.word	0xffffffff


	//   ....[2]....
        /*0044*/ 	.word	0xffffffff


	//   ....[3]....
        /*0048*/ 	.word	0xffffffff


	//   ....[4]....
        /*004c*/ 	.word	0xffffffff


	//   ....[5]....
        /*0050*/ 	.word	0xffffffff


	//   ....[6]....
        /*0054*/ 	.word	0xffffffff


	//   ....[7]....
        /*0058*/ 	.word	0xffffffff


	//   ....[8]....
        /*005c*/ 	.word	0xffffffff


	//   ....[9]....
        /*0060*/ 	.word	0xffffffff


	//   ....[10]....
        /*0064*/ 	.word	0xffffffff


	//   ....[11]....
        /*0068*/ 	.word	0xffffffff


	//   ....[12]....
        /*006c*/ 	.word	0xffffffff


	//   ....[13]....
        /*0070*/ 	.word	0xffffffff


	//   ....[14]....
        /*0074*/ 	.word	0xffffffff


	//   ....[15]....
        /*0078*/ 	.word	0xffffffff


	//   ....[16]....
        /*007c*/ 	.word	0xffffffff


	//   ....[17]....
        /*0080*/ 	.word	0xffffffff


	//   ....[18]....
        /*0084*/ 	.word	0xffffffff


	//   ....[19]....
        /*0088*/ 	.word	0xffffffff


	//----- nvinfo : EIATTR_COOP_GROUP_INSTR_OFFSETS
	.align		4
.L_2791:
        /*008c*/ 	.byte	0x04, 0x28
        /*008e*/ 	.short	(.L_2793 - .L_2792)


	//   ....[0]....
.L_2792:
        /*0090*/ 	.word	0x00001900


	//   ....[1]....
        /*0094*/ 	.word	0x00001920


	//   ....[2]....
        /*0098*/ 	.word	0x00001940


	//   ....[3]....
        /*009c*/ 	.word	0x00001960


	//   ....[4]....
        /*00a0*/ 	.word	0x00001980


	//   ....[5]....
        /*00a4*/ 	.word	0x000019a0


	//   ....[6]....
        /*00a8*/ 	.word	0x000019c0


	//   ....[7]....
        /*00ac*/ 	.word	0x000019e0


	//   ....[8]....
        /*00b0*/ 	.word	0x00001a00


	//   ....[9]....
        /*00b4*/ 	.word	0x00001a20


	//   ....[10]....
        /*00b8*/ 	.word	0x00003860


	//   ....[11]....
        /*00bc*/ 	.word	0x000038e0


	//   ....[12]....
        /*00c0*/ 	.word	0x00003960


	//   ....[13]....
        /*00c4*/ 	.word	0x000039d0


	//   ....[14]....
        /*00c8*/ 	.word	0x00003a50


	//   ....[15]....
        /*00cc*/ 	.word	0x00003ac0


	//   ....[16]....
        /*00d0*/ 	.word	0x00003b40


	//   ....[17]....
        /*00d4*/ 	.word	0x00003bb0


	//   ....[18]....
        /*00d8*/ 	.word	0x00003c30


	//   ....[19]....
        /*00dc*/ 	.word	0x00003ca0


	//----- nvinfo : EIATTR_EXIT_INSTR_OFFSETS
	.align		4
.L_2793:
        /*00e0*/ 	.byte	0x04, 0x1c
        /*00e2*/ 	.short	(.L_2795 - .L_2794)


	//   ....[0]....
.L_2794:
        /*00e4*/ 	.word	0x00003750


	//   ....[1]....
        /*00e8*/ 	.word	0x00003800


	//----- nvinfo : EIATTR_MAX_THREADS
	.align		4
.L_2795:
        /*00ec*/ 	.byte	0x04, 0x05
        /*00ee*/ 	.short	(.L_2797 - .L_2796)
.L_2796:
        /*00f0*/ 	.word	0x00000080
        /*00f4*/ 	.word	0x00000001
        /*00f8*/ 	.word	0x00000001


	//----- nvinfo : EIATTR_CRS_STACK_SIZE
	.align		4
.L_2797:
        /*00fc*/ 	.byte	0x04, 0x1e
        /*00fe*/ 	.short	(.L_2799 - .L_2798)
.L_2798:
        /*0100*/ 	.word	0x00000000
.L_2799:


//--------------------- .nv.info._ZN10layer_norm13ln_bwd_kernelINS_13Kernel_traitsI13__nv_bfloat16S2_fS2_fjLj3072ELj1ELj1ELj4ELj16ENS_18Kernel_traits_baseILj3072ES2_S2_fS2_fjLj128EEEEELb1ELb1ELb0ELb1EEEvNS_9BwdParamsE --------------------------
	.section	.nv.info._ZN10layer_norm13ln_bwd_kernelINS_13Kernel_traitsI13__nv_bfloat16S2_fS2_fjLj3072ELj1ELj1ELj4ELj16ENS_18Kernel_traits_baseILj3072ES2_S2_fS2_fjLj128EEEEELb1ELb1ELb0ELb1EEEvNS_9BwdParamsE,"",@"SHT_CUDA_INFO"
	.sectionflags	@""
	.align	4


	//----- nvinfo : EIATTR_CUDA_API_VERSION
	.align		4
        /*0000*/ 	.byte	0x04, 0x37
        /*0002*/ 	.short	(.L_2801 - .L_2800)
.L_2800:
        /*0004*/ 	.word	0x00000082


	//----- nvinfo : EIATTR_SW2861232_WAR
	.align		4
.L_2801:
        /*0008*/ 	.byte	0x01, 0x35
	.zero		2


	//----- nvinfo : EIATTR_PARAM_CBANK
	.align		4
        /*000c*/ 	.byte	0x04, 0x0a
        /*000e*/ 	.short	(.L_2803 - .L_2802)
	.align		4
.L_2802:
        /*0010*/ 	.word	index@(.nv.constant0._ZN10layer_norm13ln_bwd_kernelINS_13Kernel_traitsI13__nv_bfloat16S2_fS2_fjLj3072ELj1ELj1ELj4ELj16ENS_18Kernel_traits_baseILj3072ES2_S2_fS2_fjLj128EEEEELb1ELb1ELb0ELb1EEEvNS_9BwdParamsE)
        /*0014*/ 	.short	0x0160
        /*0016*/ 	.short	0x0128


	//----- nvinfo : EIATTR_CBANK_PARAM_SIZE
	.align		4
.L_2803:
        /*0018*/ 	.byte	0x03, 0x19
        /*001a*/ 	.short	0x0128


	//----- nvinfo : EIATTR_KPARAM_INFO
	.align		4
        /*001c*/ 	.byte	0x04, 0x17
        /*001e*/ 	.short	(.L_2805 - .L_2804)
.L_2804:
        /*0020*/ 	.word	0x00000000
        /*0024*/ 	.short	0x0000
        /*0026*/ 	.short	0x0000
        /*0028*/ 	.byte	0x00, 0xf0, 0xa1, 0x04


	//----- nvinfo : EIATTR_MAXREG_COUNT
	.align		4
.L_2805:
        /*002c*/ 	.byte	0x03, 0x1b
        /*002e*/ 	.short	0x00ff


	//----- nvinfo : EIATTR_NUM_BARRIERS
	.align		4
        /*0030*/ 	.byte	0x02, 0x4c
        /*0032*/ 	.byte	0x01
	.zero		1


	//----- nvinfo : EIATTR_MERCURY_ISA_VERSION
	.align		4
        /*0034*/ 	.byte	0x03, 0x5f
        /*0036*/ 	.short	0x0000


	//----- nvinfo : EIATTR_COOP_GROUP_MASK_REGIDS
	.align		4
        /*0038*/ 	.byte	0x04, 0x29
        /*003a*/ 	.short	(.L_2807 - .L_2806)


	//   ....[0]....
.L_2806:
        /*003c*/ 	.word	0xffffffff


	//   ....[1]....
        /*0040*/ 	.word	0xffffffff


	//   ....[2]....
        /*0044*/ 	.word	0xffffffff


	//   ....[3]....
        /*0048*/ 	.word	0xffffffff


	//   ....[4]....
        /*004c*/ 	.word	0xffffffff


	//   ....[5]....
        /*0050*/ 	.word	0xffffffff


	//   ....[6]....
        /*0054*/ 	.word	0xffffffff


	//   ....[7]....
        /*0058*/ 	.word	0xffffffff


	//   ....[8]....
        /*005c*/ 	.word	0xffffffff


	//   ....[9]....
        /*0060*/ 	.word	0xffffffff


	//   ....[10]....
        /*0064*/ 	.word	0xffffffff


	//   ....[11]....
        /*0068*/ 	.word	0xffffffff


	//   ....[12]....
        /*006c*/ 	.word	0xffffffff


	//   ....[13]....
        /*0070*/ 	.word	0xffffffff


	//   ....[14]....
        /*0074*/ 	.word	0xffffffff


	//   ....[15]....
        /*0078*/ 	.word	0xffffffff


	//   ....[16]....
        /*007c*/ 	.word	0xffffffff


	//   ....[17]....
        /*0080*/ 	.word	0xffffffff


	//   ....[18]....
        /*0084*/ 	.word	0xffffffff


	//   ....[19]....
        /*0088*/ 	.word	0xffffffff


	//----- nvinfo : EIATTR_COOP_GROUP_INSTR_OFFSETS
	.align		4
.L_2807:
        /*008c*/ 	.byte	0x04, 0x28
        /*008e*/ 	.short	(.L_2809 - .L_2808)


	//   ....[0]....
.L_2808:
        /*0090*/ 	.word	0x00001770


	//   ....[1]....
        /*0094*/ 	.word	0x00001790


	//   ....[2]....
        /*0098*/ 	.word	0x000017b0


	//   ....[3]....
        /*009c*/ 	.word	0x000017d0


	//   ....[4]....
        /*00a0*/ 	.word	0x000017f0


	//   ....[5]....
        /*00a4*/ 	.word	0x00001810


	//   ....[6]....
        /*00a8*/ 	.word	0x00001830


	//   ....[7]....
        /*00ac*/ 	.word	0x00001850


	//   ....[8]....
        /*00b0*/ 	.word	0x00001870


	//   ....[9]....
        /*00b4*/ 	.word	0x00001890


	//   ....[10]....
        /*00b8*/ 	.word	0x00003910


	//   ....[11]....
        /*00bc*/ 	.word	0x00003990


	//   ....[12]....
        /*00c0*/ 	.word	0x00003a10


	//   ....[13]....
        /*00c4*/ 	.word	0x00003a80


	//   ....[14]....
        /*00c8*/ 	.word	0x00003b00


	//   ....[15]....
        /*00cc*/ 	.word	0x00003b70


	//   ....[16]....
        /*00d0*/ 	.word	0x00003bf0


	//   ....[17]....
        /*00d4*/ 	.word	0x00003c60


	//   ....[18]....
        /*00d8*/ 	.word	0x00003ce0


	//   ....[19]....
        /*00dc*/ 	.word	0x00003d50


	//----- nvinfo : EIATTR_EXIT_INSTR_OFFSETS
	.align		4
.L_2809:
        /*00e0*/ 	.byte	0x04, 0x1c
        /*00e2*/ 	.short	(.L_2811 - .L_2810)


	//   ....[0]....
.L_2810:
        /*00e4*/ 	.word	0x000038b0


	//----- nvinfo : EIATTR_MAX_THREADS
	.align		4
.L_2811:
        /*00e8*/ 	.byte	0x04, 0x05
        /*00ea*/ 	.short	(.L_2813 - .L_2812)
.L_2812:
        /*00ec*/ 	.word	0x00000080
        /*00f0*/ 	.word	0x00000001
        /*00f4*/ 	.word	0x00000001


	//----- nvinfo : EIATTR_CRS_STACK_SIZE
	.align		4
.L_2813:
        /*00f8*/ 	.byte	0x04, 0x1e
        /*00fa*/ 	.short	(.L_2815 - .L_2814)
.L_2814:
        /*00fc*/ 	.word	0x00000000
.L_2815:


//--------------------- .nv.info._ZN10layer_norm22ln_bwd_finalize_kernelINS_22Kernel_traits_finalizeILj3072E13__nv_bfloat16S2_fS2_fjLb1ELj1024ELj4ENS_18Kernel_traits_baseILj3072ES2_S2_fS2_fjLj1024EEEEELb1ELb0EEEvNS_9BwdParamsE --------------------------
	.section	.nv.info._ZN10layer_norm22ln_bwd_finalize_kernelINS_22Kernel_traits_finalizeILj3072E13__nv_bfloat16S2_fS2_fjLb1ELj1024ELj4ENS_18Kernel_traits_baseILj3072ES2_S2_fS2_fjLj1024EEEEELb1ELb0EEEvNS_9BwdParamsE,"",@"SHT_CUDA_INFO"
	.sectionflags	@""
	.align	4


	//----- nvinfo : EIATTR_CUDA_API_VERSION
	.align		4
        /*0000*/ 	.byte	0x04, 0x37
        /*0002*/ 	.short	(.L_2817 - .L_2816)
.L_2816:
        /*0004*/ 	.word	0x00000082


	//----- nvinfo : EIATTR_SW2861232_WAR
	.align		4
.L_2817:
        /*0008*/ 	.byte	0x01, 0x35
	.zero		2


	//----- nvinfo : EIATTR_PARAM_CBANK
	.align		4
        /*000c*/ 	.byte	0x04, 0x0a
        /*000e*/ 	.short	(.L_2819 - .L_2818)
	.align		4
.L_2818:
        /*0010*/ 	.word	index@(.nv.constant0._ZN10layer_norm22ln_bwd_finalize_kernelINS_22Kernel_traits_finalizeILj3072E13__nv_bfloat16S2_fS2_fjLb1ELj1024ELj4ENS_18Kernel_traits_baseILj3072ES2_S2_fS2_fjLj1024EEEEELb1ELb0EEEvNS_9BwdParamsE)
        /*0014*/ 	.short	0x0160
        /*0016*/ 	.short	0x0128


	//----- nvinfo : EIATTR_CBANK_PARAM_SIZE
	.align		4
.L_2819:
        /*0018*/ 	.byte	0x03, 0x19
        /*001a*/ 	.short	0x0128


	//----- nvinfo : EIATTR_KPARAM_INFO
	.align		4
        /*001c*/ 	.byte	0x04, 0x17
        /*001e*/ 	.short	(.L_2821 - .L_2820)
.L_2820:
        /*0020*/ 	.word	0x00000000
        /*0024*/ 	.short	0x0000
        /*0026*/ 	.short	0x0000
        /*0028*/ 	.byte	0x00, 0xf0, 0xa1, 0x04


	//----- nvinfo : EIATTR_MAXREG_COUNT
	.align		4
.L_2821:
        /*002c*/ 	.byte	0x03, 0x1b
        /*002e*/ 	.short	0x0040


	//----- nvinfo : EIATTR_NUM_BARRIERS
	.align		4
        /*0030*/ 	.byte	0x02, 0x4c
        /*0032*/ 	.byte	0x01
	.zero		1


	//----- nvinfo : EIATTR_MERCURY_ISA_VERSION
	.align		4
        /*0034*/ 	.byte	0x03, 0x5f
        /*0036*/ 	.short	0x0000


	//----- nvinfo : EIATTR_COOP_GROUP_MASK_REGIDS
	.align		4
        /*0038*/ 	.byte	0x04, 0x29
        /*003a*/ 	.short	(.L_2823 - .L_2822)


	//   ....[0]....
.L_2822:
        /*003c*/ 	.word	0xffffffff


	//   ....[1]....
        /*0040*/ 	.word	0xffffffff


	//   ....[2]....
        /*0044*/ 	.word	0xffffffff


	//   ....[3]....
        /*0048*/ 	.word	0xffffffff


	//   ....[4]....
        /*004c*/ 	.word	0xffffffff


	//   ....[5]....
        /*0050*/ 	.word	0xffffffff


	//   ....[6]....
        /*0054*/ 	.word	0xffffffff


	//   ....[7]....
        /*0058*/ 	.word	0xffffffff


	//   ....[8]....
        /*005c*/ 	.word	0xffffffff


	//   ....[9]....
        /*0060*/ 	.word	0xffffffff


	//   ....[10]....
        /*0064*/ 	.word	0xffffffff


	//   ....[11]....
        /*0068*/ 	.word	0xffffffff


	//   ....[12]....
        /*006c*/ 	.word	0xffffffff


	//   ....[13]....
        /*0070*/ 	.word	0xffffffff


	//   ....[14]....
        /*0074*/ 	.word	0xffffffff


	//   ....[15]....
        /*0078*/ 	.word	0xffffffff


	//   ....[16]....
        /*007c*/ 	.word	0xffffffff


	//   ....[17]....
        /*0080*/ 	.word	0xffffffff


	//   ....[18]....
        /*0084*/ 	.word	0xffffffff


	//   ....[19]....
        /*0088*/ 	.word	0xffffffff


	//   ....[20]....
        /*008c*/ 	.word	0xffffffff


	//   ....[21]....
        /*0090*/ 	.word	0xffffffff


	//   ....[22]....
        /*0094*/ 	.word	0xffffffff


	//   ....[23]....
        /*0098*/ 	.word	0xffffffff


	//   ....[24]....
        /*009c*/ 	.word	0xffffffff


	//   ....[25]....
        /*00a0*/ 	.word	0xffffffff


	//   ....[26]....
        /*00a4*/ 	.word	0xffffffff


	//   ....[27]....
        /*00a8*/ 	.word	0xffffffff


	//   ....[28]....
        /*00ac*/ 	.word	0xffffffff


	//   ....[29]....
        /*00b0*/ 	.word	0xffffffff


	//----- nvinfo : EIATTR_COOP_GROUP_INSTR_OFFSETS
	.align		4
.L_2823:
        /*00b4*/ 	.byte	0x04, 0x28
        /*00b6*/ 	.short	(.L_2825 - .L_2824)


	//   ....[0]....
.L_2824:
        /*00b8*/ 	.word	0x000009d0


	//   ....[1]....
        /*00bc*/ 	.word	0x00000a00


	//   ....[2]....
        /*00c0*/ 	.word	0x00000a10


	//   ....[3]....
        /*00c4*/ 	.word	0x00000a30


	//   ....[4]....
        /*00c8*/ 	.word	0x00000a50


	//   ....[5]....
        /*00cc*/ 	.word	0x00000a60


	//   ....[6]....
        /*00d0*/ 	.word	0x00000a90


	//   ....[7]....
        /*00d4*/ 	.word	0x00000ab0


	//   ....[8]....
        /*00d8*/ 	.word	0x00000ac0


	//   ....[9]....
        /*00dc*/ 	.word	0x00000af0


	//   ....[10]....
        /*00e0*/ 	.word	0x00000b10


	//   ....[11]....
        /*00e4*/ 	.word	0x00000b20


	//   ....[12]....
        /*00e8*/ 	.word	0x00000b50


	//   ....[13]....
        /*00ec*/ 	.word	0x00000b70


	//   ....[14]....
        /*00f0*/ 	.word	0x00000b80


	//   ....[15]....
        /*00f4*/ 	.word	0x00000e20


	//   ....[16]....
        /*00f8*/ 	.word	0x00000e80


	//   ....[17]....
        /*00fc*/ 	.word	0x00000ee0


	//   ....[18]....
        /*0100*/ 	.word	0x00000f40


	//   ....[19]....
        /*0104*/ 	.word	0x00000fb0


	//   ....[20]....
        /*0108*/ 	.word	0x00001020


	//   ....[21]....
        /*010c*/ 	.word	0x00001080


	//   ....[22]....
        /*0110*/ 	.word	0x000010e0


	//   ....[23]....
        /*0114*/ 	.word	0x00001140


	//   ....[24]....
        /*0118*/ 	.word	0x000011b0


	//   ....[25]....
        /*011c*/ 	.word	0x00001220


	//   ....[26]....
        /*0120*/ 	.word	0x00001280


	//   ....[27]....
        /*0124*/ 	.word	0x000012e0


	//   ....[28]....
        /*0128*/ 	.word	0x00001340


	//   ....[29]....
        /*012c*/ 	.word	0x000013a0


	//----- nvinfo : EIATTR_EXIT_INSTR_OFFSETS
	.align		4
.L_2825:
        /*0130*/ 	.byte	0x04, 0x1c
        /*0132*/ 	.short	(.L_2827 - .L_2826)


	//   ....[0]....
.L_2826:
        /*0134*/ 	.word	0x00000070


	//   ....[1]....
        /*0138*/ 	.word	0x00000dc0


	//----- nvinfo : EIATTR_MAX_THREADS
	.align		4
.L_2827:
        /*013c*/ 	.byte	0x04, 0x05
        /*013e*/ 	.short	(.L_2829 - .L_2828)
.L_2828:
        /*0140*/ 	.word	0x00000400
        /*0144*/ 	.word	0x00000001
        /*0148*/ 	.word	0x00000001


	//----- nvinfo : EIATTR_CRS_STACK_SIZE
	.align		4
.L_2829:
        /*014c*/ 	.byte	0x04, 0x1e
        /*014e*/ 	.short	(.L_2831 - .L_2830)
.L_2830:
        /*0150*/ 	.word	0x00000000
.L_2831:


//--------------------- .nv.info._ZN10layer_norm13ln_bwd_kernelINS_13Kernel_traitsI13__nv_bfloat16S2_fS2_fjLj3072ELj1ELj1ELj4ELj16ENS_18Kernel_traits_baseILj3072ES2_S2_fS2_fjLj128EEEEELb1ELb1ELb1ELb0EEEvNS_9BwdParamsE --------------------------
	.section	.nv.info._ZN10layer_norm13ln_bwd_kernelINS_13Kernel_traitsI13__nv_bfloat16S2_fS2_fjLj3072ELj1ELj1ELj4ELj16ENS_18Kernel_traits_baseILj3072ES2_S2_fS2_fjLj128EEEEELb1ELb1ELb1ELb0EEEvNS_9BwdParamsE,"",@"SHT_CUDA_INFO"
	.sectionflags	@""
	.align	4


	//----- nvinfo : EIATTR_CUDA_API_VERSION
	.align		4
        /*0000*/ 	.byte	0x04, 0x37
        /*0002*/ 	.short	(.L_2833 - .L_2832)
.L_2832:
        /*0004*/ 	.word	0x00000082


	//----- nvinfo : EIATTR_SW2861232_WAR
	.align		4
.L_2833:
        /*0008*/ 	.byte	0x01, 0x35
	.zero		2


	//----- nvinfo : EIATTR_PARAM_CBANK
	.align		4
        /*000c*/ 	.byte	0x04, 0x0a
        /*000e*/ 	.short	(.L_2835 - .L_2834)
	.align		4
.L_2834:
        /*0010*/ 	.word	index@(.nv.constant0._ZN10layer_norm13ln_bwd_kernelINS_13Kernel_traitsI13__nv_bfloat16S2_fS2_fjLj3072ELj1ELj1ELj4ELj16ENS_18Kernel_traits_baseILj3072ES2_S2_fS2_fjLj128EEEEELb1ELb1ELb1ELb0EEEvNS_9BwdParamsE)
        /*0014*/ 	.short	0x0160
        /*0016*/ 	.short	0x0128


	//----- nvinfo : EIATTR_CBANK_PARAM_SIZE
	.align		4
.L_2835:
        /*0018*/ 	.byte	0x03, 0x19
        /*001a*/ 	.short	0x0128


	//----- nvinfo : EIATTR_KPARAM_INFO
	.align		4
        /*001c*/ 	.byte	0x04, 0x17
        /*001e*/ 	.short	(.L_2837 - .L_2836)
.L_2836:
        /*0020*/ 	.word	0x00000000
        /*0024*/ 	.short	0x0000
        /*0026*/ 	.short	0x0000
        /*0028*/ 	.byte	0x00, 0xf0, 0xa1, 0x04


	//----- nvinfo : EIATTR_MAXREG_COUNT
	.align		4
.L_2837:
        /*002c*/ 	.byte	0x03, 0x1b
        /*002e*/ 	.short	0x00ff


	//----- nvinfo : EIATTR_NUM_BARRIERS
	.align		4
        /*0030*/ 	.byte	0x02, 0x4c
        /*0032*/ 	.byte	0x01
	.zero		1


	//----- nvinfo : EIATTR_MERCURY_ISA_VERSION
	.align		4
        /*0034*/ 	.byte	0x03, 0x5f
        /*0036*/ 	.short	0x0000


	//----- nvinfo : EIATTR_COOP_GROUP_MASK_REGIDS
	.align		4
        /*0038*/ 	.byte	0x04, 0x29
        /*003a*/ 	.short	(.L_2839 - .L_2838)


	//   ....[0]....
.L_2838:
        /*003c*/ 	.word	0xffffffff


	//   ....[1]....
        /*0040*/ 	.word	0xffffffff


	//   ....[2]....
        /*0044*/ 	.word	0xffffffff


	//   ....[3]....
        /*0048*/ 	.word	0xffffffff


	//   ....[4]....
        /*004c*/ 	.word	0xffffffff


	//   ....[5]....
        /*0050*/ 	.word	0xffffffff


	//   ....[6]....
        /*0054*/ 	.word	0xffffffff


	//   ....[7]....
        /*0058*/ 	.word	0xffffffff


	//   ....[8]....
        /*005c*/ 	.word	0xffffffff


	//   ....[9]....
        /*0060*/ 	.word	0xffffffff


	//   ....[10]....
        /*0064*/ 	.word	0xffffffff


	//   ....[11]....
        /*0068*/ 	.word	0xffffffff


	//   ....[12]....
        /*006c*/ 	.word	0xffffffff


	//   ....[13]....
        /*0070*/ 	.word	0xffffffff


	//   ....[14]....
        /*0074*/ 	.word	0xffffffff


	//   ....[15]....
        /*0078*/ 	.word	0xffffffff


	//   ....[16]....
        /*007c*/ 	.word	0xffffffff


	//   ....[17]....
        /*0080*/ 	.word	0xffffffff


	//   ....[18]....
        /*0084*/ 	.word	0xffffffff


	//   ....[19]....
        /*0088*/ 	.word	0xffffffff


	//----- nvinfo : EIATTR_COOP_GROUP_INSTR_OFFSETS
	.align		4
.L_2839:
        /*008c*/ 	.byte	0x04, 0x28
        /*008e*/ 	.short	(.L_2841 - .L_2840)


	//   ....[0]....
.L_2840:
        /*0090*/ 	.word	0x00001c70


	//   ....[1]....
        /*0094*/ 	.word	0x00001c90


	//   ....[2]....
        /*0098*/ 	.word	0x00001cb0


	//   ....[3]....
        /*009c*/ 	.word	0x00001cd0


	//   ....[4]....
        /*00a0*/ 	.word	0x00001cf0


	//   ....[5]....
        /*00a4*/ 	.word	0x00001d10


	//   ....[6]....
        /*00a8*/ 	.word	0x00001d30


	//   ....[7]....
        /*00ac*/ 	.word	0x00001d50


	//   ....[8]....
        /*00b0*/ 	.word	0x00001d70


	//   ....[9]....
        /*00b4*/ 	.word	0x00001d90


	//   ....[10]....
        /*00b8*/ 	.word	0x00005260


	//   ....[11]....
        /*00bc*/ 	.word	0x000052e0


	//   ....[12]....
        /*00c0*/ 	.word	0x00005360


	//   ....[13]....
        /*00c4*/ 	.word	0x000053d0


	//   ....[14]....
        /*00c8*/ 	.word	0x00005450


	//   ....[15]....
        /*00cc*/ 	.word	0x000054c0


	//   ....[16]....
        /*00d0*/ 	.word	0x00005540


	//   ....[17]....
        /*00d4*/ 	.word	0x000055b0


	//   ....[18]....
        /*00d8*/ 	.word	0x00005630


	//   ....[19]....
        /*00dc*/ 	.word	0x000056a0


	//----- nvinfo : EIATTR_EXIT_INSTR_OFFSETS
	.align		4
.L_2841:
        /*00e0*/ 	.byte	0x04, 0x1c
        /*00e2*/ 	.short	(.L_2843 - .L_2842)


	//   ....[0]....
.L_2842:
        /*00e4*/ 	.word	0x00005150


	//   ....[1]....
        /*00e8*/ 	.word	0x00005200


	//----- nvinfo : EIATTR_MAX_THREADS
	.align		4
.L_2843:
        /*00ec*/ 	.byte	0x04, 0x05
        /*00ee*/ 	.short	(.L_2845 - .L_2844)
.L_2844:
        /*00f0*/ 	.word	0x00000080
        /*00f4*/ 	.word	0x00000001
        /*00f8*/ 	.word	0x00000001


	//----- nvinfo : EIATTR_CRS_STACK_SIZE
	.align		4
.L_2845:
        /*00fc*/ 	.byte	0x04, 0x1e
        /*00fe*/ 	.short	(.L_2847 - .L_2846)
.L_2846:
        /*0100*/ 	.word	0x00000000
.L_2847:


//--------------------- .nv.info._ZN10layer_norm22ln_bwd_finalize_kernelINS_22Kernel_traits_finalizeILj3072E13__nv_bfloat16S2_fS2_fjLb1ELj1024ELj4ENS_18Kernel_traits_baseILj3072ES2_S2_fS2_fjLj1024EEEEELb1ELb1EEEvNS_9BwdParamsE --------------------------
	.section	.nv.info._ZN10layer_norm22ln_bwd_finalize_kernelINS_22Kernel_traits_finalizeILj3072E13__nv_bfloat16S2_fS2_fjLb1ELj1024ELj4ENS_18Kernel_traits_baseILj3072ES2_S2_fS2_fjLj1024EEEEELb1ELb1EEEvNS_9BwdParamsE,"",@"SHT_CUDA_INFO"
	.sectionflags	@""
	.align	4


	//----- nvinfo : EIATTR_CUDA_API_VERSION
	.align		4
        /*0000*/ 	.byte	0x04, 0x37
        /*0002*/ 	.short	(.L_2849 - .L_2848)
.L_2848:
        /*0004*/ 	.word	0x00000082


	//----- nvinfo : EIATTR_SW2861232_WAR
	.align		4
.L_2849:
        /*0008*/ 	.byte	0x01, 0x35
	.zero		2


	//----- nvinfo : EIATTR_PARAM_CBANK
	.align		4
        /*000c*/ 	.byte	0x04, 0x0a
        /*000e*/ 	.short	(.L_2851 - .L_2850)
	.align		4
.L_2850:
        /*0010*/ 	.word	index@(.nv.constant0._ZN10layer_norm22ln_bwd_finalize_kernelINS_22Kernel_traits_finalizeILj3072E13__nv_bfloat16S2_fS2_fjLb1ELj1024ELj4ENS_18Kernel_traits_baseILj3072ES2_S2_fS2_fjLj1024EEEEELb1ELb1EEEvNS_9BwdParamsE)
        /*0014*/ 	.short	0x0160
        /*0016*/ 	.short	0x0128


	//----- nvinfo : EIATTR_CBANK_PARAM_SIZE
	.align		4
.L_2851:
        /*0018*/ 	.byte	0x03, 0x19
        /*001a*/ 	.short	0x0128


	//----- nvinfo : EIATTR_KPARAM_INFO
	.align		4
        /*001c*/ 	.byte	0x04, 0x17
        /*001e*/ 	.short	(.L_2853 - .L_2852)
.L_2852:
        /*0020*/ 	.word	0x00000000
        /*0024*/ 	.short	0x0000
        /*0026*/ 	.short	0x0000
        /*0028*/ 	.byte	0x00, 0xf0, 0xa1, 0x04


	//----- nvinfo : EIATTR_MAXREG_COUNT
	.align		4
.L_2853:
        /*002c*/ 	.byte	0x03, 0x1b
        /*002e*/ 	.short	0x0040


	//----- nvinfo : EIATTR_NUM_BARRIERS
	.align		4
        /*0030*/ 	.byte	0x02, 0x4c
        /*0032*/ 	.byte	0x01
	.zero		1


	//----- nvinfo : EIATTR_MERCURY_ISA_VERSION
	.align		4
        /*0034*/ 	.byte	0x03, 0x5f
        /*0036*/ 	.short	0x0000


	//----- nvinfo : EIATTR_COOP_GROUP_MASK_REGIDS
	.align		4
        /*0038*/ 	.byte	0x04, 0x29
        /*003a*/ 	.short	(.L_2855 - .L_2854)


	//   ....[0]....
.L_2854:
        /*003c*/ 	.word	0xffffffff


	//   ....[1]....
        /*0040*/ 	.word	0xffffffff


	//   ....[2]....
        /*0044*/ 	.word	0xffffffff


	//   ....[3]....
        /*0048*/ 	.word	0xffffffff


	//   ....[4]....
        /*004c*/ 	.word	0xffffffff


	//   ....[5]....
        /*0050*/ 	.word	0xffffffff


	//   ....[6]....
        /*0054*/ 	.word	0xffffffff


	//   ....[7]....
        /*0058*/ 	.word	0xffffffff


	//   ....[8]....
        /*005c*/ 	.word	0xffffffff


	//   ....[9]....
        /*0060*/ 	.word	0xffffffff


	//   ....[10]....
        /*0064*/ 	.word	0xffffffff


	//   ....[11]....
        /*0068*/ 	.word	0xffffffff


	//   ....[12]....
        /*006c*/ 	.word	0xffffffff


	//   ....[13]....
        /*0070*/ 	.word	0xffffffff


	//   ....[14]....
        /*0074*/ 	.word	0xffffffff


	//   ....[15]....
        /*0078*/ 	.word	0xffffffff


	//   ....[16]....
        /*007c*/ 	.word	0xffffffff


	//   ....[17]....
        /*0080*/ 	.word	0xffffffff


	//   ....[18]....
        /*0084*/ 	.word	0xffffffff


	//   ....[19]....
        /*0088*/ 	.word	0xffffffff


	//   ....[20]....
        /*008c*/ 	.word	0xffffffff


	//   ....[21]....
        /*0090*/ 	.word	0xffffffff


	//   ....[22]....
        /*0094*/ 	.word	0xffffffff


	//   ....[23]....
        /*0098*/ 	.word	0xffffffff


	//   ....[24]....
        /*009c*/ 	.word	0xffffffff


	//   ....[25]....
        /*00a0*/ 	.word	0xffffffff


	//   ....[26]....
        /*00a4*/ 	.word	0xffffffff


	//   ....[27]....
        /*00a8*/ 	.word	0xffffffff


	//   ....[28]....
        /*00ac*/ 	.word	0xffffffff


	//   ....[29]....
        /*00b0*/ 	.word	0xffffffff


	//----- nvinfo : EIATTR_COOP_GROUP_INSTR_OFFSETS
	.align		4
.L_2855:
        /*00b4*/ 	.byte	0x04, 0x28
        /*00b6*/ 	.short	(.L_2857 - .L_2856)


	//   ....[0]....
.L_2856:
        /*00b8*/ 	.word	0x000009a0


	//   ....[1]....
        /*00bc*/ 	.word	0x000009d0


	//   ....[2]....
        /*00c0*/ 	.word	0x000009e0


	//   ....[3]....
        /*00c4*/ 	.word	0x00000a00


	//   ....[4]....
        /*00c8*/ 	.word	0x00000a20


	//   ....[5]....
        /*00cc*/ 	.word	0x00000a30


	//   ....[6]....
        /*00d0*/ 	.word	0x00000a60


	//   ....[7]....
        /*00d4*/ 	.word	0x00000a80


	//   ....[8]....
        /*00d8*/ 	.word	0x00000a90


	//   ....[9]....
        /*00dc*/ 	.word	0x00000ac0


	//   ....[10]....
        /*00e0*/ 	.word	0x00000ae0


	//   ....[11]....
        /*00e4*/ 	.word	0x00000af0


	//   ....[12]....
        /*00e8*/ 	.word	0x00000b20


	//   ....[13]....
        /*00ec*/ 	.word	0x00000b40


	//   ....[14]....
        /*00f0*/ 	.word	0x00000b50


	//   ....[15]....
        /*00f4*/ 	.word	0x00000dd0


	//   ....[16]....
        /*00f8*/ 	.word	0x00000e30


	//   ....[17]....
        /*00fc*/ 	.word	0x00000e90


	//   ....[18]....
        /*0100*/ 	.word	0x00000ef0


	//   ....[19]....
        /*0104*/ 	.word	0x00000f60


	//   ....[20]....
        /*0108*/ 	.word	0x00000fd0


	//   ....[21]....
        /*010c*/ 	.word	0x00001030


	//   ....[22]....
        /*0110*/ 	.word	0x00001090


	//   ....[23]....
        /*0114*/ 	.word	0x000010f0


	//   ....[24]....
        /*0118*/ 	.word	0x00001160


	//   ....[25]....
        /*011c*/ 	.word	0x000011d0


	//   ....[26]....
        /*0120*/ 	.word	0x00001230


	//   ....[27]....
        /*0124*/ 	.word	0x00001290


	//   ....[28]....
        /*0128*/ 	.word	0x000012f0


	//   ....[29]....
        /*012c*/ 	.word	0x00001350


	//----- nvinfo : EIATTR_EXIT_INSTR_OFFSETS
	.align		4
.L_2857:
        /*0130*/ 	.byte	0x04, 0x1c
        /*0132*/ 	.short	(.L_2859 - .L_2858)


	//   ....[0]....
.L_2858:
        /*0134*/ 	.word	0x00000070


	//   ....[1]....
        /*0138*/ 	.word	0x00000d70


	//----- nvinfo : EIATTR_MAX_THREADS
	.align		4
.L_2859:
        /*013c*/ 	.byte	0x04, 0x05
        /*013e*/ 	.short	(.L_2861 - .L_2860)
.L_2860:
        /*0140*/ 	.word	0x00000400
        /*0144*/ 	.word	0x00000001
        /*0148*/ 	.word	0x00000001


	//----- nvinfo : EIATTR_CRS_STACK_SIZE
	.align		4
.L_2861:
        /*014c*/ 	.byte	0x04, 0x1e
        /*014e*/ 	.short	(.L_2863 - .L_2862)
.L_2862:
        /*0150*/ 	.word	0x00000000
.L_2863:


//--------------------- .nv.info._ZN10layer_norm13ln_bwd_kernelINS_13Kernel_traitsI13__nv_bfloat16S2_fS2_fjLj3072ELj1ELj1ELj4ELj16ENS_18Kernel_traits_baseILj3072ES2_S2_fS2_fjLj128EEEEELb1ELb1ELb1ELb1EEEvNS_9BwdParamsE --------------------------
	.section	.nv.info._ZN10layer_norm13ln_bwd_kernelINS_13Kernel_traitsI13__nv_bfloat16S2_fS2_fjLj3072ELj1ELj1ELj4ELj16ENS_18Kernel_traits_baseILj3072ES2_S2_fS2_fjLj128EEEEELb1ELb1ELb1ELb1EEEvNS_9BwdParamsE,"",@"SHT_CUDA_INFO"
	.sectionflags	@""
	.align	4


	//----- nvinfo : EIATTR_CUDA_API_VERSION
	.align		4
        /*0000*/ 	.byte	0x04, 0x37
        /*0002*/ 	.short	(.L_2865 - .L_2864)
.L_2864:
        /*0004*/ 	.word	0x00000082


	//----- nvinfo : EIATTR_SW2861232_WAR
	.align		4
.L_2865:
        /*0008*/ 	.byte	0x01, 0x35
	.zero		2


	//----- nvinfo : EIATTR_PARAM_CBANK
	.align		4
        /*000c*/ 	.byte	0x04, 0x0a
        /*000e*/ 	.short	(.L_2867 - .L_2866)
	.align		4
.L_2866:
        /*0010*/ 	.word	index@(.nv.constant0._ZN10layer_norm13ln_bwd_kernelINS_13Kernel_traitsI13__nv_bfloat16S2_fS2_fjLj3072ELj1ELj1ELj4ELj16ENS_18Kernel_traits_baseILj3072ES2_S2_fS2_fjLj128EEEEELb1ELb1ELb1ELb1EEEvNS_9BwdParamsE)
        /*0014*/ 	.short	0x0160
        /*0016*/ 	.short	0x0128


	//----- nvinfo : EIATTR_CBANK_PARAM_SIZE
	.align		4
.L_2867:
        /*0018*/ 	.byte	0x03, 0x19
        /*001a*/ 	.short	0x0128


	//----- nvinfo : EIATTR_KPARAM_INFO
	.align		4
        /*001c*/ 	.byte	0x04, 0x17
        /*001e*/ 	.short	(.L_2869 - .L_2868)
.L_2868:
        /*0020*/ 	.word	0x00000000
        /*0024*/ 	.short	0x0000
        /*0026*/ 	.short	0x0000
        /*0028*/ 	.byte	0x00, 0xf0, 0xa1, 0x04


	//----- nvinfo : EIATTR_MAXREG_COUNT
	.align		4
.L_2869:
        /*002c*/ 	.byte	0x03, 0x1b
        /*002e*/ 	.short	0x00ff


	//----- nvinfo : EIATTR_NUM_BARRIERS
	.align		4
        /*0030*/ 	.byte	0x02, 0x4c
        /*0032*/ 	.byte	0x01
	.zero		1


	//----- nvinfo : EIATTR_MERCURY_ISA_VERSION
	.align		4
        /*0034*/ 	.byte	0x03, 0x5f
        /*0036*/ 	.short	0x0000


	//----- nvinfo : EIATTR_COOP_GROUP_MASK_REGIDS
	.align		4
        /*0038*/ 	.byte	0x04, 0x29
        /*003a*/ 	.short	(.L_2871 - .L_2870)


	//   ....[0]....
.L_2870:
        /*003c*/ 	.word	0xffffffff


	//   ....[1]....
        /*0040*/ 	.word	0xffffffff


	//   ....[2]....
        /*0044*/ 	.word	0xffffffff


	//   ....[3]....
        /*0048*/ 	.word	0xffffffff


	//   ....[4]....
        /*004c*/ 	.word	0xffffffff


	//   ....[5]....
        /*0050*/ 	.word	0xffffffff


	//   ....[6]....
        /*0054*/ 	.word	0xffffffff


	//   ....[7]....
        /*0058*/ 	.word	0xffffffff


	//   ....[8]....
        /*005c*/ 	.word	0xffffffff


	//   ....[9]....
        /*0060*/ 	.word	0xffffffff


	//   ....[10]....
        /*0064*/ 	.word	0xffffffff


	//   ....[11]....
        /*0068*/ 	.word	0xffffffff


	//   ....[12]....
        /*006c*/ 	.word	0xffffffff


	//   ....[13]....
        /*0070*/ 	.word	0xffffffff


	//   ....[14]....
        /*0074*/ 	.word	0xffffffff


	//   ....[15]....
        /*0078*/ 	.word	0xffffffff


	//   ....[16]....
        /*007c*/ 	.word	0xffffffff


	//   ....[17]....
        /*0080*/ 	.word	0xffffffff


	//   ....[18]....
        /*0084*/ 	.word	0xffffffff


	//   ....[19]....
        /*0088*/ 	.word	0xffffffff


	//----- nvinfo : EIATTR_COOP_GROUP_INSTR_OFFSETS
	.align		4
.L_2871:
        /*008c*/ 	.byte	0x04, 0x28
        /*008e*/ 	.short	(.L_2873 - .L_2872)


	//   ....[0]....
.L_2872:
        /*0090*/ 	.word	0x00001a90


	//   ....[1]....
        /*0094*/ 	.word	0x00001ab0


	//   ....[2]....
        /*0098*/ 	.word	0x00001ad0


	//   ....[3]....
        /*009c*/ 	.word	0x00001af0


	//   ....[4]....
        /*00a0*/ 	.word	0x00001b10


	//   ....[5]....
        /*00a4*/ 	.word	0x00001b30


	//   ....[6]....
        /*00a8*/ 	.word	0x00001b50


	//   ....[7]....
        /*00ac*/ 	.word	0x00001b70


	//   ....[8]....
        /*00b0*/ 	.word	0x00001b90


	//   ....[9]....
        /*00b4*/ 	.word	0x00001bb0


	//   ....[10]....
        /*00b8*/ 	.word	0x00004ed0


	//   ....[11]....
        /*00bc*/ 	.word	0x00004f50


	//   ....[12]....
        /*00c0*/ 	.word	0x00004fd0


	//   ....[13]....
        /*00c4*/ 	.word	0x00005040


	//   ....[14]....
        /*00c8*/ 	.word	0x000050c0


	//   ....[15]....
        /*00cc*/ 	.word	0x00005130


	//   ....[16]....
        /*00d0*/ 	.word	0x000051b0


	//   ....[17]....
        /*00d4*/ 	.word	0x00005220


	//   ....[18]....
        /*00d8*/ 	.word	0x000052a0


	//   ....[19]....
        /*00dc*/ 	.word	0x00005310


	//----- nvinfo : EIATTR_EXIT_INSTR_OFFSETS
	.align		4
.L_2873:
        /*00e0*/ 	.byte	0x04, 0x1c
        /*00e2*/ 	.short	(.L_2875 - .L_2874)


	//   ....[0]....
.L_2874:
        /*00e4*/ 	.word	0x00004e70


	//----- nvinfo : EIATTR_MAX_THREADS
	.align		4
.L_2875:
        /*00e8*/ 	.byte	0x04, 0x05
        /*00ea*/ 	.short	(.L_2877 - .L_2876)
.L_2876:
        /*00ec*/ 	.word	0x00000080
        /*00f0*/ 	.word	0x00000001
        /*00f4*/ 	.word	0x00000001


	//----- nvinfo : EIATTR_CRS_STACK_SIZE
	.align		4
.L_2877:
        /*00f8*/ 	.byte	0x04, 0x1e
        /*00fa*/ 	.short	(.L_2879 - .L_2878)
.L_2878:
        /*00fc*/ 	.word	0x00000000
.L_2879:


//--------------------- .nv.info._ZN10layer_norm13ln_bwd_kernelINS_13Kernel_traitsIf13__nv_bfloat16fS2_fjLj3072ELj1ELj1ELj4ELj16ENS_18Kernel_traits_baseILj3072EfS2_fS2_fjLj128EEEEELb0ELb0ELb0ELb0EEEvNS_9BwdParamsE --------------------------
	.section	.nv.info._ZN10layer_norm13ln_bwd_kernelINS_13Kernel_traitsIf13__nv_bfloat16fS2_fjLj3072ELj1ELj1ELj4ELj16ENS_18Kernel_traits_baseILj3072EfS2_fS2_fjLj128EEEEELb0ELb0ELb0ELb0EEEvNS_9BwdParamsE,"",@"SHT_CUDA_INFO"
	.sectionflags	@""
	.align	4


	//----- nvinfo : EIATTR_CUDA_API_VERSION
	.align		4
        /*0000*/ 	.byte	0x04, 0x37
        /*0002*/ 	.short	(.L_2881 - .L_2880)
.L_2880:
        /*0004*/ 	.word	0x00000082


	//----- nvinfo : EIATTR_SW2861232_WAR
	.align		4
.L_2881:
        /*0008*/ 	.byte	0x01, 0x35
	.zero		2


	//----- nvinfo : EIATTR_PARAM_CBANK
	.align		4
        /*000c*/ 	.byte	0x04, 0x0a
        /*000e*/ 	.short	(.L_2883 - .L_2882)
	.align		4
.L_2882:
        /*0010*/ 	.word	index@(.nv.constant0._ZN10layer_norm13ln_bwd_kernelINS_13Kernel_traitsIf13__nv_bfloat16fS2_fjLj3072ELj1ELj1ELj4ELj16ENS_18Kernel_traits_baseILj3072EfS2_fS2_fjLj128EEEEELb0ELb0ELb0ELb0EEEvNS_9BwdParamsE)
        /*0014*/ 	.short	0x0160
        /*0016*/ 	.short	0x0128


	//----- nvinfo : EIATTR_CBANK_PARAM_SIZE
	.align		4
.L_2883:
        /*0018*/ 	.byte	0x03, 0x19
        /*001a*/ 	.short	0x0128


	//----- nvinfo : EIATTR_KPARAM_INFO
	.align		4
        /*001c*/ 	.byte	0x04, 0x17
        /*001e*/ 	.short	(.L_2885 - .L_2884)
.L_2884:
        /*0020*/ 	.word	0x00000000
        /*0024*/ 	.short	0x0000
        /*0026*/ 	.short	0x0000
        /*0028*/ 	.byte	0x00, 0xf0, 0xa1, 0x04


	//----- nvinfo : EIATTR_MAXREG_COUNT
	.align		4
.L_2885:
        /*002c*/ 	.byte	0x03, 0x1b
        /*002e*/ 	.short	0x00ff


	//----- nvinfo : EIATTR_NUM_BARRIERS
	.align		4
        /*0030*/ 	.byte	0x02, 0x4c
        /*0032*/ 	.byte	0x01
	.zero		1


	//----- nvinfo : EIATTR_MERCURY_ISA_VERSION
	.align		4
        /*0034*/ 	.byte	0x03, 0x5f
        /*0036*/ 	.short	0x0000


	//----- nvinfo : EIATTR_COOP_GROUP_MASK_REGIDS
	.align		4
        /*0038*/ 	.byte	0x04, 0x29
        /*003a*/ 	.short	(.L_2887 - .L_2886)


	//   ....[0]....
.L_2886:
        /*003c*/ 	.word	0xffffffff


	//   ....[1]....
        /*0040*/ 	.word	0xffffffff


	//   ....[2]....
        /*0044*/ 	.word	0xffffffff


	//   ....[3]....
        /*0048*/ 	.word	0xffffffff


	//   ....[4]....
        /*004c*/ 	.word	0xffffffff


	//   ....[5]....
        /*0050*/ 	.word	0xffffffff


	//   ....[6]....
        /*0054*/ 	.word	0xffffffff


	//   ....[7]....
        /*0058*/ 	.word	0xffffffff


	//   ....[8]....
        /*005c*/ 	.word	0xffffffff


	//   ....[9]....
        /*0060*/ 	.word	0xffffffff


	//   ....[10]....
        /*0064*/ 	.word	0xffffffff


	//   ....[11]....
        /*0068*/ 	.word	0xffffffff


	//   ....[12]....
        /*006c*/ 	.word	0xffffffff


	//   ....[13]....
        /*0070*/ 	.word	0xffffffff


	//   ....[14]....
        /*0074*/ 	.word	0xffffffff


	//   ....[15]....
        /*0078*/ 	.word	0xffffffff


	//   ....[16]....
        /*007c*/ 	.word	0xffffffff


	//   ....[17]....
        /*0080*/ 	.word	0xffffffff


	//   ....[18]....
        /*0084*/ 	.word	0xffffffff


	//   ....[19]....
        /*0088*/ 	.word	0xffffffff


	//----- nvinfo : EIATTR_COOP_GROUP_INSTR_OFFSETS
	.align		4
.L_2887:
        /*008c*/ 	.byte	0x04, 0x28
        /*008e*/ 	.short	(.L_2889 - .L_2888)


	//   ....[0]....
.L_2888:
        /*0090*/ 	.word	0x00001480


	//   ....[1]....
        /*0094*/ 	.word	0x000014a0


	//   ....[2]....
        /*0098*/ 	.word	0x000014c0


	//   ....[3]....
        /*009c*/ 	.word	0x000014e0


	//   ....[4]....
        /*00a0*/ 	.word	0x00001500


	//   ....[5]....
        /*00a4*/ 	.word	0x00001520


	//   ....[6]....
        /*00a8*/ 	.word	0x00001540


	//   ....[7]....
        /*00ac*/ 	.word	0x00001560


	//   ....[8]....
        /*00b0*/ 	.word	0x00001580


	//   ....[9]....
        /*00b4*/ 	.word	0x000015a0


	//   ....[10]....
        /*00b8*/ 	.word	0x00002620


	//   ....[11]....
        /*00bc*/ 	.word	0x000026a0


	//   ....[12]....
        /*00c0*/ 	.word	0x00002720


	//   ....[13]....
        /*00c4*/ 	.word	0x00002790


	//   ....[14]....
        /*00c8*/ 	.word	0x00002810


	//   ....[15]....
        /*00cc*/ 	.word	0x00002880


	//   ....[16]....
        /*00d0*/ 	.word	0x00002900


	//   ....[17]....
        /*00d4*/ 	.word	0x00002970


	//   ....[18]....
        /*00d8*/ 	.word	0x000029f0


	//   ....[19]....
        /*00dc*/ 	.word	0x00002a60


	//----- nvinfo : EIATTR_EXIT_INSTR_OFFSETS
	.align		4
.L_2889:
        /*00e0*/ 	.byte	0x04, 0x1c
        /*00e2*/ 	.short	(.L_2891 - .L_2890)


	//   ....[0]....
.L_2890:
        /*00e4*/ 	.word	0x00002540


	//   ....[1]....
        /*00e8*/ 	.word	0x000025c0


	//----- nvinfo : EIATTR_MAX_THREADS
	.align		4
.L_2891:
        /*00ec*/ 	.byte	0x04, 0x05
        /*00ee*/ 	.short	(.L_2893 - .L_2892)
.L_2892:
        /*00f0*/ 	.word	0x00000080
        /*00f4*/ 	.word	0x00000001
        /*00f8*/ 	.word	0x00000001


	//----- nvinfo : EIATTR_CRS_STACK_SIZE
	.align		4
.L_2893:
        /*00fc*/ 	.byte	0x04, 0x1e
        /*00fe*/ 	.short	(.L_2895 - .L_2894)
.L_2894:
        /*0100*/ 	.word	0x00000000
.L_2895:


//--------------------- .nv.info._ZN10layer_norm13ln_bwd_kernelINS_13Kernel_traitsIf13__nv_bfloat16fS2_fjLj3072ELj1ELj1ELj4ELj16ENS_18Kernel_traits_baseILj3072EfS2_fS2_fjLj128EEEEELb0ELb0ELb0ELb1EEEvNS_9BwdParamsE --------------------------
	.section	.nv.info._ZN10layer_norm13ln_bwd_kernelINS_13Kernel_traitsIf13__nv_bfloat16fS2_fjLj3072ELj1ELj1ELj4ELj16ENS_18Kernel_traits_baseILj3072EfS2_fS2_fjLj128EEEEELb0ELb0ELb0ELb1EEEvNS_9BwdParamsE,"",@"SHT_CUDA_INFO"
	.sectionflags	@""
	.align	4


	//----- nvinfo : EIATTR_CUDA_API_VERSION
	.align		4
        /*0000*/ 	.byte	0x04, 0x37
        /*0002*/ 	.short	(.L_2897 - .L_2896)
.L_2896:
        /*0004*/ 	.word	0x00000082


	//----- nvinfo : EIATTR_SW2861232_WAR
	.align		4
.L_2897:
        /*0008*/ 	.byte	0x01, 0x35
	.zero		2


	//----- nvinfo : EIATTR_PARAM_CBANK
	.align		4
        /*000c*/ 	.byte	0x04, 0x0a
        /*000e*/ 	.short	(.L_2899 - .L_2898)
	.align		4
.L_2898:
        /*0010*/ 	.word	index@(.nv.constant0._ZN10layer_norm13ln_bwd_kernelINS_13Kernel_traitsIf13__nv_bfloat16fS2_fjLj3072ELj1ELj1ELj4ELj16ENS_18Kernel_traits_baseILj3072EfS2_fS2_fjLj128EEEEELb0ELb0ELb0ELb1EEEvNS_9BwdParamsE)
        /*0014*/ 	.short	0x0160
        /*0016*/ 	.short	0x0128


	//----- nvinfo : EIATTR_CBANK_PARAM_SIZE
	.align		4
.L_2899:
        /*0018*/ 	.byte	0x03, 0x19
        /*001a*/ 	.short	0x0128


	//----- nvinfo : EIATTR_KPARAM_INFO
	.align		4
        /*001c*/ 	.byte	0x04, 0x17
        /*001e*/ 	.short	(.L_2901 - .L_2900)
.L_2900:
        /*0020*/ 	.word	0x00000000
        /*0024*/ 	.short	0x0000
        /*0026*/ 	.short	0x0000
        /*0028*/ 	.byte	0x00, 0xf0, 0xa1, 0x04


	//----- nvinfo : EIATTR_MAXREG_COUNT
	.align		4
.L_2901:
        /*002c*/ 	.byte	0x03, 0x1b
        /*002e*/ 	.short	0x00ff


	//----- nvinfo : EIATTR_NUM_BARRIERS
	.align		4
        /*0030*/ 	.byte	0x02, 0x4c
        /*0032*/ 	.byte	0x01
	.zero		1


	//----- nvinfo : EIATTR_MERCURY_ISA_VERSION
	.align		4
        /*0034*/ 	.byte	0x03, 0x5f
        /*0036*/ 	.short	0x0000


	//----- nvinfo : EIATTR_COOP_GROUP_MASK_REGIDS
	.align		4
        /*0038*/ 	.byte	0x04, 0x29
        /*003a*/ 	.short	(.L_2903 - .L_2902)


	//   ....[0]....
.L_2902:
        /*003c*/ 	.word	0xffffffff


	//   ....[1]....
        /*0040*/ 	.word	0xffffffff


	//   ....[2]....
        /*0044*/ 	.word	0xffffffff


	//   ....[3]....
        /*0048*/ 	.word	0xffffffff


	//   ....[4]....
        /*004c*/ 	.word	0xffffffff


	//   ....[5]....
        /*0050*/ 	.word	0xffffffff


	//   ....[6]....
        /*0054*/ 	.word	0xffffffff


	//   ....[7]....
        /*0058*/ 	.word	0xffffffff


	//   ....[8]....
        /*005c*/ 	.word	0xffffffff


	//   ....[9]....
        /*0060*/ 	.word	0xffffffff


	//   ....[10]....
        /*0064*/ 	.word	0xffffffff


	//   ....[11]....
        /*0068*/ 	.word	0xffffffff


	//   ....[12]....
        /*006c*/ 	.word	0xffffffff


	//   ....[13]....
        /*0070*/ 	.word	0xffffffff


	//   ....[14]....
        /*0074*/ 	.word	0xffffffff


	//   ....[15]....
        /*0078*/ 	.word	0xffffffff


	//   ....[16]....
        /*007c*/ 	.word	0xffffffff


	//   ....[17]....
        /*0080*/ 	.word	0xffffffff


	//   ....[18]....
        /*0084*/ 	.word	0xffffffff


	//   ....[19]....
        /*0088*/ 	.word	0xffffffff


	//----- nvinfo : EIATTR_COOP_GROUP_INSTR_OFFSETS
	.align		4
.L_2903:
        /*008c*/ 	.byte	0x04, 0x28
        /*008e*/ 	.short	(.L_2905 - .L_2904)


	//   ....[0]....
.L_2904:
        /*0090*/ 	.word	0x000013e0


	//   ....[1]....
        /*0094*/ 	.word	0x00001400


	//   ....[2]....
        /*0098*/ 	.word	0x00001420


	//   ....[3]....
        /*009c*/ 	.word	0x00001440


	//   ....[4]....
        /*00a0*/ 	.word	0x00001460


	//   ....[5]....
        /*00a4*/ 	.word	0x00001480


	//   ....[6]....
        /*00a8*/ 	.word	0x000014a0


	//   ....[7]....
        /*00ac*/ 	.word	0x000014c0


	//   ....[8]....
        /*00b0*/ 	.word	0x000014e0


	//   ....[9]....
        /*00b4*/ 	.word	0x00001500


	//   ....[10]....
        /*00b8*/ 	.word	0x00002730


	//   ....[11]....
        /*00bc*/ 	.word	0x000027b0


	//   ....[12]....
        /*00c0*/ 	.word	0x00002830


	//   ....[13]....
        /*00c4*/ 	.word	0x000028a0


	//   ....[14]....
        /*00c8*/ 	.word	0x00002920


	//   ....[15]....
        /*00cc*/ 	.word	0x00002990


	//   ....[16]....
        /*00d0*/ 	.word	0x00002a10


	//   ....[17]....
        /*00d4*/ 	.word	0x00002a80


	//   ....[18]....
        /*00d8*/ 	.word	0x00002b00


	//   ....[19]....
        /*00dc*/ 	.word	0x00002b70


	//----- nvinfo : EIATTR_EXIT_INSTR_OFFSETS
	.align		4
.L_2905:
        /*00e0*/ 	.byte	0x04, 0x1c
        /*00e2*/ 	.short	(.L_2907 - .L_2906)


	//   ....[0]....
.L_2906:
        /*00e4*/ 	.word	0x000026d0


	//----- nvinfo : EIATTR_MAX_THREADS
	.align		4
.L_2907:
        /*00e8*/ 	.byte	0x04, 0x05
        /*00ea*/ 	.short	(.L_2909 - .L_2908)
.L_2908:
        /*00ec*/ 	.word	0x00000080
        /*00f0*/ 	.word	0x00000001
        /*00f4*/ 	.word	0x00000001


	//----- nvinfo : EIATTR_CRS_STACK_SIZE
	.align		4
.L_2909:
        /*00f8*/ 	.byte	0x04, 0x1e
        /*00fa*/ 	.short	(.L_2911 - .L_2910)
.L_2910:
        /*00fc*/ 	.word	0x00000000
.L_2911:


//--------------------- .nv.info._ZN10layer_norm13ln_bwd_kernelINS_13Kernel_traitsIf13__nv_bfloat16fS2_fjLj3072ELj1ELj1ELj4ELj16ENS_18Kernel_traits_baseILj3072EfS2_fS2_fjLj128EEEEELb0ELb0ELb1ELb0EEEvNS_9BwdParamsE --------------------------
	.section	.nv.info._ZN10layer_norm13ln_bwd_kernelINS_13Kernel_traitsIf13__nv_bfloat16fS2_fjLj3072ELj1ELj1ELj4ELj16ENS_18Kernel_traits_baseILj3072EfS2_fS2_fjLj128EEEEELb0ELb0ELb1ELb0EEEvNS_9BwdParamsE,"",@"SHT_CUDA_INFO"
	.sectionflags	@""
	.align	4


	//----- nvinfo : EIATTR_CUDA_API_VERSION
	.align		4
        /*0000*/ 	.byte	0x04, 0x37
        /*0002*/ 	.short	(.L_2913 - .L_2912)
.L_2912:
        /*0004*/ 	.word	0x00000082


	//----- nvinfo : EIATTR_SW2861232_WAR
	.align		4
.L_2913:
        /*0008*/ 	.byte	0x01, 0x35
	.zero		2


	//----- nvinfo : EIATTR_PARAM_CBANK
	.align		4
        /*000c*/ 	.byte	0x04, 0x0a
        /*000e*/ 	.short	(.L_2915 - .L_2914)
	.align		4
.L_2914:
        /*0010*/ 	.word	index@(.nv.constant0._ZN10layer_norm13ln_bwd_kernelINS_13Kernel_traitsIf13__nv_bfloat16fS2_fjLj3072ELj1ELj1ELj4ELj16ENS_18Kernel_traits_baseILj3072EfS2_fS2_fjLj128EEEEELb0ELb0ELb1ELb0EEEvNS_9BwdParamsE)
        /*0014*/ 	.short	0x0160
        /*0016*/ 	.short	0x0128


	//----- nvinfo : EIATTR_CBANK_PARAM_SIZE
	.align		4
.L_2915:
        /*0018*/ 	.byte	0x03, 0x19
        /*001a*/ 	.short	0x0128


	//----- nvinfo : EIATTR_KPARAM_INFO
	.align		4
        /*001c*/ 	.byte	0x04, 0x17
        /*001e*/ 	.short	(.L_2917 - .L_2916)
.L_2916:
        /*0020*/ 	.word	0x00000000
        /*0024*/ 	.short	0x0000
        /*0026*/ 	.short	0x0000
        /*0028*/ 	.byte	0x00, 0xf0, 0xa1, 0x04


	//----- nvinfo : EIATTR_MAXREG_COUNT
	.align		4
.L_2917:
        /*002c*/ 	.byte	0x03, 0x1b
        /*002e*/ 	.short	0x00ff


	//----- nvinfo : EIATTR_NUM_BARRIERS
	.align		4
        /*0030*/ 	.byte	0x02, 0x4c
        /*0032*/ 	.byte	0x01
	.zero		1


	//----- nvinfo : EIATTR_MERCURY_ISA_VERSION
	.align		4
        /*0034*/ 	.byte	0x03, 0x5f
        /*0036*/ 	.short	0x0000


	//----- nvinfo : EIATTR_COOP_GROUP_MASK_REGIDS
	.align		4
        /*0038*/ 	.byte	0x04, 0x29
        /*003a*/ 	.short	(.L_2919 - .L_2918)


	//   ....[0]....
.L_2918:
        /*003c*/ 	.word	0xffffffff


	//   ....[1]....
        /*0040*/ 	.word	0xffffffff


	//   ....[2]....
        /*0044*/ 	.word	0xffffffff


	//   ....[3]....
        /*0048*/ 	.word	0xffffffff


	//   ....[4]....
        /*004c*/ 	.word	0xffffffff


	//   ....[5]....
        /*0050*/ 	.word	0xffffffff


	//   ....[6]....
        /*0054*/ 	.word	0xffffffff


	//   ....[7]....
        /*0058*/ 	.word	0xffffffff


	//   ....[8]....
        /*005c*/ 	.word	0xffffffff


	//   ....[9]....
        /*0060*/ 	.word	0xffffffff


	//   ....[10]....
        /*0064*/ 	.word	0xffffffff


	//   ....[11]....
        /*0068*/ 	.word	0xffffffff


	//   ....[12]....
        /*006c*/ 	.word	0xffffffff


	//   ....[13]....
        /*0070*/ 	.word	0xffffffff


	//   ....[14]....
        /*0074*/ 	.word	0xffffffff


	//   ....[15]....
        /*0078*/ 	.word	0xffffffff


	//   ....[16]....
        /*007c*/ 	.word	0xffffffff


	//   ....[17]....
        /*0080*/ 	.word	0xffffffff


	//   ....[18]....
        /*0084*/ 	.word	0xffffffff


	//   ....[19]....
        /*0088*/ 	.word	0xffffffff


	//----- nvinfo : EIATTR_COOP_GROUP_INSTR_OFFSETS
	.align		4
.L_2919:
        /*008c*/ 	.byte	0x04, 0x28
        /*008e*/ 	.short	(.L_2921 - .L_2920)


	//   ....[0]....
.L_2920:
        /*0090*/ 	.word	0x00001640


	//   ....[1]....
        /*0094*/ 	.word	0x00001660


	//   ....[2]....
        /*0098*/ 	.word	0x00001680


	//   ....[3]....
        /*009c*/ 	.word	0x000016a0


	//   ....[4]....
        /*00a0*/ 	.word	0x000016c0


	//   ....[5]....
        /*00a4*/ 	.word	0x000016e0


	//   ....[6]....
        /*00a8*/ 	.word	0x00001700


	//   ....[7]....
        /*00ac*/ 	.word	0x00001720


	//   ....[8]....
        /*00b0*/ 	.word	0x00001740


	//   ....[9]....
        /*00b4*/ 	.word	0x00001760


	//   ....[10]....
        /*00b8*/ 	.word	0x000036c0


	//   ....[11]....
        /*00bc*/ 	.word	0x00003740


	//   ....[12]....
        /*00c0*/ 	.word	0x000037c0


	//   ....[13]....
        /*00c4*/ 	.word	0x00003830


	//   ....[14]....
        /*00c8*/ 	.word	0x000038b0


	//   ....[15]....
        /*00cc*/ 	.word	0x00003920


	//   ....[16]....
        /*00d0*/ 	.word	0x000039a0


	//   ....[17]....
        /*00d4*/ 	.word	0x00003a10


	//   ....[18]....
        /*00d8*/ 	.word	0x00003a90


	//   ....[19]....
        /*00dc*/ 	.word	0x00003b00


	//----- nvinfo : EIATTR_EXIT_INSTR_OFFSETS
	.align		4
.L_2921:
        /*00e0*/ 	.byte	0x04, 0x1c
        /*00e2*/ 	.short	(.L_2923 - .L_2922)


	//   ....[0]....
.L_2922:
        /*00e4*/ 	.word	0x000035e0


	//   ....[1]....
        /*00e8*/ 	.word	0x00003660


	//----- nvinfo : EIATTR_MAX_THREADS
	.align		4
.L_2923:
        /*00ec*/ 	.byte	0x04, 0x05
        /*00ee*/ 	.short	(.L_2925 - .L_2924)
.L_2924:
        /*00f0*/ 	.word	0x00000080
        /*00f4*/ 	.word	0x00000001
        /*00f8*/ 	.word	0x00000001


	//----- nvinfo : EIATTR_CRS_STACK_SIZE
	.align		4
.L_2925:
        /*00fc*/ 	.byte	0x04, 0x1e
        /*00fe*/ 	.short	(.L_2927 - .L_2926)
.L_2926:
        /*0100*/ 	.word	0x00000000
.L_2927:


//--------------------- .nv.info._ZN10layer_norm13ln_bwd_kernelINS_13Kernel_traitsIf13__nv_bfloat16fS2_fjLj3072ELj1ELj1ELj4ELj16ENS_18Kernel_traits_baseILj3072EfS2_fS2_fjLj128EEEEELb0ELb0ELb1ELb1EEEvNS_9BwdParamsE --------------------------
	.section	.nv.info._ZN10layer_norm13ln_bwd_kernelINS_13Kernel_traitsIf13__nv_bfloat16fS2_fjLj3072ELj1ELj1ELj4ELj16ENS_18Kernel_traits_baseILj3072EfS2_fS2_fjLj128EEEEELb0ELb0ELb1ELb1EEEvNS_9BwdParamsE,"",@"SHT_CUDA_INFO"
	.sectionflags	@""
	.align	4


	//----- nvinfo : EIATTR_CUDA_API_VERSION
	.align		4
        /*0000*/ 	.byte	0x04, 0x37
        /*0002*/ 	.short	(.L_2929 - .L_2928)
.L_2928:
        /*0004*/ 	.word	0x00000082


	//----- nvinfo : EIATTR_SW2861232_WAR
	.align		4
.L_2929:
        /*0008*/ 	.byte	0x01, 0x35
	.zero		2


	//----- nvinfo : EIATTR_PARAM_CBANK
	.align		4
        /*000c*/ 	.byte	0x04, 0x0a
        /*000e*/ 	.short	(.L_2931 - .L_2930)
	.align		4
.L_2930:
        /*0010*/ 	.word	index@(.nv.constant0._ZN10layer_norm13ln_bwd_kernelINS_13Kernel_traitsIf13__nv_bfloat16fS2_fjLj3072ELj1ELj1ELj4ELj16ENS_18Kernel_traits_baseILj3072EfS2_fS2_fjLj128EEEEELb0ELb0ELb1ELb1EEEvNS_9BwdParamsE)
        /*0014*/ 	.short	0x0160
        /*0016*/ 	.short	0x0128


	//----- nvinfo : EIATTR_CBANK_PARAM_SIZE
	.align		4
.L_2931:
        /*0018*/ 	.byte	0x03, 0x19
        /*001a*/ 	.short	0x0128


	//----- nvinfo : EIATTR_KPARAM_INFO
	.align		4
        /*001c*/ 	.byte	0x04, 0x17
        /*001e*/ 	.short	(.L_2933 - .L_2932)
.L_2932:
        /*0020*/ 	.word	0x00000000
        /*0024*/ 	.short	0x0000
        /*0026*/ 	.short	0x0000
        /*0028*/ 	.byte	0x00, 0xf0, 0xa1, 0x04


	//----- nvinfo : EIATTR_MAXREG_COUNT
	.align		4
.L_2933:
        /*002c*/ 	.byte	0x03, 0x1b
        /*002e*/ 	.short	0x00ff


	//----- nvinfo : EIATTR_NUM_BARRIERS
	.align		4
        /*0030*/ 	.byte	0x02, 0x4c
        /*0032*/ 	.byte	0x01
	.zero		1


	//----- nvinfo : EIATTR_MERCURY_ISA_VERSION
	.align		4
        /*0034*/ 	.byte	0x03, 0x5f
        /*0036*/ 	.short	0x0000


	//----- nvinfo : EIATTR_COOP_GROUP_MASK_REGIDS
	.align		4
        /*0038*/ 	.byte	0x04, 0x29
        /*003a*/ 	.short	(.L_2935 - .L_2934)


	//   ....[0]....
.L_2934:
        /*003c*/ 	.word	0xffffffff


	//   ....[1]....
        /*0040*/ 	.word	0xffffffff


	//   ....[2]....
        /*0044*/ 	.word	0xffffffff


	//   ....[3]....
        /*0048*/ 	.word	0xffffffff


	//   ....[4]....
        /*004c*/ 	.word	0xffffffff


	//   ....[5]....
        /*0050*/ 	.word	0xffffffff


	//   ....[6]....
        /*0054*/ 	.word	0xffffffff


	//   ....[7]....
        /*0058*/ 	.word	0xffffffff


	//   ....[8]....
        /*005c*/ 	.word	0xffffffff


	//   ....[9]....
        /*0060*/ 	.word	0xffffffff


	//   ....[10]....
        /*0064*/ 	.word	0xffffffff


	//   ....[11]....
        /*0068*/ 	.word	0xffffffff


	//   ....[12]....
        /*006c*/ 	.word	0xffffffff


	//   ....[13]....
        /*0070*/ 	.word	0xffffffff


	//   ....[14]....
        /*0074*/ 	.word	0xffffffff


	//   ....[15]....
        /*0078*/ 	.word	0xffffffff


	//   ....[16]....
        /*007c*/ 	.word	0xffffffff


	//   ....[17]....
        /*0080*/ 	.word	0xffffffff


	//   ....[18]....
        /*0084*/ 	.word	0xffffffff


	//   ....[19]....
        /*0088*/ 	.word	0xffffffff


	//----- nvinfo : EIATTR_COOP_GROUP_INSTR_OFFSETS
	.align		4
.L_2935:
        /*008c*/ 	.byte	0x04, 0x28
        /*008e*/ 	.short	(.L_2937 - .L_2936)


	//   ....[0]....
.L_2936:
        /*0090*/ 	.word	0x000014f0


	//   ....[1]....
        /*0094*/ 	.word	0x00001510


	//   ....[2]....
        /*0098*/ 	.word	0x00001530


	//   ....[3]....
        /*009c*/ 	.word	0x00001550


	//   ....[4]....
        /*00a0*/ 	.word	0x00001570


	//   ....[5]....
        /*00a4*/ 	.word	0x00001590


	//   ....[6]....
        /*00a8*/ 	.word	0x000015b0


	//   ....[7]....
        /*00ac*/ 	.word	0x000015d0


	//   ....[8]....
        /*00b0*/ 	.word	0x000015f0


	//   ....[9]....
        /*00b4*/ 	.word	0x00001610


	//   ....[10]....
        /*00b8*/ 	.word	0x000033a0


	//   ....[11]....
        /*00bc*/ 	.word	0x00003420


	//   ....[12]....
        /*00c0*/ 	.word	0x000034a0


	//   ....[13]....
        /*00c4*/ 	.word	0x00003510


	//   ....[14]....
        /*00c8*/ 	.word	0x00003590


	//   ....[15]....
        /*00cc*/ 	.word	0x00003600


	//   ....[16]....
        /*00d0*/ 	.word	0x00003680


	//   ....[17]....
        /*00d4*/ 	.word	0x000036f0


	//   ....[18]....
        /*00d8*/ 	.word	0x00003770


	//   ....[19]....
        /*00dc*/ 	.word	0x000037e0


	//----- nvinfo : EIATTR_EXIT_INSTR_OFFSETS
	.align		4
.L_2937:
        /*00e0*/ 	.byte	0x04, 0x1c
        /*00e2*/ 	.short	(.L_2939 - .L_2938)


	//   ....[0]....
.L_2938:
        /*00e4*/ 	.word	0x00003340


	//----- nvinfo : EIATTR_MAX_THREADS
	.align		4
.L_2939:
        /*00e8*/ 	.byte	0x04, 0x05
        /*00ea*/ 	.short	(.L_2941 - .L_2940)
.L_2940:
        /*00ec*/ 	.word	0x00000080
        /*00f0*/ 	.word	0x00000001
        /*00f4*/ 	.word	0x00000001


	//----- nvinfo : EIATTR_CRS_STACK_SIZE
	.align		4
.L_2941:
        /*00f8*/ 	.byte	0x04, 0x1e
        /*00fa*/ 	.short	(.L_2943 - .L_2942)
.L_2942:
        /*00fc*/ 	.word	0x00000000
.L_2943:


//--------------------- .nv.info._ZN10layer_norm13ln_bwd_kernelINS_13Kernel_traitsIf13__nv_bfloat16fS2_fjLj3072ELj1ELj1ELj4ELj16ENS_18Kernel_traits_baseILj3072EfS2_fS2_fjLj128EEEEELb0ELb1ELb0ELb0EEEvNS_9BwdParamsE --------------------------
	.section	.nv.info._ZN10layer_norm13ln_bwd_kernelINS_13Kernel_traitsIf13__nv_bfloat16fS2_fjLj3072ELj1ELj1ELj4ELj16ENS_18Kernel_traits_baseILj3072EfS2_fS2_fjLj128EEEEELb0ELb1ELb0ELb0EEEvNS_9BwdParamsE,"",@"SHT_CUDA_INFO"
	.sectionflags	@""
	.align	4


	//----- nvinfo : EIATTR_CUDA_API_VERSION
	.align		4
        /*0000*/ 	.byte	0x04, 0x37
        /*0002*/ 	.short	(.L_2945 - .L_2944)
.L_2944:
        /*0004*/ 	.word	0x00000082


	//----- nvinfo : EIATTR_SW2861232_WAR
	.align		4
.L_2945:
        /*0008*/ 	.byte	0x01, 0x35
	.zero		2


	//----- nvinfo : EIATTR_PARAM_CBANK
	.align		4
        /*000c*/ 	.byte	0x04, 0x0a
        /*000e*/ 	.short	(.L_2947 - .L_2946)
	.align		4
.L_2946:
        /*0010*/ 	.word	index@(.nv.constant0._ZN10layer_norm13ln_bwd_kernelINS_13Kernel_traitsIf13__nv_bfloat16fS2_fjLj3072ELj1ELj1ELj4ELj16ENS_18Kernel_traits_baseILj3072EfS2_fS2_fjLj128EEEEELb0ELb1ELb0ELb0EEEvNS_9BwdParamsE)
        /*0014*/ 	.short	0x0160
        /*0016*/ 	.short	0x0128


	//----- nvinfo : EIATTR_CBANK_PARAM_SIZE
	.align		4
.L_2947:
        /*0018*/ 	.byte	0x03, 0x19
        /*001a*/ 	.short	0x0128


	//----- nvinfo : EIATTR_KPARAM_INFO
	.align		4
        /*001c*/ 	.byte	0x04, 0x17
        /*001e*/ 	.short	(.L_2949 - .L_2948)
.L_2948:
        /*0020*/ 	.word	0x00000000
        /*0024*/ 	.short	0x0000
        /*0026*/ 	.short	0x0000
        /*0028*/ 	.byte	0x00, 0xf0, 0xa1, 0x04


	//----- nvinfo : EIATTR_MAXREG_COUNT
	.align		4
.L_2949:
        /*002c*/ 	.byte	0x03, 0x1b
        /*002e*/ 	.short	0x00ff


	//----- nvinfo : EIATTR_NUM_BARRIERS
	.align		4
        /*0030*/ 	.byte	0x02, 0x4c
        /*0032*/ 	.byte	0x01
	.zero		1


	//----- nvinfo : EIATTR_MERCURY_ISA_VERSION
	.align		4
        /*0034*/ 	.byte	0x03, 0x5f
        /*0036*/ 	.short	0x0000


	//----- nvinfo : EIATTR_COOP_GROUP_MASK_REGIDS
	.align		4
        /*0038*/ 	.byte	0x04, 0x29
        /*003a*/ 	.short	(.L_2951 - .L_2950)


	//   ....[0]....
.L_2950:
        /*003c*/ 	.word	0xffffffff


	//   ....[1]....
        /*0040*/ 	.word	0xffffffff


	//   ....[2]....
        /*0044*/ 	.word	0xffffffff


	//   ....[3]....
        /*0048*/ 	.word	0xffffffff


	//   ....[4]....
        /*004c*/ 	.word	0xffffffff


	//   ....[5]....
        /*0050*/ 	.word	0xffffffff


	//   ....[6]....
        /*0054*/ 	.word	0xffffffff


	//   ....[7]....
        /*0058*/ 	.word	0xffffffff


	//   ....[8]....
        /*005c*/ 	.word	0xffffffff


	//   ....[9]....
        /*0060*/ 	.word	0xffffffff


	//   ....[10]....
        /*0064*/ 	.word	0xffffffff


	//   ....[11]....
        /*0068*/ 	.word	0xffffffff


	//   ....[12]....
        /*006c*/ 	.word	0xffffffff


	//   ....[13]....
        /*0070*/ 	.word	0xffffffff


	//   ....[14]....
        /*0074*/ 	.word	0xffffffff


	//   ....[15]....
        /*0078*/ 	.word	0xffffffff


	//   ....[16]....
        /*007c*/ 	.word	0xffffffff


	//   ....[17]....
        /*0080*/ 	.word	0xffffffff


	//   ....[18]....
        /*0084*/ 	.word	0xffffffff


	//   ....[19]....
        /*0088*/ 	.word	0xffffffff


	//----- nvinfo : EIATTR_COOP_GROUP_INSTR_OFFSETS
	.align		4
.L_2951:
        /*008c*/ 	.byte	0x04, 0x28
        /*008e*/ 	.short	(.L_2953 - .L_2952)


	//   ....[0]....
.L_2952:
        /*0090*/ 	.word	0x000015c0


	//   ....[1]....
        /*0094*/ 	.word	0x000015e0


	//   ....[2]....
        /*0098*/ 	.word	0x00001600


	//   ....[3]....
        /*009c*/ 	.word	0x00001620


	//   ....[4]....
        /*00a0*/ 	.word	0x00001640


	//   ....[5]....
        /*00a4*/ 	.word	0x00001660


	//   ....[6]....
        /*00a8*/ 	.word	0x00001680


	//   ....[7]....
        /*00ac*/ 	.word	0x000016a0


	//   ....[8]....
        /*00b0*/ 	.word	0x000016c0


	//   ....[9]....
        /*00b4*/ 	.word	0x000016e0


	//   ....[10]....
        /*00b8*/ 	.word	0x00002db0


	//   ....[11]....
        /*00bc*/ 	.word	0x00002e30


	//   ....[12]....
        /*00c0*/ 	.word	0x00002eb0


	//   ....[13]....
        /*00c4*/ 	.word	0x00002f20


	//   ....[14]....
        /*00c8*/ 	.word	0x00002fa0


	//   ....[15]....
        /*00cc*/ 	.word	0x00003010


	//   ....[16]....
        /*00d0*/ 	.word	0x00003090


	//   ....[17]....
        /*00d4*/ 	.word	0x00003100


	//   ....[18]....
        /*00d8*/ 	.word	0x00003180


	//   ....[19]....
        /*00dc*/ 	.word	0x000031f0


	//----- nvinfo : EIATTR_EXIT_INSTR_OFFSETS
	.align		4
.L_2953:
        /*00e0*/ 	.byte	0x04, 0x1c
        /*00e2*/ 	.short	(.L_2955 - .L_2954)


	//   ....[0]....
.L_2954:
        /*00e4*/ 	.word	0x00002ca0


	//   ....[1]....
        /*00e8*/ 	.word	0x00002d50


	//----- nvinfo : EIATTR_MAX_THREADS
	.align		4
.L_2955:
        /*00ec*/ 	.byte	0x04, 0x05
        /*00ee*/ 	.short	(.L_2957 - .L_2956)
.L_2956:
        /*00f0*/ 	.word	0x00000080
        /*00f4*/ 	.word	0x00000001
        /*00f8*/ 	.word	0x00000001


	//----- nvinfo : EIATTR_CRS_STACK_SIZE
	.align		4
.L_2957:
        /*00fc*/ 	.byte	0x04, 0x1e
        /*00fe*/ 	.short	(.L_2959 - .L_2958)
.L_2958:
        /*0100*/ 	.word	0x00000000
.L_2959:


//--------------------- .nv.info._ZN10layer_norm13ln_bwd_kernelINS_13Kernel_traitsIf13__nv_bfloat16fS2_fjLj3072ELj1ELj1ELj4ELj16ENS_18Kernel_traits_baseILj3072EfS2_fS2_fjLj128EEEEELb0ELb1ELb0ELb1EEEvNS_9BwdParamsE --------------------------
	.section	.nv.info._ZN10layer_norm13ln_bwd_kernelINS_13Kernel_traitsIf13__nv_bfloat16fS2_fjLj3072ELj1ELj1ELj4ELj16ENS_18Kernel_traits_baseILj3072EfS2_fS2_fjLj128EEEEELb0ELb1ELb0ELb1EEEvNS_9BwdParamsE,"",@"SHT_CUDA_INFO"
	.sectionflags	@""
	.align	4


	//----- nvinfo : EIATTR_CUDA_API_VERSION
	.align		4
        /*0000*/ 	.byte	0x04, 0x37
        /*0002*/ 	.short	(.L_2961 - .L_2960)
.L_2960:
        /*0004*/ 	.word	0x00000082


	//----- nvinfo : EIATTR_SW2861232_WAR
	.align		4
.L_2961:
        /*0008*/ 	.byte	0x01, 0x35
	.zero		2


	//----- nvinfo : EIATTR_PARAM_CBANK
	.align		4
        /*000c*/ 	.byte	0x04, 0x0a
        /*000e*/ 	.short	(.L_2963 - .L_2962)
	.align		4
.L_2962:
        /*0010*/ 	.word	index@(.nv.constant0._ZN10layer_norm13ln_bwd_kernelINS_13Kernel_traitsIf13__nv_bfloat16fS2_fjLj3072ELj1ELj1ELj4ELj16ENS_18Kernel_traits_baseILj3072EfS2_fS2_fjLj128EEEEELb0ELb1ELb0ELb1EEEvNS_9BwdParamsE)
        /*0014*/ 	.short	0x0160
        /*0016*/ 	.short	0x0128


	//----- nvinfo : EIATTR_CBANK_PARAM_SIZE
	.align		4
.L_2963:
        /*0018*/ 	.byte	0x03, 0x19
        /*001a*/ 	.short	0x0128


	//----- nvinfo : EIATTR_KPARAM_INFO
	.align		4
        /*001c*/ 	.byte	0x04, 0x17
        /*001e*/ 	.short	(.L_2965 - .L_2964)
.L_2964:
        /*0020*/ 	.word	0x00000000
        /*0024*/ 	.short	0x0000
        /*0026*/ 	.short	0x0000
        /*0028*/ 	.byte	0x00, 0xf0, 0xa1, 0x04


	//----- nvinfo : EIATTR_MAXREG_COUNT
	.align		4
.L_2965:
        /*002c*/ 	.byte	0x03, 0x1b
        /*002e*/ 	.short	0x00ff


	//----- nvinfo : EIATTR_NUM_BARRIERS
	.align		4
        /*0030*/ 	.byte	0x02, 0x4c
        /*0032*/ 	.byte	0x01
	.zero		1


	//----- nvinfo : EIATTR_MERCURY_ISA_VERSION
	.align		4
        /*0034*/ 	.byte	0x03, 0x5f
        /*0036*/ 	.short	0x0000


	//----- nvinfo : EIATTR_COOP_GROUP_MASK_REGIDS
	.align		4
        /*0038*/ 	.byte	0x04, 0x29
        /*003a*/ 	.short	(.L_2967 - .L_2966)


	//   ....[0]....
.L_2966:
        /*003c*/ 	.word	0xffffffff


	//   ....[1]....
        /*0040*/ 	.word	0xffffffff


	//   ....[2]....
        /*0044*/ 	.word	0xffffffff


	//   ....[3]....
        /*0048*/ 	.word	0xffffffff


	//   ....[4]....
        /*004c*/ 	.word	0xffffffff


	//   ....[5]....
        /*0050*/ 	.word	0xffffffff


	//   ....[6]....
        /*0054*/ 	.word	0xffffffff


	//   ....[7]....
        /*0058*/ 	.word	0xffffffff


	//   ....[8]....
        /*005c*/ 	.word	0xffffffff


	//   ....[9]....
        /*0060*/ 	.word	0xffffffff


	//   ....[10]....
        /*0064*/ 	.word	0xffffffff


	//   ....[11]....
        /*0068*/ 	.word	0xffffffff


	//   ....[12]....
        /*006c*/ 	.word	0xffffffff


	//   ....[13]....
        /*0070*/ 	.word	0xffffffff


	//   ....[14]....
        /*0074*/ 	.word	0xffffffff


	//   ....[15]....
        /*0078*/ 	.word	0xffffffff


	//   ....[16]....
        /*007c*/ 	.word	0xffffffff


	//   ....[17]....
        /*0080*/ 	.word	0xffffffff


	//   ....[18]....
        /*0084*/ 	.word	0xffffffff


	//   ....[19]....
        /*0088*/ 	.word	0xffffffff


	//----- nvinfo : EIATTR_COOP_GROUP_INSTR_OFFSETS
	.align		4
.L_2967:
        /*008c*/ 	.byte	0x04, 0x28
        /*008e*/ 	.short	(.L_2969 - .L_2968)


	//   ....[0]....
.L_2968:
        /*0090*/ 	.word	0x00001590


	//   ....[1]....
        /*0094*/ 	.word	0x000015b0


	//   ....[2]....
        /*0098*/ 	.word	0x000015d0


	//   ....[3]....
        /*009c*/ 	.word	0x000015f0


	//   ....[4]....
        /*00a0*/ 	.word	0x00001610


	//   ....[5]....
        /*00a4*/ 	.word	0x00001630


	//   ....[6]....
        /*00a8*/ 	.word	0x00001650


	//   ....[7]....
        /*00ac*/ 	.word	0x00001670


	//   ....[8]....
        /*00b0*/ 	.word	0x00001690


	//   ....[9]....
        /*00b4*/ 	.word	0x000016b0


	//   ....[10]....
        /*00b8*/ 	.word	0x00002ea0


	//   ....[11]....
        /*00bc*/ 	.word	0x00002f20


	//   ....[12]....
        /*00c0*/ 	.word	0x00002fa0


	//   ....[13]....
        /*00c4*/ 	.word	0x00003010


	//   ....[14]....
        /*00c8*/ 	.word	0x00003090


	//   ....[15]....
        /*00cc*/ 	.word	0x00003100


	//   ....[16]....
        /*00d0*/ 	.word	0x00003180


	//   ....[17]....
        /*00d4*/ 	.word	0x000031f0


	//   ....[18]....
        /*00d8*/ 	.word	0x00003270


	//   ....[19]....
        /*00dc*/ 	.word	0x000032e0


	//----- nvinfo : EIATTR_EXIT_INSTR_OFFSETS
	.align		4
.L_2969:
        /*00e0*/ 	.byte	0x04, 0x1c
        /*00e2*/ 	.short	(.L_2971 - .L_2970)


	//   ....[0]....
.L_2970:
        /*00e4*/ 	.word	0x00002e40


	//----- nvinfo : EIATTR_MAX_THREADS
	.align		4
.L_2971:
        /*00e8*/ 	.byte	0x04, 0x05
        /*00ea*/ 	.short	(.L_2973 - .L_2972)
.L_2972:
        /*00ec*/ 	.word	0x00000080
        /*00f0*/ 	.word	0x00000001
        /*00f4*/ 	.word	0x00000001


	//----- nvinfo : EIATTR_CRS_STACK_SIZE
	.align		4
.L_2973:
        /*00f8*/ 	.byte	0x04, 0x1e
        /*00fa*/ 	.short	(.L_2975 - .L_2974)
.L_2974:
        /*00fc*/ 	.word	0x00000000
.L_2975:


//--------------------- .nv.info._ZN10layer_norm13ln_bwd_kernelINS_13Kernel_traitsIf13__nv_bfloat16fS2_fjLj3072ELj1ELj1ELj4ELj16ENS_18Kernel_traits_baseILj3072EfS2_fS2_fjLj128EEEEELb0ELb1ELb1ELb0EEEvNS_9BwdParamsE --------------------------
	.section	.nv.info._ZN10layer_norm13ln_bwd_kernelINS_13Kernel_traitsIf13__nv_bfloat16fS2_fjLj3072ELj1ELj1ELj4ELj16ENS_18Kernel_traits_baseILj3072EfS2_fS2_fjLj128EEEEELb0ELb1ELb1ELb0EEEvNS_9BwdParamsE,"",@"SHT_CUDA_INFO"
	.sectionflags	@""
	.align	4


	//----- nvinfo : EIATTR_CUDA_API_VERSION
	.align		4
        /*0000*/ 	.byte	0x04, 0x37
        /*0002*/ 	.short	(.L_2977 - .L_2976)
.L_2976:
        /*0004*/ 	.word	0x00000082


	//----- nvinfo : EIATTR_SW2861232_WAR
	.align		4
.L_2977:
        /*0008*/ 	.byte	0x01, 0x35
	.zero		2


	//----- nvinfo : EIATTR_PARAM_CBANK
	.align		4
        /*000c*/ 	.byte	0x04, 0x0a
        /*000e*/ 	.short	(.L_2979 - .L_2978)
	.align		4
.L_2978:
        /*0010*/ 	.word	index@(.nv.constant0._ZN10layer_norm13ln_bwd_kernelINS_13Kernel_traitsIf13__nv_bfloat16fS2_fjLj3072ELj1ELj1ELj4ELj16ENS_18Kernel_traits_baseILj3072EfS2_fS2_fjLj128EEEEELb0ELb1ELb1ELb0EEEvNS_9BwdParamsE)
        /*0014*/ 	.short	0x0160
        /*0016*/ 	.short	0x0128


	//----- nvinfo : EIATTR_CBANK_PARAM_SIZE
	.align		4
.L_2979:
        /*0018*/ 	.byte	0x03, 0x19
        /*001a*/ 	.short	0x0128


	//----- nvinfo : EIATTR_KPARAM_INFO
	.align		4
        /*001c*/ 	.byte	0x04, 0x17
        /*001e*/ 	.short	(.L_2981 - .L_2980)
.L_2980:
        /*0020*/ 	.word	0x00000000
        /*0024*/ 	.short	0x0000
        /*0026*/ 	.short	0x0000
        /*0028*/ 	.byte	0x00, 0xf0, 0xa1, 0x04


	//----- nvinfo : EIATTR_MAXREG_COUNT
	.align		4
.L_2981:
        /*002c*/ 	.byte	0x03, 0x1b
        /*002e*/ 	.short	0x00ff


	//----- nvinfo : EIATTR_NUM_BARRIERS
	.align		4
        /*0030*/ 	.byte	0x02, 0x4c
        /*0032*/ 	.byte	0x01
	.zero		1


	//----- nvinfo : EIATTR_MERCURY_ISA_VERSION
	.align		4
        /*0034*/ 	.byte	0x03, 0x5f
        /*0036*/ 	.short	0x0000


	//----- nvinfo : EIATTR_COOP_GROUP_MASK_REGIDS
	.align		4
        /*0038*/ 	.byte	0x04, 0x29
        /*003a*/ 	.short	(.L_2983 - .L_2982)


	//   ....[0]....
.L_2982:
        /*003c*/ 	.word	0xffffffff


	//   ....[1]....
        /*0040*/ 	.word	0xffffffff


	//   ....[2]....
        /*0044*/ 	.word	0xffffffff


	//   ....[3]....
        /*0048*/ 	.word	0xffffffff


	//   ....[4]....
        /*004c*/ 	.word	0xffffffff


	//   ....[5]....
        /*0050*/ 	.word	0xffffffff


	//   ....[6]....
        /*0054*/ 	.word	0xffffffff


	//   ....[7]....
        /*0058*/ 	.word	0xffffffff


	//   ....[8]....
        /*005c*/ 	.word	0xffffffff


	//   ....[9]....
        /*0060*/ 	.word	0xffffffff


	//   ....[10]....
        /*0064*/ 	.word	0xffffffff


	//   ....[11]....
        /*0068*/ 	.word	0xffffffff


	//   ....[12]....
        /*006c*/ 	.word	0xffffffff


	//   ....[13]....
        /*0070*/ 	.word	0xffffffff


	//   ....[14]....
        /*0074*/ 	.word	0xffffffff


	//   ....[15]....
        /*0078*/ 	.word	0xffffffff


	//   ....[16]....
        /*007c*/ 	.word	0xffffffff


	//   ....[17]....
        /*0080*/ 	.word	0xffffffff


	//   ....[18]....
        /*0084*/ 	.word	0xffffffff


	//   ....[19]....
        /*0088*/ 	.word	0xffffffff


	//----- nvinfo : EIATTR_COOP_GROUP_INSTR_OFFSETS
	.align		4
.L_2983:
        /*008c*/ 	.byte	0x04, 0x28
        /*008e*/ 	.short	(.L_2985 - .L_2984)


	//   ....[0]....
.L_2984:
        /*0090*/ 	.word	0x000017b0


	//   ....[1]....
        /*0094*/ 	.word	0x000017d0


	//   ....[2]....
        /*0098*/ 	.word	0x000017f0


	//   ....[3]....
        /*009c*/ 	.word	0x00001810


	//   ....[4]....
        /*00a0*/ 	.word	0x00001830


	//   ....[5]....
        /*00a4*/ 	.word	0x00001850


	//   ....[6]....
        /*00a8*/ 	.word	0x00001870


	//   ....[7]....
        /*00ac*/ 	.word	0x00001890


	//   ....[8]....
        /*00b0*/ 	.word	0x000018b0


	//   ....[9]....
        /*00b4*/ 	.word	0x000018d0


	//   ....[10]....
        /*00b8*/ 	.word	0x000041a0


	//   ....[11]....
        /*00bc*/ 	.word	0x00004220


	//   ....[12]....
        /*00c0*/ 	.word	0x000042a0


	//   ....[13]....
        /*00c4*/ 	.word	0x00004310


	//   ....[14]....
        /*00c8*/ 	.word	0x00004390


	//   ....[15]....
        /*00cc*/ 	.word	0x00004400


	//   ....[16]....
        /*00d0*/ 	.word	0x00004480


	//   ....[17]....
        /*00d4*/ 	.word	0x000044f0


	//   ....[18]....
        /*00d8*/ 	.word	0x00004570


	//   ....[19]....
        /*00dc*/ 	.word	0x000045e0


	//----- nvinfo : EIATTR_EXIT_INSTR_OFFSETS
	.align		4
.L_2985:
        /*00e0*/ 	.byte	0x04, 0x1c
        /*00e2*/ 	.short	(.L_2987 - .L_2986)


	//   ....[0]....
.L_2986:
        /*00e4*/ 	.word	0x00004090


	//   ....[1]....
        /*00e8*/ 	.word	0x00004140


	//----- nvinfo : EIATTR_MAX_THREADS
	.align		4
.L_2987:
        /*00ec*/ 	.byte	0x04, 0x05
        /*00ee*/ 	.short	(.L_2989 - .L_2988)
.L_2988:
        /*00f0*/ 	.word	0x00000080
        /*00f4*/ 	.word	0x00000001
        /*00f8*/ 	.word	0x00000001


	//----- nvinfo : EIATTR_CRS_STACK_SIZE
	.align		4
.L_2989:
        /*00fc*/ 	.byte	0x04, 0x1e
        /*00fe*/ 	.short	(.L_2991 - .L_2990)
.L_2990:
        /*0100*/ 	.word	0x00000000
.L_2991:


//--------------------- .nv.info._ZN10layer_norm13ln_bwd_kernelINS_13Kernel_traitsIf13__nv_bfloat16fS2_fjLj3072ELj1ELj1ELj4ELj16ENS_18Kernel_traits_baseILj3072EfS2_fS2_fjLj128EEEEELb0ELb1ELb1ELb1EEEvNS_9BwdParamsE --------------------------
	.section	.nv.info._ZN10layer_norm13ln_bwd_kernelINS_13Kernel_traitsIf13__nv_bfloat16fS2_fjLj3072ELj1ELj1ELj4ELj16ENS_18Kernel_traits_baseILj3072EfS2_fS2_fjLj128EEEEELb0ELb1ELb1ELb1EEEvNS_9BwdParamsE,"",@"SHT_CUDA_INFO"
	.sectionflags	@""
	.align	4


	//----- nvinfo : EIATTR_CUDA_API_VERSION
	.align		4
        /*0000*/ 	.byte	0x04, 0x37
        /*0002*/ 	.short	(.L_2993 - .L_2992)
.L_2992:
        /*0004*/ 	.word	0x00000082


	//----- nvinfo : EIATTR_SW2861232_WAR
	.align		4
.L_2993:
        /*0008*/ 	.byte	0x01, 0x35
	.zero		2


	//----- nvinfo : EIATTR_PARAM_CBANK
	.align		4
        /*000c*/ 	.byte	0x04, 0x0a
        /*000e*/ 	.short	(.L_2995 - .L_2994)
	.align		4
.L_2994:
        /*0010*/ 	.word	index@(.nv.constant0._ZN10layer_norm13ln_bwd_kernelINS_13Kernel_traitsIf13__nv_bfloat16fS2_fjLj3072ELj1ELj1ELj4ELj16ENS_18Kernel_traits_baseILj3072EfS2_fS2_fjLj128EEEEELb0ELb1ELb1ELb1EEEvNS_9BwdParamsE)
        /*0014*/ 	.short	0x0160
        /*0016*/ 	.short	0x0128


	//----- nvinfo : EIATTR_CBANK_PARAM_SIZE
	.align		4
.L_2995:
        /*0018*/ 	.byte	0x03, 0x19
        /*001a*/ 	.short	0x0128


	//----- nvinfo : EIATTR_KPARAM_INFO
	.align		4
        /*001c*/ 	.byte	0x04, 0x17
        /*001e*/ 	.short	(.L_2997 - .L_2996)
.L_2996:
        /*0020*/ 	.word	0x00000000
        /*0024*/ 	.short	0x0000
        /*0026*/ 	.short	0x0000
        /*0028*/ 	.byte	0x00, 0xf0, 0xa1, 0x04


	//----- nvinfo : EIATTR_MAXREG_COUNT
	.align		4
.L_2997:
        /*002c*/ 	.byte	0x03, 0x1b
        /*002e*/ 	.short	0x00ff


	//----- nvinfo : EIATTR_NUM_BARRIERS
	.align		4
        /*0030*/ 	.byte	0x02, 0x4c
        /*0032*/ 	.byte	0x01
	.zero		1


	//----- nvinfo : EIATTR_MERCURY_ISA_VERSION
	.align		4
        /*0034*/ 	.byte	0x03, 0x5f
        /*0036*/ 	.short	0x0000


	//----- nvinfo : EIATTR_COOP_GROUP_MASK_REGIDS
	.align		4
        /*0038*/ 	.byte	0x04, 0x29
        /*003a*/ 	.short	(.L_2999 - .L_2998)


	//   ....[0]....
.L_2998:
        /*003c*/ 	.word	0xffffffff


	//   ....[1]....
        /*0040*/ 	.word	0xffffffff


	//   ....[2]....
        /*0044*/ 	.word	0xffffffff


	//   ....[3]....
        /*0048*/ 	.word	0xffffffff


	//   ....[4]....
        /*004c*/ 	.word	0xffffffff


	//   ....[5]....
        /*0050*/ 	.word	0xffffffff


	//   ....[6]....
        /*0054*/ 	.word	0xffffffff


	//   ....[7]....
        /*0058*/ 	.word	0xffffffff


	//   ....[8]....
        /*005c*/ 	.word	0xffffffff


	//   ....[9]....
        /*0060*/ 	.word	0xffffffff


	//   ....[10]....
        /*0064*/ 	.word	0xffffffff


	//   ....[11]....
        /*0068*/ 	.word	0xffffffff


	//   ....[12]....
        /*006c*/ 	.word	0xffffffff


	//   ....[13]....
        /*0070*/ 	.word	0xffffffff


	//   ....[14]....
        /*0074*/ 	.word	0xffffffff


	//   ....[15]....
        /*0078*/ 	.word	0xffffffff


	//   ....[16]....
        /*007c*/ 	.word	0xffffffff


	//   ....[17]....
        /*0080*/ 	.word	0xffffffff


	//   ....[18]....
        /*0084*/ 	.word	0xffffffff


	//   ....[19]....
        /*0088*/ 	.word	0xffffffff


	//----- nvinfo : EIATTR_COOP_GROUP_INSTR_OFFSETS
	.align		4
.L_2999:
        /*008c*/ 	.byte	0x04, 0x28
        /*008e*/ 	.short	(.L_3001 - .L_3000)


	//   ....[0]....
.L_3000:
        /*0090*/ 	.word	0x00001720


	//   ....[1]....
        /*0094*/ 	.word	0x00001740


	//   ....[2]....
        /*0098*/ 	.word	0x00001760


	//   ....[3]....
        /*009c*/ 	.word	0x00001780


	//   ....[4]....
        /*00a0*/ 	.word	0x000017a0


	//   ....[5]....
        /*00a4*/ 	.word	0x000017c0


	//   ....[6]....
        /*00a8*/ 	.word	0x000017e0


	//   ....[7]....
        /*00ac*/ 	.word	0x00001800


	//   ....[8]....
        /*00b0*/ 	.word	0x00001820


	//   ....[9]....
        /*00b4*/ 	.word	0x00001840


	//   ....[10]....
        /*00b8*/ 	.word	0x00003e40


	//   ....[11]....
        /*00bc*/ 	.word	0x00003ec0


	//   ....[12]....
        /*00c0*/ 	.word	0x00003f40


	//   ....[13]....
        /*00c4*/ 	.word	0x00003fb0


	//   ....[14]....
        /*00c8*/ 	.word	0x00004030


	//   ....[15]....
        /*00cc*/ 	.word	0x000040a0


	//   ....[16]....
        /*00d0*/ 	.word	0x00004120


	//   ....[17]....
        /*00d4*/ 	.word	0x00004190


	//   ....[18]....
        /*00d8*/ 	.word	0x00004210


	//   ....[19]....
        /*00dc*/ 	.word	0x00004280


	//----- nvinfo : EIATTR_EXIT_INSTR_OFFSETS
	.align		4
.L_3001:
        /*00e0*/ 	.byte	0x04, 0x1c
        /*00e2*/ 	.short	(.L_3003 - .L_3002)


	//   ....[0]....
.L_3002:
        /*00e4*/ 	.word	0x00003de0


	//----- nvinfo : EIATTR_MAX_THREADS
	.align		4
.L_3003:
        /*00e8*/ 	.byte	0x04, 0x05
        /*00ea*/ 	.short	(.L_3005 - .L_3004)
.L_3004:
        /*00ec*/ 	.word	0x00000080
        /*00f0*/ 	.word	0x00000001
        /*00f4*/ 	.word	0x00000001


	//----- nvinfo : EIATTR_CRS_STACK_SIZE
	.align		4
.L_3005:
        /*00f8*/ 	.byte	0x04, 0x1e
        /*00fa*/ 	.short	(.L_3007 - .L_3006)
.L_3006:
        /*00fc*/ 	.word	0x00000000
.L_3007:


//--------------------- .nv.info._ZN10layer_norm13ln_bwd_kernelINS_13Kernel_traitsIf13__nv_bfloat16fS2_fjLj3072ELj1ELj1ELj4ELj16ENS_18Kernel_traits_baseILj3072EfS2_fS2_fjLj128EEEEELb1ELb0ELb0ELb0EEEvNS_9BwdParamsE --------------------------
	.section	.nv.info._ZN10layer_norm13ln_bwd_kernelINS_13Kernel_traitsIf13__nv_bfloat16fS2_fjLj3072ELj1ELj1ELj4ELj16ENS_18Kernel_traits_baseILj3072EfS2_fS2_fjLj128EEEEELb1ELb0ELb0ELb0EEEvNS_9BwdParamsE,"",@"SHT_CUDA_INFO"
	.sectionflags	@""
	.align	4


	//----- nvinfo : EIATTR_CUDA_API_VERSION
	.align		4
        /*0000*/ 	.byte	0x04, 0x37
        /*0002*/ 	.short	(.L_3009 - .L_3008)
.L_3008:
        /*0004*/ 	.word	0x00000082


	//----- nvinfo : EIATTR_SW2861232_WAR
	.align		4
.L_3009:
        /*0008*/ 	.byte	0x01, 0x35
	.zero		2


	//----- nvinfo : EIATTR_PARAM_CBANK
	.align		4
        /*000c*/ 	.byte	0x04, 0x0a
        /*000e*/ 	.short	(.L_3011 - .L_3010)
	.align		4
.L_3010:
        /*0010*/ 	.word	index@(.nv.constant0._ZN10layer_norm13ln_bwd_kernelINS_13Kernel_traitsIf13__nv_bfloat16fS2_fjLj3072ELj1ELj1ELj4ELj16ENS_18Kernel_traits_baseILj3072EfS2_fS2_fjLj128EEEEELb1ELb0ELb0ELb0EEEvNS_9BwdParamsE)
        /*0014*/ 	.short	0x0160
        /*0016*/ 	.short	0x0128


	//----- nvinfo : EIATTR_CBANK_PARAM_SIZE
	.align		4
.L_3011:
        /*0018*/ 	.byte	0x03, 0x19
        /*001a*/ 	.short	0x0128


	//----- nvinfo : EIATTR_KPARAM_INFO
	.align		4
        /*001c*/ 	.byte	0x04, 0x17
        /*001e*/ 	.short	(.L_3013 - .L_3012)
.L_3012:
        /*0020*/ 	.word	0x00000000
        /*0024*/ 	.short	0x0000
        /*0026*/ 	.short	0x0000
        /*0028*/ 	.byte	0x00, 0xf0, 0xa1, 0x04


	//----- nvinfo : EIATTR_MAXREG_COUNT
	.align		4
.L_3013:
        /*002c*/ 	.byte	0x03, 0x1b
        /*002e*/ 	.short	0x00ff


	//----- nvinfo : EIATTR_NUM_BARRIERS
	.align		4
        /*0030*/ 	.byte	0x02, 0x4c
        /*0032*/ 	.byte	0x01
	.zero		1


	//----- nvinfo : EIATTR_MERCURY_ISA_VERSION
	.align		4
        /*0034*/ 	.byte	0x03, 0x5f
        /*0036*/ 	.short	0x0000


	//----- nvinfo : EIATTR_COOP_GROUP_MASK_REGIDS
	.align		4
        /*0038*/ 	.byte	0x04, 0x29
        /*003a*/ 	.short	(.L_3015 - .L_3014)


	//   ....[0]....
.L_3014:
        /*003c*/ 	.word	0xffffffff


	//   ....[1]....
        /*0040*/ 	.word	0xffffffff


	//   ....[2]....
        /*0044*/ 	.word	0xffffffff


	//   ....[3]....
        /*0048*/ 	.word	0xffffffff


	//   ....[4]....
        /*004c*/ 	.word	0xffffffff


	//   ....[5]....
        /*0050*/ 	.word	0xffffffff


	//   ....[6]....
        /*0054*/ 	.word	0xffffffff


	//   ....[7]....
        /*0058*/ 	.word	0xffffffff


	//   ....[8]....
        /*005c*/ 	.word	0xffffffff


	//   ....[9]....
        /*0060*/ 	.word	0xffffffff


	//   ....[10]....
        /*0064*/ 	.word	0xffffffff


	//   ....[11]....
        /*0068*/ 	.word	0xffffffff


	//   ....[12]....
        /*006c*/ 	.word	0xffffffff


	//   ....[13]....
        /*0070*/ 	.word	0xffffffff


	//   ....[14]....
        /*0074*/ 	.word	0xffffffff


	//   ....[15]....
        /*0078*/ 	.word	0xffffffff


	//   ....[16]....
        /*007c*/ 	.word	0xffffffff


	//   ....[17]....
        /*0080*/ 	.word	0xffffffff


	//   ....[18]....
        /*0084*/ 	.word	0xffffffff


	//   ....[19]....
        /*0088*/ 	.word	0xffffffff


	//----- nvinfo : EIATTR_COOP_GROUP_INSTR_OFFSETS
	.align		4
.L_3015:
        /*008c*/ 	.byte	0x04, 0x28
        /*008e*/ 	.short	(.L_3017 - .L_3016)


	//   ....[0]....
.L_3016:
        /*0090*/ 	.word	0x00001500


	//   ....[1]....
        /*0094*/ 	.word	0x00001520


	//   ....[2]....
        /*0098*/ 	.word	0x00001540


	//   ....[3]....
        /*009c*/ 	.word	0x00001560


	//   ....[4]....
        /*00a0*/ 	.word	0x00001580


	//   ....[5]....
        /*00a4*/ 	.word	0x000015a0


	//   ....[6]....
        /*00a8*/ 	.word	0x000015c0


	//   ....[7]....
        /*00ac*/ 	.word	0x000015e0


	//   ....[8]....
        /*00b0*/ 	.word	0x00001600


	//   ....[9]....
        /*00b4*/ 	.word	0x00001620


	//   ....[10]....
        /*00b8*/ 	.word	0x00002b50


	//   ....[11]....
        /*00bc*/ 	.word	0x00002bd0


	//   ....[12]....
        /*00c0*/ 	.word	0x00002c50


	//   ....[13]....
        /*00c4*/ 	.word	0x00002cc0


	//   ....[14]....
        /*00c8*/ 	.word	0x00002d40


	//   ....[15]....
        /*00cc*/ 	.word	0x00002db0


	//   ....[16]....
        /*00d0*/ 	.word	0x00002e30


	//   ....[17]....
        /*00d4*/ 	.word	0x00002ea0


	//   ....[18]....
        /*00d8*/ 	.word	0x00002f20


	//   ....[19]....
        /*00dc*/ 	.word	0x00002f90


	//----- nvinfo : EIATTR_EXIT_INSTR_OFFSETS
	.align		4
.L_3017:
        /*00e0*/ 	.byte	0x04, 0x1c
        /*00e2*/ 	.short	(.L_3019 - .L_3018)


	//   ....[0]....
.L_3018:
        /*00e4*/ 	.word	0x00002a70


	//   ....[1]....
        /*00e8*/ 	.word	0x00002af0


	//----- nvinfo : EIATTR_MAX_THREADS
	.align		4
.L_3019:
        /*00ec*/ 	.byte	0x04, 0x05
        /*00ee*/ 	.short	(.L_3021 - .L_3020)
.L_3020:
        /*00f0*/ 	.word	0x00000080
        /*00f4*/ 	.word	0x00000001
        /*00f8*/ 	.word	0x00000001


	//----- nvinfo : EIATTR_CRS_STACK_SIZE
	.align		4
.L_3021:
        /*00fc*/ 	.byte	0x04, 0x1e
        /*00fe*/ 	.short	(.L_3023 - .L_3022)
.L_3022:
        /*0100*/ 	.word	0x00000000
.L_3023:


//--------------------- .nv.info._ZN10layer_norm13ln_bwd_kernelINS_13Kernel_traitsIf13__nv_bfloat16fS2_fjLj3072ELj1ELj1ELj4ELj16ENS_18Kernel_traits_baseILj3072EfS2_fS2_fjLj128EEEEELb1ELb0ELb0ELb1EEEvNS_9BwdParamsE --------------------------
	.section	.nv.info._ZN10layer_norm13ln_bwd_kernelINS_13Kernel_traitsIf13__nv_bfloat16fS2_fjLj3072ELj1ELj1ELj4ELj16ENS_18Kernel_traits_baseILj3072EfS2_fS2_fjLj128EEEEELb1ELb0ELb0ELb1EEEvNS_9BwdParamsE,"",@"SHT_CUDA_INFO"
	.sectionflags	@""
	.align	4


	//----- nvinfo : EIATTR_CUDA_API_VERSION
	.align		4
        /*0000*/ 	.byte	0x04, 0x37
        /*0002*/ 	.short	(.L_3025 - .L_3024)
.L_3024:
        /*0004*/ 	.word	0x00000082


	//----- nvinfo : EIATTR_SW2861232_WAR
	.align		4
.L_3025:
        /*0008*/ 	.byte	0x01, 0x35
	.zero		2


	//----- nvinfo : EIATTR_PARAM_CBANK
	.align		4
        /*000c*/ 	.byte	0x04, 0x0a
        /*000e*/ 	.short	(.L_3027 - .L_3026)
	.align		4
.L_3026:
        /*0010*/ 	.word	index@(.nv.constant0._ZN10layer_norm13ln_bwd_kernelINS_13Kernel_traitsIf13__nv_bfloat16fS2_fjLj3072ELj1ELj1ELj4ELj16ENS_18Kernel_traits_baseILj3072EfS2_fS2_fjLj128EEEEELb1ELb0ELb0ELb1EEEvNS_9BwdParamsE)
        /*0014*/ 	.short	0x0160
        /*0016*/ 	.short	0x0128


	//----- nvinfo : EIATTR_CBANK_PARAM_SIZE
	.align		4
.L_3027:
        /*0018*/ 	.byte	0x03, 0x19
        /*001a*/ 	.short	0x0128


	//----- nvinfo : EIATTR_KPARAM_INFO
	.align		4
        /*001c*/ 	.byte	0x04, 0x17
        /*001e*/ 	.short	(.L_3029 - .L_3028)
.L_3028:
        /*0020*/ 	.word	0x00000000
        /*0024*/ 	.short	0x0000
        /*0026*/ 	.short	0x0000
        /*0028*/ 	.byte	0x00, 0xf0, 0xa1, 0x04


	//----- nvinfo : EIATTR_MAXREG_COUNT
	.align		4
.L_3029:
        /*002c*/ 	.byte	0x03, 0x1b
        /*002e*/ 	.short	0x00ff


	//----- nvinfo : EIATTR_NUM_BARRIERS
	.align		4
        /*0030*/ 	.byte	0x02, 0x4c
        /*0032*/ 	.byte	0x01
	.zero		1


	//----- nvinfo : EIATTR_MERCURY_ISA_VERSION
	.align		4
        /*0034*/ 	.byte	0x03, 0x5f
        /*0036*/ 	.short	0x0000


	//----- nvinfo : EIATTR_COOP_GROUP_MASK_REGIDS
	.align		4
        /*0038*/ 	.byte	0x04, 0x29
        /*003a*/ 	.short	(.L_3031 - .L_3030)


	//   ....[0]....
.L_3030:
        /*003c*/ 	.word	0xffffffff


	//   ....[1]....
        /*0040*/ 	.word	0xffffffff


	//   ....[2]....
        /*0044*/ 	.word	0xffffffff


	//   ....[3]....
        /*0048*/ 	.word	0xffffffff


	//   ....[4]....
        /*004c*/ 	.word	0xffffffff


	//   ....[5]....
        /*0050*/ 	.word	0xffffffff


	//   ....[6]....
        /*0054*/ 	.word	0xffffffff


	//   ....[7]....
        /*0058*/ 	.word	0xffffffff


	//   ....[8]....
        /*005c*/ 	.word	0xffffffff


	//   ....[9]....
        /*0060*/ 	.word	0xffffffff


	//   ....[10]....
        /*0064*/ 	.word	0xffffffff


	//   ....[11]....
        /*0068*/ 	.word	0xffffffff


	//   ....[12]....
        /*006c*/ 	.word	0xffffffff


	//   ....[13]....
        /*0070*/ 	.word	0xffffffff


	//   ....[14]....
        /*0074*/ 	.word	0xffffffff


	//   ....[15]....
        /*0078*/ 	.word	0xffffffff


	//   ....[16]....
        /*007c*/ 	.word	0xffffffff


	//   ....[17]....
        /*0080*/ 	.word	0xffffffff


	//   ....[18]....
        /*0084*/ 	.word	0xffffffff


	//   ....[19]....
        /*0088*/ 	.word	0xffffffff


	//----- nvinfo : EIATTR_COOP_GROUP_INSTR_OFFSETS
	.align		4
.L_3031:
        /*008c*/ 	.byte	0x04, 0x28
        /*008e*/ 	.short	(.L_3033 - .L_3032)


	//   ....[0]....
.L_3032:
        /*0090*/ 	.word	0x000013f0


	//   ....[1]....
        /*0094*/ 	.word	0x00001410


	//   ....[2]....
        /*0098*/ 	.word	0x00001430


	//   ....[3]....
        /*009c*/ 	.word	0x00001450


	//   ....[4]....
        /*00a0*/ 	.word	0x00001470


	//   ....[5]....
        /*00a4*/ 	.word	0x00001490


	//   ....[6]....
        /*00a8*/ 	.word	0x000014b0


	//   ....[7]....
        /*00ac*/ 	.word	0x000014d0


	//   ....[8]....
        /*00b0*/ 	.word	0x000014f0


	//   ....[9]....
        /*00b4*/ 	.word	0x00001510


	//   ....[10]....
        /*00b8*/ 	.word	0x00002c10


	//   ....[11]....
        /*00bc*/ 	.word	0x00002c90


	//   ....[12]....
        /*00c0*/ 	.word	0x00002d10


	//   ....[13]....
        /*00c4*/ 	.word	0x00002d80


	//   ....[14]....
        /*00c8*/ 	.word	0x00002e00


	//   ....[15]....
        /*00cc*/ 	.word	0x00002e70


	//   ....[16]....
        /*00d0*/ 	.word	0x00002ef0


	//   ....[17]....
        /*00d4*/ 	.word	0x00002f60


	//   ....[18]....
        /*00d8*/ 	.word	0x00002fe0


	//   ....[19]....
        /*00dc*/ 	.word	0x00003050


	//----- nvinfo : EIATTR_EXIT_INSTR_OFFSETS
	.align		4
.L_3033:
        /*00e0*/ 	.byte	0x04, 0x1c
        /*00e2*/ 	.short	(.L_3035 - .L_3034)


	//   ....[0]....
.L_3034:
        /*00e4*/ 	.word	0x00002bb0


	//----- nvinfo : EIATTR_MAX_THREADS
	.align		4
.L_3035:
        /*00e8*/ 	.byte	0x04, 0x05
        /*00ea*/ 	.short	(.L_3037 - .L_3036)
.L_3036:
        /*00ec*/ 	.word	0x00000080
        /*00f0*/ 	.word	0x00000001
        /*00f4*/ 	.word	0x00000001


	//----- nvinfo : EIATTR_CRS_STACK_SIZE
	.align		4
.L_3037:
        /*00f8*/ 	.byte	0x04, 0x1e
        /*00fa*/ 	.short	(.L_3039 - .L_3038)
.L_3038:
        /*00fc*/ 	.word	0x00000000
.L_3039:


//--------------------- .nv.info._ZN10layer_norm22ln_bwd_finalize_kernelINS_22Kernel_traits_finalizeILj3072Ef13__nv_bfloat16fS2_fjLb0ELj1024ELj4ENS_18Kernel_traits_baseILj3072EfS2_fS2_fjLj1024EEEEELb0ELb0EEEvNS_9BwdParamsE --------------------------
	.section	.nv.info._ZN10layer_norm22ln_bwd_finalize_kernelINS_22Kernel_traits_finalizeILj3072Ef13__nv_bfloat16fS2_fjLb0ELj1024ELj4ENS_18Kernel_traits_baseILj3072EfS2_fS2_fjLj1024EEEEELb0ELb0EEEvNS_9BwdParamsE,"",@"SHT_CUDA_INFO"
	.sectionflags	@""
	.align	4


	//----- nvinfo : EIATTR_CUDA_API_VERSION
	.align		4
        /*0000*/ 	.byte	0x04, 0x37
        /*0002*/ 	.short	(.L_3041 - .L_3040)
.L_3040:
        /*0004*/ 	.word	0x00000082


	//----- nvinfo : EIATTR_SW2861232_WAR
	.align		4
.L_3041:
        /*0008*/ 	.byte	0x01, 0x35
	.zero		2


	//----- nvinfo : EIATTR_PARAM_CBANK
	.align		4
        /*000c*/ 	.byte	0x04, 0x0a
        /*000e*/ 	.short	(.L_3043 - .L_3042)
	.align		4
.L_3042:
        /*0010*/ 	.word	index@(.nv.constant0._ZN10layer_norm22ln_bwd_finalize_kernelINS_22Kernel_traits_finalizeILj3072Ef13__nv_bfloat16fS2_fjLb0ELj1024ELj4ENS_18Kernel_traits_baseILj3072EfS2_fS2_fjLj1024EEEEELb0ELb0EEEvNS_9BwdParamsE)
        /*0014*/ 	.short	0x0160
        /*0016*/ 	.short	0x0128


	//----- nvinfo : EIATTR_CBANK_PARAM_SIZE
	.align		4
.L_3043:
        /*0018*/ 	.byte	0x03, 0x19
        /*001a*/ 	.short	0x0128


	//----- nvinfo : EIATTR_KPARAM_INFO
	.align		4
        /*001c*/ 	.byte	0x04, 0x17
        /*001e*/ 	.short	(.L_3045 - .L_3044)
.L_3044:
        /*0020*/ 	.word	0x00000000
        /*0024*/ 	.short	0x0000
        /*0026*/ 	.short	0x0000
        /*0028*/ 	.byte	0x00, 0xf0, 0xa1, 0x04


	//----- nvinfo : EIATTR_MAXREG_COUNT
	.align		4
.L_3045:
        /*002c*/ 	.byte	0x03, 0x1b
        /*002e*/ 	.short	0x0040


	//----- nvinfo : EIATTR_NUM_BARRIERS
	.align		4
        /*0030*/ 	.byte	0x02, 0x4c
        /*0032*/ 	.byte	0x01
	.zero		1


	//----- nvinfo : EIATTR_MERCURY_ISA_VERSION
	.align		4
        /*0034*/ 	.byte	0x03, 0x5f
        /*0036*/ 	.short	0x0000


	//----- nvinfo : EIATTR_COOP_GROUP_MASK_REGIDS
	.align		4
        /*0038*/ 	.byte	0x04, 0x29
        /*003a*/ 	.short	(.L_3047 - .L_3046)


	//   ....[0]....
.L_3046:
        /*003c*/ 	.word	0xffffffff


	//   ....[1]....
        /*0040*/ 	.word	0xffffffff


	//   ....[2]....
        /*0044*/ 	.word	0xffffffff


	//   ....[3]....
        /*0048*/ 	.word	0xffffffff


	//   ....[4]....
        /*004c*/ 	.word	0xffffffff


	//   ....[5]....
        /*0050*/ 	.word	0xffffffff


	//   ....[6]....
        /*0054*/ 	.word	0xffffffff


	//   ....[7]....
        /*0058*/ 	.word	0xffffffff


	//   ....[8]....
        /*005c*/ 	.word	0xffffffff


	//   ....[9]....
        /*0060*/ 	.word	0xffffffff


	//   ....[10]....
        /*0064*/ 	.word	0xffffffff


	//   ....[11]....
        /*0068*/ 	.word	0xffffffff


	//   ....[12]....
        /*006c*/ 	.word	0xffffffff


	//   ....[13]....
        /*0070*/ 	.word	0xffffffff


	//   ....[14]....
        /*0074*/ 	.word	0xffffffff


	//   ....[15]....
        /*0078*/ 	.word	0xffffffff


	//   ....[16]....
        /*007c*/ 	.word	0xffffffff


	//   ....[17]....
        /*0080*/ 	.word	0xffffffff


	//   ....[18]....
        /*0084*/ 	.word	0xffffffff


	//   ....[19]....
        /*0088*/ 	.word	0xffffffff


	//----- nvinfo : EIATTR_COOP_GROUP_INSTR_OFFSETS
	.align		4
.L_3047:
        /*008c*/ 	.byte	0x04, 0x28
        /*008e*/ 	.short	(.L_3049 - .L_3048)


	//   ....[0]....
.L_3048:
        /*0090*/ 	.word	0x00000820


	//   ....[1]....
        /*0094*/ 	.word	0x00000850


	//   ....[2]....
        /*0098*/ 	.word	0x00000860


	//   ....[3]....
        /*009c*/ 	.word	0x00000890


	//   ....[4]....
        /*00a0*/ 	.word	0x000008a0


	//   ....[5]....
        /*00a4*/ 	.word	0x000008d0


	//   ....[6]....
        /*00a8*/ 	.word	0x000008f0


	//   ....[7]....
        /*00ac*/ 	.word	0x00000900


	//   ....[8]....
        /*00b0*/ 	.word	0x00000930


	//   ....[9]....
        /*00b4*/ 	.word	0x00000940


	//   ....[10]....
        /*00b8*/ 	.word	0x00000b30


	//   ....[11]....
        /*00bc*/ 	.word	0x00000ba0


	//   ....[12]....
        /*00c0*/ 	.word	0x00000c00


	//   ....[13]....
        /*00c4*/ 	.word	0x00000c60


	//   ....[14]....
        /*00c8*/ 	.word	0x00000cd0


	//   ....[15]....
        /*00cc*/ 	.word	0x00000d40


	//   ....[16]....
        /*00d0*/ 	.word	0x00000da0


	//   ....[17]....
        /*00d4*/ 	.word	0x00000e00


	//   ....[18]....
        /*00d8*/ 	.word	0x00000e60


	//   ....[19]....
        /*00dc*/ 	.word	0x00000ec0


	//----- nvinfo : EIATTR_EXIT_INSTR_OFFSETS
	.align		4
.L_3049:
        /*00e0*/ 	.byte	0x04, 0x1c
        /*00e2*/ 	.short	(.L_3051 - .L_3050)


	//   ....[0]....
.L_3050:
        /*00e4*/ 	.word	0x00000070


	//   ....[1]....
        /*00e8*/ 	.word	0x00000ad0


	//----- nvinfo : EIATTR_MAX_THREADS
	.align		4
.L_3051:
        /*00ec*/ 	.byte	0x04, 0x05
        /*00ee*/ 	.short	(.L_3053 - .L_3052)
.L_3052:
        /*00f0*/ 	.word	0x00000400
        /*00f4*/ 	.word	0x00000001
        /*00f8*/ 	.word	0x00000001


	//----- nvinfo : EIATTR_CRS_STACK_SIZE
	.align		4
.L_3053:
        /*00fc*/ 	.byte	0x04, 0x1e
        /*00fe*/ 	.short	(.L_3055 - .L_3054)
.L_3054:
        /*0100*/ 	.word	0x00000000
.L_3055:


//--------------------- .nv.info._ZN10layer_norm13ln_bwd_kernelINS_13Kernel_traitsIf13__nv_bfloat16fS2_fjLj3072ELj1ELj1ELj4ELj16ENS_18Kernel_traits_baseILj3072EfS2_fS2_fjLj128EEEEELb1ELb0ELb1ELb0EEEvNS_9BwdParamsE --------------------------
	.section	.nv.info._ZN10layer_norm13ln_bwd_kernelINS_13Kernel_traitsIf13__nv_bfloat16fS2_fjLj3072ELj1ELj1ELj4ELj16ENS_18Kernel_traits_baseILj3072EfS2_fS2_fjLj128EEEEELb1ELb0ELb1ELb0EEEvNS_9BwdParamsE,"",@"SHT_CUDA_INFO"
	.sectionflags	@""
	.align	4


	//----- nvinfo : EIATTR_CUDA_API_VERSION
	.align		4
        /*0000*/ 	.byte	0x04, 0x37
        /*0002*/ 	.short	(.L_3057 - .L_3056)
.L_3056:
        /*0004*/ 	.word	0x00000082


	//----- nvinfo : EIATTR_SW2861232_WAR
	.align		4
.L_3057:
        /*0008*/ 	.byte	0x01, 0x35
	.zero		2


	//----- nvinfo : EIATTR_PARAM_CBANK
	.align		4
        /*000c*/ 	.byte	0x04, 0x0a
        /*000e*/ 	.short	(.L_3059 - .L_3058)
	.align		4
.L_3058:
        /*0010*/ 	.word	index@(.nv.constant0._ZN10layer_norm13ln_bwd_kernelINS_13Kernel_traitsIf13__nv_bfloat16fS2_fjLj3072ELj1ELj1ELj4ELj16ENS_18Kernel_traits_baseILj3072EfS2_fS2_fjLj128EEEEELb1ELb0ELb1ELb0EEEvNS_9BwdParamsE)
        /*0014*/ 	.short	0x0160
        /*0016*/ 	.short	0x0128


	//----- nvinfo : EIATTR_CBANK_PARAM_SIZE
	.align		4
.L_3059:
        /*0018*/ 	.byte	0x03, 0x19
        /*001a*/ 	.short	0x0128


	//----- nvinfo : EIATTR_KPARAM_INFO
	.align		4
        /*001c*/ 	.byte	0x04, 0x17
        /*001e*/ 	.short	(.L_3061 - .L_3060)
.L_3060:
        /*0020*/ 	.word	0x00000000
        /*0024*/ 	.short	0x0000
        /*0026*/ 	.short	0x0000
        /*0028*/ 	.byte	0x00, 0xf0, 0xa1, 0x04


	//----- nvinfo : EIATTR_MAXREG_COUNT
	.align		4
.L_3061:
        /*002c*/ 	.byte	0x03, 0x1b
        /*002e*/ 	.short	0x00ff


	//----- nvinfo : EIATTR_NUM_BARRIERS
	.align		4
        /*0030*/ 	.byte	0x02, 0x4c
        /*0032*/ 	.byte	0x01
	.zero		1


	//----- nvinfo : EIATTR_MERCURY_ISA_VERSION
	.align		4
        /*0034*/ 	.byte	0x03, 0x5f
        /*0036*/ 	.short	0x0000


	//----- nvinfo : EIATTR_COOP_GROUP_MASK_REGIDS
	.align		4
        /*0038*/ 	.byte	0x04, 0x29
        /*003a*/ 	.short	(.L_3063 - .L_3062)


	//   ....[0]....
.L_3062:
        /*003c*/ 	.word	0xffffffff


	//   ....[1]....
        /*0040*/ 	.word	0xffffffff


	//   ....[2]....
        /*0044*/ 	.word	0xffffffff


	//   ....[3]....
        /*0048*/ 	.word	0xffffffff


	//   ....[4]....
        /*004c*/ 	.word	0xffffffff


	//   ....[5]....
        /*0050*/ 	.word	0xffffffff


	//   ....[6]....
        /*0054*/ 	.word	0xffffffff


	//   ....[7]....
        /*0058*/ 	.word	0xffffffff


	//   ....[8]....
        /*005c*/ 	.word	0xffffffff


	//   ....[9]....
        /*0060*/ 	.word	0xffffffff


	//   ....[10]....
        /*0064*/ 	.word	0xffffffff


	//   ....[11]....
        /*0068*/ 	.word	0xffffffff


	//   ....[12]....
        /*006c*/ 	.word	0xffffffff


	//   ....[13]....
        /*0070*/ 	.word	0xffffffff


	//   ....[14]....
        /*0074*/ 	.word	0xffffffff


	//   ....[15]....
        /*0078*/ 	.word	0xffffffff


	//   ....[16]....
        /*007c*/ 	.word	0xffffffff


	//   ....[17]....
        /*0080*/ 	.word	0xffffffff


	//   ....[18]....
        /*0084*/ 	.word	0xffffffff


	//   ....[19]....
        /*0088*/ 	.word	0xffffffff


	//----- nvinfo : EIATTR_COOP_GROUP_INSTR_OFFSETS
	.align		4
.L_3063:
        /*008c*/ 	.byte	0x04, 0x28
        /*008e*/ 	.short	(.L_3065 - .L_3064)


	//   ....[0]....
.L_3064:
        /*0090*/ 	.word	0x00001880


	//   ....[1]....
        /*0094*/ 	.word	0x000018a0


	//   ....[2]....
        /*0098*/ 	.word	0x000018c0


	//   ....[3]....
        /*009c*/ 	.word	0x000018e0


	//   ....[4]....
        /*00a0*/ 	.word	0x00001900


	//   ....[5]....
        /*00a4*/ 	.word	0x00001920


	//   ....[6]....
        /*00a8*/ 	.word	0x00001940


	//   ....[7]....
        /*00ac*/ 	.word	0x00001960


	//   ....[8]....
        /*00b0*/ 	.word	0x00001980


	//   ....[9]....
        /*00b4*/ 	.word	0x000019a0


	//   ....[10]....
        /*00b8*/ 	.word	0x00003d80


	//   ....[11]....
        /*00bc*/ 	.word	0x00003e00


	//   ....[12]....
        /*00c0*/ 	.word	0x00003e80


	//   ....[13]....
        /*00c4*/ 	.word	0x00003ef0


	//   ....[14]....
        /*00c8*/ 	.word	0x00003f70


	//   ....[15]....
        /*00cc*/ 	.word	0x00003fe0


	//   ....[16]....
        /*00d0*/ 	.word	0x00004060


	//   ....[17]....
        /*00d4*/ 	.word	0x000040d0


	//   ....[18]....
        /*00d8*/ 	.word	0x00004150


	//   ....[19]....
        /*00dc*/ 	.word	0x000041c0


	//----- nvinfo : EIATTR_EXIT_INSTR_OFFSETS
	.align		4
.L_3065:
        /*00e0*/ 	.byte	0x04, 0x1c
        /*00e2*/ 	.short	(.L_3067 - .L_3066)


	//   ....[0]....
.L_3066:
        /*00e4*/ 	.word	0x00003ca0


	//   ....[1]....
        /*00e8*/ 	.word	0x00003d20


	//----- nvinfo : EIATTR_MAX_THREADS
	.align		4
.L_3067:
        /*00ec*/ 	.byte	0x04, 0x05
        /*00ee*/ 	.short	(.L_3069 - .L_3068)
.L_3068:
        /*00f0*/ 	.word	0x00000080
        /*00f4*/ 	.word	0x00000001
        /*00f8*/ 	.word	0x00000001


	//----- nvinfo : EIATTR_CRS_STACK_SIZE
	.align		4
.L_3069:
        /*00fc*/ 	.byte	0x04, 0x1e
        /*00fe*/ 	.short	(.L_3071 - .L_3070)
.L_3070:
        /*0100*/ 	.word	0x00000000
.L_3071:


//--------------------- .nv.info._ZN10layer_norm22ln_bwd_finalize_kernelINS_22Kernel_traits_finalizeILj3072Ef13__nv_bfloat16fS2_fjLb0ELj1024ELj4ENS_18Kernel_traits_baseILj3072EfS2_fS2_fjLj1024EEEEELb0ELb1EEEvNS_9BwdParamsE --------------------------
	.section	.nv.info._ZN10layer_norm22ln_bwd_finalize_kernelINS_22Kernel_traits_finalizeILj3072Ef13__nv_bfloat16fS2_fjLb0ELj1024ELj4ENS_18Kernel_traits_baseILj3072EfS2_fS2_fjLj1024EEEEELb0ELb1EEEvNS_9BwdParamsE,"",@"SHT_CUDA_INFO"
	.sectionflags	@""
	.align	4


	//----- nvinfo : EIATTR_CUDA_API_VERSION
	.align		4
        /*0000*/ 	.byte	0x04, 0x37
        /*0002*/ 	.short	(.L_3073 - .L_3072)
.L_3072:
        /*0004*/ 	.word	0x00000082


	//----- nvinfo : EIATTR_SW2861232_WAR
	.align		4
.L_3073:
        /*0008*/ 	.byte	0x01, 0x35
	.zero		2


	//----- nvinfo : EIATTR_PARAM_CBANK
	.align		4
        /*000c*/ 	.byte	0x04, 0x0a
        /*000e*/ 	.short	(.L_3075 - .L_3074)
	.align		4
.L_3074:
        /*0010*/ 	.word	index@(.nv.constant0._ZN10layer_norm22ln_bwd_finalize_kernelINS_22Kernel_traits_finalizeILj3072Ef13__nv_bfloat16fS2_fjLb0ELj1024ELj4ENS_18Kernel_traits_baseILj3072EfS2_fS2_fjLj1024EEEEELb0ELb1EEEvNS_9BwdParamsE)
        /*0014*/ 	.short	0x0160
        /*0016*/ 	.short	0x0128


	//----- nvinfo : EIATTR_CBANK_PARAM_SIZE
	.align		4
.L_3075:
        /*0018*/ 	.byte	0x03, 0x19
        /*001a*/ 	.short	0x0128


	//----- nvinfo : EIATTR_KPARAM_INFO
	.align		4
        /*001c*/ 	.byte	0x04, 0x17
        /*001e*/ 	.short	(.L_3077 - .L_3076)
.L_3076:
        /*0020*/ 	.word	0x00000000
        /*0024*/ 	.short	0x0000
        /*0026*/ 	.short	0x0000
        /*0028*/ 	.byte	0x00, 0xf0, 0xa1, 0x04


	//----- nvinfo : EIATTR_MAXREG_COUNT
	.align		4
.L_3077:
        /*002c*/ 	.byte	0x03, 0x1b
        /*002e*/ 	.short	0x0040


	//----- nvinfo : EIATTR_NUM_BARRIERS
	.align		4
        /*0030*/ 	.byte	0x02, 0x4c
        /*0032*/ 	.byte	0x01
	.zero		1


	//----- nvinfo : EIATTR_MERCURY_ISA_VERSION
	.align		4
        /*0034*/ 	.byte	0x03, 0x5f
        /*0036*/ 	.short	0x0000


	//----- nvinfo : EIATTR_COOP_GROUP_MASK_REGIDS
	.align		4
        /*0038*/ 	.byte	0x04, 0x29
        /*003a*/ 	.short	(.L_3079 - .L_3078)


	//   ....[0]....
.L_3078:
        /*003c*/ 	.word	0xffffffff


	//   ....[1]....
        /*0040*/ 	.word	0xffffffff


	//   ....[2]....
        /*0044*/ 	.word	0xffffffff


	//   ....[3]....
        /*0048*/ 	.word	0xffffffff


	//   ....[4]....
        /*004c*/ 	.word	0xffffffff


	//   ....[5]....
        /*0050*/ 	.word	0xffffffff


	//   ....[6]....
        /*0054*/ 	.word	0xffffffff


	//   ....[7]....
        /*0058*/ 	.word	0xffffffff


	//   ....[8]....
        /*005c*/ 	.word	0xffffffff


	//   ....[9]....
        /*0060*/ 	.word	0xffffffff


	//   ....[10]....
        /*0064*/ 	.word	0xffffffff


	//   ....[11]....
        /*0068*/ 	.word	0xffffffff


	//   ....[12]....
        /*006c*/ 	.word	0xffffffff


	//   ....[13]....
        /*0070*/ 	.word	0xffffffff


	//   ....[14]....
        /*0074*/ 	.word	0xffffffff


	//   ....[15]....
        /*0078*/ 	.word	0xffffffff


	//   ....[16]....
        /*007c*/ 	.word	0xffffffff


	//   ....[17]....
        /*0080*/ 	.word	0xffffffff


	//   ....[18]....
        /*0084*/ 	.word	0xffffffff


	//   ....[19]....
        /*0088*/ 	.word	0xffffffff


	//----- nvinfo : EIATTR_COOP_GROUP_INSTR_OFFSETS
	.align		4
.L_3079:
        /*008c*/ 	.byte	0x04, 0x28
        /*008e*/ 	.short	(.L_3081 - .L_3080)


	//   ....[0]....
.L_3080:
        /*0090*/ 	.word	0x000007f0


	//   ....[1]....
        /*0094*/ 	.word	0x00000820


	//   ....[2]....
        /*0098*/ 	.word	0x00000840


	//   ....[3]....
        /*009c*/ 	.word	0x00000850


	//   ....[4]....
        /*00a0*/ 	.word	0x00000880


	//   ....[5]....
        /*00a4*/ 	.word	0x00000890


	//   ....[6]....
        /*00a8*/ 	.word	0x000008c0


	//   ....[7]....
        /*00ac*/ 	.word	0x000008d0


	//   ....[8]....
        /*00b0*/ 	.word	0x00000900


	//   ....[9]....
        /*00b4*/ 	.word	0x00000910


	//   ....[10]....
        /*00b8*/ 	.word	0x00000ab0


	//   ....[11]....
        /*00bc*/ 	.word	0x00000b30


	//   ....[12]....
        /*00c0*/ 	.word	0x00000b90


	//   ....[13]....
        /*00c4*/ 	.word	0x00000bf0


	//   ....[14]....
        /*00c8*/ 	.word	0x00000c60


	//   ....[15]....
        /*00cc*/ 	.word	0x00000cd0


	//   ....[16]....
        /*00d0*/ 	.word	0x00000d30


	//   ....[17]....
        /*00d4*/ 	.word	0x00000d90


	//   ....[18]....
        /*00d8*/ 	.word	0x00000df0


	//   ....[19]....
        /*00dc*/ 	.word	0x00000e50


	//----- nvinfo : EIATTR_EXIT_INSTR_OFFSETS
	.align		4
.L_3081:
        /*00e0*/ 	.byte	0x04, 0x1c
        /*00e2*/ 	.short	(.L_3083 - .L_3082)


	//   ....[0]....
.L_3082:
        /*00e4*/ 	.word	0x00000070


	//   ....[1]....
        /*00e8*/ 	.word	0x00000a50


	//----- nvinfo : EIATTR_MAX_THREADS
	.align		4
.L_3083:
        /*00ec*/ 	.byte	0x04, 0x05
        /*00ee*/ 	.short	(.L_3085 - .L_3084)
.L_3084:
        /*00f0*/ 	.word	0x00000400
        /*00f4*/ 	.word	0x00000001
        /*00f8*/ 	.word	0x00000001


	//----- nvinfo : EIATTR_CRS_STACK_SIZE
	.align		4
.L_3085:
        /*00fc*/ 	.byte	0x04, 0x1e
        /*00fe*/ 	.short	(.L_3087 - .L_3086)
.L_3086:
        /*0100*/ 	.word	0x00000000
.L_3087:


//--------------------- .nv.info._ZN10layer_norm13ln_bwd_kernelINS_13Kernel_traitsIf13__nv_bfloat16fS2_fjLj3072ELj1ELj1ELj4ELj16ENS_18Kernel_traits_baseILj3072EfS2_fS2_fjLj128EEEEELb1ELb0ELb1ELb1EEEvNS_9BwdParamsE --------------------------
	.section	.nv.info._ZN10layer_norm13ln_bwd_kernelINS_13Kernel_traitsIf13__nv_bfloat16fS2_fjLj3072ELj1ELj1ELj4ELj16ENS_18Kernel_traits_baseILj3072EfS2_fS2_fjLj128EEEEELb1ELb0ELb1ELb1EEEvNS_9BwdParamsE,"",@"SHT_CUDA_INFO"
	.sectionflags	@""
	.align	4


	//----- nvinfo : EIATTR_CUDA_API_VERSION
	.align		4
        /*0000*/ 	.byte	0x04, 0x37
        /*0002*/ 	.short	(.L_3089 - .L_3088)
.L_3088:
        /*0004*/ 	.word	0x00000082


	//----- nvinfo : EIATTR_SW2861232_WAR
	.align		4
.L_3089:
        /*0008*/ 	.byte	0x01, 0x35
	.zero		2


	//----- nvinfo : EIATTR_PARAM_CBANK
	.align		4
        /*000c*/ 	.byte	0x04, 0x0a
        /*000e*/ 	.short	(.L_3091 - .L_3090)
	.align		4
.L_3090:
        /*0010*/ 	.word	index@(.nv.constant0._ZN10layer_norm13ln_bwd_kernelINS_13Kernel_traitsIf13__nv_bfloat16fS2_fjLj3072ELj1ELj1ELj4ELj16ENS_18Kernel_traits_baseILj3072EfS2_fS2_fjLj128EEEEELb1ELb0ELb1ELb1EEEvNS_9BwdParamsE)
        /*0014*/ 	.short	0x0160
        /*0016*/ 	.short	0x0128


	//----- nvinfo : EIATTR_CBANK_PARAM_SIZE
	.align		4
.L_3091:
        /*0018*/ 	.byte	0x03, 0x19
        /*001a*/ 	.short	0x0128


	//----- nvinfo : EIATTR_KPARAM_INFO
	.align		4
        /*001c*/ 	.byte	0x04, 0x17
        /*001e*/ 	.short	(.L_3093 - .L_3092)
.L_3092:
        /*0020*/ 	.word	0x00000000
        /*0024*/ 	.short	0x0000
        /*0026*/ 	.short	0x0000
        /*0028*/ 	.byte	0x00, 0xf0, 0xa1, 0x04


	//----- nvinfo : EIATTR_MAXREG_COUNT
	.align		4
.L_3093:
        /*002c*/ 	.byte	0x03, 0x1b
        /*002e*/ 	.short	0x00ff


	//----- nvinfo : EIATTR_NUM_BARRIERS
	.align		4
        /*0030*/ 	.byte	0x02, 0x4c
        /*0032*/ 	.byte	0x01
	.zero		1


	//----- nvinfo : EIATTR_MERCURY_ISA_VERSION
	.align		4
        /*0034*/ 	.byte	0x03, 0x5f
        /*0036*/ 	.short	0x0000


	//----- nvinfo : EIATTR_COOP_GROUP_MASK_REGIDS
	.align		4
        /*0038*/ 	.byte	0x04, 0x29
        /*003a*/ 	.short	(.L_3095 - .L_3094)


	//   ....[0]....
.L_3094:
        /*003c*/ 	.word	0xffffffff


	//   ....[1]....
        /*0040*/ 	.word	0xffffffff


	//   ....[2]....
        /*0044*/ 	.word	0xffffffff


	//   ....[3]....
        /*0048*/ 	.word	0xffffffff


	//   ....[4]....
        /*004c*/ 	.word	0xffffffff


	//   ....[5]....
        /*0050*/ 	.word	0xffffffff


	//   ....[6]....
        /*0054*/ 	.word	0xffffffff


	//   ....[7]....
        /*0058*/ 	.word	0xffffffff


	//   ....[8]....
        /*005c*/ 	.word	0xffffffff


	//   ....[9]....
        /*0060*/ 	.word	0xffffffff


	//   ....[10]....
        /*0064*/ 	.word	0xffffffff


	//   ....[11]....
        /*0068*/ 	.word	0xffffffff


	//   ....[12]....
        /*006c*/ 	.word	0xffffffff


	//   ....[13]....
        /*0070*/ 	.word	0xffffffff


	//   ....[14]....
        /*0074*/ 	.word	0xffffffff


	//   ....[15]....
        /*0078*/ 	.word	0xffffffff


	//   ....[16]....
        /*007c*/ 	.word	0xffffffff


	//   ....[17]....
        /*0080*/ 	.word	0xffffffff


	//   ....[18]....
        /*0084*/ 	.word	0xffffffff


	//   ....[19]....
        /*0088*/ 	.word	0xffffffff


	//----- nvinfo : EIATTR_COOP_GROUP_INSTR_OFFSETS
	.align		4
.L_3095:
        /*008c*/ 	.byte	0x04, 0x28
        /*008e*/ 	.short	(.L_3097 - .L_3096)


	//   ....[0]....
.L_3096:
        /*0090*/ 	.word	0x00001750


	//   ....[1]....
        /*0094*/ 	.word	0x00001770


	//   ....[2]....
        /*0098*/ 	.word	0x00001790


	//   ....[3]....
        /*009c*/ 	.word	0x000017b0


	//   ....[4]....
        /*00a0*/ 	.word	0x000017d0


	//   ....[5]....
        /*00a4*/ 	.word	0x000017f0


	//   ....[6]....
        /*00a8*/ 	.word	0x00001810


	//   ....[7]....
        /*00ac*/ 	.word	0x00001830


	//   ....[8]....
        /*00b0*/ 	.word	0x00001850


	//   ....[9]....
        /*00b4*/ 	.word	0x00001870


	//   ....[10]....
        /*00b8*/ 	.word	0x00003a80


	//   ....[11]....
        /*00bc*/ 	.word	0x00003b00


	//   ....[12]....
        /*00c0*/ 	.word	0x00003b80


	//   ....[13]....
        /*00c4*/ 	.word	0x00003bf0


	//   ....[14]....
        /*00c8*/ 	.word	0x00003c70


	//   ....[15]....
        /*00cc*/ 	.word	0x00003ce0


	//   ....[16]....
        /*00d0*/ 	.word	0x00003d60


	//   ....[17]....
        /*00d4*/ 	.word	0x00003dd0


	//   ....[18]....
        /*00d8*/ 	.word	0x00003e50


	//   ....[19]....
        /*00dc*/ 	.word	0x00003ec0


	//----- nvinfo : EIATTR_EXIT_INSTR_OFFSETS
	.align		4
.L_3097:
        /*00e0*/ 	.byte	0x04, 0x1c
        /*00e2*/ 	.short	(.L_3099 - .L_3098)


	//   ....[0]....
.L_3098:
        /*00e4*/ 	.word	0x00003a20


	//----- nvinfo : EIATTR_MAX_THREADS
	.align		4
.L_3099:
        /*00e8*/ 	.byte	0x04, 0x05
        /*00ea*/ 	.short	(.L_3101 - .L_3100)
.L_3100:
        /*00ec*/ 	.word	0x00000080
        /*00f0*/ 	.word	0x00000001
        /*00f4*/ 	.word	0x00000001


	//----- nvinfo : EIATTR_CRS_STACK_SIZE
	.align		4
.L_3101:
        /*00f8*/ 	.byte	0x04, 0x1e
        /*00fa*/ 	.short	(.L_3103 - .L_3102)
.L_3102:
        /*00fc*/ 	.word	0x00000000
.L_3103:


//--------------------- .nv.info._ZN10layer_norm13ln_bwd_kernelINS_13Kernel_traitsIf13__nv_bfloat16fS2_fjLj3072ELj1ELj1ELj4ELj16ENS_18Kernel_traits_baseILj3072EfS2_fS2_fjLj128EEEEELb1ELb1ELb0ELb0EEEvNS_9BwdParamsE --------------------------
	.section	.nv.info._ZN10layer_norm13ln_bwd_kernelINS_13Kernel_traitsIf13__nv_bfloat16fS2_fjLj3072ELj1ELj1ELj4ELj16ENS_18Kernel_traits_baseILj3072EfS2_fS2_fjLj128EEEEELb1ELb1ELb0ELb0EEEvNS_9BwdParamsE,"",@"SHT_CUDA_INFO"
	.sectionflags	@""
	.align	4


	//----- nvinfo : EIATTR_CUDA_API_VERSION
	.align		4
        /*0000*/ 	.byte	0x04, 0x37
        /*0002*/ 	.short	(.L_3105 - .L_3104)
.L_3104:
        /*0004*/ 	.word	0x00000082


	//----- nvinfo : EIATTR_SW2861232_WAR
	.align		4
.L_3105:
        /*0008*/ 	.byte	0x01, 0x35
	.zero		2


	//----- nvinfo : EIATTR_PARAM_CBANK
	.align		4
        /*000c*/ 	.byte	0x04, 0x0a
        /*000e*/ 	.short	(.L_3107 - .L_3106)
	.align		4
.L_3106:
        /*0010*/ 	.word	index@(.nv.constant0._ZN10layer_norm13ln_bwd_kernelINS_13Kernel_traitsIf13__nv_bfloat16fS2_fjLj3072ELj1ELj1ELj4ELj16ENS_18Kernel_traits_baseILj3072EfS2_fS2_fjLj128EEEEELb1ELb1ELb0ELb0EEEvNS_9BwdParamsE)
        /*0014*/ 	.short	0x0160
        /*0016*/ 	.short	0x0128


	//----- nvinfo : EIATTR_CBANK_PARAM_SIZE
	.align		4
.L_3107:
        /*0018*/ 	.byte	0x03, 0x19
        /*001a*/ 	.short	0x0128


	//----- nvinfo : EIATTR_KPARAM_INFO
	.align		4
        /*001c*/ 	.byte	0x04, 0x17
        /*001e*/ 	.short	(.L_3109 - .L_3108)
.L_3108:
        /*0020*/ 	.word	0x00000000
        /*0024*/ 	.short	0x0000
        /*0026*/ 	.short	0x0000
        /*0028*/ 	.byte	0x00, 0xf0, 0xa1, 0x04


	//----- nvinfo : EIATTR_MAXREG_COUNT
	.align		4
.L_3109:
        /*002c*/ 	.byte	0x03, 0x1b
        /*002e*/ 	.short	0x00ff


	//----- nvinfo : EIATTR_NUM_BARRIERS
	.align		4
        /*0030*/ 	.byte	0x02, 0x4c
        /*0032*/ 	.byte	0x01
	.zero		1


	//----- nvinfo : EIATTR_MERCURY_ISA_VERSION
	.align		4
        /*0034*/ 	.byte	0x03, 0x5f
        /*0036*/ 	.short	0x0000


	//----- nvinfo : EIATTR_COOP_GROUP_MASK_REGIDS
	.align		4
        /*0038*/ 	.byte	0x04, 0x29
        /*003a*/ 	.short	(.L_3111 - .L_3110)


	//   ....[0]....
.L_3110:
        /*003c*/ 	.word	0xffffffff


	//   ....[1]....
        /*0040*/ 	.word	0xffffffff


	//   ....[2]....
        /*0044*/ 	.word	0xffffffff


	//   ....[3]....
        /*0048*/ 	.word	0xffffffff


	//   ....[4]....
        /*004c*/ 	.word	0xffffffff


	//   ....[5]....
        /*0050*/ 	.word	0xffffffff


	//   ....[6]....
        /*0054*/ 	.word	0xffffffff


	//   ....[7]....
        /*0058*/ 	.word	0xffffffff


	//   ....[8]....
        /*005c*/ 	.word	0xffffffff


	//   ....[9]....
        /*0060*/ 	.word	0xffffffff


	//   ....[10]....
        /*0064*/ 	.word	0xffffffff


	//   ....[11]....
        /*0068*/ 	.word	0xffffffff


	//   ....[12]....
        /*006c*/ 	.word	0xffffffff


	//   ....[13]....
        /*0070*/ 	.word	0xffffffff


	//   ....[14]....
        /*0074*/ 	.word	0xffffffff


	//   ....[15]....
        /*0078*/ 	.word	0xffffffff


	//   ....[16]....
        /*007c*/ 	.word	0xffffffff


	//   ....[17]....
        /*0080*/ 	.word	0xffffffff


	//   ....[18]....
        /*0084*/ 	.word	0xffffffff


	//   ....[19]....
        /*0088*/ 	.word	0xffffffff


	//----- nvinfo : EIATTR_COOP_GROUP_INSTR_OFFSETS
	.align		4
.L_3111:
        /*008c*/ 	.byte	0x04, 0x28
        /*008e*/ 	.short	(.L_3113 - .L_3112)


	//   ....[0]....
.L_3112:
        /*0090*/ 	.word	0x00001660


	//   ....[1]....
        /*0094*/ 	.word	0x00001680


	//   ....[2]....
        /*0098*/ 	.word	0x000016a0


	//   ....[3]....
        /*009c*/ 	.word	0x000016c0


	//   ....[4]....
        /*00a0*/ 	.word	0x000016e0


	//   ....[5]....
        /*00a4*/ 	.word	0x00001700


	//   ....[6]....
        /*00a8*/ 	.word	0x00001720


	//   ....[7]....
        /*00ac*/ 	.word	0x00001740


	//   ....[8]....
        /*00b0*/ 	.word	0x00001760


	//   ....[9]....
        /*00b4*/ 	.word	0x00001780


	//   ....[10]....
        /*00b8*/ 	.word	0x00003600


	//   ....[11]....
        /*00bc*/ 	.word	0x00003680


	//   ....[12]....
        /*00c0*/ 	.word	0x00003700


	//   ....[13]....
        /*00c4*/ 	.word	0x00003770


	//   ....[14]....
        /*00c8*/ 	.word	0x000037f0


	//   ....[15]....
        /*00cc*/ 	.word	0x00003860


	//   ....[16]....
        /*00d0*/ 	.word	0x000038e0


	//   ....[17]....
        /*00d4*/ 	.word	0x00003950


	//   ....[18]....
        /*00d8*/ 	.word	0x000039d0


	//   ....[19]....
        /*00dc*/ 	.word	0x00003a40


	//----- nvinfo : EIATTR_EXIT_INSTR_OFFSETS
	.align		4
.L_3113:
        /*00e0*/ 	.byte	0x04, 0x1c
        /*00e2*/ 	.short	(.L_3115 - .L_3114)


	//   ....[0]....
.L_3114:
        /*00e4*/ 	.word	0x000034f0


	//   ....[1]....
        /*00e8*/ 	.word	0x000035a0


	//----- nvinfo : EIATTR_MAX_THREADS
	.align		4
.L_3115:
        /*00ec*/ 	.byte	0x04, 0x05
        /*00ee*/ 	.short	(.L_3117 - .L_3116)
.L_3116:
        /*00f0*/ 	.word	0x00000080
        /*00f4*/ 	.word	0x00000001
        /*00f8*/ 	.word	0x00000001


	//----- nvinfo : EIATTR_CRS_STACK_SIZE
	.align		4
.L_3117:
        /*00fc*/ 	.byte	0x04, 0x1e
        /*00fe*/ 	.short	(.L_3119 - .L_3118)
.L_3118:
        /*0100*/ 	.word	0x00000000
.L_3119:


//--------------------- .nv.info._ZN10layer_norm13ln_bwd_kernelINS_13Kernel_traitsIf13__nv_bfloat16fS2_fjLj3072ELj1ELj1ELj4ELj16ENS_18Kernel_traits_baseILj3072EfS2_fS2_fjLj128EEEEELb1ELb1ELb0ELb1EEEvNS_9BwdParamsE --------------------------
	.section	.nv.info._ZN10layer_norm13ln_bwd_kernelINS_13Kernel_traitsIf13__nv_bfloat16fS2_fjLj3072ELj1ELj1ELj4ELj16ENS_18Kernel_traits_baseILj3072EfS2_fS2_fjLj128EEEEELb1ELb1ELb0ELb1EEEvNS_9BwdParamsE,"",@"SHT_CUDA_INFO"
	.sectionflags	@""
	.align	4


	//----- nvinfo : EIATTR_CUDA_API_VERSION
	.align		4
        /*0000*/ 	.byte	0x04, 0x37
        /*0002*/ 	.short	(.L_3121 - .L_3120)
.L_3120:
        /*0004*/ 	.word	0x00000082


	//----- nvinfo : EIATTR_SW2861232_WAR
	.align		4
.L_3121:
        /*0008*/ 	.byte	0x01, 0x35
	.zero		2


	//----- nvinfo : EIATTR_PARAM_CBANK
	.align		4
        /*000c*/ 	.byte	0x04, 0x0a
        /*000e*/ 	.short	(.L_3123 - .L_3122)
	.align		4
.L_3122:
        /*0010*/ 	.word	index@(.nv.constant0._ZN10layer_norm13ln_bwd_kernelINS_13Kernel_traitsIf13__nv_bfloat16fS2_fjLj3072ELj1ELj1ELj4ELj16ENS_18Kernel_traits_baseILj3072EfS2_fS2_fjLj128EEEEELb1ELb1ELb0ELb1EEEvNS_9BwdParamsE)
        /*0014*/ 	.short	0x0160
        /*0016*/ 	.short	0x0128


	//----- nvinfo : EIATTR_CBANK_PARAM_SIZE
	.align		4
.L_3123:
        /*0018*/ 	.byte	0x03, 0x19
        /*001a*/ 	.short	0x0128


	//----- nvinfo : EIATTR_KPARAM_INFO
	.align		4
        /*001c*/ 	.byte	0x04, 0x17
        /*001e*/ 	.short	(.L_3125 - .L_3124)
.L_3124:
        /*0020*/ 	.word	0x00000000
        /*0024*/ 	.short	0x0000
        /*0026*/ 	.short	0x0000
        /*0028*/ 	.byte	0x00, 0xf0, 0xa1, 0x04


	//----- nvinfo : EIATTR_MAXREG_COUNT
	.align		4
.L_3125:
        /*002c*/ 	.byte	0x03, 0x1b
        /*002e*/ 	.short	0x00ff


	//----- nvinfo : EIATTR_NUM_BARRIERS
	.align		4
        /*0030*/ 	.byte	0x02, 0x4c
        /*0032*/ 	.byte	0x01
	.zero		1


	//----- nvinfo : EIATTR_MERCURY_ISA_VERSION
	.align		4
        /*0034*/ 	.byte	0x03, 0x5f
        /*0036*/ 	.short	0x0000


	//----- nvinfo : EIATTR_COOP_GROUP_MASK_REGIDS
	.align		4
        /*0038*/ 	.byte	0x04, 0x29
        /*003a*/ 	.short	(.L_3127 - .L_3126)


	//   ....[0]....
.L_3126:
        /*003c*/ 	.word	0xffffffff


	//   ....[1]....
        /*0040*/ 	.word	0xffffffff


	//   ....[2]....
        /*0044*/ 	.word	0xffffffff


	//   ....[3]....
        /*0048*/ 	.word	0xffffffff


	//   ....[4]....
        /*004c*/ 	.word	0xffffffff


	//   ....[5]....
        /*0050*/ 	.word	0xffffffff


	//   ....[6]....
        /*0054*/ 	.word	0xffffffff


	//   ....[7]....
        /*0058*/ 	.word	0xffffffff


	//   ....[8]....
        /*005c*/ 	.word	0xffffffff


	//   ....[9]....
        /*0060*/ 	.word	0xffffffff


	//   ....[10]....
        /*0064*/ 	.word	0xffffffff


	//   ....[11]....
        /*0068*/ 	.word	0xffffffff


	//   ....[12]....
        /*006c*/ 	.word	0xffffffff


	//   ....[13]....
        /*0070*/ 	.word	0xffffffff


	//   ....[14]....
        /*0074*/ 	.word	0xffffffff


	//   ....[15]....
        /*0078*/ 	.word	0xffffffff


	//   ....[16]....
        /*007c*/ 	.word	0xffffffff


	//   ....[17]....
        /*0080*/ 	.word	0xffffffff


	//   ....[18]....
        /*0084*/ 	.word	0xffffffff


	//   ....[19]....
        /*0088*/ 	.word	0xffffffff


	//----- nvinfo : EIATTR_COOP_GROUP_INSTR_OFFSETS
	.align		4
.L_3127:
        /*008c*/ 	.byte	0x04, 0x28
        /*008e*/ 	.short	(.L_3129 - .L_3128)


	//   ....[0]....
.L_3128:
        /*0090*/ 	.word	0x00001640


	//   ....[1]....
        /*0094*/ 	.word	0x00001660


	//   ....[2]....
        /*0098*/ 	.word	0x00001680


	//   ....[3]....
        /*009c*/ 	.word	0x000016a0


	//   ....[4]....
        /*00a0*/ 	.word	0x000016c0


	//   ....[5]....
        /*00a4*/ 	.word	0x000016e0


	//   ....[6]....
        /*00a8*/ 	.word	0x00001700


	//   ....[7]....
        /*00ac*/ 	.word	0x00001720


	//   ....[8]....
        /*00b0*/ 	.word	0x00001740


	//   ....[9]....
        /*00b4*/ 	.word	0x00001760


	//   ....[10]....
        /*00b8*/ 	.word	0x00003660


	//   ....[11]....
        /*00bc*/ 	.word	0x000036e0


	//   ....[12]....
        /*00c0*/ 	.word	0x00003760


	//   ....[13]....
        /*00c4*/ 	.word	0x000037d0


	//   ....[14]....
        /*00c8*/ 	.word	0x00003850


	//   ....[15]....
        /*00cc*/ 	.word	0x000038c0


	//   ....[16]....
        /*00d0*/ 	.word	0x00003940


	//   ....[17]....
        /*00d4*/ 	.word	0x000039b0


	//   ....[18]....
        /*00d8*/ 	.word	0x00003a30


	//   ....[19]....
        /*00dc*/ 	.word	0x00003aa0


	//----- nvinfo : EIATTR_EXIT_INSTR_OFFSETS
	.align		4
.L_3129:
        /*00e0*/ 	.byte	0x04, 0x1c
        /*00e2*/ 	.short	(.L_3131 - .L_3130)


	//   ....[0]....
.L_3130:
        /*00e4*/ 	.word	0x00003600


	//----- nvinfo : EIATTR_MAX_THREADS
	.align		4
.L_3131:
        /*00e8*/ 	.byte	0x04, 0x05
        /*00ea*/ 	.short	(.L_3133 - .L_3132)
.L_3132:
        /*00ec*/ 	.word	0x00000080
        /*00f0*/ 	.word	0x00000001
        /*00f4*/ 	.word	0x00000001


	//----- nvinfo : EIATTR_CRS_STACK_SIZE
	.align		4
.L_3133:
        /*00f8*/ 	.byte	0x04, 0x1e
        /*00fa*/ 	.short	(.L_3135 - .L_3134)
.L_3134:
        /*00fc*/ 	.word	0x00000000
.L_3135:


//--------------------- .nv.info._ZN10layer_norm22ln_bwd_finalize_kernelINS_22Kernel_traits_finalizeILj3072Ef13__nv_bfloat16fS2_fjLb1ELj1024ELj4ENS_18Kernel_traits_baseILj3072EfS2_fS2_fjLj1024EEEEELb1ELb0EEEvNS_9BwdParamsE --------------------------
	.section	.nv.info._ZN10layer_norm22ln_bwd_finalize_kernelINS_22Kernel_traits_finalizeILj3072Ef13__nv_bfloat16fS2_fjLb1ELj1024ELj4ENS_18Kernel_traits_baseILj3072EfS2_fS2_fjLj1024EEEEELb1ELb0EEEvNS_9BwdParamsE,"",@"SHT_CUDA_INFO"
	.sectionflags	@""
	.align	4


	//----- nvinfo : EIATTR_CUDA_API_VERSION
	.align		4
        /*0000*/ 	.byte	0x04, 0x37
        /*0002*/ 	.short	(.L_3137 - .L_3136)
.L_3136:
        /*0004*/ 	.word	0x00000082


	//----- nvinfo : EIATTR_SW2861232_WAR
	.align		4
.L_3137:
        /*0008*/ 	.byte	0x01, 0x35
	.zero		2


	//----- nvinfo : EIATTR_PARAM_CBANK
	.align		4
        /*000c*/ 	.byte	0x04, 0x0a
        /*000e*/ 	.short	(.L_3139 - .L_3138)
	.align		4
.L_3138:
        /*0010*/ 	.word	index@(.nv.constant0._ZN10layer_norm22ln_bwd_finalize_kernelINS_22Kernel_traits_finalizeILj3072Ef13__nv_bfloat16fS2_fjLb1ELj1024ELj4ENS_18Kernel_traits_baseILj3072EfS2_fS2_fjLj1024EEEEELb1ELb0EEEvNS_9BwdParamsE)
        /*0014*/ 	.short	0x0160
        /*0016*/ 	.short	0x0128


	//----- nvinfo : EIATTR_CBANK_PARAM_SIZE
	.align		4
.L_3139:
        /*0018*/ 	.byte	0x03, 0x19
        /*001a*/ 	.short	0x0128


	//----- nvinfo : EIATTR_KPARAM_INFO
	.align		4
        /*001c*/ 	.byte	0x04, 0x17
        /*001e*/ 	.short	(.L_3141 - .L_3140)
.L_3140:
        /*0020*/ 	.word	0x00000000
        /*0024*/ 	.short	0x0000
        /*0026*/ 	.short	0x0000
        /*0028*/ 	.byte	0x00, 0xf0, 0xa1, 0x04


	//----- nvinfo : EIATTR_MAXREG_COUNT
	.align		4
.L_3141:
        /*002c*/ 	.byte	0x03, 0x1b
        /*002e*/ 	.short	0x0040


	//----- nvinfo : EIATTR_NUM_BARRIERS
	.align		4
        /*0030*/ 	.byte	0x02, 0x4c
        /*0032*/ 	.byte	0x01
	.zero		1


	//----- nvinfo : EIATTR_MERCURY_ISA_VERSION
	.align		4
        /*0034*/ 	.byte	0x03, 0x5f
        /*0036*/ 	.short	0x0000


	//----- nvinfo : EIATTR_COOP_GROUP_MASK_REGIDS
	.align		4
        /*0038*/ 	.byte	0x04, 0x29
        /*003a*/ 	.short	(.L_3143 - .L_3142)


	//   ....[0]....
.L_3142:
        /*003c*/ 	.word	0xffffffff


	//   ....[1]....
        /*0040*/ 	.word	0xffffffff


	//   ....[2]....
        /*0044*/ 	.word	0xffffffff


	//   ....[3]....
        /*0048*/ 	.word	0xffffffff


	//   ....[4]....
        /*004c*/ 	.word	0xffffffff


	//   ....[5]....
        /*0050*/ 	.word	0xffffffff


	//   ....[6]....
        /*0054*/ 	.word	0xffffffff


	//   ....[7]....
        /*0058*/ 	.word	0xffffffff


	//   ....[8]....
        /*005c*/ 	.word	0xffffffff


	//   ....[9]....
        /*0060*/ 	.word	0xffffffff


	//   ....[10]....
        /*0064*/ 	.word	0xffffffff


	//   ....[11]....
        /*0068*/ 	.word	0xffffffff


	//   ....[12]....
        /*006c*/ 	.word	0xffffffff


	//   ....[13]....
        /*0070*/ 	.word	0xffffffff


	//   ....[14]....
        /*0074*/ 	.word	0xffffffff


	//   ....[15]....
        /*0078*/ 	.word	0xffffffff


	//   ....[16]....
        /*007c*/ 	.word	0xffffffff


	//   ....[17]....
        /*0080*/ 	.word	0xffffffff


	//   ....[18]....
        /*0084*/ 	.word	0xffffffff


	//   ....[19]....
        /*0088*/ 	.word	0xffffffff


	//   ....[20]....
        /*008c*/ 	.word	0xffffffff


	//   ....[21]....
        /*0090*/ 	.word	0xffffffff


	//   ....[22]....
        /*0094*/ 	.word	0xffffffff


	//   ....[23]....
        /*0098*/ 	.word	0xffffffff


	//   ....[24]....
        /*009c*/ 	.word	0xffffffff


	//   ....[25]....
        /*00a0*/ 	.word	0xffffffff


	//   ....[26]....
        /*00a4*/ 	.word	0xffffffff


	//   ....[27]....
        /*00a8*/ 	.word	0xffffffff


	//   ....[28]....
        /*00ac*/ 	.word	0xffffffff


	//   ....[29]....
        /*00b0*/ 	.word	0xffffffff


	//----- nvinfo : EIATTR_COOP_GROUP_INSTR_OFFSETS
	.align		4
.L_3143:
        /*00b4*/ 	.byte	0x04, 0x28
        /*00b6*/ 	.short	(.L_3145 - .L_3144)


	//   ....[0]....
.L_3144:
        /*00b8*/ 	.word	0x000009d0


	//   ....[1]....
        /*00bc*/ 	.word	0x00000a00


	//   ....[2]....
        /*00c0*/ 	.word	0x00000a10


	//   ....[3]....
        /*00c4*/ 	.word	0x00000a30


	//   ....[4]....
        /*00c8*/ 	.word	0x00000a50


	//   ....[5]....
        /*00cc*/ 	.word	0x00000a60


	//   ....[6]....
        /*00d0*/ 	.word	0x00000a90


	//   ....[7]....
        /*00d4*/ 	.word	0x00000ab0


	//   ....[8]....
        /*00d8*/ 	.word	0x00000ac0


	//   ....[9]....
        /*00dc*/ 	.word	0x00000af0


	//   ....[10]....
        /*00e0*/ 	.word	0x00000b10


	//   ....[11]....
        /*00e4*/ 	.word	0x00000b20


	//   ....[12]....
        /*00e8*/ 	.word	0x00000b50


	//   ....[13]....
        /*00ec*/ 	.word	0x00000b70


	//   ....[14]....
        /*00f0*/ 	.word	0x00000b80


	//   ....[15]....
        /*00f4*/ 	.word	0x00000df0


	//   ....[16]....
        /*00f8*/ 	.word	0x00000e50


	//   ....[17]....
        /*00fc*/ 	.word	0x00000eb0


	//   ....[18]....
        /*0100*/ 	.word	0x00000f10


	//   ....[19]....
        /*0104*/ 	.word	0x00000f80


	//   ....[20]....
        /*0108*/ 	.word	0x00000ff0


	//   ....[21]....
        /*010c*/ 	.word	0x00001050


	//   ....[22]....
        /*0110*/ 	.word	0x000010b0


	//   ....[23]....
        /*0114*/ 	.word	0x00001110


	//   ....[24]....
        /*0118*/ 	.word	0x00001180


	//   ....[25]....
        /*011c*/ 	.word	0x000011f0


	//   ....[26]....
        /*0120*/ 	.word	0x00001250


	//   ....[27]....
        /*0124*/ 	.word	0x000012b0


	//   ....[28]....
        /*0128*/ 	.word	0x00001310


	//   ....[29]....
        /*012c*/ 	.word	0x00001370


	//----- nvinfo : EIATTR_EXIT_INSTR_OFFSETS
	.align		4
.L_3145:
        /*0130*/ 	.byte	0x04, 0x1c
        /*0132*/ 	.short	(.L_3147 - .L_3146)


	//   ....[0]....
.L_3146:
        /*0134*/ 	.word	0x00000070


	//   ....[1]....
        /*0138*/ 	.word	0x00000d90


	//----- nvinfo : EIATTR_MAX_THREADS
	.align		4
.L_3147:
        /*013c*/ 	.byte	0x04, 0x05
        /*013e*/ 	.short	(.L_3149 - .L_3148)
.L_3148:
        /*0140*/ 	.word	0x00000400
        /*0144*/ 	.word	0x00000001
        /*0148*/ 	.word	0x00000001


	//----- nvinfo : EIATTR_CRS_STACK_SIZE
	.align		4
.L_3149:
        /*014c*/ 	.byte	0x04, 0x1e
        /*014e*/ 	.short	(.L_3151 - .L_3150)
.L_3150:
        /*0150*/ 	.word	0x00000000
.L_3151:


//--------------------- .nv.info._ZN10layer_norm13ln_bwd_kernelINS_13Kernel_traitsIf13__nv_bfloat16fS2_fjLj3072ELj1ELj1ELj4ELj16ENS_18Kernel_traits_baseILj3072EfS2_fS2_fjLj128EEEEELb1ELb1ELb1ELb0EEEvNS_9BwdParamsE --------------------------
	.section	.nv.info._ZN10layer_norm13ln_bwd_kernelINS_13Kernel_traitsIf13__nv_bfloat16fS2_fjLj3072ELj1ELj1ELj4ELj16ENS_18Kernel_traits_baseILj3072EfS2_fS2_fjLj128EEEEELb1ELb1ELb1ELb0EEEvNS_9BwdParamsE,"",@"SHT_CUDA_INFO"
	.sectionflags	@""
	.align	4


	//----- nvinfo : EIATTR_CUDA_API_VERSION
	.align		4
        /*0000*/ 	.byte	0x04, 0x37
        /*0002*/ 	.short	(.L_3153 - .L_3152)
.L_3152:
        /*0004*/ 	.word	0x00000082


	//----- nvinfo : EIATTR_SW2861232_WAR
	.align		4
.L_3153:
        /*0008*/ 	.byte	0x01, 0x35
	.zero		2


	//----- nvinfo : EIATTR_PARAM_CBANK
	.align		4
        /*000c*/ 	.byte	0x04, 0x0a
        /*000e*/ 	.short	(.L_3155 - .L_3154)
	.align		4
.L_3154:
        /*0010*/ 	.word	index@(.nv.constant0._ZN10layer_norm13ln_bwd_kernelINS_13Kernel_traitsIf13__nv_bfloat16fS2_fjLj3072ELj1ELj1ELj4ELj16ENS_18Kernel_traits_baseILj3072EfS2_fS2_fjLj128EEEEELb1ELb1ELb1ELb0EEEvNS_9BwdParamsE)
        /*0014*/ 	.short	0x0160
        /*0016*/ 	.short	0x0128


	//----- nvinfo : EIATTR_CBANK_PARAM_SIZE
	.align		4
.L_3155:
        /*0018*/ 	.byte	0x03, 0x19
        /*001a*/ 	.short	0x0128


	//----- nvinfo : EIATTR_KPARAM_INFO
	.align		4
        /*001c*/ 	.byte	0x04, 0x17
        /*001e*/ 	.short	(.L_3157 - .L_3156)
.L_3156:
        /*0020*/ 	.word	0x00000000
        /*0024*/ 	.short	0x0000
        /*0026*/ 	.short	0x0000
        /*0028*/ 	.byte	0x00, 0xf0, 0xa1, 0x04


	//----- nvinfo : EIATTR_MAXREG_COUNT
	.align		4
.L_3157:
        /*002c*/ 	.byte	0x03, 0x1b
        /*002e*/ 	.short	0x00ff


	//----- nvinfo : EIATTR_NUM_BARRIERS
	.align		4
        /*0030*/ 	.byte	0x02, 0x4c
        /*0032*/ 	.byte	0x01
	.zero		1


	//----- nvinfo : EIATTR_MERCURY_ISA_VERSION
	.align		4
        /*0034*/ 	.byte	0x03, 0x5f
        /*0036*/ 	.short	0x0000


	//----- nvinfo : EIATTR_COOP_GROUP_MASK_REGIDS
	.align		4
        /*0038*/ 	.byte	0x04, 0x29
        /*003a*/ 	.short	(.L_3159 - .L_3158)


	//   ....[0]....
.L_3158:
        /*003c*/ 	.word	0xffffffff


	//   ....[1]....
        /*0040*/ 	.word	0xffffffff


	//   ....[2]....
        /*0044*/ 	.word	0xffffffff


	//   ....[3]....
        /*0048*/ 	.word	0xffffffff


	//   ....[4]....
        /*004c*/ 	.word	0xffffffff


	//   ....[5]....
        /*0050*/ 	.word	0xffffffff


	//   ....[6]....
        /*0054*/ 	.word	0xffffffff


	//   ....[7]....
        /*0058*/ 	.word	0xffffffff


	//   ....[8]....
        /*005c*/ 	.word	0xffffffff


	//   ....[9]....
        /*0060*/ 	.word	0xffffffff


	//   ....[10]....
        /*0064*/ 	.word	0xffffffff


	//   ....[11]....
        /*0068*/ 	.word	0xffffffff


	//   ....[12]....
        /*006c*/ 	.word	0xffffffff


	//   ....[13]....
        /*0070*/ 	.word	0xffffffff


	//   ....[14]....
        /*0074*/ 	.word	0xffffffff


	//   ....[15]....
        /*0078*/ 	.word	0xffffffff


	//   ....[16]....
        /*007c*/ 	.word	0xffffffff


	//   ....[17]....
        /*0080*/ 	.word	0xffffffff


	//   ....[18]....
        /*0084*/ 	.word	0xffffffff


	//   ....[19]....
        /*0088*/ 	.word	0xffffffff


	//----- nvinfo : EIATTR_COOP_GROUP_INSTR_OFFSETS
	.align		4
.L_3159:
        /*008c*/ 	.byte	0x04, 0x28
        /*008e*/ 	.short	(.L_3161 - .L_3160)


	//   ....[0]....
.L_3160:
        /*0090*/ 	.word	0x000019d0


	//   ....[1]....
        /*0094*/ 	.word	0x000019f0


	//   ....[2]....
        /*0098*/ 	.word	0x00001a10


	//   ....[3]....
        /*009c*/ 	.word	0x00001a30


	//   ....[4]....
        /*00a0*/ 	.word	0x00001a50


	//   ....[5]....
        /*00a4*/ 	.word	0x00001a70


	//   ....[6]....
        /*00a8*/ 	.word	0x00001a90


	//   ....[7]....
        /*00ac*/ 	.word	0x00001ab0


	//   ....[8]....
        /*00b0*/ 	.word	0x00001ad0


	//   ....[9]....
        /*00b4*/ 	.word	0x00001af0


	//   ....[10]....
        /*00b8*/ 	.word	0x00004fc0


	//   ....[11]....
        /*00bc*/ 	.word	0x00005040


	//   ....[12]....
        /*00c0*/ 	.word	0x000050c0


	//   ....[13]....
        /*00c4*/ 	.word	0x00005130


	//   ....[14]....
        /*00c8*/ 	.word	0x000051b0


	//   ....[15]....
        /*00cc*/ 	.word	0x00005220


	//   ....[16]....
        /*00d0*/ 	.word	0x000052a0


	//   ....[17]....
        /*00d4*/ 	.word	0x00005310


	//   ....[18]....
        /*00d8*/ 	.word	0x00005390


	//   ....[19]....
        /*00dc*/ 	.word	0x00005400


	//----- nvinfo : EIATTR_EXIT_INSTR_OFFSETS
	.align		4
.L_3161:
        /*00e0*/ 	.byte	0x04, 0x1c
        /*00e2*/ 	.short	(.L_3163 - .L_3162)


	//   ....[0]....
.L_3162:
        /*00e4*/ 	.word	0x00004eb0


	//   ....[1]....
        /*00e8*/ 	.word	0x00004f60


	//----- nvinfo : EIATTR_MAX_THREADS
	.align		4
.L_3163:
        /*00ec*/ 	.byte	0x04, 0x05
        /*00ee*/ 	.short	(.L_3165 - .L_3164)
.L_3164:
        /*00f0*/ 	.word	0x00000080
        /*00f4*/ 	.word	0x00000001
        /*00f8*/ 	.word	0x00000001


	//----- nvinfo : EIATTR_CRS_STACK_SIZE
	.align		4
.L_3165:
        /*00fc*/ 	.byte	0x04, 0x1e
        /*00fe*/ 	.short	(.L_3167 - .L_3166)
.L_3166:
        /*0100*/ 	.word	0x00000000
.L_3167:


//--------------------- .nv.info._ZN10layer_norm22ln_bwd_finalize_kernelINS_22Kernel_traits_finalizeILj3072Ef13__nv_bfloat16fS2_fjLb1ELj1024ELj4ENS_18Kernel_traits_baseILj3072EfS2_fS2_fjLj1024EEEEELb1ELb1EEEvNS_9BwdParamsE --------------------------
	.section	.nv.info._ZN10layer_norm22ln_bwd_finalize_kernelINS_22Kernel_traits_finalizeILj3072Ef13__nv_bfloat16fS2_fjLb1ELj1024ELj4ENS_18Kernel_traits_baseILj3072EfS2_fS2_fjLj1024EEEEELb1ELb1EEEvNS_9BwdParamsE,"",@"SHT_CUDA_INFO"
	.sectionflags	@""
	.align	4


	//----- nvinfo : EIATTR_CUDA_API_VERSION
	.align		4
        /*0000*/ 	.byte	0x04, 0x37
        /*0002*/ 	.short	(.L_3169 - .L_3168)
.L_3168:
        /*0004*/ 	.word	0x00000082


	//----- nvinfo : EIATTR_SW2861232_WAR
	.align		4
.L_3169:
        /*0008*/ 	.byte	0x01, 0x35
	.zero		2


	//----- nvinfo : EIATTR_PARAM_CBANK
	.align		4
        /*000c*/ 	.byte	0x04, 0x0a
        /*000e*/ 	.short	(.L_3171 - .L_3170)
	.align		4
.L_3170:
        /*0010*/ 	.word	index@(.nv.constant0._ZN10layer_norm22ln_bwd_finalize_kernelINS_22Kernel_traits_finalizeILj3072Ef13__nv_bfloat16fS2_fjLb1ELj1024ELj4ENS_18Kernel_traits_baseILj3072EfS2_fS2_fjLj1024EEEEELb1ELb1EEEvNS_9BwdParamsE)
        /*0014*/ 	.short	0x0160
        /*0016*/ 	.short	0x0128


	//----- nvinfo : EIATTR_CBANK_PARAM_SIZE
	.align		4
.L_3171:
        /*0018*/ 	.byte	0x03, 0x19
        /*001a*/ 	.short	0x0128


	//----- nvinfo : EIATTR_KPARAM_INFO
	.align		4
        /*001c*/ 	.byte	0x04, 0x17
        /*001e*/ 	.short	(.L_3173 - .L_3172)
.L_3172:
        /*0020*/ 	.word	0x00000000
        /*0024*/ 	.short	0x0000
        /*0026*/ 	.short	0x0000
        /*0028*/ 	.byte	0x00, 0xf0, 0xa1, 0x04


	//----- nvinfo : EIATTR_MAXREG_COUNT
	.align		4
.L_3173:
        /*002c*/ 	.byte	0x03, 0x1b
        /*002e*/ 	.short	0x0040


	//----- nvinfo : EIATTR_NUM_BARRIERS
	.align		4
        /*0030*/ 	.byte	0x02, 0x4c
        /*0032*/ 	.byte	0x01
	.zero		1


	//----- nvinfo : EIATTR_MERCURY_ISA_VERSION
	.align		4
        /*0034*/ 	.byte	0x03, 0x5f
        /*0036*/ 	.short	0x0000


	//----- nvinfo : EIATTR_COOP_GROUP_MASK_REGIDS
	.align		4
        /*0038*/ 	.byte	0x04, 0x29
        /*003a*/ 	.short	(.L_3175 - .L_3174)


	//   ....[0]....
.L_3174:
        /*003c*/ 	.word	0xffffffff


	//   ....[1]....
        /*0040*/ 	.word	0xffffffff


	//   ....[2]....
        /*0044*/ 	.word	0xffffffff


	//   ....[3]....
        /*0048*/ 	.word	0xffffffff


	//   ....[4]....
        /*004c*/ 	.word	0xffffffff


	//   ....[5]....
        /*0050*/ 	.word	0xffffffff


	//   ....[6]....
        /*0054*/ 	.word	0xffffffff


	//   ....[7]....
        /*0058*/ 	.word	0xffffffff


	//   ....[8]....
        /*005c*/ 	.word	0xffffffff


	//   ....[9]....
        /*0060*/ 	.word	0xffffffff


	//   ....[10]....
        /*0064*/ 	.word	0xffffffff


	//   ....[11]....
        /*0068*/ 	.word	0xffffffff


	//   ....[12]....
        /*006c*/ 	.word	0xffffffff


	//   ....[13]....
        /*0070*/ 	.word	0xffffffff


	//   ....[14]....
        /*0074*/ 	.word	0xffffffff


	//   ....[15]....
        /*0078*/ 	.word	0xffffffff


	//   ....[16]....
        /*007c*/ 	.word	0xffffffff


	//   ....[17]....
        /*0080*/ 	.word	0xffffffff


	//   ....[18]....
        /*0084*/ 	.word	0xffffffff


	//   ....[19]....
        /*0088*/ 	.word	0xffffffff


	//   ....[20]....
        /*008c*/ 	.word	0xffffffff


	//   ....[21]....
        /*0090*/ 	.word	0xffffffff


	//   ....[22]....
        /*0094*/ 	.word	0xffffffff


	//   ....[23]....
        /*0098*/ 	.word	0xffffffff


	//   ....[24]....
        /*009c*/ 	.word	0xffffffff


	//   ....[25]....
        /*00a0*/ 	.word	0xffffffff


	//   ....[26]....
        /*00a4*/ 	.word	0xffffffff


	//   ....[27]....
        /*00a8*/ 	.word	0xffffffff


	//   ....[28]....
        /*00ac*/ 	.word	0xffffffff


	//   ....[29]....
        /*00b0*/ 	.word	0xffffffff


	//----- nvinfo : EIATTR_COOP_GROUP_INSTR_OFFSETS
	.align		4
.L_3175:
        /*00b4*/ 	.byte	0x04, 0x28
        /*00b6*/ 	.short	(.L_3177 - .L_3176)


	//   ....[0]....
.L_3176:
        /*00b8*/ 	.word	0x000009a0


	//   ....[1]....
        /*00bc*/ 	.word	0x000009d0


	//   ....[2]....
        /*00c0*/ 	.word	0x000009e0


	//   ....[3]....
        /*00c4*/ 	.word	0x00000a00


	//   ....[4]....
        /*00c8*/ 	.word	0x00000a20


	//   ....[5]....
        /*00cc*/ 	.word	0x00000a30


	//   ....[6]....
        /*00d0*/ 	.word	0x00000a60


	//   ....[7]....
        /*00d4*/ 	.word	0x00000a80


	//   ....[8]....
        /*00d8*/ 	.word	0x00000a90


	//   ....[9]....
        /*00dc*/ 	.word	0x00000ac0


	//   ....[10]....
        /*00e0*/ 	.word	0x00000ae0


	//   ....[11]....
        /*00e4*/ 	.word	0x00000af0


	//   ....[12]....
        /*00e8*/ 	.word	0x00000b20


	//   ....[13]....
        /*00ec*/ 	.word	0x00000b40


	//   ....[14]....
        /*00f0*/ 	.word	0x00000b50


	//   ....[15]....
        /*00f4*/ 	.word	0x00000da0


	//   ....[16]....
        /*00f8*/ 	.word	0x00000e00


	//   ....[17]....
        /*00fc*/ 	.word	0x00000e60


	//   ....[18]....
        /*0100*/ 	.word	0x00000ec0


	//   ....[19]....
        /*0104*/ 	.word	0x00000f30


	//   ....[20]....
        /*0108*/ 	.word	0x00000fa0


	//   ....[21]....
        /*010c*/ 	.word	0x00001000


	//   ....[22]....
        /*0110*/ 	.word	0x00001060


	//   ....[23]....
        /*0114*/ 	.word	0x000010c0


	//   ....[24]....
        /*0118*/ 	.word	0x00001130


	//   ....[25]....
        /*011c*/ 	.word	0x000011a0


	//   ....[26]....
        /*0120*/ 	.word	0x00001200


	//   ....[27]....
        /*0124*/ 	.word	0x00001260


	//   ....[28]....
        /*0128*/ 	.word	0x000012c0


	//   ....[29]....
        /*012c*/ 	.word	0x00001320


	//----- nvinfo : EIATTR_EXIT_INSTR_OFFSETS
	.align		4
.L_3177:
        /*0130*/ 	.byte	0x04, 0x1c
        /*0132*/ 	.short	(.L_3179 - .L_3178)


	//   ....[0]....
.L_3178:
        /*0134*/ 	.word	0x00000070


	//   ....[1]....
        /*0138*/ 	.word	0x00000d40


	//----- nvinfo : EIATTR_MAX_THREADS
	.align		4
.L_3179:
        /*013c*/ 	.byte	0x04, 0x05
        /*013e*/ 	.short	(.L_3181 - .L_3180)
.L_3180:
        /*0140*/ 	.word	0x00000400
        /*0144*/ 	.word	0x00000001
        /*0148*/ 	.word	0x00000001


	//----- nvinfo : EIATTR_CRS_STACK_SIZE
	.align		4
.L_3181:
        /*014c*/ 	.byte	0x04, 0x1e
        /*014e*/ 	.short	(.L_3183 - .L_3182)
.L_3182:
        /*0150*/ 	.word	0x00000000
.L_3183:


//--------------------- .nv.info._ZN10layer_norm13ln_bwd_kernelINS_13Kernel_traitsIf13__nv_bfloat16fS2_fjLj3072ELj1ELj1ELj4ELj16ENS_18Kernel_traits_baseILj3072EfS2_fS2_fjLj128EEEEELb1ELb1ELb1ELb1EEEvNS_9BwdParamsE --------------------------
	.section	.nv.info._ZN10layer_norm13ln_bwd_kernelINS_13Kernel_traitsIf13__nv_bfloat16fS2_fjLj3072ELj1ELj1ELj4ELj16ENS_18Kernel_traits_baseILj3072EfS2_fS2_fjLj128EEEEELb1ELb1ELb1ELb1EEEvNS_9BwdParamsE,"",@"SHT_CUDA_INFO"
	.sectionflags	@""
	.align	4


	//----- nvinfo : EIATTR_CUDA_API_VERSION
	.align		4
        /*0000*/ 	.byte	0x04, 0x37
        /*0002*/ 	.short	(.L_3185 - .L_3184)
.L_3184:
        /*0004*/ 	.word	0x00000082


	//----- nvinfo : EIATTR_SW2861232_WAR
	.align		4
.L_3185:
        /*0008*/ 	.byte	0x01, 0x35
	.zero		2


	//----- nvinfo : EIATTR_PARAM_CBANK
	.align		4
        /*000c*/ 	.byte	0x04, 0x0a
        /*000e*/ 	.short	(.L_3187 - .L_3186)
	.align		4
.L_3186:
        /*0010*/ 	.word	index@(.nv.constant0._ZN10layer_norm13ln_bwd_kernelINS_13Kernel_traitsIf13__nv_bfloat16fS2_fjLj3072ELj1ELj1ELj4ELj16ENS_18Kernel_traits_baseILj3072EfS2_fS2_fjLj128EEEEELb1ELb1ELb1ELb1EEEvNS_9BwdParamsE)
        /*0014*/ 	.short	0x0160
        /*0016*/ 	.short	0x0128


	//----- nvinfo : EIATTR_CBANK_PARAM_SIZE
	.align		4
.L_3187:
        /*0018*/ 	.byte	0x03, 0x19
        /*001a*/ 	.short	0x0128


	//----- nvinfo : EIATTR_KPARAM_INFO
	.align		4
        /*001c*/ 	.byte	0x04, 0x17
        /*001e*/ 	.short	(.L_3189 - .L_3188)
.L_3188:
        /*0020*/ 	.word	0x00000000
        /*0024*/ 	.short	0x0000
        /*0026*/ 	.short	0x0000
        /*0028*/ 	.byte	0x00, 0xf0, 0xa1, 0x04


	//----- nvinfo : EIATTR_MAXREG_COUNT
	.align		4
.L_3189:
        /*002c*/ 	.byte	0x03, 0x1b
        /*002e*/ 	.short	0x00ff


	//----- nvinfo : EIATTR_NUM_BARRIERS
	.align		4
        /*0030*/ 	.byte	0x02, 0x4c
        /*0032*/ 	.byte	0x01
	.zero		1


	//----- nvinfo : EIATTR_MERCURY_ISA_VERSION
	.align		4
        /*0034*/ 	.byte	0x03, 0x5f
        /*0036*/ 	.short	0x0000


	//----- nvinfo : EIATTR_COOP_GROUP_MASK_REGIDS
	.align		4
        /*0038*/ 	.byte	0x04, 0x29
        /*003a*/ 	.short	(.L_3191 - .L_3190)


	//   ....[0]....
.L_3190:
        /*003c*/ 	.word	0xffffffff


	//   ....[1]....
        /*0040*/ 	.word	0xffffffff


	//   ....[2]....
        /*0044*/ 	.word	0xffffffff


	//   ....[3]....
        /*0048*/ 	.word	0xffffffff


	//   ....[4]....
        /*004c*/ 	.word	0xffffffff


	//   ....[5]....
        /*0050*/ 	.word	0xffffffff


	//   ....[6]....
        /*0054*/ 	.word	0xffffffff


	//   ....[7]....
        /*0058*/ 	.word	0xffffffff


	//   ....[8]....
        /*005c*/ 	.word	0xffffffff


	//   ....[9]....
        /*0060*/ 	.word	0xffffffff


	//   ....[10]....
        /*0064*/ 	.word	0xffffffff


	//   ....[11]....
        /*0068*/ 	.word	0xffffffff


	//   ....[12]....
        /*006c*/ 	.word	0xffffffff


	//   ....[13]....
        /*0070*/ 	.word	0xffffffff


	//   ....[14]....
        /*0074*/ 	.word	0xffffffff


	//   ....[15]....
        /*0078*/ 	.word	0xffffffff


	//   ....[16]....
        /*007c*/ 	.word	0xffffffff


	//   ....[17]....
        /*0080*/ 	.word	0xffffffff


	//   ....[18]....
        /*0084*/ 	.word	0xffffffff


	//   ....[19]....
        /*0088*/ 	.word	0xffffffff


	//----- nvinfo : EIATTR_COOP_GROUP_INSTR_OFFSETS
	.align		4
.L_3191:
        /*008c*/ 	.byte	0x04, 0x28
        /*008e*/ 	.short	(.L_3193 - .L_3192)


	//   ....[0]....
.L_3192:
        /*0090*/ 	.word	0x00001960


	//   ....[1]....
        /*0094*/ 	.word	0x00001980


	//   ....[2]....
        /*0098*/ 	.word	0x000019a0


	//   ....[3]....
        /*009c*/ 	.word	0x000019c0


	//   ....[4]....
        /*00a0*/ 	.word	0x000019e0


	//   ....[5]....
        /*00a4*/ 	.word	0x00001a00


	//   ....[6]....
        /*00a8*/ 	.word	0x00001a20


	//   ....[7]....
        /*00ac*/ 	.word	0x00001a40


	//   ....[8]....
        /*00b0*/ 	.word	0x00001a60


	//   ....[9]....
        /*00b4*/ 	.word	0x00001a80


	//   ....[10]....
        /*00b8*/ 	.word	0x00004cc0


	//   ....[11]....
        /*00bc*/ 	.word	0x00004d40


	//   ....[12]....
        /*00c0*/ 	.word	0x00004dc0


	//   ....[13]....
        /*00c4*/ 	.word	0x00004e30


	//   ....[14]....
        /*00c8*/ 	.word	0x00004eb0


	//   ....[15]....
        /*00cc*/ 	.word	0x00004f20


	//   ....[16]....
        /*00d0*/ 	.word	0x00004fa0


	//   ....[17]....
        /*00d4*/ 	.word	0x00005010


	//   ....[18]....
        /*00d8*/ 	.word	0x00005090


	//   ....[19]....
        /*00dc*/ 	.word	0x00005100


	//----- nvinfo : EIATTR_EXIT_INSTR_OFFSETS
	.align		4
.L_3193:
        /*00e0*/ 	.byte	0x04, 0x1c
        /*00e2*/ 	.short	(.L_3195 - .L_3194)


	//   ....[0]....
.L_3194:
        /*00e4*/ 	.word	0x00004c60


	//----- nvinfo : EIATTR_MAX_THREADS
	.align		4
.L_3195:
        /*00e8*/ 	.byte	0x04, 0x05
        /*00ea*/ 	.short	(.L_3197 - .L_3196)
.L_3196:
        /*00ec*/ 	.word	0x00000080
        /*00f0*/ 	.word	0x00000001
        /*00f4*/ 	.word	0x00000001


	//----- nvinfo : EIATTR_CRS_STACK_SIZE
	.align		4
.L_3197:
        /*00f8*/ 	.byte	0x04, 0x1e
        /*00fa*/ 	.short	(.L_3199 - .L_3198)
.L_3198:
        /*00fc*/ 	.word	0x00000000
.L_3199:


//--------------------- .nv.info._ZN10layer_norm13ln_bwd_kernelINS_13Kernel_traitsIf6__halfS2_S2_fjLj3072ELj1ELj1ELj4ELj16ENS_18Kernel_traits_baseILj3072EfS2_S2_S2_fjLj128EEEEELb0ELb0ELb0ELb0EEEvNS_9BwdParamsE --------------------------
	.section	.nv.info._ZN10layer_norm13ln_bwd_kernelINS_13Kernel_traitsIf6__halfS2_S2_fjLj3072ELj1ELj1ELj4ELj16ENS_18Kernel_traits_baseILj3072EfS2_S2_S2_fjLj128EEEEELb0ELb0ELb0ELb0EEEvNS_9BwdParamsE,"",@"SHT_CUDA_INFO"
	.sectionflags	@""
	.align	4


	//----- nvinfo : EIATTR_CUDA_API_VERSION
	.align		4
        /*0000*/ 	.byte	0x04, 0x37
        /*0002*/ 	.short	(.L_3201 - .L_3200)
.L_3200:
        /*0004*/ 	.word	0x00000082


	//----- nvinfo : EIATTR_SW2861232_WAR
	.align		4
.L_3201:
        /*0008*/ 	.byte	0x01, 0x35
	.zero		2


	//----- nvinfo : EIATTR_PARAM_CBANK
	.align		4
        /*000c*/ 	.byte	0x04, 0x0a
        /*000e*/ 	.short	(.L_3203 - .L_3202)
	.align		4
.L_3202:
        /*0010*/ 	.word	index@(.nv.constant0._ZN10layer_norm13ln_bwd_kernelINS_13Kernel_traitsIf6__halfS2_S2_fjLj3072ELj1ELj1ELj4ELj16ENS_18Kernel_traits_baseILj3072EfS2_S2_S2_fjLj128EEEEELb0ELb0ELb0ELb0EEEvNS_9BwdParamsE)
        /*0014*/ 	.short	0x0160
        /*0016*/ 	.short	0x0128


	//----- nvinfo : EIATTR_CBANK_PARAM_SIZE
	.align		4
.L_3203:
        /*0018*/ 	.byte	0x03, 0x19
        /*001a*/ 	.short	0x0128


	//----- nvinfo : EIATTR_KPARAM_INFO
	.align		4
        /*001c*/ 	.byte	0x04, 0x17
        /*001e*/ 	.short	(.L_3205 - .L_3204)
.L_3204:
        /*0020*/ 	.word	0x00000000
        /*0024*/ 	.short	0x0000
        /*0026*/ 	.short	0x0000
        /*0028*/ 	.byte	0x00, 0xf0, 0xa1, 0x04


	//----- nvinfo : EIATTR_MAXREG_COUNT
	.align		4
.L_3205:
        /*002c*/ 	.byte	0x03, 0x1b
        /*002e*/ 	.short	0x00ff


	//----- nvinfo : EIATTR_NUM_BARRIERS
	.align		4
        /*0030*/ 	.byte	0x02, 0x4c
        /*0032*/ 	.byte	0x01
	.zero		1


	//----- nvinfo : EIATTR_MERCURY_ISA_VERSION
	.align		4
        /*0034*/ 	.byte	0x03, 0x5f
        /*0036*/ 	.short	0x0000


	//----- nvinfo : EIATTR_COOP_GROUP_MASK_REGIDS
	.align		4
        /*0038*/ 	.byte	0x04, 0x29
        /*003a*/ 	.short	(.L_3207 - .L_3206)


	//   ....[0]....
.L_3206:
        /*003c*/ 	.word	0xffffffff


	//   ....[1]....
        /*0040*/ 	.word	0xffffffff


	//   ....[2]....
        /*0044*/ 	.word	0xffffffff


	//   ....[3]....
        /*0048*/ 	.word	0xffffffff


	//   ....[4]....
        /*004c*/ 	.word	0xffffffff


	//   ....[5]....
        /*0050*/ 	.word	0xffffffff


	//   ....[6]....
        /*0054*/ 	.word	0xffffffff


	//   ....[7]....
        /*0058*/ 	.word	0xffffffff


	//   ....[8]....
        /*005c*/ 	.word	0xffffffff


	//   ....[9]....
        /*0060*/ 	.word	0xffffffff


	//   ....[10]....
        /*0064*/ 	.word	0xffffffff


	//   ....[11]....
        /*0068*/ 	.word	0xffffffff


	//   ....[12]....
        /*006c*/ 	.word	0xffffffff


	//   ....[13]....
        /*0070*/ 	.word	0xffffffff


	//   ....[14]....
        /*0074*/ 	.word	0xffffffff


	//   ....[15]....
        /*0078*/ 	.word	0xffffffff


	//   ....[16]....
        /*007c*/ 	.word	0xffffffff


	//   ....[17]....
        /*0080*/ 	.word	0xffffffff


	//   ....[18]....
        /*0084*/ 	.word	0xffffffff


	//   ....[19]....
        /*0088*/ 	.word	0xffffffff


	//----- nvinfo : EIATTR_COOP_GROUP_INSTR_OFFSETS
	.align		4
.L_3207:
        /*008c*/ 	.byte	0x04, 0x28
        /*008e*/ 	.short	(.L_3209 - .L_3208)


	//   ....[0]....
.L_3208:
        /*0090*/ 	.word	0x000015a0


	//   ....[1]....
        /*0094*/ 	.word	0x000015c0


	//   ....[2]....
        /*0098*/ 	.word	0x000015e0


	//   ....[3]....
        /*009c*/ 	.word	0x00001600


	//   ....[4]....
        /*00a0*/ 	.word	0x00001620


	//   ....[5]....
        /*00a4*/ 	.word	0x00001640


	//   ....[6]....
        /*00a8*/ 	.word	0x00001660


	//   ....[7]....
        /*00ac*/ 	.word	0x00001680


	//   ....[8]....
        /*00b0*/ 	.word	0x000016a0


	//   ....[9]....
        /*00b4*/ 	.word	0x000016c0


	//   ....[10]....
        /*00b8*/ 	.word	0x00002a50


	//   ....[11]....
        /*00bc*/ 	.word	0x00002ad0


	//   ....[12]....
        /*00c0*/ 	.word	0x00002b50


	//   ....[13]....
        /*00c4*/ 	.word	0x00002bc0


	//   ....[14]....
        /*00c8*/ 	.word	0x00002c40


	//   ....[15]....
        /*00cc*/ 	.word	0x00002cb0


	//   ....[16]....
        /*00d0*/ 	.word	0x00002d30


	//   ....[17]....
        /*00d4*/ 	.word	0x00002da0


	//   ....[18]....
        /*00d8*/ 	.word	0x00002e20


	//   ....[19]....
        /*00dc*/ 	.word	0x00002e90


	//----- nvinfo : EIATTR_EXIT_INSTR_OFFSETS
	.align		4
.L_3209:
        /*00e0*/ 	.byte	0x04, 0x1c
        /*00e2*/ 	.short	(.L_3211 - .L_3210)


	//   ....[0]....
.L_3210:
        /*00e4*/ 	.word	0x00002970


	//   ....[1]....
        /*00e8*/ 	.word	0x000029f0


	//----- nvinfo : EIATTR_MAX_THREADS
	.align		4
.L_3211:
        /*00ec*/ 	.byte	0x04, 0x05
        /*00ee*/ 	.short	(.L_3213 - .L_3212)
.L_3212:
        /*00f0*/ 	.word	0x00000080
        /*00f4*/ 	.word	0x00000001
        /*00f8*/ 	.word	0x00000001


	//----- nvinfo : EIATTR_CRS_STACK_SIZE
	.align		4
.L_3213:
        /*00fc*/ 	.byte	0x04, 0x1e
        /*00fe*/ 	.short	(.L_3215 - .L_3214)
.L_3214:
        /*0100*/ 	.word	0x00000000
.L_3215:


//--------------------- .nv.info._ZN10layer_norm13ln_bwd_kernelINS_13Kernel_traitsIf6__halfS2_S2_fjLj3072ELj1ELj1ELj4ELj16ENS_18Kernel_traits_baseILj3072EfS2_S2_S2_fjLj128EEEEELb0ELb0ELb0ELb1EEEvNS_9BwdParamsE --------------------------
	.section	.nv.info._ZN10layer_norm13ln_bwd_kernelINS_13Kernel_traitsIf6__halfS2_S2_fjLj3072ELj1ELj1ELj4ELj16ENS_18Kernel_traits_baseILj3072EfS2_S2_S2_fjLj128EEEEELb0ELb0ELb0ELb1EEEvNS_9BwdParamsE,"",@"SHT_CUDA_INFO"
	.sectionflags	@""
	.align	4


	//----- nvinfo : EIATTR_CUDA_API_VERSION
	.align		4
        /*0000*/ 	.byte	0x04, 0x37
        /*0002*/ 	.short	(.L_3217 - .L_3216)
.L_3216:
        /*0004*/ 	.word	0x00000082


	//----- nvinfo : EIATTR_SW2861232_WAR
	.align		4
.L_3217:
        /*0008*/ 	.byte	0x01, 0x35
	.zero		2


	//----- nvinfo : EIATTR_PARAM_CBANK
	.align		4
        /*000c*/ 	.byte	0x04, 0x0a
        /*000e*/ 	.short	(.L_3219 - .L_3218)
	.align		4
.L_3218:
        /*0010*/ 	.word	index@(.nv.constant0._ZN10layer_norm13ln_bwd_kernelINS_13Kernel_traitsIf6__halfS2_S2_fjLj3072ELj1ELj1ELj4ELj16ENS_18Kernel_traits_baseILj3072EfS2_S2_S2_fjLj128EEEEELb0ELb0ELb0ELb1EEEvNS_9BwdParamsE)
        /*0014*/ 	.short	0x0160
        /*0016*/ 	.short	0x0128


	//----- nvinfo : EIATTR_CBANK_PARAM_SIZE
	.align		4
.L_3219:
        /*0018*/ 	.byte	0x03, 0x19
        /*001a*/ 	.short	0x0128


	//----- nvinfo : EIATTR_KPARAM_INFO
	.align		4
        /*001c*/ 	.byte	0x04, 0x17
        /*001e*/ 	.short	(.L_3221 - .L_3220)
.L_3220:
        /*0020*/ 	.word	0x00000000
        /*0024*/ 	.short	0x0000
        /*0026*/ 	.short	0x0000
        /*0028*/ 	.byte	0x00, 0xf0, 0xa1, 0x04


	//----- nvinfo : EIATTR_MAXREG_COUNT
	.align		4
.L_3221:
        /*002c*/ 	.byte	0x03, 0x1b
        /*002e*/ 	.short	0x00ff


	//----- nvinfo : EIATTR_NUM_BARRIERS
	.align		4
        /*0030*/ 	.byte	0x02, 0x4c
        /*0032*/ 	.byte	0x01
	.zero		1


	//----- nvinfo : EIATTR_MERCURY_ISA_VERSION
	.align		4
        /*0034*/ 	.byte	0x03, 0x5f
        /*0036*/ 	.short	0x0000


	//----- nvinfo : EIATTR_COOP_GROUP_MASK_REGIDS
	.align		4
        /*0038*/ 	.byte	0x04, 0x29
        /*003a*/ 	.short	(.L_3223 - .L_3222)


	//   ....[0]....
.L_3222:
        /*003c*/ 	.word	0xffffffff


	//   ....[1]....
        /*0040*/ 	.word	0xffffffff


	//   ....[2]....
        /*0044*/ 	.word	0xffffffff


	//   ....[3]....
        /*0048*/ 	.word	0xffffffff


	//   ....[4]....
        /*004c*/ 	.word	0xffffffff


	//   ....[5]....
        /*0050*/ 	.word	0xffffffff


	//   ....[6]....
        /*0054*/ 	.word	0xffffffff


	//   ....[7]....
        /*0058*/ 	.word	0xffffffff


	//   ....[8]....
        /*005c*/ 	.word	0xffffffff


	//   ....[9]....
        /*0060*/ 	.word	0xffffffff


	//   ....[10]....
        /*0064*/ 	.word	0xffffffff


	//   ....[11]....
        /*0068*/ 	.word	0xffffffff


	//   ....[12]....
        /*006c*/ 	.word	0xffffffff


	//   ....[13]....
        /*0070*/ 	.word	0xffffffff


	//   ....[14]....
        /*0074*/ 	.word	0xffffffff


	//   ....[15]....
        /*0078*/ 	.word	0xffffffff


	//   ....[16]....
        /*007c*/ 	.word	0xffffffff


	//   ....[17]....
        /*0080*/ 	.word	0xffffffff


	//   ....[18]....
        /*0084*/ 	.word	0xffffffff


	//   ....[19]....
        /*0088*/ 	.word	0xffffffff


	//----- nvinfo : EIATTR_COOP_GROUP_INSTR_OFFSETS
	.align		4
.L_3223:
        /*008c*/ 	.byte	0x04, 0x28
        /*008e*/ 	.short	(.L_3225 - .L_3224)


	//   ....[0]....
.L_3224:
        /*0090*/ 	.word	0x000015a0


	//   ....[1]....
        /*0094*/ 	.word	0x000015c0


	//   ....[2]....
        /*0098*/ 	.word	0x000015e0


	//   ....[3]....
        /*009c*/ 	.word	0x00001600


	//   ....[4]....
        /*00a0*/ 	.word	0x00001620


	//   ....[5]....
        /*00a4*/ 	.word	0x00001640


	//   ....[6]....
        /*00a8*/ 	.word	0x00001660


	//   ....[7]....
        /*00ac*/ 	.word	0x00001680


	//   ....[8]....
        /*00b0*/ 	.word	0x000016a0


	//   ....[9]....
        /*00b4*/ 	.word	0x000016c0


	//   ....[10]....
        /*00b8*/ 	.word	0x00002b30


	//   ....[11]....
        /*00bc*/ 	.word	0x00002bb0


	//   ....[12]....
        /*00c0*/ 	.word	0x00002c30


	//   ....[13]....
        /*00c4*/ 	.word	0x00002ca0


	//   ....[14]....
        /*00c8*/ 	.word	0x00002d20


	//   ....[15]....
        /*00cc*/ 	.word	0x00002d90


	//   ....[16]....
        /*00d0*/ 	.word	0x00002e10


	//   ....[17]....
        /*00d4*/ 	.word	0x00002e80


	//   ....[18]....
        /*00d8*/ 	.word	0x00002f00


	//   ....[19]....
        /*00dc*/ 	.word	0x00002f70


	//----- nvinfo : EIATTR_EXIT_INSTR_OFFSETS
	.align		4
.L_3225:
        /*00e0*/ 	.byte	0x04, 0x1c
        /*00e2*/ 	.short	(.L_3227 - .L_3226)


	//   ....[0]....
.L_3226:
        /*00e4*/ 	.word	0x00002ad0


	//----- nvinfo : EIATTR_MAX_THREADS
	.align		4
.L_3227:
        /*00e8*/ 	.byte	0x04, 0x05
        /*00ea*/ 	.short	(.L_3229 - .L_3228)
.L_3228:
        /*00ec*/ 	.word	0x00000080
        /*00f0*/ 	.word	0x00000001
        /*00f4*/ 	.word	0x00000001


	//----- nvinfo : EIATTR_CRS_STACK_SIZE
	.align		4
.L_3229:
        /*00f8*/ 	.byte	0x04, 0x1e
        /*00fa*/ 	.short	(.L_3231 - .L_3230)
.L_3230:
        /*00fc*/ 	.word	0x00000000
.L_3231:


//--------------------- .nv.info._ZN10layer_norm13ln_bwd_kernelINS_13Kernel_traitsIf6__halfS2_S2_fjLj3072ELj1ELj1ELj4ELj16ENS_18Kernel_traits_baseILj3072EfS2_S2_S2_fjLj128EEEEELb0ELb0ELb1ELb0EEEvNS_9BwdParamsE --------------------------
	.section	.nv.info._ZN10layer_norm13ln_bwd_kernelINS_13Kernel_traitsIf6__halfS2_S2_fjLj3072ELj1ELj1ELj4ELj16ENS_18Kernel_traits_baseILj3072EfS2_S2_S2_fjLj128EEEEELb0ELb0ELb1ELb0EEEvNS_9BwdParamsE,"",@"SHT_CUDA_INFO"
	.sectionflags	@""
	.align	4


	//----- nvinfo : EIATTR_CUDA_API_VERSION
	.align		4
        /*0000*/ 	.byte	0x04, 0x37
        /*0002*/ 	.short	(.L_3233 - .L_3232)
.L_3232:
        /*0004*/ 	.word	0x00000082


	//----- nvinfo : EIATTR_SW2861232_WAR
	.align		4
.L_3233:
        /*0008*/ 	.byte	0x01, 0x35
	.zero		2


	//----- nvinfo : EIATTR_PARAM_CBANK
	.align		4
        /*000c*/ 	.byte	0x04, 0x0a
        /*000e*/ 	.short	(.L_3235 - .L_3234)
	.align		4
.L_3234:
        /*0010*/ 	.word	index@(.nv.constant0._ZN10layer_norm13ln_bwd_kernelINS_13Kernel_traitsIf6__halfS2_S2_fjLj3072ELj1ELj1ELj4ELj16ENS_18Kernel_traits_baseILj3072EfS2_S2_S2_fjLj128EEEEELb0ELb0ELb1ELb0EEEvNS_9BwdParamsE)
        /*0014*/ 	.short	0x0160
        /*0016*/ 	.short	0x0128


	//----- nvinfo : EIATTR_CBANK_PARAM_SIZE
	.align		4
.L_3235:
        /*0018*/ 	.byte	0x03, 0x19
        /*001a*/ 	.short	0x0128


	//----- nvinfo : EIATTR_KPARAM_INFO
	.align		4
        /*001c*/ 	.byte	0x04, 0x17
        /*001e*/ 	.short	(.L_3237 - .L_3236)
.L_3236:
        /*0020*/ 	.word	0x00000000
        /*0024*/ 	.short	0x0000
        /*0026*/ 	.short	0x0000
        /*0028*/ 	.byte	0x00, 0xf0, 0xa1, 0x04


	//----- nvinfo : EIATTR_MAXREG_COUNT
	.align		4
.L_3237:
        /*002c*/ 	.byte	0x03, 0x1b
        /*002e*/ 	.short	0x00ff


	//----- nvinfo : EIATTR_NUM_BARRIERS
	.align		4
        /*0030*/ 	.byte	0x02, 0x4c
        /*0032*/ 	.byte	0x01
	.zero		1


	//----- nvinfo : EIATTR_MERCURY_ISA_VERSION
	.align		4
        /*0034*/ 	.byte	0x03, 0x5f
        /*0036*/ 	.short	0x0000


	//----- nvinfo : EIATTR_COOP_GROUP_MASK_REGIDS
	.align		4
        /*0038*/ 	.byte	0x04, 0x29
        /*003a*/ 	.short	(.L_3239 - .L_3238)


	//   ....[0]....
.L_3238:
        /*003c*/ 	.word	0xffffffff


	//   ....[1]....
        /*0040*/ 	.word	0xffffffff


	//   ....[2]....
        /*0044*/ 	.word	0xffffffff


	//   ....[3]....
        /*0048*/ 	.word	0xffffffff


	//   ....[4]....
        /*004c*/ 	.word	0xffffffff


	//   ....[5]....
        /*0050*/ 	.word	0xffffffff


	//   ....[6]....
        /*0054*/ 	.word	0xffffffff


	//   ....[7]....
        /*0058*/ 	.word	0xffffffff


	//   ....[8]....
        /*005c*/ 	.word	0xffffffff


	//   ....[9]....
        /*0060*/ 	.word	0xffffffff


	//   ....[10]....
        /*0064*/ 	.word	0xffffffff


	//   ....[11]....
        /*0068*/ 	.word	0xffffffff


	//   ....[12]....
        /*006c*/ 	.word	0xffffffff


	//   ....[13]....
        /*0070*/ 	.word	0xffffffff


	//   ....[14]....
        /*0074*/ 	.word	0xffffffff


	//   ....[15]....
        /*0078*/ 	.word	0xffffffff


	//   ....[16]....
        /*007c*/ 	.word	0xffffffff


	//   ....[17]....
        /*0080*/ 	.word	0xffffffff


	//   ....[18]....
        /*0084*/ 	.word	0xffffffff


	//   ....[19]....
        /*0088*/ 	.word	0xffffffff


	//----- nvinfo : EIATTR_COOP_GROUP_INSTR_OFFSETS
	.align		4
.L_3239:
        /*008c*/ 	.byte	0x04, 0x28
        /*008e*/ 	.short	(.L_3241 - .L_3240)


	//   ....[0]....
.L_3240:
        /*0090*/ 	.word	0x00001720


	//   ....[1]....
        /*0094*/ 	.word	0x00001740


	//   ....[2]....
        /*0098*/ 	.word	0x00001760


	//   ....[3]....
        /*009c*/ 	.word	0x00001780


	//   ....[4]....
        /*00a0*/ 	.word	0x000017a0


	//   ....[5]....
        /*00a4*/ 	.word	0x000017c0


	//   ....[6]....
        /*00a8*/ 	.word	0x000017e0


	//   ....[7]....
        /*00ac*/ 	.word	0x00001800


	//   ....[8]....
        /*00b0*/ 	.word	0x00001820


	//   ....[9]....
        /*00b4*/ 	.word	0x00001840


	//   ....[10]....
        /*00b8*/ 	.word	0x00003a10


	//   ....[11]....
        /*00bc*/ 	.word	0x00003a90


	//   ....[12]....
        /*00c0*/ 	.word	0x00003b10


	//   ....[13]....
        /*00c4*/ 	.word	0x00003b80


	//   ....[14]....
        /*00c8*/ 	.word	0x00003c00


	//   ....[15]....
        /*00cc*/ 	.word	0x00003c70


	//   ....[16]....
        /*00d0*/ 	.word	0x00003cf0


	//   ....[17]....
        /*00d4*/ 	.word	0x00003d60


	//   ....[18]....
        /*00d8*/ 	.word	0x00003de0


	//   ....[19]....
        /*00dc*/ 	.word	0x00003e50


	//----- nvinfo : EIATTR_EXIT_INSTR_OFFSETS
	.align		4
.L_3241:
        /*00e0*/ 	.byte	0x04, 0x1c
        /*00e2*/ 	.short	(.L_3243 - .L_3242)


	//   ....[0]....
.L_3242:
        /*00e4*/ 	.word	0x00003930


	//   ....[1]....
        /*00e8*/ 	.word	0x000039b0


	//----- nvinfo : EIATTR_MAX_THREADS
	.align		4
.L_3243:
        /*00ec*/ 	.byte	0x04, 0x05
        /*00ee*/ 	.short	(.L_3245 - .L_3244)
.L_3244:
        /*00f0*/ 	.word	0x00000080
        /*00f4*/ 	.word	0x00000001
        /*00f8*/ 	.word	0x00000001


	//----- nvinfo : EIATTR_CRS_STACK_SIZE
	.align		4
.L_3245:
        /*00fc*/ 	.byte	0x04, 0x1e
        /*00fe*/ 	.short	(.L_3247 - .L_3246)
.L_3246:
        /*0100*/ 	.word	0x00000000
.L_3247:


//--------------------- .nv.info._ZN10layer_norm13ln_bwd_kernelINS_13Kernel_traitsIf6__halfS2_S2_fjLj3072ELj1ELj1ELj4ELj16ENS_18Kernel_traits_baseILj3072EfS2_S2_S2_fjLj128EEEEELb0ELb0ELb1ELb1EEEvNS_9BwdParamsE --------------------------
	.section	.nv.info._ZN10layer_norm13ln_bwd_kernelINS_13Kernel_traitsIf6__halfS2_S2_fjLj3072ELj1ELj1ELj4ELj16ENS_18Kernel_traits_baseILj3072EfS2_S2_S2_fjLj128EEEEELb0ELb0ELb1ELb1EEEvNS_9BwdParamsE,"",@"SHT_CUDA_INFO"
	.sectionflags	@""
	.align	4


	//----- nvinfo : EIATTR_CUDA_API_VERSION
	.align		4
        /*0000*/ 	.byte	0x04, 0x37
        /*0002*/ 	.short	(.L_3249 - .L_3248)
.L_3248:
        /*0004*/ 	.word	0x00000082


	//----- nvinfo : EIATTR_SW2861232_WAR
	.align		4
.L_3249:
        /*0008*/ 	.byte	0x01, 0x35
	.zero		2


	//----- nvinfo : EIATTR_PARAM_CBANK
	.align		4
        /*000c*/ 	.byte	0x04, 0x0a
        /*000e*/ 	.short	(.L_3251 - .L_3250)
	.align		4
.L_3250:
        /*0010*/ 	.word	index@(.nv.constant0._ZN10layer_norm13ln_bwd_kernelINS_13Kernel_traitsIf6__halfS2_S2_fjLj3072ELj1ELj1ELj4ELj16ENS_18Kernel_traits_baseILj3072EfS2_S2_S2_fjLj128EEEEELb0ELb0ELb1ELb1EEEvNS_9BwdParamsE)
        /*0014*/ 	.short	0x0160
        /*0016*/ 	.short	0x0128


	//----- nvinfo : EIATTR_CBANK_PARAM_SIZE
	.align		4
.L_3251:
        /*0018*/ 	.byte	0x03, 0x19
        /*001a*/ 	.short	0x0128


	//----- nvinfo : EIATTR_KPARAM_INFO
	.align		4
        /*001c*/ 	.byte	0x04, 0x17
        /*001e*/ 	.short	(.L_3253 - .L_3252)
.L_3252:
        /*0020*/ 	.word	0x00000000
        /*0024*/ 	.short	0x0000
        /*0026*/ 	.short	0x0000
        /*0028*/ 	.byte	0x00, 0xf0, 0xa1, 0x04


	//----- nvinfo : EIATTR_MAXREG_COUNT
	.align		4
.L_3253:
        /*002c*/ 	.byte	0x03, 0x1b
        /*002e*/ 	.short	0x00ff


	//----- nvinfo : EIATTR_NUM_BARRIERS
	.align		4
        /*0030*/ 	.byte	0x02, 0x4c
        /*0032*/ 	.byte	0x01
	.zero		1


	//----- nvinfo : EIATTR_MERCURY_ISA_VERSION
	.align		4
        /*0034*/ 	.byte	0x03, 0x5f
        /*0036*/ 	.short	0x0000


	//----- nvinfo : EIATTR_COOP_GROUP_MASK_REGIDS
	.align		4
        /*0038*/ 	.byte	0x04, 0x29
        /*003a*/ 	.short	(.L_3255 - .L_3254)


	//   ....[0]....
.L_3254:
        /*003c*/ 	.word	0xffffffff


	//   ....[1]....
        /*0040*/ 	.word	0xffffffff


	//   ....[2]....
        /*0044*/ 	.word	0xffffffff


	//   ....[3]....
        /*0048*/ 	.word	0xffffffff


	//   ....[4]....
        /*004c*/ 	.word	0xffffffff


	//   ....[5]....
        /*0050*/ 	.word	0xffffffff


	//   ....[6]....
        /*0054*/ 	.word	0xffffffff


	//   ....[7]....
        /*0058*/ 	.word	0xffffffff


	//   ....[8]....
        /*005c*/ 	.word	0xffffffff


	//   ....[9]....
        /*0060*/ 	.word	0xffffffff


	//   ....[10]....
        /*0064*/ 	.word	0xffffffff


	//   ....[11]....
        /*0068*/ 	.word	0xffffffff


	//   ....[12]....
        /*006c*/ 	.word	0xffffffff


	//   ....[13]....
        /*0070*/ 	.word	0xffffffff


	//   ....[14]....
        /*0074*/ 	.word	0xffffffff


	//   ....[15]....
        /*0078*/ 	.word	0xffffffff


	//   ....[16]....
        /*007c*/ 	.word	0xffffffff


	//   ....[17]....
        /*0080*/ 	.word	0xffffffff


	//   ....[18]....
        /*0084*/ 	.word	0xffffffff


	//   ....[19]....
        /*0088*/ 	.word	0xffffffff


	//----- nvinfo : EIATTR_COOP_GROUP_INSTR_OFFSETS
	.align		4
.L_3255:
        /*008c*/ 	.byte	0x04, 0x28
        /*008e*/ 	.short	(.L_3257 - .L_3256)


	//   ....[0]....
.L_3256:
        /*0090*/ 	.word	0x000015e0


	//   ....[1]....
        /*0094*/ 	.word	0x00001600


	//   ....[2]....
        /*0098*/ 	.word	0x00001620


	//   ....[3]....
        /*009c*/ 	.word	0x00001640


	//   ....[4]....
        /*00a0*/ 	.word	0x00001660


	//   ....[5]....
        /*00a4*/ 	.word	0x00001680


	//   ....[6]....
        /*00a8*/ 	.word	0x000016a0


	//   ....[7]....
        /*00ac*/ 	.word	0x000016c0


	//   ....[8]....
        /*00b0*/ 	.word	0x000016e0


	//   ....[9]....
        /*00b4*/ 	.word	0x00001700


	//   ....[10]....
        /*00b8*/ 	.word	0x00003640


	//   ....[11]....
        /*00bc*/ 	.word	0x000036c0


	//   ....[12]....
        /*00c0*/ 	.word	0x00003740


	//   ....[13]....
        /*00c4*/ 	.word	0x000037b0


	//   ....[14]....
        /*00c8*/ 	.word	0x00003830


	//   ....[15]....
        /*00cc*/ 	.word	0x000038a0


	//   ....[16]....
        /*00d0*/ 	.word	0x00003920


	//   ....[17]....
        /*00d4*/ 	.word	0x00003990


	//   ....[18]....
        /*00d8*/ 	.word	0x00003a10


	//   ....[19]....
        /*00dc*/ 	.word	0x00003a80


	//----- nvinfo : EIATTR_EXIT_INSTR_OFFSETS
	.align		4
.L_3257:
        /*00e0*/ 	.byte	0x04, 0x1c
        /*00e2*/ 	.short	(.L_3259 - .L_3258)


	//   ....[0]....
.L_3258:
        /*00e4*/ 	.word	0x000035e0


	//----- nvinfo : EIATTR_MAX_THREADS
	.align		4
.L_3259:
        /*00e8*/ 	.byte	0x04, 0x05
        /*00ea*/ 	.short	(.L_3261 - .L_3260)
.L_3260:
        /*00ec*/ 	.word	0x00000080
        /*00f0*/ 	.word	0x00000001
        /*00f4*/ 	.word	0x00000001


	//----- nvinfo : EIATTR_CRS_STACK_SIZE
	.align		4
.L_3261:
        /*00f8*/ 	.byte	0x04, 0x1e
        /*00fa*/ 	.short	(.L_3263 - .L_3262)
.L_3262:
        /*00fc*/ 	.word	0x00000000
.L_3263:


//--------------------- .nv.info._ZN10layer_norm13ln_bwd_kernelINS_13Kernel_traitsIf6__halfS2_S2_fjLj3072ELj1ELj1ELj4ELj16ENS_18Kernel_traits_baseILj3072EfS2_S2_S2_fjLj128EEEEELb0ELb1ELb0ELb0EEEvNS_9BwdParamsE --------------------------
	.section	.nv.info._ZN10layer_norm13ln_bwd_kernelINS_13Kernel_traitsIf6__halfS2_S2_fjLj3072ELj1ELj1ELj4ELj16ENS_18Kernel_traits_baseILj3072EfS2_S2_S2_fjLj128EEEEELb0ELb1ELb0ELb0EEEvNS_9BwdParamsE,"",@"SHT_CUDA_INFO"
	.sectionflags	@""
	.align	4


	//----- nvinfo : EIATTR_CUDA_API_VERSION
	.align		4
        /*0000*/ 	.byte	0x04, 0x37
        /*0002*/ 	.short	(.L_3265 - .L_3264)
.L_3264:
        /*0004*/ 	.word	0x00000082


	//----- nvinfo : EIATTR_SW2861232_WAR
	.align		4
.L_3265:
        /*0008*/ 	.byte	0x01, 0x35
	.zero		2


	//----- nvinfo : EIATTR_PARAM_CBANK
	.align		4
        /*000c*/ 	.byte	0x04, 0x0a
        /*000e*/ 	.short	(.L_3267 - .L_3266)
	.align		4
.L_3266:
        /*0010*/ 	.word	index@(.nv.constant0._ZN10layer_norm13ln_bwd_kernelINS_13Kernel_traitsIf6__halfS2_S2_fjLj3072ELj1ELj1ELj4ELj16ENS_18Kernel_traits_baseILj3072EfS2_S2_S2_fjLj128EEEEELb0ELb1ELb0ELb0EEEvNS_9BwdParamsE)
        /*0014*/ 	.short	0x0160
        /*0016*/ 	.short	0x0128


	//----- nvinfo : EIATTR_CBANK_PARAM_SIZE
	.align		4
.L_3267:
        /*0018*/ 	.byte	0x03, 0x19
        /*001a*/ 	.short	0x0128


	//----- nvinfo : EIATTR_KPARAM_INFO
	.align		4
        /*001c*/ 	.byte	0x04, 0x17
        /*001e*/ 	.short	(.L_3269 - .L_3268)
.L_3268:
        /*0020*/ 	.word	0x00000000
        /*0024*/ 	.short	0x0000
        /*0026*/ 	.short	0x0000
        /*0028*/ 	.byte	0x00, 0xf0, 0xa1, 0x04


	//----- nvinfo : EIATTR_MAXREG_COUNT
	.align		4
.L_3269:
        /*002c*/ 	.byte	0x03, 0x1b
        /*002e*/ 	.short	0x00ff


	//----- nvinfo : EIATTR_NUM_BARRIERS
	.align		4
        /*0030*/ 	.byte	0x02, 0x4c
        /*0032*/ 	.byte	0x01
	.zero		1


	//----- nvinfo : EIATTR_MERCURY_ISA_VERSION
	.align		4
        /*0034*/ 	.byte	0x03, 0x5f
        /*0036*/ 	.short	0x0000


	//----- nvinfo : EIATTR_COOP_GROUP_MASK_REGIDS
	.align		4
        /*0038*/ 	.byte	0x04, 0x29
        /*003a*/ 	.short	(.L_3271 - .L_3270)


	//   ....[0]....
.L_3270:
        /*003c*/ 	.word	0xffffffff


	//   ....[1]....
        /*0040*/ 	.word	0xffffffff


	//   ....[2]....
        /*0044*/ 	.word	0xffffffff


	//   ....[3]....
        /*0048*/ 	.word	0xffffffff


	//   ....[4]....
        /*004c*/ 	.word	0xffffffff


	//   ....[5]....
        /*0050*/ 	.word	0xffffffff


	//   ....[6]....
        /*0054*/ 	.word	0xffffffff


	//   ....[7]....
        /*0058*/ 	.word	0xffffffff


	//   ....[8]....
        /*005c*/ 	.word	0xffffffff


	//   ....[9]....
        /*0060*/ 	.word	0xffffffff


	//   ....[10]....
        /*0064*/ 	.word	0xffffffff


	//   ....[11]....
        /*0068*/ 	.word	0xffffffff


	//   ....[12]....
        /*006c*/ 	.word	0xffffffff


	//   ....[13]....
        /*0070*/ 	.word	0xffffffff


	//   ....[14]....
        /*0074*/ 	.word	0xffffffff


	//   ....[15]....
        /*0078*/ 	.word	0xffffffff


	//   ....[16]....
        /*007c*/ 	.word	0xffffffff


	//   ....[17]....
        /*0080*/ 	.word	0xffffffff


	//   ....[18]....
        /*0084*/ 	.word	0xffffffff


	//   ....[19]....
        /*0088*/ 	.word	0xffffffff


	//----- nvinfo : EIATTR_COOP_GROUP_INSTR_OFFSETS
	.align		4
.L_3271:
        /*008c*/ 	.byte	0x04, 0x28
        /*008e*/ 	.short	(.L_3273 - .L_3272)


	//   ....[0]....
.L_3272:
        /*0090*/ 	.word	0x000016f0


	//   ....[1]....
        /*0094*/ 	.word	0x00001710


	//   ....[2]....
        /*0098*/ 	.word	0x00001730


	//   ....[3]....
        /*009c*/ 	.word	0x00001750


	//   ....[4]....
        /*00a0*/ 	.word	0x00001770


	//   ....[5]....
        /*00a4*/ 	.word	0x00001790


	//   ....[6]....
        /*00a8*/ 	.word	0x000017b0


	//   ....[7]....
        /*00ac*/ 	.word	0x000017d0


	//   ....[8]....
        /*00b0*/ 	.word	0x000017f0


	//   ....[9]....
        /*00b4*/ 	.word	0x00001810


	//   ....[10]....
        /*00b8*/ 	.word	0x00003150


	//   ....[11]....
        /*00bc*/ 	.word	0x000031d0


	//   ....[12]....
        /*00c0*/ 	.word	0x00003250


	//   ....[13]....
        /*00c4*/ 	.word	0x000032c0


	//   ....[14]....
        /*00c8*/ 	.word	0x00003340


	//   ....[15]....
        /*00cc*/ 	.word	0x000033b0


	//   ....[16]....
        /*00d0*/ 	.word	0x00003430


	//   ....[17]....
        /*00d4*/ 	.word	0x000034a0


	//   ....[18]....
        /*00d8*/ 	.word	0x00003520


	//   ....[19]....
        /*00dc*/ 	.word	0x00003590


	//----- nvinfo : EIATTR_EXIT_INSTR_OFFSETS
	.align		4
.L_3273:
        /*00e0*/ 	.byte	0x04, 0x1c
        /*00e2*/ 	.short	(.L_3275 - .L_3274)


	//   ....[0]....
.L_3274:
        /*00e4*/ 	.word	0x00003040


	//   ....[1]....
        /*00e8*/ 	.word	0x000030f0


	//----- nvinfo : EIATTR_MAX_THREADS
	.align		4
.L_3275:
        /*00ec*/ 	.byte	0x04, 0x05
        /*00ee*/ 	.short	(.L_3277 - .L_3276)
.L_3276:
        /*00f0*/ 	.word	0x00000080
        /*00f4*/ 	.word	0x00000001
        /*00f8*/ 	.word	0x00000001


	//----- nvinfo : EIATTR_CRS_STACK_SIZE
	.align		4
.L_3277:
        /*00fc*/ 	.byte	0x04, 0x1e
        /*00fe*/ 	.short	(.L_3279 - .L_3278)
.L_3278:
        /*0100*/ 	.word	0x00000000
.L_3279:


//--------------------- .nv.info._ZN10layer_norm13ln_bwd_kernelINS_13Kernel_traitsIf6__halfS2_S2_fjLj3072ELj1ELj1ELj4ELj16ENS_18Kernel_traits_baseILj3072EfS2_S2_S2_fjLj128EEEEELb0ELb1ELb0ELb1EEEvNS_9BwdParamsE --------------------------
	.section	.nv.info._ZN10layer_norm13ln_bwd_kernelINS_13Kernel_traitsIf6__halfS2_S2_fjLj3072ELj1ELj1ELj4ELj16ENS_18Kernel_traits_baseILj3072EfS2_S2_S2_fjLj128EEEEELb0ELb1ELb0ELb1EEEvNS_9BwdParamsE,"",@"SHT_CUDA_INFO"
	.sectionflags	@""
	.align	4


	//----- nvinfo : EIATTR_CUDA_API_VERSION
	.align		4
        /*0000*/ 	.byte	0x04, 0x37
        /*0002*/ 	.short	(.L_3281 - .L_3280)
.L_3280:
        /*0004*/ 	.word	0x00000082


	//----- nvinfo : EIATTR_SW2861232_WAR
	.align		4
.L_3281:
        /*0008*/ 	.byte	0x01, 0x35
	.zero		2


	//----- nvinfo : EIATTR_PARAM_CBANK
	.align		4
        /*000c*/ 	.byte	0x04, 0x0a
        /*000e*/ 	.short	(.L_3283 - .L_3282)
	.align		4
.L_3282:
        /*0010*/ 	.word	index@(.nv.constant0._ZN10layer_norm13ln_bwd_kernelINS_13Kernel_traitsIf6__halfS2_S2_fjLj3072ELj1ELj1ELj4ELj16ENS_18Kernel_traits_baseILj3072EfS2_S2_S2_fjLj128EEEEELb0ELb1ELb0ELb1EEEvNS_9BwdParamsE)
        /*0014*/ 	.short	0x0160
        /*0016*/ 	.short	0x0128


	//----- nvinfo : EIATTR_CBANK_PARAM_SIZE
	.align		4
.L_3283:
        /*0018*/ 	.byte	0x03, 0x19
        /*001a*/ 	.short	0x0128


	//----- nvinfo : EIATTR_KPARAM_INFO
	.align		4
        /*001c*/ 	.byte	0x04, 0x17
        /*001e*/ 	.short	(.L_3285 - .L_3284)
.L_3284:
        /*0020*/ 	.word	0x00000000
        /*0024*/ 	.short	0x0000
        /*0026*/ 	.short	0x0000
        /*0028*/ 	.byte	0x00, 0xf0, 0xa1, 0x04


	//----- nvinfo : EIATTR_MAXREG_COUNT
	.align		4
.L_3285:
        /*002c*/ 	.byte	0x03, 0x1b
        /*002e*/ 	.short	0x00ff


	//----- nvinfo : EIATTR_NUM_BARRIERS
	.align		4
        /*0030*/ 	.byte	0x02, 0x4c
        /*0032*/ 	.byte	0x01
	.zero		1


	//----- nvinfo : EIATTR_MERCURY_ISA_VERSION
	.align		4
        /*0034*/ 	.byte	0x03, 0x5f
        /*0036*/ 	.short	0x0000


	//----- nvinfo : EIATTR_COOP_GROUP_MASK_REGIDS
	.align		4
        /*0038*/ 	.byte	0x04, 0x29
        /*003a*/ 	.short	(.L_3287 - .L_3286)


	//   ....[0]....
.L_3286:
        /*003c*/ 	.word	0xffffffff


	//   ....[1]....
        /*0040*/ 	.word	0xffffffff


	//   ....[2]....
        /*0044*/ 	.word	0xffffffff


	//   ....[3]....
        /*0048*/ 	.word	0xffffffff


	//   ....[4]....
        /*004c*/ 	.word	0xffffffff


	//   ....[5]....
        /*0050*/ 	.word	0xffffffff


	//   ....[6]....
        /*0054*/ 	.word	0xffffffff


	//   ....[7]....
        /*0058*/ 	.word	0xffffffff


	//   ....[8]....
        /*005c*/ 	.word	0xffffffff


	//   ....[9]....
        /*0060*/ 	.word	0xffffffff


	//   ....[10]....
        /*0064*/ 	.word	0xffffffff


	//   ....[11]....
        /*0068*/ 	.word	0xffffffff


	//   ....[12]....
        /*006c*/ 	.word	0xffffffff


	//   ....[13]....
        /*0070*/ 	.word	0xffffffff


	//   ....[14]....
        /*0074*/ 	.word	0xffffffff


	//   ....[15]....
        /*0078*/ 	.word	0xffffffff


	//   ....[16]....
        /*007c*/ 	.word	0xffffffff


	//   ....[17]....
        /*0080*/ 	.word	0xffffffff


	//   ....[18]....
        /*0084*/ 	.word	0xffffffff


	//   ....[19]....
        /*0088*/ 	.word	0xffffffff


	//----- nvinfo : EIATTR_COOP_GROUP_INSTR_OFFSETS
	.align		4
.L_3287:
        /*008c*/ 	.byte	0x04, 0x28
        /*008e*/ 	.short	(.L_3289 - .L_3288)


	//   ....[0]....
.L_3288:
        /*0090*/ 	.word	0x000016b0


	//   ....[1]....
        /*0094*/ 	.word	0x000016d0


	//   ....[2]....
        /*0098*/ 	.word	0x000016f0


	//   ....[3]....
        /*009c*/ 	.word	0x00001710


	//   ....[4]....
        /*00a0*/ 	.word	0x00001730


	//   ....[5]....
        /*00a4*/ 	.word	0x00001750


	//   ....[6]....
        /*00a8*/ 	.word	0x00001770


	//   ....[7]....
        /*00ac*/ 	.word	0x00001790


	//   ....[8]....
        /*00b0*/ 	.word	0x000017b0


	//   ....[9]....
        /*00b4*/ 	.word	0x000017d0


	//   ....[10]....
        /*00b8*/ 	.word	0x00003360


	//   ....[11]....
        /*00bc*/ 	.word	0x000033e0


	//   ....[12]....
        /*00c0*/ 	.word	0x00003460


	//   ....[13]....
        /*00c4*/ 	.word	0x000034d0


	//   ....[14]....
        /*00c8*/ 	.word	0x00003550


	//   ....[15]....
        /*00cc*/ 	.word	0x000035c0


	//   ....[16]....
        /*00d0*/ 	.word	0x00003640


	//   ....[17]....
        /*00d4*/ 	.word	0x000036b0


	//   ....[18]....
        /*00d8*/ 	.word	0x00003730


	//   ....[19]....
        /*00dc*/ 	.word	0x000037a0


	//----- nvinfo : EIATTR_EXIT_INSTR_OFFSETS
	.align		4
.L_3289:
        /*00e0*/ 	.byte	0x04, 0x1c
        /*00e2*/ 	.short	(.L_3291 - .L_3290)


	//   ....[0]....
.L_3290:
        /*00e4*/ 	.word	0x00003300


	//----- nvinfo : EIATTR_MAX_THREADS
	.align		4
.L_3291:
        /*00e8*/ 	.byte	0x04, 0x05
        /*00ea*/ 	.short	(.L_3293 - .L_3292)
.L_3292:
        /*00ec*/ 	.word	0x00000080
        /*00f0*/ 	.word	0x00000001
        /*00f4*/ 	.word	0x00000001


	//----- nvinfo : EIATTR_CRS_STACK_SIZE
	.align		4
.L_3293:
        /*00f8*/ 	.byte	0x04, 0x1e
        /*00fa*/ 	.short	(.L_3295 - .L_3294)
.L_3294:
        /*00fc*/ 	.word	0x00000000
.L_3295:


//--------------------- .nv.info._ZN10layer_norm13ln_bwd_kernelINS_13Kernel_traitsIf6__halfS2_S2_fjLj3072ELj1ELj1ELj4ELj16ENS_18Kernel_traits_baseILj3072EfS2_S2_S2_fjLj128EEEEELb0ELb1ELb1ELb0EEEvNS_9BwdParamsE --------------------------
	.section	.nv.info._ZN10layer_norm13ln_bwd_kernelINS_13Kernel_traitsIf6__halfS2_S2_fjLj3072ELj1ELj1ELj4ELj16ENS_18Kernel_traits_baseILj3072EfS2_S2_S2_fjLj128EEEEELb0ELb1ELb1ELb0EEEvNS_9BwdParamsE,"",@"SHT_CUDA_INFO"
	.sectionflags	@""
	.align	4


	//----- nvinfo : EIATTR_CUDA_API_VERSION
	.align		4
        /*0000*/ 	.byte	0x04, 0x37
        /*0002*/ 	.short	(.L_3297 - .L_3296)
.L_3296:
        /*0004*/ 	.word	0x00000082


	//----- nvinfo : EIATTR_SW2861232_WAR
	.align		4
.L_3297:
        /*0008*/ 	.byte	0x01, 0x35
	.zero		2


	//----- nvinfo : EIATTR_PARAM_CBANK
	.align		4
        /*000c*/ 	.byte	0x04, 0x0a
        /*000e*/ 	.short	(.L_3299 - .L_3298)
	.align		4
.L_3298:
        /*0010*/ 	.word	index@(.nv.constant0._ZN10layer_norm13ln_bwd_kernelINS_13Kernel_traitsIf6__halfS2_S2_fjLj3072ELj1ELj1ELj4ELj16ENS_18Kernel_traits_baseILj3072EfS2_S2_S2_fjLj128EEEEELb0ELb1ELb1ELb0EEEvNS_9BwdParamsE)
        /*0014*/ 	.short	0x0160
        /*0016*/ 	.short	0x0128


	//----- nvinfo : EIATTR_CBANK_PARAM_SIZE
	.align		4
.L_3299:
        /*0018*/ 	.byte	0x03, 0x19
        /*001a*/ 	.short	0x0128


	//----- nvinfo : EIATTR_KPARAM_INFO
	.align		4
        /*001c*/ 	.byte	0x04, 0x17
        /*001e*/ 	.short	(.L_3301 - .L_3300)
.L_3300:
        /*0020*/ 	.word	0x00000000
        /*0024*/ 	.short	0x0000
        /*0026*/ 	.short	0x0000
        /*0028*/ 	.byte	0x00, 0xf0, 0xa1, 0x04


	//----- nvinfo : EIATTR_MAXREG_COUNT
	.align		4
.L_3301:
        /*002c*/ 	.byte	0x03, 0x1b
        /*002e*/ 	.short	0x00ff


	//----- nvinfo : EIATTR_NUM_BARRIERS
	.align		4
        /*0030*/ 	.byte	0x02, 0x4c
        /*0032*/ 	.byte	0x01
	.zero		1


	//----- nvinfo : EIATTR_MERCURY_ISA_VERSION
	.align		4
        /*0034*/ 	.byte	0x03, 0x5f
        /*0036*/ 	.short	0x0000


	//----- nvinfo : EIATTR_COOP_GROUP_MASK_REGIDS
	.align		4
        /*0038*/ 	.byte	0x04, 0x29
        /*003a*/ 	.short	(.L_3303 - .L_3302)


	//   ....[0]....
.L_3302:
        /*003c*/ 	.word	0xffffffff


	//   ....[1]....
        /*0040*/ 	.word	0xffffffff


	//   ....[2]....
        /*0044*/ 	.word	0xffffffff


	//   ....[3]....
        /*0048*/ 	.word	0xffffffff


	//   ....[4]....
        /*004c*/ 	.word	0xffffffff


	//   ....[5]....
        /*0050*/ 	.word	0xffffffff


	//   ....[6]....
        /*0054*/ 	.word	0xffffffff


	//   ....[7]....
        /*0058*/ 	.word	0xffffffff


	//   ....[8]....
        /*005c*/ 	.word	0xffffffff


	//   ....[9]....
        /*0060*/ 	.word	0xffffffff


	//   ....[10]....
        /*0064*/ 	.word	0xffffffff


	//   ....[11]....
        /*0068*/ 	.word	0xffffffff


	//   ....[12]....
        /*006c*/ 	.word	0xffffffff


	//   ....[13]....
        /*0070*/ 	.word	0xffffffff


	//   ....[14]....
        /*0074*/ 	.word	0xffffffff


	//   ....[15]....
        /*0078*/ 	.word	0xffffffff


	//   ....[16]....
        /*007c*/ 	.word	0xffffffff


	//   ....[17]....
        /*0080*/ 	.word	0xffffffff


	//   ....[18]....
        /*0084*/ 	.word	0xffffffff


	//   ....[19]....
        /*0088*/ 	.word	0xffffffff


	//----- nvinfo : EIATTR_COOP_GROUP_INSTR_OFFSETS
	.align		4
.L_3303:
        /*008c*/ 	.byte	0x04, 0x28
        /*008e*/ 	.short	(.L_3305 - .L_3304)


	//   ....[0]....
.L_3304:
        /*0090*/ 	.word	0x00001890


	//   ....[1]....
        /*0094*/ 	.word	0x000018b0


	//   ....[2]....
        /*0098*/ 	.word	0x000018d0


	//   ....[3]....
        /*009c*/ 	.word	0x000018f0


	//   ....[4]....
        /*00a0*/ 	.word	0x00001910


	//   ....[5]....
        /*00a4*/ 	.word	0x00001930


	//   ....[6]....
        /*00a8*/ 	.word	0x00001950


	//   ....[7]....
        /*00ac*/ 	.word	0x00001970


	//   ....[8]....
        /*00b0*/ 	.word	0x00001990


	//   ....[9]....
        /*00b4*/ 	.word	0x000019b0


	//   ....[10]....
        /*00b8*/ 	.word	0x00004510


	//   ....[11]....
        /*00bc*/ 	.word	0x00004590


	//   ....[12]....
        /*00c0*/ 	.word	0x00004610


	//   ....[13]....
        /*00c4*/ 	.word	0x00004680


	//   ....[14]....
        /*00c8*/ 	.word	0x00004700


	//   ....[15]....
        /*00cc*/ 	.word	0x00004770


	//   ....[16]....
        /*00d0*/ 	.word	0x000047f0


	//   ....[17]....
        /*00d4*/ 	.word	0x00004860


	//   ....[18]....
        /*00d8*/ 	.word	0x000048e0


	//   ....[19]....
        /*00dc*/ 	.word	0x00004950


	//----- nvinfo : EIATTR_EXIT_INSTR_OFFSETS
	.align		4
.L_3305:
        /*00e0*/ 	.byte	0x04, 0x1c
        /*00e2*/ 	.short	(.L_3307 - .L_3306)


	//   ....[0]....
.L_3306:
        /*00e4*/ 	.word	0x00004400


	//   ....[1]....
        /*00e8*/ 	.word	0x000044b0


	//----- nvinfo : EIATTR_MAX_THREADS
	.align		4
.L_3307:
        /*00ec*/ 	.byte	0x04, 0x05
        /*00ee*/ 	.short	(.L_3309 - .L_3308)
.L_3308:
        /*00f0*/ 	.word	0x00000080
        /*00f4*/ 	.word	0x00000001
        /*00f8*/ 	.word	0x00000001


	//----- nvinfo : EIATTR_CRS_STACK_SIZE
	.align		4
.L_3309:
        /*00fc*/ 	.byte	0x04, 0x1e
        /*00fe*/ 	.short	(.L_3311 - .L_3310)
.L_3310:
        /*0100*/ 	.word	0x00000000
.L_3311:


//--------------------- .nv.info._ZN10layer_norm13ln_bwd_kernelINS_13Kernel_traitsIf6__halfS2_S2_fjLj3072ELj1ELj1ELj4ELj16ENS_18Kernel_traits_baseILj3072EfS2_S2_S2_fjLj128EEEEELb0ELb1ELb1ELb1EEEvNS_9BwdParamsE --------------------------
	.section	.nv.info._ZN10layer_norm13ln_bwd_kernelINS_13Kernel_traitsIf6__halfS2_S2_fjLj3072ELj1ELj1ELj4ELj16ENS_18Kernel_traits_baseILj3072EfS2_S2_S2_fjLj128EEEEELb0ELb1ELb1ELb1EEEvNS_9BwdParamsE,"",@"SHT_CUDA_INFO"
	.sectionflags	@""
	.align	4


	//----- nvinfo : EIATTR_CUDA_API_VERSION
	.align		4
        /*0000*/ 	.byte	0x04, 0x37
        /*0002*/ 	.short	(.L_3313 - .L_3312)
.L_3312:
        /*0004*/ 	.word	0x00000082


	//----- nvinfo : EIATTR_SW2861232_WAR
	.align		4
.L_3313:
        /*0008*/ 	.byte	0x01, 0x35
	.zero		2


	//----- nvinfo : EIATTR_PARAM_CBANK
	.align		4
        /*000c*/ 	.byte	0x04, 0x0a
        /*000e*/ 	.short	(.L_3315 - .L_3314)
	.align		4
.L_3314:
        /*0010*/ 	.word	index@(.nv.constant0._ZN10layer_norm13ln_bwd_kernelINS_13Kernel_traitsIf6__halfS2_S2_fjLj3072ELj1ELj1ELj4ELj16ENS_18Kernel_traits_baseILj3072EfS2_S2_S2_fjLj128EEEEELb0ELb1ELb1ELb1EEEvNS_9BwdParamsE)
        /*0014*/ 	.short	0x0160
        /*0016*/ 	.short	0x0128


	//----- nvinfo : EIATTR_CBANK_PARAM_SIZE
	.align		4
.L_3315:
        /*0018*/ 	.byte	0x03, 0x19
        /*001a*/ 	.short	0x0128


	//----- nvinfo : EIATTR_KPARAM_INFO
	.align		4
        /*001c*/ 	.byte	0x04, 0x17
        /*001e*/ 	.short	(.L_3317 - .L_3316)
.L_3316:
        /*0020*/ 	.word	0x00000000
        /*0024*/ 	.short	0x0000
        /*0026*/ 	.short	0x0000
        /*0028*/ 	.byte	0x00, 0xf0, 0xa1, 0x04


	//----- nvinfo : EIATTR_MAXREG_COUNT
	.align		4
.L_3317:
        /*002c*/ 	.byte	0x03, 0x1b
        /*002e*/ 	.short	0x00ff


	//----- nvinfo : EIATTR_NUM_BARRIERS
	.align		4
        /*0030*/ 	.byte	0x02, 0x4c
        /*0032*/ 	.byte	0x01
	.zero		1


	//----- nvinfo : EIATTR_MERCURY_ISA_VERSION
	.align		4
        /*0034*/ 	.byte	0x03, 0x5f
        /*0036*/ 	.short	0x0000


	//----- nvinfo : EIATTR_COOP_GROUP_MASK_REGIDS
	.align		4
        /*0038*/ 	.byte	0x04, 0x29
        /*003a*/ 	.short	(.L_3319 - .L_3318)


	//   ....[0]....
.L_3318:
        /*003c*/ 	.word	0xffffffff


	//   ....[1]....
        /*0040*/ 	.word	0xffffffff


	//   ....[2]....
        /*0044*/ 	.word	0xffffffff


	//   ....[3]....
        /*0048*/ 	.word	0xffffffff


	//   ....[4]....
        /*004c*/ 	.word	0xffffffff


	//   ....[5]....
        /*0050*/ 	.word	0xffffffff


	//   ....[6]....
        /*0054*/ 	.word	0xffffffff


	//   ....[7]....
        /*0058*/ 	.word	0xffffffff


	//   ....[8]....
        /*005c*/ 	.word	0xffffffff


	//   ....[9]....
        /*0060*/ 	.word	0xffffffff


	//   ....[10]....
        /*0064*/ 	.word	0xffffffff


	//   ....[11]....
        /*0068*/ 	.word	0xffffffff


	//   ....[12]....
        /*006c*/ 	.word	0xffffffff


	//   ....[13]....
        /*0070*/ 	.word	0xffffffff


	//   ....[14]....
        /*0074*/ 	.word	0xffffffff


	//   ....[15]....
        /*0078*/ 	.word	0xffffffff


	//   ....[16]....
        /*007c*/ 	.word	0xffffffff


	//   ....[17]....
        /*0080*/ 	.word	0xffffffff


	//   ....[18]....
        /*0084*/ 	.word	0xffffffff


	//   ....[19]....
        /*0088*/ 	.word	0xffffffff


	//----- nvinfo : EIATTR_COOP_GROUP_INSTR_OFFSETS
	.align		4
.L_3319:
        /*008c*/ 	.byte	0x04, 0x28
        /*008e*/ 	.short	(.L_3321 - .L_3320)


	//   ....[0]....
.L_3320:
        /*0090*/ 	.word	0x000017d0


	//   ....[1]....
        /*0094*/ 	.word	0x000017f0


	//   ....[2]....
        /*0098*/ 	.word	0x00001810


	//   ....[3]....
        /*009c*/ 	.word	0x00001830


	//   ....[4]....
        /*00a0*/ 	.word	0x00001850


	//   ....[5]....
        /*00a4*/ 	.word	0x00001870


	//   ....[6]....
        /*00a8*/ 	.word	0x00001890


	//   ....[7]....
        /*00ac*/ 	.word	0x000018b0


	//   ....[8]....
        /*00b0*/ 	.word	0x000018d0


	//   ....[9]....
        /*00b4*/ 	.word	0x000018f0


	//   ....[10]....
        /*00b8*/ 	.word	0x00004100


	//   ....[11]....
        /*00bc*/ 	.word	0x00004180


	//   ....[12]....
        /*00c0*/ 	.word	0x00004200


	//   ....[13]....
        /*00c4*/ 	.word	0x00004270


	//   ....[14]....
        /*00c8*/ 	.word	0x000042f0


	//   ....[15]....
        /*00cc*/ 	.word	0x00004360


	//   ....[16]....
        /*00d0*/ 	.word	0x000043e0


	//   ....[17]....
        /*00d4*/ 	.word	0x00004450


	//   ....[18]....
        /*00d8*/ 	.word	0x000044d0


	//   ....[19]....
        /*00dc*/ 	.word	0x00004540


	//----- nvinfo : EIATTR_EXIT_INSTR_OFFSETS
	.align		4
.L_3321:
        /*00e0*/ 	.byte	0x04, 0x1c
        /*00e2*/ 	.short	(.L_3323 - .L_3322)


	//   ....[0]....
.L_3322:
        /*00e4*/ 	.word	0x000040a0


	//----- nvinfo : EIATTR_MAX_THREADS
	.align		4
.L_3323:
        /*00e8*/ 	.byte	0x04, 0x05
        /*00ea*/ 	.short	(.L_3325 - .L_3324)
.L_3324:
        /*00ec*/ 	.word	0x00000080
        /*00f0*/ 	.word	0x00000001
        /*00f4*/ 	.word	0x00000001


	//----- nvinfo : EIATTR_CRS_STACK_SIZE
	.align		4
.L_3325:
        /*00f8*/ 	.byte	0x04, 0x1e
        /*00fa*/ 	.short	(.L_3327 - .L_3326)
.L_3326:
        /*00fc*/ 	.word	0x00000000
.L_3327:


//--------------------- .nv.info._ZN10layer_norm13ln_bwd_kernelINS_13Kernel_traitsIf6__halfS2_S2_fjLj3072ELj1ELj1ELj4ELj16ENS_18Kernel_traits_baseILj3072EfS2_S2_S2_fjLj128EEEEELb1ELb0ELb0ELb0EEEvNS_9BwdParamsE --------------------------
	.section	.nv.info._ZN10layer_norm13ln_bwd_kernelINS_13Kernel_traitsIf6__halfS2_S2_fjLj3072ELj1ELj1ELj4ELj16ENS_18Kernel_traits_baseILj3072EfS2_S2_S2_fjLj128EEEEELb1ELb0ELb0ELb0EEEvNS_9BwdParamsE,"",@"SHT_CUDA_INFO"
	.sectionflags	@""
	.align	4


	//----- nvinfo : EIATTR_CUDA_API_VERSION
	.align		4
        /*0000*/ 	.byte	0x04, 0x37
        /*0002*/ 	.short	(.L_3329 - .L_3328)
.L_3328:
        /*0004*/ 	.word	0x00000082


	//----- nvinfo : EIATTR_SW2861232_WAR
	.align		4
.L_3329:
        /*0008*/ 	.byte	0x01, 0x35
	.zero		2


	//----- nvinfo : EIATTR_PARAM_CBANK
	.align		4
        /*000c*/ 	.byte	0x04, 0x0a
        /*000e*/ 	.short	(.L_3331 - .L_3330)
	.align		4
.L_3330:
        /*0010*/ 	.word	index@(.nv.constant0._ZN10layer_norm13ln_bwd_kernelINS_13Kernel_traitsIf6__halfS2_S2_fjLj3072ELj1ELj1ELj4ELj16ENS_18Kernel_traits_baseILj3072EfS2_S2_S2_fjLj128EEEEELb1ELb0ELb0ELb0EEEvNS_9BwdParamsE)
        /*0014*/ 	.short	0x0160
        /*0016*/ 	.short	0x0128


	//----- nvinfo : EIATTR_CBANK_PARAM_SIZE
	.align		4
.L_3331:
        /*0018*/ 	.byte	0x03, 0x19
        /*001a*/ 	.short	0x0128


	//----- nvinfo : EIATTR_KPARAM_INFO
	.align		4
        /*001c*/ 	.byte	0x04, 0x17
        /*001e*/ 	.short	(.L_3333 - .L_3332)
.L_3332:
        /*0020*/ 	.word	0x00000000
        /*0024*/ 	.short	0x0000
        /*0026*/ 	.short	0x0000
        /*0028*/ 	.byte	0x00, 0xf0, 0xa1, 0x04


	//----- nvinfo : EIATTR_MAXREG_COUNT
	.align		4
.L_3333:
        /*002c*/ 	.byte	0x03, 0x1b
        /*002e*/ 	.short	0x00ff


	//----- nvinfo : EIATTR_NUM_BARRIERS
	.align		4
        /*0030*/ 	.byte	0x02, 0x4c
        /*0032*/ 	.byte	0x01
	.zero		1


	//----- nvinfo : EIATTR_MERCURY_ISA_VERSION
	.align		4
        /*0034*/ 	.byte	0x03, 0x5f
        /*0036*/ 	.short	0x0000


	//----- nvinfo : EIATTR_COOP_GROUP_MASK_REGIDS
	.align		4
        /*0038*/ 	.byte	0x04, 0x29
        /*003a*/ 	.short	(.L_3335 - .L_3334)


	//   ....[0]....
.L_3334:
        /*003c*/ 	.word	0xffffffff


	//   ....[1]....
        /*0040*/ 	.word	0xffffffff


	//   ....[2]....
        /*0044*/ 	.word	0xffffffff


	//   ....[3]....
        /*0048*/ 	.word	0xffffffff


	//   ....[4]....
        /*004c*/ 	.word	0xffffffff


	//   ....[5]....
        /*0050*/ 	.word	0xffffffff


	//   ....[6]....
        /*0054*/ 	.word	0xffffffff


	//   ....[7]....
        /*0058*/ 	.word	0xffffffff


	//   ....[8]....
        /*005c*/ 	.word	0xffffffff


	//   ....[9]....
        /*0060*/ 	.word	0xffffffff


	//   ....[10]....
        /*0064*/ 	.word	0xffffffff


	//   ....[11]....
        /*0068*/ 	.word	0xffffffff


	//   ....[12]....
        /*006c*/ 	.word	0xffffffff


	//   ....[13]....
        /*0070*/ 	.word	0xffffffff


	//   ....[14]....
        /*0074*/ 	.word	0xffffffff


	//   ....[15]....
        /*0078*/ 	.word	0xffffffff


	//   ....[16]....
        /*007c*/ 	.word	0xffffffff


	//   ....[17]....
        /*0080*/ 	.word	0xffffffff


	//   ....[18]....
        /*0084*/ 	.word	0xffffffff


	//   ....[19]....
        /*0088*/ 	.word	0xffffffff


	//----- nvinfo : EIATTR_COOP_GROUP_INSTR_OFFSETS
	.align		4
.L_3335:
        /*008c*/ 	.byte	0x04, 0x28
        /*008e*/ 	.short	(.L_3337 - .L_3336)


	//   ....[0]....
.L_3336:
        /*0090*/ 	.word	0x00001630


	//   ....[1]....
        /*0094*/ 	.word	0x00001650


	//   ....[2]....
        /*0098*/ 	.word	0x00001670


	//   ....[3]....
        /*009c*/ 	.word	0x00001690


	//   ....[4]....
        /*00a0*/ 	.word	0x000016b0


	//   ....[5]....
        /*00a4*/ 	.word	0x000016d0


	//   ....[6]....
        /*00a8*/ 	.word	0x000016f0


	//   ....[7]....
        /*00ac*/ 	.word	0x00001710


	//   ....[8]....
        /*00b0*/ 	.word	0x00001730


	//   ....[9]....
        /*00b4*/ 	.word	0x00001750


	//   ....[10]....
        /*00b8*/ 	.word	0x00002f90


	//   ....[11]....
        /*00bc*/ 	.word	0x00003010


	//   ....[12]....
        /*00c0*/ 	.word	0x00003090


	//   ....[13]....
        /*00c4*/ 	.word	0x00003100


	//   ....[14]....
        /*00c8*/ 	.word	0x00003180


	//   ....[15]....
        /*00cc*/ 	.word	0x000031f0


	//   ....[16]....
        /*00d0*/ 	.word	0x00003270


	//   ....[17]....
        /*00d4*/ 	.word	0x000032e0


	//   ....[18]....
        /*00d8*/ 	.word	0x00003360


	//   ....[19]....
        /*00dc*/ 	.word	0x000033d0


	//----- nvinfo : EIATTR_EXIT_INSTR_OFFSETS
	.align		4
.L_3337:
        /*00e0*/ 	.byte	0x04, 0x1c
        /*00e2*/ 	.short	(.L_3339 - .L_3338)


	//   ....[0]....
.L_3338:
        /*00e4*/ 	.word	0x00002eb0


	//   ....[1]....
        /*00e8*/ 	.word	0x00002f30


	//----- nvinfo : EIATTR_MAX_THREADS
	.align		4
.L_3339:
        /*00ec*/ 	.byte	0x04, 0x05
        /*00ee*/ 	.short	(.L_3341 - .L_3340)
.L_3340:
        /*00f0*/ 	.word	0x00000080
        /*00f4*/ 	.word	0x00000001
        /*00f8*/ 	.word	0x00000001


	//----- nvinfo : EIATTR_CRS_STACK_SIZE
	.align		4
.L_3341:
        /*00fc*/ 	.byte	0x04, 0x1e
        /*00fe*/ 	.short	(.L_3343 - .L_3342)
.L_3342:
        /*0100*/ 	.word	0x00000000
.L_3343:


//--------------------- .nv.info._ZN10layer_norm13ln_bwd_kernelINS_13Kernel_traitsIf6__halfS2_S2_fjLj3072ELj1ELj1ELj4ELj16ENS_18Kernel_traits_baseILj3072EfS2_S2_S2_fjLj128EEEEELb1ELb0ELb0ELb1EEEvNS_9BwdParamsE --------------------------
	.section	.nv.info._ZN10layer_norm13ln_bwd_kernelINS_13Kernel_traitsIf6__halfS2_S2_fjLj3072ELj1ELj1ELj4ELj16ENS_18Kernel_traits_baseILj3072EfS2_S2_S2_fjLj128EEEEELb1ELb0ELb0ELb1EEEvNS_9BwdParamsE,"",@"SHT_CUDA_INFO"
	.sectionflags	@""
	.align	4


	//----- nvinfo : EIATTR_CUDA_API_VERSION
	.align		4
        /*0000*/ 	.byte	0x04, 0x37
        /*0002*/ 	.short	(.L_3345 - .L_3344)
.L_3344:
        /*0004*/ 	.word	0x00000082


	//----- nvinfo : EIATTR_SW2861232_WAR
	.align		4
.L_3345:
        /*0008*/ 	.byte	0x01, 0x35
	.zero		2


	//----- nvinfo : EIATTR_PARAM_CBANK
	.align		4
        /*000c*/ 	.byte	0x04, 0x0a
        /*000e*/ 	.short	(.L_3347 - .L_3346)
	.align		4
.L_3346:
        /*0010*/ 	.word	index@(.nv.constant0._ZN10layer_norm13ln_bwd_kernelINS_13Kernel_traitsIf6__halfS2_S2_fjLj3072ELj1ELj1ELj4ELj16ENS_18Kernel_traits_baseILj3072EfS2_S2_S2_fjLj128EEEEELb1ELb0ELb0ELb1EEEvNS_9BwdParamsE)
        /*0014*/ 	.short	0x0160
        /*0016*/ 	.short	0x0128


	//----- nvinfo : EIATTR_CBANK_PARAM_SIZE
	.align		4
.L_3347:
        /*0018*/ 	.byte	0x03, 0x19
        /*001a*/ 	.short	0x0128


	//----- nvinfo : EIATTR_KPARAM_INFO
	.align		4
        /*001c*/ 	.byte	0x04, 0x17
        /*001e*/ 	.short	(.L_3349 - .L_3348)
.L_3348:
        /*0020*/ 	.word	0x00000000
        /*0024*/ 	.short	0x0000
        /*0026*/ 	.short	0x0000
        /*0028*/ 	.byte	0x00, 0xf0, 0xa1, 0x04


	//----- nvinfo : EIATTR_MAXREG_COUNT
	.align		4
.L_3349:
        /*002c*/ 	.byte	0x03, 0x1b
        /*002e*/ 	.short	0x00ff


	//----- nvinfo : EIATTR_NUM_BARRIERS
	.align		4
        /*0030*/ 	.byte	0x02, 0x4c
        /*0032*/ 	.byte	0x01
	.zero		1


	//----- nvinfo : EIATTR_MERCURY_ISA_VERSION
	.align		4
        /*0034*/ 	.byte	0x03, 0x5f
        /*0036*/ 	.short	0x0000


	//----- nvinfo : EIATTR_COOP_GROUP_MASK_REGIDS
	.align		4
        /*0038*/ 	.byte	0x04, 0x29
        /*003a*/ 	.short	(.L_3351 - .L_3350)


	//   ....[0]....
.L_3350:
        /*003c*/ 	.word	0xffffffff


	//   ....[1]....
        /*0040*/ 	.word	0xffffffff


	//   ....[2]....
        /*0044*/ 	.word	0xffffffff


	//   ....[3]....
        /*0048*/ 	.word	0xffffffff


	//   ....[4]....
        /*004c*/ 	.word	0xffffffff


	//   ....[5]....
        /*0050*/ 	.word	0xffffffff


	//   ....[6]....
        /*0054*/ 	.word	0xffffffff


	//   ....[7]....
        /*0058*/ 	.word	0xffffffff


	//   ....[8]....
        /*005c*/ 	.word	0xffffffff


	//   ....[9]....
        /*0060*/ 	.word	0xffffffff


	//   ....[10]....
        /*0064*/ 	.word	0xffffffff


	//   ....[11]....
        /*0068*/ 	.word	0xffffffff


	//   ....[12]....
        /*006c*/ 	.word	0xffffffff


	//   ....[13]....
        /*0070*/ 	.word	0xffffffff


	//   ....[14]....
        /*0074*/ 	.word	0xffffffff


	//   ....[15]....
        /*0078*/ 	.word	0xffffffff


	//   ....[16]....
        /*007c*/ 	.word	0xffffffff


	//   ....[17]....
        /*0080*/ 	.word	0xffffffff


	//   ....[18]....
        /*0084*/ 	.word	0xffffffff


	//   ....[19]....
        /*0088*/ 	.word	0xffffffff


	//----- nvinfo : EIATTR_COOP_GROUP_INSTR_OFFSETS
	.align		4
.L_3351:
        /*008c*/ 	.byte	0x04, 0x28
        /*008e*/ 	.short	(.L_3353 - .L_3352)


	//   ....[0]....
.L_3352:
        /*0090*/ 	.word	0x00001630


	//   ....[1]....
        /*0094*/ 	.word	0x00001660


	//   ....[2]....
        /*0098*/ 	.word	0x00001670


	//   ....[3]....
        /*009c*/ 	.word	0x000016a0


	//   ....[4]....
        /*00a0*/ 	.word	0x000016c0


	//   ....[5]....
        /*00a4*/ 	.word	0x000016d0


	//   ....[6]....
        /*00a8*/ 	.word	0x00001700


	//   ....[7]....
        /*00ac*/ 	.word	0x00001710


	//   ....[8]....
        /*00b0*/ 	.word	0x00001740


	//   ....[9]....
        /*00b4*/ 	.word	0x00001750


	//   ....[10]....
        /*00b8*/ 	.word	0x00002fd0


	//   ....[11]....
        /*00bc*/ 	.word	0x00003050


	//   ....[12]....
        /*00c0*/ 	.word	0x000030d0


	//   ....[13]....
        /*00c4*/ 	.word	0x00003140


	//   ....[14]....
        /*00c8*/ 	.word	0x000031c0


	//   ....[15]....
        /*00cc*/ 	.word	0x00003230


	//   ....[16]....
        /*00d0*/ 	.word	0x000032b0


	//   ....[17]....
        /*00d4*/ 	.word	0x00003320


	//   ....[18]....
        /*00d8*/ 	.word	0x000033a0


	//   ....[19]....
        /*00dc*/ 	.word	0x00003410


	//----- nvinfo : EIATTR_EXIT_INSTR_OFFSETS
	.align		4
.L_3353:
        /*00e0*/ 	.byte	0x04, 0x1c
        /*00e2*/ 	.short	(.L_3355 - .L_3354)


	//   ....[0]....
.L_3354:
        /*00e4*/ 	.word	0x00002f70


	//----- nvinfo : EIATTR_MAX_THREADS
	.align		4
.L_3355:
        /*00e8*/ 	.byte	0x04, 0x05
        /*00ea*/ 	.short	(.L_3357 - .L_3356)
.L_3356:
        /*00ec*/ 	.word	0x00000080
        /*00f0*/ 	.word	0x00000001
        /*00f4*/ 	.word	0x00000001


	//----- nvinfo : EIATTR_CRS_STACK_SIZE
	.align		4
.L_3357:
        /*00f8*/ 	.byte	0x04, 0x1e
        /*00fa*/ 	.short	(.L_3359 - .L_3358)
.L_3358:
        /*00fc*/ 	.word	0x00000000
.L_3359:


//--------------------- .nv.info._ZN10layer_norm22ln_bwd_finalize_kernelINS_22Kernel_traits_finalizeILj3072Ef6__halfS2_S2_fjLb0ELj1024ELj4ENS_18Kernel_traits_baseILj3072EfS2_S2_S2_fjLj1024EEEEELb0ELb0EEEvNS_9BwdParamsE --------------------------
	.section	.nv.info._ZN10layer_norm22ln_bwd_finalize_kernelINS_22Kernel_traits_finalizeILj3072Ef6__halfS2_S2_fjLb0ELj1024ELj4ENS_18Kernel_traits_baseILj3072EfS2_S2_S2_fjLj1024EEEEELb0ELb0EEEvNS_9BwdParamsE,"",@"SHT_CUDA_INFO"
	.sectionflags	@""
	.align	4


	//----- nvinfo : EIATTR_CUDA_API_VERSION
	.align		4
        /*0000*/ 	.byte	0x04, 0x37
        /*0002*/ 	.short	(.L_3361 - .L_3360)
.L_3360:
        /*0004*/ 	.word	0x00000082


	//----- nvinfo : EIATTR_SW2861232_WAR
	.align		4
.L_3361:
        /*0008*/ 	.byte	0x01, 0x35
	.zero		2


	//----- nvinfo : EIATTR_PARAM_CBANK
	.align		4
        /*000c*/ 	.byte	0x04, 0x0a
        /*000e*/ 	.short	(.L_3363 - .L_3362)
	.align		4
.L_3362:
        /*0010*/ 	.word	index@(.nv.constant0._ZN10layer_norm22ln_bwd_finalize_kernelINS_22Kernel_traits_finalizeILj3072Ef6__halfS2_S2_fjLb0ELj1024ELj4ENS_18Kernel_traits_baseILj3072EfS2_S2_S2_fjLj1024EEEEELb0ELb0EEEvNS_9BwdParamsE)
        /*0014*/ 	.short	0x0160
        /*0016*/ 	.short	0x0128


	//----- nvinfo : EIATTR_CBANK_PARAM_SIZE
	.align		4
.L_3363:
        /*0018*/ 	.byte	0x03, 0x19
        /*001a*/ 	.short	0x0128


	//----- nvinfo : EIATTR_KPARAM_INFO
	.align		4
        /*001c*/ 	.byte	0x04, 0x17
        /*001e*/ 	.short	(.L_3365 - .L_3364)
.L_3364:
        /*0020*/ 	.word	0x00000000
        /*0024*/ 	.short	0x0000
        /*0026*/ 	.short	0x0000
        /*0028*/ 	.byte	0x00, 0xf0, 0xa1, 0x04


	//----- nvinfo : EIATTR_MAXREG_COUNT
	.align		4
.L_3365:
        /*002c*/ 	.byte	0x03, 0x1b
        /*002e*/ 	.short	0x0040


	//----- nvinfo : EIATTR_NUM_BARRIERS
	.align		4
        /*0030*/ 	.byte	0x02, 0x4c
        /*0032*/ 	.byte	0x01
	.zero		1


	//----- nvinfo : EIATTR_MERCURY_ISA_VERSION
	.align		4
        /*0034*/ 	.byte	0x03, 0x5f
        /*0036*/ 	.short	0x0000


	//----- nvinfo : EIATTR_COOP_GROUP_MASK_REGIDS
	.align		4
        /*0038*/ 	.byte	0x04, 0x29
        /*003a*/ 	.short	(.L_3367 - .L_3366)


	//   ....[0]....
.L_3366:
        /*003c*/ 	.word	0xffffffff


	//   ....[1]....
        /*0040*/ 	.word	0xffffffff


	//   ....[2]....
        /*0044*/ 	.word	0xffffffff


	//   ....[3]....
        /*0048*/ 	.word	0xffffffff


	//   ....[4]....
        /*004c*/ 	.word	0xffffffff


	//   ....[5]....
        /*0050*/ 	.word	0xffffffff


	//   ....[6]....
        /*0054*/ 	.word	0xffffffff


	//   ....[7]....
        /*0058*/ 	.word	0xffffffff


	//   ....[8]....
        /*005c*/ 	.word	0xffffffff


	//   ....[9]....
        /*0060*/ 	.word	0xffffffff


	//   ....[10]....
        /*0064*/ 	.word	0xffffffff


	//   ....[11]....
        /*0068*/ 	.word	0xffffffff


	//   ....[12]....
        /*006c*/ 	.word	0xffffffff


	//   ....[13]....
        /*0070*/ 	.word	0xffffffff


	//   ....[14]....
        /*0074*/ 	.word	0xffffffff


	//   ....[15]....
        /*0078*/ 	.word	0xffffffff


	//   ....[16]....
        /*007c*/ 	.word	0xffffffff


	//   ....[17]....
        /*0080*/ 	.word	0xffffffff


	//   ....[18]....
        /*0084*/ 	.word	0xffffffff


	//   ....[19]....
        /*0088*/ 	.word	0xffffffff


	//----- nvinfo : EIATTR_COOP_GROUP_INSTR_OFFSETS
	.align		4
.L_3367:
        /*008c*/ 	.byte	0x04, 0x28
        /*008e*/ 	.short	(.L_3369 - .L_3368)


	//   ....[0]....
.L_3368:
        /*0090*/ 	.word	0x00000820


	//   ....[1]....
        /*0094*/ 	.word	0x00000850


	//   ....[2]....
        /*0098*/ 	.word	0x00000860


	//   ....[3]....
        /*009c*/ 	.word	0x00000890


	//   ....[4]....
        /*00a0*/ 	.word	0x000008a0


	//   ....[5]....
        /*00a4*/ 	.word	0x000008d0


	//   ....[6]....
        /*00a8*/ 	.word	0x000008f0


	//   ....[7]....
        /*00ac*/ 	.word	0x00000900


	//   ....[8]....
        /*00b0*/ 	.word	0x00000930


	//   ....[9]....
        /*00b4*/ 	.word	0x00000940


	//   ....[10]....
        /*00b8*/ 	.word	0x00000b30


	//   ....[11]....
        /*00bc*/ 	.word	0x00000ba0


	//   ....[12]....
        /*00c0*/ 	.word	0x00000c00


	//   ....[13]....
        /*00c4*/ 	.word	0x00000c60


	//   ....[14]....
        /*00c8*/ 	.word	0x00000cd0


	//   ....[15]....
        /*00cc*/ 	.word	0x00000d40


	//   ....[16]....
        /*00d0*/ 	.word	0x00000da0


	//   ....[17]....
        /*00d4*/ 	.word	0x00000e00


	//   ....[18]....
        /*00d8*/ 	.word	0x00000e60


	//   ....[19]....
        /*00dc*/ 	.word	0x00000ec0


	//----- nvinfo : EIATTR_EXIT_INSTR_OFFSETS
	.align		4
.L_3369:
        /*00e0*/ 	.byte	0x04, 0x1c
        /*00e2*/ 	.short	(.L_3371 - .L_3370)


	//   ....[0]....
.L_3370:
        /*00e4*/ 	.word	0x00000070


	//   ....[1]....
        /*00e8*/ 	.word	0x00000ad0


	//----- nvinfo : EIATTR_MAX_THREADS
	.align		4
.L_3371:
        /*00ec*/ 	.byte	0x04, 0x05
        /*00ee*/ 	.short	(.L_3373 - .L_3372)
.L_3372:
        /*00f0*/ 	.word	0x00000400
        /*00f4*/ 	.word	0x00000001
        /*00f8*/ 	.word	0x00000001


	//----- nvinfo : EIATTR_CRS_STACK_SIZE
	.align		4
.L_3373:
        /*00fc*/ 	.byte	0x04, 0x1e
        /*00fe*/ 	.short	(.L_3375 - .L_3374)
.L_3374:
        /*0100*/ 	.word	0x00000000
.L_3375:


//--------------------- .nv.info._ZN10layer_norm13ln_bwd_kernelINS_13Kernel_traitsIf6__halfS2_S2_fjLj3072ELj1ELj1ELj4ELj16ENS_18Kernel_traits_baseILj3072EfS2_S2_S2_fjLj128EEEEELb1ELb0ELb1ELb0EEEvNS_9BwdParamsE --------------------------
	.section	.nv.info._ZN10layer_norm13ln_bwd_kernelINS_13Kernel_traitsIf6__halfS2_S2_fjLj3072ELj1ELj1ELj4ELj16ENS_18Kernel_traits_baseILj3072EfS2_S2_S2_fjLj128EEEEELb1ELb0ELb1ELb0EEEvNS_9BwdParamsE,"",@"SHT_CUDA_INFO"
	.sectionflags	@""
	.align	4


	//----- nvinfo : EIATTR_CUDA_API_VERSION
	.align		4
        /*0000*/ 	.byte	0x04, 0x37
        /*0002*/ 	.short	(.L_3377 - .L_3376)
.L_3376:
        /*0004*/ 	.word	0x00000082


	//----- nvinfo : EIATTR_SW2861232_WAR
	.align		4
.L_3377:
        /*0008*/ 	.byte	0x01, 0x35
	.zero		2


	//----- nvinfo : EIATTR_PARAM_CBANK
	.align		4
        /*000c*/ 	.byte	0x04, 0x0a
        /*000e*/ 	.short	(.L_3379 - .L_3378)
	.align		4
.L_3378:
        /*0010*/ 	.word	index@(.nv.constant0._ZN10layer_norm13ln_bwd_kernelINS_13Kernel_traitsIf6__halfS2_S2_fjLj3072ELj1ELj1ELj4ELj16ENS_18Kernel_traits_baseILj3072EfS2_S2_S2_fjLj128EEEEELb1ELb0ELb1ELb0EEEvNS_9BwdParamsE)
        /*0014*/ 	.short	0x0160
        /*0016*/ 	.short	0x0128


	//----- nvinfo : EIATTR_CBANK_PARAM_SIZE
	.align		4
.L_3379:
        /*0018*/ 	.byte	0x03, 0x19
        /*001a*/ 	.short	0x0128


	//----- nvinfo : EIATTR_KPARAM_INFO
	.align		4
        /*001c*/ 	.byte	0x04, 0x17
        /*001e*/ 	.short	(.L_3381 - .L_3380)
.L_3380:
        /*0020*/ 	.word	0x00000000
        /*0024*/ 	.short	0x0000
        /*0026*/ 	.short	0x0000
        /*0028*/ 	.byte	0x00, 0xf0, 0xa1, 0x04


	//----- nvinfo : EIATTR_MAXREG_COUNT
	.align		4
.L_3381:
        /*002c*/ 	.byte	0x03, 0x1b
        /*002e*/ 	.short	0x00ff


	//----- nvinfo : EIATTR_NUM_BARRIERS
	.align		4
        /*0030*/ 	.byte	0x02, 0x4c
        /*0032*/ 	.byte	0x01
	.zero		1


	//----- nvinfo : EIATTR_MERCURY_ISA_VERSION
	.align		4
        /*0034*/ 	.byte	0x03, 0x5f
        /*0036*/ 	.short	0x0000


	//----- nvinfo : EIATTR_COOP_GROUP_MASK_REGIDS
	.align		4
        /*0038*/ 	.byte	0x04, 0x29
        /*003a*/ 	.short	(.L_3383 - .L_3382)


	//   ....[0]....
.L_3382:
        /*003c*/ 	.word	0xffffffff


	//   ....[1]....
        /*0040*/ 	.word	0xffffffff


	//   ....[2]....
        /*0044*/ 	.word	0xffffffff


	//   ....[3]....
        /*0048*/ 	.word	0xffffffff


	//   ....[4]....
        /*004c*/ 	.word	0xffffffff


	//   ....[5]....
        /*0050*/ 	.word	0xffffffff


	//   ....[6]....
        /*0054*/ 	.word	0xffffffff


	//   ....[7]....
        /*0058*/ 	.word	0xffffffff


	//   ....[8]....
        /*005c*/ 	.word	0xffffffff


	//   ....[9]....
        /*0060*/ 	.word	0xffffffff


	//   ....[10]....
        /*0064*/ 	.word	0xffffffff


	//   ....[11]....
        /*0068*/ 	.word	0xffffffff


	//   ....[12]....
        /*006c*/ 	.word	0xffffffff


	//   ....[13]....
        /*0070*/ 	.word	0xffffffff


	//   ....[14]....
        /*0074*/ 	.word	0xffffffff


	//   ....[15]....
        /*0078*/ 	.word	0xffffffff


	//   ....[16]....
        /*007c*/ 	.word	0xffffffff


	//   ....[17]....
        /*0080*/ 	.word	0xffffffff


	//   ....[18]....
        /*0084*/ 	.word	0xffffffff


	//   ....[19]....
        /*0088*/ 	.word	0xffffffff


	//----- nvinfo : EIATTR_COOP_GROUP_INSTR_OFFSETS
	.align		4
.L_3383:
        /*008c*/ 	.byte	0x04, 0x28
        /*008e*/ 	.short	(.L_3385 - .L_3384)


	//   ....[0]....
.L_3384:
        /*0090*/ 	.word	0x00001950


	//   ....[1]....
        /*0094*/ 	.word	0x00001970


	//   ....[2]....
        /*0098*/ 	.word	0x00001990


	//   ....[3]....
        /*009c*/ 	.word	0x000019b0


	//   ....[4]....
        /*00a0*/ 	.word	0x000019d0


	//   ....[5]....
        /*00a4*/ 	.word	0x000019f0


	//   ....[6]....
        /*00a8*/ 	.word	0x00001a10


	//   ....[7]....
        /*00ac*/ 	.word	0x00001a30


	//   ....[8]....
        /*00b0*/ 	.word	0x00001a60


	//   ....[9]....
        /*00b4*/ 	.word	0x00001a70


	//   ....[10]....
        /*00b8*/ 	.word	0x000043c0


	//   ....[11]....
        /*00bc*/ 	.word	0x00004440


	//   ....[12]....
        /*00c0*/ 	.word	0x000044c0


	//   ....[13]....
        /*00c4*/ 	.word	0x00004530


	//   ....[14]....
        /*00c8*/ 	.word	0x000045b0


	//   ....[15]....
        /*00cc*/ 	.word	0x00004620


	//   ....[16]....
        /*00d0*/ 	.word	0x000046a0


	//   ....[17]....
        /*00d4*/ 	.word	0x00004710


	//   ....[18]....
        /*00d8*/ 	.word	0x00004790


	//   ....[19]....
        /*00dc*/ 	.word	0x00004800


	//----- nvinfo : EIATTR_EXIT_INSTR_OFFSETS
	.align		4
.L_3385:
        /*00e0*/ 	.byte	0x04, 0x1c
        /*00e2*/ 	.short	(.L_3387 - .L_3386)


	//   ....[0]....
.L_3386:
        /*00e4*/ 	.word	0x000042e0


	//   ....[1]....
        /*00e8*/ 	.word	0x00004360


	//----- nvinfo : EIATTR_MAX_THREADS
	.align		4
.L_3387:
        /*00ec*/ 	.byte	0x04, 0x05
        /*00ee*/ 	.short	(.L_3389 - .L_3388)
.L_3388:
        /*00f0*/ 	.word	0x00000080
        /*00f4*/ 	.word	0x00000001
        /*00f8*/ 	.word	0x00000001


	//----- nvinfo : EIATTR_CRS_STACK_SIZE
	.align		4
.L_3389:
        /*00fc*/ 	.byte	0x04, 0x1e
        /*00fe*/ 	.short	(.L_3391 - .L_3390)
.L_3390:
        /*0100*/ 	.word	0x00000000
.L_3391:


//--------------------- .nv.info._ZN10layer_norm22ln_bwd_finalize_kernelINS_22Kernel_traits_finalizeILj3072Ef6__halfS2_S2_fjLb0ELj1024ELj4ENS_18Kernel_traits_baseILj3072EfS2_S2_S2_fjLj1024EEEEELb0ELb1EEEvNS_9BwdParamsE --------------------------
	.section	.nv.info._ZN10layer_norm22ln_bwd_finalize_kernelINS_22Kernel_traits_finalizeILj3072Ef6__halfS2_S2_fjLb0ELj1024ELj4ENS_18Kernel_traits_baseILj3072EfS2_S2_S2_fjLj1024EEEEELb0ELb1EEEvNS_9BwdParamsE,"",@"SHT_CUDA_INFO"
	.sectionflags	@""
	.align	4


	//----- nvinfo : EIATTR_CUDA_API_VERSION
	.align		4
        /*0000*/ 	.byte	0x04, 0x37
        /*0002*/ 	.short	(.L_3393 - .L_3392)
.L_3392:
        /*0004*/ 	.word	0x00000082


	//----- nvinfo : EIATTR_SW2861232_WAR
	.align		4
.L_3393:
        /*0008*/ 	.byte	0x01, 0x35
	.zero		2


	//----- nvinfo : EIATTR_PARAM_CBANK
	.align		4
        /*000c*/ 	.byte	0x04, 0x0a
        /*000e*/ 	.short	(.L_3395 - .L_3394)
	.align		4
.L_3394:
        /*0010*/ 	.word	index@(.nv.constant0._ZN10layer_norm22ln_bwd_finalize_kernelINS_22Kernel_traits_finalizeILj3072Ef6__halfS2_S2_fjLb0ELj1024ELj4ENS_18Kernel_traits_baseILj3072EfS2_S2_S2_fjLj1024EEEEELb0ELb1EEEvNS_9BwdParamsE)
        /*0014*/ 	.short	0x0160
        /*0016*/ 	.short	0x0128


	//----- nvinfo : EIATTR_CBANK_PARAM_SIZE
	.align		4
.L_3395:
        /*0018*/ 	.byte	0x03, 0x19
        /*001a*/ 	.short	0x0128


	//----- nvinfo : EIATTR_KPARAM_INFO
	.align		4
        /*001c*/ 	.byte	0x04, 0x17
        /*001e*/ 	.short	(.L_3397 - .L_3396)
.L_3396:
        /*0020*/ 	.word	0x00000000
        /*0024*/ 	.short	0x0000
        /*0026*/ 	.short	0x0000
        /*0028*/ 	.byte	0x00, 0xf0, 0xa1, 0x04


	//----- nvinfo : EIATTR_MAXREG_COUNT
	.align		4
.L_3397:
        /*002c*/ 	.byte	0x03, 0x1b
        /*002e*/ 	.short	0x0040


	//----- nvinfo : EIATTR_NUM_BARRIERS
	.align		4
        /*0030*/ 	.byte	0x02, 0x4c
        /*0032*/ 	.byte	0x01
	.zero		1


	//----- nvinfo : EIATTR_MERCURY_ISA_VERSION
	.align		4
        /*0034*/ 	.byte	0x03, 0x5f
        /*0036*/ 	.short	0x0000


	//----- nvinfo : EIATTR_COOP_GROUP_MASK_REGIDS
	.align		4
        /*0038*/ 	.byte	0x04, 0x29
        /*003a*/ 	.short	(.L_3399 - .L_3398)


	//   ....[0]....
.L_3398:
        /*003c*/ 	.word	0xffffffff


	//   ....[1]....
        /*0040*/ 	.word	0xffffffff


	//   ....[2]....
        /*0044*/ 	.word	0xffffffff


	//   ....[3]....
        /*0048*/ 	.word	0xffffffff


	//   ....[4]....
        /*004c*/ 	.word	0xffffffff


	//   ....[5]....
        /*0050*/ 	.word	0xffffffff


	//   ....[6]....
        /*0054*/ 	.word	0xffffffff


	//   ....[7]....
        /*0058*/ 	.word	0xffffffff


	//   ....[8]....
        /*005c*/ 	.word	0xffffffff


	//   ....[9]....
        /*0060*/ 	.word	0xffffffff


	//   ....[10]....
        /*0064*/ 	.word	0xffffffff


	//   ....[11]....
        /*0068*/ 	.word	0xffffffff


	//   ....[12]....
        /*006c*/ 	.word	0xffffffff


	//   ....[13]....
        /*0070*/ 	.word	0xffffffff


	//   ....[14]....
        /*0074*/ 	.word	0xffffffff


	//   ....[15]....
        /*0078*/ 	.word	0xffffffff


	//   ....[16]....
        /*007c*/ 	.word	0xffffffff


	//   ....[17]....
        /*0080*/ 	.word	0xffffffff


	//   ....[18]....
        /*0084*/ 	.word	0xffffffff


	//   ....[19]....
        /*0088*/ 	.word	0xffffffff


	//----- nvinfo : EIATTR_COOP_GROUP_INSTR_OFFSETS
	.align		4
.L_3399:
        /*008c*/ 	.byte	0x04, 0x28
        /*008e*/ 	.short	(.L_3401 - .L_3400)


	//   ....[0]....
.L_3400:
        /*0090*/ 	.word	0x000007f0


	//   ....[1]....
        /*0094*/ 	.word	0x00000820


	//   ....[2]....
        /*0098*/ 	.word	0x00000840


	//   ....[3]....
        /*009c*/ 	.word	0x00000850


	//   ....[4]....
        /*00a0*/ 	.word	0x00000880


	//   ....[5]....
        /*00a4*/ 	.word	0x00000890


	//   ....[6]....
        /*00a8*/ 	.word	0x000008c0


	//   ....[7]....
        /*00ac*/ 	.word	0x000008d0


	//   ....[8]....
        /*00b0*/ 	.word	0x00000900


	//   ....[9]....
        /*00b4*/ 	.word	0x00000910


	//   ....[10]....
        /*00b8*/ 	.word	0x00000ab0


	//   ....[11]....
        /*00bc*/ 	.word	0x00000b30


	//   ....[12]....
        /*00c0*/ 	.word	0x00000b90


	//   ....[13]....
        /*00c4*/ 	.word	0x00000bf0


	//   ....[14]....
        /*00c8*/ 	.word	0x00000c60


	//   ....[15]....
        /*00cc*/ 	.word	0x00000cd0


	//   ....[16]....
        /*00d0*/ 	.word	0x00000d30


	//   ....[17]....
        /*00d4*/ 	.word	0x00000d90


	//   ....[18]....
        /*00d8*/ 	.word	0x00000df0


	//   ....[19]....
        /*00dc*/ 	.word	0x00000e50


	//----- nvinfo : EIATTR_EXIT_INSTR_OFFSETS
	.align		4
.L_3401:
        /*00e0*/ 	.byte	0x04, 0x1c
        /*00e2*/ 	.short	(.L_3403 - .L_3402)


	//   ....[0]....
.L_3402:
        /*00e4*/ 	.word	0x00000070


	//   ....[1]....
        /*00e8*/ 	.word	0x00000a50


	//----- nvinfo : EIATTR_MAX_THREADS
	.align		4
.L_3403:
        /*00ec*/ 	.byte	0x04, 0x05
        /*00ee*/ 	.short	(.L_3405 - .L_3404)
.L_3404:
        /*00f0*/ 	.word	0x00000400
        /*00f4*/ 	.word	0x00000001
        /*00f8*/ 	.word	0x00000001


	//----- nvinfo : EIATTR_CRS_STACK_SIZE
	.align		4
.L_3405:
        /*00fc*/ 	.byte	0x04, 0x1e
        /*00fe*/ 	.short	(.L_3407 - .L_3406)
.L_3406:
        /*0100*/ 	.word	0x00000000
.L_3407:


//--------------------- .nv.info._ZN10layer_norm13ln_bwd_kernelINS_13Kernel_traitsIf6__halfS2_S2_fjLj3072ELj1ELj1ELj4ELj16ENS_18Kernel_traits_baseILj3072EfS2_S2_S2_fjLj128EEEEELb1ELb0ELb1ELb1EEEvNS_9BwdParamsE --------------------------
	.section	.nv.info._ZN10layer_norm13ln_bwd_kernelINS_13Kernel_traitsIf6__halfS2_S2_fjLj3072ELj1ELj1ELj4ELj16ENS_18Kernel_traits_baseILj3072EfS2_S2_S2_fjLj128EEEEELb1ELb0ELb1ELb1EEEvNS_9BwdParamsE,"",@"SHT_CUDA_INFO"
	.sectionflags	@""
	.align	4


	//----- nvinfo : EIATTR_CUDA_API_VERSION
	.align		4
        /*0000*/ 	.byte	0x04, 0x37
        /*0002*/ 	.short	(.L_3409 - .L_3408)
.L_3408:
        /*0004*/ 	.word	0x00000082


	//----- nvinfo : EIATTR_SW2861232_WAR
	.align		4
.L_3409:
        /*0008*/ 	.byte	0x01, 0x35
	.zero		2


	//----- nvinfo : EIATTR_PARAM_CBANK
	.align		4
        /*000c*/ 	.byte	0x04, 0x0a
        /*000e*/ 	.short	(.L_3411 - .L_3410)
	.align		4
.L_3410:
        /*0010*/ 	.word	index@(.nv.constant0._ZN10layer_norm13ln_bwd_kernelINS_13Kernel_traitsIf6__halfS2_S2_fjLj3072ELj1ELj1ELj4ELj16ENS_18Kernel_traits_baseILj3072EfS2_S2_S2_fjLj128EEEEELb1ELb0ELb1ELb1EEEvNS_9BwdParamsE)
        /*0014*/ 	.short	0x0160
        /*0016*/ 	.short	0x0128


	//----- nvinfo : EIATTR_CBANK_PARAM_SIZE
	.align		4
.L_3411:
        /*0018*/ 	.byte	0x03, 0x19
        /*001a*/ 	.short	0x0128


	//----- nvinfo : EIATTR_KPARAM_INFO
	.align		4
        /*001c*/ 	.byte	0x04, 0x17
        /*001e*/ 	.short	(.L_3413 - .L_3412)
.L_3412:
        /*0020*/ 	.word	0x00000000
        /*0024*/ 	.short	0x0000
        /*0026*/ 	.short	0x0000
        /*0028*/ 	.byte	0x00, 0xf0, 0xa1, 0x04


	//----- nvinfo : EIATTR_MAXREG_COUNT
	.align		4
.L_3413:
        /*002c*/ 	.byte	0x03, 0x1b
        /*002e*/ 	.short	0x00ff


	//----- nvinfo : EIATTR_NUM_BARRIERS
	.align		4
        /*0030*/ 	.byte	0x02, 0x4c
        /*0032*/ 	.byte	0x01
	.zero		1


	//----- nvinfo : EIATTR_MERCURY_ISA_VERSION
	.align		4
        /*0034*/ 	.byte	0x03, 0x5f
        /*0036*/ 	.short	0x0000


	//----- nvinfo : EIATTR_COOP_GROUP_MASK_REGIDS
	.align		4
        /*0038*/ 	.byte	0x04, 0x29
        /*003a*/ 	.short	(.L_3415 - .L_3414)


	//   ....[0]....
.L_3414:
        /*003c*/ 	.word	0xffffffff


	//   ....[1]....
        /*0040*/ 	.word	0xffffffff


	//   ....[2]....
        /*0044*/ 	.word	0xffffffff


	//   ....[3]....
        /*0048*/ 	.word	0xffffffff


	//   ....[4]....
        /*004c*/ 	.word	0xffffffff


	//   ....[5]....
        /*0050*/ 	.word	0xffffffff


	//   ....[6]....
        /*0054*/ 	.word	0xffffffff


	//   ....[7]....
        /*0058*/ 	.word	0xffffffff


	//   ....[8]....
        /*005c*/ 	.word	0xffffffff


	//   ....[9]....
        /*0060*/ 	.word	0xffffffff


	//   ....[10]....
        /*0064*/ 	.word	0xffffffff


	//   ....[11]....
        /*0068*/ 	.word	0xffffffff


	//   ....[12]....
        /*006c*/ 	.word	0xffffffff


	//   ....[13]....
        /*0070*/ 	.word	0xffffffff


	//   ....[14]....
        /*0074*/ 	.word	0xffffffff


	//   ....[15]....
        /*0078*/ 	.word	0xffffffff


	//   ....[16]....
        /*007c*/ 	.word	0xffffffff


	//   ....[17]....
        /*0080*/ 	.word	0xffffffff


	//   ....[18]....
        /*0084*/ 	.word	0xffffffff


	//   ....[19]....
        /*0088*/ 	.word	0xffffffff


	//----- nvinfo : EIATTR_COOP_GROUP_INSTR_OFFSETS
	.align		4
.L_3415:
        /*008c*/ 	.byte	0x04, 0x28
        /*008e*/ 	.short	(.L_3417 - .L_3416)


	//   ....[0]....
.L_3416:
        /*0090*/ 	.word	0x00001830


	//   ....[1]....
        /*0094*/ 	.word	0x00001850


	//   ....[2]....
        /*0098*/ 	.word	0x00001870


	//   ....[3]....
        /*009c*/ 	.word	0x00001890


	//   ....[4]....
        /*00a0*/ 	.word	0x000018b0


	//   ....[5]....
        /*00a4*/ 	.word	0x000018d0


	//   ....[6]....
        /*00a8*/ 	.word	0x000018f0


	//   ....[7]....
        /*00ac*/ 	.word	0x00001910


	//   ....[8]....
        /*00b0*/ 	.word	0x00001930


	//   ....[9]....
        /*00b4*/ 	.word	0x00001950


	//   ....[10]....
        /*00b8*/ 	.word	0x00003fd0


	//   ....[11]....
        /*00bc*/ 	.word	0x00004050


	//   ....[12]....
        /*00c0*/ 	.word	0x000040d0


	//   ....[13]....
        /*00c4*/ 	.word	0x00004140


	//   ....[14]....
        /*00c8*/ 	.word	0x000041c0


	//   ....[15]....
        /*00cc*/ 	.word	0x00004230


	//   ....[16]....
        /*00d0*/ 	.word	0x000042b0


	//   ....[17]....
        /*00d4*/ 	.word	0x00004320


	//   ....[18]....
        /*00d8*/ 	.word	0x000043a0


	//   ....[19]....
        /*00dc*/ 	.word	0x00004410


	//----- nvinfo : EIATTR_EXIT_INSTR_OFFSETS
	.align		4
.L_3417:
        /*00e0*/ 	.byte	0x04, 0x1c
        /*00e2*/ 	.short	(.L_3419 - .L_3418)


	//   ....[0]....
.L_3418:
        /*00e4*/ 	.word	0x00003f70


	//----- nvinfo : EIATTR_MAX_THREADS
	.align		4
.L_3419:
        /*00e8*/ 	.byte	0x04, 0x05
        /*00ea*/ 	.short	(.L_3421 - .L_3420)
.L_3420:
        /*00ec*/ 	.word	0x00000080
        /*00f0*/ 	.word	0x00000001
        /*00f4*/ 	.word	0x00000001


	//----- nvinfo : EIATTR_CRS_STACK_SIZE
	.align		4
.L_3421:
        /*00f8*/ 	.byte	0x04, 0x1e
        /*00fa*/ 	.short	(.L_3423 - .L_3422)
.L_3422:
        /*00fc*/ 	.word	0x00000000
.L_3423:


//--------------------- .nv.info._ZN10layer_norm13ln_bwd_kernelINS_13Kernel_traitsIf6__halfS2_S2_fjLj3072ELj1ELj1ELj4ELj16ENS_18Kernel_traits_baseILj3072EfS2_S2_S2_fjLj128EEEEELb1ELb1ELb0ELb0EEEvNS_9BwdParamsE --------------------------
	.section	.nv.info._ZN10layer_norm13ln_bwd_kernelINS_13Kernel_traitsIf6__halfS2_S2_fjLj3072ELj1ELj1ELj4ELj16ENS_18Kernel_traits_baseILj3072EfS2_S2_S2_fjLj128EEEEELb1ELb1ELb0ELb0EEEvNS_9BwdParamsE,"",@"SHT_CUDA_INFO"
	.sectionflags	@""
	.align	4


	//----- nvinfo : EIATTR_CUDA_API_VERSION
	.align		4
        /*0000*/ 	.byte	0x04, 0x37
        /*0002*/ 	.short	(.L_3425 - .L_3424)
.L_3424:
        /*0004*/ 	.word	0x00000082


	//----- nvinfo : EIATTR_SW2861232_WAR
	.align		4
.L_3425:
        /*0008*/ 	.byte	0x01, 0x35
	.zero		2


	//----- nvinfo : EIATTR_PARAM_CBANK
	.align		4
        /*000c*/ 	.byte	0x04, 0x0a
        /*000e*/ 	.short	(.L_3427 - .L_3426)
	.align		4
.L_3426:
        /*0010*/ 	.word	index@(.nv.constant0._ZN10layer_norm13ln_bwd_kernelINS_13Kernel_traitsIf6__halfS2_S2_fjLj3072ELj1ELj1ELj4ELj16ENS_18Kernel_traits_baseILj3072EfS2_S2_S2_fjLj128EEEEELb1ELb1ELb0ELb0EEEvNS_9BwdParamsE)
        /*0014*/ 	.short	0x0160
        /*0016*/ 	.short	0x0128


	//----- nvinfo : EIATTR_CBANK_PARAM_SIZE
	.align		4
.L_3427:
        /*0018*/ 	.byte	0x03, 0x19
        /*001a*/ 	.short	0x0128


	//----- nvinfo : EIATTR_KPARAM_INFO
	.align		4
        /*001c*/ 	.byte	0x04, 0x17
        /*001e*/ 	.short	(.L_3429 - .L_3428)
.L_3428:
        /*0020*/ 	.word	0x00000000
        /*0024*/ 	.short	0x0000
        /*0026*/ 	.short	0x0000
        /*0028*/ 	.byte	0x00, 0xf0, 0xa1, 0x04


	//----- nvinfo : EIATTR_MAXREG_COUNT
	.align		4
.L_3429:
        /*002c*/ 	.byte	0x03, 0x1b
        /*002e*/ 	.short	0x00ff


	//----- nvinfo : EIATTR_NUM_BARRIERS
	.align		4
        /*0030*/ 	.byte	0x02, 0x4c
        /*0032*/ 	.byte	0x01
	.zero		1


	//----- nvinfo : EIATTR_MERCURY_ISA_VERSION
	.align		4
        /*0034*/ 	.byte	0x03, 0x5f
        /*0036*/ 	.short	0x0000


	//----- nvinfo : EIATTR_COOP_GROUP_MASK_REGIDS
	.align		4
        /*0038*/ 	.byte	0x04, 0x29
        /*003a*/ 	.short	(.L_3431 - .L_3430)


	//   ....[0]....
.L_3430:
        /*003c*/ 	.word	0xffffffff


	//   ....[1]....
        /*0040*/ 	.word	0xffffffff


	//   ....[2]....
        /*0044*/ 	.word	0xffffffff


	//   ....[3]....
        /*0048*/ 	.word	0xffffffff


	//   ....[4]....
        /*004c*/ 	.word	0xffffffff


	//   ....[5]....
        /*0050*/ 	.word	0xffffffff


	//   ....[6]....
        /*0054*/ 	.word	0xffffffff


	//   ....[7]....
        /*0058*/ 	.word	0xffffffff


	//   ....[8]....
        /*005c*/ 	.word	0xffffffff


	//   ....[9]....
        /*0060*/ 	.word	0xffffffff


	//   ....[10]....
        /*0064*/ 	.word	0xffffffff


	//   ....[11]....
        /*0068*/ 	.word	0xffffffff


	//   ....[12]....
        /*006c*/ 	.word	0xffffffff


	//   ....[13]....
        /*0070*/ 	.word	0xffffffff


	//   ....[14]....
        /*0074*/ 	.word	0xffffffff


	//   ....[15]....
        /*0078*/ 	.word	0xffffffff


	//   ....[16]....
        /*007c*/ 	.word	0xffffffff


	//   ....[17]....
        /*0080*/ 	.word	0xffffffff


	//   ....[18]....
        /*0084*/ 	.word	0xffffffff


	//   ....[19]....
        /*0088*/ 	.word	0xffffffff


	//----- nvinfo : EIATTR_COOP_GROUP_INSTR_OFFSETS
	.align		4
.L_3431:
        /*008c*/ 	.byte	0x04, 0x28
        /*008e*/ 	.short	(.L_3433 - .L_3432)


	//   ....[0]....
.L_3432:
        /*0090*/ 	.word	0x00001770


	//   ....[1]....
        /*0094*/ 	.word	0x00001790


	//   ....[2]....
        /*0098*/ 	.word	0x000017b0


	//   ....[3]....
        /*009c*/ 	.word	0x000017d0


	//   ....[4]....
        /*00a0*/ 	.word	0x000017f0


	//   ....[5]....
        /*00a4*/ 	.word	0x00001810


	//   ....[6]....
        /*00a8*/ 	.word	0x00001830


	//   ....[7]....
        /*00ac*/ 	.word	0x00001850


	//   ....[8]....
        /*00b0*/ 	.word	0x00001870


	//   ....[9]....
        /*00b4*/ 	.word	0x00001890


	//   ....[10]....
        /*00b8*/ 	.word	0x00003930


	//   ....[11]....
        /*00bc*/ 	.word	0x000039b0


	//   ....[12]....
        /*00c0*/ 	.word	0x00003a30


	//   ....[13]....
        /*00c4*/ 	.word	0x00003aa0


	//   ....[14]....
        /*00c8*/ 	.word	0x00003b20


	//   ....[15]....
        /*00cc*/ 	.word	0x00003b90


	//   ....[16]....
        /*00d0*/ 	.word	0x00003c10


	//   ....[17]....
        /*00d4*/ 	.word	0x00003c80


	//   ....[18]....
        /*00d8*/ 	.word	0x00003d00


	//   ....[19]....
        /*00dc*/ 	.word	0x00003d70


	//----- nvinfo : EIATTR_EXIT_INSTR_OFFSETS
	.align		4
.L_3433:
        /*00e0*/ 	.byte	0x04, 0x1c
        /*00e2*/ 	.short	(.L_3435 - .L_3434)


	//   ....[0]....
.L_3434:
        /*00e4*/ 	.word	0x00003820


	//   ....[1]....
        /*00e8*/ 	.word	0x000038d0


	//----- nvinfo : EIATTR_MAX_THREADS
	.align		4
.L_3435:
        /*00ec*/ 	.byte	0x04, 0x05
        /*00ee*/ 	.short	(.L_3437 - .L_3436)
.L_3436:
        /*00f0*/ 	.word	0x00000080
        /*00f4*/ 	.word	0x00000001
        /*00f8*/ 	.word	0x00000001


	//----- nvinfo : EIATTR_CRS_STACK_SIZE
	.align		4
.L_3437:
        /*00fc*/ 	.byte	0x04, 0x1e
        /*00fe*/ 	.short	(.L_3439 - .L_3438)
.L_3438:
        /*0100*/ 	.word	0x00000000
.L_3439:


//--------------------- .nv.info._ZN10layer_norm13ln_bwd_kernelINS_13Kernel_traitsIf6__halfS2_S2_fjLj3072ELj1ELj1ELj4ELj16ENS_18Kernel_traits_baseILj3072EfS2_S2_S2_fjLj128EEEEELb1ELb1ELb0ELb1EEEvNS_9BwdParamsE --------------------------
	.section	.nv.info._ZN10layer_norm13ln_bwd_kernelINS_13Kernel_traitsIf6__halfS2_S2_fjLj3072ELj1ELj1ELj4ELj16ENS_18Kernel_traits_baseILj3072EfS2_S2_S2_fjLj128EEEEELb1ELb1ELb0ELb1EEEvNS_9BwdParamsE,"",@"SHT_CUDA_INFO"
	.sectionflags	@""
	.align	4


	//----- nvinfo : EIATTR_CUDA_API_VERSION
	.align		4
        /*0000*/ 	.byte	0x04, 0x37
        /*0002*/ 	.short	(.L_3441 - .L_3440)
.L_3440:
        /*0004*/ 	.word	0x00000082


	//----- nvinfo : EIATTR_SW2861232_WAR
	.align		4
.L_3441:
        /*0008*/ 	.byte	0x01, 0x35
	.zero		2


	//----- nvinfo : EIATTR_PARAM_CBANK
	.align		4
        /*000c*/ 	.byte	0x04, 0x0a
        /*000e*/ 	.short	(.L_3443 - .L_3442)
	.align		4
.L_3442:
        /*0010*/ 	.word	index@(.nv.constant0._ZN10layer_norm13ln_bwd_kernelINS_13Kernel_traitsIf6__halfS2_S2_fjLj3072ELj1ELj1ELj4ELj16ENS_18Kernel_traits_baseILj3072EfS2_S2_S2_fjLj128EEEEELb1ELb1ELb0ELb1EEEvNS_9BwdParamsE)
        /*0014*/ 	.short	0x0160
        /*0016*/ 	.short	0x0128


	//----- nvinfo : EIATTR_CBANK_PARAM_SIZE
	.align		4
.L_3443:
        /*0018*/ 	.byte	0x03, 0x19
        /*001a*/ 	.short	0x0128


	//----- nvinfo : EIATTR_KPARAM_INFO
	.align		4
        /*001c*/ 	.byte	0x04, 0x17
        /*001e*/ 	.short	(.L_3445 - .L_3444)
.L_3444:
        /*0020*/ 	.word	0x00000000
        /*0024*/ 	.short	0x0000
        /*0026*/ 	.short	0x0000
        /*0028*/ 	.byte	0x00, 0xf0, 0xa1, 0x04


	//----- nvinfo : EIATTR_MAXREG_COUNT
	.align		4
.L_3445:
        /*002c*/ 	.byte	0x03, 0x1b
        /*002e*/ 	.short	0x00ff


	//----- nvinfo : EIATTR_NUM_BARRIERS
	.align		4
        /*0030*/ 	.byte	0x02, 0x4c
        /*0032*/ 	.byte	0x01
	.zero		1


	//----- nvinfo : EIATTR_MERCURY_ISA_VERSION
	.align		4
        /*0034*/ 	.byte	0x03, 0x5f
        /*0036*/ 	.short	0x0000


	//----- nvinfo : EIATTR_COOP_GROUP_MASK_REGIDS
	.align		4
        /*0038*/ 	.byte	0x04, 0x29
        /*003a*/ 	.short	(.L_3447 - .L_3446)


	//   ....[0]....
.L_3446:
        /*003c*/ 	.word	0xffffffff


	//   ....[1]....
        /*0040*/ 	.word	0xffffffff


	//   ....[2]....
        /*0044*/ 	.word	0xffffffff


	//   ....[3]....
        /*0048*/ 	.word	0xffffffff


	//   ....[4]....
        /*004c*/ 	.word	0xffffffff


	//   ....[5]....
        /*0050*/ 	.word	0xffffffff


	//   ....[6]....
        /*0054*/ 	.word	0xffffffff


	//   ....[7]....
        /*0058*/ 	.word	0xffffffff


	//   ....[8]....
        /*005c*/ 	.word	0xffffffff


	//   ....[9]....
        /*0060*/ 	.word	0xffffffff


	//   ....[10]....
        /*0064*/ 	.word	0xffffffff


	//   ....[11]....
        /*0068*/ 	.word	0xffffffff


	//   ....[12]....
        /*006c*/ 	.word	0xffffffff


	//   ....[13]....
        /*0070*/ 	.word	0xffffffff


	//   ....[14]....
        /*0074*/ 	.word	0xffffffff


	//   ....[15]....
        /*0078*/ 	.word	0xffffffff


	//   ....[16]....
        /*007c*/ 	.word	0xffffffff


	//   ....[17]....
        /*0080*/ 	.word	0xffffffff


	//   ....[18]....
        /*0084*/ 	.word	0xffffffff


	//   ....[19]....
        /*0088*/ 	.word	0xffffffff


	//----- nvinfo : EIATTR_COOP_GROUP_INSTR_OFFSETS
	.align		4
.L_3447:
        /*008c*/ 	.byte	0x04, 0x28
        /*008e*/ 	.short	(.L_3449 - .L_3448)


	//   ....[0]....
.L_3448:
        /*0090*/ 	.word	0x00001720


	//   ....[1]....
        /*0094*/ 	.word	0x00001740


	//   ....[2]....
        /*0098*/ 	.word	0x00001760


	//   ....[3]....
        /*009c*/ 	.word	0x00001780


	//   ....[4]....
        /*00a0*/ 	.word	0x000017a0


	//   ....[5]....
        /*00a4*/ 	.word	0x000017c0


	//   ....[6]....
        /*00a8*/ 	.word	0x000017e0


	//   ....[7]....
        /*00ac*/ 	.word	0x00001800


	//   ....[8]....
        /*00b0*/ 	.word	0x00001820


	//   ....[9]....
        /*00b4*/ 	.word	0x00001840


	//   ....[10]....
        /*00b8*/ 	.word	0x00003b40


	//   ....[11]....
        /*00bc*/ 	.word	0x00003bc0


	//   ....[12]....
        /*00c0*/ 	.word	0x00003c40


	//   ....[13]....
        /*00c4*/ 	.word	0x00003cb0


	//   ....[14]....
        /*00c8*/ 	.word	0x00003d30


	//   ....[15]....
        /*00cc*/ 	.word	0x00003da0


	//   ....[16]....
        /*00d0*/ 	.word	0x00003e20


	//   ....[17]....
        /*00d4*/ 	.word	0x00003e90


	//   ....[18]....
        /*00d8*/ 	.word	0x00003f10


	//   ....[19]....
        /*00dc*/ 	.word	0x00003f80


	//----- nvinfo : EIATTR_EXIT_INSTR_OFFSETS
	.align		4
.L_3449:
        /*00e0*/ 	.byte	0x04, 0x1c
        /*00e2*/ 	.short	(.L_3451 - .L_3450)


	//   ....[0]....
.L_3450:
        /*00e4*/ 	.word	0x00003ae0


	//----- nvinfo : EIATTR_MAX_THREADS
	.align		4
.L_3451:
        /*00e8*/ 	.byte	0x04, 0x05
        /*00ea*/ 	.short	(.L_3453 - .L_3452)
.L_3452:
        /*00ec*/ 	.word	0x00000080
        /*00f0*/ 	.word	0x00000001
        /*00f4*/ 	.word	0x00000001


	//----- nvinfo : EIATTR_CRS_STACK_SIZE
	.align		4
.L_3453:
        /*00f8*/ 	.byte	0x04, 0x1e
        /*00fa*/ 	.short	(.L_3455 - .L_3454)
.L_3454:
        /*00fc*/ 	.word	0x00000000
.L_3455:


//--------------------- .nv.info._ZN10layer_norm22ln_bwd_finalize_kernelINS_22Kernel_traits_finalizeILj3072Ef6__halfS2_S2_fjLb1ELj1024ELj4ENS_18Kernel_traits_baseILj3072EfS2_S2_S2_fjLj1024EEEEELb1ELb0EEEvNS_9BwdParamsE --------------------------
	.section	.nv.info._ZN10layer_norm22ln_bwd_finalize_kernelINS_22Kernel_traits_finalizeILj3072Ef6__halfS2_S2_fjLb1ELj1024ELj4ENS_18Kernel_traits_baseILj3072EfS2_S2_S2_fjLj1024EEEEELb1ELb0EEEvNS_9BwdParamsE,"",@"SHT_CUDA_INFO"
	.sectionflags	@""
	.align	4


	//----- nvinfo : EIATTR_CUDA_API_VERSION
	.align		4
        /*0000*/ 	.byte	0x04, 0x37
        /*0002*/ 	.short	(.L_3457 - .L_3456)
.L_3456:
        /*0004*/ 	.word	0x00000082


	//----- nvinfo : EIATTR_SW2861232_WAR
	.align		4
.L_3457:
        /*0008*/ 	.byte	0x01, 0x35
	.zero		2


	//----- nvinfo : EIATTR_PARAM_CBANK
	.align		4
        /*000c*/ 	.byte	0x04, 0x0a
        /*000e*/ 	.short	(.L_3459 - .L_3458)
	.align		4
.L_3458:
        /*0010*/ 	.word	index@(.nv.constant0._ZN10layer_norm22ln_bwd_finalize_kernelINS_22Kernel_traits_finalizeILj3072Ef6__halfS2_S2_fjLb1ELj1024ELj4ENS_18Kernel_traits_baseILj3072EfS2_S2_S2_fjLj1024EEEEELb1ELb0EEEvNS_9BwdParamsE)
        /*0014*/ 	.short	0x0160
        /*0016*/ 	.short	0x0128


	//----- nvinfo : EIATTR_CBANK_PARAM_SIZE
	.align		4
.L_3459:
        /*0018*/ 	.byte	0x03, 0x19
        /*001a*/ 	.short	0x0128


	//----- nvinfo : EIATTR_KPARAM_INFO
	.align		4
        /*001c*/ 	.byte	0x04, 0x17
        /*001e*/ 	.short	(.L_3461 - .L_3460)
.L_3460:
        /*0020*/ 	.word	0x00000000
        /*0024*/ 	.short	0x0000
        /*0026*/ 	.short	0x0000
        /*0028*/ 	.byte	0x00, 0xf0, 0xa1, 0x04


	//----- nvinfo : EIATTR_MAXREG_COUNT
	.align		4
.L_3461:
        /*002c*/ 	.byte	0x03, 0x1b
        /*002e*/ 	.short	0x0040


	//----- nvinfo : EIATTR_NUM_BARRIERS
	.align		4
        /*0030*/ 	.byte	0x02, 0x4c
        /*0032*/ 	.byte	0x01
	.zero		1


	//----- nvinfo : EIATTR_MERCURY_ISA_VERSION
	.align		4
        /*0034*/ 	.byte	0x03, 0x5f
        /*0036*/ 	.short	0x0000


	//----- nvinfo : EIATTR_COOP_GROUP_MASK_REGIDS
	.align		4
        /*0038*/ 	.byte	0x04, 0x29
        /*003a*/ 	.short	(.L_3463 - .L_3462)


	//   ....[0]....
.L_3462:
        /*003c*/ 	.word	0xffffffff


	//   ....[1]....
        /*0040*/ 	.word	0xffffffff


	//   ....[2]....
        /*0044*/ 	.word	0xffffffff


	//   ....[3]....
        /*0048*/ 	.word	0xffffffff


	//   ....[4]....
        /*004c*/ 	.word	0xffffffff


	//   ....[5]....
        /*0050*/ 	.word	0xffffffff


	//   ....[6]....
        /*0054*/ 	.word	0xffffffff


	//   ....[7]....
        /*0058*/ 	.word	0xffffffff


	//   ....[8]....
        /*005c*/ 	.word	0xffffffff


	//   ....[9]....
        /*0060*/ 	.word	0xffffffff


	//   ....[10]....
        /*0064*/ 	.word	0xffffffff


	//   ....[11]....
        /*0068*/ 	.word	0xffffffff


	//   ....[12]....
        /*006c*/ 	.word	0xffffffff


	//   ....[13]....
        /*0070*/ 	.word	0xffffffff


	//   ....[14]....
        /*0074*/ 	.word	0xffffffff


	//   ....[15]....
        /*0078*/ 	.word	0xffffffff


	//   ....[16]....
        /*007c*/ 	.word	0xffffffff


	//   ....[17]....
        /*0080*/ 	.word	0xffffffff


	//   ....[18]....
        /*0084*/ 	.word	0xffffffff


	//   ....[19]....
        /*0088*/ 	.word	0xffffffff


	//   ....[20]....
        /*008c*/ 	.word	0xffffffff


	//   ....[21]....
        /*0090*/ 	.word	0xffffffff


	//   ....[22]....
        /*0094*/ 	.word	0xffffffff


	//   ....[23]....
        /*0098*/ 	.word	0xffffffff


	//   ....[24]....
        /*009c*/ 	.word	0xffffffff


	//   ....[25]....
        /*00a0*/ 	.word	0xffffffff


	//   ....[26]....
        /*00a4*/ 	.word	0xffffffff


	//   ....[27]....
        /*00a8*/ 	.word	0xffffffff


	//   ....[28]....
        /*00ac*/ 	.word	0xffffffff


	//   ....[29]....
        /*00b0*/ 	.word	0xffffffff


	//----- nvinfo : EIATTR_COOP_GROUP_INSTR_OFFSETS
	.align		4
.L_3463:
        /*00b4*/ 	.byte	0x04, 0x28
        /*00b6*/ 	.short	(.L_3465 - .L_3464)


	//   ....[0]....
.L_3464:
        /*00b8*/ 	.word	0x000009d0


	//   ....[1]....
        /*00bc*/ 	.word	0x00000a00


	//   ....[2]....
        /*00c0*/ 	.word	0x00000a10


	//   ....[3]....
        /*00c4*/ 	.word	0x00000a30


	//   ....[4]....
        /*00c8*/ 	.word	0x00000a50


	//   ....[5]....
        /*00cc*/ 	.word	0x00000a60


	//   ....[6]....
        /*00d0*/ 	.word	0x00000a90


	//   ....[7]....
        /*00d4*/ 	.word	0x00000ab0


	//   ....[8]....
        /*00d8*/ 	.word	0x00000ac0


	//   ....[9]....
        /*00dc*/ 	.word	0x00000af0


	//   ....[10]....
        /*00e0*/ 	.word	0x00000b10


	//   ....[11]....
        /*00e4*/ 	.word	0x00000b20


	//   ....[12]....
        /*00e8*/ 	.word	0x00000b50


	//   ....[13]....
        /*00ec*/ 	.word	0x00000b70


	//   ....[14]....
        /*00f0*/ 	.word	0x00000b80


	//   ....[15]....
        /*00f4*/ 	.word	0x00000df0


	//   ....[16]....
        /*00f8*/ 	.word	0x00000e50


	//   ....[17]....
        /*00fc*/ 	.word	0x00000eb0


	//   ....[18]....
        /*0100*/ 	.word	0x00000f10


	//   ....[19]....
        /*0104*/ 	.word	0x00000f80


	//   ....[20]....
        /*0108*/ 	.word	0x00000ff0


	//   ....[21]....
        /*010c*/ 	.word	0x00001050


	//   ....[22]....
        /*0110*/ 	.word	0x000010b0


	//   ....[23]....
        /*0114*/ 	.word	0x00001110


	//   ....[24]....
        /*0118*/ 	.word	0x00001180


	//   ....[25]....
        /*011c*/ 	.word	0x000011f0


	//   ....[26]....
        /*0120*/ 	.word	0x00001250


	//   ....[27]....
        /*0124*/ 	.word	0x000012b0


	//   ....[28]....
        /*0128*/ 	.word	0x00001310


	//   ....[29]....
        /*012c*/ 	.word	0x00001370


	//----- nvinfo : EIATTR_EXIT_INSTR_OFFSETS
	.align		4
.L_3465:
        /*0130*/ 	.byte	0x04, 0x1c
        /*0132*/ 	.short	(.L_3467 - .L_3466)


	//   ....[0]....
.L_3466:
        /*0134*/ 	.word	0x00000070


	//   ....[1]....
        /*0138*/ 	.word	0x00000d90


	//----- nvinfo : EIATTR_MAX_THREADS
	.align		4
.L_3467:
        /*013c*/ 	.byte	0x04, 0x05
        /*013e*/ 	.short	(.L_3469 - .L_3468)
.L_3468:
        /*0140*/ 	.word	0x00000400
        /*0144*/ 	.word	0x00000001
        /*0148*/ 	.word	0x00000001


	//----- nvinfo : EIATTR_CRS_STACK_SIZE
	.align		4
.L_3469:
        /*014c*/ 	.byte	0x04, 0x1e
        /*014e*/ 	.short	(.L_3471 - .L_3470)
.L_3470:
        /*0150*/ 	.word	0x00000000
.L_3471:


//--------------------- .nv.info._ZN10layer_norm13ln_bwd_kernelINS_13Kernel_traitsIf6__halfS2_S2_fjLj3072ELj1ELj1ELj4ELj16ENS_18Kernel_traits_baseILj3072EfS2_S2_S2_fjLj128EEEEELb1ELb1ELb1ELb0EEEvNS_9BwdParamsE --------------------------
	.section	.nv.info._ZN10layer_norm13ln_bwd_kernelINS_13Kernel_traitsIf6__halfS2_S2_fjLj3072ELj1ELj1ELj4ELj16ENS_18Kernel_traits_baseILj3072EfS2_S2_S2_fjLj128EEEEELb1ELb1ELb1ELb0EEEvNS_9BwdParamsE,"",@"SHT_CUDA_INFO"
	.sectionflags	@""
	.align	4


	//----- nvinfo : EIATTR_CUDA_API_VERSION
	.align		4
        /*0000*/ 	.byte	0x04, 0x37
        /*0002*/ 	.short	(.L_3473 - .L_3472)
.L_3472:
        /*0004*/ 	.word	0x00000082


	//----- nvinfo : EIATTR_SW2861232_WAR
	.align		4
.L_3473:
        /*0008*/ 	.byte	0x01, 0x35
	.zero		2


	//----- nvinfo : EIATTR_PARAM_CBANK
	.align		4
        /*000c*/ 	.byte	0x04, 0x0a
        /*000e*/ 	.short	(.L_3475 - .L_3474)
	.align		4
.L_3474:
        /*0010*/ 	.word	index@(.nv.constant0._ZN10layer_norm13ln_bwd_kernelINS_13Kernel_traitsIf6__halfS2_S2_fjLj3072ELj1ELj1ELj4ELj16ENS_18Kernel_traits_baseILj3072EfS2_S2_S2_fjLj128EEEEELb1ELb1ELb1ELb0EEEvNS_9BwdParamsE)
        /*0014*/ 	.short	0x0160
        /*0016*/ 	.short	0x0128


	//----- nvinfo : EIATTR_CBANK_PARAM_SIZE
	.align		4
.L_3475:
        /*0018*/ 	.byte	0x03, 0x19
        /*001a*/ 	.short	0x0128


	//----- nvinfo : EIATTR_KPARAM_INFO
	.align		4
        /*001c*/ 	.byte	0x04, 0x17
        /*001e*/ 	.short	(.L_3477 - .L_3476)
.L_3476:
        /*0020*/ 	.word	0x00000000
        /*0024*/ 	.short	0x0000
        /*0026*/ 	.short	0x0000
        /*0028*/ 	.byte	0x00, 0xf0, 0xa1, 0x04


	//----- nvinfo : EIATTR_MAXREG_COUNT
	.align		4
.L_3477:
        /*002c*/ 	.byte	0x03, 0x1b
        /*002e*/ 	.short	0x00ff


	//----- nvinfo : EIATTR_NUM_BARRIERS
	.align		4
        /*0030*/ 	.byte	0x02, 0x4c
        /*0032*/ 	.byte	0x01
	.zero		1


	//----- nvinfo : EIATTR_MERCURY_ISA_VERSION
	.align		4
        /*0034*/ 	.byte	0x03, 0x5f
        /*0036*/ 	.short	0x0000


	//----- nvinfo : EIATTR_COOP_GROUP_MASK_REGIDS
	.align		4
        /*0038*/ 	.byte	0x04, 0x29
        /*003a*/ 	.short	(.L_3479 - .L_3478)


	//   ....[0]....
.L_3478:
        /*003c*/ 	.word	0xffffffff


	//   ....[1]....
        /*0040*/ 	.word	0xffffffff


	//   ....[2]....
        /*0044*/ 	.word	0xffffffff


	//   ....[3]....
        /*0048*/ 	.word	0xffffffff


	//   ....[4]....
        /*004c*/ 	.word	0xffffffff


	//   ....[5]....
        /*0050*/ 	.word	0xffffffff


	//   ....[6]....
        /*0054*/ 	.word	0xffffffff


	//   ....[7]....
        /*0058*/ 	.word	0xffffffff


	//   ....[8]....
        /*005c*/ 	.word	0xffffffff


	//   ....[9]....
        /*0060*/ 	.word	0xffffffff


	//   ....[10]....
        /*0064*/ 	.word	0xffffffff


	//   ....[11]....
        /*0068*/ 	.word	0xffffffff


	//   ....[12]....
        /*006c*/ 	.word	0xffffffff


	//   ....[13]....
        /*0070*/ 	.word	0xffffffff


	//   ....[14]....
        /*0074*/ 	.word	0xffffffff


	//   ....[15]....
        /*0078*/ 	.word	0xffffffff


	//   ....[16]....
        /*007c*/ 	.word	0xffffffff


	//   ....[17]....
        /*0080*/ 	.word	0xffffffff


	//   ....[18]....
        /*0084*/ 	.word	0xffffffff


	//   ....[19]....
        /*0088*/ 	.word	0xffffffff


	//----- nvinfo : EIATTR_COOP_GROUP_INSTR_OFFSETS
	.align		4
.L_3479:
        /*008c*/ 	.byte	0x04, 0x28
        /*008e*/ 	.short	(.L_3481 - .L_3480)


	//   ....[0]....
.L_3480:
        /*0090*/ 	.word	0x00001aa0


	//   ....[1]....
        /*0094*/ 	.word	0x00001ac0


	//   ....[2]....
        /*0098*/ 	.word	0x00001ae0


	//   ....[3]....
        /*009c*/ 	.word	0x00001b00


	//   ....[4]....
        /*00a0*/ 	.word	0x00001b20


	//   ....[5]....
        /*00a4*/ 	.word	0x00001b40


	//   ....[6]....
        /*00a8*/ 	.word	0x00001b60


	//   ....[7]....
        /*00ac*/ 	.word	0x00001b80


	//   ....[8]....
        /*00b0*/ 	.word	0x00001ba0


	//   ....[9]....
        /*00b4*/ 	.word	0x00001bc0


	//   ....[10]....
        /*00b8*/ 	.word	0x00005320


	//   ....[11]....
        /*00bc*/ 	.word	0x000053a0


	//   ....[12]....
        /*00c0*/ 	.word	0x00005420


	//   ....[13]....
        /*00c4*/ 	.word	0x00005490


	//   ....[14]....
        /*00c8*/ 	.word	0x00005510


	//   ....[15]....
        /*00cc*/ 	.word	0x00005580


	//   ....[16]....
        /*00d0*/ 	.word	0x00005600


	//   ....[17]....
        /*00d4*/ 	.word	0x00005670


	//   ....[18]....
        /*00d8*/ 	.word	0x000056f0


	//   ....[19]....
        /*00dc*/ 	.word	0x00005760


	//----- nvinfo : EIATTR_EXIT_INSTR_OFFSETS
	.align		4
.L_3481:
        /*00e0*/ 	.byte	0x04, 0x1c
        /*00e2*/ 	.short	(.L_3483 - .L_3482)


	//   ....[0]....
.L_3482:
        /*00e4*/ 	.word	0x00005210


	//   ....[1]....
        /*00e8*/ 	.word	0x000052c0


	//----- nvinfo : EIATTR_MAX_THREADS
	.align		4
.L_3483:
        /*00ec*/ 	.byte	0x04, 0x05
        /*00ee*/ 	.short	(.L_3485 - .L_3484)
.L_3484:
        /*00f0*/ 	.word	0x00000080
        /*00f4*/ 	.word	0x00000001
        /*00f8*/ 	.word	0x00000001


	//----- nvinfo : EIATTR_CRS_STACK_SIZE
	.align		4
.L_3485:
        /*00fc*/ 	.byte	0x04, 0x1e
        /*00fe*/ 	.short	(.L_3487 - .L_3486)
.L_3486:
        /*0100*/ 	.word	0x00000000
.L_3487:


//--------------------- .nv.info._ZN10layer_norm22ln_bwd_finalize_kernelINS_22Kernel_traits_finalizeILj3072Ef6__halfS2_S2_fjLb1ELj1024ELj4ENS_18Kernel_traits_baseILj3072EfS2_S2_S2_fjLj1024EEEEELb1ELb1EEEvNS_9BwdParamsE --------------------------
	.section	.nv.info._ZN10layer_norm22ln_bwd_finalize_kernelINS_22Kernel_traits_finalizeILj3072Ef6__halfS2_S2_fjLb1ELj1024ELj4ENS_18Kernel_traits_baseILj3072EfS2_S2_S2_fjLj1024EEEEELb1ELb1EEEvNS_9BwdParamsE,"",@"SHT_CUDA_INFO"
	.sectionflags	@""
	.align	4


	//----- nvinfo : EIATTR_CUDA_API_VERSION
	.align		4
        /*0000*/ 	.byte	0x04, 0x37
        /*0002*/ 	.short	(.L_3489 - .L_3488)
.L_3488:
        /*0004*/ 	.word	0x00000082


	//----- nvinfo : EIATTR_SW2861232_WAR
	.align		4
.L_3489:
        /*0008*/ 	.byte	0x01, 0x35
	.zero		2


	//----- nvinfo : EIATTR_PARAM_CBANK
	.align		4
        /*000c*/ 	.byte	0x04, 0x0a
        /*000e*/ 	.short	(.L_3491 - .L_3490)
	.align		4
.L_3490:
        /*0010*/ 	.word	index@(.nv.constant0._ZN10layer_norm22ln_bwd_finalize_kernelINS_22Kernel_traits_finalizeILj3072Ef6__halfS2_S2_fjLb1ELj1024ELj4ENS_18Kernel_traits_baseILj3072EfS2_S2_S2_fjLj1024EEEEELb1ELb1EEEvNS_9BwdParamsE)
        /*0014*/ 	.short	0x0160
        /*0016*/ 	.short	0x0128


	//----- nvinfo : EIATTR_CBANK_PARAM_SIZE
	.align		4
.L_3491:
        /*0018*/ 	.byte	0x03, 0x19
        /*001a*/ 	.short	0x0128


	//----- nvinfo : EIATTR_KPARAM_INFO
	.align		4
        /*001c*/ 	.byte	0x04, 0x17
        /*001e*/ 	.short	(.L_3493 - .L_3492)
.L_3492:
        /*0020*/ 	.word	0x00000000
        /*0024*/ 	.short	0x0000
        /*0026*/ 	.short	0x0000
        /*0028*/ 	.byte	0x00, 0xf0, 0xa1, 0x04


	//----- nvinfo : EIATTR_MAXREG_COUNT
	.align		4
.L_3493:
        /*002c*/ 	.byte	0x03, 0x1b
        /*002e*/ 	.short	0x0040


	//----- nvinfo : EIATTR_NUM_BARRIERS
	.align		4
        /*0030*/ 	.byte	0x02, 0x4c
        /*0032*/ 	.byte	0x01
	.zero		1


	//----- nvinfo : EIATTR_MERCURY_ISA_VERSION
	.align		4
        /*0034*/ 	.byte	0x03, 0x5f
        /*0036*/ 	.short	0x0000


	//----- nvinfo : EIATTR_COOP_GROUP_MASK_REGIDS
	.align		4
        /*0038*/ 	.byte	0x04, 0x29
        /*003a*/ 	.short	(.L_3495 - .L_3494)


	//   ....[0]....
.L_3494:
        /*003c*/ 	.word	0xffffffff


	//   ....[1]....
        /*0040*/ 	.word	0xffffffff


	//   ....[2]....
        /*0044*/ 	.word	0xffffffff


	//   ....[3]....
        /*0048*/ 	.word	0xffffffff


	//   ....[4]....
        /*004c*/ 	.word	0xffffffff


	//   ....[5]....
        /*0050*/ 	.word	0xffffffff


	//   ....[6]....
        /*0054*/ 	.word	0xffffffff


	//   ....[7]....
        /*0058*/ 	.word	0xffffffff


	//   ....[8]....
        /*005c*/ 	.word	0xffffffff


	//   ....[9]....
        /*0060*/ 	.word	0xffffffff


	//   ....[10]....
        /*0064*/ 	.word	0xffffffff


	//   ....[11]....
        /*0068*/ 	.word	0xffffffff


	//   ....[12]....
        /*006c*/ 	.word	0xffffffff


	//   ....[13]....
        /*0070*/ 	.word	0xffffffff


	//   ....[14]....
        /*0074*/ 	.word	0xffffffff


	//   ....[15]....
        /*0078*/ 	.word	0xffffffff


	//   ....[16]....
        /*007c*/ 	.word	0xffffffff


	//   ....[17]....
        /*0080*/ 	.word	0xffffffff


	//   ....[18]....
        /*0084*/ 	.word	0xffffffff


	//   ....[19]....
        /*0088*/ 	.word	0xffffffff


	//   ....[20]....
        /*008c*/ 	.word	0xffffffff


	//   ....[21]....
        /*0090*/ 	.word	0xffffffff


	//   ....[22]....
        /*0094*/ 	.word	0xffffffff


	//   ....[23]....
        /*0098*/ 	.word	0xffffffff


	//   ....[24]....
        /*009c*/ 	.word	0xffffffff


	//   ....[25]....
        /*00a0*/ 	.word	0xffffffff


	//   ....[26]....
        /*00a4*/ 	.word	0xffffffff


	//   ....[27]....
        /*00a8*/ 	.word	0xffffffff


	//   ....[28]....
        /*00ac*/ 	.word	0xffffffff


	//   ....[29]....
        /*00b0*/ 	.word	0xffffffff


	//----- nvinfo : EIATTR_COOP_GROUP_INSTR_OFFSETS
	.align		4
.L_3495:
        /*00b4*/ 	.byte	0x04, 0x28
        /*00b6*/ 	.short	(.L_3497 - .L_3496)


	//   ....[0]....
.L_3496:
        /*00b8*/ 	.word	0x000009a0


	//   ....[1]....
        /*00bc*/ 	.word	0x000009d0


	//   ....[2]....
        /*00c0*/ 	.word	0x000009e0


	//   ....[3]....
        /*00c4*/ 	.word	0x00000a00


	//   ....[4]....
        /*00c8*/ 	.word	0x00000a20


	//   ....[5]....
        /*00cc*/ 	.word	0x00000a30


	//   ....[6]....
        /*00d0*/ 	.word	0x00000a60


	//   ....[7]....
        /*00d4*/ 	.word	0x00000a80


	//   ....[8]....
        /*00d8*/ 	.word	0x00000a90


	//   ....[9]....
        /*00dc*/ 	.word	0x00000ac0


	//   ....[10]....
        /*00e0*/ 	.word	0x00000ae0


	//   ....[11]....
        /*00e4*/ 	.word	0x00000af0


	//   ....[12]....
        /*00e8*/ 	.word	0x00000b20


	//   ....[13]....
        /*00ec*/ 	.word	0x00000b40


	//   ....[14]....
        /*00f0*/ 	.word	0x00000b50


	//   ....[15]....
        /*00f4*/ 	.word	0x00000da0


	//   ....[16]....
        /*00f8*/ 	.word	0x00000e00


	//   ....[17]....
        /*00fc*/ 	.word	0x00000e60


	//   ....[18]....
        /*0100*/ 	.word	0x00000ec0


	//   ....[19]....
        /*0104*/ 	.word	0x00000f30


	//   ....[20]....
        /*0108*/ 	.word	0x00000fa0


	//   ....[21]....
        /*010c*/ 	.word	0x00001000


	//   ....[22]....
        /*0110*/ 	.word	0x00001060


	//   ....[23]....
        /*0114*/ 	.word	0x000010c0


	//   ....[24]....
        /*0118*/ 	.word	0x00001130


	//   ....[25]....
        /*011c*/ 	.word	0x000011a0


	//   ....[26]....
        /*0120*/ 	.word	0x00001200


	//   ....[27]....
        /*0124*/ 	.word	0x00001260


	//   ....[28]....
        /*0128*/ 	.word	0x000012c0


	//   ....[29]....
        /*012c*/ 	.word	0x00001320


	//----- nvinfo : EIATTR_EXIT_INSTR_OFFSETS
	.align		4
.L_3497:
        /*0130*/ 	.byte	0x04, 0x1c
        /*0132*/ 	.short	(.L_3499 - .L_3498)


	//   ....[0]....
.L_3498:
        /*0134*/ 	.word	0x00000070


	//   ....[1]....
        /*0138*/ 	.word	0x00000d40


	//----- nvinfo : EIATTR_MAX_THREADS
	.align		4
.L_3499:
        /*013c*/ 	.byte	0x04, 0x05
        /*013e*/ 	.short	(.L_3501 - .L_3500)
.L_3500:
        /*0140*/ 	.word	0x00000400
        /*0144*/ 	.word	0x00000001
        /*0148*/ 	.word	0x00000001


	//----- nvinfo : EIATTR_CRS_STACK_SIZE
	.align		4
.L_3501:
        /*014c*/ 	.byte	0x04, 0x1e
        /*014e*/ 	.short	(.L_3503 - .L_3502)
.L_3502:
        /*0150*/ 	.word	0x00000000
.L_3503:


//--------------------- .nv.info._ZN10layer_norm13ln_bwd_kernelINS_13Kernel_traitsIf6__halfS2_S2_fjLj3072ELj1ELj1ELj4ELj16ENS_18Kernel_traits_baseILj3072EfS2_S2_S2_fjLj128EEEEELb1ELb1ELb1ELb1EEEvNS_9BwdParamsE --------------------------
	.section	.nv.info._ZN10layer_norm13ln_bwd_kernelINS_13Kernel_traitsIf6__halfS2_S2_fjLj3072ELj1ELj1ELj4ELj16ENS_18Kernel_traits_baseILj3072EfS2_S2_S2_fjLj128EEEEELb1ELb1ELb1ELb1EEEvNS_9BwdParamsE,"",@"SHT_CUDA_INFO"
	.sectionflags	@""
	.align	4


	//----- nvinfo : EIATTR_CUDA_API_VERSION
	.align		4
        /*0000*/ 	.byte	0x04, 0x37
        /*0002*/ 	.short	(.L_3505 - .L_3504)
.L_3504:
        /*0004*/ 	.word	0x00000082


	//----- nvinfo : EIATTR_SW2861232_WAR
	.align		4
.L_3505:
        /*0008*/ 	.byte	0x01, 0x35
	.zero		2


	//----- nvinfo : EIATTR_PARAM_CBANK
	.align		4
        /*000c*/ 	.byte	0x04, 0x0a
        /*000e*/ 	.short	(.L_3507 - .L_3506)
	.align		4
.L_3506:
        /*0010*/ 	.word	index@(.nv.constant0._ZN10layer_norm13ln_bwd_kernelINS_13Kernel_traitsIf6__halfS2_S2_fjLj3072ELj1ELj1ELj4ELj16ENS_18Kernel_traits_baseILj3072EfS2_S2_S2_fjLj128EEEEELb1ELb1ELb1ELb1EEEvNS_9BwdParamsE)
        /*0014*/ 	.short	0x0160
        /*0016*/ 	.short	0x0128


	//----- nvinfo : EIATTR_CBANK_PARAM_SIZE
	.align		4
.L_3507:
        /*0018*/ 	.byte	0x03, 0x19
        /*001a*/ 	.short	0x0128


	//----- nvinfo : EIATTR_KPARAM_INFO
	.align		4
        /*001c*/ 	.byte	0x04, 0x17
        /*001e*/ 	.short	(.L_3509 - .L_3508)
.L_3508:
        /*0020*/ 	.word	0x00000000
        /*0024*/ 	.short	0x0000
        /*0026*/ 	.short	0x0000
        /*0028*/ 	.byte	0x00, 0xf0, 0xa1, 0x04


	//----- nvinfo : EIATTR_MAXREG_COUNT
	.align		4
.L_3509:
        /*002c*/ 	.byte	0x03, 0x1b
        /*002e*/ 	.short	0x00ff


	//----- nvinfo : EIATTR_NUM_BARRIERS
	.align		4
        /*0030*/ 	.byte	0x02, 0x4c
        /*0032*/ 	.byte	0x01
	.zero		1


	//----- nvinfo : EIATTR_MERCURY_ISA_VERSION
	.align		4
        /*0034*/ 	.byte	0x03, 0x5f
        /*0036*/ 	.short	0x0000


	//----- nvinfo : EIATTR_COOP_GROUP_MASK_REGIDS
	.align		4
        /*0038*/ 	.byte	0x04, 0x29
        /*003a*/ 	.short	(.L_3511 - .L_3510)


	//   ....[0]....
.L_3510:
        /*003c*/ 	.word	0xffffffff


	//   ....[1]....
        /*0040*/ 	.word	0xffffffff


	//   ....[2]....
        /*0044*/ 	.word	0xffffffff


	//   ....[3]....
        /*0048*/ 	.word	0xffffffff


	//   ....[4]....
        /*004c*/ 	.word	0xffffffff


	//   ....[5]....
        /*0050*/ 	.word	0xffffffff


	//   ....[6]....
        /*0054*/ 	.word	0xffffffff


	//   ....[7]....
        /*0058*/ 	.word	0xffffffff


	//   ....[8]....
        /*005c*/ 	.word	0xffffffff


	//   ....[9]....
        /*0060*/ 	.word	0xffffffff


	//   ....[10]....
        /*0064*/ 	.word	0xffffffff


	//   ....[11]....
        /*0068*/ 	.word	0xffffffff


	//   ....[12]....
        /*006c*/ 	.word	0xffffffff


	//   ....[13]....
        /*0070*/ 	.word	0xffffffff


	//   ....[14]....
        /*0074*/ 	.word	0xffffffff


	//   ....[15]....
        /*0078*/ 	.word	0xffffffff


	//   ....[16]....
        /*007c*/ 	.word	0xffffffff


	//   ....[17]....
        /*0080*/ 	.word	0xffffffff


	//   ....[18]....
        /*0084*/ 	.word	0xffffffff


	//   ....[19]....
        /*0088*/ 	.word	0xffffffff


	//----- nvinfo : EIATTR_COOP_GROUP_INSTR_OFFSETS
	.align		4
.L_3511:
        /*008c*/ 	.byte	0x04, 0x28
        /*008e*/ 	.short	(.L_3513 - .L_3512)


	//   ....[0]....
.L_3512:
        /*0090*/ 	.word	0x00001a40


	//   ....[1]....
        /*0094*/ 	.word	0x00001a60


	//   ....[2]....
        /*0098*/ 	.word	0x00001a80


	//   ....[3]....
        /*009c*/ 	.word	0x00001aa0


	//   ....[4]....
        /*00a0*/ 	.word	0x00001ac0


	//   ....[5]....
        /*00a4*/ 	.word	0x00001ae0


	//   ....[6]....
        /*00a8*/ 	.word	0x00001b00


	//   ....[7]....
        /*00ac*/ 	.word	0x00001b20


	//   ....[8]....
        /*00b0*/ 	.word	0x00001b40


	//   ....[9]....
        /*00b4*/ 	.word	0x00001b60


	//   ....[10]....
        /*00b8*/ 	.word	0x00004f50


	//   ....[11]....
        /*00bc*/ 	.word	0x00004fd0


	//   ....[12]....
        /*00c0*/ 	.word	0x00005050


	//   ....[13]....
        /*00c4*/ 	.word	0x000050c0


	//   ....[14]....
        /*00c8*/ 	.word	0x00005140


	//   ....[15]....
        /*00cc*/ 	.word	0x000051b0


	//   ....[16]....
        /*00d0*/ 	.word	0x00005230


	//   ....[17]....
        /*00d4*/ 	.word	0x000052a0


	//   ....[18]....
        /*00d8*/ 	.word	0x00005320


	//   ....[19]....
        /*00dc*/ 	.word	0x00005390


	//----- nvinfo : EIATTR_EXIT_INSTR_OFFSETS
	.align		4
.L_3513:
        /*00e0*/ 	.byte	0x04, 0x1c
        /*00e2*/ 	.short	(.L_3515 - .L_3514)


	//   ....[0]....
.L_3514:
        /*00e4*/ 	.word	0x00004ef0


	//----- nvinfo : EIATTR_MAX_THREADS
	.align		4
.L_3515:
        /*00e8*/ 	.byte	0x04, 0x05
        /*00ea*/ 	.short	(.L_3517 - .L_3516)
.L_3516:
        /*00ec*/ 	.word	0x00000080
        /*00f0*/ 	.word	0x00000001
        /*00f4*/ 	.word	0x00000001


	//----- nvinfo : EIATTR_CRS_STACK_SIZE
	.align		4
.L_3517:
        /*00f8*/ 	.byte	0x04, 0x1e
        /*00fa*/ 	.short	(.L_3519 - .L_3518)
.L_3518:
        /*00fc*/ 	.word	0x00000000
.L_3519:


//--------------------- .nv.info._ZN10layer_norm13ln_bwd_kernelINS_13Kernel_traitsI6__halfS2_fS2_fjLj3072ELj1ELj1ELj4ELj16ENS_18Kernel_traits_baseILj3072ES2_S2_fS2_fjLj128EEEEELb0ELb0ELb0ELb0EEEvNS_9BwdParamsE --------------------------
	.section	.nv.info._ZN10layer_norm13ln_bwd_kernelINS_13Kernel_traitsI6__halfS2_fS2_fjLj3072ELj1ELj1ELj4ELj16ENS_18Kernel_traits_baseILj3072ES2_S2_fS2_fjLj128EEEEELb0ELb0ELb0ELb0EEEvNS_9BwdParamsE,"",@"SHT_CUDA_INFO"
	.sectionflags	@""
	.align	4


	//----- nvinfo : EIATTR_CUDA_API_VERSION
	.align		4
        /*0000*/ 	.byte	0x04, 0x37
        /*0002*/ 	.short	(.L_3521 - .L_3520)
.L_3520:
        /*0004*/ 	.word	0x00000082


	//----- nvinfo : EIATTR_SW2861232_WAR
	.align		4
.L_3521:
        /*0008*/ 	.byte	0x01, 0x35
	.zero		2


	//----- nvinfo : EIATTR_PARAM_CBANK
	.align		4
        /*000c*/ 	.byte	0x04, 0x0a
        /*000e*/ 	.short	(.L_3523 - .L_3522)
	.align		4
.L_3522:
        /*0010*/ 	.word	index@(.nv.constant0._ZN10layer_norm13ln_bwd_kernelINS_13Kernel_traitsI6__halfS2_fS2_fjLj3072ELj1ELj1ELj4ELj16ENS_18Kernel_traits_baseILj3072ES2_S2_fS2_fjLj128EEEEELb0ELb0ELb0ELb0EEEvNS_9BwdParamsE)
        /*0014*/ 	.short	0x0160
        /*0016*/ 	.short	0x0128


	//----- nvinfo : EIATTR_CBANK_PARAM_SIZE
	.align		4
.L_3523:
        /*0018*/ 	.byte	0x03, 0x19
        /*001a*/ 	.short	0x0128


	//----- nvinfo : EIATTR_KPARAM_INFO
	.align		4
        /*001c*/ 	.byte	0x04, 0x17
        /*001e*/ 	.short	(.L_3525 - .L_3524)
.L_3524:
        /*0020*/ 	.word	0x00000000
        /*0024*/ 	.short	0x0000
        /*0026*/ 	.short	0x0000
        /*0028*/ 	.byte	0x00, 0xf0, 0xa1, 0x04


	//----- nvinfo : EIATTR_MAXREG_COUNT
	.align		4
.L_3525:
        /*002c*/ 	.byte	0x03, 0x1b
        /*002e*/ 	.short	0x00ff


	//----- nvinfo : EIATTR_NUM_BARRIERS
	.align		4
        /*0030*/ 	.byte	0x02, 0x4c
        /*0032*/ 	.byte	0x01
	.zero		1


	//----- nvinfo : EIATTR_MERCURY_ISA_VERSION
	.align		4
        /*0034*/ 	.byte	0x03, 0x5f
        /*0036*/ 	.short	0x0000


	//----- nvinfo : EIATTR_COOP_GROUP_MASK_REGIDS
	.align		4
        /*0038*/ 	.byte	0x04, 0x29
        /*003a*/ 	.short	(.L_3527 - .L_3526)


	//   ....[0]....
.L_3526:
        /*003c*/ 	.word	0xffffffff


	//   ....[1]....
        /*0040*/ 	.word	0xffffffff


	//   ....[2]....
        /*0044*/ 	.word	0xffffffff


	//   ....[3]....
        /*0048*/ 	.word	0xffffffff


	//   ....[4]....
        /*004c*/ 	.word	0xffffffff


	//   ....[5]....
        /*0050*/ 	.word	0xffffffff


	//   ....[6]....
        /*0054*/ 	.word	0xffffffff


	//   ....[7]....
        /*0058*/ 	.word	0xffffffff


	//   ....[8]....
        /*005c*/ 	.word	0xffffffff


	//   ....[9]....
        /*0060*/ 	.word	0xffffffff


	//   ....[10]....
        /*0064*/ 	.word	0xffffffff


	//   ....[11]....
        /*0068*/ 	.word	0xffffffff


	//   ....[12]....
        /*006c*/ 	.word	0xffffffff


	//   ....[13]....
        /*0070*/ 	.word	0xffffffff


	//   ....[14]....
        /*0074*/ 	.word	0xffffffff


	//   ....[15]....
        /*0078*/ 	.word	0xffffffff


	//   ....[16]....
        /*007c*/ 	.word	0xffffffff


	//   ....[17]....
        /*0080*/ 	.word	0xffffffff


	//   ....[18]....
        /*0084*/ 	.word	0xffffffff


	//   ....[19]....
        /*0088*/ 	.word	0xffffffff


	//----- nvinfo : EIATTR_COOP_GROUP_INSTR_OFFSETS
	.align		4
.L_3527:
        /*008c*/ 	.byte	0x04, 0x28
        /*008e*/ 	.short	(.L_3529 - .L_3528)


	//   ....[0]....
.L_3528:
        /*0090*/ 	.word	0x000015d0


	//   ....[1]....
        /*0094*/ 	.word	0x000015f0


	//   ....[2]....
        /*0098*/ 	.word	0x00001610


	//   ....[3]....
        /*009c*/ 	.word	0x00001630


	//   ....[4]....
        /*00a0*/ 	.word	0x00001650


	//   ....[5]....
        /*00a4*/ 	.word	0x00001670


	//   ....[6]....
        /*00a8*/ 	.word	0x00001690


	//   ....[7]....
        /*00ac*/ 	.word	0x000016b0


	//   ....[8]....
        /*00b0*/ 	.word	0x000016d0


	//   ....[9]....
        /*00b4*/ 	.word	0x000016f0


	//   ....[10]....
        /*00b8*/ 	.word	0x00002770


	//   ....[11]....
        /*00bc*/ 	.word	0x000027f0


	//   ....[12]....
        /*00c0*/ 	.word	0x00002870


	//   ....[13]....
        /*00c4*/ 	.word	0x000028e0


	//   ....[14]....
        /*00c8*/ 	.word	0x00002960


	//   ....[15]....
        /*00cc*/ 	.word	0x000029d0


	//   ....[16]....
        /*00d0*/ 	.word	0x00002a50


	//   ....[17]....
        /*00d4*/ 	.word	0x00002ac0


	//   ....[18]....
        /*00d8*/ 	.word	0x00002b40


	//   ....[19]....
        /*00dc*/ 	.word	0x00002bb0


	//----- nvinfo : EIATTR_EXIT_INSTR_OFFSETS
	.align		4
.L_3529:
        /*00e0*/ 	.byte	0x04, 0x1c
        /*00e2*/ 	.short	(.L_3531 - .L_3530)


	//   ....[0]....
.L_3530:
        /*00e4*/ 	.word	0x00002690


	//   ....[1]....
        /*00e8*/ 	.word	0x00002710


	//----- nvinfo : EIATTR_MAX_THREADS
	.align		4
.L_3531:
        /*00ec*/ 	.byte	0x04, 0x05
        /*00ee*/ 	.short	(.L_3533 - .L_3532)
.L_3532:
        /*00f0*/ 	.word	0x00000080
        /*00f4*/ 	.word	0x00000001
        /*00f8*/ 	.word	0x00000001


	//----- nvinfo : EIATTR_CRS_STACK_SIZE
	.align		4
.L_3533:
        /*00fc*/ 	.byte	0x04, 0x1e
        /*00fe*/ 	.short	(.L_3535 - .L_3534)
.L_3534:
        /*0100*/ 	.word	0x00000000
.L_3535:


//--------------------- .nv.info._ZN10layer_norm13ln_bwd_kernelINS_13Kernel_traitsI6__halfS2_fS2_fjLj3072ELj1ELj1ELj4ELj16ENS_18Kernel_traits_baseILj3072ES2_S2_fS2_fjLj128EEEEELb0ELb0ELb0ELb1EEEvNS_9BwdParamsE --------------------------
	.section	.nv.info._ZN10layer_norm13ln_bwd_kernelINS_13Kernel_traitsI6__halfS2_fS2_fjLj3072ELj1ELj1ELj4ELj16ENS_18Kernel_traits_baseILj3072ES2_S2_fS2_fjLj128EEEEELb0ELb0ELb0ELb1EEEvNS_9BwdParamsE,"",@"SHT_CUDA_INFO"
	.sectionflags	@""
	.align	4


	//----- nvinfo : EIATTR_CUDA_API_VERSION
	.align		4
        /*0000*/ 	.byte	0x04, 0x37
        /*0002*/ 	.short	(.L_3537 - .L_3536)
.L_3536:
        /*0004*/ 	.word	0x00000082


	//----- nvinfo : EIATTR_SW2861232_WAR
	.align		4
.L_3537:
        /*0008*/ 	.byte	0x01, 0x35
	.zero		2


	//----- nvinfo : EIATTR_PARAM_CBANK
	.align		4
        /*000c*/ 	.byte	0x04, 0x0a
        /*000e*/ 	.short	(.L_3539 - .L_3538)
	.align		4
.L_3538:
        /*0010*/ 	.word	index@(.nv.constant0._ZN10layer_norm13ln_bwd_kernelINS_13Kernel_traitsI6__halfS2_fS2_fjLj3072ELj1ELj1ELj4ELj16ENS_18Kernel_traits_baseILj3072ES2_S2_fS2_fjLj128EEEEELb0ELb0ELb0ELb1EEEvNS_9BwdParamsE)
        /*0014*/ 	.short	0x0160
        /*0016*/ 	.short	0x0128


	//----- nvinfo : EIATTR_CBANK_PARAM_SIZE
	.align		4
.L_3539:
        /*0018*/ 	.byte	0x03, 0x19
        /*001a*/ 	.short	0x0128


	//----- nvinfo : EIATTR_KPARAM_INFO
	.align		4
        /*001c*/ 	.byte	0x04, 0x17
        /*001e*/ 	.short	(.L_3541 - .L_3540)
.L_3540:
        /*0020*/ 	.word	0x00000000
        /*0024*/ 	.short	0x0000
        /*0026*/ 	.short	0x0000
        /*0028*/ 	.byte	0x00, 0xf0, 0xa1, 0x04


	//----- nvinfo : EIATTR_MAXREG_COUNT
	.align		4
.L_3541:
        /*002c*/ 	.byte	0x03, 0x1b
        /*002e*/ 	.short	0x00ff


	//----- nvinfo : EIATTR_NUM_BARRIERS
	.align		4
        /*0030*/ 	.byte	0x02, 0x4c
        /*0032*/ 	.byte	0x01
	.zero		1


	//----- nvinfo : EIATTR_MERCURY_ISA_VERSION
	.align		4
        /*0034*/ 	.byte	0x03, 0x5f
        /*0036*/ 	.short	0x0000


	//----- nvinfo : EIATTR_COOP_GROUP_MASK_REGIDS
	.align		4
        /*0038*/ 	.byte	0x04, 0x29
        /*003a*/ 	.short	(.L_3543 - .L_3542)


	//   ....[0]....
.L_3542:
        /*003c*/ 	.word	0xffffffff


	//   ....[1]....
        /*0040*/ 	.word	0xffffffff


	//   ....[2]....
        /*0044*/ 	.word	0xffffffff


	//   ....[3]....
        /*0048*/ 	.word	0xffffffff


	//   ....[4]....
        /*004c*/ 	.word	0xffffffff


	//   ....[5]....
        /*0050*/ 	.word	0xffffffff


	//   ....[6]....
        /*0054*/ 	.word	0xffffffff


	//   ....[7]....
        /*0058*/ 	.word	0xffffffff


	//   ....[8]....
        /*005c*/ 	.word	0xffffffff


	//   ....[9]....
        /*0060*/ 	.word	0xffffffff


	//   ....[10]....
        /*0064*/ 	.word	0xffffffff


	//   ....[11]....
        /*0068*/ 	.word	0xffffffff


	//   ....[12]....
        /*006c*/ 	.word	0xffffffff


	//   ....[13]....
        /*0070*/ 	.word	0xffffffff


	//   ....[14]....
        /*0074*/ 	.word	0xffffffff


	//   ....[15]....
        /*0078*/ 	.word	0xffffffff


	//   ....[16]....
        /*007c*/ 	.word	0xffffffff


	//   ....[17]....
        /*0080*/ 	.word	0xffffffff


	//   ....[18]....
        /*0084*/ 	.word	0xffffffff


	//   ....[19]....
        /*0088*/ 	.word	0xffffffff


	//----- nvinfo : EIATTR_COOP_GROUP_INSTR_OFFSETS
	.align		4
.L_3543:
        /*008c*/ 	.byte	0x04, 0x28
        /*008e*/ 	.short	(.L_3545 - .L_3544)


	//   ....[0]....
.L_3544:
        /*0090*/ 	.word	0x000014f0


	//   ....[1]....
        /*0094*/ 	.word	0x00001510


	//   ....[2]....
        /*0098*/ 	.word	0x00001530


	//   ....[3]....
        /*009c*/ 	.word	0x00001550


	//   ....[4]....
        /*00a0*/ 	.word	0x00001570


	//   ....[5]....
        /*00a4*/ 	.word	0x00001590


	//   ....[6]....
        /*00a8*/ 	.word	0x000015b0


	//   ....[7]....
        /*00ac*/ 	.word	0x000015d0


	//   ....[8]....
        /*00b0*/ 	.word	0x000015f0


	//   ....[9]....
        /*00b4*/ 	.word	0x00001610


	//   ....[10]....
        /*00b8*/ 	.word	0x00002850


	//   ....[11]....
        /*00bc*/ 	.word	0x000028d0


	//   ....[12]....
        /*00c0*/ 	.word	0x00002950


	//   ....[13]....
        /*00c4*/ 	.word	0x000029c0


	//   ....[14]....
        /*00c8*/ 	.word	0x00002a40


	//   ....[15]....
        /*00cc*/ 	.word	0x00002ab0


	//   ....[16]....
        /*00d0*/ 	.word	0x00002b30


	//   ....[17]....
        /*00d4*/ 	.word	0x00002ba0


	//   ....[18]....
        /*00d8*/ 	.word	0x00002c20


	//   ....[19]....
        /*00dc*/ 	.word	0x00002c90


	//----- nvinfo : EIATTR_EXIT_INSTR_OFFSETS
	.align		4
.L_3545:
        /*00e0*/ 	.byte	0x04, 0x1c
        /*00e2*/ 	.short	(.L_3547 - .L_3546)


	//   ....[0]....
.L_3546:
        /*00e4*/ 	.word	0x000027f0


	//----- nvinfo : EIATTR_MAX_THREADS
	.align		4
.L_3547:
        /*00e8*/ 	.byte	0x04, 0x05
        /*00ea*/ 	.short	(.L_3549 - .L_3548)
.L_3548:
        /*00ec*/ 	.word	0x00000080
        /*00f0*/ 	.word	0x00000001
        /*00f4*/ 	.word	0x00000001


	//----- nvinfo : EIATTR_CRS_STACK_SIZE
	.align		4
.L_3549:
        /*00f8*/ 	.byte	0x04, 0x1e
        /*00fa*/ 	.short	(.L_3551 - .L_3550)
.L_3550:
        /*00fc*/ 	.word	0x00000000
.L_3551:


//--------------------- .nv.info._ZN10layer_norm13ln_bwd_kernelINS_13Kernel_traitsI6__halfS2_fS2_fjLj3072ELj1ELj1ELj4ELj16ENS_18Kernel_traits_baseILj3072ES2_S2_fS2_fjLj128EEEEELb0ELb0ELb1ELb0EEEvNS_9BwdParamsE --------------------------
	.section	.nv.info._ZN10layer_norm13ln_bwd_kernelINS_13Kernel_traitsI6__halfS2_fS2_fjLj3072ELj1ELj1ELj4ELj16ENS_18Kernel_traits_baseILj3072ES2_S2_fS2_fjLj128EEEEELb0ELb0ELb1ELb0EEEvNS_9BwdParamsE,"",@"SHT_CUDA_INFO"
	.sectionflags	@""
	.align	4


	//----- nvinfo : EIATTR_CUDA_API_VERSION
	.align		4
        /*0000*/ 	.byte	0x04, 0x37
        /*0002*/ 	.short	(.L_3553 - .L_3552)
.L_3552:
        /*0004*/ 	.word	0x00000082


	//----- nvinfo : EIATTR_SW2861232_WAR
	.align		4
.L_3553:
        /*0008*/ 	.byte	0x01, 0x35
	.zero		2


	//----- nvinfo : EIATTR_PARAM_CBANK
	.align		4
        /*000c*/ 	.byte	0x04, 0x0a
        /*000e*/ 	.short	(.L_3555 - .L_3554)
	.align		4
.L_3554:
        /*0010*/ 	.word	index@(.nv.constant0._ZN10layer_norm13ln_bwd_kernelINS_13Kernel_traitsI6__halfS2_fS2_fjLj3072ELj1ELj1ELj4ELj16ENS_18Kernel_traits_baseILj3072ES2_S2_fS2_fjLj128EEEEELb0ELb0ELb1ELb0EEEvNS_9BwdParamsE)
        /*0014*/ 	.short	0x0160
        /*0016*/ 	.short	0x0128


	//----- nvinfo : EIATTR_CBANK_PARAM_SIZE
	.align		4
.L_3555:
        /*0018*/ 	.byte	0x03, 0x19
        /*001a*/ 	.short	0x0128


	//----- nvinfo : EIATTR_KPARAM_INFO
	.align		4
        /*001c*/ 	.byte	0x04, 0x17
        /*001e*/ 	.short	(.L_3557 - .L_3556)
.L_3556:
        /*0020*/ 	.word	0x00000000
        /*0024*/ 	.short	0x0000
        /*0026*/ 	.short	0x0000
        /*0028*/ 	.byte	0x00, 0xf0, 0xa1, 0x04


	//----- nvinfo : EIATTR_MAXREG_COUNT
	.align		4
.L_3557:
        /*002c*/ 	.byte	0x03, 0x1b
        /*002e*/ 	.short	0x00ff


	//----- nvinfo : EIATTR_NUM_BARRIERS
	.align		4
        /*0030*/ 	.byte	0x02, 0x4c
        /*0032*/ 	.byte	0x01
	.zero		1


	//----- nvinfo : EIATTR_MERCURY_ISA_VERSION
	.align		4
        /*0034*/ 	.byte	0x03, 0x5f
        /*0036*/ 	.short	0x0000


	//----- nvinfo : EIATTR_COOP_GROUP_MASK_REGIDS
	.align		4
        /*0038*/ 	.byte	0x04, 0x29
        /*003a*/ 	.short	(.L_3559 - .L_3558)


	//   ....[0]....
.L_3558:
        /*003c*/ 	.word	0xffffffff


	//   ....[1]....
        /*0040*/ 	.word	0xffffffff


	//   ....[2]....
        /*0044*/ 	.word	0xffffffff


	//   ....[3]....
        /*0048*/ 	.word	0xffffffff


	//   ....[4]....
        /*004c*/ 	.word	0xffffffff


	//   ....[5]....
        /*0050*/ 	.word	0xffffffff


	//   ....[6]....
        /*0054*/ 	.word	0xffffffff


	//   ....[7]....
        /*0058*/ 	.word	0xffffffff


	//   ....[8]....
        /*005c*/ 	.word	0xffffffff


	//   ....[9]....
        /*0060*/ 	.word	0xffffffff


	//   ....[10]....
        /*0064*/ 	.word	0xffffffff


	//   ....[11]....
        /*0068*/ 	.word	0xffffffff


	//   ....[12]....
        /*006c*/ 	.word	0xffffffff


	//   ....[13]....
        /*0070*/ 	.word	0xffffffff


	//   ....[14]....
        /*0074*/ 	.word	0xffffffff


	//   ....[15]....
        /*0078*/ 	.word	0xffffffff


	//   ....[16]....
        /*007c*/ 	.word	0xffffffff


	//   ....[17]....
        /*0080*/ 	.word	0xffffffff


	//   ....[18]....
        /*0084*/ 	.word	0xffffffff


	//   ....[19]....
        /*0088*/ 	.word	0xffffffff


	//----- nvinfo : EIATTR_COOP_GROUP_INSTR_OFFSETS
	.align		4
.L_3559:
        /*008c*/ 	.byte	0x04, 0x28
        /*008e*/ 	.short	(.L_3561 - .L_3560)


	//   ....[0]....
.L_3560:
        /*0090*/ 	.word	0x00001790


	//   ....[1]....
        /*0094*/ 	.word	0x000017b0


	//   ....[2]....
        /*0098*/ 	.word	0x000017d0


	//   ....[3]....
        /*009c*/ 	.word	0x000017f0


	//   ....[4]....
        /*00a0*/ 	.word	0x00001810


	//   ....[5]....
        /*00a4*/ 	.word	0x00001830


	//   ....[6]....
        /*00a8*/ 	.word	0x00001850


	//   ....[7]....
        /*00ac*/ 	.word	0x00001870


	//   ....[8]....
        /*00b0*/ 	.word	0x00001890


	//   ....[9]....
        /*00b4*/ 	.word	0x000018b0


	//   ....[10]....
        /*00b8*/ 	.word	0x00003810


	//   ....[11]....
        /*00bc*/ 	.word	0x00003890


	//   ....[12]....
        /*00c0*/ 	.word	0x00003910


	//   ....[13]....
        /*00c4*/ 	.word	0x00003980


	//   ....[14]....
        /*00c8*/ 	.word	0x00003a00


	//   ....[15]....
        /*00cc*/ 	.word	0x00003a70


	//   ....[16]....
        /*00d0*/ 	.word	0x00003af0


	//   ....[17]....
        /*00d4*/ 	.word	0x00003b60


	//   ....[18]....
        /*00d8*/ 	.word	0x00003be0


	//   ....[19]....
        /*00dc*/ 	.word	0x00003c50


	//----- nvinfo : EIATTR_EXIT_INSTR_OFFSETS
	.align		4
.L_3561:
        /*00e0*/ 	.byte	0x04, 0x1c
        /*00e2*/ 	.short	(.L_3563 - .L_3562)


	//   ....[0]....
.L_3562:
        /*00e4*/ 	.word	0x00003730


	//   ....[1]....
        /*00e8*/ 	.word	0x000037b0


	//----- nvinfo : EIATTR_MAX_THREADS
	.align		4
.L_3563:
        /*00ec*/ 	.byte	0x04, 0x05
        /*00ee*/ 	.short	(.L_3565 - .L_3564)
.L_3564:
        /*00f0*/ 	.word	0x00000080
        /*00f4*/ 	.word	0x00000001
        /*00f8*/ 	.word	0x00000001


	//----- nvinfo : EIATTR_CRS_STACK_SIZE
	.align		4
.L_3565:
        /*00fc*/ 	.byte	0x04, 0x1e
        /*00fe*/ 	.short	(.L_3567 - .L_3566)
.L_3566:
        /*0100*/ 	.word	0x00000000
.L_3567:


//--------------------- .nv.info._ZN10layer_norm13ln_bwd_kernelINS_13Kernel_traitsI6__halfS2_fS2_fjLj3072ELj1ELj1ELj4ELj16ENS_18Kernel_traits_baseILj3072ES2_S2_fS2_fjLj128EEEEELb0ELb0ELb1ELb1EEEvNS_9BwdParamsE --------------------------
	.section	.nv.info._ZN10layer_norm13ln_bwd_kernelINS_13Kernel_traitsI6__halfS2_fS2_fjLj3072ELj1ELj1ELj4ELj16ENS_18Kernel_traits_baseILj3072ES2_S2_fS2_fjLj128EEEEELb0ELb0ELb1ELb1EEEvNS_9BwdParamsE,"",@"SHT_CUDA_INFO"
	.sectionflags	@""
	.align	4


	//----- nvinfo : EIATTR_CUDA_API_VERSION
	.align		4
        /*0000*/ 	.byte	0x04, 0x37
        /*0002*/ 	.short	(.L_3569 - .L_3568)
.L_3568:
        /*0004*/ 	.word	0x00000082


	//----- nvinfo : EIATTR_SW2861232_WAR
	.align		4
.L_3569:
        /*0008*/ 	.byte	0x01, 0x35
	.zero		2


	//----- nvinfo : EIATTR_PARAM_CBANK
	.align		4
        /*000c*/ 	.byte	0x04, 0x0a
        /*000e*/ 	.short	(.L_3571 - .L_3570)
	.align		4
.L_3570:
        /*0010*/ 	.word	index@(.nv.constant0._ZN10layer_norm13ln_bwd_kernelINS_13Kernel_traitsI6__halfS2_fS2_fjLj3072ELj1ELj1ELj4ELj16ENS_18Kernel_traits_baseILj3072ES2_S2_fS2_fjLj128EEEEELb0ELb0ELb1ELb1EEEvNS_9BwdParamsE)
        /*0014*/ 	.short	0x0160
        /*0016*/ 	.short	0x0128


	//----- nvinfo : EIATTR_CBANK_PARAM_SIZE
	.align		4
.L_3571:
        /*0018*/ 	.byte	0x03, 0x19
        /*001a*/ 	.short	0x0128


	//----- nvinfo : EIATTR_KPARAM_INFO
	.align		4
        /*001c*/ 	.byte	0x04, 0x17
        /*001e*/ 	.short	(.L_3573 - .L_3572)
.L_3572:
        /*0020*/ 	.word	0x00000000
        /*0024*/ 	.short	0x0000
        /*0026*/ 	.short	0x0000
        /*0028*/ 	.byte	0x00, 0xf0, 0xa1, 0x04


	//----- nvinfo : EIATTR_MAXREG_COUNT
	.align		4
.L_3573:
        /*002c*/ 	.byte	0x03, 0x1b
        /*002e*/ 	.short	0x00ff


	//----- nvinfo : EIATTR_NUM_BARRIERS
	.align		4
        /*0030*/ 	.byte	0x02, 0x4c
        /*0032*/ 	.byte	0x01
	.zero		1


	//----- nvinfo : EIATTR_MERCURY_ISA_VERSION
	.align		4
        /*0034*/ 	.byte	0x03, 0x5f
        /*0036*/ 	.short	0x0000


	//----- nvinfo : EIATTR_COOP_GROUP_MASK_REGIDS
	.align		4
        /*0038*/ 	.byte	0x04, 0x29
        /*003a*/ 	.short	(.L_3575 - .L_3574)


	//   ....[0]....
.L_3574:
        /*003c*/ 	.word	0xffffffff


	//   ....[1]....
        /*0040*/ 	.word	0xffffffff


	//   ....[2]....
        /*0044*/ 	.word	0xffffffff


	//   ....[3]....
        /*0048*/ 	.word	0xffffffff


	//   ....[4]....
        /*004c*/ 	.word	0xffffffff


	//   ....[5]....
        /*0050*/ 	.word	0xffffffff


	//   ....[6]....
        /*0054*/ 	.word	0xffffffff


	//   ....[7]....
        /*0058*/ 	.word	0xffffffff


	//   ....[8]....
        /*005c*/ 	.word	0xffffffff


	//   ....[9]....
        /*0060*/ 	.word	0xffffffff


	//   ....[10]....
        /*0064*/ 	.word	0xffffffff


	//   ....[11]....
        /*0068*/ 	.word	0xffffffff


	//   ....[12]....
        /*006c*/ 	.word	0xffffffff


	//   ....[13]....
        /*0070*/ 	.word	0xffffffff


	//   ....[14]....
        /*0074*/ 	.word	0xffffffff


	//   ....[15]....
        /*0078*/ 	.word	0xffffffff


	//   ....[16]....
        /*007c*/ 	.word	0xffffffff


	//   ....[17]....
        /*0080*/ 	.word	0xffffffff


	//   ....[18]....
        /*0084*/ 	.word	0xffffffff


	//   ....[19]....
        /*0088*/ 	.word	0xffffffff


	//----- nvinfo : EIATTR_COOP_GROUP_INSTR_OFFSETS
	.align		4
.L_3575:
        /*008c*/ 	.byte	0x04, 0x28
        /*008e*/ 	.short	(.L_3577 - .L_3576)


	//   ....[0]....
.L_3576:
        /*0090*/ 	.word	0x00001660


	//   ....[1]....
        /*0094*/ 	.word	0x00001680


	//   ....[2]....
        /*0098*/ 	.word	0x000016a0


	//   ....[3]....
        /*009c*/ 	.word	0x000016c0


	//   ....[4]....
        /*00a0*/ 	.word	0x000016e0


	//   ....[5]....
        /*00a4*/ 	.word	0x00001700


	//   ....[6]....
        /*00a8*/ 	.word	0x00001720


	//   ....[7]....
        /*00ac*/ 	.word	0x00001740


	//   ....[8]....
        /*00b0*/ 	.word	0x00001760


	//   ....[9]....
        /*00b4*/ 	.word	0x00001780


	//   ....[10]....
        /*00b8*/ 	.word	0x00003510


	//   ....[11]....
        /*00bc*/ 	.word	0x00003590


	//   ....[12]....
        /*00c0*/ 	.word	0x00003610


	//   ....[13]....
        /*00c4*/ 	.word	0x00003680


	//   ....[14]....
        /*00c8*/ 	.word	0x00003700


	//   ....[15]....
        /*00cc*/ 	.word	0x00003770


	//   ....[16]....
        /*00d0*/ 	.word	0x000037f0


	//   ....[17]....
        /*00d4*/ 	.word	0x00003860


	//   ....[18]....
        /*00d8*/ 	.word	0x000038e0


	//   ....[19]....
        /*00dc*/ 	.word	0x00003950


	//----- nvinfo : EIATTR_EXIT_INSTR_OFFSETS
	.align		4
.L_3577:
        /*00e0*/ 	.byte	0x04, 0x1c
        /*00e2*/ 	.short	(.L_3579 - .L_3578)


	//   ....[0]....
.L_3578:
        /*00e4*/ 	.word	0x000034b0


	//----- nvinfo : EIATTR_MAX_THREADS
	.align		4
.L_3579:
        /*00e8*/ 	.byte	0x04, 0x05
        /*00ea*/ 	.short	(.L_3581 - .L_3580)
.L_3580:
        /*00ec*/ 	.word	0x00000080
        /*00f0*/ 	.word	0x00000001
        /*00f4*/ 	.word	0x00000001


	//----- nvinfo : EIATTR_CRS_STACK_SIZE
	.align		4
.L_3581:
        /*00f8*/ 	.byte	0x04, 0x1e
        /*00fa*/ 	.short	(.L_3583 - .L_3582)
.L_3582:
        /*00fc*/ 	.word	0x00000000
.L_3583:


//--------------------- .nv.info._ZN10layer_norm13ln_bwd_kernelINS_13Kernel_traitsI6__halfS2_fS2_fjLj3072ELj1ELj1ELj4ELj16ENS_18Kernel_traits_baseILj3072ES2_S2_fS2_fjLj128EEEEELb0ELb1ELb0ELb0EEEvNS_9BwdParamsE --------------------------
	.section	.nv.info._ZN10layer_norm13ln_bwd_kernelINS_13Kernel_traitsI6__halfS2_fS2_fjLj3072ELj1ELj1ELj4ELj16ENS_18Kernel_traits_baseILj3072ES2_S2_fS2_fjLj128EEEEELb0ELb1ELb0ELb0EEEvNS_9BwdParamsE,"",@"SHT_CUDA_INFO"
	.sectionflags	@""
	.align	4


	//----- nvinfo : EIATTR_CUDA_API_VERSION
	.align		4
        /*0000*/ 	.byte	0x04, 0x37
        /*0002*/ 	.short	(.L_3585 - .L_3584)
.L_3584:
        /*0004*/ 	.word	0x00000082


	//----- nvinfo : EIATTR_SW2861232_WAR
	.align		4
.L_3585:
        /*0008*/ 	.byte	0x01, 0x35
	.zero		2


	//----- nvinfo : EIATTR_PARAM_CBANK
	.align		4
        /*000c*/ 	.byte	0x04, 0x0a
        /*000e*/ 	.short	(.L_3587 - .L_3586)
	.align		4
.L_3586:
        /*0010*/ 	.word	index@(.nv.constant0._ZN10layer_norm13ln_bwd_kernelINS_13Kernel_traitsI6__halfS2_fS2_fjLj3072ELj1ELj1ELj4ELj16ENS_18Kernel_traits_baseILj3072ES2_S2_fS2_fjLj128EEEEELb0ELb1ELb0ELb0EEEvNS_9BwdParamsE)
        /*0014*/ 	.short	0x0160
        /*0016*/ 	.short	0x0128


	//----- nvinfo : EIATTR_CBANK_PARAM_SIZE
	.align		4
.L_3587:
        /*0018*/ 	.byte	0x03, 0x19
        /*001a*/ 	.short	0x0128


	//----- nvinfo : EIATTR_KPARAM_INFO
	.align		4
        /*001c*/ 	.byte	0x04, 0x17
        /*001e*/ 	.short	(.L_3589 - .L_3588)
.L_3588:
        /*0020*/ 	.word	0x00000000
        /*0024*/ 	.short	0x0000
        /*0026*/ 	.short	0x0000
        /*0028*/ 	.byte	0x00, 0xf0, 0xa1, 0x04


	//----- nvinfo : EIATTR_MAXREG_COUNT
	.align		4
.L_3589:
        /*002c*/ 	.byte	0x03, 0x1b
        /*002e*/ 	.short	0x00ff


	//----- nvinfo : EIATTR_NUM_BARRIERS
	.align		4
        /*0030*/ 	.byte	0x02, 0x4c
        /*0032*/ 	.byte	0x01
	.zero		1


	//----- nvinfo : EIATTR_MERCURY_ISA_VERSION
	.align		4
        /*0034*/ 	.byte	0x03, 0x5f
        /*0036*/ 	.short	0x0000


	//----- nvinfo : EIATTR_COOP_GROUP_MASK_REGIDS
	.align		4
        /*0038*/ 	.byte	0x04, 0x29
        /*003a*/ 	.short	(.L_3591 - .L_3590)


	//   ....[0]....
.L_3590:
        /*003c*/ 	.word	0xffffffff


	//   ....[1]....
        /*0040*/ 	.word	0xffffffff


	//   ....[2]....
        /*0044*/ 	.word	0xffffffff


	//   ....[3]....
        /*0048*/ 	.word	0xffffffff


	//   ....[4]....
        /*004c*/ 	.word	0xffffffff


	//   ....[5]....
        /*0050*/ 	.word	0xffffffff


	//   ....[6]....
        /*0054*/ 	.word	0xffffffff


	//   ....[7]....
        /*0058*/ 	.word	0xffffffff


	//   ....[8]....
        /*005c*/ 	.word	0xffffffff


	//   ....[9]....
        /*0060*/ 	.word	0xffffffff


	//   ....[10]....
        /*0064*/ 	.word	0xffffffff


	//   ....[11]....
        /*0068*/ 	.word	0xffffffff


	//   ....[12]....
        /*006c*/ 	.word	0xffffffff


	//   ....[13]....
        /*0070*/ 	.word	0xffffffff


	//   ....[14]....
        /*0074*/ 	.word	0xffffffff


	//   ....[15]....
        /*0078*/ 	.word	0xffffffff


	//   ....[16]....
        /*007c*/ 	.word	0xffffffff


	//   ....[17]....
        /*0080*/ 	.word	0xffffffff


	//   ....[18]....
        /*0084*/ 	.word	0xffffffff


	//   ....[19]....
        /*0088*/ 	.word	0xffffffff


	//----- nvinfo : EIATTR_COOP_GROUP_INSTR_OFFSETS
	.align		4
.L_3591:
        /*008c*/ 	.byte	0x04, 0x28
        /*008e*/ 	.short	(.L_3593 - .L_3592)


	//   ....[0]....
.L_3592:
        /*0090*/ 	.word	0x00001870


	//   ....[1]....
        /*0094*/ 	.word	0x00001890


	//   ....[2]....
        /*0098*/ 	.word	0x000018b0


	//   ....[3]....
        /*009c*/ 	.word	0x000018d0


	//   ....[4]....
        /*00a0*/ 	.word	0x000018f0


	//   ....[5]....
        /*00a4*/ 	.word	0x00001910


	//   ....[6]....
        /*00a8*/ 	.word	0x00001930


	//   ....[7]....
        /*00ac*/ 	.word	0x00001950


	//   ....[8]....
        /*00b0*/ 	.word	0x00001970


	//   ....[9]....
        /*00b4*/ 	.word	0x00001990


	//   ....[10]....
        /*00b8*/ 	.word	0x00003060


	//   ....[11]....
        /*00bc*/ 	.word	0x000030e0


	//   ....[12]....
        /*00c0*/ 	.word	0x00003160


	//   ....[13]....
        /*00c4*/ 	.word	0x000031d0


	//   ....[14]....
        /*00c8*/ 	.word	0x00003250


	//   ....[15]....
        /*00cc*/ 	.word	0x000032c0


	//   ....[16]....
        /*00d0*/ 	.word	0x00003340


	//   ....[17]....
        /*00d4*/ 	.word	0x000033b0


	//   ....[18]....
        /*00d8*/ 	.word	0x00003430


	//   ....[19]....
        /*00dc*/ 	.word	0x000034a0


	//----- nvinfo : EIATTR_EXIT_INSTR_OFFSETS
	.align		4
.L_3593:
        /*00e0*/ 	.byte	0x04, 0x1c
        /*00e2*/ 	.short	(.L_3595 - .L_3594)


	//   ....[0]....
.L_3594:
        /*00e4*/ 	.word	0x00002f50


	//   ....[1]....
        /*00e8*/ 	.word	0x00003000


	//----- nvinfo : EIATTR_MAX_THREADS
	.align		4
.L_3595:
        /*00ec*/ 	.byte	0x04, 0x05
        /*00ee*/ 	.short	(.L_3597 - .L_3596)
.L_3596:
        /*00f0*/ 	.word	0x00000080
        /*00f4*/ 	.word	0x00000001
        /*00f8*/ 	.word	0x00000001


	//----- nvinfo : EIATTR_CRS_STACK_SIZE
	.align		4
.L_3597:
        /*00fc*/ 	.byte	0x04, 0x1e
        /*00fe*/ 	.short	(.L_3599 - .L_3598)
.L_3598:
        /*0100*/ 	.word	0x00000000
.L_3599:


//--------------------- .nv.info._ZN10layer_norm13ln_bwd_kernelINS_13Kernel_traitsI6__halfS2_fS2_fjLj3072ELj1ELj1ELj4ELj16ENS_18Kernel_traits_baseILj3072ES2_S2_fS2_fjLj128EEEEELb0ELb1ELb0ELb1EEEvNS_9BwdParamsE --------------------------
	.section	.nv.info._ZN10layer_norm13ln_bwd_kernelINS_13Kernel_traitsI6__halfS2_fS2_fjLj3072ELj1ELj1ELj4ELj16ENS_18Kernel_traits_baseILj3072ES2_S2_fS2_fjLj128EEEEELb0ELb1ELb0ELb1EEEvNS_9BwdParamsE,"",@"SHT_CUDA_INFO"
	.sectionflags	@""
	.align	4


	//----- nvinfo : EIATTR_CUDA_API_VERSION
	.align		4
        /*0000*/ 	.byte	0x04, 0x37
        /*0002*/ 	.short	(.L_3601 - .L_3600)
.L_3600:
        /*0004*/ 	.word	0x00000082


	//----- nvinfo : EIATTR_SW2861232_WAR
	.align		4
.L_3601:
        /*0008*/ 	.byte	0x01, 0x35
	.zero		2


	//----- nvinfo : EIATTR_PARAM_CBANK
	.align		4
        /*000c*/ 	.byte	0x04, 0x0a
        /*000e*/ 	.short	(.L_3603 - .L_3602)
	.align		4
.L_3602:
        /*0010*/ 	.word	index@(.nv.constant0._ZN10layer_norm13ln_bwd_kernelINS_13Kernel_traitsI6__halfS2_fS2_fjLj3072ELj1ELj1ELj4ELj16ENS_18Kernel_traits_baseILj3072ES2_S2_fS2_fjLj128EEEEELb0ELb1ELb0ELb1EEEvNS_9BwdParamsE)
        /*0014*/ 	.short	0x0160
        /*0016*/ 	.short	0x0128


	//----- nvinfo : EIATTR_CBANK_PARAM_SIZE
	.align		4
.L_3603:
        /*0018*/ 	.byte	0x03, 0x19
        /*001a*/ 	.short	0x0128


	//----- nvinfo : EIATTR_KPARAM_INFO
	.align		4
        /*001c*/ 	.byte	0x04, 0x17
        /*001e*/ 	.short	(.L_3605 - .L_3604)
.L_3604:
        /*0020*/ 	.word	0x00000000
        /*0024*/ 	.short	0x0000
        /*0026*/ 	.short	0x0000
        /*0028*/ 	.byte	0x00, 0xf0, 0xa1, 0x04


	//----- nvinfo : EIATTR_MAXREG_COUNT
	.align		4
.L_3605:
        /*002c*/ 	.byte	0x03, 0x1b
        /*002e*/ 	.short	0x00ff


	//----- nvinfo : EIATTR_NUM_BARRIERS
	.align		4
        /*0030*/ 	.byte	0x02, 0x4c
        /*0032*/ 	.byte	0x01
	.zero		1


	//----- nvinfo : EIATTR_MERCURY_ISA_VERSION
	.align		4
        /*0034*/ 	.byte	0x03, 0x5f
        /*0036*/ 	.short	0x0000


	//----- nvinfo : EIATTR_COOP_GROUP_MASK_REGIDS
	.align		4
        /*0038*/ 	.byte	0x04, 0x29
        /*003a*/ 	.short	(.L_3607 - .L_3606)


	//   ....[0]....
.L_3606:
        /*003c*/ 	.word	0xffffffff


	//   ....[1]....
        /*0040*/ 	.word	0xffffffff


	//   ....[2]....
        /*0044*/ 	.word	0xffffffff


	//   ....[3]....
        /*0048*/ 	.word	0xffffffff


	//   ....[4]....
        /*004c*/ 	.word	0xffffffff


	//   ....[5]....
        /*0050*/ 	.word	0xffffffff


	//   ....[6]....
        /*0054*/ 	.word	0xffffffff


	//   ....[7]....
        /*0058*/ 	.word	0xffffffff


	//   ....[8]....
        /*005c*/ 	.word	0xffffffff


	//   ....[9]....
        /*0060*/ 	.word	0xffffffff


	//   ....[10]....
        /*0064*/ 	.word	0xffffffff


	//   ....[11]....
        /*0068*/ 	.word	0xffffffff


	//   ....[12]....
        /*006c*/ 	.word	0xffffffff


	//   ....[13]....
        /*0070*/ 	.word	0xffffffff


	//   ....[14]....
        /*0074*/ 	.word	0xffffffff


	//   ....[15]....
        /*0078*/ 	.word	0xffffffff


	//   ....[16]....
        /*007c*/ 	.word	0xffffffff


	//   ....[17]....
        /*0080*/ 	.word	0xffffffff


	//   ....[18]....
        /*0084*/ 	.word	0xffffffff


	//   ....[19]....
        /*0088*/ 	.word	0xffffffff


	//----- nvinfo : EIATTR_COOP_GROUP_INSTR_OFFSETS
	.align		4
.L_3607:
        /*008c*/ 	.byte	0x04, 0x28
        /*008e*/ 	.short	(.L_3609 - .L_3608)


	//   ....[0]....
.L_3608:
        /*0090*/ 	.word	0x00001820


	//   ....[1]....
        /*0094*/ 	.word	0x00001840


	//   ....[2]....
        /*0098*/ 	.word	0x00001860


	//   ....[3]....
        /*009c*/ 	.word	0x00001880


	//   ....[4]....
        /*00a0*/ 	.word	0x000018a0


	//   ....[5]....
        /*00a4*/ 	.word	0x000018c0


	//   ....[6]....
        /*00a8*/ 	.word	0x000018e0


	//   ....[7]....
        /*00ac*/ 	.word	0x00001900


	//   ....[8]....
        /*00b0*/ 	.word	0x00001920


	//   ....[9]....
        /*00b4*/ 	.word	0x00001940


	//   ....[10]....
        /*00b8*/ 	.word	0x000031c0


	//   ....[11]....
        /*00bc*/ 	.word	0x00003240


	//   ....[12]....
        /*00c0*/ 	.word	0x000032c0


	//   ....[13]....
        /*00c4*/ 	.word	0x00003330


	//   ....[14]....
        /*00c8*/ 	.word	0x000033b0


	//   ....[15]....
        /*00cc*/ 	.word	0x00003420


	//   ....[16]....
        /*00d0*/ 	.word	0x000034a0


	//   ....[17]....
        /*00d4*/ 	.word	0x00003510


	//   ....[18]....
        /*00d8*/ 	.word	0x00003590


	//   ....[19]....
        /*00dc*/ 	.word	0x00003600


	//----- nvinfo : EIATTR_EXIT_INSTR_OFFSETS
	.align		4
.L_3609:
        /*00e0*/ 	.byte	0x04, 0x1c
        /*00e2*/ 	.short	(.L_3611 - .L_3610)


	//   ....[0]....
.L_3610:
        /*00e4*/ 	.word	0x00003160


	//----- nvinfo : EIATTR_MAX_THREADS
	.align		4
.L_3611:
        /*00e8*/ 	.byte	0x04, 0x05
        /*00ea*/ 	.short	(.L_3613 - .L_3612)
.L_3612:
        /*00ec*/ 	.word	0x00000080
        /*00f0*/ 	.word	0x00000001
        /*00f4*/ 	.word	0x00000001


	//----- nvinfo : EIATTR_CRS_STACK_SIZE
	.align		4
.L_3613:
        /*00f8*/ 	.byte	0x04, 0x1e
        /*00fa*/ 	.short	(.L_3615 - .L_3614)
.L_3614:
        /*00fc*/ 	.word	0x00000000
.L_3615:


//--------------------- .nv.info._ZN10layer_norm13ln_bwd_kernelINS_13Kernel_traitsI6__halfS2_fS2_fjLj3072ELj1ELj1ELj4ELj16ENS_18Kernel_traits_baseILj3072ES2_S2_fS2_fjLj128EEEEELb0ELb1ELb1ELb0EEEvNS_9BwdParamsE --------------------------
	.section	.nv.info._ZN10layer_norm13ln_bwd_kernelINS_13Kernel_traitsI6__halfS2_fS2_fjLj3072ELj1ELj1ELj4ELj16ENS_18Kernel_traits_baseILj3072ES2_S2_fS2_fjLj128EEEEELb0ELb1ELb1ELb0EEEvNS_9BwdParamsE,"",@"SHT_CUDA_INFO"
	.sectionflags	@""
	.align	4


	//----- nvinfo : EIATTR_CUDA_API_VERSION
	.align		4
        /*0000*/ 	.byte	0x04, 0x37
        /*0002*/ 	.short	(.L_3617 - .L_3616)
.L_3616:
        /*0004*/ 	.word	0x00000082


	//----- nvinfo : EIATTR_SW2861232_WAR
	.align		4
.L_3617:
        /*0008*/ 	.byte	0x01, 0x35
	.zero		2


	//----- nvinfo : EIATTR_PARAM_CBANK
	.align		4
        /*000c*/ 	.byte	0x04, 0x0a
        /*000e*/ 	.short	(.L_3619 - .L_3618)
	.align		4
.L_3618:
        /*0010*/ 	.word	index@(.nv.constant0._ZN10layer_norm13ln_bwd_kernelINS_13Kernel_traitsI6__halfS2_fS2_fjLj3072ELj1ELj1ELj4ELj16ENS_18Kernel_traits_baseILj3072ES2_S2_fS2_fjLj128EEEEELb0ELb1ELb1ELb0EEEvNS_9BwdParamsE)
        /*0014*/ 	.short	0x0160
        /*0016*/ 	.short	0x0128


	//----- nvinfo : EIATTR_CBANK_PARAM_SIZE
	.align		4
.L_3619:
        /*0018*/ 	.byte	0x03, 0x19
        /*001a*/ 	.short	0x0128


	//----- nvinfo : EIATTR_KPARAM_INFO
	.align		4
        /*001c*/ 	.byte	0x04, 0x17
        /*001e*/ 	.short	(.L_3621 - .L_3620)
.L_3620:
        /*0020*/ 	.word	0x00000000
        /*0024*/ 	.short	0x0000
        /*0026*/ 	.short	0x0000
        /*0028*/ 	.byte	0x00, 0xf0, 0xa1, 0x04


	//----- nvinfo : EIATTR_MAXREG_COUNT
	.align		4
.L_3621:
        /*002c*/ 	.byte	0x03, 0x1b
        /*002e*/ 	.short	0x00ff


	//----- nvinfo : EIATTR_NUM_BARRIERS
	.align		4
        /*0030*/ 	.byte	0x02, 0x4c
        /*0032*/ 	.byte	0x01
	.zero		1


	//----- nvinfo : EIATTR_MERCURY_ISA_VERSION
	.align		4
        /*0034*/ 	.byte	0x03, 0x5f
        /*0036*/ 	.short	0x0000


	//----- nvinfo : EIATTR_COOP_GROUP_MASK_REGIDS
	.align		4
        /*0038*/ 	.byte	0x04, 0x29
        /*003a*/ 	.short	(.L_3623 - .L_3622)


	//   ....[0]....
.L_3622:
        /*003c*/ 	.word	0xffffffff


	//   ....[1]....
        /*0040*/ 	.word	0xffffffff


	//   ....[2]....
        /*0044*/ 	.word	0xffffffff


	//   ....[3]....
        /*0048*/ 	.word	0xffffffff


	//   ....[4]....
        /*004c*/ 	.word	0xffffffff


	//   ....[5]....
        /*0050*/ 	.word	0xffffffff


	//   ....[6]....
        /*0054*/ 	.word	0xffffffff


	//   ....[7]....
        /*0058*/ 	.word	0xffffffff


	//   ....[8]....
        /*005c*/ 	.word	0xffffffff


	//   ....[9]....
        /*0060*/ 	.word	0xffffffff


	//   ....[10]....
        /*0064*/ 	.word	0xffffffff


	//   ....[11]....
        /*0068*/ 	.word	0xffffffff


	//   ....[12]....
        /*006c*/ 	.word	0xffffffff


	//   ....[13]....
        /*0070*/ 	.word	0xffffffff


	//   ....[14]....
        /*0074*/ 	.word	0xffffffff


	//   ....[15]....
        /*0078*/ 	.word	0xffffffff


	//   ....[16]....
        /*007c*/ 	.word	0xffffffff


	//   ....[17]....
        /*0080*/ 	.word	0xffffffff


	//   ....[18]....
        /*0084*/ 	.word	0xffffffff


	//   ....[19]....
        /*0088*/ 	.word	0xffffffff


	//----- nvinfo : EIATTR_COOP_GROUP_INSTR_OFFSETS
	.align		4
.L_3623:
        /*008c*/ 	.byte	0x04, 0x28
        /*008e*/ 	.short	(.L_3625 - .L_3624)


	//   ....[0]....
.L_3624:
        /*0090*/ 	.word	0x00001a50


	//   ....[1]....
        /*0094*/ 	.word	0x00001a70


	//   ....[2]....
        /*0098*/ 	.word	0x00001a90


	//   ....[3]....
        /*009c*/ 	.word	0x00001ab0


	//   ....[4]....
        /*00a0*/ 	.word	0x00001ad0


	//   ....[5]....
        /*00a4*/ 	.word	0x00001af0


	//   ....[6]....
        /*00a8*/ 	.word	0x00001b10


	//   ....[7]....
        /*00ac*/ 	.word	0x00001b30


	//   ....[8]....
        /*00b0*/ 	.word	0x00001b50


	//   ....[9]....
        /*00b4*/ 	.word	0x00001b70


	//   ....[10]....
        /*00b8*/ 	.word	0x00004440


	//   ....[11]....
        /*00bc*/ 	.word	0x000044c0


	//   ....[12]....
        /*00c0*/ 	.word	0x00004540


	//   ....[13]....
        /*00c4*/ 	.word	0x000045b0


	//   ....[14]....
        /*00c8*/ 	.word	0x00004630


	//   ....[15]....
        /*00cc*/ 	.word	0x000046a0


	//   ....[16]....
        /*00d0*/ 	.word	0x00004720


	//   ....[17]....
        /*00d4*/ 	.word	0x00004790


	//   ....[18]....
        /*00d8*/ 	.word	0x00004810


	//   ....[19]....
        /*00dc*/ 	.word	0x00004880


	//----- nvinfo : EIATTR_EXIT_INSTR_OFFSETS
	.align		4
.L_3625:
        /*00e0*/ 	.byte	0x04, 0x1c
        /*00e2*/ 	.short	(.L_3627 - .L_3626)


	//   ....[0]....
.L_3626:
        /*00e4*/ 	.word	0x00004330


	//   ....[1]....
        /*00e8*/ 	.word	0x000043e0


	//----- nvinfo : EIATTR_MAX_THREADS
	.align		4
.L_3627:
        /*00ec*/ 	.byte	0x04, 0x05
        /*00ee*/ 	.short	(.L_3629 - .L_3628)
.L_3628:
        /*00f0*/ 	.word	0x00000080
        /*00f4*/ 	.word	0x00000001
        /*00f8*/ 	.word	0x00000001


	//----- nvinfo : EIATTR_CRS_STACK_SIZE
	.align		4
.L_3629:
        /*00fc*/ 	.byte	0x04, 0x1e
        /*00fe*/ 	.short	(.L_3631 - .L_3630)
.L_3630:
        /*0100*/ 	.word	0x00000000
.L_3631:


//--------------------- .nv.info._ZN10layer_norm13ln_bwd_kernelINS_13Kernel_traitsI6__halfS2_fS2_fjLj3072ELj1ELj1ELj4ELj16ENS_18Kernel_traits_baseILj3072ES2_S2_fS2_fjLj128EEEEELb0ELb1ELb1ELb1EEEvNS_9BwdParamsE --------------------------
	.section	.nv.info._ZN10layer_norm13ln_bwd_kernelINS_13Kernel_traitsI6__halfS2_fS2_fjLj3072ELj1ELj1ELj4ELj16ENS_18Kernel_traits_baseILj3072ES2_S2_fS2_fjLj128EEEEELb0ELb1ELb1ELb1EEEvNS_9BwdParamsE,"",@"SHT_CUDA_INFO"
	.sectionflags	@""
	.align	4


	//----- nvinfo : EIATTR_CUDA_API_VERSION
	.align		4
        /*0000*/ 	.byte	0x04, 0x37
        /*0002*/ 	.short	(.L_3633 - .L_3632)
.L_3632:
        /*0004*/ 	.word	0x00000082


	//----- nvinfo : EIATTR_SW2861232_WAR
	.align		4
.L_3633:
        /*0008*/ 	.byte	0x01, 0x35
	.zero		2


	//----- nvinfo : EIATTR_PARAM_CBANK
	.align		4
        /*000c*/ 	.byte	0x04, 0x0a
        /*000e*/ 	.short	(.L_3635 - .L_3634)
	.align		4
.L_3634:
        /*0010*/ 	.word	index@(.nv.constant0._ZN10layer_norm13ln_bwd_kernelINS_13Kernel_traitsI6__halfS2_fS2_fjLj3072ELj1ELj1ELj4ELj16ENS_18Kernel_traits_baseILj3072ES2_S2_fS2_fjLj128EEEEELb0ELb1ELb1ELb1EEEvNS_9BwdParamsE)
        /*0014*/ 	.short	0x0160
        /*0016*/ 	.short	0x0128


	//----- nvinfo : EIATTR_CBANK_PARAM_SIZE
	.align		4
.L_3635:
        /*0018*/ 	.byte	0x03, 0x19
        /*001a*/ 	.short	0x0128


	//----- nvinfo : EIATTR_KPARAM_INFO
	.align		4
        /*001c*/ 	.byte	0x04, 0x17
        /*001e*/ 	.short	(.L_3637 - .L_3636)
.L_3636:
        /*0020*/ 	.word	0x00000000
        /*0024*/ 	.short	0x0000
        /*0026*/ 	.short	0x0000
        /*0028*/ 	.byte	0x00, 0xf0, 0xa1, 0x04


	//----- nvinfo : EIATTR_MAXREG_COUNT
	.align		4
.L_3637:
        /*002c*/ 	.byte	0x03, 0x1b
        /*002e*/ 	.short	0x00ff


	//----- nvinfo : EIATTR_NUM_BARRIERS
	.align		4
        /*0030*/ 	.byte	0x02, 0x4c
        /*0032*/ 	.byte	0x01
	.zero		1


	//----- nvinfo : EIATTR_MERCURY_ISA_VERSION
	.align		4
        /*0034*/ 	.byte	0x03, 0x5f
        /*0036*/ 	.short	0x0000


	//----- nvinfo : EIATTR_COOP_GROUP_MASK_REGIDS
	.align		4
        /*0038*/ 	.byte	0x04, 0x29
        /*003a*/ 	.short	(.L_3639 - .L_3638)


	//   ....[0]....
.L_3638:
        /*003c*/ 	.word	0xffffffff


	//   ....[1]....
        /*0040*/ 	.word	0xffffffff


	//   ....[2]....
        /*0044*/ 	.word	0xffffffff


	//   ....[3]....
        /*0048*/ 	.word	0xffffffff


	//   ....[4]....
        /*004c*/ 	.word	0xffffffff


	//   ....[5]....
        /*0050*/ 	.word	0xffffffff


	//   ....[6]....
        /*0054*/ 	.word	0xffffffff


	//   ....[7]....
        /*0058*/ 	.word	0xffffffff


	//   ....[8]....
        /*005c*/ 	.word	0xffffffff


	//   ....[9]....
        /*0060*/ 	.word	0xffffffff


	//   ....[10]....
        /*0064*/ 	.word	0xffffffff


	//   ....[11]....
        /*0068*/ 	.word	0xffffffff


	//   ....[12]....
        /*006c*/ 	.word	0xffffffff


	//   ....[13]....
        /*0070*/ 	.word	0xffffffff


	//   ....[14]....
        /*0074*/ 	.word	0xffffffff


	//   ....[15]....
        /*0078*/ 	.word	0xffffffff


	//   ....[16]....
        /*007c*/ 	.word	0xffffffff


	//   ....[17]....
        /*0080*/ 	.word	0xffffffff


	//   ....[18]....
        /*0084*/ 	.word	0xffffffff


	//   ....[19]....
        /*0088*/ 	.word	0xffffffff


	//----- nvinfo : EIATTR_COOP_GROUP_INSTR_OFFSETS
	.align		4
.L_3639:
        /*008c*/ 	.byte	0x04, 0x28
        /*008e*/ 	.short	(.L_3641 - .L_3640)


	//   ....[0]....
.L_3640:
        /*0090*/ 	.word	0x00001820


	//   ....[1]....
        /*0094*/ 	.word	0x00001840


	//   ....[2]....
        /*0098*/ 	.word	0x00001860


	//   ....[3]....
        /*009c*/ 	.word	0x00001880


	//   ....[4]....
        /*00a0*/ 	.word	0x000018a0


	//   ....[5]....
        /*00a4*/ 	.word	0x000018c0


	//   ....[6]....
        /*00a8*/ 	.word	0x000018e0


	//   ....[7]....
        /*00ac*/ 	.word	0x00001900


	//   ....[8]....
        /*00b0*/ 	.word	0x00001920


	//   ....[9]....
        /*00b4*/ 	.word	0x00001940


	//   ....[10]....
        /*00b8*/ 	.word	0x000040b0


	//   ....[11]....
        /*00bc*/ 	.word	0x00004130


	//   ....[12]....
        /*00c0*/ 	.word	0x000041b0


	//   ....[13]....
        /*00c4*/ 	.word	0x00004220


	//   ....[14]....
        /*00c8*/ 	.word	0x000042a0


	//   ....[15]....
        /*00cc*/ 	.word	0x00004310


	//   ....[16]....
        /*00d0*/ 	.word	0x00004390


	//   ....[17]....
        /*00d4*/ 	.word	0x00004400


	//   ....[18]....
        /*00d8*/ 	.word	0x00004480


	//   ....[19]....
        /*00dc*/ 	.word	0x000044f0


	//----- nvinfo : EIATTR_EXIT_INSTR_OFFSETS
	.align		4
.L_3641:
        /*00e0*/ 	.byte	0x04, 0x1c
        /*00e2*/ 	.short	(.L_3643 - .L_3642)


	//   ....[0]....
.L_3642:
        /*00e4*/ 	.word	0x00004050


	//----- nvinfo : EIATTR_MAX_THREADS
	.align		4
.L_3643:
        /*00e8*/ 	.byte	0x04, 0x05
        /*00ea*/ 	.short	(.L_3645 - .L_3644)
.L_3644:
        /*00ec*/ 	.word	0x00000080
        /*00f0*/ 	.word	0x00000001
        /*00f4*/ 	.word	0x00000001


	//----- nvinfo : EIATTR_CRS_STACK_SIZE
	.align		4
.L_3645:
        /*00f8*/ 	.byte	0x04, 0x1e
        /*00fa*/ 	.short	(.L_3647 - .L_3646)
.L_3646:
        /*00fc*/ 	.word	0x00000000
.L_3647:


//--------------------- .nv.info._ZN10layer_norm13ln_bwd_kernelINS_13Kernel_traitsI6__halfS2_fS2_fjLj3072ELj1ELj1ELj4ELj16ENS_18Kernel_traits_baseILj3072ES2_S2_fS2_fjLj128EEEEELb1ELb0ELb0ELb0EEEvNS_9BwdParamsE --------------------------
	.section	.nv.info._ZN10layer_norm13ln_bwd_kernelINS_13Kernel_traitsI6__halfS2_fS2_fjLj3072ELj1ELj1ELj4ELj16ENS_18Kernel_traits_baseILj3072ES2_S2_fS2_fjLj128EEEEELb1ELb0ELb0ELb0EEEvNS_9BwdParamsE,"",@"SHT_CUDA_INFO"
	.sectionflags	@""
	.align	4


	//----- nvinfo : EIATTR_CUDA_API_VERSION
	.align		4
        /*0000*/ 	.byte	0x04, 0x37
        /*0002*/ 	.short	(.L_3649 - .L_3648)
.L_3648:
        /*0004*/ 	.word	0x00000082


	//----- nvinfo : EIATTR_SW2861232_WAR
	.align		4
.L_3649:
        /*0008*/ 	.byte	0x01, 0x35
	.zero		2


	//----- nvinfo : EIATTR_PARAM_CBANK
	.align		4
        /*000c*/ 	.byte	0x04, 0x0a
        /*000e*/ 	.short	(.L_3651 - .L_3650)
	.align		4
.L_3650:
        /*0010*/ 	.word	index@(.nv.constant0._ZN10layer_norm13ln_bwd_kernelINS_13Kernel_traitsI6__halfS2_fS2_fjLj3072ELj1ELj1ELj4ELj16ENS_18Kernel_traits_baseILj3072ES2_S2_fS2_fjLj128EEEEELb1ELb0ELb0ELb0EEEvNS_9BwdParamsE)
        /*0014*/ 	.short	0x0160
        /*0016*/ 	.short	0x0128


	//----- nvinfo : EIATTR_CBANK_PARAM_SIZE
	.align		4
.L_3651:
        /*0018*/ 	.byte	0x03, 0x19
        /*001a*/ 	.short	0x0128


	//----- nvinfo : EIATTR_KPARAM_INFO
	.align		4
        /*001c*/ 	.byte	0x04, 0x17
        /*001e*/ 	.short	(.L_3653 - .L_3652)
.L_3652:
        /*0020*/ 	.word	0x00000000
        /*0024*/ 	.short	0x0000
        /*0026*/ 	.short	0x0000
        /*0028*/ 	.byte	0x00, 0xf0, 0xa1, 0x04


	//----- nvinfo : EIATTR_MAXREG_COUNT
	.align		4
.L_3653:
        /*002c*/ 	.byte	0x03, 0x1b
        /*002e*/ 	.short	0x00ff


	//----- nvinfo : EIATTR_NUM_BARRIERS
	.align		4
        /*0030*/ 	.byte	0x02, 0x4c
        /*0032*/ 	.byte	0x01
	.zero		1


	//----- nvinfo : EIATTR_MERCURY_ISA_VERSION
	.align		4
        /*0034*/ 	.byte	0x03, 0x5f
        /*0036*/ 	.short	0x0000


	//----- nvinfo : EIATTR_COOP_GROUP_MASK_REGIDS
	.align		4
        /*0038*/ 	.byte	0x04, 0x29
        /*003a*/ 	.short	(.L_3655 - .L_3654)


	//   ....[0]....
.L_3654:
        /*003c*/ 	.word	0xffffffff


	//   ....[1]....
        /*0040*/ 	.word	0xffffffff


	//   ....[2]....
        /*0044*/ 	.word	0xffffffff


	//   ....[3]....
        /*0048*/ 	.word	0xffffffff


	//   ....[4]....
        /*004c*/ 	.word	0xffffffff


	//   ....[5]....
        /*0050*/ 	.word	0xffffffff


	//   ....[6]....
        /*0054*/ 	.word	0xffffffff


	//   ....[7]....
        /*0058*/ 	.word	0xffffffff


	//   ....[8]....
        /*005c*/ 	.word	0xffffffff


	//   ....[9]....
        /*0060*/ 	.word	0xffffffff


	//   ....[10]....
        /*0064*/ 	.word	0xffffffff


	//   ....[11]....
        /*0068*/ 	.word	0xffffffff


	//   ....[12]....
        /*006c*/ 	.word	0xffffffff


	//   ....[13]....
        /*0070*/ 	.word	0xffffffff


	//   ....[14]....
        /*0074*/ 	.word	0xffffffff


	//   ....[15]....
        /*0078*/ 	.word	0xffffffff


	//   ....[16]....
        /*007c*/ 	.word	0xffffffff


	//   ....[17]....
        /*0080*/ 	.word	0xffffffff


	//   ....[18]....
        /*0084*/ 	.word	0xffffffff


	//   ....[19]....
        /*0088*/ 	.word	0xffffffff


	//----- nvinfo : EIATTR_COOP_GROUP_INSTR_OFFSETS
	.align		4
.L_3655:
        /*008c*/ 	.byte	0x04, 0x28
        /*008e*/ 	.short	(.L_3657 - .L_3656)


	//   ....[0]....
.L_3656:
        /*0090*/ 	.word	0x00001660


	//   ....[1]....
        /*0094*/ 	.word	0x00001680


	//   ....[2]....
        /*0098*/ 	.word	0x000016a0


	//   ....[3]....
        /*009c*/ 	.word	0x000016c0


	//   ....[4]....
        /*00a0*/ 	.word	0x000016e0


	//   ....[5]....
        /*00a4*/ 	.word	0x00001700


	//   ....[6]....
        /*00a8*/ 	.word	0x00001720


	//   ....[7]....
        /*00ac*/ 	.word	0x00001740


	//   ....[8]....
        /*00b0*/ 	.word	0x00001760


	//   ....[9]....
        /*00b4*/ 	.word	0x00001780


	//   ....[10]....
        /*00b8*/ 	.word	0x00002cb0


	//   ....[11]....
        /*00bc*/ 	.word	0x00002d30


	//   ....[12]....
        /*00c0*/ 	.word	0x00002db0


	//   ....[13]....
        /*00c4*/ 	.word	0x00002e20


	//   ....[14]....
        /*00c8*/ 	.word	0x00002ea0


	//   ....[15]....
        /*00cc*/ 	.word	0x00002f10


	//   ....[16]....
        /*00d0*/ 	.word	0x00002f90


	//   ....[17]....
        /*00d4*/ 	.word	0x00003000


	//   ....[18]....
        /*00d8*/ 	.word	0x00003080


	//   ....[19]....
        /*00dc*/ 	.word	0x000030f0


	//----- nvinfo : EIATTR_EXIT_INSTR_OFFSETS
	.align		4
.L_3657:
        /*00e0*/ 	.byte	0x04, 0x1c
        /*00e2*/ 	.short	(.L_3659 - .L_3658)


	//   ....[0]....
.L_3658:
        /*00e4*/ 	.word	0x00002bd0


	//   ....[1]....
        /*00e8*/ 	.word	0x00002c50


	//----- nvinfo : EIATTR_MAX_THREADS
	.align		4
.L_3659:
        /*00ec*/ 	.byte	0x04, 0x05
        /*00ee*/ 	.short	(.L_3661 - .L_3660)
.L_3660:
        /*00f0*/ 	.word	0x00000080
        /*00f4*/ 	.word	0x00000001
        /*00f8*/ 	.word	0x00000001


	//----- nvinfo : EIATTR_CRS_STACK_SIZE
	.align		4
.L_3661:
        /*00fc*/ 	.byte	0x04, 0x1e
        /*00fe*/ 	.short	(.L_3663 - .L_3662)
.L_3662:
        /*0100*/ 	.word	0x00000000
.L_3663:


//--------------------- .nv.info._ZN10layer_norm13ln_bwd_kernelINS_13Kernel_traitsI6__halfS2_fS2_fjLj3072ELj1ELj1ELj4ELj16ENS_18Kernel_traits_baseILj3072ES2_S2_fS2_fjLj128EEEEELb1ELb0ELb0ELb1EEEvNS_9BwdParamsE --------------------------
	.section	.nv.info._ZN10layer_norm13ln_bwd_kernelINS_13Kernel_traitsI6__halfS2_fS2_fjLj3072ELj1ELj1ELj4ELj16ENS_18Kernel_traits_baseILj3072ES2_S2_fS2_fjLj128EEEEELb1ELb0ELb0ELb1EEEvNS_9BwdParamsE,"",@"SHT_CUDA_INFO"
	.sectionflags	@""
	.align	4


	//----- nvinfo : EIATTR_CUDA_API_VERSION
	.align		4
        /*0000*/ 	.byte	0x04, 0x37
        /*0002*/ 	.short	(.L_3665 - .L_3664)
.L_3664:
        /*0004*/ 	.word	0x00000082


	//----- nvinfo : EIATTR_SW2861232_WAR
	.align		4
.L_3665:
        /*0008*/ 	.byte	0x01, 0x35
	.zero		2


	//----- nvinfo : EIATTR_PARAM_CBANK
	.align		4
        /*000c*/ 	.byte	0x04, 0x0a
        /*000e*/ 	.short	(.L_3667 - .L_3666)
	.align		4
.L_3666:
        /*0010*/ 	.word	index@(.nv.constant0._ZN10layer_norm13ln_bwd_kernelINS_13Kernel_traitsI6__halfS2_fS2_fjLj3072ELj1ELj1ELj4ELj16ENS_18Kernel_traits_baseILj3072ES2_S2_fS2_fjLj128EEEEELb1ELb0ELb0ELb1EEEvNS_9BwdParamsE)
        /*0014*/ 	.short	0x0160
        /*0016*/ 	.short	0x0128


	//----- nvinfo : EIATTR_CBANK_PARAM_SIZE
	.align		4
.L_3667:
        /*0018*/ 	.byte	0x03, 0x19
        /*001a*/ 	.short	0x0128


	//----- nvinfo : EIATTR_KPARAM_INFO
	.align		4
        /*001c*/ 	.byte	0x04, 0x17
        /*001e*/ 	.short	(.L_3669 - .L_3668)
.L_3668:
        /*0020*/ 	.word	0x00000000
        /*0024*/ 	.short	0x0000
        /*0026*/ 	.short	0x0000
        /*0028*/ 	.byte	0x00, 0xf0, 0xa1, 0x04


	//----- nvinfo : EIATTR_MAXREG_COUNT
	.align		4
.L_3669:
        /*002c*/ 	.byte	0x03, 0x1b
        /*002e*/ 	.short	0x00ff


	//----- nvinfo : EIATTR_NUM_BARRIERS
	.align		4
        /*0030*/ 	.byte	0x02, 0x4c
        /*0032*/ 	.byte	0x01
	.zero		1


	//----- nvinfo : EIATTR_MERCURY_ISA_VERSION
	.align		4
        /*0034*/ 	.byte	0x03, 0x5f
        /*0036*/ 	.short	0x0000


	//----- nvinfo : EIATTR_COOP_GROUP_MASK_REGIDS
	.align		4
        /*0038*/ 	.byte	0x04, 0x29
        /*003a*/ 	.short	(.L_3671 - .L_3670)


	//   ....[0]....
.L_3670:
        /*003c*/ 	.word	0xffffffff


	//   ....[1]....
        /*0040*/ 	.word	0xffffffff


	//   ....[2]....
        /*0044*/ 	.word	0xffffffff


	//   ....[3]....
        /*0048*/ 	.word	0xffffffff


	//   ....[4]....
        /*004c*/ 	.word	0xffffffff


	//   ....[5]....
        /*0050*/ 	.word	0xffffffff


	//   ....[6]....
        /*0054*/ 	.word	0xffffffff


	//   ....[7]....
        /*0058*/ 	.word	0xffffffff


	//   ....[8]....
        /*005c*/ 	.word	0xffffffff


	//   ....[9]....
        /*0060*/ 	.word	0xffffffff


	//   ....[10]....
        /*0064*/ 	.word	0xffffffff


	//   ....[11]....
        /*0068*/ 	.word	0xffffffff


	//   ....[12]....
        /*006c*/ 	.word	0xffffffff


	//   ....[13]....
        /*0070*/ 	.word	0xffffffff


	//   ....[14]....
        /*0074*/ 	.word	0xffffffff


	//   ....[15]....
        /*0078*/ 	.word	0xffffffff


	//   ....[16]....
        /*007c*/ 	.word	0xffffffff


	//   ....[17]....
        /*0080*/ 	.word	0xffffffff


	//   ....[18]....
        /*0084*/ 	.word	0xffffffff


	//   ....[19]....
        /*0088*/ 	.word	0xffffffff


	//----- nvinfo : EIATTR_COOP_GROUP_INSTR_OFFSETS
	.align		4
.L_3671:
        /*008c*/ 	.byte	0x04, 0x28
        /*008e*/ 	.short	(.L_3673 - .L_3672)


	//   ....[0]....
.L_3672:
        /*0090*/ 	.word	0x00001540


	//   ....[1]....
        /*0094*/ 	.word	0x00001560


	//   ....[2]....
        /*0098*/ 	.word	0x00001580


	//   ....[3]....
        /*009c*/ 	.word	0x000015a0


	//   ....[4]....
        /*00a0*/ 	.word	0x000015c0


	//   ....[5]....
        /*00a4*/ 	.word	0x000015e0


	//   ....[6]....
        /*00a8*/ 	.word	0x00001600


	//   ....[7]....
        /*00ac*/ 	.word	0x00001620


	//   ....[8]....
        /*00b0*/ 	.word	0x00001640


	//   ....[9]....
        /*00b4*/ 	.word	0x00001660


	//   ....[10]....
        /*00b8*/ 	.word	0x00002d60


	//   ....[11]....
        /*00bc*/ 	.word	0x00002de0


	//   ....[12]....
        /*00c0*/ 	.word	0x00002e60


	//   ....[13]....
        /*00c4*/ 	.word	0x00002ed0


	//   ....[14]....
        /*00c8*/ 	.word	0x00002f50


	//   ....[15]....
        /*00cc*/ 	.word	0x00002fc0


	//   ....[16]....
        /*00d0*/ 	.word	0x00003040


	//   ....[17]....
        /*00d4*/ 	.word	0x000030b0


	//   ....[18]....
        /*00d8*/ 	.word	0x00003130


	//   ....[19]....
        /*00dc*/ 	.word	0x000031a0


	//----- nvinfo : EIATTR_EXIT_INSTR_OFFSETS
	.align		4
.L_3673:
        /*00e0*/ 	.byte	0x04, 0x1c
        /*00e2*/ 	.short	(.L_3675 - .L_3674)


	//   ....[0]....
.L_3674:
        /*00e4*/ 	.word	0x00002d00


	//----- nvinfo : EIATTR_MAX_THREADS
	.align		4
.L_3675:
        /*00e8*/ 	.byte	0x04, 0x05
        /*00ea*/ 	.short	(.L_3677 - .L_3676)
.L_3676:
        /*00ec*/ 	.word	0x00000080
        /*00f0*/ 	.word	0x00000001
        /*00f4*/ 	.word	0x00000001


	//----- nvinfo : EIATTR_CRS_STACK_SIZE
	.align		4
.L_3677:
        /*00f8*/ 	.byte	0x04, 0x1e
        /*00fa*/ 	.short	(.L_3679 - .L_3678)
.L_3678:
        /*00fc*/ 	.word	0x00000000
.L_3679:


//--------------------- .nv.info._ZN10layer_norm22ln_bwd_finalize_kernelINS_22Kernel_traits_finalizeILj3072E6__halfS2_fS2_fjLb0ELj1024ELj4ENS_18Kernel_traits_baseILj3072ES2_S2_fS2_fjLj1024EEEEELb0ELb0EEEvNS_9BwdParamsE --------------------------
	.section	.nv.info._ZN10layer_norm22ln_bwd_finalize_kernelINS_22Kernel_traits_finalizeILj3072E6__halfS2_fS2_fjLb0ELj1024ELj4ENS_18Kernel_traits_baseILj3072ES2_S2_fS2_fjLj1024EEEEELb0ELb0EEEvNS_9BwdParamsE,"",@"SHT_CUDA_INFO"
	.sectionflags	@""
	.align	4


	//----- nvinfo : EIATTR_CUDA_API_VERSION
	.align		4
        /*0000*/ 	.byte	0x04, 0x37
        /*0002*/ 	.short	(.L_3681 - .L_3680)
.L_3680:
        /*0004*/ 	.word	0x00000082


	//----- nvinfo : EIATTR_SW2861232_WAR
	.align		4
.L_3681:
        /*0008*/ 	.byte	0x01, 0x35
	.zero		2


	//----- nvinfo : EIATTR_PARAM_CBANK
	.align		4
        /*000c*/ 	.byte	0x04, 0x0a
        /*000e*/ 	.short	(.L_3683 - .L_3682)
	.align		4
.L_3682:
        /*0010*/ 	.word	index@(.nv.constant0._ZN10layer_norm22ln_bwd_finalize_kernelINS_22Kernel_traits_finalizeILj3072E6__halfS2_fS2_fjLb0ELj1024ELj4ENS_18Kernel_traits_baseILj3072ES2_S2_fS2_fjLj1024EEEEELb0ELb0EEEvNS_9BwdParamsE)
        /*0014*/ 	.short	0x0160
        /*0016*/ 	.short	0x0128


	//----- nvinfo : EIATTR_CBANK_PARAM_SIZE
	.align		4
.L_3683:
        /*0018*/ 	.byte	0x03, 0x19
        /*001a*/ 	.short	0x0128


	//----- nvinfo : EIATTR_KPARAM_INFO
	.align		4
        /*001c*/ 	.byte	0x04, 0x17
        /*001e*/ 	.short	(.L_3685 - .L_3684)
.L_3684:
        /*0020*/ 	.word	0x00000000
        /*0024*/ 	.short	0x0000
        /*0026*/ 	.short	0x0000
        /*0028*/ 	.byte	0x00, 0xf0, 0xa1, 0x04


	//----- nvinfo : EIATTR_MAXREG_COUNT
	.align		4
.L_3685:
        /*002c*/ 	.byte	0x03, 0x1b
        /*002e*/ 	.short	0x0040


	//----- nvinfo : EIATTR_NUM_BARRIERS
	.align		4
        /*0030*/ 	.byte	0x02, 0x4c
        /*0032*/ 	.byte	0x01
	.zero		1


	//----- nvinfo : EIATTR_MERCURY_ISA_VERSION
	.align		4
        /*0034*/ 	.byte	0x03, 0x5f
        /*0036*/ 	.short	0x0000


	//----- nvinfo : EIATTR_COOP_GROUP_MASK_REGIDS
	.align		4
        /*0038*/ 	.byte	0x04, 0x29
        /*003a*/ 	.short	(.L_3687 - .L_3686)


	//   ....[0]....
.L_3686:
        /*003c*/ 	.word	0xffffffff


	//   ....[1]....
        /*0040*/ 	.word	0xffffffff


	//   ....[2]....
        /*0044*/ 	.word	0xffffffff


	//   ....[3]....
        /*0048*/ 	.word	0xffffffff


	//   ....[4]....
        /*004c*/ 	.word	0xffffffff


	//   ....[5]....
        /*0050*/ 	.word	0xffffffff


	//   ....[6]....
        /*0054*/ 	.word	0xffffffff


	//   ....[7]....
        /*0058*/ 	.word	0xffffffff


	//   ....[8]....
        /*005c*/ 	.word	0xffffffff


	//   ....[9]....
        /*0060*/ 	.word	0xffffffff


	//   ....[10]....
        /*0064*/ 	.word	0xffffffff


	//   ....[11]....
        /*0068*/ 	.word	0xffffffff


	//   ....[12]....
        /*006c*/ 	.word	0xffffffff


	//   ....[13]....
        /*0070*/ 	.word	0xffffffff


	//   ....[14]....
        /*0074*/ 	.word	0xffffffff


	//   ....[15]....
        /*0078*/ 	.word	0xffffffff


	//   ....[16]....
        /*007c*/ 	.word	0xffffffff


	//   ....[17]....
        /*0080*/ 	.word	0xffffffff


	//   ....[18]....
        /*0084*/ 	.word	0xffffffff


	//   ....[19]....
        /*0088*/ 	.word	0xffffffff


	//----- nvinfo : EIATTR_COOP_GROUP_INSTR_OFFSETS
	.align		4
.L_3687:
        /*008c*/ 	.byte	0x04, 0x28
        /*008e*/ 	.short	(.L_3689 - .L_3688)


	//   ....[0]....
.L_3688:
        /*0090*/ 	.word	0x00000820


	//   ....[1]....
        /*0094*/ 	.word	0x00000850


	//   ....[2]....
        /*0098*/ 	.word	0x00000860


	//   ....[3]....
        /*009c*/ 	.word	0x00000890


	//   ....[4]....
        /*00a0*/ 	.word	0x000008a0


	//   ....[5]....
        /*00a4*/ 	.word	0x000008d0


	//   ....[6]....
        /*00a8*/ 	.word	0x000008f0


	//   ....[7]....
        /*00ac*/ 	.word	0x00000900


	//   ....[8]....
        /*00b0*/ 	.word	0x00000930


	//   ....[9]....
        /*00b4*/ 	.word	0x00000940


	//   ....[10]....
        /*00b8*/ 	.word	0x00000b50


	//   ....[11]....
        /*00bc*/ 	.word	0x00000bc0


	//   ....[12]....
        /*00c0*/ 	.word	0x00000c20


	//   ....[13]....
        /*00c4*/ 	.word	0x00000c80


	//   ....[14]....
        /*00c8*/ 	.word	0x00000cf0


	//   ....[15]....
        /*00cc*/ 	.word	0x00000d60


	//   ....[16]....
        /*00d0*/ 	.word	0x00000dc0


	//   ....[17]....
        /*00d4*/ 	.word	0x00000e20


	//   ....[18]....
        /*00d8*/ 	.word	0x00000e80


	//   ....[19]....
        /*00dc*/ 	.word	0x00000ee0


	//----- nvinfo : EIATTR_EXIT_INSTR_OFFSETS
	.align		4
.L_3689:
        /*00e0*/ 	.byte	0x04, 0x1c
        /*00e2*/ 	.short	(.L_3691 - .L_3690)


	//   ....[0]....
.L_3690:
        /*00e4*/ 	.word	0x00000070


	//   ....[1]....
        /*00e8*/ 	.word	0x00000af0


	//----- nvinfo : EIATTR_MAX_THREADS
	.align		4
.L_3691:
        /*00ec*/ 	.byte	0x04, 0x05
        /*00ee*/ 	.short	(.L_3693 - .L_3692)
.L_3692:
        /*00f0*/ 	.word	0x00000400
        /*00f4*/ 	.word	0x00000001
        /*00f8*/ 	.word	0x00000001


	//----- nvinfo : EIATTR_CRS_STACK_SIZE
	.align		4
.L_3693:
        /*00fc*/ 	.byte	0x04, 0x1e
        /*00fe*/ 	.short	(.L_3695 - .L_3694)
.L_3694:
        /*0100*/ 	.word	0x00000000
.L_3695:


//--------------------- .nv.info._ZN10layer_norm13ln_bwd_kernelINS_13Kernel_traitsI6__halfS2_fS2_fjLj3072ELj1ELj1ELj4ELj16ENS_18Kernel_traits_baseILj3072ES2_S2_fS2_fjLj128EEEEELb1ELb0ELb1ELb0EEEvNS_9BwdParamsE --------------------------
	.section	.nv.info._ZN10layer_norm13ln_bwd_kernelINS_13Kernel_traitsI6__halfS2_fS2_fjLj3072ELj1ELj1ELj4ELj16ENS_18Kernel_traits_baseILj3072ES2_S2_fS2_fjLj128EEEEELb1ELb0ELb1ELb0EEEvNS_9BwdParamsE,"",@"SHT_CUDA_INFO"
	.sectionflags	@""
	.align	4


	//----- nvinfo : EIATTR_CUDA_API_VERSION
	.align		4
        /*0000*/ 	.byte	0x04, 0x37
        /*0002*/ 	.short	(.L_3697 - .L_3696)
.L_3696:
        /*0004*/ 	.word	0x00000082


	//----- nvinfo : EIATTR_SW2861232_WAR
	.align		4
.L_3697:
        /*0008*/ 	.byte	0x01, 0x35
	.zero		2


	//----- nvinfo : EIATTR_PARAM_CBANK
	.align		4
        /*000c*/ 	.byte	0x04, 0x0a
        /*000e*/ 	.short	(.L_3699 - .L_3698)
	.align		4
.L_3698:
        /*0010*/ 	.word	index@(.nv.constant0._ZN10layer_norm13ln_bwd_kernelINS_13Kernel_traitsI6__halfS2_fS2_fjLj3072ELj1ELj1ELj4ELj16ENS_18Kernel_traits_baseILj3072ES2_S2_fS2_fjLj128EEEEELb1ELb0ELb1ELb0EEEvNS_9BwdParamsE)
        /*0014*/ 	.short	0x0160
        /*0016*/ 	.short	0x0128


	//----- nvinfo : EIATTR_CBANK_PARAM_SIZE
	.align		4
.L_3699:
        /*0018*/ 	.byte	0x03, 0x19
        /*001a*/ 	.short	0x0128


	//----- nvinfo : EIATTR_KPARAM_INFO
	.align		4
        /*001c*/ 	.byte	0x04, 0x17
        /*001e*/ 	.short	(.L_3701 - .L_3700)
.L_3700:
        /*0020*/ 	.word	0x00000000
        /*0024*/ 	.short	0x0000
        /*0026*/ 	.short	0x0000
        /*0028*/ 	.byte	0x00, 0xf0, 0xa1, 0x04


	//----- nvinfo : EIATTR_MAXREG_COUNT
	.align		4
.L_3701:
        /*002c*/ 	.byte	0x03, 0x1b
        /*002e*/ 	.short	0x00ff


	//----- nvinfo : EIATTR_NUM_BARRIERS
	.align		4
        /*0030*/ 	.byte	0x02, 0x4c
        /*0032*/ 	.byte	0x01
	.zero		1


	//----- nvinfo : EIATTR_MERCURY_ISA_VERSION
	.align		4
        /*0034*/ 	.byte	0x03, 0x5f
        /*0036*/ 	.short	0x0000


	//----- nvinfo : EIATTR_COOP_GROUP_MASK_REGIDS
	.align		4
        /*0038*/ 	.byte	0x04, 0x29
        /*003a*/ 	.short	(.L_3703 - .L_3702)


	//   ....[0]....
.L_3702:
        /*003c*/ 	.word	0xffffffff


	//   ....[1]....
        /*0040*/ 	.word	0xffffffff


	//   ....[2]....
        /*0044*/ 	.word	0xffffffff


	//   ....[3]....
        /*0048*/ 	.word	0xffffffff


	//   ....[4]....
        /*004c*/ 	.word	0xffffffff


	//   ....[5]....
        /*0050*/ 	.word	0xffffffff


	//   ....[6]....
        /*0054*/ 	.word	0xffffffff


	//   ....[7]....
        /*0058*/ 	.word	0xffffffff


	//   ....[8]....
        /*005c*/ 	.word	0xffffffff


	//   ....[9]....
        /*0060*/ 	.word	0xffffffff


	//   ....[10]....
        /*0064*/ 	.word	0xffffffff


	//   ....[11]....
        /*0068*/ 	.word	0xffffffff


	//   ....[12]....
        /*006c*/ 	.word	0xffffffff


	//   ....[13]....
        /*0070*/ 	.word	0xffffffff


	//   ....[14]....
        /*0074*/ 	.word	0xffffffff


	//   ....[15]....
        /*0078*/ 	.word	0xffffffff


	//   ....[16]....
        /*007c*/ 	.word	0xffffffff


	//   ....[17]....
        /*0080*/ 	.word	0xffffffff


	//   ....[18]....
        /*0084*/ 	.word	0xffffffff


	//   ....[19]....
        /*0088*/ 	.word	0xffffffff


	//----- nvinfo : EIATTR_COOP_GROUP_INSTR_OFFSETS
	.align		4
.L_3703:
        /*008c*/ 	.byte	0x04, 0x28
        /*008e*/ 	.short	(.L_3705 - .L_3704)


	//   ....[0]....
.L_3704:
        /*0090*/ 	.word	0x000019d0


	//   ....[1]....
        /*0094*/ 	.word	0x000019f0


	//   ....[2]....
        /*0098*/ 	.word	0x00001a10


	//   ....[3]....
        /*009c*/ 	.word	0x00001a30


	//   ....[4]....
        /*00a0*/ 	.word	0x00001a50


	//   ....[5]....
        /*00a4*/ 	.word	0x00001a70


	//   ....[6]....
        /*00a8*/ 	.word	0x00001a90


	//   ....[7]....
        /*00ac*/ 	.word	0x00001ab0


	//   ....[8]....
        /*00b0*/ 	.word	0x00001ad0


	//   ....[9]....
        /*00b4*/ 	.word	0x00001af0


	//   ....[10]....
        /*00b8*/ 	.word	0x00003ed0


	//   ....[11]....
        /*00bc*/ 	.word	0x00003f50


	//   ....[12]....
        /*00c0*/ 	.word	0x00003fd0


	//   ....[13]....
        /*00c4*/ 	.word	0x00004040


	//   ....[14]....
        /*00c8*/ 	.word	0x000040c0


	//   ....[15]....
        /*00cc*/ 	.word	0x00004130


	//   ....[16]....
        /*00d0*/ 	.word	0x000041b0


	//   ....[17]....
        /*00d4*/ 	.word	0x00004220


	//   ....[18]....
        /*00d8*/ 	.word	0x000042a0


	//   ....[19]....
        /*00dc*/ 	.word	0x00004310


	//----- nvinfo : EIATTR_EXIT_INSTR_OFFSETS
	.align		4
.L_3705:
        /*00e0*/ 	.byte	0x04, 0x1c
        /*00e2*/ 	.short	(.L_3707 - .L_3706)


	//   ....[0]....
.L_3706:
        /*00e4*/ 	.word	0x00003df0


	//   ....[1]....
        /*00e8*/ 	.word	0x00003e70


	//----- nvinfo : EIATTR_MAX_THREADS
	.align		4
.L_3707:
        /*00ec*/ 	.byte	0x04, 0x05
        /*00ee*/ 	.short	(.L_3709 - .L_3708)
.L_3708:
        /*00f0*/ 	.word	0x00000080
        /*00f4*/ 	.word	0x00000001
        /*00f8*/ 	.word	0x00000001


	//----- nvinfo : EIATTR_CRS_STACK_SIZE
	.align		4
.L_3709:
        /*00fc*/ 	.byte	0x04, 0x1e
        /*00fe*/ 	.short	(.L_3711 - .L_3710)
.L_3710:
        /*0100*/ 	.word	0x00000000
.L_3711:


//--------------------- .nv.info._ZN10layer_norm22ln_bwd_finalize_kernelINS_22Kernel_traits_finalizeILj3072E6__halfS2_fS2_fjLb0ELj1024ELj4ENS_18Kernel_traits_baseILj3072ES2_S2_fS2_fjLj1024EEEEELb0ELb1EEEvNS_9BwdParamsE --------------------------
	.section	.nv.info._ZN10layer_norm22ln_bwd_finalize_kernelINS_22Kernel_traits_finalizeILj3072E6__halfS2_fS2_fjLb0ELj1024ELj4ENS_18Kernel_traits_baseILj3072ES2_S2_fS2_fjLj1024EEEEELb0ELb1EEEvNS_9BwdParamsE,"",@"SHT_CUDA_INFO"
	.sectionflags	@""
	.align	4


	//----- nvinfo : EIATTR_CUDA_API_VERSION
	.align		4
        /*0000*/ 	.byte	0x04, 0x37
        /*0002*/ 	.short	(.L_3713 - .L_3712)
.L_3712:
        /*0004*/ 	.word	0x00000082


	//----- nvinfo : EIATTR_SW2861232_WAR
	.align		4
.L_3713:
        /*0008*/ 	.byte	0x01, 0x35
	.zero		2


	//----- nvinfo : EIATTR_PARAM_CBANK
	.align		4
        /*000c*/ 	.byte	0x04, 0x0a
        /*000e*/ 	.short	(.L_3715 - .L_3714)
	.align		4
.L_3714:
        /*0010*/ 	.word	index@(.nv.constant0._ZN10layer_norm22ln_bwd_finalize_kernelINS_22Kernel_traits_finalizeILj3072E6__halfS2_fS2_fjLb0ELj1024ELj4ENS_18Kernel_traits_baseILj3072ES2_S2_fS2_fjLj1024EEEEELb0ELb1EEEvNS_9BwdParamsE)
        /*0014*/ 	.short	0x0160
        /*0016*/ 	.short	0x0128


	//----- nvinfo : EIATTR_CBANK_PARAM_SIZE
	.align		4
.L_3715:
        /*0018*/ 	.byte	0x03, 0x19
        /*001a*/ 	.short	0x0128


	//----- nvinfo : EIATTR_KPARAM_INFO
	.align		4
        /*001c*/ 	.byte	0x04, 0x17
        /*001e*/ 	.short	(.L_3717 - .L_3716)
.L_3716:
        /*0020*/ 	.word	0x00000000
        /*0024*/ 	.short	0x0000
        /*0026*/ 	.short	0x0000
        /*0028*/ 	.byte	0x00, 0xf0, 0xa1, 0x04


	//----- nvinfo : EIATTR_MAXREG_COUNT
	.align		4
.L_3717:
        /*002c*/ 	.byte	0x03, 0x1b
        /*002e*/ 	.short	0x0040


	//----- nvinfo : EIATTR_NUM_BARRIERS
	.align		4
        /*0030*/ 	.byte	0x02, 0x4c
        /*0032*/ 	.byte	0x01
	.zero		1


	//----- nvinfo : EIATTR_MERCURY_ISA_VERSION
	.align		4
        /*0034*/ 	.byte	0x03, 0x5f
        /*0036*/ 	.short	0x0000


	//----- nvinfo : EIATTR_COOP_GROUP_MASK_REGIDS
	.align		4
        /*0038*/ 	.byte	0x04, 0x29
        /*003a*/ 	.short	(.L_3719 - .L_3718)


	//   ....[0]....
.L_3718:
        /*003c*/ 	.word	0xffffffff


	//   ....[1]....
        /*0040*/ 	.word	0xffffffff


	//   ....[2]....
        /*0044*/ 	.word	0xffffffff


	//   ....[3]....
        /*0048*/ 	.word	0xffffffff


	//   ....[4]....
        /*004c*/ 	.word	0xffffffff


	//   ....[5]....
        /*0050*/ 	.word	0xffffffff


	//   ....[6]....
        /*0054*/ 	.word	0xffffffff


	//   ....[7]....
        /*0058*/ 	.word	0xffffffff


	//   ....[8]....
        /*005c*/ 	.word	0xffffffff


	//   ....[9]....
        /*0060*/ 	.word	0xffffffff


	//   ....[10]....
        /*0064*/ 	.word	0xffffffff


	//   ....[11]....
        /*0068*/ 	.word	0xffffffff


	//   ....[12]....
        /*006c*/ 	.word	0xffffffff


	//   ....[13]....
        /*0070*/ 	.word	0xffffffff


	//   ....[14]....
        /*0074*/ 	.word	0xffffffff


	//   ....[15]....
        /*0078*/ 	.word	0xffffffff


	//   ....[16]....
        /*007c*/ 	.word	0xffffffff


	//   ....[17]....
        /*0080*/ 	.word	0xffffffff


	//   ....[18]....
        /*0084*/ 	.word	0xffffffff


	//   ....[19]....
        /*0088*/ 	.word	0xffffffff


	//----- nvinfo : EIATTR_COOP_GROUP_INSTR_OFFSETS
	.align		4
.L_3719:
        /*008c*/ 	.byte	0x04, 0x28
        /*008e*/ 	.short	(.L_3721 - .L_3720)


	//   ....[0]....
.L_3720:
        /*0090*/ 	.word	0x000007f0


	//   ....[1]....
        /*0094*/ 	.word	0x00000820


	//   ....[2]....
        /*0098*/ 	.word	0x00000840


	//   ....[3]....
        /*009c*/ 	.word	0x00000850


	//   ....[4]....
        /*00a0*/ 	.word	0x00000880


	//   ....[5]....
        /*00a4*/ 	.word	0x00000890


	//   ....[6]....
        /*00a8*/ 	.word	0x000008c0


	//   ....[7]....
        /*00ac*/ 	.word	0x000008d0


	//   ....[8]....
        /*00b0*/ 	.word	0x00000900


	//   ....[9]....
        /*00b4*/ 	.word	0x00000910


	//   ....[10]....
        /*00b8*/ 	.word	0x00000b00


	//   ....[11]....
        /*00bc*/ 	.word	0x00000b80


	//   ....[12]....
        /*00c0*/ 	.word	0x00000be0


	//   ....[13]....
        /*00c4*/ 	.word	0x00000c40


	//   ....[14]....
        /*00c8*/ 	.word	0x00000cb0


	//   ....[15]....
        /*00cc*/ 	.word	0x00000d20


	//   ....[16]....
        /*00d0*/ 	.word	0x00000d80


	//   ....[17]....
        /*00d4*/ 	.word	0x00000de0


	//   ....[18]....
        /*00d8*/ 	.word	0x00000e40


	//   ....[19]....
        /*00dc*/ 	.word	0x00000ea0


	//----- nvinfo : EIATTR_EXIT_INSTR_OFFSETS
	.align		4
.L_3721:
        /*00e0*/ 	.byte	0x04, 0x1c
        /*00e2*/ 	.short	(.L_3723 - .L_3722)


	//   ....[0]....
.L_3722:
        /*00e4*/ 	.word	0x00000070


	//   ....[1]....
        /*00e8*/ 	.word	0x00000aa0


	//----- nvinfo : EIATTR_MAX_THREADS
	.align		4
.L_3723:
        /*00ec*/ 	.byte	0x04, 0x05
        /*00ee*/ 	.short	(.L_3725 - .L_3724)
.L_3724:
        /*00f0*/ 	.word	0x00000400
        /*00f4*/ 	.word	0x00000001
        /*00f8*/ 	.word	0x00000001


	//----- nvinfo : EIATTR_CRS_STACK_SIZE
	.align		4
.L_3725:
        /*00fc*/ 	.byte	0x04, 0x1e
        /*00fe*/ 	.short	(.L_3727 - .L_3726)
.L_3726:
        /*0100*/ 	.word	0x00000000
.L_3727:


//--------------------- .nv.info._ZN10layer_norm13ln_bwd_kernelINS_13Kernel_traitsI6__halfS2_fS2_fjLj3072ELj1ELj1ELj4ELj16ENS_18Kernel_traits_baseILj3072ES2_S2_fS2_fjLj128EEEEELb1ELb0ELb1ELb1EEEvNS_9BwdParamsE --------------------------
	.section	.nv.info._ZN10layer_norm13ln_bwd_kernelINS_13Kernel_traitsI6__halfS2_fS2_fjLj3072ELj1ELj1ELj4ELj16ENS_18Kernel_traits_baseILj3072ES2_S2_fS2_fjLj128EEEEELb1ELb0ELb1ELb1EEEvNS_9BwdParamsE,"",@"SHT_CUDA_INFO"
	.sectionflags	@""
	.align	4


	//----- nvinfo : EIATTR_CUDA_API_VERSION
	.align		4
        /*0000*/ 	.byte	0x04, 0x37
        /*0002*/ 	.short	(.L_3729 - .L_3728)
.L_3728:
        /*0004*/ 	.word	0x00000082


	//----- nvinfo : EIATTR_SW2861232_WAR
	.align		4
.L_3729:
        /*0008*/ 	.byte	0x01, 0x35
	.zero		2


	//----- nvinfo : EIATTR_PARAM_CBANK
	.align		4
        /*000c*/ 	.byte	0x04, 0x0a
        /*000e*/ 	.short	(.L_3731 - .L_3730)
	.align		4
.L_3730:
        /*0010*/ 	.word	index@(.nv.constant0._ZN10layer_norm13ln_bwd_kernelINS_13Kernel_traitsI6__halfS2_fS2_fjLj3072ELj1ELj1ELj4ELj16ENS_18Kernel_traits_baseILj3072ES2_S2_fS2_fjLj128EEEEELb1ELb0ELb1ELb1EEEvNS_9BwdParamsE)
        /*0014*/ 	.short	0x0160
        /*0016*/ 	.short	0x0128


	//----- nvinfo : EIATTR_CBANK_PARAM_SIZE
	.align		4
.L_3731:
        /*0018*/ 	.byte	0x03, 0x19
        /*001a*/ 	.short	0x0128


	//----- nvinfo : EIATTR_KPARAM_INFO
	.align		4
        /*001c*/ 	.byte	0x04, 0x17
        /*001e*/ 	.short	(.L_3733 - .L_3732)
.L_3732:
        /*0020*/ 	.word	0x00000000
        /*0024*/ 	.short	0x0000
        /*0026*/ 	.short	0x0000
        /*0028*/ 	.byte	0x00, 0xf0, 0xa1, 0x04


	//----- nvinfo : EIATTR_MAXREG_COUNT
	.align		4
.L_3733:
        /*002c*/ 	.byte	0x03, 0x1b
        /*002e*/ 	.short	0x00ff


	//----- nvinfo : EIATTR_NUM_BARRIERS
	.align		4
        /*0030*/ 	.byte	0x02, 0x4c
        /*0032*/ 	.byte	0x01
	.zero		1


	//----- nvinfo : EIATTR_MERCURY_ISA_VERSION
	.align		4
        /*0034*/ 	.byte	0x03, 0x5f
        /*0036*/ 	.short	0x0000


	//----- nvinfo : EIATTR_COOP_GROUP_MASK_REGIDS
	.align		4
        /*0038*/ 	.byte	0x04, 0x29
        /*003a*/ 	.short	(.L_3735 - .L_3734)


	//   ....[0]....
.L_3734:
        /*003c*/ 	.word	0xffffffff


	//   ....[1]....
        /*0040*/ 	.word	0xffffffff


	//   ....[2]....
        /*0044*/ 	.word	0xffffffff


	//   ....[3]....
        /*0048*/ 	.word	0xffffffff


	//   ....[4]....
        /*004c*/ 	.word	0xffffffff


	//   ....[5]....
        /*0050*/ 	.word	0xffffffff


	//   ....[6]....
        /*0054*/ 	.word	0xffffffff


	//   ....[7]....
        /*0058*/ 	.word	0xffffffff


	//   ....[8]....
        /*005c*/ 	.word	0xffffffff


	//   ....[9]....
        /*0060*/ 	.word	0xffffffff


	//   ....[10]....
        /*0064*/ 	.word	0xffffffff


	//   ....[11]....
        /*0068*/ 	.word	0xffffffff


	//   ....[12]....
        /*006c*/ 	.word	0xffffffff


	//   ....[13]....
        /*0070*/ 	.word	0xffffffff


	//   ....[14]....
        /*0074*/ 	.word	0xffffffff


	//   ....[15]....
        /*0078*/ 	.word	0xffffffff


	//   ....[16]....
        /*007c*/ 	.word	0xffffffff


	//   ....[17]....
        /*0080*/ 	.word	0xffffffff


	//   ....[18]....
        /*0084*/ 	.word	0xffffffff


	//   ....[19]....
        /*0088*/ 	.word	0xffffffff


	//----- nvinfo : EIATTR_COOP_GROUP_INSTR_OFFSETS
	.align		4
.L_3735:
        /*008c*/ 	.byte	0x04, 0x28
        /*008e*/ 	.short	(.L_3737 - .L_3736)


	//   ....[0]....
.L_3736:
        /*0090*/ 	.word	0x000018a0


	//   ....[1]....
        /*0094*/ 	.word	0x000018c0


	//   ....[2]....
        /*0098*/ 	.word	0x000018e0


	//   ....[3]....
        /*009c*/ 	.word	0x00001900


	//   ....[4]....
        /*00a0*/ 	.word	0x00001920


	//   ....[5]....
        /*00a4*/ 	.word	0x00001940


	//   ....[6]....
        /*00a8*/ 	.word	0x00001960


	//   ....[7]....
        /*00ac*/ 	.word	0x00001980


	//   ....[8]....
        /*00b0*/ 	.word	0x000019a0


	//   ....[9]....
        /*00b4*/ 	.word	0x000019c0


	//   ....[10]....
        /*00b8*/ 	.word	0x00003bd0


	//   ....[11]....
        /*00bc*/ 	.word	0x00003c50


	//   ....[12]....
        /*00c0*/ 	.word	0x00003cd0


	//   ....[13]....
        /*00c4*/ 	.word	0x00003d40


	//   ....[14]....
        /*00c8*/ 	.word	0x00003dc0


	//   ....[15]....
        /*00cc*/ 	.word	0x00003e30


	//   ....[16]....
        /*00d0*/ 	.word	0x00003eb0


	//   ....[17]....
        /*00d4*/ 	.word	0x00003f20


	//   ....[18]....
        /*00d8*/ 	.word	0x00003fa0


	//   ....[19]....
        /*00dc*/ 	.word	0x00004010


	//----- nvinfo : EIATTR_EXIT_INSTR_OFFSETS
	.align		4
.L_3737:
        /*00e0*/ 	.byte	0x04, 0x1c
        /*00e2*/ 	.short	(.L_3739 - .L_3738)


	//   ....[0]....
.L_3738:
        /*00e4*/ 	.word	0x00003b70


	//----- nvinfo : EIATTR_MAX_THREADS
	.align		4
.L_3739:
        /*00e8*/ 	.byte	0x04, 0x05
        /*00ea*/ 	.short	(.L_3741 - .L_3740)
.L_3740:
        /*00ec*/ 	.word	0x00000080
        /*00f0*/ 	.word	0x00000001
        /*00f4*/ 	.word	0x00000001


	//----- nvinfo : EIATTR_CRS_STACK_SIZE
	.align		4
.L_3741:
        /*00f8*/ 	.byte	0x04, 0x1e
        /*00fa*/ 	.short	(.L_3743 - .L_3742)
.L_3742:
        /*00fc*/ 	.word	0x00000000
.L_3743:


//--------------------- .nv.info._ZN10layer_norm13ln_bwd_kernelINS_13Kernel_traitsI6__halfS2_fS2_fjLj3072ELj1ELj1ELj4ELj16ENS_18Kernel_traits_baseILj3072ES2_S2_fS2_fjLj128EEEEELb1ELb1ELb0ELb0EEEvNS_9BwdParamsE --------------------------
	.section	.nv.info._ZN10layer_norm13ln_bwd_kernelINS_13Kernel_traitsI6__halfS2_fS2_fjLj3072ELj1ELj1ELj4ELj16ENS_18Kernel_traits_baseILj3072ES2_S2_fS2_fjLj128EEEEELb1ELb1ELb0ELb0EEEvNS_9BwdParamsE,"",@"SHT_CUDA_INFO"
	.sectionflags	@""
	.align	4


	//----- nvinfo : EIATTR_CUDA_API_VERSION
	.align		4
        /*0000*/ 	.byte	0x04, 0x37
        /*0002*/ 	.short	(.L_3745 - .L_3744)
.L_3744:
        /*0004*/ 	.word	0x00000082


	//----- nvinfo : EIATTR_SW2861232_WAR
	.align		4
.L_3745:
        /*0008*/ 	.byte	0x01, 0x35
	.zero		2


	//----- nvinfo : EIATTR_PARAM_CBANK
	.align		4
        /*000c*/ 	.byte	0x04, 0x0a
        /*000e*/ 	.short	(.L_3747 - .L_3746)
	.align		4
.L_3746:
        /*0010*/ 	.word	index@(.nv.constant0._ZN10layer_norm13ln_bwd_kernelINS_13Kernel_traitsI6__halfS2_fS2_fjLj3072ELj1ELj1ELj4ELj16ENS_18Kernel_traits_baseILj3072ES2_S2_fS2_fjLj128EEEEELb1ELb1ELb0ELb0EEEvNS_9BwdParamsE)
        /*0014*/ 	.short	0x0160
        /*0016*/ 	.short	0x0128


	//----- nvinfo : EIATTR_CBANK_PARAM_SIZE
	.align		4
.L_3747:
        /*0018*/ 	.byte	0x03, 0x19
        /*001a*/ 	.short	0x0128


	//----- nvinfo : EIATTR_KPARAM_INFO
	.align		4
        /*001c*/ 	.byte	0x04, 0x17
        /*001e*/ 	.short	(.L_3749 - .L_3748)
.L_3748:
        /*0020*/ 	.word	0x00000000
        /*0024*/ 	.short	0x0000
        /*0026*/ 	.short	0x0000
        /*0028*/ 	.byte	0x00, 0xf0, 0xa1, 0x04


	//----- nvinfo : EIATTR_MAXREG_COUNT
	.align		4
.L_3749:
        /*002c*/ 	.byte	0x03, 0x1b
        /*002e*/ 	.short	0x00ff


	//----- nvinfo : EIATTR_NUM_BARRIERS
	.align		4
        /*0030*/ 	.byte	0x02, 0x4c
        /*0032*/ 	.byte	0x01
	.zero		1


	//----- nvinfo : EIATTR_MERCURY_ISA_VERSION
	.align		4
        /*0034*/ 	.byte	0x03, 0x5f
        /*0036*/ 	.short	0x0000


	//----- nvinfo : EIATTR_COOP_GROUP_MASK_REGIDS
	.align		4
        /*0038*/ 	.byte	0x04, 0x29
        /*003a*/ 	.short	(.L_3751 - .L_3750)


	//   ....[0]....
.L_3750:
        /*003c*/ 	.word	0xffffffff


	//   ....[1]....
        /*0040*/ 	.word	0xffffffff


	//   ....[2]....
        /*0044*/ 	.word	0xffffffff


	//   ....[3]....
        /*0048*/ 	.word	0xffffffff


	//   ....[4]....
        /*004c*/ 	.word	0xffffffff


	//   ....[5]....
        /*0050*/ 	.word	0xffffffff


	//   ....[6]....
        /*0054*/ 	.word	0xffffffff


	//   ....[7]....
        /*0058*/ 	.word	0xffffffff


	//   ....[8]....
        /*005c*/ 	.word	0xffffffff


	//   ....[9]....
        /*0060*/ 	.word	0xffffffff


	//   ....[10]....
        /*0064*/ 	.word	0xffffffff


	//   ....[11]....
        /*0068*/ 	.word	0xffffffff


	//   ....[12]....
        /*006c*/ 	.word	0xffffffff


	//   ....[13]....
        /*0070*/ 	.word	0xffffffff


	//   ....[14]....
        /*0074*/ 	.word	0xffffffff


	//   ....[15]....
        /*0078*/ 	.word	0xffffffff


	//   ....[16]....
        /*007c*/ 	.word	0xffffffff


	//   ....[17]....
        /*0080*/ 	.word	0xffffffff


	//   ....[18]....
        /*0084*/ 	.word	0xffffffff


	//   ....[19]....
        /*0088*/ 	.word	0xffffffff


	//----- nvinfo : EIATTR_COOP_GROUP_INSTR_OFFSETS
	.align		4
.L_3751:
        /*008c*/ 	.byte	0x04, 0x28
        /*008e*/ 	.short	(.L_3753 - .L_3752)


	//   ....[0]....
.L_3752:
        /*0090*/ 	.word	0x00001900


	//   ....[1]....
        /*0094*/ 	.word	0x00001920


	//   ....[2]....
        /*0098*/ 	.word	0x00001940


	//   ....[3]....
        /*009c*/ 	.word	0x00001960


	//   ....[4]....
        /*00a0*/ 	.word	0x00001980


	//   ....[5]....
        /*00a4*/ 	.word	0x000019a0


	//   ....[6]....
        /*00a8*/ 	.word	0x000019c0


	//   ....[7]....
        /*00ac*/ 	.word	0x000019e0


	//   ....[8]....
        /*00b0*/ 	.word	0x00001a00


	//   ....[9]....
        /*00b4*/ 	.word	0x00001a20


	//   ....[10]....
        /*00b8*/ 	.word	0x00003810


	//   ....[11]....
        /*00bc*/ 	.word	0x00003890


	//   ....[12]....
        /*00c0*/ 	.word	0x00003910


	//   ....[13]....
        /*00c4*/ 	.word	0x00003980


	//   ....[14]....
        /*00c8*/ 	.word	0x00003a00


	//   ....[15]....
        /*00cc*/ 	.word	0x00003a70


	//   ....[16]....
        /*00d0*/ 	.word	0x00003af0


	//   ....[17]....
        /*00d4*/ 	.word	0x00003b60


	//   ....[18]....
        /*00d8*/ 	.word	0x00003be0


	//   ....[19]....
        /*00dc*/ 	.word	0x00003c50


	//----- nvinfo : EIATTR_EXIT_INSTR_OFFSETS
	.align		4
.L_3753:
        /*00e0*/ 	.byte	0x04, 0x1c
        /*00e2*/ 	.short	(.L_3755 - .L_3754)


	//   ....[0]....
.L_3754:
        /*00e4*/ 	.word	0x00003700


	//   ....[1]....
        /*00e8*/ 	.word	0x000037b0


	//----- nvinfo : EIATTR_MAX_THREADS
	.align		4
.L_3755:
        /*00ec*/ 	.byte	0x04, 0x05
        /*00ee*/ 	.short	(.L_3757 - .L_3756)
.L_3756:
        /*00f0*/ 	.word	0x00000080
        /*00f4*/ 	.word	0x00000001
        /*00f8*/ 	.word	0x00000001


	//----- nvinfo : EIATTR_CRS_STACK_SIZE
	.align		4
.L_3757:
        /*00fc*/ 	.byte	0x04, 0x1e
        /*00fe*/ 	.short	(.L_3759 - .L_3758)
.L_3758:
        /*0100*/ 	.word	0x00000000
.L_3759:


//--------------------- .nv.info._ZN10layer_norm13ln_bwd_kernelINS_13Kernel_traitsI6__halfS2_fS2_fjLj3072ELj1ELj1ELj4ELj16ENS_18Kernel_traits_baseILj3072ES2_S2_fS2_fjLj128EEEEELb1ELb1ELb0ELb1EEEvNS_9BwdParamsE --------------------------
	.section	.nv.info._ZN10layer_norm13ln_bwd_kernelINS_13Kernel_traitsI6__halfS2_fS2_fjLj3072ELj1ELj1ELj4ELj16ENS_18Kernel_traits_baseILj3072ES2_S2_fS2_fjLj128EEEEELb1ELb1ELb0ELb1EEEvNS_9BwdParamsE,"",@"SHT_CUDA_INFO"
	.sectionflags	@""
	.align	4


	//----- nvinfo : EIATTR_CUDA_API_VERSION
	.align		4
        /*0000*/ 	.byte	0x04, 0x37
        /*0002*/ 	.short	(.L_3761 - .L_3760)
.L_3760:
        /*0004*/ 	.word	0x00000082


	//----- nvinfo : EIATTR_SW2861232_WAR
	.align		4
.L_3761:
        /*0008*/ 	.byte	0x01, 0x35
	.zero		2


	//----- nvinfo : EIATTR_PARAM_CBANK
	.align		4
        /*000c*/ 	.byte	0x04, 0x0a
        /*000e*/ 	.short	(.L_3763 - .L_3762)
	.align		4
.L_3762:
        /*0010*/ 	.word	index@(.nv.constant0._ZN10layer_norm13ln_bwd_kernelINS_13Kernel_traitsI6__halfS2_fS2_fjLj3072ELj1ELj1ELj4ELj16ENS_18Kernel_traits_baseILj3072ES2_S2_fS2_fjLj128EEEEELb1ELb1ELb0ELb1EEEvNS_9BwdParamsE)
        /*0014*/ 	.short	0x0160
        /*0016*/ 	.short	0x0128


	//----- nvinfo : EIATTR_CBANK_PARAM_SIZE
	.align		4
.L_3763:
        /*0018*/ 	.byte	0x03, 0x19
        /*001a*/ 	.short	0x0128


	//----- nvinfo : EIATTR_KPARAM_INFO
	.align		4
        /*001c*/ 	.byte	0x04, 0x17
        /*001e*/ 	.short	(.L_3765 - .L_3764)
.L_3764:
        /*0020*/ 	.word	0x00000000
        /*0024*/ 	.short	0x0000
        /*0026*/ 	.short	0x0000
        /*0028*/ 	.byte	0x00, 0xf0, 0xa1, 0x04


	//----- nvinfo : EIATTR_MAXREG_COUNT
	.align		4
.L_3765:
        /*002c*/ 	.byte	0x03, 0x1b
        /*002e*/ 	.short	0x00ff


	//----- nvinfo : EIATTR_NUM_BARRIERS
	.align		4
        /*0030*/ 	.byte	0x02, 0x4c
        /*0032*/ 	.byte	0x01
	.zero		1


	//----- nvinfo : EIATTR_MERCURY_ISA_VERSION
	.align		4
        /*0034*/ 	.byte	0x03, 0x5f
        /*0036*/ 	.short	0x0000


	//----- nvinfo : EIATTR_COOP_GROUP_MASK_REGIDS
	.align		4
        /*0038*/ 	.byte	0x04, 0x29
        /*003a*/ 	.short	(.L_3767 - .L_3766)


	//   ....[0]....
.L_3766:
        /*003c*/ 	.word	0xffffffff


	//   ....[1]....
        /*0040*/ 	.word	0xffffffff


	//   ....[2]....
        /*0044*/ 	.word	0xffffffff


	//   ....[3]....
        /*0048*/ 	.word	0xffffffff


	//   ....[4]....
        /*004c*/ 	.word	0xffffffff


	//   ....[5]....
        /*0050*/ 	.word	0xffffffff


	//   ....[6]....
        /*0054*/ 	.word	0xffffffff


	//   ....[7]....
        /*0058*/ 	.word	0xffffffff


	//   ....[8]....
        /*005c*/ 	.word	0xffffffff


	//   ....[9]....
        /*0060*/ 	.word	0xffffffff


	//   ....[10]....
        /*0064*/ 	.word	0xffffffff


	//   ....[11]....
        /*0068*/ 	.word	0xffffffff


	//   ....[12]....
        /*006c*/ 	.word	0xffffffff


	//   ....[13]....
        /*0070*/ 	.word	0xffffffff


	//   ....[14]....
        /*0074*/ 	.word	0xffffffff


	//   ....[15]....
        /*0078*/ 	.word	0xffffffff


	//   ....[16]....
        /*007c*/ 	.word	0xffffffff


	//   ....[17]....
        /*0080*/ 	.word	0xffffffff


	//   ....[18]....
        /*0084*/ 	.word	0xffffffff


	//   ....[19]....
        /*0088*/ 	.word	0xffffffff


	//----- nvinfo : EIATTR_COOP_GROUP_INSTR_OFFSETS
	.align		4
.L_3767:
        /*008c*/ 	.byte	0x04, 0x28
        /*008e*/ 	.short	(.L_3769 - .L_3768)


	//   ....[0]....
.L_3768:
        /*0090*/ 	.word	0x00001760


	//   ....[1]....
        /*0094*/ 	.word	0x00001780


	//   ....[2]....
        /*0098*/ 	.word	0x000017a0


	//   ....[3]....
        /*009c*/ 	.word	0x000017c0


	//   ....[4]....
        /*00a0*/ 	.word	0x000017e0


	//   ....[5]....
        /*00a4*/ 	.word	0x00001800


	//   ....[6]....
        /*00a8*/ 	.word	0x00001820


	//   ....[7]....
        /*00ac*/ 	.word	0x00001840


	//   ....[8]....
        /*00b0*/ 	.word	0x00001860


	//   ....[9]....
        /*00b4*/ 	.word	0x00001880


	//   ....[10]....
        /*00b8*/ 	.word	0x00003890


	//   ....[11]....
        /*00bc*/ 	.word	0x00003910


	//   ....[12]....
        /*00c0*/ 	.word	0x00003990


	//   ....[13]....
        /*00c4*/ 	.word	0x00003a00


	//   ....[14]....
        /*00c8*/ 	.word	0x00003a80


	//   ....[15]....
        /*00cc*/ 	.word	0x00003af0


	//   ....[16]....
        /*00d0*/ 	.word	0x00003b70


	//   ....[17]....
        /*00d4*/ 	.word	0x00003be0


	//   ....[18]....
        /*00d8*/ 	.word	0x00003c60


	//   ....[19]....
        /*00dc*/ 	.word	0x00003cd0


	//----- nvinfo : EIATTR_EXIT_INSTR_OFFSETS
	.align		4
.L_3769:
        /*00e0*/ 	.byte	0x04, 0x1c
        /*00e2*/ 	.short	(.L_3771 - .L_3770)


	//   ....[0]....
.L_3770:
        /*00e4*/ 	.word	0x00003830


	//----- nvinfo : EIATTR_MAX_THREADS
	.align		4
.L_3771:
        /*00e8*/ 	.byte	0x04, 0x05
        /*00ea*/ 	.short	(.L_3773 - .L_3772)
.L_3772:
        /*00ec*/ 	.word	0x00000080
        /*00f0*/ 	.word	0x00000001
        /*00f4*/ 	.word	0x00000001


	//----- nvinfo : EIATTR_CRS_STACK_SIZE
	.align		4
.L_3773:
        /*00f8*/ 	.byte	0x04, 0x1e
        /*00fa*/ 	.short	(.L_3775 - .L_3774)
.L_3774:
        /*00fc*/ 	.word	0x00000000
.L_3775:


//--------------------- .nv.info._ZN10layer_norm22ln_bwd_finalize_kernelINS_22Kernel_traits_finalizeILj3072E6__halfS2_fS2_fjLb1ELj1024ELj4ENS_18Kernel_traits_baseILj3072ES2_S2_fS2_fjLj1024EEEEELb1ELb0EEEvNS_9BwdParamsE --------------------------
	.section	.nv.info._ZN10layer_norm22ln_bwd_finalize_kernelINS_22Kernel_traits_finalizeILj3072E6__halfS2_fS2_fjLb1ELj1024ELj4ENS_18Kernel_traits_baseILj3072ES2_S2_fS2_fjLj1024EEEEELb1ELb0EEEvNS_9BwdParamsE,"",@"SHT_CUDA_INFO"
	.sectionflags	@""
	.align	4


	//----- nvinfo : EIATTR_CUDA_API_VERSION
	.align		4
        /*0000*/ 	.byte	0x04, 0x37
        /*0002*/ 	.short	(.L_3777 - .L_3776)
.L_3776:
        /*0004*/ 	.word	0x00000082


	//----- nvinfo : EIATTR_SW2861232_WAR
	.align		4
.L_3777:
        /*0008*/ 	.byte	0x01, 0x35
	.zero		2


	//----- nvinfo : EIATTR_PARAM_CBANK
	.align		4
        /*000c*/ 	.byte	0x04, 0x0a
        /*000e*/ 	.short	(.L_3779 - .L_3778)
	.align		4
.L_3778:
        /*0010*/ 	.word	index@(.nv.constant0._ZN10layer_norm22ln_bwd_finalize_kernelINS_22Kernel_traits_finalizeILj3072E6__halfS2_fS2_fjLb1ELj1024ELj4ENS_18Kernel_traits_baseILj3072ES2_S2_fS2_fjLj1024EEEEELb1ELb0EEEvNS_9BwdParamsE)
        /*0014*/ 	.short	0x0160
        /*0016*/ 	.short	0x0128


	//----- nvinfo : EIATTR_CBANK_PARAM_SIZE
	.align		4
.L_3779:
        /*0018*/ 	.byte	0x03, 0x19
        /*001a*/ 	.short	0x0128


	//----- nvinfo : EIATTR_KPARAM_INFO
	.align		4
        /*001c*/ 	.byte	0x04, 0x17
        /*001e*/ 	.short	(.L_3781 - .L_3780)
.L_3780:
        /*0020*/ 	.word	0x00000000
        /*0024*/ 	.short	0x0000
        /*0026*/ 	.short	0x0000
        /*0028*/ 	.byte	0x00, 0xf0, 0xa1, 0x04


	//----- nvinfo : EIATTR_MAXREG_COUNT
	.align		4
.L_3781:
        /*002c*/ 	.byte	0x03, 0x1b
        /*002e*/ 	.short	0x0040


	//----- nvinfo : EIATTR_NUM_BARRIERS
	.align		4
        /*0030*/ 	.byte	0x02, 0x4c
        /*0032*/ 	.byte	0x01
	.zero		1


	//----- nvinfo : EIATTR_MERCURY_ISA_VERSION
	.align		4
        /*0034*/ 	.byte	0x03, 0x5f
        /*0036*/ 	.short	0x0000


	//----- nvinfo : EIATTR_COOP_GROUP_MASK_REGIDS
	.align		4
        /*0038*/ 	.byte	0x04, 0x29
        /*003a*/ 	.short	(.L_3783 - .L_3782)


	//   ....[0]....
.L_3782:
        /*003c*/ 	.word	0xffffffff


	//   ....[1]....
        /*0040*/ 	.word	0xffffffff


	//   ....[2]....
        /*0044*/ 	.word	0xffffffff


	//   ....[3]....
        /*0048*/ 	.word	0xffffffff


	//   ....[4]....
        /*004c*/ 	.word	0xffffffff


	//   ....[5]....
        /*0050*/ 	.word	0xffffffff


	//   ....[6]....
        /*0054*/ 	.word	0xffffffff


	//   ....[7]....
        /*0058*/ 	.word	0xffffffff


	//   ....[8]....
        /*005c*/ 	.word	0xffffffff


	//   ....[9]....
        /*0060*/ 	.word	0xffffffff


	//   ....[10]....
        /*0064*/ 	.word	0xffffffff


	//   ....[11]....
        /*0068*/ 	.word	0xffffffff


	//   ....[12]....
        /*006c*/ 	.word	0xffffffff


	//   ....[13]....
        /*0070*/ 	.word	0xffffffff


	//   ....[14]....
        /*0074*/ 	.word	0xffffffff


	//   ....[15]....
        /*0078*/ 	.word	0xffffffff


	//   ....[16]....
        /*007c*/ 	.word	0xffffffff


	//   ....[17]....
        /*0080*/ 	.word	0xffffffff


	//   ....[18]....
        /*0084*/ 	.word	0xffffffff


	//   ....[19]....
        /*0088*/ 	.word	0xffffffff


	//   ....[20]....
        /*008c*/ 	.word	0xffffffff


	//   ....[21]....
        /*0090*/ 	.word	0xffffffff


	//   ....[22]....
        /*0094*/ 	.word	0xffffffff


	//   ....[23]....
        /*0098*/ 	.word	0xffffffff


	//   ....[24]....
        /*009c*/ 	.word	0xffffffff


	//   ....[25]....
        /*00a0*/ 	.word	0xffffffff


	//   ....[26]....
        /*00a4*/ 	.word	0xffffffff


	//   ....[27]....
        /*00a8*/ 	.word	0xffffffff


	//   ....[28]....
        /*00ac*/ 	.word	0xffffffff


	//   ....[29]....
        /*00b0*/ 	.word	0xffffffff


	//----- nvinfo : EIATTR_COOP_GROUP_INSTR_OFFSETS
	.align		4
.L_3783:
        /*00b4*/ 	.byte	0x04, 0x28
        /*00b6*/ 	.short	(.L_3785 - .L_3784)


	//   ....[0]....
.L_3784:
        /*00b8*/ 	.word	0x000009d0


	//   ....[1]....
        /*00bc*/ 	.word	0x00000a00


	//   ....[2]....
        /*00c0*/ 	.word	0x00000a10


	//   ....[3]....
        /*00c4*/ 	.word	0x00000a30


	//   ....[4]....
        /*00c8*/ 	.word	0x00000a50


	//   ....[5]....
        /*00cc*/ 	.word	0x00000a60


	//   ....[6]....
        /*00d0*/ 	.word	0x00000a90


	//   ....[7]....
        /*00d4*/ 	.word	0x00000ab0


	//   ....[8]....
        /*00d8*/ 	.word	0x00000ac0


	//   ....[9]....
        /*00dc*/ 	.word	0x00000af0


	//   ....[10]....
        /*00e0*/ 	.word	0x00000b10


	//   ....[11]....
        /*00e4*/ 	.word	0x00000b20


	//   ....[12]....
        /*00e8*/ 	.word	0x00000b50


	//   ....[13]....
        /*00ec*/ 	.word	0x00000b70


	//   ....[14]....
        /*00f0*/ 	.word	0x00000b80


	//   ....[15]....
        /*00f4*/ 	.word	0x00000e20


	//   ....[16]....
        /*00f8*/ 	.word	0x00000e80


	//   ....[17]....
        /*00fc*/ 	.word	0x00000ee0


	//   ....[18]....
        /*0100*/ 	.word	0x00000f40


	//   ....[19]....
        /*0104*/ 	.word	0x00000fb0


	//   ....[20]....
        /*0108*/ 	.word	0x00001020


	//   ....[21]....
        /*010c*/ 	.word	0x00001080


	//   ....[22]....
        /*0110*/ 	.word	0x000010e0


	//   ....[23]....
        /*0114*/ 	.word	0x00001140


	//   ....[24]....
        /*0118*/ 	.word	0x000011b0


	//   ....[25]....
        /*011c*/ 	.word	0x00001220


	//   ....[26]....
        /*0120*/ 	.word	0x00001280


	//   ....[27]....
        /*0124*/ 	.word	0x000012e0


	//   ....[28]....
        /*0128*/ 	.word	0x00001340


	//   ....[29]....
        /*012c*/ 	.word	0x000013a0


	//----- nvinfo : EIATTR_EXIT_INSTR_OFFSETS
	.align		4
.L_3785:
        /*0130*/ 	.byte	0x04, 0x1c
        /*0132*/ 	.short	(.L_3787 - .L_3786)


	//   ....[0]....
.L_3786:
        /*0134*/ 	.word	0x00000070


	//   ....[1]....
        /*0138*/ 	.word	0x00000dc0


	//----- nvinfo : EIATTR_MAX_THREADS
	.align		4
.L_3787:
        /*013c*/ 	.byte	0x04, 0x05
        /*013e*/ 	.short	(.L_3789 - .L_3788)
.L_3788:
        /*0140*/ 	.word	0x00000400
        /*0144*/ 	.word	0x00000001
        /*0148*/ 	.word	0x00000001


	//----- nvinfo : EIATTR_CRS_STACK_SIZE
	.align		4
.L_3789:
        /*014c*/ 	.byte	0x04, 0x1e
        /*014e*/ 	.short	(.L_3791 - .L_3790)
.L_3790:
        /*0150*/ 	.word	0x00000000
.L_3791:


//--------------------- .nv.info._ZN10layer_norm13ln_bwd_kernelINS_13Kernel_traitsI6__halfS2_fS2_fjLj3072ELj1ELj1ELj4ELj16ENS_18Kernel_traits_baseILj3072ES2_S2_fS2_fjLj128EEEEELb1ELb1ELb1ELb0EEEvNS_9BwdParamsE --------------------------
	.section	.nv.info._ZN10layer_norm13ln_bwd_kernelINS_13Kernel_traitsI6__halfS2_fS2_fjLj3072ELj1ELj1ELj4ELj16ENS_18Kernel_traits_baseILj3072ES2_S2_fS2_fjLj128EEEEELb1ELb1ELb1ELb0EEEvNS_9BwdParamsE,"",@"SHT_CUDA_INFO"
	.sectionflags	@""
	.align	4


	//----- nvinfo : EIATTR_CUDA_API_VERSION
	.align		4
        /*0000*/ 	.byte	0x04, 0x37
        /*0002*/ 	.short	(.L_3793 - .L_3792)
.L_3792:
        /*0004*/ 	.word	0x00000082


	//----- nvinfo : EIATTR_SW2861232_WAR
	.align		4
.L_3793:
        /*0008*/ 	.byte	0x01, 0x35
	.zero		2


	//----- nvinfo : EIATTR_PARAM_CBANK
	.align		4
        /*000c*/ 	.byte	0x04, 0x0a
        /*000e*/ 	.short	(.L_3795 - .L_3794)
	.align		4
.L_3794:
        /*0010*/ 	.word	index@(.nv.constant0._ZN10layer_norm13ln_bwd_kernelINS_13Kernel_traitsI6__halfS2_fS2_fjLj3072ELj1ELj1ELj4ELj16ENS_18Kernel_traits_baseILj3072ES2_S2_fS2_fjLj128EEEEELb1ELb1ELb1ELb0EEEvNS_9BwdParamsE)
        /*0014*/ 	.short	0x0160
        /*0016*/ 	.short	0x0128


	//----- nvinfo : EIATTR_CBANK_PARAM_SIZE
	.align		4
.L_3795:
        /*0018*/ 	.byte	0x03, 0x19
        /*001a*/ 	.short	0x0128


	//----- nvinfo : EIATTR_KPARAM_INFO
	.align		4
        /*001c*/ 	.byte	0x04, 0x17
        /*001e*/ 	.short	(.L_3797 - .L_3796)
.L_3796:
        /*0020*/ 	.word	0x00000000
        /*0024*/ 	.short	0x0000
        /*0026*/ 	.short	0x0000
        /*0028*/ 	.byte	0x00, 0xf0, 0xa1, 0x04


	//----- nvinfo : EIATTR_MAXREG_COUNT
	.align		4
.L_3797:
        /*002c*/ 	.byte	0x03, 0x1b
        /*002e*/ 	.short	0x00ff


	//----- nvinfo : EIATTR_NUM_BARRIERS
	.align		4
        /*0030*/ 	.byte	0x02, 0x4c
        /*0032*/ 	.byte	0x01
	.zero		1


	//----- nvinfo : EIATTR_MERCURY_ISA_VERSION
	.align		4
        /*0034*/ 	.byte	0x03, 0x5f
        /*0036*/ 	.short	0x0000


	//----- nvinfo : EIATTR_COOP_GROUP_MASK_REGIDS
	.align		4
        /*0038*/ 	.byte	0x04, 0x29
        /*003a*/ 	.short	(.L_3799 - .L_3798)


	//   ....[0]....
.L_3798:
        /*003c*/ 	.word	0xffffffff


	//   ....[1]....
        /*0040*/ 	.word	0xffffffff


	//   ....[2]....
        /*0044*/ 	.word	0xffffffff


	//   ....[3]....
        /*0048*/ 	.word	0xffffffff


	//   ....[4]....
        /*004c*/ 	.word	0xffffffff


	//   ....[5]....
        /*0050*/ 	.word	0xffffffff


	//   ....[6]....
        /*0054*/ 	.word	0xffffffff


	//   ....[7]....
        /*0058*/ 	.word	0xffffffff


	//   ....[8]....
        /*005c*/ 	.word	0xffffffff


	//   ....[9]....
        /*0060*/ 	.word	0xffffffff


	//   ....[10]....
        /*0064*/ 	.word	0xffffffff


	//   ....[11]....
        /*0068*/ 	.word	0xffffffff


	//   ....[12]....
        /*006c*/ 	.word	0xffffffff


	//   ....[13]....
        /*0070*/ 	.word	0xffffffff


	//   ....[14]....
        /*0074*/ 	.word	0xffffffff


	//   ....[15]....
        /*0078*/ 	.word	0xffffffff


	//   ....[16]....
        /*007c*/ 	.word	0xffffffff


	//   ....[17]....
        /*0080*/ 	.word	0xffffffff


	//   ....[18]....
        /*0084*/ 	.word	0xffffffff


	//   ....[19]....
        /*0088*/ 	.word	0xffffffff


	//----- nvinfo : EIATTR_COOP_GROUP_INSTR_OFFSETS
	.align		4
.L_3799:
        /*008c*/ 	.byte	0x04, 0x28
        /*008e*/ 	.short	(.L_3801 - .L_3800)


	//   ....[0]....
.L_3800:
        /*0090*/ 	.word	0x00001c70


	//   ....[1]....
        /*0094*/ 	.word	0x00001c90


	//   ....[2]....
        /*0098*/ 	.word	0x00001cb0


	//   ....[3]....
        /*009c*/ 	.word	0x00001cd0


	//   ....[4]....
        /*00a0*/ 	.word	0x00001cf0


	//   ....[5]....
        /*00a4*/ 	.word	0x00001d10


	//   ....[6]....
        /*00a8*/ 	.word	0x00001d30


	//   ....[7]....
        /*00ac*/ 	.word	0x00001d50


	//   ....[8]....
        /*00b0*/ 	.word	0x00001d70


	//   ....[9]....
        /*00b4*/ 	.word	0x00001d90


	//   ....[10]....
        /*00b8*/ 	.word	0x00005260


	//   ....[11]....
        /*00bc*/ 	.word	0x000052e0


	//   ....[12]....
        /*00c0*/ 	.word	0x00005360


	//   ....[13]....
        /*00c4*/ 	.word	0x000053d0


	//   ....[14]....
        /*00c8*/ 	.word	0x00005450


	//   ....[15]....
        /*00cc*/ 	.word	0x000054c0


	//   ....[16]....
        /*00d0*/ 	.word	0x00005540


	//   ....[17]....
        /*00d4*/ 	.word	0x000055b0


	//   ....[18]....
        /*00d8*/ 	.word	0x00005630


	//   ....[19]....
        /*00dc*/ 	.word	0x000056a0


	//----- nvinfo : EIATTR_EXIT_INSTR_OFFSETS
	.align		4
.L_3801:
        /*00e0*/ 	.byte	0x04, 0x1c
        /*00e2*/ 	.short	(.L_3803 - .L_3802)


	//   ....[0]....
.L_3802:
        /*00e4*/ 	.word	0x00005150


	//   ....[1]....
        /*00e8*/ 	.word	0x00005200


	//----- nvinfo : EIATTR_MAX_THREADS
	.align		4
.L_3803:
        /*00ec*/ 	.byte	0x04, 0x05
        /*00ee*/ 	.short	(.L_3805 - .L_3804)
.L_3804:
        /*00f0*/ 	.word	0x00000080
        /*00f4*/ 	.word	0x00000001
        /*00f8*/ 	.word	0x00000001


	//----- nvinfo : EIATTR_CRS_STACK_SIZE
	.align		4
.L_3805:
        /*00fc*/ 	.byte	0x04, 0x1e
        /*00fe*/ 	.short	(.L_3807 - .L_3806)
.L_3806:
        /*0100*/ 	.word	0x00000000
.L_3807:


//--------------------- .nv.info._ZN10layer_norm22ln_bwd_finalize_kernelINS_22Kernel_traits_finalizeILj3072E6__halfS2_fS2_fjLb1ELj1024ELj4ENS_18Kernel_traits_baseILj3072ES2_S2_fS2_fjLj1024EEEEELb1ELb1EEEvNS_9BwdParamsE --------------------------
	.section	.nv.info._ZN10layer_norm22ln_bwd_finalize_kernelINS_22Kernel_traits_finalizeILj3072E6__halfS2_fS2_fjLb1ELj1024ELj4ENS_18Kernel_traits_baseILj3072ES2_S2_fS2_fjLj1024EEEEELb1ELb1EEEvNS_9BwdParamsE,"",@"SHT_CUDA_INFO"
	.sectionflags	@""
	.align	4


	//----- nvinfo : EIATTR_CUDA_API_VERSION
	.align		4
        /*0000*/ 	.byte	0x04, 0x37
        /*0002*/ 	.short	(.L_3809 - .L_3808)
.L_3808:
        /*0004*/ 	.word	0x00000082


	//----- nvinfo : EIATTR_SW2861232_WAR
	.align		4
.L_3809:
        /*0008*/ 	.byte	0x01, 0x35
	.zero		2


	//----- nvinfo : EIATTR_PARAM_CBANK
	.align		4
        /*000c*/ 	.byte	0x04, 0x0a
        /*000e*/ 	.short	(.L_3811 - .L_3810)
	.align		4
.L_3810:
        /*0010*/ 	.word	index@(.nv.constant0._ZN10layer_norm22ln_bwd_finalize_kernelINS_22Kernel_traits_finalizeILj3072E6__halfS2_fS2_fjLb1ELj1024ELj4ENS_18Kernel_traits_baseILj3072ES2_S2_fS2_fjLj1024EEEEELb1ELb1EEEvNS_9BwdParamsE)
        /*0014*/ 	.short	0x0160
        /*0016*/ 	.short	0x0128


	//----- nvinfo : EIATTR_CBANK_PARAM_SIZE
	.align		4
.L_3811:
        /*0018*/ 	.byte	0x03, 0x19
        /*001a*/ 	.short	0x0128


	//----- nvinfo : EIATTR_KPARAM_INFO
	.align		4
        /*001c*/ 	.byte	0x04, 0x17
        /*001e*/ 	.short	(.L_3813 - .L_3812)
.L_3812:
        /*0020*/ 	.word	0x00000000
        /*0024*/ 	.short	0x0000
        /*0026*/ 	.short	0x0000
        /*0028*/ 	.byte	0x00, 0xf0, 0xa1, 0x04


	//----- nvinfo : EIATTR_MAXREG_COUNT
	.align		4
.L_3813:
        /*002c*/ 	.byte	0x03, 0x1b
        /*002e*/ 	.short	0x0040


	//----- nvinfo : EIATTR_NUM_BARRIERS
	.align		4
        /*0030*/ 	.byte	0x02, 0x4c
        /*0032*/ 	.byte	0x01
	.zero		1


	//----- nvinfo : EIATTR_MERCURY_ISA_VERSION
	.align		4
        /*0034*/ 	.byte	0x03, 0x5f
        /*0036*/ 	.short	0x0000


	//----- nvinfo : EIATTR_COOP_GROUP_MASK_REGIDS
	.align		4
        /*0038*/ 	.byte	0x04, 0x29
        /*003a*/ 	.short	(.L_3815 - .L_3814)


	//   ....[0]....
.L_3814:
        /*003c*/ 	.word	0xffffffff


	//   ....[1]....
        /*0040*/ 	.word	0xffffffff


	//   ....[2]....
        /*0044*/ 	.word	0xffffffff


	//   ....[3]....
        /*0048*/ 	.word	0xffffffff


	//   ....[4]....
        /*004c*/ 	.word	0xffffffff


	//   ....[5]....
        /*0050*/ 	.word	0xffffffff


	//   ....[6]....
        /*0054*/ 	.word	0xffffffff


	//   ....[7]....
        /*0058*/ 	.word	0xffffffff


	//   ....[8]....
        /*005c*/ 	.word	0xffffffff


	//   ....[9]....
        /*0060*/ 	.word	0xffffffff


	//   ....[10]....
        /*0064*/ 	.word	0xffffffff


	//   ....[11]....
        /*0068*/ 	.word	0xffffffff


	//   ....[12]....
        /*006c*/ 	.word	0xffffffff


	//   ....[13]....
        /*0070*/ 	.word	0xffffffff


	//   ....[14]....
        /*0074*/ 	.word	0xffffffff


	//   ....[15]....
        /*0078*/ 	.word	0xffffffff


	//   ....[16]....
        /*007c*/ 	.word	0xffffffff


	//   ....[17]....
        /*0080*/ 	.word	0xffffffff


	//   ....[18]....
        /*0084*/ 	.word	0xffffffff


	//   ....[19]....
        /*0088*/ 	.word	0xffffffff


	//   ....[20]....
        /*008c*/ 	.word	0xffffffff


	//   ....[21]....
        /*0090*/ 	.word	0xffffffff


	//   ....[22]....
        /*0094*/ 	.word	0xffffffff


	//   ....[23]....
        /*0098*/ 	.word	0xffffffff


	//   ....[24]....
        /*009c*/ 	.word	0xffffffff


	//   ....[25]....
        /*00a0*/ 	.word	0xffffffff


	//   ....[26]....
        /*00a4*/ 	.word	0xffffffff


	//   ....[27]....
        /*00a8*/ 	.word	0xffffffff


	//   ....[28]....
        /*00ac*/ 	.word	0xffffffff


	//   ....[29]....
        /*00b0*/ 	.word	0xffffffff


	//----- nvinfo : EIATTR_COOP_GROUP_INSTR_OFFSETS
	.align		4
.L_3815:
        /*00b4*/ 	.byte	0x04, 0x28
        /*00b6*/ 	.short	(.L_3817 - .L_3816)


	//   ....[0]....
.L_3816:
        /*00b8*/ 	.word	0x000009a0


	//   ....[1]....
        /*00bc*/ 	.word	0x000009d0


	//   ....[2]....
        /*00c0*/ 	.word	0x000009e0


	//   ....[3]....
        /*00c4*/ 	.word	0x00000a00


	//   ....[4]....
        /*00c8*/ 	.word	0x00000a20


	//   ....[5]....
        /*00cc*/ 	.word	0x00000a30


	//   ....[6]....
        /*00d0*/ 	.word	0x00000a60


	//   ....[7]....
        /*00d4*/ 	.word	0x00000a80


	//   ....[8]....
        /*00d8*/ 	.word	0x00000a90


	//   ....[9]....
        /*00dc*/ 	.word	0x00000ac0


	//   ....[10]....
        /*00e0*/ 	.word	0x00000ae0


	//   ....[11]....
        /*00e4*/ 	.word	0x00000af0


	//   ....[12]....
        /*00e8*/ 	.word	0x00000b20


	//   ....[13]....
        /*00ec*/ 	.word	0x00000b40


	//   ....[14]....
        /*00f0*/ 	.word	0x00000b50


	//   ....[15]....
        /*00f4*/ 	.word	0x00000dd0


	//   ....[16]....
        /*00f8*/ 	.word	0x00000e30


	//   ....[17]....
        /*00fc*/ 	.word	0x00000e90


	//   ....[18]....
        /*0100*/ 	.word	0x00000ef0


	//   ....[19]....
        /*0104*/ 	.word	0x00000f60


	//   ....[20]....
        /*0108*/ 	.word	0x00000fd0


	//   ....[21]....
        /*010c*/ 	.word	0x00001030


	//   ....[22]....
        /*0110*/ 	.word	0x00001090


	//   ....[23]....
        /*0114*/ 	.word	0x000010f0


	//   ....[24]....
        /*0118*/ 	.word	0x00001160


	//   ....[25]....
        /*011c*/ 	.word	0x000011d0


	//   ....[26]....
        /*0120*/ 	.word	0x00001230


	//   ....[27]....
        /*0124*/ 	.word	0x00001290


	//   ....[28]....
        /*0128*/ 	.word	0x000012f0


	//   ....[29]....
        /*012c*/ 	.word	0x00001350


	//----- nvinfo : EIATTR_EXIT_INSTR_OFFSETS
	.align		4
.L_3817:
        /*0130*/ 	.byte	0x04, 0x1c
        /*0132*/ 	.short	(.L_3819 - .L_3818)


	//   ....[0]....
.L_3818:
        /*0134*/ 	.word	0x00000070


	//   ....[1]....
        /*0138*/ 	.word	0x00000d70


	//----- nvinfo : EIATTR_MAX_THREADS
	.align		4
.L_3819:
        /*013c*/ 	.byte	0x04, 0x05
        /*013e*/ 	.short	(.L_3821 - .L_3820)
.L_3820:
        /*0140*/ 	.word	0x00000400
        /*0144*/ 	.word	0x00000001
        /*0148*/ 	.word	0x00000001


	//----- nvinfo : EIATTR_CRS_STACK_SIZE
	.align		4
.L_3821:
        /*014c*/ 	.byte	0x04, 0x1e
        /*014e*/ 	.short	(.L_3823 - .L_3822)
.L_3822:
        /*0150*/ 	.word	0x00000000
.L_3823:


//--------------------- .nv.info._ZN10layer_norm13ln_bwd_kernelINS_13Kernel_traitsI6__halfS2_fS2_fjLj3072ELj1ELj1ELj4ELj16ENS_18Kernel_traits_baseILj3072ES2_S2_fS2_fjLj128EEEEELb1ELb1ELb1ELb1EEEvNS_9BwdParamsE --------------------------
	.section	.nv.info._ZN10layer_norm13ln_bwd_kernelINS_13Kernel_traitsI6__halfS2_fS2_fjLj3072ELj1ELj1ELj4ELj16ENS_18Kernel_traits_baseILj3072ES2_S2_fS2_fjLj128EEEEELb1ELb1ELb1ELb1EEEvNS_9BwdParamsE,"",@"SHT_CUDA_INFO"
	.sectionflags	@""
	.align	4


	//----- nvinfo : EIATTR_CUDA_API_VERSION
	.align		4
        /*0000*/ 	.byte	0x04, 0x37
        /*0002*/ 	.short	(.L_3825 - .L_3824)
.L_3824:
        /*0004*/ 	.word	0x00000082


	//----- nvinfo : EIATTR_SW2861232_WAR
	.align		4
.L_3825:
        /*0008*/ 	.byte	0x01, 0x35
	.zero		2


	//----- nvinfo : EIATTR_PARAM_CBANK
	.align		4
        /*000c*/ 	.byte	0x04, 0x0a
        /*000e*/ 	.short	(.L_3827 - .L_3826)
	.align		4
.L_3826:
        /*0010*/ 	.word	index@(.nv.constant0._ZN10layer_norm13ln_bwd_kernelINS_13Kernel_traitsI6__halfS2_fS2_fjLj3072ELj1ELj1ELj4ELj16ENS_18Kernel_traits_baseILj3072ES2_S2_fS2_fjLj128EEEEELb1ELb1ELb1ELb1EEEvNS_9BwdParamsE)
        /*0014*/ 	.short	0x0160
        /*0016*/ 	.short	0x0128


	//----- nvinfo : EIATTR_CBANK_PARAM_SIZE
	.align		4
.L_3827:
        /*0018*/ 	.byte	0x03, 0x19
        /*001a*/ 	.short	0x0128


	//----- nvinfo : EIATTR_KPARAM_INFO
	.align		4
        /*001c*/ 	.byte	0x04, 0x17
        /*001e*/ 	.short	(.L_3829 - .L_3828)
.L_3828:
        /*0020*/ 	.word	0x00000000
        /*0024*/ 	.short	0x0000
        /*0026*/ 	.short	0x0000
        /*0028*/ 	.byte	0x00, 0xf0, 0xa1, 0x04


	//----- nvinfo : EIATTR_MAXREG_COUNT
	.align		4
.L_3829:
        /*002c*/ 	.byte	0x03, 0x1b
        /*002e*/ 	.short	0x00ff


	//----- nvinfo : EIATTR_NUM_BARRIERS
	.align		4
        /*0030*/ 	.byte	0x02, 0x4c
        /*0032*/ 	.byte	0x01
	.zero		1


	//----- nvinfo : EIATTR_MERCURY_ISA_VERSION
	.align		4
        /*0034*/ 	.byte	0x03, 0x5f
        /*0036*/ 	.short	0x0000


	//----- nvinfo : EIATTR_COOP_GROUP_MASK_REGIDS
	.align		4
        /*0038*/ 	.byte	0x04, 0x29
        /*003a*/ 	.short	(.L_3831 - .L_3830)


	//   ....[0]....
.L_3830:
        /*003c*/ 	.word	0xffffffff


	//   ....[1]....
        /*0040*/ 	.word	0xffffffff


	//   ....[2]....
        /*0044*/ 	.word	0xffffffff


	//   ....[3]....
        /*0048*/ 	.word	0xffffffff


	//   ....[4]....
        /*004c*/ 	.word	0xffffffff


	//   ....[5]....
        /*0050*/ 	.word	0xffffffff


	//   ....[6]....
        /*0054*/ 	.word	0xffffffff


	//   ....[7]....
        /*0058*/ 	.word	0xffffffff


	//   ....[8]....
        /*005c*/ 	.word	0xffffffff


	//   ....[9]....
        /*0060*/ 	.word	0xffffffff


	//   ....[10]....
        /*0064*/ 	.word	0xffffffff


	//   ....[11]....
        /*0068*/ 	.word	0xffffffff


	//   ....[12]....
        /*006c*/ 	.word	0xffffffff


	//   ....[13]....
        /*0070*/ 	.word	0xffffffff


	//   ....[14]....
        /*0074*/ 	.word	0xffffffff


	//   ....[15]....
        /*0078*/ 	.word	0xffffffff


	//   ....[16]....
        /*007c*/ 	.word	0xffffffff


	//   ....[17]....
        /*0080*/ 	.word	0xffffffff


	//   ....[18]....
        /*0084*/ 	.word	0xffffffff


	//   ....[19]....
        /*0088*/ 	.word	0xffffffff


	//----- nvinfo : EIATTR_COOP_GROUP_INSTR_OFFSETS
	.align		4
.L_3831:
        /*008c*/ 	.byte	0x04, 0x28
        /*008e*/ 	.short	(.L_3833 - .L_3832)


	//   ....[0]....
.L_3832:
        /*0090*/ 	.word	0x00001a90


	//   ....[1]....
        /*0094*/ 	.word	0x00001ab0


	//   ....[2]....
        /*0098*/ 	.word	0x00001ad0


	//   ....[3]....
        /*009c*/ 	.word	0x00001af0


	//   ....[4]....
        /*00a0*/ 	.word	0x00001b10


	//   ....[5]....
        /*00a4*/ 	.word	0x00001b30


	//   ....[6]....
        /*00a8*/ 	.word	0x00001b50


	//   ....[7]....
        /*00ac*/ 	.word	0x00001b70


	//   ....[8]....
        /*00b0*/ 	.word	0x00001b90


	//   ....[9]....
        /*00b4*/ 	.word	0x00001bb0


	//   ....[10]....
        /*00b8*/ 	.word	0x00004f60


	//   ....[11]....
        /*00bc*/ 	.word	0x00004fe0


	//   ....[12]....
        /*00c0*/ 	.word	0x00005060


	//   ....[13]....
        /*00c4*/ 	.word	0x000050d0


	//   ....[14]....
        /*00c8*/ 	.word	0x00005150


	//   ....[15]....
        /*00cc*/ 	.word	0x000051c0


	//   ....[16]....
        /*00d0*/ 	.word	0x00005240


	//   ....[17]....
        /*00d4*/ 	.word	0x000052b0


	//   ....[18]....
        /*00d8*/ 	.word	0x00005330


	//   ....[19]....
        /*00dc*/ 	.word	0x000053a0


	//----- nvinfo : EIATTR_EXIT_INSTR_OFFSETS
	.align		4
.L_3833:
        /*00e0*/ 	.byte	0x04, 0x1c
        /*00e2*/ 	.short	(.L_3835 - .L_3834)


	//   ....[0]....
.L_3834:
        /*00e4*/ 	.word	0x00004f00


	//----- nvinfo : EIATTR_MAX_THREADS
	.align		4
.L_3835:
        /*00e8*/ 	.byte	0x04, 0x05
        /*00ea*/ 	.short	(.L_3837 - .L_3836)
.L_3836:
        /*00ec*/ 	.word	0x00000080
        /*00f0*/ 	.word	0x00000001
        /*00f4*/ 	.word	0x00000001


	//----- nvinfo : EIATTR_CRS_STACK_SIZE
	.align		4
.L_3837:
        /*00f8*/ 	.byte	0x04, 0x1e
        /*00fa*/ 	.short	(.L_3839 - .L_3838)
.L_3838:
        /*00fc*/ 	.word	0x00000000
.L_3839:


//--------------------- .nv.info._ZN10layer_norm13ln_bwd_kernelINS_13Kernel_traitsIf6__halffS2_fjLj3072ELj1ELj1ELj4ELj16ENS_18Kernel_traits_baseILj3072EfS2_fS2_fjLj128EEEEELb0ELb0ELb0ELb0EEEvNS_9BwdParamsE --------------------------
	.section	.nv.info._ZN10layer_norm13ln_bwd_kernelINS_13Kernel_traitsIf6__halffS2_fjLj3072ELj1ELj1ELj4ELj16ENS_18Kernel_traits_baseILj3072EfS2_fS2_fjLj128EEEEELb0ELb0ELb0ELb0EEEvNS_9BwdParamsE,"",@"SHT_CUDA_INFO"
	.sectionflags	@""
	.align	4


	//----- nvinfo : EIATTR_CUDA_API_VERSION
	.align		4
        /*0000*/ 	.byte	0x04, 0x37
        /*0002*/ 	.short	(.L_3841 - .L_3840)
.L_3840:
        /*0004*/ 	.word	0x00000082


	//----- nvinfo : EIATTR_SW2861232_WAR
	.align		4
.L_3841:
        /*0008*/ 	.byte	0x01, 0x35
	.zero		2


	//----- nvinfo : EIATTR_PARAM_CBANK
	.align		4
        /*000c*/ 	.byte	0x04, 0x0a
        /*000e*/ 	.short	(.L_3843 - .L_3842)
	.align		4
.L_3842:
        /*0010*/ 	.word	index@(.nv.constant0._ZN10layer_norm13ln_bwd_kernelINS_13Kernel_traitsIf6__halffS2_fjLj3072ELj1ELj1ELj4ELj16ENS_18Kernel_traits_baseILj3072EfS2_fS2_fjLj128EEEEELb0ELb0ELb0ELb0EEEvNS_9BwdParamsE)
        /*0014*/ 	.short	0x0160
        /*0016*/ 	.short	0x0128


	//----- nvinfo : EIATTR_CBANK_PARAM_SIZE
	.align		4
.L_3843:
        /*0018*/ 	.byte	0x03, 0x19
        /*001a*/ 	.short	0x0128


	//----- nvinfo : EIATTR_KPARAM_INFO
	.align		4
        /*001c*/ 	.byte	0x04, 0x17
        /*001e*/ 	.short	(.L_3845 - .L_3844)
.L_3844:
        /*0020*/ 	.word	0x00000000
        /*0024*/ 	.short	0x0000
        /*0026*/ 	.short	0x0000
        /*0028*/ 	.byte	0x00, 0xf0, 0xa1, 0x04


	//----- nvinfo : EIATTR_MAXREG_COUNT
	.align		4
.L_3845:
        /*002c*/ 	.byte	0x03, 0x1b
        /*002e*/ 	.short	0x00ff


	//----- nvinfo : EIATTR_NUM_BARRIERS
	.align		4
        /*0030*/ 	.byte	0x02, 0x4c
        /*0032*/ 	.byte	0x01
	.zero		1


	//----- nvinfo : EIATTR_MERCURY_ISA_VERSION
	.align		4
        /*0034*/ 	.byte	0x03, 0x5f
        /*0036*/ 	.short	0x0000


	//----- nvinfo : EIATTR_COOP_GROUP_MASK_REGIDS
	.align		4
        /*0038*/ 	.byte	0x04, 0x29
        /*003a*/ 	.short	(.L_3847 - .L_3846)


	//   ....[0]....
.L_3846:
        /*003c*/ 	.word	0xffffffff


	//   ....[1]....
        /*0040*/ 	.word	0xffffffff


	//   ....[2]....
        /*0044*/ 	.word	0xffffffff


	//   ....[3]....
        /*0048*/ 	.word	0xffffffff


	//   ....[4]....
        /*004c*/ 	.word	0xffffffff


	//   ....[5]....
        /*0050*/ 	.word	0xffffffff


	//   ....[6]....
        /*0054*/ 	.word	0xffffffff


	//   ....[7]....
        /*0058*/ 	.word	0xffffffff


	//   ....[8]....
        /*005c*/ 	.word	0xffffffff


	//   ....[9]....
        /*0060*/ 	.word	0xffffffff


	//   ....[10]....
        /*0064*/ 	.word	0xffffffff


	//   ....[11]....
        /*0068*/ 	.word	0xffffffff


	//   ....[12]....
        /*006c*/ 	.word	0xffffffff


	//   ....[13]....
        /*0070*/ 	.word	0xffffffff


	//   ....[14]....
        /*0074*/ 	.word	0xffffffff


	//   ....[15]....
        /*0078*/ 	.word	0xffffffff


	//   ....[16]....
        /*007c*/ 	.word	0xffffffff


	//   ....[17]....
        /*0080*/ 	.word	0xffffffff


	//   ....[18]....
        /*0084*/ 	.word	0xffffffff


	//   ....[19]....
        /*0088*/ 	.word	0xffffffff


	//----- nvinfo : EIATTR_COOP_GROUP_INSTR_OFFSETS
	.align		4
.L_3847:
        /*008c*/ 	.byte	0x04, 0x28
        /*008e*/ 	.short	(.L_3849 - .L_3848)


	//   ....[0]....
.L_3848:
        /*0090*/ 	.word	0x00001480


	//   ....[1]....
        /*0094*/ 	.word	0x000014a0


	//   ....[2]....
        /*0098*/ 	.word	0x000014c0


	//   ....[3]....
        /*009c*/ 	.word	0x000014e0


	//   ....[4]....
        /*00a0*/ 	.word	0x00001500


	//   ....[5]....
        /*00a4*/ 	.word	0x00001520


	//   ....[6]....
        /*00a8*/ 	.word	0x00001540


	//   ....[7]....
        /*00ac*/ 	.word	0x00001560


	//   ....[8]....
        /*00b0*/ 	.word	0x00001580


	//   ....[9]....
        /*00b4*/ 	.word	0x000015a0


	//   ....[10]....
        /*00b8*/ 	.word	0x00002620


	//   ....[11]....
        /*00bc*/ 	.word	0x000026a0


	//   ....[12]....
        /*00c0*/ 	.word	0x00002720


	//   ....[13]....
        /*00c4*/ 	.word	0x00002790


	//   ....[14]....
        /*00c8*/ 	.word	0x00002810


	//   ....[15]....
        /*00cc*/ 	.word	0x00002880


	//   ....[16]....
        /*00d0*/ 	.word	0x00002900


	//   ....[17]....
        /*00d4*/ 	.word	0x00002970


	//   ....[18]....
        /*00d8*/ 	.word	0x000029f0


	//   ....[19]....
        /*00dc*/ 	.word	0x00002a60


	//----- nvinfo : EIATTR_EXIT_INSTR_OFFSETS
	.align		4
.L_3849:
        /*00e0*/ 	.byte	0x04, 0x1c
        /*00e2*/ 	.short	(.L_3851 - .L_3850)


	//   ....[0]....
.L_3850:
        /*00e4*/ 	.word	0x00002540


	//   ....[1]....
        /*00e8*/ 	.word	0x000025c0


	//----- nvinfo : EIATTR_MAX_THREADS
	.align		4
.L_3851:
        /*00ec*/ 	.byte	0x04, 0x05
        /*00ee*/ 	.short	(.L_3853 - .L_3852)
.L_3852:
        /*00f0*/ 	.word	0x00000080
        /*00f4*/ 	.word	0x00000001
        /*00f8*/ 	.word	0x00000001


	//----- nvinfo : EIATTR_CRS_STACK_SIZE
	.align		4
.L_3853:
        /*00fc*/ 	.byte	0x04, 0x1e
        /*00fe*/ 	.short	(.L_3855 - .L_3854)
.L_3854:
        /*0100*/ 	.word	0x00000000
.L_3855:


//--------------------- .nv.info._ZN10layer_norm13ln_bwd_kernelINS_13Kernel_traitsIf6__halffS2_fjLj3072ELj1ELj1ELj4ELj16ENS_18Kernel_traits_baseILj3072EfS2_fS2_fjLj128EEEEELb0ELb0ELb0ELb1EEEvNS_9BwdParamsE --------------------------
	.section	.nv.info._ZN10layer_norm13ln_bwd_kernelINS_13Kernel_traitsIf6__halffS2_fjLj3072ELj1ELj1ELj4ELj16ENS_18Kernel_traits_baseILj3072EfS2_fS2_fjLj128EEEEELb0ELb0ELb0ELb1EEEvNS_9BwdParamsE,"",@"SHT_CUDA_INFO"
	.sectionflags	@""
	.align	4


	//----- nvinfo : EIATTR_CUDA_API_VERSION
	.align		4
        /*0000*/ 	.byte	0x04, 0x37
        /*0002*/ 	.short	(.L_3857 - .L_3856)
.L_3856:
        /*0004*/ 	.word	0x00000082


	//----- nvinfo : EIATTR_SW2861232_WAR
	.align		4
.L_3857:
        /*0008*/ 	.byte	0x01, 0x35
	.zero		2


	//----- nvinfo : EIATTR_PARAM_CBANK
	.align		4
        /*000c*/ 	.byte	0x04, 0x0a
        /*000e*/ 	.short	(.L_3859 - .L_3858)
	.align		4
.L_3858:
        /*0010*/ 	.word	index@(.nv.constant0._ZN10layer_norm13ln_bwd_kernelINS_13Kernel_traitsIf6__halffS2_fjLj3072ELj1ELj1ELj4ELj16ENS_18Kernel_traits_baseILj3072EfS2_fS2_fjLj128EEEEELb0ELb0ELb0ELb1EEEvNS_9BwdParamsE)
        /*0014*/ 	.short	0x0160
        /*0016*/ 	.short	0x0128


	//----- nvinfo : EIATTR_CBANK_PARAM_SIZE
	.align		4
.L_3859:
        /*0018*/ 	.byte	0x03, 0x19
        /*001a*/ 	.short	0x0128


	//----- nvinfo : EIATTR_KPARAM_INFO
	.align		4
        /*001c*/ 	.byte	0x04, 0x17
        /*001e*/ 	.short	(.L_3861 - .L_3860)
.L_3860:
        /*0020*/ 	.word	0x00000000
        /*0024*/ 	.short	0x0000
        /*0026*/ 	.short	0x0000
        /*0028*/ 	.byte	0x00, 0xf0, 0xa1, 0x04


	//----- nvinfo : EIATTR_MAXREG_COUNT
	.align		4
.L_3861:
        /*002c*/ 	.byte	0x03, 0x1b
        /*002e*/ 	.short	0x00ff


	//----- nvinfo : EIATTR_NUM_BARRIERS
	.align		4
        /*0030*/ 	.byte	0x02, 0x4c
        /*0032*/ 	.byte	0x01
	.zero		1


	//----- nvinfo : EIATTR_MERCURY_ISA_VERSION
	.align		4
        /*0034*/ 	.byte	0x03, 0x5f
        /*0036*/ 	.short	0x0000


	//----- nvinfo : EIATTR_COOP_GROUP_MASK_REGIDS
	.align		4
        /*0038*/ 	.byte	0x04, 0x29
        /*003a*/ 	.short	(.L_3863 - .L_3862)


	//   ....[0]....
.L_3862:
        /*003c*/ 	.word	0xffffffff


	//   ....[1]....
        /*0040*/ 	.word	0xffffffff


	//   ....[2]....
        /*0044*/ 	.word	0xffffffff


	//   ....[3]....
        /*0048*/ 	.word	0xffffffff


	//   ....[4]....
        /*004c*/ 	.word	0xffffffff


	//   ....[5]....
        /*0050*/ 	.word	0xffffffff


	//   ....[6]....
        /*0054*/ 	.word	0xffffffff


	//   ....[7]....
        /*0058*/ 	.word	0xffffffff


	//   ....[8]....
        /*005c*/ 	.word	0xffffffff


	//   ....[9]....
        /*0060*/ 	.word	0xffffffff


	//   ....[10]....
        /*0064*/ 	.word	0xffffffff


	//   ....[11]....
        /*0068*/ 	.word	0xffffffff


	//   ....[12]....
        /*006c*/ 	.word	0xffffffff


	//   ....[13]....
        /*0070*/ 	.word	0xffffffff


	//   ....[14]....
        /*0074*/ 	.word	0xffffffff


	//   ....[15]....
        /*0078*/ 	.word	0xffffffff


	//   ....[16]....
        /*007c*/ 	.word	0xffffffff


	//   ....[17]....
        /*0080*/ 	.word	0xffffffff


	//   ....[18]....
        /*0084*/ 	.word	0xffffffff


	//   ....[19]....
        /*0088*/ 	.word	0xffffffff


	//----- nvinfo : EIATTR_COOP_GROUP_INSTR_OFFSETS
	.align		4
.L_3863:
        /*008c*/ 	.byte	0x04, 0x28
        /*008e*/ 	.short	(.L_3865 - .L_3864)


	//   ....[0]....
.L_3864:
        /*0090*/ 	.word	0x000013e0


	//   ....[1]....
        /*0094*/ 	.word	0x00001400


	//   ....[2]....
        /*0098*/ 	.word	0x00001420


	//   ....[3]....
        /*009c*/ 	.word	0x00001440


	//   ....[4]....
        /*00a0*/ 	.word	0x00001460


	//   ....[5]....
        /*00a4*/ 	.word	0x00001480


	//   ....[6]....
        /*00a8*/ 	.word	0x000014a0


	//   ....[7]....
        /*00ac*/ 	.word	0x000014c0


	//   ....[8]....
        /*00b0*/ 	.word	0x000014e0


	//   ....[9]....
        /*00b4*/ 	.word	0x00001500


	//   ....[10]....
        /*00b8*/ 	.word	0x00002740


	//   ....[11]....
        /*00bc*/ 	.word	0x000027c0


	//   ....[12]....
        /*00c0*/ 	.word	0x00002840


	//   ....[13]....
        /*00c4*/ 	.word	0x000028b0


	//   ....[14]....
        /*00c8*/ 	.word	0x00002930


	//   ....[15]....
        /*00cc*/ 	.word	0x000029a0


	//   ....[16]....
        /*00d0*/ 	.word	0x00002a20


	//   ....[17]....
        /*00d4*/ 	.word	0x00002a90


	//   ....[18]....
        /*00d8*/ 	.word	0x00002b10


	//   ....[19]....
        /*00dc*/ 	.word	0x00002b80


	//----- nvinfo : EIATTR_EXIT_INSTR_OFFSETS
	.align		4
.L_3865:
        /*00e0*/ 	.byte	0x04, 0x1c
        /*00e2*/ 	.short	(.L_3867 - .L_3866)


	//   ....[0]....
.L_3866:
        /*00e4*/ 	.word	0x000026e0


	//----- nvinfo : EIATTR_MAX_THREADS
	.align		4
.L_3867:
        /*00e8*/ 	.byte	0x04, 0x05
        /*00ea*/ 	.short	(.L_3869 - .L_3868)
.L_3868:
        /*00ec*/ 	.word	0x00000080
        /*00f0*/ 	.word	0x00000001
        /*00f4*/ 	.word	0x00000001


	//----- nvinfo : EIATTR_CRS_STACK_SIZE
	.align		4
.L_3869:
        /*00f8*/ 	.byte	0x04, 0x1e
        /*00fa*/ 	.short	(.L_3871 - .L_3870)
.L_3870:
        /*00fc*/ 	.word	0x00000000
.L_3871:


//--------------------- .nv.info._ZN10layer_norm13ln_bwd_kernelINS_13Kernel_traitsIf6__halffS2_fjLj3072ELj1ELj1ELj4ELj16ENS_18Kernel_traits_baseILj3072EfS2_fS2_fjLj128EEEEELb0ELb0ELb1ELb0EEEvNS_9BwdParamsE --------------------------
	.section	.nv.info._ZN10layer_norm13ln_bwd_kernelINS_13Kernel_traitsIf6__halffS2_fjLj3072ELj1ELj1ELj4ELj16ENS_18Kernel_traits_baseILj3072EfS2_fS2_fjLj128EEEEELb0ELb0ELb1ELb0EEEvNS_9BwdParamsE,"",@"SHT_CUDA_INFO"
	.sectionflags	@""
	.align	4


	//----- nvinfo : EIATTR_CUDA_API_VERSION
	.align		4
        /*0000*/ 	.byte	0x04, 0x37
        /*0002*/ 	.short	(.L_3873 - .L_3872)
.L_3872:
        /*0004*/ 	.word	0x00000082


	//----- nvinfo : EIATTR_SW2861232_WAR
	.align		4
.L_3873:
        /*0008*/ 	.byte	0x01, 0x35
	.zero		2


	//----- nvinfo : EIATTR_PARAM_CBANK
	.align		4
        /*000c*/ 	.byte	0x04, 0x0a
        /*000e*/ 	.short	(.L_3875 - .L_3874)
	.align		4
.L_3874:
        /*0010*/ 	.word	index@(.nv.constant0._ZN10layer_norm13ln_bwd_kernelINS_13Kernel_traitsIf6__halffS2_fjLj3072ELj1ELj1ELj4ELj16ENS_18Kernel_traits_baseILj3072EfS2_fS2_fjLj128EEEEELb0ELb0ELb1ELb0EEEvNS_9BwdParamsE)
        /*0014*/ 	.short	0x0160
        /*0016*/ 	.short	0x0128


	//----- nvinfo : EIATTR_CBANK_PARAM_SIZE
	.align		4
.L_3875:
        /*0018*/ 	.byte	0x03, 0x19
        /*001a*/ 	.short	0x0128


	//----- nvinfo : EIATTR_KPARAM_INFO
	.align		4
        /*001c*/ 	.byte	0x04, 0x17
        /*001e*/ 	.short	(.L_3877 - .L_3876)
.L_3876:
        /*0020*/ 	.word	0x00000000
        /*0024*/ 	.short	0x0000
        /*0026*/ 	.short	0x0000
        /*0028*/ 	.byte	0x00, 0xf0, 0xa1, 0x04


	//----- nvinfo : EIATTR_MAXREG_COUNT
	.align		4
.L_3877:
        /*002c*/ 	.byte	0x03, 0x1b
        /*002e*/ 	.short	0x00ff


	//----- nvinfo : EIATTR_NUM_BARRIERS
	.align		4
        /*0030*/ 	.byte	0x02, 0x4c
        /*0032*/ 	.byte	0x01
	.zero		1


	//----- nvinfo : EIATTR_MERCURY_ISA_VERSION
	.align		4
        /*0034*/ 	.byte	0x03, 0x5f
        /*0036*/ 	.short	0x0000


	//----- nvinfo : EIATTR_COOP_GROUP_MASK_REGIDS
	.align		4
        /*0038*/ 	.byte	0x04, 0x29
        /*003a*/ 	.short	(.L_3879 - .L_3878)


	//   ....[0]....
.L_3878:
        /*003c*/ 	.word	0xffffffff


	//   ....[1]....
        /*0040*/ 	.word	0xffffffff


	//   ....[2]....
        /*0044*/ 	.word	0xffffffff


	//   ....[3]....
        /*0048*/ 	.word	0xffffffff


	//   ....[4]....
        /*004c*/ 	.word	0xffffffff


	//   ....[5]....
        /*0050*/ 	.word	0xffffffff


	//   ....[6]....
        /*0054*/ 	.word	0xffffffff


	//   ....[7]....
        /*0058*/ 	.word	0xffffffff


	//   ....[8]....
        /*005c*/ 	.word	0xffffffff


	//   ....[9]....
        /*0060*/ 	.word	0xffffffff


	//   ....[10]....
        /*0064*/ 	.word	0xffffffff


	//   ....[11]....
        /*0068*/ 	.word	0xffffffff


	//   ....[12]....
        /*006c*/ 	.word	0xffffffff


	//   ....[13]....
        /*0070*/ 	.word	0xffffffff


	//   ....[14]....
        /*0074*/ 	.word	0xffffffff


	//   ....[15]....
        /*0078*/ 	.word	0xffffffff


	//   ....[16]....
        /*007c*/ 	.word	0xffffffff


	//   ....[17]....
        /*0080*/ 	.word	0xffffffff


	//   ....[18]....
        /*0084*/ 	.word	0xffffffff


	//   ....[19]....
        /*0088*/ 	.word	0xffffffff


	//----- nvinfo : EIATTR_COOP_GROUP_INSTR_OFFSETS
	.align		4
.L_3879:
        /*008c*/ 	.byte	0x04, 0x28
        /*008e*/ 	.short	(.L_3881 - .L_3880)


	//   ....[0]....
.L_3880:
        /*0090*/ 	.word	0x00001640


	//   ....[1]....
        /*0094*/ 	.word	0x00001660


	//   ....[2]....
        /*0098*/ 	.word	0x00001680


	//   ....[3]....
        /*009c*/ 	.word	0x000016a0


	//   ....[4]....
        /*00a0*/ 	.word	0x000016c0


	//   ....[5]....
        /*00a4*/ 	.word	0x000016e0


	//   ....[6]....
        /*00a8*/ 	.word	0x00001700


	//   ....[7]....
        /*00ac*/ 	.word	0x00001720


	//   ....[8]....
        /*00b0*/ 	.word	0x00001740


	//   ....[9]....
        /*00b4*/ 	.word	0x00001760


	//   ....[10]....
        /*00b8*/ 	.word	0x000036c0


	//   ....[11]....
        /*00bc*/ 	.word	0x00003740


	//   ....[12]....
        /*00c0*/ 	.word	0x000037c0


	//   ....[13]....
        /*00c4*/ 	.word	0x00003830


	//   ....[14]....
        /*00c8*/ 	.word	0x000038b0


	//   ....[15]....
        /*00cc*/ 	.word	0x00003920


	//   ....[16]....
        /*00d0*/ 	.word	0x000039a0


	//   ....[17]....
        /*00d4*/ 	.word	0x00003a10


	//   ....[18]....
        /*00d8*/ 	.word	0x00003a90


	//   ....[19]....
        /*00dc*/ 	.word	0x00003b00


	//----- nvinfo : EIATTR_EXIT_INSTR_OFFSETS
	.align		4
.L_3881:
        /*00e0*/ 	.byte	0x04, 0x1c
        /*00e2*/ 	.short	(.L_3883 - .L_3882)


	//   ....[0]....
.L_3882:
        /*00e4*/ 	.word	0x000035e0


	//   ....[1]....
        /*00e8*/ 	.word	0x00003660


	//----- nvinfo : EIATTR_MAX_THREADS
	.align		4
.L_3883:
        /*00ec*/ 	.byte	0x04, 0x05
        /*00ee*/ 	.short	(.L_3885 - .L_3884)
.L_3884:
        /*00f0*/ 	.word	0x00000080
        /*00f4*/ 	.word	0x00000001
        /*00f8*/ 	.word	0x00000001


	//----- nvinfo : EIATTR_CRS_STACK_SIZE
	.align		4
.L_3885:
        /*00fc*/ 	.byte	0x04, 0x1e
        /*00fe*/ 	.short	(.L_3887 - .L_3886)
.L_3886:
        /*0100*/ 	.word	0x00000000
.L_3887:


//--------------------- .nv.info._ZN10layer_norm13ln_bwd_kernelINS_13Kernel_traitsIf6__halffS2_fjLj3072ELj1ELj1ELj4ELj16ENS_18Kernel_traits_baseILj3072EfS2_fS2_fjLj128EEEEELb0ELb0ELb1ELb1EEEvNS_9BwdParamsE --------------------------
	.section	.nv.info._ZN10layer_norm13ln_bwd_kernelINS_13Kernel_traitsIf6__halffS2_fjLj3072ELj1ELj1ELj4ELj16ENS_18Kernel_traits_baseILj3072EfS2_fS2_fjLj128EEEEELb0ELb0ELb1ELb1EEEvNS_9BwdParamsE,"",@"SHT_CUDA_INFO"
	.sectionflags	@""
	.align	4


	//----- nvinfo : EIATTR_CUDA_API_VERSION
	.align		4
        /*0000*/ 	.byte	0x04, 0x37
        /*0002*/ 	.short	(.L_3889 - .L_3888)
.L_3888:
        /*0004*/ 	.word	0x00000082


	//----- nvinfo : EIATTR_SW2861232_WAR
	.align		4
.L_3889:
        /*0008*/ 	.byte	0x01, 0x35
	.zero		2


	//----- nvinfo : EIATTR_PARAM_CBANK
	.align		4
        /*000c*/ 	.byte	0x04, 0x0a
        /*000e*/ 	.short	(.L_3891 - .L_3890)
	.align		4
.L_3890:
        /*0010*/ 	.word	index@(.nv.constant0._ZN10layer_norm13ln_bwd_kernelINS_13Kernel_traitsIf6__halffS2_fjLj3072ELj1ELj1ELj4ELj16ENS_18Kernel_traits_baseILj3072EfS2_fS2_fjLj128EEEEELb0ELb0ELb1ELb1EEEvNS_9BwdParamsE)
        /*0014*/ 	.short	0x0160
        /*0016*/ 	.short	0x0128


	//----- nvinfo : EIATTR_CBANK_PARAM_SIZE
	.align		4
.L_3891:
        /*0018*/ 	.byte	0x03, 0x19
        /*001a*/ 	.short	0x0128


	//----- nvinfo : EIATTR_KPARAM_INFO
	.align		4
        /*001c*/ 	.byte	0x04, 0x17
        /*001e*/ 	.short	(.L_3893 - .L_3892)
.L_3892:
        /*0020*/ 	.word	0x00000000
        /*0024*/ 	.short	0x0000
        /*0026*/ 	.short	0x0000
        /*0028*/ 	.byte	0x00, 0xf0, 0xa1, 0x04


	//----- nvinfo : EIATTR_MAXREG_COUNT
	.align		4
.L_3893:
        /*002c*/ 	.byte	0x03, 0x1b
        /*002e*/ 	.short	0x00ff


	//----- nvinfo : EIATTR_NUM_BARRIERS
	.align		4
        /*0030*/ 	.byte	0x02, 0x4c
        /*0032*/ 	.byte	0x01
	.zero		1


	//----- nvinfo : EIATTR_MERCURY_ISA_VERSION
	.align		4
        /*0034*/ 	.byte	0x03, 0x5f
        /*0036*/ 	.short	0x0000


	//----- nvinfo : EIATTR_COOP_GROUP_MASK_REGIDS
	.align		4
        /*0038*/ 	.byte	0x04, 0x29
        /*003a*/ 	.short	(.L_3895 - .L_3894)


	//   ....[0]....
.L_3894:
        /*003c*/ 	.word	0xffffffff


	//   ....[1]....
        /*0040*/ 	.word	0xffffffff


	//   ....[2]....
        /*0044*/ 	.word	0xffffffff


	//   ....[3]....
        /*0048*/ 	.word	0xffffffff


	//   ....[4]....
        /*004c*/ 	.word	0xffffffff


	//   ....[5]....
        /*0050*/ 	.word	0xffffffff


	//   ....[6]....
        /*0054*/ 	.word	0xffffffff


	//   ....[7]....
        /*0058*/ 	.word	0xffffffff


	//   ....[8]....
        /*005c*/ 	.word	0xffffffff


	//   ....[9]....
        /*0060*/ 	.word	0xffffffff


	//   ....[10]....
        /*0064*/ 	.word	0xffffffff


	//   ....[11]....
        /*0068*/ 	.word	0xffffffff


	//   ....[12]....
        /*006c*/ 	.word	0xffffffff


	//   ....[13]....
        /*0070*/ 	.word	0xffffffff


	//   ....[14]....
        /*0074*/ 	.word	0xffffffff


	//   ....[15]....
        /*0078*/ 	.word	0xffffffff


	//   ....[16]....
        /*007c*/ 	.word	0xffffffff


	//   ....[17]....
        /*0080*/ 	.word	0xffffffff


	//   ....[18]....
        /*0084*/ 	.word	0xffffffff


	//   ....[19]....
        /*0088*/ 	.word	0xffffffff


	//----- nvinfo : EIATTR_COOP_GROUP_INSTR_OFFSETS
	.align		4
.L_3895:
        /*008c*/ 	.byte	0x04, 0x28
        /*008e*/ 	.short	(.L_3897 - .L_3896)


	//   ....[0]....
.L_3896:
        /*0090*/ 	.word	0x000014f0


	//   ....[1]....
        /*0094*/ 	.word	0x00001510


	//   ....[2]....
        /*0098*/ 	.word	0x00001530


	//   ....[3]....
        /*009c*/ 	.word	0x00001550


	//   ....[4]....
        /*00a0*/ 	.word	0x00001570


	//   ....[5]....
        /*00a4*/ 	.word	0x00001590


	//   ....[6]....
        /*00a8*/ 	.word	0x000015b0


	//   ....[7]....
        /*00ac*/ 	.word	0x000015d0


	//   ....[8]....
        /*00b0*/ 	.word	0x000015f0


	//   ....[9]....
        /*00b4*/ 	.word	0x00001610


	//   ....[10]....
        /*00b8*/ 	.word	0x000033a0


	//   ....[11]....
        /*00bc*/ 	.word	0x00003420


	//   ....[12]....
        /*00c0*/ 	.word	0x000034a0


	//   ....[13]....
        /*00c4*/ 	.word	0x00003510


	//   ....[14]....
        /*00c8*/ 	.word	0x00003590


	//   ....[15]....
        /*00cc*/ 	.word	0x00003600


	//   ....[16]....
        /*00d0*/ 	.word	0x00003680


	//   ....[17]....
        /*00d4*/ 	.word	0x000036f0


	//   ....[18]....
        /*00d8*/ 	.word	0x00003770


	//   ....[19]....
        /*00dc*/ 	.word	0x000037e0


	//----- nvinfo : EIATTR_EXIT_INSTR_OFFSETS
	.align		4
.L_3897:
        /*00e0*/ 	.byte	0x04, 0x1c
        /*00e2*/ 	.short	(.L_3899 - .L_3898)


	//   ....[0]....
.L_3898:
        /*00e4*/ 	.word	0x00003340


	//----- nvinfo : EIATTR_MAX_THREADS
	.align		4
.L_3899:
        /*00e8*/ 	.byte	0x04, 0x05
        /*00ea*/ 	.short	(.L_3901 - .L_3900)
.L_3900:
        /*00ec*/ 	.word	0x00000080
        /*00f0*/ 	.word	0x00000001
        /*00f4*/ 	.word	0x00000001


	//----- nvinfo : EIATTR_CRS_STACK_SIZE
	.align		4
.L_3901:
        /*00f8*/ 	.byte	0x04, 0x1e
        /*00fa*/ 	.short	(.L_3903 - .L_3902)
.L_3902:
        /*00fc*/ 	.word	0x00000000
.L_3903:


//--------------------- .nv.info._ZN10layer_norm13ln_bwd_kernelINS_13Kernel_traitsIf6__halffS2_fjLj3072ELj1ELj1ELj4ELj16ENS_18Kernel_traits_baseILj3072EfS2_fS2_fjLj128EEEEELb0ELb1ELb0ELb0EEEvNS_9BwdParamsE --------------------------
	.section	.nv.info._ZN10layer_norm13ln_bwd_kernelINS_13Kernel_traitsIf6__halffS2_fjLj3072ELj1ELj1ELj4ELj16ENS_18Kernel_traits_baseILj3072EfS2_fS2_fjLj128EEEEELb0ELb1ELb0ELb0EEEvNS_9BwdParamsE,"",@"SHT_CUDA_INFO"
	.sectionflags	@""
	.align	4


	//----- nvinfo : EIATTR_CUDA_API_VERSION
	.align		4
        /*0000*/ 	.byte	0x04, 0x37
        /*0002*/ 	.short	(.L_3905 - .L_3904)
.L_3904:
        /*0004*/ 	.word	0x00000082


	//----- nvinfo : EIATTR_SW2861232_WAR
	.align		4
.L_3905:
        /*0008*/ 	.byte	0x01, 0x35
	.zero		2


	//----- nvinfo : EIATTR_PARAM_CBANK
	.align		4
        /*000c*/ 	.byte	0x04, 0x0a
        /*000e*/ 	.short	(.L_3907 - .L_3906)
	.align		4
.L_3906:
        /*0010*/ 	.word	index@(.nv.constant0._ZN10layer_norm13ln_bwd_kernelINS_13Kernel_traitsIf6__halffS2_fjLj3072ELj1ELj1ELj4ELj16ENS_18Kernel_traits_baseILj3072EfS2_fS2_fjLj128EEEEELb0ELb1ELb0ELb0EEEvNS_9BwdParamsE)
        /*0014*/ 	.short	0x0160
        /*0016*/ 	.short	0x0128


	//----- nvinfo : EIATTR_CBANK_PARAM_SIZE
	.align		4
.L_3907:
        /*0018*/ 	.byte	0x03, 0x19
        /*001a*/ 	.short	0x0128


	//----- nvinfo : EIATTR_KPARAM_INFO
	.align		4
        /*001c*/ 	.byte	0x04, 0x17
        /*001e*/ 	.short	(.L_3909 - .L_3908)
.L_3908:
        /*0020*/ 	.word	0x00000000
        /*0024*/ 	.short	0x0000
        /*0026*/ 	.short	0x0000
        /*0028*/ 	.byte	0x00, 0xf0, 0xa1, 0x04


	//----- nvinfo : EIATTR_MAXREG_COUNT
	.align		4
.L_3909:
        /*002c*/ 	.byte	0x03, 0x1b
        /*002e*/ 	.short	0x00ff


	//----- nvinfo : EIATTR_NUM_BARRIERS
	.align		4
        /*0030*/ 	.byte	0x02, 0x4c
        /*0032*/ 	.byte	0x01
	.zero		1


	//----- nvinfo : EIATTR_MERCURY_ISA_VERSION
	.align		4
        /*0034*/ 	.byte	0x03, 0x5f
        /*0036*/ 	.short	0x0000


	//----- nvinfo : EIATTR_COOP_GROUP_MASK_REGIDS
	.align		4
        /*0038*/ 	.byte	0x04, 0x29
        /*003a*/ 	.short	(.L_3911 - .L_3910)


	//   ....[0]....
.L_3910:
        /*003c*/ 	.word	0xffffffff


	//   ....[1]....
        /*0040*/ 	.word	0xffffffff


	//   ....[2]....
        /*0044*/ 	.word	0xffffffff


	//   ....[3]....
        /*0048*/ 	.word	0xffffffff


	//   ....[4]....
        /*004c*/ 	.word	0xffffffff


	//   ....[5]....
        /*0050*/ 	.word	0xffffffff


	//   ....[6]....
        /*0054*/ 	.word	0xffffffff


	//   ....[7]....
        /*0058*/ 	.word	0xffffffff


	//   ....[8]....
        /*005c*/ 	.word	0xffffffff


	//   ....[9]....
        /*0060*/ 	.word	0xffffffff


	//   ....[10]....
        /*0064*/ 	.word	0xffffffff


	//   ....[11]....
        /*0068*/ 	.word	0xffffffff


	//   ....[12]....
        /*006c*/ 	.word	0xffffffff


	//   ....[13]....
        /*0070*/ 	.word	0xffffffff


	//   ....[14]....
        /*0074*/ 	.word	0xffffffff


	//   ....[15]....
        /*0078*/ 	.word	0xffffffff


	//   ....[16]....
        /*007c*/ 	.word	0xffffffff


	//   ....[17]....
        /*0080*/ 	.word	0xffffffff


	//   ....[18]....
        /*0084*/ 	.word	0xffffffff


	//   ....[19]....
        /*0088*/ 	.word	0xffffffff


	//----- nvinfo : EIATTR_COOP_GROUP_INSTR_OFFSETS
	.align		4
.L_3911:
        /*008c*/ 	.byte	0x04, 0x28
        /*008e*/ 	.short	(.L_3913 - .L_3912)


	//   ....[0]....
.L_3912:
        /*0090*/ 	.word	0x000015d0


	//   ....[1]....
        /*0094*/ 	.word	0x000015f0


	//   ....[2]....
        /*0098*/ 	.word	0x00001610


	//   ....[3]....
        /*009c*/ 	.word	0x00001630


	//   ....[4]....
        /*00a0*/ 	.word	0x00001650


	//   ....[5]....
        /*00a4*/ 	.word	0x00001670


	//   ....[6]....
        /*00a8*/ 	.word	0x00001690


	//   ....[7]....
        /*00ac*/ 	.word	0x000016b0


	//   ....[8]....
        /*00b0*/ 	.word	0x000016d0


	//   ....[9]....
        /*00b4*/ 	.word	0x000016f0


	//   ....[10]....
        /*00b8*/ 	.word	0x00002dc0


	//   ....[11]....
        /*00bc*/ 	.word	0x00002e40


	//   ....[12]....
        /*00c0*/ 	.word	0x00002ec0


	//   ....[13]....
        /*00c4*/ 	.word	0x00002f30


	//   ....[14]....
        /*00c8*/ 	.word	0x00002fb0


	//   ....[15]....
        /*00cc*/ 	.word	0x00003020


	//   ....[16]....
        /*00d0*/ 	.word	0x000030a0


	//   ....[17]....
        /*00d4*/ 	.word	0x00003110


	//   ....[18]....
        /*00d8*/ 	.word	0x00003190


	//   ....[19]....
        /*00dc*/ 	.word	0x00003200


	//----- nvinfo : EIATTR_EXIT_INSTR_OFFSETS
	.align		4
.L_3913:
        /*00e0*/ 	.byte	0x04, 0x1c
        /*00e2*/ 	.short	(.L_3915 - .L_3914)


	//   ....[0]....
.L_3914:
        /*00e4*/ 	.word	0x00002cb0


	//   ....[1]....
        /*00e8*/ 	.word	0x00002d60


	//----- nvinfo : EIATTR_MAX_THREADS
	.align		4
.L_3915:
        /*00ec*/ 	.byte	0x04, 0x05
        /*00ee*/ 	.short	(.L_3917 - .L_3916)
.L_3916:
        /*00f0*/ 	.word	0x00000080
        /*00f4*/ 	.word	0x00000001
        /*00f8*/ 	.word	0x00000001


	//----- nvinfo : EIATTR_CRS_STACK_SIZE
	.align		4
.L_3917:
        /*00fc*/ 	.byte	0x04, 0x1e
        /*00fe*/ 	.short	(.L_3919 - .L_3918)
.L_3918:
        /*0100*/ 	.word	0x00000000
.L_3919:


//--------------------- .nv.info._ZN10layer_norm13ln_bwd_kernelINS_13Kernel_traitsIf6__halffS2_fjLj3072ELj1ELj1ELj4ELj16ENS_18Kernel_traits_baseILj3072EfS2_fS2_fjLj128EEEEELb0ELb1ELb0ELb1EEEvNS_9BwdParamsE --------------------------
	.section	.nv.info._ZN10layer_norm13ln_bwd_kernelINS_13Kernel_traitsIf6__halffS2_fjLj3072ELj1ELj1ELj4ELj16ENS_18Kernel_traits_baseILj3072EfS2_fS2_fjLj128EEEEELb0ELb1ELb0ELb1EEEvNS_9BwdParamsE,"",@"SHT_CUDA_INFO"
	.sectionflags	@""
	.align	4


	//----- nvinfo : EIATTR_CUDA_API_VERSION
	.align		4
        /*0000*/ 	.byte	0x04, 0x37
        /*0002*/ 	.short	(.L_3921 - .L_3920)
.L_3920:
        /*0004*/ 	.word	0x00000082


	//----- nvinfo : EIATTR_SW2861232_WAR
	.align		4
.L_3921:
        /*0008*/ 	.byte	0x01, 0x35
	.zero		2


	//----- nvinfo : EIATTR_PARAM_CBANK
	.align		4
        /*000c*/ 	.byte	0x04, 0x0a
        /*000e*/ 	.short	(.L_3923 - .L_3922)
	.align		4
.L_3922:
        /*0010*/ 	.word	index@(.nv.constant0._ZN10layer_norm13ln_bwd_kernelINS_13Kernel_traitsIf6__halffS2_fjLj3072ELj1ELj1ELj4ELj16ENS_18Kernel_traits_baseILj3072EfS2_fS2_fjLj128EEEEELb0ELb1ELb0ELb1EEEvNS_9BwdParamsE)
        /*0014*/ 	.short	0x0160
        /*0016*/ 	.short	0x0128


	//----- nvinfo : EIATTR_CBANK_PARAM_SIZE
	.align		4
.L_3923:
        /*0018*/ 	.byte	0x03, 0x19
        /*001a*/ 	.short	0x0128


	//----- nvinfo : EIATTR_KPARAM_INFO
	.align		4
        /*001c*/ 	.byte	0x04, 0x17
        /*001e*/ 	.short	(.L_3925 - .L_3924)
.L_3924:
        /*0020*/ 	.word	0x00000000
        /*0024*/ 	.short	0x0000
        /*0026*/ 	.short	0x0000
        /*0028*/ 	.byte	0x00, 0xf0, 0xa1, 0x04


	//----- nvinfo : EIATTR_MAXREG_COUNT
	.align		4
.L_3925:
        /*002c*/ 	.byte	0x03, 0x1b
        /*002e*/ 	.short	0x00ff


	//----- nvinfo : EIATTR_NUM_BARRIERS
	.align		4
        /*0030*/ 	.byte	0x02, 0x4c
        /*0032*/ 	.byte	0x01
	.zero		1


	//----- nvinfo : EIATTR_MERCURY_ISA_VERSION
	.align		4
        /*0034*/ 	.byte	0x03, 0x5f
        /*0036*/ 	.short	0x0000


	//----- nvinfo : EIATTR_COOP_GROUP_MASK_REGIDS
	.align		4
        /*0038*/ 	.byte	0x04, 0x29
        /*003a*/ 	.short	(.L_3927 - .L_3926)


	//   ....[0]....
.L_3926:
        /*003c*/ 	.word	0xffffffff


	//   ....[1]....
        /*0040*/ 	.word	0xffffffff


	//   ....[2]....
        /*0044*/ 	.word	0xffffffff


	//   ....[3]....
        /*0048*/ 	.word	0xffffffff


	//   ....[4]....
        /*004c*/ 	.word	0xffffffff


	//   ....[5]....
        /*0050*/ 	.word	0xffffffff


	//   ....[6]....
        /*0054*/ 	.word	0xffffffff


	//   ....[7]....
        /*0058*/ 	.word	0xffffffff


	//   ....[8]....
        /*005c*/ 	.word	0xffffffff


	//   ....[9]....
        /*0060*/ 	.word	0xffffffff


	//   ....[10]....
        /*0064*/ 	.word	0xffffffff


	//   ....[11]....
        /*0068*/ 	.word	0xffffffff


	//   ....[12]....
        /*006c*/ 	.word	0xffffffff


	//   ....[13]....
        /*0070*/ 	.word	0xffffffff


	//   ....[14]....
        /*0074*/ 	.word	0xffffffff


	//   ....[15]....
        /*0078*/ 	.word	0xffffffff


	//   ....[16]....
        /*007c*/ 	.word	0xffffffff


	//   ....[17]....
        /*0080*/ 	.word	0xffffffff


	//   ....[18]....
        /*0084*/ 	.word	0xffffffff


	//   ....[19]....
        /*0088*/ 	.word	0xffffffff


	//----- nvinfo : EIATTR_COOP_GROUP_INSTR_OFFSETS
	.align		4
.L_3927:
        /*008c*/ 	.byte	0x04, 0x28
        /*008e*/ 	.short	(.L_3929 - .L_3928)


	//   ....[0]....
.L_3928:
        /*0090*/ 	.word	0x00001580


	//   ....[1]....
        /*0094*/ 	.word	0x000015a0


	//   ....[2]....
        /*0098*/ 	.word	0x000015c0


	//   ....[3]....
        /*009c*/ 	.word	0x000015e0


	//   ....[4]....
        /*00a0*/ 	.word	0x00001600


	//   ....[5]....
        /*00a4*/ 	.word	0x00001620


	//   ....[6]....
        /*00a8*/ 	.word	0x00001640


	//   ....[7]....
        /*00ac*/ 	.word	0x00001660


	//   ....[8]....
        /*00b0*/ 	.word	0x00001680


	//   ....[9]....
        /*00b4*/ 	.word	0x000016a0


	//   ....[10]....
        /*00b8*/ 	.word	0x00002f30


	//   ....[11]....
        /*00bc*/ 	.word	0x00002fb0


	//   ....[12]....
        /*00c0*/ 	.word	0x00003030


	//   ....[13]....
        /*00c4*/ 	.word	0x000030a0


	//   ....[14]....
        /*00c8*/ 	.word	0x00003120


	//   ....[15]....
        /*00cc*/ 	.word	0x00003190


	//   ....[16]....
        /*00d0*/ 	.word	0x00003210


	//   ....[17]....
        /*00d4*/ 	.word	0x00003280


	//   ....[18]....
        /*00d8*/ 	.word	0x00003300


	//   ....[19]....
        /*00dc*/ 	.word	0x00003370


	//----- nvinfo : EIATTR_EXIT_INSTR_OFFSETS
	.align		4
.L_3929:
        /*00e0*/ 	.byte	0x04, 0x1c
        /*00e2*/ 	.short	(.L_3931 - .L_3930)


	//   ....[0]....
.L_3930:
        /*00e4*/ 	.word	0x00002ed0


	//----- nvinfo : EIATTR_MAX_THREADS
	.align		4
.L_3931:
        /*00e8*/ 	.byte	0x04, 0x05
        /*00ea*/ 	.short	(.L_3933 - .L_3932)
.L_3932:
        /*00ec*/ 	.word	0x00000080
        /*00f0*/ 	.word	0x00000001
        /*00f4*/ 	.word	0x00000001


	//----- nvinfo : EIATTR_CRS_STACK_SIZE
	.align		4
.L_3933:
        /*00f8*/ 	.byte	0x04, 0x1e
        /*00fa*/ 	.short	(.L_3935 - .L_3934)
.L_3934:
        /*00fc*/ 	.word	0x00000000
.L_3935:


//--------------------- .nv.info._ZN10layer_norm13ln_bwd_kernelINS_13Kernel_traitsIf6__halffS2_fjLj3072ELj1ELj1ELj4ELj16ENS_18Kernel_traits_baseILj3072EfS2_fS2_fjLj128EEEEELb0ELb1ELb1ELb0EEEvNS_9BwdParamsE --------------------------
	.section	.nv.info._ZN10layer_norm13ln_bwd_kernelINS_13Kernel_traitsIf6__halffS2_fjLj3072ELj1ELj1ELj4ELj16ENS_18Kernel_traits_baseILj3072EfS2_fS2_fjLj128EEEEELb0ELb1ELb1ELb0EEEvNS_9BwdParamsE,"",@"SHT_CUDA_INFO"
	.sectionflags	@""
	.align	4


	//----- nvinfo : EIATTR_CUDA_API_VERSION
	.align		4
        /*0000*/ 	.byte	0x04, 0x37
        /*0002*/ 	.short	(.L_3937 - .L_3936)
.L_3936:
        /*0004*/ 	.word	0x00000082


	//----- nvinfo : EIATTR_SW2861232_WAR
	.align		4
.L_3937:
        /*0008*/ 	.byte	0x01, 0x35
	.zero		2


	//----- nvinfo : EIATTR_PARAM_CBANK
	.align		4
        /*000c*/ 	.byte	0x04, 0x0a
        /*000e*/ 	.short	(.L_3939 - .L_3938)
	.align		4
.L_3938:
        /*0010*/ 	.word	index@(.nv.constant0._ZN10layer_norm13ln_bwd_kernelINS_13Kernel_traitsIf6__halffS2_fjLj3072ELj1ELj1ELj4ELj16ENS_18Kernel_traits_baseILj3072EfS2_fS2_fjLj128EEEEELb0ELb1ELb1ELb0EEEvNS_9BwdParamsE)
        /*0014*/ 	.short	0x0160
        /*0016*/ 	.short	0x0128


	//----- nvinfo : EIATTR_CBANK_PARAM_SIZE
	.align		4
.L_3939:
        /*0018*/ 	.byte	0x03, 0x19
        /*001a*/ 	.short	0x0128


	//----- nvinfo : EIATTR_KPARAM_INFO
	.align		4
        /*001c*/ 	.byte	0x04, 0x17
        /*001e*/ 	.short	(.L_3941 - .L_3940)
.L_3940:
        /*0020*/ 	.word	0x00000000
        /*0024*/ 	.short	0x0000
        /*0026*/ 	.short	0x0000
        /*0028*/ 	.byte	0x00, 0xf0, 0xa1, 0x04


	//----- nvinfo : EIATTR_MAXREG_COUNT
	.align		4
.L_3941:
        /*002c*/ 	.byte	0x03, 0x1b
        /*002e*/ 	.short	0x00ff


	//----- nvinfo : EIATTR_NUM_BARRIERS
	.align		4
        /*0030*/ 	.byte	0x02, 0x4c
        /*0032*/ 	.byte	0x01
	.zero		1


	//----- nvinfo : EIATTR_MERCURY_ISA_VERSION
	.align		4
        /*0034*/ 	.byte	0x03, 0x5f
        /*0036*/ 	.short	0x0000


	//----- nvinfo : EIATTR_COOP_GROUP_MASK_REGIDS
	.align		4
        /*0038*/ 	.byte	0x04, 0x29
        /*003a*/ 	.short	(.L_3943 - .L_3942)


	//   ....[0]....
.L_3942:
        /*003c*/ 	.word	0xffffffff


	//   ....[1]....
        /*0040*/ 	.word	0xffffffff


	//   ....[2]....
        /*0044*/ 	.word	0xffffffff


	//   ....[3]....
        /*0048*/ 	.word	0xffffffff


	//   ....[4]....
        /*004c*/ 	.word	0xffffffff


	//   ....[5]....
        /*0050*/ 	.word	0xffffffff


	//   ....[6]....
        /*0054*/ 	.word	0xffffffff


	//   ....[7]....
        /*0058*/ 	.word	0xffffffff


	//   ....[8]....
        /*005c*/ 	.word	0xffffffff


	//   ....[9]....
        /*0060*/ 	.word	0xffffffff


	//   ....[10]....
        /*0064*/ 	.word	0xffffffff


	//   ....[11]....
        /*0068*/ 	.word	0xffffffff


	//   ....[12]....
        /*006c*/ 	.word	0xffffffff


	//   ....[13]....
        /*0070*/ 	.word	0xffffffff


	//   ....[14]....
        /*0074*/ 	.word	0xffffffff


	//   ....[15]....
        /*0078*/ 	.word	0xffffffff


	//   ....[16]....
        /*007c*/ 	.word	0xffffffff


	//   ....[17]....
        /*0080*/ 	.word	0xffffffff


	//   ....[18]....
        /*0084*/ 	.word	0xffffffff


	//   ....[19]....
        /*0088*/ 	.word	0xffffffff


	//----- nvinfo : EIATTR_COOP_GROUP_INSTR_OFFSETS
	.align		4
.L_3943:
        /*008c*/ 	.byte	0x04, 0x28
        /*008e*/ 	.short	(.L_3945 - .L_3944)


	//   ....[0]....
.L_3944:
        /*0090*/ 	.word	0x000017b0


	//   ....[1]....
        /*0094*/ 	.word	0x000017d0


	//   ....[2]....
        /*0098*/ 	.word	0x000017f0


	//   ....[3]....
        /*009c*/ 	.word	0x00001810


	//   ....[4]....
        /*00a0*/ 	.word	0x00001830


	//   ....[5]....
        /*00a4*/ 	.word	0x00001850


	//   ....[6]....
        /*00a8*/ 	.word	0x00001870


	//   ....[7]....
        /*00ac*/ 	.word	0x00001890


	//   ....[8]....
        /*00b0*/ 	.word	0x000018b0


	//   ....[9]....
        /*00b4*/ 	.word	0x000018d0


	//   ....[10]....
        /*00b8*/ 	.word	0x000041a0


	//   ....[11]....
        /*00bc*/ 	.word	0x00004220


	//   ....[12]....
        /*00c0*/ 	.word	0x000042a0


	//   ....[13]....
        /*00c4*/ 	.word	0x00004310


	//   ....[14]....
        /*00c8*/ 	.word	0x00004390


	//   ....[15]....
        /*00cc*/ 	.word	0x00004400


	//   ....[16]....
        /*00d0*/ 	.word	0x00004480


	//   ....[17]....
        /*00d4*/ 	.word	0x000044f0


	//   ....[18]....
        /*00d8*/ 	.word	0x00004570


	//   ....[19]....
        /*00dc*/ 	.word	0x000045e0


	//----- nvinfo : EIATTR_EXIT_INSTR_OFFSETS
	.align		4
.L_3945:
        /*00e0*/ 	.byte	0x04, 0x1c
        /*00e2*/ 	.short	(.L_3947 - .L_3946)


	//   ....[0]....
.L_3946:
        /*00e4*/ 	.word	0x00004090


	//   ....[1]....
        /*00e8*/ 	.word	0x00004140


	//----- nvinfo : EIATTR_MAX_THREADS
	.align		4
.L_3947:
        /*00ec*/ 	.byte	0x04, 0x05
        /*00ee*/ 	.short	(.L_3949 - .L_3948)
.L_3948:
        /*00f0*/ 	.word	0x00000080
        /*00f4*/ 	.word	0x00000001
        /*00f8*/ 	.word	0x00000001


	//----- nvinfo : EIATTR_CRS_STACK_SIZE
	.align		4
.L_3949:
        /*00fc*/ 	.byte	0x04, 0x1e
        /*00fe*/ 	.short	(.L_3951 - .L_3950)
.L_3950:
        /*0100*/ 	.word	0x00000000
.L_3951:


//--------------------- .nv.info._ZN10layer_norm13ln_bwd_kernelINS_13Kernel_traitsIf6__halffS2_fjLj3072ELj1ELj1ELj4ELj16ENS_18Kernel_traits_baseILj3072EfS2_fS2_fjLj128EEEEELb0ELb1ELb1ELb1EEEvNS_9BwdParamsE --------------------------
	.section	.nv.info._ZN10layer_norm13ln_bwd_kernelINS_13Kernel_traitsIf6__halffS2_fjLj3072ELj1ELj1ELj4ELj16ENS_18Kernel_traits_baseILj3072EfS2_fS2_fjLj128EEEEELb0ELb1ELb1ELb1EEEvNS_9BwdParamsE,"",@"SHT_CUDA_INFO"
	.sectionflags	@""
	.align	4


	//----- nvinfo : EIATTR_CUDA_API_VERSION
	.align		4
        /*0000*/ 	.byte	0x04, 0x37
        /*0002*/ 	.short	(.L_3953 - .L_3952)
.L_3952:
        /*0004*/ 	.word	0x00000082


	//----- nvinfo : EIATTR_SW2861232_WAR
	.align		4
.L_3953:
        /*0008*/ 	.byte	0x01, 0x35
	.zero		2


	//----- nvinfo : EIATTR_PARAM_CBANK
	.align		4
        /*000c*/ 	.byte	0x04, 0x0a
        /*000e*/ 	.short	(.L_3955 - .L_3954)
	.align		4
.L_3954:
        /*0010*/ 	.word	index@(.nv.constant0._ZN10layer_norm13ln_bwd_kernelINS_13Kernel_traitsIf6__halffS2_fjLj3072ELj1ELj1ELj4ELj16ENS_18Kernel_traits_baseILj3072EfS2_fS2_fjLj128EEEEELb0ELb1ELb1ELb1EEEvNS_9BwdParamsE)
        /*0014*/ 	.short	0x0160
        /*0016*/ 	.short	0x0128


	//----- nvinfo : EIATTR_CBANK_PARAM_SIZE
	.align		4
.L_3955:
        /*0018*/ 	.byte	0x03, 0x19
        /*001a*/ 	.short	0x0128


	//----- nvinfo : EIATTR_KPARAM_INFO
	.align		4
        /*001c*/ 	.byte	0x04, 0x17
        /*001e*/ 	.short	(.L_3957 - .L_3956)
.L_3956:
        /*0020*/ 	.word	0x00000000
        /*0024*/ 	.short	0x0000
        /*0026*/ 	.short	0x0000
        /*0028*/ 	.byte	0x00, 0xf0, 0xa1, 0x04


	//----- nvinfo : EIATTR_MAXREG_COUNT
	.align		4
.L_3957:
        /*002c*/ 	.byte	0x03, 0x1b
        /*002e*/ 	.short	0x00ff


	//----- nvinfo : EIATTR_NUM_BARRIERS
	.align		4
        /*0030*/ 	.byte	0x02, 0x4c
        /*0032*/ 	.byte	0x01
	.zero		1


	//----- nvinfo : EIATTR_MERCURY_ISA_VERSION
	.align		4
        /*0034*/ 	.byte	0x03, 0x5f
        /*0036*/ 	.short	0x0000


	//----- nvinfo : EIATTR_COOP_GROUP_MASK_REGIDS
	.align		4
        /*0038*/ 	.byte	0x04, 0x29
        /*003a*/ 	.short	(.L_3959 - .L_3958)


	//   ....[0]....
.L_3958:
        /*003c*/ 	.word	0xffffffff


	//   ....[1]....
        /*0040*/ 	.word	0xffffffff


	//   ....[2]....
        /*0044*/ 	.word	0xffffffff


	//   ....[3]....
        /*0048*/ 	.word	0xffffffff


	//   ....[4]....
        /*004c*/ 	.word	0xffffffff


	//   ....[5]....
        /*0050*/ 	.word	0xffffffff


	//   ....[6]....
        /*0054*/ 	.word	0xffffffff


	//   ....[7]....
        /*0058*/ 	.word	0xffffffff


	//   ....[8]....
        /*005c*/ 	.word	0xffffffff


	//   ....[9]....
        /*0060*/ 	.word	0xffffffff


	//   ....[10]....
        /*0064*/ 	.word	0xffffffff


	//   ....[11]....
        /*0068*/ 	.word	0xffffffff


	//   ....[12]....
        /*006c*/ 	.word	0xffffffff


	//   ....[13]....
        /*0070*/ 	.word	0xffffffff


	//   ....[14]....
        /*0074*/ 	.word	0xffffffff


	//   ....[15]....
        /*0078*/ 	.word	0xffffffff


	//   ....[16]....
        /*007c*/ 	.word	0xffffffff


	//   ....[17]....
        /*0080*/ 	.word	0xffffffff


	//   ....[18]....
        /*0084*/ 	.word	0xffffffff


	//   ....[19]....
        /*0088*/ 	.word	0xffffffff


	//----- nvinfo : EIATTR_COOP_GROUP_INSTR_OFFSETS
	.align		4
.L_3959:
        /*008c*/ 	.byte	0x04, 0x28
        /*008e*/ 	.short	(.L_3961 - .L_3960)


	//   ....[0]....
.L_3960:
        /*0090*/ 	.word	0x00001720


	//   ....[1]....
        /*0094*/ 	.word	0x00001740


	//   ....[2]....
        /*0098*/ 	.word	0x00001760


	//   ....[3]....
        /*009c*/ 	.word	0x00001780


	//   ....[4]....
        /*00a0*/ 	.word	0x000017a0


	//   ....[5]....
        /*00a4*/ 	.word	0x000017c0


	//   ....[6]....
        /*00a8*/ 	.word	0x000017e0


	//   ....[7]....
        /*00ac*/ 	.word	0x00001800


	//   ....[8]....
        /*00b0*/ 	.word	0x00001820


	//   ....[9]....
        /*00b4*/ 	.word	0x00001840


	//   ....[10]....
        /*00b8*/ 	.word	0x00003e40


	//   ....[11]....
        /*00bc*/ 	.word	0x00003ec0


	//   ....[12]....
        /*00c0*/ 	.word	0x00003f40


	//   ....[13]....
        /*00c4*/ 	.word	0x00003fb0


	//   ....[14]....
        /*00c8*/ 	.word	0x00004030


	//   ....[15]....
        /*00cc*/ 	.word	0x000040a0


	//   ....[16]....
        /*00d0*/ 	.word	0x00004120


	//   ....[17]....
        /*00d4*/ 	.word	0x00004190


	//   ....[18]....
        /*00d8*/ 	.word	0x00004210


	//   ....[19]....
        /*00dc*/ 	.word	0x00004280


	//----- nvinfo : EIATTR_EXIT_INSTR_OFFSETS
	.align		4
.L_3961:
        /*00e0*/ 	.byte	0x04, 0x1c
        /*00e2*/ 	.short	(.L_3963 - .L_3962)


	//   ....[0]....
.L_3962:
        /*00e4*/ 	.word	0x00003de0


	//----- nvinfo : EIATTR_MAX_THREADS
	.align		4
.L_3963:
        /*00e8*/ 	.byte	0x04, 0x05
        /*00ea*/ 	.short	(.L_3965 - .L_3964)
.L_3964:
        /*00ec*/ 	.word	0x00000080
        /*00f0*/ 	.word	0x00000001
        /*00f4*/ 	.word	0x00000001


	//----- nvinfo : EIATTR_CRS_STACK_SIZE
	.align		4
.L_3965:
        /*00f8*/ 	.byte	0x04, 0x1e
        /*00fa*/ 	.short	(.L_3967 - .L_3966)
.L_3966:
        /*00fc*/ 	.word	0x00000000
.L_3967:


//--------------------- .nv.info._ZN10layer_norm13ln_bwd_kernelINS_13Kernel_traitsIf6__halffS2_fjLj3072ELj1ELj1ELj4ELj16ENS_18Kernel_traits_baseILj3072EfS2_fS2_fjLj128EEEEELb1ELb0ELb0ELb0EEEvNS_9BwdParamsE --------------------------
	.section	.nv.info._ZN10layer_norm13ln_bwd_kernelINS_13Kernel_traitsIf6__halffS2_fjLj3072ELj1ELj1ELj4ELj16ENS_18Kernel_traits_baseILj3072EfS2_fS2_fjLj128EEEEELb1ELb0ELb0ELb0EEEvNS_9BwdParamsE,"",@"SHT_CUDA_INFO"
	.sectionflags	@""
	.align	4


	//----- nvinfo : EIATTR_CUDA_API_VERSION
	.align		4
        /*0000*/ 	.byte	0x04, 0x37
        /*0002*/ 	.short	(.L_3969 - .L_3968)
.L_3968:
        /*0004*/ 	.word	0x00000082


	//----- nvinfo : EIATTR_SW2861232_WAR
	.align		4
.L_3969:
        /*0008*/ 	.byte	0x01, 0x35
	.zero		2


	//----- nvinfo : EIATTR_PARAM_CBANK
	.align		4
        /*000c*/ 	.byte	0x04, 0x0a
        /*000e*/ 	.short	(.L_3971 - .L_3970)
	.align		4
.L_3970:
        /*0010*/ 	.word	index@(.nv.constant0._ZN10layer_norm13ln_bwd_kernelINS_13Kernel_traitsIf6__halffS2_fjLj3072ELj1ELj1ELj4ELj16ENS_18Kernel_traits_baseILj3072EfS2_fS2_fjLj128EEEEELb1ELb0ELb0ELb0EEEvNS_9BwdParamsE)
        /*0014*/ 	.short	0x0160
        /*0016*/ 	.short	0x0128


	//----- nvinfo : EIATTR_CBANK_PARAM_SIZE
	.align		4
.L_3971:
        /*0018*/ 	.byte	0x03, 0x19
        /*001a*/ 	.short	0x0128


	//----- nvinfo : EIATTR_KPARAM_INFO
	.align		4
        /*001c*/ 	.byte	0x04, 0x17
        /*001e*/ 	.short	(.L_3973 - .L_3972)
.L_3972:
        /*0020*/ 	.word	0x00000000
        /*0024*/ 	.short	0x0000
        /*0026*/ 	.short	0x0000
        /*0028*/ 	.byte	0x00, 0xf0, 0xa1, 0x04


	//----- nvinfo : EIATTR_MAXREG_COUNT
	.align		4
.L_3973:
        /*002c*/ 	.byte	0x03, 0x1b
        /*002e*/ 	.short	0x00ff


	//----- nvinfo : EIATTR_NUM_BARRIERS
	.align		4
        /*0030*/ 	.byte	0x02, 0x4c
        /*0032*/ 	.byte	0x01
	.zero		1


	//----- nvinfo : EIATTR_MERCURY_ISA_VERSION
	.align		4
        /*0034*/ 	.byte	0x03, 0x5f
        /*0036*/ 	.short	0x0000


	//----- nvinfo : EIATTR_COOP_GROUP_MASK_REGIDS
	.align		4
        /*0038*/ 	.byte	0x04, 0x29
        /*003a*/ 	.short	(.L_3975 - .L_3974)


	//   ....[0]....
.L_3974:
        /*003c*/ 	.word	0xffffffff


	//   ....[1]....
        /*0040*/ 	.word	0xffffffff


	//   ....[2]....
        /*0044*/ 	.word	0xffffffff


	//   ....[3]....
        /*0048*/ 	.word	0xffffffff


	//   ....[4]....
        /*004c*/ 	.word	0xffffffff


	//   ....[5]....
        /*0050*/ 	.word	0xffffffff


	//   ....[6]....
        /*0054*/ 	.word	0xffffffff


	//   ....[7]....
        /*0058*/ 	.word	0xffffffff


	//   ....[8]....
        /*005c*/ 	.word	0xffffffff


	//   ....[9]....
        /*0060*/ 	.word	0xffffffff


	//   ....[10]....
        /*0064*/ 	.word	0xffffffff


	//   ....[11]....
        /*0068*/ 	.word	0xffffffff


	//   ....[12]....
        /*006c*/ 	.word	0xffffffff


	//   ....[13]....
        /*0070*/ 	.word	0xffffffff


	//   ....[14]....
        /*0074*/ 	.word	0xffffffff


	//   ....[15]....
        /*0078*/ 	.word	0xffffffff


	//   ....[16]....
        /*007c*/ 	.word	0xffffffff


	//   ....[17]....
        /*0080*/ 	.word	0xffffffff


	//   ....[18]....
        /*0084*/ 	.word	0xffffffff


	//   ....[19]....
        /*0088*/ 	.word	0xffffffff


	//----- nvinfo : EIATTR_COOP_GROUP_INSTR_OFFSETS
	.align		4
.L_3975:
        /*008c*/ 	.byte	0x04, 0x28
        /*008e*/ 	.short	(.L_3977 - .L_3976)


	//   ....[0]....
.L_3976:
        /*0090*/ 	.word	0x00001510


	//   ....[1]....
        /*0094*/ 	.word	0x00001530


	//   ....[2]....
        /*0098*/ 	.word	0x00001550


	//   ....[3]....
        /*009c*/ 	.word	0x00001570


	//   ....[4]....
        /*00a0*/ 	.word	0x00001590


	//   ....[5]....
        /*00a4*/ 	.word	0x000015b0


	//   ....[6]....
        /*00a8*/ 	.word	0x000015d0


	//   ....[7]....
        /*00ac*/ 	.word	0x000015f0


	//   ....[8]....
        /*00b0*/ 	.word	0x00001610


	//   ....[9]....
        /*00b4*/ 	.word	0x00001630


	//   ....[10]....
        /*00b8*/ 	.word	0x00002b60


	//   ....[11]....
        /*00bc*/ 	.word	0x00002be0


	//   ....[12]....
        /*00c0*/ 	.word	0x00002c60


	//   ....[13]....
        /*00c4*/ 	.word	0x00002cd0


	//   ....[14]....
        /*00c8*/ 	.word	0x00002d50


	//   ....[15]....
        /*00cc*/ 	.word	0x00002dc0


	//   ....[16]....
        /*00d0*/ 	.word	0x00002e40


	//   ....[17]....
        /*00d4*/ 	.word	0x00002eb0


	//   ....[18]....
        /*00d8*/ 	.word	0x00002f30


	//   ....[19]....
        /*00dc*/ 	.word	0x00002fa0


	//----- nvinfo : EIATTR_EXIT_INSTR_OFFSETS
	.align		4
.L_3977:
        /*00e0*/ 	.byte	0x04, 0x1c
        /*00e2*/ 	.short	(.L_3979 - .L_3978)


	//   ....[0]....
.L_3978:
        /*00e4*/ 	.word	0x00002a80


	//   ....[1]....
        /*00e8*/ 	.word	0x00002b00


	//----- nvinfo : EIATTR_MAX_THREADS
	.align		4
.L_3979:
        /*00ec*/ 	.byte	0x04, 0x05
        /*00ee*/ 	.short	(.L_3981 - .L_3980)
.L_3980:
        /*00f0*/ 	.word	0x00000080
        /*00f4*/ 	.word	0x00000001
        /*00f8*/ 	.word	0x00000001


	//----- nvinfo : EIATTR_CRS_STACK_SIZE
	.align		4
.L_3981:
        /*00fc*/ 	.byte	0x04, 0x1e
        /*00fe*/ 	.short	(.L_3983 - .L_3982)
.L_3982:
        /*0100*/ 	.word	0x00000000
.L_3983:


//--------------------- .nv.info._ZN10layer_norm13ln_bwd_kernelINS_13Kernel_traitsIf6__halffS2_fjLj3072ELj1ELj1ELj4ELj16ENS_18Kernel_traits_baseILj3072EfS2_fS2_fjLj128EEEEELb1ELb0ELb0ELb1EEEvNS_9BwdParamsE --------------------------
	.section	.nv.info._ZN10layer_norm13ln_bwd_kernelINS_13Kernel_traitsIf6__halffS2_fjLj3072ELj1ELj1ELj4ELj16ENS_18Kernel_traits_baseILj3072EfS2_fS2_fjLj128EEEEELb1ELb0ELb0ELb1EEEvNS_9BwdParamsE,"",@"SHT_CUDA_INFO"
	.sectionflags	@""
	.align	4


	//----- nvinfo : EIATTR_CUDA_API_VERSION
	.align		4
        /*0000*/ 	.byte	0x04, 0x37
        /*0002*/ 	.short	(.L_3985 - .L_3984)
.L_3984:
        /*0004*/ 	.word	0x00000082


	//----- nvinfo : EIATTR_SW2861232_WAR
	.align		4
.L_3985:
        /*0008*/ 	.byte	0x01, 0x35
	.zero		2


	//----- nvinfo : EIATTR_PARAM_CBANK
	.align		4
        /*000c*/ 	.byte	0x04, 0x0a
        /*000e*/ 	.short	(.L_3987 - .L_3986)
	.align		4
.L_3986:
        /*0010*/ 	.word	index@(.nv.constant0._ZN10layer_norm13ln_bwd_kernelINS_13Kernel_traitsIf6__halffS2_fjLj3072ELj1ELj1ELj4ELj16ENS_18Kernel_traits_baseILj3072EfS2_fS2_fjLj128EEEEELb1ELb0ELb0ELb1EEEvNS_9BwdParamsE)
        /*0014*/ 	.short	0x0160
        /*0016*/ 	.short	0x0128


	//----- nvinfo : EIATTR_CBANK_PARAM_SIZE
	.align		4
.L_3987:
        /*0018*/ 	.byte	0x03, 0x19
        /*001a*/ 	.short	0x0128


	//----- nvinfo : EIATTR_KPARAM_INFO
	.align		4
        /*001c*/ 	.byte	0x04, 0x17
        /*001e*/ 	.short	(.L_3989 - .L_3988)
.L_3988:
        /*0020*/ 	.word	0x00000000
        /*0024*/ 	.short	0x0000
        /*0026*/ 	.short	0x0000
        /*0028*/ 	.byte	0x00, 0xf0, 0xa1, 0x04


	//----- nvinfo : EIATTR_MAXREG_COUNT
	.align		4
.L_3989:
        /*002c*/ 	.byte	0x03, 0x1b
        /*002e*/ 	.short	0x00ff


	//----- nvinfo : EIATTR_NUM_BARRIERS
	.align		4
        /*0030*/ 	.byte	0x02, 0x4c
        /*0032*/ 	.byte	0x01
	.zero		1


	//----- nvinfo : EIATTR_MERCURY_ISA_VERSION
	.align		4
        /*0034*/ 	.byte	0x03, 0x5f
        /*0036*/ 	.short	0x0000


	//----- nvinfo : EIATTR_COOP_GROUP_MASK_REGIDS
	.align		4
        /*0038*/ 	.byte	0x04, 0x29
        /*003a*/ 	.short	(.L_3991 - .L_3990)


	//   ....[0]....
.L_3990:
        /*003c*/ 	.word	0xffffffff


	//   ....[1]....
        /*0040*/ 	.word	0xffffffff


	//   ....[2]....
        /*0044*/ 	.word	0xffffffff


	//   ....[3]....
        /*0048*/ 	.word	0xffffffff


	//   ....[4]....
        /*004c*/ 	.word	0xffffffff


	//   ....[5]....
        /*0050*/ 	.word	0xffffffff


	//   ....[6]....
        /*0054*/ 	.word	0xffffffff


	//   ....[7]....
        /*0058*/ 	.word	0xffffffff


	//   ....[8]....
        /*005c*/ 	.word	0xffffffff


	//   ....[9]....
        /*0060*/ 	.word	0xffffffff


	//   ....[10]....
        /*0064*/ 	.word	0xffffffff


	//   ....[11]....
        /*0068*/ 	.word	0xffffffff


	//   ....[12]....
        /*006c*/ 	.word	0xffffffff


	//   ....[13]....
        /*0070*/ 	.word	0xffffffff


	//   ....[14]....
        /*0074*/ 	.word	0xffffffff


	//   ....[15]....
        /*0078*/ 	.word	0xffffffff


	//   ....[16]....
        /*007c*/ 	.word	0xffffffff


	//   ....[17]....
        /*0080*/ 	.word	0xffffffff


	//   ....[18]....
        /*0084*/ 	.word	0xffffffff


	//   ....[19]....
        /*0088*/ 	.word	0xffffffff


	//----- nvinfo : EIATTR_COOP_GROUP_INSTR_OFFSETS
	.align		4
.L_3991:
        /*008c*/ 	.byte	0x04, 0x28
        /*008e*/ 	.short	(.L_3993 - .L_3992)


	//   ....[0]....
.L_3992:
        /*0090*/ 	.word	0x000013f0


	//   ....[1]....
        /*0094*/ 	.word	0x00001410


	//   ....[2]....
        /*0098*/ 	.word	0x00001430


	//   ....[3]....
        /*009c*/ 	.word	0x00001450


	//   ....[4]....
        /*00a0*/ 	.word	0x00001470


	//   ....[5]....
        /*00a4*/ 	.word	0x00001490


	//   ....[6]....
        /*00a8*/ 	.word	0x000014b0


	//   ....[7]....
        /*00ac*/ 	.word	0x000014d0


	//   ....[8]....
        /*00b0*/ 	.word	0x000014f0


	//   ....[9]....
        /*00b4*/ 	.word	0x00001510


	//   ....[10]....
        /*00b8*/ 	.word	0x00002c10


	//   ....[11]....
        /*00bc*/ 	.word	0x00002c90


	//   ....[12]....
        /*00c0*/ 	.word	0x00002d10


	//   ....[13]....
        /*00c4*/ 	.word	0x00002d80


	//   ....[14]....
        /*00c8*/ 	.word	0x00002e00


	//   ....[15]....
        /*00cc*/ 	.word	0x00002e70


	//   ....[16]....
        /*00d0*/ 	.word	0x00002ef0


	//   ....[17]....
        /*00d4*/ 	.word	0x00002f60


	//   ....[18]....
        /*00d8*/ 	.word	0x00002fe0


	//   ....[19]....
        /*00dc*/ 	.word	0x00003050


	//----- nvinfo : EIATTR_EXIT_INSTR_OFFSETS
	.align		4
.L_3993:
        /*00e0*/ 	.byte	0x04, 0x1c
        /*00e2*/ 	.short	(.L_3995 - .L_3994)


	//   ....[0]....
.L_3994:
        /*00e4*/ 	.word	0x00002bb0


	//----- nvinfo : EIATTR_MAX_THREADS
	.align		4
.L_3995:
        /*00e8*/ 	.byte	0x04, 0x05
        /*00ea*/ 	.short	(.L_3997 - .L_3996)
.L_3996:
        /*00ec*/ 	.word	0x00000080
        /*00f0*/ 	.word	0x00000001
        /*00f4*/ 	.word	0x00000001


	//----- nvinfo : EIATTR_CRS_STACK_SIZE
	.align		4
.L_3997:
        /*00f8*/ 	.byte	0x04, 0x1e
        /*00fa*/ 	.short	(.L_3999 - .L_3998)
.L_3998:
        /*00fc*/ 	.word	0x00000000
.L_3999:


//--------------------- .nv.info._ZN10layer_norm22ln_bwd_finalize_kernelINS_22Kernel_traits_finalizeILj3072Ef6__halffS2_fjLb0ELj1024ELj4ENS_18Kernel_traits_baseILj3072EfS2_fS2_fjLj1024EEEEELb0ELb0EEEvNS_9BwdParamsE --------------------------
	.section	.nv.info._ZN10layer_norm22ln_bwd_finalize_kernelINS_22Kernel_traits_finalizeILj3072Ef6__halffS2_fjLb0ELj1024ELj4ENS_18Kernel_traits_baseILj3072EfS2_fS2_fjLj1024EEEEELb0ELb0EEEvNS_9BwdParamsE,"",@"SHT_CUDA_INFO"
	.sectionflags	@""
	.align	4


	//----- nvinfo : EIATTR_CUDA_API_VERSION
	.align		4
        /*0000*/ 	.byte	0x04, 0x37
        /*0002*/ 	.short	(.L_4001 - .L_4000)
.L_4000:
        /*0004*/ 	.word	0x00000082


	//----- nvinfo : EIATTR_SW2861232_WAR
	.align		4
.L_4001:
        /*0008*/ 	.byte	0x01, 0x35
	.zero		2


	//----- nvinfo : EIATTR_PARAM_CBANK
	.align		4
        /*000c*/ 	.byte	0x04, 0x0a
        /*000e*/ 	.short	(.L_4003 - .L_4002)
	.align		4
.L_4002:
        /*0010*/ 	.word	index@(.nv.constant0._ZN10layer_norm22ln_bwd_finalize_kernelINS_22Kernel_traits_finalizeILj3072Ef6__halffS2_fjLb0ELj1024ELj4ENS_18Kernel_traits_baseILj3072EfS2_fS2_fjLj1024EEEEELb0ELb0EEEvNS_9BwdParamsE)
        /*0014*/ 	.short	0x0160
        /*0016*/ 	.short	0x0128


	//----- nvinfo : EIATTR_CBANK_PARAM_SIZE
	.align		4
.L_4003:
        /*0018*/ 	.byte	0x03, 0x19
        /*001a*/ 	.short	0x0128


	//----- nvinfo : EIATTR_KPARAM_INFO
	.align		4
        /*001c*/ 	.byte	0x04, 0x17
        /*001e*/ 	.short	(.L_4005 - .L_4004)
.L_4004:
        /*0020*/ 	.word	0x00000000
        /*0024*/ 	.short	0x0000
        /*0026*/ 	.short	0x0000
        /*0028*/ 	.byte	0x00, 0xf0, 0xa1, 0x04


	//----- nvinfo : EIATTR_MAXREG_COUNT
	.align		4
.L_4005:
        /*002c*/ 	.byte	0x03, 0x1b
        /*002e*/ 	.short	0x0040


	//----- nvinfo : EIATTR_NUM_BARRIERS
	.align		4
        /*0030*/ 	.byte	0x02, 0x4c
        /*0032*/ 	.byte	0x01
	.zero		1


	//----- nvinfo : EIATTR_MERCURY_ISA_VERSION
	.align		4
        /*0034*/ 	.byte	0x03, 0x5f
        /*0036*/ 	.short	0x0000


	//----- nvinfo : EIATTR_COOP_GROUP_MASK_REGIDS
	.align		4
        /*0038*/ 	.byte	0x04, 0x29
        /*003a*/ 	.short	(.L_4007 - .L_4006)


	//   ....[0]....
.L_4006:
        /*003c*/ 	.word	0xffffffff


	//   ....[1]....
        /*0040*/ 	.word	0xffffffff


	//   ....[2]....
        /*0044*/ 	.word	0xffffffff


	//   ....[3]....
        /*0048*/ 	.word	0xffffffff


	//   ....[4]....
        /*004c*/ 	.word	0xffffffff


	//   ....[5]....
        /*0050*/ 	.word	0xffffffff


	//   ....[6]....
        /*0054*/ 	.word	0xffffffff


	//   ....[7]....
        /*0058*/ 	.word	0xffffffff


	//   ....[8]....
        /*005c*/ 	.word	0xffffffff


	//   ....[9]....
        /*0060*/ 	.word	0xffffffff


	//   ....[10]....
        /*0064*/ 	.word	0xffffffff


	//   ....[11]....
        /*0068*/ 	.word	0xffffffff


	//   ....[12]....
        /*006c*/ 	.word	0xffffffff


	//   ....[13]....
        /*0070*/ 	.word	0xffffffff


	//   ....[14]....
        /*0074*/ 	.word	0xffffffff


	//   ....[15]....
        /*0078*/ 	.word	0xffffffff


	//   ....[16]....
        /*007c*/ 	.word	0xffffffff


	//   ....[17]....
        /*0080*/ 	.word	0xffffffff


	//   ....[18]....
        /*0084*/ 	.word	0xffffffff


	//   ....[19]....
        /*0088*/ 	.word	0xffffffff


	//----- nvinfo : EIATTR_COOP_GROUP_INSTR_OFFSETS
	.align		4
.L_4007:
        /*008c*/ 	.byte	0x04, 0x28
        /*008e*/ 	.short	(.L_4009 - .L_4008)


	//   ....[0]....
.L_4008:
        /*0090*/ 	.word	0x00000820


	//   ....[1]....
        /*0094*/ 	.word	0x00000850


	//   ....[2]....
        /*0098*/ 	.word	0x00000860


	//   ....[3]....
        /*009c*/ 	.word	0x00000890


	//   ....[4]....
        /*00a0*/ 	.word	0x000008a0


	//   ....[5]....
        /*00a4*/ 	.word	0x000008d0


	//   ....[6]....
        /*00a8*/ 	.word	0x000008f0


	//   ....[7]....
        /*00ac*/ 	.word	0x00000900


	//   ....[8]....
        /*00b0*/ 	.word	0x00000930


	//   ....[9]....
        /*00b4*/ 	.word	0x00000940


	//   ....[10]....
        /*00b8*/ 	.word	0x00000b30


	//   ....[11]....
        /*00bc*/ 	.word	0x00000ba0


	//   ....[12]....
        /*00c0*/ 	.word	0x00000c00


	//   ....[13]....
        /*00c4*/ 	.word	0x00000c60


	//   ....[14]....
        /*00c8*/ 	.word	0x00000cd0


	//   ....[15]....
        /*00cc*/ 	.word	0x00000d40


	//   ....[16]....
        /*00d0*/ 	.word	0x00000da0


	//   ....[17]....
        /*00d4*/ 	.word	0x00000e00


	//   ....[18]....
        /*00d8*/ 	.word	0x00000e60


	//   ....[19]....
        /*00dc*/ 	.word	0x00000ec0


	//----- nvinfo : EIATTR_EXIT_INSTR_OFFSETS
	.align		4
.L_4009:
        /*00e0*/ 	.byte	0x04, 0x1c
        /*00e2*/ 	.short	(.L_4011 - .L_4010)


	//   ....[0]....
.L_4010:
        /*00e4*/ 	.word	0x00000070


	//   ....[1]....
        /*00e8*/ 	.word	0x00000ad0


	//----- nvinfo : EIATTR_MAX_THREADS
	.align		4
.L_4011:
        /*00ec*/ 	.byte	0x04, 0x05
        /*00ee*/ 	.short	(.L_4013 - .L_4012)
.L_4012:
        /*00f0*/ 	.word	0x00000400
        /*00f4*/ 	.word	0x00000001
        /*00f8*/ 	.word	0x00000001


	//----- nvinfo : EIATTR_CRS_STACK_SIZE
	.align		4
.L_4013:
        /*00fc*/ 	.byte	0x04, 0x1e
        /*00fe*/ 	.short	(.L_4015 - .L_4014)
.L_4014:
        /*0100*/ 	.word	0x00000000
.L_4015:


//--------------------- .nv.info._ZN10layer_norm13ln_bwd_kernelINS_13Kernel_traitsIf6__halffS2_fjLj3072ELj1ELj1ELj4ELj16ENS_18Kernel_traits_baseILj3072EfS2_fS2_fjLj128EEEEELb1ELb0ELb1ELb0EEEvNS_9BwdParamsE --------------------------
	.section	.nv.info._ZN10layer_norm13ln_bwd_kernelINS_13Kernel_traitsIf6__halffS2_fjLj3072ELj1ELj1ELj4ELj16ENS_18Kernel_traits_baseILj3072EfS2_fS2_fjLj128EEEEELb1ELb0ELb1ELb0EEEvNS_9BwdParamsE,"",@"SHT_CUDA_INFO"
	.sectionflags	@""
	.align	4


	//----- nvinfo : EIATTR_CUDA_API_VERSION
	.align		4
        /*0000*/ 	.byte	0x04, 0x37
        /*0002*/ 	.short	(.L_4017 - .L_4016)
.L_4016:
        /*0004*/ 	.word	0x00000082


	//----- nvinfo : EIATTR_SW2861232_WAR
	.align		4
.L_4017:
        /*0008*/ 	.byte	0x01, 0x35
	.zero		2


	//----- nvinfo : EIATTR_PARAM_CBANK
	.align		4
        /*000c*/ 	.byte	0x04, 0x0a
        /*000e*/ 	.short	(.L_4019 - .L_4018)
	.align		4
.L_4018:
        /*0010*/ 	.word	index@(.nv.constant0._ZN10layer_norm13ln_bwd_kernelINS_13Kernel_traitsIf6__halffS2_fjLj3072ELj1ELj1ELj4ELj16ENS_18Kernel_traits_baseILj3072EfS2_fS2_fjLj128EEEEELb1ELb0ELb1ELb0EEEvNS_9BwdParamsE)
        /*0014*/ 	.short	0x0160
        /*0016*/ 	.short	0x0128


	//----- nvinfo : EIATTR_CBANK_PARAM_SIZE
	.align		4
.L_4019:
        /*0018*/ 	.byte	0x03, 0x19
        /*001a*/ 	.short	0x0128


	//----- nvinfo : EIATTR_KPARAM_INFO
	.align		4
        /*001c*/ 	.byte	0x04, 0x17
        /*001e*/ 	.short	(.L_4021 - .L_4020)
.L_4020:
        /*0020*/ 	.word	0x00000000
        /*0024*/ 	.short	0x0000
        /*0026*/ 	.short	0x0000
        /*0028*/ 	.byte	0x00, 0xf0, 0xa1, 0x04


	//----- nvinfo : EIATTR_MAXREG_COUNT
	.align		4
.L_4021:
        /*002c*/ 	.byte	0x03, 0x1b
        /*002e*/ 	.short	0x00ff


	//----- nvinfo : EIATTR_NUM_BARRIERS
	.align		4
        /*0030*/ 	.byte	0x02, 0x4c
        /*0032*/ 	.byte	0x01
	.zero		1


	//----- nvinfo : EIATTR_MERCURY_ISA_VERSION
	.align		4
        /*0034*/ 	.byte	0x03, 0x5f
        /*0036*/ 	.short	0x0000


	//----- nvinfo : EIATTR_COOP_GROUP_MASK_REGIDS
	.align		4
        /*0038*/ 	.byte	0x04, 0x29
        /*003a*/ 	.short	(.L_4023 - .L_4022)


	//   ....[0]....
.L_4022:
        /*003c*/ 	.word	0xffffffff


	//   ....[1]....
        /*0040*/ 	.word	0xffffffff


	//   ....[2]....
        /*0044*/ 	.word	0xffffffff


	//   ....[3]....
        /*0048*/ 	.word	0xffffffff


	//   ....[4]....
        /*004c*/ 	.word	0xffffffff


	//   ....[5]....
        /*0050*/ 	.word	0xffffffff


	//   ....[6]....
        /*0054*/ 	.word	0xffffffff


	//   ....[7]....
        /*0058*/ 	.word	0xffffffff


	//   ....[8]....
        /*005c*/ 	.word	0xffffffff


	//   ....[9]....
        /*0060*/ 	.word	0xffffffff


	//   ....[10]....
        /*0064*/ 	.word	0xffffffff


	//   ....[11]....
        /*0068*/ 	.word	0xffffffff


	//   ....[12]....
        /*006c*/ 	.word	0xffffffff


	//   ....[13]....
        /*0070*/ 	.word	0xffffffff


	//   ....[14]....
        /*0074*/ 	.word	0xffffffff


	//   ....[15]....
        /*0078*/ 	.word	0xffffffff


	//   ....[16]....
        /*007c*/ 	.word	0xffffffff


	//   ....[17]....
        /*0080*/ 	.word	0xffffffff


	//   ....[18]....
        /*0084*/ 	.word	0xffffffff


	//   ....[19]....
        /*0088*/ 	.word	0xffffffff


	//----- nvinfo : EIATTR_COOP_GROUP_INSTR_OFFSETS
	.align		4
.L_4023:
        /*008c*/ 	.byte	0x04, 0x28
        /*008e*/ 	.short	(.L_4025 - .L_4024)


	//   ....[0]....
.L_4024:
        /*0090*/ 	.word	0x00001880


	//   ....[1]....
        /*0094*/ 	.word	0x000018a0


	//   ....[2]....
        /*0098*/ 	.word	0x000018c0


	//   ....[3]....
        /*009c*/ 	.word	0x000018e0


	//   ....[4]....
        /*00a0*/ 	.word	0x00001900


	//   ....[5]....
        /*00a4*/ 	.word	0x00001920


	//   ....[6]....
        /*00a8*/ 	.word	0x00001940


	//   ....[7]....
        /*00ac*/ 	.word	0x00001960


	//   ....[8]....
        /*00b0*/ 	.word	0x00001980


	//   ....[9]....
        /*00b4*/ 	.word	0x000019a0


	//   ....[10]....
        /*00b8*/ 	.word	0x00003d80


	//   ....[11]....
        /*00bc*/ 	.word	0x00003e00


	//   ....[12]....
        /*00c0*/ 	.word	0x00003e80


	//   ....[13]....
        /*00c4*/ 	.word	0x00003ef0


	//   ....[14]....
        /*00c8*/ 	.word	0x00003f70


	//   ....[15]....
        /*00cc*/ 	.word	0x00003fe0


	//   ....[16]....
        /*00d0*/ 	.word	0x00004060


	//   ....[17]....
        /*00d4*/ 	.word	0x000040d0


	//   ....[18]....
        /*00d8*/ 	.word	0x00004150


	//   ....[19]....
        /*00dc*/ 	.word	0x000041c0


	//----- nvinfo : EIATTR_EXIT_INSTR_OFFSETS
	.align		4
.L_4025:
        /*00e0*/ 	.byte	0x04, 0x1c
        /*00e2*/ 	.short	(.L_4027 - .L_4026)


	//   ....[0]....
.L_4026:
        /*00e4*/ 	.word	0x00003ca0


	//   ....[1]....
        /*00e8*/ 	.word	0x00003d20


	//----- nvinfo : EIATTR_MAX_THREADS
	.align		4
.L_4027:
        /*00ec*/ 	.byte	0x04, 0x05
        /*00ee*/ 	.short	(.L_4029 - .L_4028)
.L_4028:
        /*00f0*/ 	.word	0x00000080
        /*00f4*/ 	.word	0x00000001
        /*00f8*/ 	.word	0x00000001


	//----- nvinfo : EIATTR_CRS_STACK_SIZE
	.align		4
.L_4029:
        /*00fc*/ 	.byte	0x04, 0x1e
        /*00fe*/ 	.short	(.L_4031 - .L_4030)
.L_4030:
        /*0100*/ 	.word	0x00000000
.L_4031:


//--------------------- .nv.info._ZN10layer_norm22ln_bwd_finalize_kernelINS_22Kernel_traits_finalizeILj3072Ef6__halffS2_fjLb0ELj1024ELj4ENS_18Kernel_traits_baseILj3072EfS2_fS2_fjLj1024EEEEELb0ELb1EEEvNS_9BwdParamsE --------------------------
	.section	.nv.info._ZN10layer_norm22ln_bwd_finalize_kernelINS_22Kernel_traits_finalizeILj3072Ef6__halffS2_fjLb0ELj1024ELj4ENS_18Kernel_traits_baseILj3072EfS2_fS2_fjLj1024EEEEELb0ELb1EEEvNS_9BwdParamsE,"",@"SHT_CUDA_INFO"
	.sectionflags	@""
	.align	4


	//----- nvinfo : EIATTR_CUDA_API_VERSION
	.align		4
        /*0000*/ 	.byte	0x04, 0x37
        /*0002*/ 	.short	(.L_4033 - .L_4032)
.L_4032:
        /*0004*/ 	.word	0x00000082


	//----- nvinfo : EIATTR_SW2861232_WAR
	.align		4
.L_4033:
        /*0008*/ 	.byte	0x01, 0x35
	.zero		2


	//----- nvinfo : EIATTR_PARAM_CBANK
	.align		4
        /*000c*/ 	.byte	0x04, 0x0a
        /*000e*/ 	.short	(.L_4035 - .L_4034)
	.align		4
.L_4034:
        /*0010*/ 	.word	index@(.nv.constant0._ZN10layer_norm22ln_bwd_finalize_kernelINS_22Kernel_traits_finalizeILj3072Ef6__halffS2_fjLb0ELj1024ELj4ENS_18Kernel_traits_baseILj3072EfS2_fS2_fjLj1024EEEEELb0ELb1EEEvNS_9BwdParamsE)
        /*0014*/ 	.short	0x0160
        /*0016*/ 	.short	0x0128


	//----- nvinfo : EIATTR_CBANK_PARAM_SIZE
	.align		4
.L_4035:
        /*0018*/ 	.byte	0x03, 0x19
        /*001a*/ 	.short	0x0128


	//----- nvinfo : EIATTR_KPARAM_INFO
	.align		4
        /*001c*/ 	.byte	0x04, 0x17
        /*001e*/ 	.short	(.L_4037 - .L_4036)
.L_4036:
        /*0020*/ 	.word	0x00000000
        /*0024*/ 	.short	0x0000
        /*0026*/ 	.short	0x0000
        /*0028*/ 	.byte	0x00, 0xf0, 0xa1, 0x04


	//----- nvinfo : EIATTR_MAXREG_COUNT
	.align		4
.L_4037:
        /*002c*/ 	.byte	0x03, 0x1b
        /*002e*/ 	.short	0x0040


	//----- nvinfo : EIATTR_NUM_BARRIERS
	.align		4
        /*0030*/ 	.byte	0x02, 0x4c
        /*0032*/ 	.byte	0x01
	.zero		1


	//----- nvinfo : EIATTR_MERCURY_ISA_VERSION
	.align		4
        /*0034*/ 	.byte	0x03, 0x5f
        /*0036*/ 	.short	0x0000


	//----- nvinfo : EIATTR_COOP_GROUP_MASK_REGIDS
	.align		4
        /*0038*/ 	.byte	0x04, 0x29
        /*003a*/ 	.short	(.L_4039 - .L_4038)


	//   ....[0]....
.L_4038:
        /*003c*/ 	.word	0xffffffff


	//   ....[1]....
        /*0040*/ 	.word	0xffffffff


	//   ....[2]....
        /*0044*/ 	.word	0xffffffff


	//   ....[3]....
        /*0048*/ 	.word	0xffffffff


	//   ....[4]....
        /*004c*/ 	.word	0xffffffff


	//   ....[5]....
        /*0050*/ 	.word	0xffffffff


	//   ....[6]....
        /*0054*/ 	.word	0xffffffff


	//   ....[7]....
        /*0058*/ 	.word	0xffffffff


	//   ....[8]....
        /*005c*/ 	.word	0xffffffff


	//   ....[9]....
        /*0060*/ 	.word	0xffffffff


	//   ....[10]....
        /*0064*/ 	.word	0xffffffff


	//   ....[11]....
        /*0068*/ 	.word	0xffffffff


	//   ....[12]....
        /*006c*/ 	.word	0xffffffff


	//   ....[13]....
        /*0070*/ 	.word	0xffffffff


	//   ....[14]....
        /*0074*/ 	.word	0xffffffff


	//   ....[15]....
        /*0078*/ 	.word	0xffffffff


	//   ....[16]....
        /*007c*/ 	.word	0xffffffff


	//   ....[17]....
        /*0080*/ 	.word	0xffffffff


	//   ....[18]....
        /*0084*/ 	.word	0xffffffff


	//   ....[19]....
        /*0088*/ 	.word	0xffffffff


	//----- nvinfo : EIATTR_COOP_GROUP_INSTR_OFFSETS
	.align		4
.L_4039:
        /*008c*/ 	.byte	0x04, 0x28
        /*008e*/ 	.short	(.L_4041 - .L_4040)


	//   ....[0]....
.L_4040:
        /*0090*/ 	.word	0x000007f0


	//   ....[1]....
        /*0094*/ 	.word	0x00000820


	//   ....[2]....
        /*0098*/ 	.word	0x00000840


	//   ....[3]....
        /*009c*/ 	.word	0x00000850


	//   ....[4]....
        /*00a0*/ 	.word	0x00000880


	//   ....[5]....
        /*00a4*/ 	.word	0x00000890


	//   ....[6]....
        /*00a8*/ 	.word	0x000008c0


	//   ....[7]....
        /*00ac*/ 	.word	0x000008d0


	//   ....[8]....
        /*00b0*/ 	.word	0x00000900


	//   ....[9]....
        /*00b4*/ 	.word	0x00000910


	//   ....[10]....
        /*00b8*/ 	.word	0x00000ab0


	//   ....[11]....
        /*00bc*/ 	.word	0x00000b30


	//   ....[12]....
        /*00c0*/ 	.word	0x00000b90


	//   ....[13]....
        /*00c4*/ 	.word	0x00000bf0


	//   ....[14]....
        /*00c8*/ 	.word	0x00000c60


	//   ....[15]....
        /*00cc*/ 	.word	0x00000cd0


	//   ....[16]....
        /*00d0*/ 	.word	0x00000d30


	//   ....[17]....
        /*00d4*/ 	.word	0x00000d90


	//   ....[18]....
        /*00d8*/ 	.word	0x00000df0


	//   ....[19]....
        /*00dc*/ 	.word	0x00000e50


	//----- nvinfo : EIATTR_EXIT_INSTR_OFFSETS
	.align		4
.L_4041:
        /*00e0*/ 	.byte	0x04, 0x1c
        /*00e2*/ 	.short	(.L_4043 - .L_4042)


	//   ....[0]....
.L_4042:
        /*00e4*/ 	.word	0x00000070


	//   ....[1]....
        /*00e8*/ 	.word	0x00000a50


	//----- nvinfo : EIATTR_MAX_THREADS
	.align		4
.L_4043:
        /*00ec*/ 	.byte	0x04, 0x05
        /*00ee*/ 	.short	(.L_4045 - .L_4044)
.L_4044:
        /*00f0*/ 	.word	0x00000400
        /*00f4*/ 	.word	0x00000001
        /*00f8*/ 	.word	0x00000001


	//----- nvinfo : EIATTR_CRS_STACK_SIZE
	.align		4
.L_4045:
        /*00fc*/ 	.byte	0x04, 0x1e
        /*00fe*/ 	.short	(.L_4047 - .L_4046)
.L_4046:
        /*0100*/ 	.word	0x00000000
.L_4047:


//--------------------- .nv.info._ZN10layer_norm13ln_bwd_kernelINS_13Kernel_traitsIf6__halffS2_fjLj3072ELj1ELj1ELj4ELj16ENS_18Kernel_traits_baseILj3072EfS2_fS2_fjLj128EEEEELb1ELb0ELb1ELb1EEEvNS_9BwdParamsE --------------------------
	.section	.nv.info._ZN10layer_norm13ln_bwd_kernelINS_13Kernel_traitsIf6__halffS2_fjLj3072ELj1ELj1ELj4ELj16ENS_18Kernel_traits_baseILj3072EfS2_fS2_fjLj128EEEEELb1ELb0ELb1ELb1EEEvNS_9BwdParamsE,"",@"SHT_CUDA_INFO"
	.sectionflags	@""
	.align	4


	//----- nvinfo : EIATTR_CUDA_API_VERSION
	.align		4
        /*0000*/ 	.byte	0x04, 0x37
        /*0002*/ 	.short	(.L_4049 - .L_4048)
.L_4048:
        /*0004*/ 	.word	0x00000082


	//----- nvinfo : EIATTR_SW2861232_WAR
	.align		4
.L_4049:
        /*0008*/ 	.byte	0x01, 0x35
	.zero		2


	//----- nvinfo : EIATTR_PARAM_CBANK
	.align		4
        /*000c*/ 	.byte	0x04, 0x0a
        /*000e*/ 	.short	(.L_4051 - .L_4050)
	.align		4
.L_4050:
        /*0010*/ 	.word	index@(.nv.constant0._ZN10layer_norm13ln_bwd_kernelINS_13Kernel_traitsIf6__halffS2_fjLj3072ELj1ELj1ELj4ELj16ENS_18Kernel_traits_baseILj3072EfS2_fS2_fjLj128EEEEELb1ELb0ELb1ELb1EEEvNS_9BwdParamsE)
        /*0014*/ 	.short	0x0160
        /*0016*/ 	.short	0x0128


	//----- nvinfo : EIATTR_CBANK_PARAM_SIZE
	.align		4
.L_4051:
        /*0018*/ 	.byte	0x03, 0x19
        /*001a*/ 	.short	0x0128


	//----- nvinfo : EIATTR_KPARAM_INFO
	.align		4
        /*001c*/ 	.byte	0x04, 0x17
        /*001e*/ 	.short	(.L_4053 - .L_4052)
.L_4052:
        /*0020*/ 	.word	0x00000000
        /*0024*/ 	.short	0x0000
        /*0026*/ 	.short	0x0000
        /*0028*/ 	.byte	0x00, 0xf0, 0xa1, 0x04


	//----- nvinfo : EIATTR_MAXREG_COUNT
	.align		4
.L_4053:
        /*002c*/ 	.byte	0x03, 0x1b
        /*002e*/ 	.short	0x00ff


	//----- nvinfo : EIATTR_NUM_BARRIERS
	.align		4
        /*0030*/ 	.byte	0x02, 0x4c
        /*0032*/ 	.byte	0x01
	.zero		1


	//----- nvinfo : EIATTR_MERCURY_ISA_VERSION
	.align		4
        /*0034*/ 	.byte	0x03, 0x5f
        /*0036*/ 	.short	0x0000


	//----- nvinfo : EIATTR_COOP_GROUP_MASK_REGIDS
	.align		4
        /*0038*/ 	.byte	0x04, 0x29
        /*003a*/ 	.short	(.L_4055 - .L_4054)


	//   ....[0]....
.L_4054:
        /*003c*/ 	.word	0xffffffff


	//   ....[1]....
        /*0040*/ 	.word	0xffffffff


	//   ....[2]....
        /*0044*/ 	.word	0xffffffff


	//   ....[3]....
        /*0048*/ 	.word	0xffffffff


	//   ....[4]....
        /*004c*/ 	.word	0xffffffff


	//   ....[5]....
        /*0050*/ 	.word	0xffffffff


	//   ....[6]....
        /*0054*/ 	.word	0xffffffff


	//   ....[7]....
        /*0058*/ 	.word	0xffffffff


	//   ....[8]....
        /*005c*/ 	.word	0xffffffff


	//   ....[9]....
        /*0060*/ 	.word	0xffffffff


	//   ....[10]....
        /*0064*/ 	.word	0xffffffff


	//   ....[11]....
        /*0068*/ 	.word	0xffffffff


	//   ....[12]....
        /*006c*/ 	.word	0xffffffff


	//   ....[13]....
        /*0070*/ 	.word	0xffffffff


	//   ....[14]....
        /*0074*/ 	.word	0xffffffff


	//   ....[15]....
        /*0078*/ 	.word	0xffffffff


	//   ....[16]....
        /*007c*/ 	.word	0xffffffff


	//   ....[17]....
        /*0080*/ 	.word	0xffffffff


	//   ....[18]....
        /*0084*/ 	.word	0xffffffff


	//   ....[19]....
        /*0088*/ 	.word	0xffffffff


	//----- nvinfo : EIATTR_COOP_GROUP_INSTR_OFFSETS
	.align		4
.L_4055:
        /*008c*/ 	.byte	0x04, 0x28
        /*008e*/ 	.short	(.L_4057 - .L_4056)


	//   ....[0]....
.L_4056:
        /*0090*/ 	.word	0x00001750


	//   ....[1]....
        /*0094*/ 	.word	0x00001770


	//   ....[2]....
        /*0098*/ 	.word	0x00001790


	//   ....[3]....
        /*009c*/ 	.word	0x000017b0


	//   ....[4]....
        /*00a0*/ 	.word	0x000017d0


	//   ....[5]....
        /*00a4*/ 	.word	0x000017f0


	//   ....[6]....
        /*00a8*/ 	.word	0x00001810


	//   ....[7]....
        /*00ac*/ 	.word	0x00001830


	//   ....[8]....
        /*00b0*/ 	.word	0x00001850


	//   ....[9]....
        /*00b4*/ 	.word	0x00001870


	//   ....[10]....
        /*00b8*/ 	.word	0x00003a80


	//   ....[11]....
        /*00bc*/ 	.word	0x00003b00


	//   ....[12]....
        /*00c0*/ 	.word	0x00003b80


	//   ....[13]....
        /*00c4*/ 	.word	0x00003bf0


	//   ....[14]....
        /*00c8*/ 	.word	0x00003c70


	//   ....[15]....
        /*00cc*/ 	.word	0x00003ce0


	//   ....[16]....
        /*00d0*/ 	.word	0x00003d60


	//   ....[17]....
        /*00d4*/ 	.word	0x00003dd0


	//   ....[18]....
        /*00d8*/ 	.word	0x00003e50


	//   ....[19]....
        /*00dc*/ 	.word	0x00003ec0


	//----- nvinfo : EIATTR_EXIT_INSTR_OFFSETS
	.align		4
.L_4057:
        /*00e0*/ 	.byte	0x04, 0x1c
        /*00e2*/ 	.short	(.L_4059 - .L_4058)


	//   ....[0]....
.L_4058:
        /*00e4*/ 	.word	0x00003a20


	//----- nvinfo : EIATTR_MAX_THREADS
	.align		4
.L_4059:
        /*00e8*/ 	.byte	0x04, 0x05
        /*00ea*/ 	.short	(.L_4061 - .L_4060)
.L_4060:
        /*00ec*/ 	.word	0x00000080
        /*00f0*/ 	.word	0x00000001
        /*00f4*/ 	.word	0x00000001


	//----- nvinfo : EIATTR_CRS_STACK_SIZE
	.align		4
.L_4061:
        /*00f8*/ 	.byte	0x04, 0x1e
        /*00fa*/ 	.short	(.L_4063 - .L_4062)
.L_4062:
        /*00fc*/ 	.word	0x00000000
.L_4063:


//--------------------- .nv.info._ZN10layer_norm13ln_bwd_kernelINS_13Kernel_traitsIf6__halffS2_fjLj3072ELj1ELj1ELj4ELj16ENS_18Kernel_traits_baseILj3072EfS2_fS2_fjLj128EEEEELb1ELb1ELb0ELb0EEEvNS_9BwdParamsE --------------------------
	.section	.nv.info._ZN10layer_norm13ln_bwd_kernelINS_13Kernel_traitsIf6__halffS2_fjLj3072ELj1ELj1ELj4ELj16ENS_18Kernel_traits_baseILj3072EfS2_fS2_fjLj128EEEEELb1ELb1ELb0ELb0EEEvNS_9BwdParamsE,"",@"SHT_CUDA_INFO"
	.sectionflags	@""
	.align	4


	//----- nvinfo : EIATTR_CUDA_API_VERSION
	.align		4
        /*0000*/ 	.byte	0x04, 0x37
        /*0002*/ 	.short	(.L_4065 - .L_4064)
.L_4064:
        /*0004*/ 	.word	0x00000082


	//----- nvinfo : EIATTR_SW2861232_WAR
	.align		4
.L_4065:
        /*0008*/ 	.byte	0x01, 0x35
	.zero		2


	//----- nvinfo : EIATTR_PARAM_CBANK
	.align		4
        /*000c*/ 	.byte	0x04, 0x0a
        /*000e*/ 	.short	(.L_4067 - .L_4066)
	.align		4
.L_4066:
        /*0010*/ 	.word	index@(.nv.constant0._ZN10layer_norm13ln_bwd_kernelINS_13Kernel_traitsIf6__halffS2_fjLj3072ELj1ELj1ELj4ELj16ENS_18Kernel_traits_baseILj3072EfS2_fS2_fjLj128EEEEELb1ELb1ELb0ELb0EEEvNS_9BwdParamsE)
        /*0014*/ 	.short	0x0160
        /*0016*/ 	.short	0x0128


	//----- nvinfo : EIATTR_CBANK_PARAM_SIZE
	.align		4
.L_4067:
        /*0018*/ 	.byte	0x03, 0x19
        /*001a*/ 	.short	0x0128


	//----- nvinfo : EIATTR_KPARAM_INFO
	.align		4
        /*001c*/ 	.byte	0x04, 0x17
        /*001e*/ 	.short	(.L_4069 - .L_4068)
.L_4068:
        /*0020*/ 	.word	0x00000000
        /*0024*/ 	.short	0x0000
        /*0026*/ 	.short	0x0000
        /*0028*/ 	.byte	0x00, 0xf0, 0xa1, 0x04


	//----- nvinfo : EIATTR_MAXREG_COUNT
	.align		4
.L_4069:
        /*002c*/ 	.byte	0x03, 0x1b
        /*002e*/ 	.short	0x00ff


	//----- nvinfo : EIATTR_NUM_BARRIERS
	.align		4
        /*0030*/ 	.byte	0x02, 0x4c
        /*0032*/ 	.byte	0x01
	.zero		1


	//----- nvinfo : EIATTR_MERCURY_ISA_VERSION
	.align		4
        /*0034*/ 	.byte	0x03, 0x5f
        /*0036*/ 	.short	0x0000


	//----- nvinfo : EIATTR_COOP_GROUP_MASK_REGIDS
	.align		4
        /*0038*/ 	.byte	0x04, 0x29
        /*003a*/ 	.short	(.L_4071 - .L_4070)


	//   ....[0]....
.L_4070:
        /*003c*/ 	.word	0xffffffff


	//   ....[1]....
        /*0040*/ 	.word	0xffffffff


	//   ....[2]....
        /*0044*/ 	.word	0xffffffff


	//   ....[3]....
        /*0048*/ 	.word	0xffffffff


	//   ....[4]....
        /*004c*/ 	.word	0xffffffff


	//   ....[5]....
        /*0050*/ 	.word	0xffffffff


	//   ....[6]....
        /*0054*/ 	.word	0xffffffff


	//   ....[7]....
        /*0058*/ 	.word	0xffffffff


	//   ....[8]....
        /*005c*/ 	.word	0xffffffff


	//   ....[9]....
        /*0060*/ 	.word	0xffffffff


	//   ....[10]....
        /*0064*/ 	.word	0xffffffff


	//   ....[11]....
        /*0068*/ 	.word	0xffffffff


	//   ....[12]....
        /*006c*/ 	.word	0xffffffff


	//   ....[13]....
        /*0070*/ 	.word	0xffffffff


	//   ....[14]....
        /*0074*/ 	.word	0xffffffff


	//   ....[15]....
        /*0078*/ 	.word	0xffffffff


	//   ....[16]....
        /*007c*/ 	.word	0xffffffff


	//   ....[17]....
        /*0080*/ 	.word	0xffffffff


	//   ....[18]....
        /*0084*/ 	.word	0xffffffff


	//   ....[19]....
        /*0088*/ 	.word	0xffffffff


	//----- nvinfo : EIATTR_COOP_GROUP_INSTR_OFFSETS
	.align		4
.L_4071:
        /*008c*/ 	.byte	0x04, 0x28
        /*008e*/ 	.short	(.L_4073 - .L_4072)


	//   ....[0]....
.L_4072:
        /*0090*/ 	.word	0x00001660


	//   ....[1]....
        /*0094*/ 	.word	0x00001680


	//   ....[2]....
        /*0098*/ 	.word	0x000016a0


	//   ....[3]....
        /*009c*/ 	.word	0x000016c0


	//   ....[4]....
        /*00a0*/ 	.word	0x000016e0


	//   ....[5]....
        /*00a4*/ 	.word	0x00001700


	//   ....[6]....
        /*00a8*/ 	.word	0x00001720


	//   ....[7]....
        /*00ac*/ 	.word	0x00001740


	//   ....[8]....
        /*00b0*/ 	.word	0x00001760


	//   ....[9]....
        /*00b4*/ 	.word	0x00001780


	//   ....[10]....
        /*00b8*/ 	.word	0x000035f0


	//   ....[11]....
        /*00bc*/ 	.word	0x00003670


	//   ....[12]....
        /*00c0*/ 	.word	0x000036f0


	//   ....[13]....
        /*00c4*/ 	.word	0x00003760


	//   ....[14]....
        /*00c8*/ 	.word	0x000037e0


	//   ....[15]....
        /*00cc*/ 	.word	0x00003850


	//   ....[16]....
        /*00d0*/ 	.word	0x000038d0


	//   ....[17]....
        /*00d4*/ 	.word	0x00003940


	//   ....[18]....
        /*00d8*/ 	.word	0x000039c0


	//   ....[19]....
        /*00dc*/ 	.word	0x00003a30


	//----- nvinfo : EIATTR_EXIT_INSTR_OFFSETS
	.align		4
.L_4073:
        /*00e0*/ 	.byte	0x04, 0x1c
        /*00e2*/ 	.short	(.L_4075 - .L_4074)


	//   ....[0]....
.L_4074:
        /*00e4*/ 	.word	0x000034e0


	//   ....[1]....
        /*00e8*/ 	.word	0x00003590


	//----- nvinfo : EIATTR_MAX_THREADS
	.align		4
.L_4075:
        /*00ec*/ 	.byte	0x04, 0x05
        /*00ee*/ 	.short	(.L_4077 - .L_4076)
.L_4076:
        /*00f0*/ 	.word	0x00000080
        /*00f4*/ 	.word	0x00000001
        /*00f8*/ 	.word	0x00000001


	//----- nvinfo : EIATTR_CRS_STACK_SIZE
	.align		4
.L_4077:
        /*00fc*/ 	.byte	0x04, 0x1e
        /*00fe*/ 	.short	(.L_4079 - .L_4078)
.L_4078:
        /*0100*/ 	.word	0x00000000
.L_4079:


//--------------------- .nv.info._ZN10layer_norm13ln_bwd_kernelINS_13Kernel_traitsIf6__halffS2_fjLj3072ELj1ELj1ELj4ELj16ENS_18Kernel_traits_baseILj3072EfS2_fS2_fjLj128EEEEELb1ELb1ELb0ELb1EEEvNS_9BwdParamsE --------------------------
	.section	.nv.info._ZN10layer_norm13ln_bwd_kernelINS_13Kernel_traitsIf6__halffS2_fjLj3072ELj1ELj1ELj4ELj16ENS_18Kernel_traits_baseILj3072EfS2_fS2_fjLj128EEEEELb1ELb1ELb0ELb1EEEvNS_9BwdParamsE,"",@"SHT_CUDA_INFO"
	.sectionflags	@""
	.align	4


	//----- nvinfo : EIATTR_CUDA_API_VERSION
	.align		4
        /*0000*/ 	.byte	0x04, 0x37
        /*0002*/ 	.short	(.L_4081 - .L_4080)
.L_4080:
        /*0004*/ 	.word	0x00000082


	//----- nvinfo : EIATTR_SW2861232_WAR
	.align		4
.L_4081:
        /*0008*/ 	.byte	0x01, 0x35
	.zero		2


	//----- nvinfo : EIATTR_PARAM_CBANK
	.align		4
        /*000c*/ 	.byte	0x04, 0x0a
        /*000e*/ 	.short	(.L_4083 - .L_4082)
	.align		4
.L_4082:
        /*0010*/ 	.word	index@(.nv.constant0._ZN10layer_norm13ln_bwd_kernelINS_13Kernel_traitsIf6__halffS2_fjLj3072ELj1ELj1ELj4ELj16ENS_18Kernel_traits_baseILj3072EfS2_fS2_fjLj128EEEEELb1ELb1ELb0ELb1EEEvNS_9BwdParamsE)
        /*0014*/ 	.short	0x0160
        /*0016*/ 	.short	0x0128


	//----- nvinfo : EIATTR_CBANK_PARAM_SIZE
	.align		4
.L_4083:
        /*0018*/ 	.byte	0x03, 0x19
        /*001a*/ 	.short	0x0128


	//----- nvinfo : EIATTR_KPARAM_INFO
	.align		4
        /*001c*/ 	.byte	0x04, 0x17
        /*001e*/ 	.short	(.L_4085 - .L_4084)
.L_4084:
        /*0020*/ 	.word	0x00000000
        /*0024*/ 	.short	0x0000
        /*0026*/ 	.short	0x0000
        /*0028*/ 	.byte	0x00, 0xf0, 0xa1, 0x04


	//----- nvinfo : EIATTR_MAXREG_COUNT
	.align		4
.L_4085:
        /*002c*/ 	.byte	0x03, 0x1b
        /*002e*/ 	.short	0x00ff


	//----- nvinfo : EIATTR_NUM_BARRIERS
	.align		4
        /*0030*/ 	.byte	0x02, 0x4c
        /*0032*/ 	.byte	0x01
	.zero		1


	//----- nvinfo : EIATTR_MERCURY_ISA_VERSION
	.align		4
        /*0034*/ 	.byte	0x03, 0x5f
        /*0036*/ 	.short	0x0000


	//----- nvinfo : EIATTR_COOP_GROUP_MASK_REGIDS
	.align		4
        /*0038*/ 	.byte	0x04, 0x29
        /*003a*/ 	.short	(.L_4087 - .L_4086)


	//   ....[0]....
.L_4086:
        /*003c*/ 	.word	0xffffffff


	//   ....[1]....
        /*0040*/ 	.word	0xffffffff


	//   ....[2]....
        /*0044*/ 	.word	0xffffffff


	//   ....[3]....
        /*0048*/ 	.word	0xffffffff


	//   ....[4]....
        /*004c*/ 	.word	0xffffffff


	//   ....[5]....
        /*0050*/ 	.word	0xffffffff


	//   ....[6]....
        /*0054*/ 	.word	0xffffffff


	//   ....[7]....
        /*0058*/ 	.word	0xffffffff


	//   ....[8]....
        /*005c*/ 	.word	0xffffffff


	//   ....[9]....
        /*0060*/ 	.word	0xffffffff


	//   ....[10]....
        /*0064*/ 	.word	0xffffffff


	//   ....[11]....
        /*0068*/ 	.word	0xffffffff


	//   ....[12]....
        /*006c*/ 	.word	0xffffffff


	//   ....[13]....
        /*0070*/ 	.word	0xffffffff


	//   ....[14]....
        /*0074*/ 	.word	0xffffffff


	//   ....[15]....
        /*0078*/ 	.word	0xffffffff


	//   ....[16]....
        /*007c*/ 	.word	0xffffffff


	//   ....[17]....
        /*0080*/ 	.word	0xffffffff


	//   ....[18]....
        /*0084*/ 	.word	0xffffffff


	//   ....[19]....
        /*0088*/ 	.word	0xffffffff


	//----- nvinfo : EIATTR_COOP_GROUP_INSTR_OFFSETS
	.align		4
.L_4087:
        /*008c*/ 	.byte	0x04, 0x28
        /*008e*/ 	.short	(.L_4089 - .L_4088)


	//   ....[0]....
.L_4088:
        /*0090*/ 	.word	0x00001640


	//   ....[1]....
        /*0094*/ 	.word	0x00001660


	//   ....[2]....
        /*0098*/ 	.word	0x00001680


	//   ....[3]....
        /*009c*/ 	.word	0x000016a0


	//   ....[4]....
        /*00a0*/ 	.word	0x000016c0


	//   ....[5]....
        /*00a4*/ 	.word	0x000016e0


	//   ....[6]....
        /*00a8*/ 	.word	0x00001700


	//   ....[7]....
        /*00ac*/ 	.word	0x00001720


	//   ....[8]....
        /*00b0*/ 	.word	0x00001740


	//   ....[9]....
        /*00b4*/ 	.word	0x00001760


	//   ....[10]....
        /*00b8*/ 	.word	0x00003660


	//   ....[11]....
        /*00bc*/ 	.word	0x000036e0


	//   ....[12]....
        /*00c0*/ 	.word	0x00003760


	//   ....[13]....
        /*00c4*/ 	.word	0x000037d0


	//   ....[14]....
        /*00c8*/ 	.word	0x00003850


	//   ....[15]....
        /*00cc*/ 	.word	0x000038c0


	//   ....[16]....
        /*00d0*/ 	.word	0x00003940


	//   ....[17]....
        /*00d4*/ 	.word	0x000039b0


	//   ....[18]....
        /*00d8*/ 	.word	0x00003a30


	//   ....[19]....
        /*00dc*/ 	.word	0x00003aa0


	//----- nvinfo : EIATTR_EXIT_INSTR_OFFSETS
	.align		4
.L_4089:
        /*00e0*/ 	.byte	0x04, 0x1c
        /*00e2*/ 	.short	(.L_4091 - .L_4090)


	//   ....[0]....
.L_4090:
        /*00e4*/ 	.word	0x00003600


	//----- nvinfo : EIATTR_MAX_THREADS
	.align		4
.L_4091:
        /*00e8*/ 	.byte	0x04, 0x05
        /*00ea*/ 	.short	(.L_4093 - .L_4092)
.L_4092:
        /*00ec*/ 	.word	0x00000080
        /*00f0*/ 	.word	0x00000001
        /*00f4*/ 	.word	0x00000001


	//----- nvinfo : EIATTR_CRS_STACK_SIZE
	.align		4
.L_4093:
        /*00f8*/ 	.byte	0x04, 0x1e
        /*00fa*/ 	.short	(.L_4095 - .L_4094)
.L_4094:
        /*00fc*/ 	.word	0x00000000
.L_4095:


//--------------------- .nv.info._ZN10layer_norm22ln_bwd_finalize_kernelINS_22Kernel_traits_finalizeILj3072Ef6__halffS2_fjLb1ELj1024ELj4ENS_18Kernel_traits_baseILj3072EfS2_fS2_fjLj1024EEEEELb1ELb0EEEvNS_9BwdParamsE --------------------------
	.section	.nv.info._ZN10layer_norm22ln_bwd_finalize_kernelINS_22Kernel_traits_finalizeILj3072Ef6__halffS2_fjLb1ELj1024ELj4ENS_18Kernel_traits_baseILj3072EfS2_fS2_fjLj1024EEEEELb1ELb0EEEvNS_9BwdParamsE,"",@"SHT_CUDA_INFO"
	.sectionflags	@""
	.align	4


	//----- nvinfo : EIATTR_CUDA_API_VERSION
	.align		4
        /*0000*/ 	.byte	0x04, 0x37
        /*0002*/ 	.short	(.L_4097 - .L_4096)
.L_4096:
        /*0004*/ 	.word	0x00000082


	//----- nvinfo : EIATTR_SW2861232_WAR
	.align		4
.L_4097:
        /*0008*/ 	.byte	0x01, 0x35
	.zero		2


	//----- nvinfo : EIATTR_PARAM_CBANK
	.align		4
        /*000c*/ 	.byte	0x04, 0x0a
        /*000e*/ 	.short	(.L_4099 - .L_4098)
	.align		4
.L_4098:
        /*0010*/ 	.word	index@(.nv.constant0._ZN10layer_norm22ln_bwd_finalize_kernelINS_22Kernel_traits_finalizeILj3072Ef6__halffS2_fjLb1ELj1024ELj4ENS_18Kernel_traits_baseILj3072EfS2_fS2_fjLj1024EEEEELb1ELb0EEEvNS_9BwdParamsE)
        /*0014*/ 	.short	0x0160
        /*0016*/ 	.short	0x0128


	//----- nvinfo : EIATTR_CBANK_PARAM_SIZE
	.align		4
.L_4099:
        /*0018*/ 	.byte	0x03, 0x19
        /*001a*/ 	.short	0x0128


	//----- nvinfo : EIATTR_KPARAM_INFO
	.align		4
        /*001c*/ 	.byte	0x04, 0x17
        /*001e*/ 	.short	(.L_4101 - .L_4100)
.L_4100:
        /*0020*/ 	.word	0x00000000
        /*0024*/ 	.short	0x0000
        /*0026*/ 	.short	0x0000
        /*0028*/ 	.byte	0x00, 0xf0, 0xa1, 0x04


	//----- nvinfo : EIATTR_MAXREG_COUNT
	.align		4
.L_4101:
        /*002c*/ 	.byte	0x03, 0x1b
        /*002e*/ 	.short	0x0040


	//----- nvinfo : EIATTR_NUM_BARRIERS
	.align		4
        /*0030*/ 	.byte	0x02, 0x4c
        /*0032*/ 	.byte	0x01
	.zero		1


	//----- nvinfo : EIATTR_MERCURY_ISA_VERSION
	.align		4
        /*0034*/ 	.byte	0x03, 0x5f
        /*0036*/ 	.short	0x0000


	//----- nvinfo : EIATTR_COOP_GROUP_MASK_REGIDS
	.align		4
        /*0038*/ 	.byte	0x04, 0x29
        /*003a*/ 	.short	(.L_4103 - .L_4102)


	//   ....[0]....
.L_4102:
        /*003c*/ 	.word	0xffffffff


	//   ....[1]....
        /*0040*/ 	.word	0xffffffff


	//   ....[2]....
        /*0044*/ 	.word	0xffffffff


	//   ....[3]....
        /*0048*/ 	.word	0xffffffff


	//   ....[4]....
        /*004c*/ 	.word	0xffffffff


	//   ....[5]....
        /*0050*/ 	.word	0xffffffff


	//   ....[6]....
        /*0054*/ 	.word	0xffffffff


	//   ....[7]....
        /*0058*/ 	.word	0xffffffff


	//   ....[8]....
        /*005c*/ 	.word	0xffffffff


	//   ....[9]....
        /*0060*/ 	.word	0xffffffff


	//   ....[10]....
        /*0064*/ 	.word	0xffffffff


	//   ....[11]....
        /*0068*/ 	.word	0xffffffff


	//   ....[12]....
        /*006c*/ 	.word	0xffffffff


	//   ....[13]....
        /*0070*/ 	.word	0xffffffff


	//   ....[14]....
        /*0074*/ 	.word	0xffffffff


	//   ....[15]....
        /*0078*/ 	.word	0xffffffff


	//   ....[16]....
        /*007c*/ 	.word	0xffffffff


	//   ....[17]....
        /*0080*/ 	.word	0xffffffff


	//   ....[18]....
        /*0084*/ 	.word	0xffffffff


	//   ....[19]....
        /*0088*/ 	.word	0xffffffff


	//   ....[20]....
        /*008c*/ 	.word	0xffffffff


	//   ....[21]....
        /*0090*/ 	.word	0xffffffff


	//   ....[22]....
        /*0094*/ 	.word	0xffffffff


	//   ....[23]....
        /*0098*/ 	.word	0xffffffff


	//   ....[24]....
        /*009c*/ 	.word	0xffffffff


	//   ....[25]....
        /*00a0*/ 	.word	0xffffffff


	//   ....[26]....
        /*00a4*/ 	.word	0xffffffff


	//   ....[27]....
        /*00a8*/ 	.word	0xffffffff


	//   ....[28]....
        /*00ac*/ 	.word	0xffffffff


	//   ....[29]....
        /*00b0*/ 	.word	0xffffffff


	//----- nvinfo : EIATTR_COOP_GROUP_INSTR_OFFSETS
	.align		4
.L_4103:
        /*00b4*/ 	.byte	0x04, 0x28
        /*00b6*/ 	.short	(.L_4105 - .L_4104)


	//   ....[0]....
.L_4104:
        /*00b8*/ 	.word	0x000009d0


	//   ....[1]....
        /*00bc*/ 	.word	0x00000a00


	//   ....[2]....
        /*00c0*/ 	.word	0x00000a10


	//   ....[3]....
        /*00c4*/ 	.word	0x00000a30


	//   ....[4]....
        /*00c8*/ 	.word	0x00000a50


	//   ....[5]....
        /*00cc*/ 	.word	0x00000a60


	//   ....[6]....
        /*00d0*/ 	.word	0x00000a90


	//   ....[7]....
        /*00d4*/ 	.word	0x00000ab0


	//   ....[8]....
        /*00d8*/ 	.word	0x00000ac0


	//   ....[9]....
        /*00dc*/ 	.word	0x00000af0


	//   ....[10]....
        /*00e0*/ 	.word	0x00000b10


	//   ....[11]....
        /*00e4*/ 	.word	0x00000b20


	//   ....[12]....
        /*00e8*/ 	.word	0x00000b50


	//   ....[13]....
        /*00ec*/ 	.word	0x00000b70


	//   ....[14]....
        /*00f0*/ 	.word	0x00000b80


	//   ....[15]....
        /*00f4*/ 	.word	0x00000df0


	//   ....[16]....
        /*00f8*/ 	.word	0x00000e50


	//   ....[17]....
        /*00fc*/ 	.word	0x00000eb0


	//   ....[18]....
        /*0100*/ 	.word	0x00000f10


	//   ....[19]....
        /*0104*/ 	.word	0x00000f80


	//   ....[20]....
        /*0108*/ 	.word	0x00000ff0


	//   ....[21]....
        /*010c*/ 	.word	0x00001050


	//   ....[22]....
        /*0110*/ 	.word	0x000010b0


	//   ....[23]....
        /*0114*/ 	.word	0x00001110


	//   ....[24]....
        /*0118*/ 	.word	0x00001180


	//   ....[25]....
        /*011c*/ 	.word	0x000011f0


	//   ....[26]....
        /*0120*/ 	.word	0x00001250


	//   ....[27]....
        /*0124*/ 	.word	0x000012b0


	//   ....[28]....
        /*0128*/ 	.word	0x00001310


	//   ....[29]....
        /*012c*/ 	.word	0x00001370


	//----- nvinfo : EIATTR_EXIT_INSTR_OFFSETS
	.align		4
.L_4105:
        /*0130*/ 	.byte	0x04, 0x1c
        /*0132*/ 	.short	(.L_4107 - .L_4106)


	//   ....[0]....
.L_4106:
        /*0134*/ 	.word	0x00000070


	//   ....[1]....
        /*0138*/ 	.word	0x00000d90


	//----- nvinfo : EIATTR_MAX_THREADS
	.align		4
.L_4107:
        /*013c*/ 	.byte	0x04, 0x05
        /*013e*/ 	.short	(.L_4109 - .L_4108)
.L_4108:
        /*0140*/ 	.word	0x00000400
        /*0144*/ 	.word	0x00000001
        /*0148*/ 	.word	0x00000001


	//----- nvinfo : EIATTR_CRS_STACK_SIZE
	.align		4
.L_4109:
        /*014c*/ 	.byte	0x04, 0x1e
        /*014e*/ 	.short	(.L_4111 - .L_4110)
.L_4110:
        /*0150*/ 	.word	0x00000000
.L_4111:


//--------------------- .nv.info._ZN10layer_norm13ln_bwd_kernelINS_13Kernel_traitsIf6__halffS2_fjLj3072ELj1ELj1ELj4ELj16ENS_18Kernel_traits_baseILj3072EfS2_fS2_fjLj128EEEEELb1ELb1ELb1ELb0EEEvNS_9BwdParamsE --------------------------
	.section	.nv.info._ZN10layer_norm13ln_bwd_kernelINS_13Kernel_traitsIf6__halffS2_fjLj3072ELj1ELj1ELj4ELj16ENS_18Kernel_traits_baseILj3072EfS2_fS2_fjLj128EEEEELb1ELb1ELb1ELb0EEEvNS_9BwdParamsE,"",@"SHT_CUDA_INFO"
	.sectionflags	@""
	.align	4


	//----- nvinfo : EIATTR_CUDA_API_VERSION
	.align		4
        /*0000*/ 	.byte	0x04, 0x37
        /*0002*/ 	.short	(.L_4113 - .L_4112)
.L_4112:
        /*0004*/ 	.word	0x00000082


	//----- nvinfo : EIATTR_SW2861232_WAR
	.align		4
.L_4113:
        /*0008*/ 	.byte	0x01, 0x35
	.zero		2


	//----- nvinfo : EIATTR_PARAM_CBANK
	.align		4
        /*000c*/ 	.byte	0x04, 0x0a
        /*000e*/ 	.short	(.L_4115 - .L_4114)
	.align		4
.L_4114:
        /*0010*/ 	.word	index@(.nv.constant0._ZN10layer_norm13ln_bwd_kernelINS_13Kernel_traitsIf6__halffS2_fjLj3072ELj1ELj1ELj4ELj16ENS_18Kernel_traits_baseILj3072EfS2_fS2_fjLj128EEEEELb1ELb1ELb1ELb0EEEvNS_9BwdParamsE)
        /*0014*/ 	.short	0x0160
        /*0016*/ 	.short	0x0128


	//----- nvinfo : EIATTR_CBANK_PARAM_SIZE
	.align		4
.L_4115:
        /*0018*/ 	.byte	0x03, 0x19
        /*001a*/ 	.short	0x0128


	//----- nvinfo : EIATTR_KPARAM_INFO
	.align		4
        /*001c*/ 	.byte	0x04, 0x17
        /*001e*/ 	.short	(.L_4117 - .L_4116)
.L_4116:
        /*0020*/ 	.word	0x00000000
        /*0024*/ 	.short	0x0000
        /*0026*/ 	.short	0x0000
        /*0028*/ 	.byte	0x00, 0xf0, 0xa1, 0x04


	//----- nvinfo : EIATTR_MAXREG_COUNT
	.align		4
.L_4117:
        /*002c*/ 	.byte	0x03, 0x1b
        /*002e*/ 	.short	0x00ff


	//----- nvinfo : EIATTR_NUM_BARRIERS
	.align		4
        /*0030*/ 	.byte	0x02, 0x4c
        /*0032*/ 	.byte	0x01
	.zero		1


	//----- nvinfo : EIATTR_MERCURY_ISA_VERSION
	.align		4
        /*0034*/ 	.byte	0x03, 0x5f
        /*0036*/ 	.short	0x0000


	//----- nvinfo : EIATTR_COOP_GROUP_MASK_REGIDS
	.align		4
        /*0038*/ 	.byte	0x04, 0x29
        /*003a*/ 	.short	(.L_4119 - .L_4118)


	//   ....[0]....
.L_4118:
        /*003c*/ 	.word	0xffffffff


	//   ....[1]....
        /*0040*/ 	.word	0xffffffff


	//   ....[2]....
        /*0044*/ 	.word	0xffffffff


	//   ....[3]....
        /*0048*/ 	.word	0xffffffff


	//   ....[4]....
        /*004c*/ 	.word	0xffffffff


	//   ....[5]....
        /*0050*/ 	.word	0xffffffff


	//   ....[6]....
        /*0054*/ 	.word	0xffffffff


	//   ....[7]....
        /*0058*/ 	.word	0xffffffff


	//   ....[8]....
        /*005c*/ 	.word	0xffffffff


	//   ....[9]....
        /*0060*/ 	.word	0xffffffff


	//   ....[10]....
        /*0064*/ 	.word	0xffffffff


	//   ....[11]....
        /*0068*/ 	.word	0xffffffff


	//   ....[12]....
        /*006c*/ 	.word	0xffffffff


	//   ....[13]....
        /*0070*/ 	.word	0xffffffff


	//   ....[14]....
        /*0074*/ 	.word	0xffffffff


	//   ....[15]....
        /*0078*/ 	.word	0xffffffff


	//   ....[16]....
        /*007c*/ 	.word	0xffffffff


	//   ....[17]....
        /*0080*/ 	.word	0xffffffff


	//   ....[18]....
        /*0084*/ 	.word	0xffffffff


	//   ....[19]....
        /*0088*/ 	.word	0xffffffff


	//----- nvinfo : EIATTR_COOP_GROUP_INSTR_OFFSETS
	.align		4
.L_4119:
        /*008c*/ 	.byte	0x04, 0x28
        /*008e*/ 	.short	(.L_4121 - .L_4120)


	//   ....[0]....
.L_4120:
        /*0090*/ 	.word	0x000019d0


	//   ....[1]....
        /*0094*/ 	.word	0x000019f0


	//   ....[2]....
        /*0098*/ 	.word	0x00001a10


	//   ....[3]....
        /*009c*/ 	.word	0x00001a30


	//   ....[4]....
        /*00a0*/ 	.word	0x00001a50


	//   ....[5]....
        /*00a4*/ 	.word	0x00001a70


	//   ....[6]....
        /*00a8*/ 	.word	0x00001a90


	//   ....[7]....
        /*00ac*/ 	.word	0x00001ab0


	//   ....[8]....
        /*00b0*/ 	.word	0x00001ad0


	//   ....[9]....
        /*00b4*/ 	.word	0x00001af0


	//   ....[10]....
        /*00b8*/ 	.word	0x00004fc0


	//   ....[11]....
        /*00bc*/ 	.word	0x00005040


	//   ....[12]....
        /*00c0*/ 	.word	0x000050c0


	//   ....[13]....
        /*00c4*/ 	.word	0x00005130


	//   ....[14]....
        /*00c8*/ 	.word	0x000051b0


	//   ....[15]....
        /*00cc*/ 	.word	0x00005220


	//   ....[16]....
        /*00d0*/ 	.word	0x000052a0


	//   ....[17]....
        /*00d4*/ 	.word	0x00005310


	//   ....[18]....
        /*00d8*/ 	.word	0x00005390


	//   ....[19]....
        /*00dc*/ 	.word	0x00005400


	//----- nvinfo : EIATTR_EXIT_INSTR_OFFSETS
	.align		4
.L_4121:
        /*00e0*/ 	.byte	0x04, 0x1c
        /*00e2*/ 	.short	(.L_4123 - .L_4122)


	//   ....[0]....
.L_4122:
        /*00e4*/ 	.word	0x00004eb0


	//   ....[1]....
        /*00e8*/ 	.word	0x00004f60


	//----- nvinfo : EIATTR_MAX_THREADS
	.align		4
.L_4123:
        /*00ec*/ 	.byte	0x04, 0x05
        /*00ee*/ 	.short	(.L_4125 - .L_4124)
.L_4124:
        /*00f0*/ 	.word	0x00000080
        /*00f4*/ 	.word	0x00000001
        /*00f8*/ 	.word	0x00000001


	//----- nvinfo : EIATTR_CRS_STACK_SIZE
	.align		4
.L_4125:
        /*00fc*/ 	.byte	0x04, 0x1e
        /*00fe*/ 	.short	(.L_4127 - .L_4126)
.L_4126:
        /*0100*/ 	.word	0x00000000
.L_4127:


//--------------------- .nv.info._ZN10layer_norm22ln_bwd_finalize_kernelINS_22Kernel_traits_finalizeILj3072Ef6__halffS2_fjLb1ELj1024ELj4ENS_18Kernel_traits_baseILj3072EfS2_fS2_fjLj1024EEEEELb1ELb1EEEvNS_9BwdParamsE --------------------------
	.section	.nv.info._ZN10layer_norm22ln_bwd_finalize_kernelINS_22Kernel_traits_finalizeILj3072Ef6__halffS2_fjLb1ELj1024ELj4ENS_18Kernel_traits_baseILj3072EfS2_fS2_fjLj1024EEEEELb1ELb1EEEvNS_9BwdParamsE,"",@"SHT_CUDA_INFO"
	.sectionflags	@""
	.align	4


	//----- nvinfo : EIATTR_CUDA_API_VERSION
	.align		4
        /*0000*/ 	.byte	0x04, 0x37
        /*0002*/ 	.short	(.L_4129 - .L_4128)
.L_4128:
        /*0004*/ 	.word	0x00000082


	//----- nvinfo : EIATTR_SW2861232_WAR
	.align		4
.L_4129:
        /*0008*/ 	.byte	0x01, 0x35
	.zero		2


	//----- nvinfo : EIATTR_PARAM_CBANK
	.align		4
        /*000c*/ 	.byte	0x04, 0x0a
        /*000e*/ 	.short	(.L_4131 - .L_4130)
	.align		4
.L_4130:
        /*0010*/ 	.word	index@(.nv.constant0._ZN10layer_norm22ln_bwd_finalize_kernelINS_22Kernel_traits_finalizeILj3072Ef6__halffS2_fjLb1ELj1024ELj4ENS_18Kernel_traits_baseILj3072EfS2_fS2_fjLj1024EEEEELb1ELb1EEEvNS_9BwdParamsE)
        /*0014*/ 	.short	0x0160
        /*0016*/ 	.short	0x0128


	//----- nvinfo : EIATTR_CBANK_PARAM_SIZE
	.align		4
.L_4131:
        /*0018*/ 	.byte	0x03, 0x19
        /*001a*/ 	.short	0x0128


	//----- nvinfo : EIATTR_KPARAM_INFO
	.align		4
        /*001c*/ 	.byte	0x04, 0x17
        /*001e*/ 	.short	(.L_4133 - .L_4132)
.L_4132:
        /*0020*/ 	.word	0x00000000
        /*0024*/ 	.short	0x0000
        /*0026*/ 	.short	0x0000
        /*0028*/ 	.byte	0x00, 0xf0, 0xa1, 0x04


	//----- nvinfo : EIATTR_MAXREG_COUNT
	.align		4
.L_4133:
        /*002c*/ 	.byte	0x03, 0x1b
        /*002e*/ 	.short	0x0040


	//----- nvinfo : EIATTR_NUM_BARRIERS
	.align		4
        /*0030*/ 	.byte	0x02, 0x4c
        /*0032*/ 	.byte	0x01
	.zero		1


	//----- nvinfo : EIATTR_MERCURY_ISA_VERSION
	.align		4
        /*0034*/ 	.byte	0x03, 0x5f
        /*0036*/ 	.short	0x0000


	//----- nvinfo : EIATTR_COOP_GROUP_MASK_REGIDS
	.align		4
        /*0038*/ 	.byte	0x04, 0x29
        /*003a*/ 	.short	(.L_4135 - .L_4134)


	//   ....[0]....
.L_4134:
        /*003c*/ 	.word	0xffffffff


	//   ....[1]....
        /*0040*/ 	.word	0xffffffff


	//   ....[2]....
        /*0044*/ 	.word	0xffffffff


	//   ....[3]....
        /*0048*/ 	.word	0xffffffff


	//   ....[4]....
        /*004c*/ 	.word	0xffffffff


	//   ....[5]....
        /*0050*/ 	.word	0xffffffff


	//   ....[6]....
        /*0054*/ 	.word	0xffffffff


	//   ....[7]....
        /*0058*/ 	.word	0xffffffff


	//   ....[8]....
        /*005c*/ 	.word	0xffffffff


	//   ....[9]....
        /*0060*/ 	.word	0xffffffff


	//   ....[10]....
        /*0064*/ 	.word	0xffffffff


	//   ....[11]....
        /*0068*/ 	.word	0xffffffff


	//   ....[12]....
        /*006c*/ 	.word	0xffffffff


	//   ....[13]....
        /*0070*/ 	.word	0xffffffff


	//   ....[14]....
        /*0074*/ 	.word	0xffffffff


	//   ....[15]....
        /*0078*/ 	.word	0xffffffff


	//   ....[16]....
        /*007c*/ 	.word	0xffffffff


	//   ....[17]....
        /*0080*/ 	.word	0xffffffff


	//   ....[18]....
        /*0084*/ 	.word	0xffffffff


	//   ....[19]....
        /*0088*/ 	.word	0xffffffff


	//   ....[20]....
        /*008c*/ 	.word	0xffffffff


	//   ....[21]....
        /*0090*/ 	.word	0xffffffff


	//   ....[22]....
        /*0094*/ 	.word	0xffffffff


	//   ....[23]....
        /*0098*/ 	.word	0xffffffff


	//   ....[24]....
        /*009c*/ 	.word	0xffffffff


	//   ....[25]....
        /*00a0*/ 	.word	0xffffffff


	//   ....[26]....
        /*00a4*/ 	.word	0xffffffff


	//   ....[27]....
        /*00a8*/ 	.word	0xffffffff


	//   ....[28]....
        /*00ac*/ 	.word	0xffffffff


	//   ....[29]....
        /*00b0*/ 	.word	0xffffffff


	//----- nvinfo : EIATTR_COOP_GROUP_INSTR_OFFSETS
	.align		4
.L_4135:
        /*00b4*/ 	.byte	0x04, 0x28
        /*00b6*/ 	.short	(.L_4137 - .L_4136)


	//   ....[0]....
.L_4136:
        /*00b8*/ 	.word	0x000009a0


	//   ....[1]....
        /*00bc*/ 	.word	0x000009d0


	//   ....[2]....
        /*00c0*/ 	.word	0x000009e0


	//   ....[3]....
        /*00c4*/ 	.word	0x00000a00


	//   ....[4]....
        /*00c8*/ 	.word	0x00000a20


	//   ....[5]....
        /*00cc*/ 	.word	0x00000a30


	//   ....[6]....
        /*00d0*/ 	.word	0x00000a60


	//   ....[7]....
        /*00d4*/ 	.word	0x00000a80


	//   ....[8]....
        /*00d8*/ 	.word	0x00000a90


	//   ....[9]....
        /*00dc*/ 	.word	0x00000ac0


	//   ....[10]....
        /*00e0*/ 	.word	0x00000ae0


	//   ....[11]....
        /*00e4*/ 	.word	0x00000af0


	//   ....[12]....
        /*00e8*/ 	.word	0x00000b20


	//   ....[13]....
        /*00ec*/ 	.word	0x00000b40


	//   ....[14]....
        /*00f0*/ 	.word	0x00000b50


	//   ....[15]....
        /*00f4*/ 	.word	0x00000da0


	//   ....[16]....
        /*00f8*/ 	.word	0x00000e00


	//   ....[17]....
        /*00fc*/ 	.word	0x00000e60


	//   ....[18]....
        /*0100*/ 	.word	0x00000ec0


	//   ....[19]....
        /*0104*/ 	.word	0x00000f30


	//   ....[20]....
        /*0108*/ 	.word	0x00000fa0


	//   ....[21]....
        /*010c*/ 	.word	0x00001000


	//   ....[22]....
        /*0110*/ 	.word	0x00001060


	//   ....[23]....
        /*0114*/ 	.word	0x000010c0


	//   ....[24]....
        /*0118*/ 	.word	0x00001130


	//   ....[25]....
        /*011c*/ 	.word	0x000011a0


	//   ....[26]....
        /*0120*/ 	.word	0x00001200


	//   ....[27]....
        /*0124*/ 	.word	0x00001260


	//   ....[28]....
        /*0128*/ 	.word	0x000012c0


	//   ....[29]....
        /*012c*/ 	.word	0x00001320


	//----- nvinfo : EIATTR_EXIT_INSTR_OFFSETS
	.align		4
.L_4137:
        /*0130*/ 	.byte	0x04, 0x1c
        /*0132*/ 	.short	(.L_4139 - .L_4138)


	//   ....[0]....
.L_4138:
        /*0134*/ 	.word	0x00000070


	//   ....[1]....
        /*0138*/ 	.word	0x00000d40


	//----- nvinfo : EIATTR_MAX_THREADS
	.align		4
.L_4139:
        /*013c*/ 	.byte	0x04, 0x05
        /*013e*/ 	.short	(.L_4141 - .L_4140)
.L_4140:
        /*0140*/ 	.word	0x00000400
        /*0144*/ 	.word	0x00000001
        /*0148*/ 	.word	0x00000001


	//----- nvinfo : EIATTR_CRS_STACK_SIZE
	.align		4
.L_4141:
        /*014c*/ 	.byte	0x04, 0x1e
        /*014e*/ 	.short	(.L_4143 - .L_4142)
.L_4142:
        /*0150*/ 	.word	0x00000000
.L_4143:


//--------------------- .nv.info._ZN10layer_norm13ln_bwd_kernelINS_13Kernel_traitsIf6__halffS2_fjLj3072ELj1ELj1ELj4ELj16ENS_18Kernel_traits_baseILj3072EfS2_fS2_fjLj128EEEEELb1ELb1ELb1ELb1EEEvNS_9BwdParamsE --------------------------
	.section	.nv.info._ZN10layer_norm13ln_bwd_kernelINS_13Kernel_traitsIf6__halffS2_fjLj3072ELj1ELj1ELj4ELj16ENS_18Kernel_traits_baseILj3072EfS2_fS2_fjLj128EEEEELb1ELb1ELb1ELb1EEEvNS_9BwdParamsE,"",@"SHT_CUDA_INFO"
	.sectionflags	@""
	.align	4


	//----- nvinfo : EIATTR_CUDA_API_VERSION
	.align		4
        /*0000*/ 	.byte	0x04, 0x37
        /*0002*/ 	.short	(.L_4145 - .L_4144)
.L_4144:
        /*0004*/ 	.word	0x00000082


	//----- nvinfo : EIATTR_SW2861232_WAR
	.align		4
.L_4145:
        /*0008*/ 	.byte	0x01, 0x35
	.zero		2


	//----- nvinfo : EIATTR_PARAM_CBANK
	.align		4
        /*000c*/ 	.byte	0x04, 0x0a
        /*000e*/ 	.short	(.L_4147 - .L_4146)
	.align		4
.L_4146:
        /*0010*/ 	.word	index@(.nv.constant0._ZN10layer_norm13ln_bwd_kernelINS_13Kernel_traitsIf6__halffS2_fjLj3072ELj1ELj1ELj4ELj16ENS_18Kernel_traits_baseILj3072EfS2_fS2_fjLj128EEEEELb1ELb1ELb1ELb1EEEvNS_9BwdParamsE)
        /*0014*/ 	.short	0x0160
        /*0016*/ 	.short	0x0128


	//----- nvinfo : EIATTR_CBANK_PARAM_SIZE
	.align		4
.L_4147:
        /*0018*/ 	.byte	0x03, 0x19
        /*001a*/ 	.short	0x0128


	//----- nvinfo : EIATTR_KPARAM_INFO
	.align		4
        /*001c*/ 	.byte	0x04, 0x17
        /*001e*/ 	.short	(.L_4149 - .L_4148)
.L_4148:
        /*0020*/ 	.word	0x00000000
        /*0024*/ 	.short	0x0000
        /*0026*/ 	.short	0x0000
        /*0028*/ 	.byte	0x00, 0xf0, 0xa1, 0x04


	//----- nvinfo : EIATTR_MAXREG_COUNT
	.align		4
.L_4149:
        /*002c*/ 	.byte	0x03, 0x1b
        /*002e*/ 	.short	0x00ff


	//----- nvinfo : EIATTR_NUM_BARRIERS
	.align		4
        /*0030*/ 	.byte	0x02, 0x4c
        /*0032*/ 	.byte	0x01
	.zero		1


	//----- nvinfo : EIATTR_MERCURY_ISA_VERSION
	.align		4
        /*0034*/ 	.byte	0x03, 0x5f
        /*0036*/ 	.short	0x0000


	//----- nvinfo : EIATTR_COOP_GROUP_MASK_REGIDS
	.align		4
        /*0038*/ 	.byte	0x04, 0x29
        /*003a*/ 	.short	(.L_4151 - .L_4150)


	//   ....[0]....
.L_4150:
        /*003c*/ 	.word	0xffffffff


	//   ....[1]....
        /*0040*/ 	.word	0xffffffff


	//   ....[2]....
        /*0044*/ 	.word	0xffffffff


	//   ....[3]....
        /*0048*/ 	.word	0xffffffff


	//   ....[4]....
        /*004c*/ 	.word	0xffffffff


	//   ....[5]....
        /*0050*/ 	.word	0xffffffff


	//   ....[6]....
        /*0054*/ 	.word	0xffffffff


	//   ....[7]....
        /*0058*/ 	.word	0xffffffff


	//   ....[8]....
        /*005c*/ 	.word	0xffffffff


	//   ....[9]....
        /*0060*/ 	.word	0xffffffff


	//   ....[10]....
        /*0064*/ 	.word	0xffffffff


	//   ....[11]....
        /*0068*/ 	.word	0xffffffff


	//   ....[12]....
        /*006c*/ 	.word	0xffffffff


	//   ....[13]....
        /*0070*/ 	.word	0xffffffff


	//   ....[14]....
        /*0074*/ 	.word	0xffffffff


	//   ....[15]....
        /*0078*/ 	.word	0xffffffff


	//   ....[16]....
        /*007c*/ 	.word	0xffffffff


	//   ....[17]....
        /*0080*/ 	.word	0xffffffff


	//   ....[18]....
        /*0084*/ 	.word	0xffffffff


	//   ....[19]....
        /*0088*/ 	.word	0xffffffff


	//----- nvinfo : EIATTR_COOP_GROUP_INSTR_OFFSETS
	.align		4
.L_4151:
        /*008c*/ 	.byte	0x04, 0x28
        /*008e*/ 	.short	(.L_4153 - .L_4152)


	//   ....[0]....
.L_4152:
        /*0090*/ 	.word	0x00001960


	//   ....[1]....
        /*0094*/ 	.word	0x00001980


	//   ....[2]....
        /*0098*/ 	.word	0x000019a0


	//   ....[3]....
        /*009c*/ 	.word	0x000019c0


	//   ....[4]....
        /*00a0*/ 	.word	0x000019e0


	//   ....[5]....
        /*00a4*/ 	.word	0x00001a00


	//   ....[6]....
        /*00a8*/ 	.word	0x00001a20


	//   ....[7]....
        /*00ac*/ 	.word	0x00001a40


	//   ....[8]....
        /*00b0*/ 	.word	0x00001a60


	//   ....[9]....
        /*00b4*/ 	.word	0x00001a80


	//   ....[10]....
        /*00b8*/ 	.word	0x00004cc0


	//   ....[11]....
        /*00bc*/ 	.word	0x00004d40


	//   ....[12]....
        /*00c0*/ 	.word	0x00004dc0


	//   ....[13]....
        /*00c4*/ 	.word	0x00004e30


	//   ....[14]....
        /*00c8*/ 	.word	0x00004eb0


	//   ....[15]....
        /*00cc*/ 	.word	0x00004f20


	//   ....[16]....
        /*00d0*/ 	.word	0x00004fa0


	//   ....[17]....
        /*00d4*/ 	.word	0x00005010


	//   ....[18]....
        /*00d8*/ 	.word	0x00005090


	//   ....[19]....
        /*00dc*/ 	.word	0x00005100


	//----- nvinfo : EIATTR_EXIT_INSTR_OFFSETS
	.align		4
.L_4153:
        /*00e0*/ 	.byte	0x04, 0x1c
        /*00e2*/ 	.short	(.L_4155 - .L_4154)


	//   ....[0]....
.L_4154:
        /*00e4*/ 	.word	0x00004c60


	//----- nvinfo : EIATTR_MAX_THREADS
	.align		4
.L_4155:
        /*00e8*/ 	.byte	0x04, 0x05
        /*00ea*/ 	.short	(.L_4157 - .L_4156)
.L_4156:
        /*00ec*/ 	.word	0x00000080
        /*00f0*/ 	.word	0x00000001
        /*00f4*/ 	.word	0x00000001


	//----- nvinfo : EIATTR_CRS_STACK_SIZE
	.align		4
.L_4157:
        /*00f8*/ 	.byte	0x04, 0x1e
        /*00fa*/ 	.short	(.L_4159 - .L_4158)
.L_4158:
        /*00fc*/ 	.word	0x00000000
.L_4159:


//--------------------- .nv.info._ZN10layer_norm13ln_bwd_kernelINS_13Kernel_traitsI6__halfffffjLj3072ELj1ELj1ELj4ELj16ENS_18Kernel_traits_baseILj3072ES2_ffffjLj128EEEEELb0ELb0ELb0ELb0EEEvNS_9BwdParamsE --------------------------
	.section	.nv.info._ZN10layer_norm13ln_bwd_kernelINS_13Kernel_traitsI6__halfffffjLj3072ELj1ELj1ELj4ELj16ENS_18Kernel_traits_baseILj3072ES2_ffffjLj128EEEEELb0ELb0ELb0ELb0EEEvNS_9BwdParamsE,"",@"SHT_CUDA_INFO"
	.sectionflags	@""
	.align	4


	//----- nvinfo : EIATTR_CUDA_API_VERSION
	.align		4
        /*0000*/ 	.byte	0x04, 0x37
        /*0002*/ 	.short	(.L_4161 - .L_4160)
.L_4160:
        /*0004*/ 	.word	0x00000082


	//----- nvinfo : EIATTR_SW2861232_WAR
	.align		4
.L_4161:
        /*0008*/ 	.byte	0x01, 0x35
	.zero		2


	//----- nvinfo : EIATTR_PARAM_CBANK
	.align		4
        /*000c*/ 	.byte	0x04, 0x0a
        /*000e*/ 	.short	(.L_4163 - .L_4162)
	.align		4
.L_4162:
        /*0010*/ 	.word	index@(.nv.constant0._ZN10layer_norm13ln_bwd_kernelINS_13Kernel_traitsI6__halfffffjLj3072ELj1ELj1ELj4ELj16ENS_18Kernel_traits_baseILj3072ES2_ffffjLj128EEEEELb0ELb0ELb0ELb0EEEvNS_9BwdParamsE)
        /*0014*/ 	.short	0x0160
        /*0016*/ 	.short	0x0128


	//----- nvinfo : EIATTR_CBANK_PARAM_SIZE
	.align		4
.L_4163:
        /*0018*/ 	.byte	0x03, 0x19
        /*001a*/ 	.short	0x0128


	//----- nvinfo : EIATTR_KPARAM_INFO
	.align		4
        /*001c*/ 	.byte	0x04, 0x17
        /*001e*/ 	.short	(.L_4165 - .L_4164)
.L_4164:
        /*0020*/ 	.word	0x00000000
        /*0024*/ 	.short	0x0000
        /*0026*/ 	.short	0x0000
        /*0028*/ 	.byte	0x00, 0xf0, 0xa1, 0x04


	//----- nvinfo : EIATTR_MAXREG_COUNT
	.align		4
.L_4165:
        /*002c*/ 	.byte	0x03, 0x1b
        /*002e*/ 	.short	0x00ff


	//----- nvinfo : EIATTR_NUM_BARRIERS
	.align		4
        /*0030*/ 	.byte	0x02, 0x4c
        /*0032*/ 	.byte	0x01
	.zero		1


	//----- nvinfo : EIATTR_MERCURY_ISA_VERSION
	.align		4
        /*0034*/ 	.byte	0x03, 0x5f
        /*0036*/ 	.short	0x0000


	//----- nvinfo : EIATTR_COOP_GROUP_MASK_REGIDS
	.align		4
        /*0038*/ 	.byte	0x04, 0x29
        /*003a*/ 	.short	(.L_4167 - .L_4166)


	//   ....[0]....
.L_4166:
        /*003c*/ 	.word	0xffffffff


	//   ....[1]....
        /*0040*/ 	.word	0xffffffff


	//   ....[2]....
        /*0044*/ 	.word	0xffffffff


	//   ....[3]....
        /*0048*/ 	.word	0xffffffff


	//   ....[4]....
        /*004c*/ 	.word	0xffffffff


	//   ....[5]....
        /*0050*/ 	.word	0xffffffff


	//   ....[6]....
        /*0054*/ 	.word	0xffffffff


	//   ....[7]....
        /*0058*/ 	.word	0xffffffff


	//   ....[8]....
        /*005c*/ 	.word	0xffffffff


	//   ....[9]....
        /*0060*/ 	.word	0xffffffff


	//   ....[10]....
        /*0064*/ 	.word	0xffffffff


	//   ....[11]....
        /*0068*/ 	.word	0xffffffff


	//   ....[12]....
        /*006c*/ 	.word	0xffffffff


	//   ....[13]....
        /*0070*/ 	.word	0xffffffff


	//   ....[14]....
        /*0074*/ 	.word	0xffffffff


	//   ....[15]....
        /*0078*/ 	.word	0xffffffff


	//   ....[16]....
        /*007c*/ 	.word	0xffffffff


	//   ....[17]....
        /*0080*/ 	.word	0xffffffff


	//   ....[18]....
        /*0084*/ 	.word	0xffffffff


	//   ....[19]....
        /*0088*/ 	.word	0xffffffff


	//----- nvinfo : EIATTR_COOP_GROUP_INSTR_OFFSETS
	.align		4
.L_4167:
        /*008c*/ 	.byte	0x04, 0x28
        /*008e*/ 	.short	(.L_4169 - .L_4168)


	//   ....[0]....
.L_4168:
        /*0090*/ 	.word	0x000019e0


	//   ....[1]....
        /*0094*/ 	.word	0x00001a10


	//   ....[2]....
        /*0098*/ 	.word	0x00001a20


	//   ....[3]....
        /*009c*/ 	.word	0x00001a50


	//   ....[4]....
        /*00a0*/ 	.word	0x00001a60


	//   ....[5]....
        /*00a4*/ 	.word	0x00001a90


	//   ....[6]....
        /*00a8*/ 	.word	0x00001aa0


	//   ....[7]....
        /*00ac*/ 	.word	0x00001ad0


	//   ....[8]....
        /*00b0*/ 	.word	0x00001ae0


	//   ....[9]....
        /*00b4*/ 	.word	0x00001b00


	//   ....[10]....
        /*00b8*/ 	.word	0x00002db0


	//   ....[11]....
        /*00bc*/ 	.word	0x00002e30


	//   ....[12]....
        /*00c0*/ 	.word	0x00002eb0


	//   ....[13]....
        /*00c4*/ 	.word	0x00002f20


	//   ....[14]....
        /*00c8*/ 	.word	0x00002fa0


	//   ....[15]....
        /*00cc*/ 	.word	0x00003010


	//   ....[16]....
        /*00d0*/ 	.word	0x00003090


	//   ....[17]....
        /*00d4*/ 	.word	0x00003100


	//   ....[18]....
        /*00d8*/ 	.word	0x00003180


	//   ....[19]....
        /*00dc*/ 	.word	0x000031f0


	//----- nvinfo : EIATTR_EXIT_INSTR_OFFSETS
	.align		4
.L_4169:
        /*00e0*/ 	.byte	0x04, 0x1c
        /*00e2*/ 	.short	(.L_4171 - .L_4170)


	//   ....[0]....
.L_4170:
        /*00e4*/ 	.word	0x00002cf0


	//   ....[1]....
        /*00e8*/ 	.word	0x00002d50


	//----- nvinfo : EIATTR_MAX_THREADS
	.align		4
.L_4171:
        /*00ec*/ 	.byte	0x04, 0x05
        /*00ee*/ 	.short	(.L_4173 - .L_4172)
.L_4172:
        /*00f0*/ 	.word	0x00000080
        /*00f4*/ 	.word	0x00000001
        /*00f8*/ 	.word	0x00000001


	//----- nvinfo : EIATTR_CRS_STACK_SIZE
	.align		4
.L_4173:
        /*00fc*/ 	.byte	0x04, 0x1e
        /*00fe*/ 	.short	(.L_4175 - .L_4174)
.L_4174:
        /*0100*/ 	.word	0x00000000
.L_4175:


//--------------------- .nv.info._ZN10layer_norm13ln_bwd_kernelINS_13Kernel_traitsI6__halfffffjLj3072ELj1ELj1ELj4ELj16ENS_18Kernel_traits_baseILj3072ES2_ffffjLj128EEEEELb0ELb0ELb0ELb1EEEvNS_9BwdParamsE --------------------------
	.section	.nv.info._ZN10layer_norm13ln_bwd_kernelINS_13Kernel_traitsI6__halfffffjLj3072ELj1ELj1ELj4ELj16ENS_18Kernel_traits_baseILj3072ES2_ffffjLj128EEEEELb0ELb0ELb0ELb1EEEvNS_9BwdParamsE,"",@"SHT_CUDA_INFO"
	.sectionflags	@""
	.align	4


	//----- nvinfo : EIATTR_CUDA_API_VERSION
	.align		4
        /*0000*/ 	.byte	0x04, 0x37
        /*0002*/ 	.short	(.L_4177 - .L_4176)
.L_4176:
        /*0004*/ 	.word	0x00000082


	//----- nvinfo : EIATTR_SW2861232_WAR
	.align		4
.L_4177:
        /*0008*/ 	.byte	0x01, 0x35
	.zero		2


	//----- nvinfo : EIATTR_PARAM_CBANK
	.align		4
        /*000c*/ 	.byte	0x04, 0x0a
        /*000e*/ 	.short	(.L_4179 - .L_4178)
	.align		4
.L_4178:
        /*0010*/ 	.word	index@(.nv.constant0._ZN10layer_norm13ln_bwd_kernelINS_13Kernel_traitsI6__halfffffjLj3072ELj1ELj1ELj4ELj16ENS_18Kernel_traits_baseILj3072ES2_ffffjLj128EEEEELb0ELb0ELb0ELb1EEEvNS_9BwdParamsE)
        /*0014*/ 	.short	0x0160
        /*0016*/ 	.short	0x0128


	//----- nvinfo : EIATTR_CBANK_PARAM_SIZE
	.align		4
.L_4179:
        /*0018*/ 	.byte	0x03, 0x19
        /*001a*/ 	.short	0x0128


	//----- nvinfo : EIATTR_KPARAM_INFO
	.align		4
        /*001c*/ 	.byte	0x04, 0x17
        /*001e*/ 	.short	(.L_4181 - .L_4180)
.L_4180:
        /*0020*/ 	.word	0x00000000
        /*0024*/ 	.short	0x0000
        /*0026*/ 	.short	0x0000
        /*0028*/ 	.byte	0x00, 0xf0, 0xa1, 0x04


	//----- nvinfo : EIATTR_MAXREG_COUNT
	.align		4
.L_4181:
        /*002c*/ 	.byte	0x03, 0x1b
        /*002e*/ 	.short	0x00ff


	//----- nvinfo : EIATTR_NUM_BARRIERS
	.align		4
        /*0030*/ 	.byte	0x02, 0x4c
        /*0032*/ 	.byte	0x01
	.zero		1


	//----- nvinfo : EIATTR_MERCURY_ISA_VERSION
	.align		4
        /*0034*/ 	.byte	0x03, 0x5f
        /*0036*/ 	.short	0x0000


	//----- nvinfo : EIATTR_COOP_GROUP_MASK_REGIDS
	.align		4
        /*0038*/ 	.byte	0x04, 0x29
        /*003a*/ 	.short	(.L_4183 - .L_4182)


	//   ....[0]....
.L_4182:
        /*003c*/ 	.word	0xffffffff


	//   ....[1]....
        /*0040*/ 	.word	0xffffffff


	//   ....[2]....
        /*0044*/ 	.word	0xffffffff


	//   ....[3]....
        /*0048*/ 	.word	0xffffffff


	//   ....[4]....
        /*004c*/ 	.word	0xffffffff


	//   ....[5]....
        /*0050*/ 	.word	0xffffffff


	//   ....[6]....
        /*0054*/ 	.word	0xffffffff


	//   ....[7]....
        /*0058*/ 	.word	0xffffffff


	//   ....[8]....
        /*005c*/ 	.word	0xffffffff


	//   ....[9]....
        /*0060*/ 	.word	0xffffffff


	//   ....[10]....
        /*0064*/ 	.word	0xffffffff


	//   ....[11]....
        /*0068*/ 	.word	0xffffffff


	//   ....[12]....
        /*006c*/ 	.word	0xffffffff


	//   ....[13]....
        /*0070*/ 	.word	0xffffffff


	//   ....[14]....
        /*0074*/ 	.word	0xffffffff


	//   ....[15]....
        /*0078*/ 	.word	0xffffffff


	//   ....[16]....
        /*007c*/ 	.word	0xffffffff


	//   ....[17]....
        /*0080*/ 	.word	0xffffffff


	//   ....[18]....
        /*0084*/ 	.word	0xffffffff


	//   ....[19]....
        /*0088*/ 	.word	0xffffffff


	//----- nvinfo : EIATTR_COOP_GROUP_INSTR_OFFSETS
	.align		4
.L_4183:
        /*008c*/ 	.byte	0x04, 0x28
        /*008e*/ 	.short	(.L_4185 - .L_4184)


	//   ....[0]....
.L_4184:
        /*0090*/ 	.word	0x000015d0


	//   ....[1]....
        /*0094*/ 	.word	0x000015f0


	//   ....[2]....
        /*0098*/ 	.word	0x00001610


	//   ....[3]....
        /*009c*/ 	.word	0x00001630


	//   ....[4]....
        /*00a0*/ 	.word	0x00001650


	//   ....[5]....
        /*00a4*/ 	.word	0x00001670


	//   ....[6]....
        /*00a8*/ 	.word	0x00001690


	//   ....[7]....
        /*00ac*/ 	.word	0x000016b0


	//   ....[8]....
        /*00b0*/ 	.word	0x000016d0


	//   ....[9]....
        /*00b4*/ 	.word	0x000016f0


	//   ....[10]....
        /*00b8*/ 	.word	0x00002930


	//   ....[11]....
        /*00bc*/ 	.word	0x000029b0


	//   ....[12]....
        /*00c0*/ 	.word	0x00002a30


	//   ....[13]....
        /*00c4*/ 	.word	0x00002aa0


	//   ....[14]....
        /*00c8*/ 	.word	0x00002b20


	//   ....[15]....
        /*00cc*/ 	.word	0x00002b90


	//   ....[16]....
        /*00d0*/ 	.word	0x00002c10


	//   ....[17]....
        /*00d4*/ 	.word	0x00002c80


	//   ....[18]....
        /*00d8*/ 	.word	0x00002d00


	//   ....[19]....
        /*00dc*/ 	.word	0x00002d70


	//----- nvinfo : EIATTR_EXIT_INSTR_OFFSETS
	.align		4
.L_4185:
        /*00e0*/ 	.byte	0x04, 0x1c
        /*00e2*/ 	.short	(.L_4187 - .L_4186)


	//   ....[0]....
.L_4186:
        /*00e4*/ 	.word	0x000028d0


	//----- nvinfo : EIATTR_MAX_THREADS
	.align		4
.L_4187:
        /*00e8*/ 	.byte	0x04, 0x05
        /*00ea*/ 	.short	(.L_4189 - .L_4188)
.L_4188:
        /*00ec*/ 	.word	0x00000080
        /*00f0*/ 	.word	0x00000001
        /*00f4*/ 	.word	0x00000001


	//----- nvinfo : EIATTR_CRS_STACK_SIZE
	.align		4
.L_4189:
        /*00f8*/ 	.byte	0x04, 0x1e
        /*00fa*/ 	.short	(.L_4191 - .L_4190)
.L_4190:
        /*00fc*/ 	.word	0x00000000
.L_4191:


//--------------------- .nv.info._ZN10layer_norm13ln_bwd_kernelINS_13Kernel_traitsI6__halfffffjLj3072ELj1ELj1ELj4ELj16ENS_18Kernel_traits_baseILj3072ES2_ffffjLj128EEEEELb0ELb0ELb1ELb0EEEvNS_9BwdParamsE --------------------------
	.section	.nv.info._ZN10layer_norm13ln_bwd_kernelINS_13Kernel_traitsI6__halfffffjLj3072ELj1ELj1ELj4ELj16ENS_18Kernel_traits_baseILj3072ES2_ffffjLj128EEEEELb0ELb0ELb1ELb0EEEvNS_9BwdParamsE,"",@"SHT_CUDA_INFO"
	.sectionflags	@""
	.align	4


	//----- nvinfo : EIATTR_CUDA_API_VERSION
	.align		4
        /*0000*/ 	.byte	0x04, 0x37
        /*0002*/ 	.short	(.L_4193 - .L_4192)
.L_4192:
        /*0004*/ 	.word	0x00000082


	//----- nvinfo : EIATTR_SW2861232_WAR
	.align		4
.L_4193:
        /*0008*/ 	.byte	0x01, 0x35
	.zero		2


	//----- nvinfo : EIATTR_PARAM_CBANK
	.align		4
        /*000c*/ 	.byte	0x04, 0x0a
        /*000e*/ 	.short	(.L_4195 - .L_4194)
	.align		4
.L_4194:
        /*0010*/ 	.word	index@(.nv.constant0._ZN10layer_norm13ln_bwd_kernelINS_13Kernel_traitsI6__halfffffjLj3072ELj1ELj1ELj4ELj16ENS_18Kernel_traits_baseILj3072ES2_ffffjLj128EEEEELb0ELb0ELb1ELb0EEEvNS_9BwdParamsE)
        /*0014*/ 	.short	0x0160
        /*0016*/ 	.short	0x0128


	//----- nvinfo : EIATTR_CBANK_PARAM_SIZE
	.align		4
.L_4195:
        /*0018*/ 	.byte	0x03, 0x19
        /*001a*/ 	.short	0x0128


	//----- nvinfo : EIATTR_KPARAM_INFO
	.align		4
        /*001c*/ 	.byte	0x04, 0x17
        /*001e*/ 	.short	(.L_4197 - .L_4196)
.L_4196:
        /*0020*/ 	.word	0x00000000
        /*0024*/ 	.short	0x0000
        /*0026*/ 	.short	0x0000
        /*0028*/ 	.byte	0x00, 0xf0, 0xa1, 0x04


	//----- nvinfo : EIATTR_MAXREG_COUNT
	.align		4
.L_4197:
        /*002c*/ 	.byte	0x03, 0x1b
        /*002e*/ 	.short	0x00ff


	//----- nvinfo : EIATTR_NUM_BARRIERS
	.align		4
        /*0030*/ 	.byte	0x02, 0x4c
        /*0032*/ 	.byte	0x01
	.zero		1


	//----- nvinfo : EIATTR_MERCURY_ISA_VERSION
	.align		4
        /*0034*/ 	.byte	0x03, 0x5f
        /*0036*/ 	.short	0x0000


	//----- nvinfo : EIATTR_COOP_GROUP_MASK_REGIDS
	.align		4
        /*0038*/ 	.byte	0x04, 0x29
        /*003a*/ 	.short	(.L_4199 - .L_4198)


	//   ....[0]....
.L_4198:
        /*003c*/ 	.word	0xffffffff


	//   ....[1]....
        /*0040*/ 	.word	0xffffffff


	//   ....[2]....
        /*0044*/ 	.word	0xffffffff


	//   ....[3]....
        /*0048*/ 	.word	0xffffffff


	//   ....[4]....
        /*004c*/ 	.word	0xffffffff


	//   ....[5]....
        /*0050*/ 	.word	0xffffffff


	//   ....[6]....
        /*0054*/ 	.word	0xffffffff


	//   ....[7]....
        /*0058*/ 	.word	0xffffffff


	//   ....[8]....
        /*005c*/ 	.word	0xffffffff


	//   ....[9]....
        /*0060*/ 	.word	0xffffffff


	//   ....[10]....
        /*0064*/ 	.word	0xffffffff


	//   ....[11]....
        /*0068*/ 	.word	0xffffffff


	//   ....[12]....
        /*006c*/ 	.word	0xffffffff


	//   ....[13]....
        /*0070*/ 	.word	0xffffffff


	//   ....[14]....
        /*0074*/ 	.word	0xffffffff


	//   ....[15]....
        /*0078*/ 	.word	0xffffffff


	//   ....[16]....
        /*007c*/ 	.word	0xffffffff


	//   ....[17]....
        /*0080*/ 	.word	0xffffffff


	//   ....[18]....
        /*0084*/ 	.word	0xffffffff


	//   ....[19]....
        /*0088*/ 	.word	0xffffffff


	//----- nvinfo : EIATTR_COOP_GROUP_INSTR_OFFSETS
	.align		4
.L_4199:
        /*008c*/ 	.byte	0x04, 0x28
        /*008e*/ 	.short	(.L_4201 - .L_4200)


	//   ....[0]....
.L_4200:
        /*0090*/ 	.word	0x00001d20


	//   ....[1]....
        /*0094*/ 	.word	0x00001d40


	//   ....[2]....
        /*0098*/ 	.word	0x00001d60


	//   ....[3]....
        /*009c*/ 	.word	0x00001d80


	//   ....[4]....
        /*00a0*/ 	.word	0x00001da0


	//   ....[5]....
        /*00a4*/ 	.word	0x00001dc0


	//   ....[6]....
        /*00a8*/ 	.word	0x00001de0


	//   ....[7]....
        /*00ac*/ 	.word	0x00001e00


	//   ....[8]....
        /*00b0*/ 	.word	0x00001e20


	//   ....[9]....
        /*00b4*/ 	.word	0x00001e40


	//   ....[10]....
        /*00b8*/ 	.word	0x00004140


	//   ....[11]....
        /*00bc*/ 	.word	0x000041c0


	//   ....[12]....
        /*00c0*/ 	.word	0x00004240


	//   ....[13]....
        /*00c4*/ 	.word	0x000042b0


	//   ....[14]....
        /*00c8*/ 	.word	0x00004330


	//   ....[15]....
        /*00cc*/ 	.word	0x000043a0


	//   ....[16]....
        /*00d0*/ 	.word	0x00004420


	//   ....[17]....
        /*00d4*/ 	.word	0x00004490


	//   ....[18]....
        /*00d8*/ 	.word	0x00004510


	//   ....[19]....
        /*00dc*/ 	.word	0x00004580


	//----- nvinfo : EIATTR_EXIT_INSTR_OFFSETS
	.align		4
.L_4201:
        /*00e0*/ 	.byte	0x04, 0x1c
        /*00e2*/ 	.short	(.L_4203 - .L_4202)


	//   ....[0]....
.L_4202:
        /*00e4*/ 	.word	0x00004080


	//   ....[1]....
        /*00e8*/ 	.word	0x000040e0


	//----- nvinfo : EIATTR_MAX_THREADS
	.align		4
.L_4203:
        /*00ec*/ 	.byte	0x04, 0x05
        /*00ee*/ 	.short	(.L_4205 - .L_4204)
.L_4204:
        /*00f0*/ 	.word	0x00000080
        /*00f4*/ 	.word	0x00000001
        /*00f8*/ 	.word	0x00000001


	//----- nvinfo : EIATTR_CRS_STACK_SIZE
	.align		4
.L_4205:
        /*00fc*/ 	.byte	0x04, 0x1e
        /*00fe*/ 	.short	(.L_4207 - .L_4206)
.L_4206:
        /*0100*/ 	.word	0x00000000
.L_4207:


//--------------------- .nv.info._ZN10layer_norm13ln_bwd_kernelINS_13Kernel_traitsI6__halfffffjLj3072ELj1ELj1ELj4ELj16ENS_18Kernel_traits_baseILj3072ES2_ffffjLj128EEEEELb0ELb0ELb1ELb1EEEvNS_9BwdParamsE --------------------------
	.section	.nv.info._ZN10layer_norm13ln_bwd_kernelINS_13Kernel_traitsI6__halfffffjLj3072ELj1ELj1ELj4ELj16ENS_18Kernel_traits_baseILj3072ES2_ffffjLj128EEEEELb0ELb0ELb1ELb1EEEvNS_9BwdParamsE,"",@"SHT_CUDA_INFO"
	.sectionflags	@""
	.align	4


	//----- nvinfo : EIATTR_CUDA_API_VERSION
	.align		4
        /*0000*/ 	.byte	0x04, 0x37
        /*0002*/ 	.short	(.L_4209 - .L_4208)
.L_4208:
        /*0004*/ 	.word	0x00000082


	//----- nvinfo : EIATTR_SW2861232_WAR
	.align		4
.L_4209:
        /*0008*/ 	.byte	0x01, 0x35
	.zero		2


	//----- nvinfo : EIATTR_PARAM_CBANK
	.align		4
        /*000c*/ 	.byte	0x04, 0x0a
        /*000e*/ 	.short	(.L_4211 - .L_4210)
	.align		4
.L_4210:
        /*0010*/ 	.word	index@(.nv.constant0._ZN10layer_norm13ln_bwd_kernelINS_13Kernel_traitsI6__halfffffjLj3072ELj1ELj1ELj4ELj16ENS_18Kernel_traits_baseILj3072ES2_ffffjLj128EEEEELb0ELb0ELb1ELb1EEEvNS_9BwdParamsE)
        /*0014*/ 	.short	0x0160
        /*0016*/ 	.short	0x0128


	//----- nvinfo : EIATTR_CBANK_PARAM_SIZE
	.align		4
.L_4211:
        /*0018*/ 	.byte	0x03, 0x19
        /*001a*/ 	.short	0x0128


	//----- nvinfo : EIATTR_KPARAM_INFO
	.align		4
        /*001c*/ 	.byte	0x04, 0x17
        /*001e*/ 	.short	(.L_4213 - .L_4212)
.L_4212:
        /*0020*/ 	.word	0x00000000
        /*0024*/ 	.short	0x0000
        /*0026*/ 	.short	0x0000
        /*0028*/ 	.byte	0x00, 0xf0, 0xa1, 0x04


	//----- nvinfo : EIATTR_MAXREG_COUNT
	.align		4
.L_4213:
        /*002c*/ 	.byte	0x03, 0x1b
        /*002e*/ 	.short	0x00ff


	//----- nvinfo : EIATTR_NUM_BARRIERS
	.align		4
        /*0030*/ 	.byte	0x02, 0x4c
        /*0032*/ 	.byte	0x01
	.zero		1


	//----- nvinfo : EIATTR_MERCURY_ISA_VERSION
	.align		4
        /*0034*/ 	.byte	0x03, 0x5f
        /*0036*/ 	.short	0x0000


	//----- nvinfo : EIATTR_COOP_GROUP_MASK_REGIDS
	.align		4
        /*0038*/ 	.byte	0x04, 0x29
        /*003a*/ 	.short	(.L_4215 - .L_4214)


	//   ....[0]....
.L_4214:
        /*003c*/ 	.word	0xffffffff


	//   ....[1]....
        /*0040*/ 	.word	0xffffffff


	//   ....[2]....
        /*0044*/ 	.word	0xffffffff


	//   ....[3]....
        /*0048*/ 	.word	0xffffffff


	//   ....[4]....
        /*004c*/ 	.word	0xffffffff


	//   ....[5]....
        /*0050*/ 	.word	0xffffffff


	//   ....[6]....
        /*0054*/ 	.word	0xffffffff


	//   ....[7]....
        /*0058*/ 	.word	0xffffffff


	//   ....[8]....
        /*005c*/ 	.word	0xffffffff


	//   ....[9]....
        /*0060*/ 	.word	0xffffffff


	//   ....[10]....
        /*0064*/ 	.word	0xffffffff


	//   ....[11]....
        /*0068*/ 	.word	0xffffffff


	//   ....[12]....
        /*006c*/ 	.word	0xffffffff


	//   ....[13]....
        /*0070*/ 	.word	0xffffffff


	//   ....[14]....
        /*0074*/ 	.word	0xffffffff


	//   ....[15]....
        /*0078*/ 	.word	0xffffffff


	//   ....[16]....
        /*007c*/ 	.word	0xffffffff


	//   ....[17]....
        /*0080*/ 	.word	0xffffffff


	//   ....[18]....
        /*0084*/ 	.word	0xffffffff


	//   ....[19]....
        /*0088*/ 	.word	0xffffffff


	//----- nvinfo : EIATTR_COOP_GROUP_INSTR_OFFSETS
	.align		4
.L_4215:
        /*008c*/ 	.byte	0x04, 0x28
        /*008e*/ 	.short	(.L_4217 - .L_4216)


	//   ....[0]....
.L_4216:
        /*0090*/ 	.word	0x00001700


	//   ....[1]....
        /*0094*/ 	.word	0x00001720


	//   ....[2]....
        /*0098*/ 	.word	0x00001740


	//   ....[3]....
        /*009c*/ 	.word	0x00001760


	//   ....[4]....
        /*00a0*/ 	.word	0x00001780


	//   ....[5]....
        /*00a4*/ 	.word	0x000017a0


	//   ....[6]....
        /*00a8*/ 	.word	0x000017c0


	//   ....[7]....
        /*00ac*/ 	.word	0x000017e0


	//   ....[8]....
        /*00b0*/ 	.word	0x00001800


	//   ....[9]....
        /*00b4*/ 	.word	0x00001820


	//   ....[10]....
        /*00b8*/ 	.word	0x000036d0


	//   ....[11]....
        /*00bc*/ 	.word	0x00003750


	//   ....[12]....
        /*00c0*/ 	.word	0x000037d0


	//   ....[13]....
        /*00c4*/ 	.word	0x00003840


	//   ....[14]....
        /*00c8*/ 	.word	0x000038c0


	//   ....[15]....
        /*00cc*/ 	.word	0x00003930


	//   ....[16]....
        /*00d0*/ 	.word	0x000039b0


	//   ....[17]....
        /*00d4*/ 	.word	0x00003a20


	//   ....[18]....
        /*00d8*/ 	.word	0x00003aa0


	//   ....[19]....
        /*00dc*/ 	.word	0x00003b10


	//----- nvinfo : EIATTR_EXIT_INSTR_OFFSETS
	.align		4
.L_4217:
        /*00e0*/ 	.byte	0x04, 0x1c
        /*00e2*/ 	.short	(.L_4219 - .L_4218)


	//   ....[0]....
.L_4218:
        /*00e4*/ 	.word	0x00003670


	//----- nvinfo : EIATTR_MAX_THREADS
	.align		4
.L_4219:
        /*00e8*/ 	.byte	0x04, 0x05
        /*00ea*/ 	.short	(.L_4221 - .L_4220)
.L_4220:
        /*00ec*/ 	.word	0x00000080
        /*00f0*/ 	.word	0x00000001
        /*00f4*/ 	.word	0x00000001


	//----- nvinfo : EIATTR_CRS_STACK_SIZE
	.align		4
.L_4221:
        /*00f8*/ 	.byte	0x04, 0x1e
        /*00fa*/ 	.short	(.L_4223 - .L_4222)
.L_4222:
        /*00fc*/ 	.word	0x00000000
.L_4223:


//--------------------- .nv.info._ZN10layer_norm13ln_bwd_kernelINS_13Kernel_traitsI6__halfffffjLj3072ELj1ELj1ELj4ELj16ENS_18Kernel_traits_baseILj3072ES2_ffffjLj128EEEEELb0ELb1ELb0ELb0EEEvNS_9BwdParamsE --------------------------
	.section	.nv.info._ZN10layer_norm13ln_bwd_kernelINS_13Kernel_traitsI6__halfffffjLj3072ELj1ELj1ELj4ELj16ENS_18Kernel_traits_baseILj3072ES2_ffffjLj128EEEEELb0ELb1ELb0ELb0EEEvNS_9BwdParamsE,"",@"SHT_CUDA_INFO"
	.sectionflags	@""
	.align	4


	//----- nvinfo : EIATTR_CUDA_API_VERSION
	.align		4
        /*0000*/ 	.byte	0x04, 0x37
        /*0002*/ 	.short	(.L_4225 - .L_4224)
.L_4224:
        /*0004*/ 	.word	0x00000082


	//----- nvinfo : EIATTR_SW2861232_WAR
	.align		4
.L_4225:
        /*0008*/ 	.byte	0x01, 0x35
	.zero		2


	//----- nvinfo : EIATTR_PARAM_CBANK
	.align		4
        /*000c*/ 	.byte	0x04, 0x0a
        /*000e*/ 	.short	(.L_4227 - .L_4226)
	.align		4
.L_4226:
        /*0010*/ 	.word	index@(.nv.constant0._ZN10layer_norm13ln_bwd_kernelINS_13Kernel_traitsI6__halfffffjLj3072ELj1ELj1ELj4ELj16ENS_18Kernel_traits_baseILj3072ES2_ffffjLj128EEEEELb0ELb1ELb0ELb0EEEvNS_9BwdParamsE)
        /*0014*/ 	.short	0x0160
        /*0016*/ 	.short	0x0128


	//----- nvinfo : EIATTR_CBANK_PARAM_SIZE
	.align		4
.L_4227:
        /*0018*/ 	.byte	0x03, 0x19
        /*001a*/ 	.short	0x0128


	//----- nvinfo : EIATTR_KPARAM_INFO
	.align		4
        /*001c*/ 	.byte	0x04, 0x17
        /*001e*/ 	.short	(.L_4229 - .L_4228)
.L_4228:
        /*0020*/ 	.word	0x00000000
        /*0024*/ 	.short	0x0000
        /*0026*/ 	.short	0x0000
        /*0028*/ 	.byte	0x00, 0xf0, 0xa1, 0x04


	//----- nvinfo : EIATTR_MAXREG_COUNT
	.align		4
.L_4229:
        /*002c*/ 	.byte	0x03, 0x1b
        /*002e*/ 	.short	0x00ff


	//----- nvinfo : EIATTR_NUM_BARRIERS
	.align		4
        /*0030*/ 	.byte	0x02, 0x4c
        /*0032*/ 	.byte	0x01
	.zero		1


	//----- nvinfo : EIATTR_MERCURY_ISA_VERSION
	.align		4
        /*0034*/ 	.byte	0x03, 0x5f
        /*0036*/ 	.short	0x0000


	//----- nvinfo : EIATTR_COOP_GROUP_MASK_REGIDS
	.align		4
        /*0038*/ 	.byte	0x04, 0x29
        /*003a*/ 	.short	(.L_4231 - .L_4230)


	//   ....[0]....
.L_4230:
        /*003c*/ 	.word	0xffffffff


	//   ....[1]....
        /*0040*/ 	.word	0xffffffff


	//   ....[2]....
        /*0044*/ 	.word	0xffffffff


	//   ....[3]....
        /*0048*/ 	.word	0xffffffff


	//   ....[4]....
        /*004c*/ 	.word	0xffffffff


	//   ....[5]....
        /*0050*/ 	.word	0xffffffff


	//   ....[6]....
        /*0054*/ 	.word	0xffffffff


	//   ....[7]....
        /*0058*/ 	.word	0xffffffff


	//   ....[8]....
        /*005c*/ 	.word	0xffffffff


	//   ....[9]....
        /*0060*/ 	.word	0xffffffff


	//   ....[10]....
        /*0064*/ 	.word	0xffffffff


	//   ....[11]....
        /*0068*/ 	.word	0xffffffff


	//   ....[12]....
        /*006c*/ 	.word	0xffffffff


	//   ....[13]....
        /*0070*/ 	.word	0xffffffff


	//   ....[14]....
        /*0074*/ 	.word	0xffffffff


	//   ....[15]....
        /*0078*/ 	.word	0xffffffff


	//   ....[16]....
        /*007c*/ 	.word	0xffffffff


	//   ....[17]....
        /*0080*/ 	.word	0xffffffff


	//   ....[18]....
        /*0084*/ 	.word	0xffffffff


	//   ....[19]....
        /*0088*/ 	.word	0xffffffff


	//----- nvinfo : EIATTR_COOP_GROUP_INSTR_OFFSETS
	.align		4
.L_4231:
        /*008c*/ 	.byte	0x04, 0x28
        /*008e*/ 	.short	(.L_4233 - .L_4232)


	//   ....[0]....
.L_4232:
        /*0090*/ 	.word	0x00001e60


	//   ....[1]....
        /*0094*/ 	.word	0x00001e80


	//   ....[2]....
        /*0098*/ 	.word	0x00001ea0


	//   ....[3]....
        /*009c*/ 	.word	0x00001ec0


	//   ....[4]....
        /*00a0*/ 	.word	0x00001ee0


	//   ....[5]....
        /*00a4*/ 	.word	0x00001f00


	//   ....[6]....
        /*00a8*/ 	.word	0x00001f20


	//   ....[7]....
        /*00ac*/ 	.word	0x00001f40


	//   ....[8]....
        /*00b0*/ 	.word	0x00001f60


	//   ....[9]....
        /*00b4*/ 	.word	0x00001f80


	//   ....[10]....
        /*00b8*/ 	.word	0x000038b0


	//   ....[11]....
        /*00bc*/ 	.word	0x00003930


	//   ....[12]....
        /*00c0*/ 	.word	0x000039b0


	//   ....[13]....
        /*00c4*/ 	.word	0x00003a20


	//   ....[14]....
        /*00c8*/ 	.word	0x00003aa0


	//   ....[15]....
        /*00cc*/ 	.word	0x00003b10


	//   ....[16]....
        /*00d0*/ 	.word	0x00003b90


	//   ....[17]....
        /*00d4*/ 	.word	0x00003c00


	//   ....[18]....
        /*00d8*/ 	.word	0x00003c80


	//   ....[19]....
        /*00dc*/ 	.word	0x00003cf0


	//----- nvinfo : EIATTR_EXIT_INSTR_OFFSETS
	.align		4
.L_4233:
        /*00e0*/ 	.byte	0x04, 0x1c
        /*00e2*/ 	.short	(.L_4235 - .L_4234)


	//   ....[0]....
.L_4234:
        /*00e4*/ 	.word	0x000037d0


	//   ....[1]....
        /*00e8*/ 	.word	0x00003850


	//----- nvinfo : EIATTR_MAX_THREADS
	.align		4
.L_4235:
        /*00ec*/ 	.byte	0x04, 0x05
        /*00ee*/ 	.short	(.L_4237 - .L_4236)
.L_4236:
        /*00f0*/ 	.word	0x00000080
        /*00f4*/ 	.word	0x00000001
        /*00f8*/ 	.word	0x00000001


	//----- nvinfo : EIATTR_CRS_STACK_SIZE
	.align		4
.L_4237:
        /*00fc*/ 	.byte	0x04, 0x1e
        /*00fe*/ 	.short	(.L_4239 - .L_4238)
.L_4238:
        /*0100*/ 	.word	0x00000000
.L_4239:


//--------------------- .nv.info._ZN10layer_norm13ln_bwd_kernelINS_13Kernel_traitsI6__halfffffjLj3072ELj1ELj1ELj4ELj16ENS_18Kernel_traits_baseILj3072ES2_ffffjLj128EEEEELb0ELb1ELb0ELb1EEEvNS_9BwdParamsE --------------------------
	.section	.nv.info._ZN10layer_norm13ln_bwd_kernelINS_13Kernel_traitsI6__halfffffjLj3072ELj1ELj1ELj4ELj16ENS_18Kernel_traits_baseILj3072ES2_ffffjLj128EEEEELb0ELb1ELb0ELb1EEEvNS_9BwdParamsE,"",@"SHT_CUDA_INFO"
	.sectionflags	@""
	.align	4


	//----- nvinfo : EIATTR_CUDA_API_VERSION
	.align		4
        /*0000*/ 	.byte	0x04, 0x37
        /*0002*/ 	.short	(.L_4241 - .L_4240)
.L_4240:
        /*0004*/ 	.word	0x00000082


	//----- nvinfo : EIATTR_SW2861232_WAR
	.align		4
.L_4241:
        /*0008*/ 	.byte	0x01, 0x35
	.zero		2


	//----- nvinfo : EIATTR_PARAM_CBANK
	.align		4
        /*000c*/ 	.byte	0x04, 0x0a
        /*000e*/ 	.short	(.L_4243 - .L_4242)
	.align		4
.L_4242:
        /*0010*/ 	.word	index@(.nv.constant0._ZN10layer_norm13ln_bwd_kernelINS_13Kernel_traitsI6__halfffffjLj3072ELj1ELj1ELj4ELj16ENS_18Kernel_traits_baseILj3072ES2_ffffjLj128EEEEELb0ELb1ELb0ELb1EEEvNS_9BwdParamsE)
        /*0014*/ 	.short	0x0160
        /*0016*/ 	.short	0x0128


	//----- nvinfo : EIATTR_CBANK_PARAM_SIZE
	.align		4
.L_4243:
        /*0018*/ 	.byte	0x03, 0x19
        /*001a*/ 	.short	0x0128


	//----- nvinfo : EIATTR_KPARAM_INFO
	.align		4
        /*001c*/ 	.byte	0x04, 0x17
        /*001e*/ 	.short	(.L_4245 - .L_4244)
.L_4244:
        /*0020*/ 	.word	0x00000000
        /*0024*/ 	.short	0x0000
        /*0026*/ 	.short	0x0000
        /*0028*/ 	.byte	0x00, 0xf0, 0xa1, 0x04


	//----- nvinfo : EIATTR_MAXREG_COUNT
	.align		4
.L_4245:
        /*002c*/ 	.byte	0x03, 0x1b
        /*002e*/ 	.short	0x00ff


	//----- nvinfo : EIATTR_NUM_BARRIERS
	.align		4
        /*0030*/ 	.byte	0x02, 0x4c
        /*0032*/ 	.byte	0x01
	.zero		1


	//----- nvinfo : EIATTR_MERCURY_ISA_VERSION
	.align		4
        /*0034*/ 	.byte	0x03, 0x5f
        /*0036*/ 	.short	0x0000


	//----- nvinfo : EIATTR_COOP_GROUP_MASK_REGIDS
	.align		4
        /*0038*/ 	.byte	0x04, 0x29
        /*003a*/ 	.short	(.L_4247 - .L_4246)


	//   ....[0]....
.L_4246:
        /*003c*/ 	.word	0xffffffff


	//   ....[1]....
        /*0040*/ 	.word	0xffffffff


	//   ....[2]....
        /*0044*/ 	.word	0xffffffff


	//   ....[3]....
        /*0048*/ 	.word	0xffffffff


	//   ....[4]....
        /*004c*/ 	.word	0xffffffff


	//   ....[5]....
        /*0050*/ 	.word	0xffffffff


	//   ....[6]....
        /*0054*/ 	.word	0xffffffff


	//   ....[7]....
        /*0058*/ 	.word	0xffffffff


	//   ....[8]....
        /*005c*/ 	.word	0xffffffff


	//   ....[9]....
        /*0060*/ 	.word	0xffffffff


	//   ....[10]....
        /*0064*/ 	.word	0xffffffff


	//   ....[11]....
        /*0068*/ 	.word	0xffffffff


	//   ....[12]....
        /*006c*/ 	.word	0xffffffff


	//   ....[13]....
        /*0070*/ 	.word	0xffffffff


	//   ....[14]....
        /*0074*/ 	.word	0xffffffff


	//   ....[15]....
        /*0078*/ 	.word	0xffffffff


	//   ....[16]....
        /*007c*/ 	.word	0xffffffff


	//   ....[17]....
        /*0080*/ 	.word	0xffffffff


	//   ....[18]....
        /*0084*/ 	.word	0xffffffff


	//   ....[19]....
        /*0088*/ 	.word	0xffffffff


	//----- nvinfo : EIATTR_COOP_GROUP_INSTR_OFFSETS
	.align		4
.L_4247:
        /*008c*/ 	.byte	0x04, 0x28
        /*008e*/ 	.short	(.L_4249 - .L_4248)


	//   ....[0]....
.L_4248:
        /*0090*/ 	.word	0x00001960


	//   ....[1]....
        /*0094*/ 	.word	0x00001980


	//   ....[2]....
        /*0098*/ 	.word	0x000019a0


	//   ....[3]....
        /*009c*/ 	.word	0x000019c0


	//   ....[4]....
        /*00a0*/ 	.word	0x000019e0


	//   ....[5]....
        /*00a4*/ 	.word	0x00001a00


	//   ....[6]....
        /*00a8*/ 	.word	0x00001a20


	//   ....[7]....
        /*00ac*/ 	.word	0x00001a40


	//   ....[8]....
        /*00b0*/ 	.word	0x00001a60


	//   ....[9]....
        /*00b4*/ 	.word	0x00001a80


	//   ....[10]....
        /*00b8*/ 	.word	0x000031c0


	//   ....[11]....
        /*00bc*/ 	.word	0x00003240


	//   ....[12]....
        /*00c0*/ 	.word	0x000032c0


	//   ....[13]....
        /*00c4*/ 	.word	0x00003330


	//   ....[14]....
        /*00c8*/ 	.word	0x000033b0


	//   ....[15]....
        /*00cc*/ 	.word	0x00003420


	//   ....[16]....
        /*00d0*/ 	.word	0x000034a0


	//   ....[17]....
        /*00d4*/ 	.word	0x00003510


	//   ....[18]....
        /*00d8*/ 	.word	0x00003590


	//   ....[19]....
        /*00dc*/ 	.word	0x00003600


	//----- nvinfo : EIATTR_EXIT_INSTR_OFFSETS
	.align		4
.L_4249:
        /*00e0*/ 	.byte	0x04, 0x1c
        /*00e2*/ 	.short	(.L_4251 - .L_4250)


	//   ....[0]....
.L_4250:
        /*00e4*/ 	.word	0x00003160


	//----- nvinfo : EIATTR_MAX_THREADS
	.align		4
.L_4251:
        /*00e8*/ 	.byte	0x04, 0x05
        /*00ea*/ 	.short	(.L_4253 - .L_4252)
.L_4252:
        /*00ec*/ 	.word	0x00000080
        /*00f0*/ 	.word	0x00000001
        /*00f4*/ 	.word	0x00000001


	//----- nvinfo : EIATTR_CRS_STACK_SIZE
	.align		4
.L_4253:
        /*00f8*/ 	.byte	0x04, 0x1e
        /*00fa*/ 	.short	(.L_4255 - .L_4254)
.L_4254:
        /*00fc*/ 	.word	0x00000000
.L_4255:


//--------------------- .nv.info._ZN10layer_norm13ln_bwd_kernelINS_13Kernel_traitsI6__halfffffjLj3072ELj1ELj1ELj4ELj16ENS_18Kernel_traits_baseILj3072ES2_ffffjLj128EEEEELb0ELb1ELb1ELb0EEEvNS_9BwdParamsE --------------------------
	.section	.nv.info._ZN10layer_norm13ln_bwd_kernelINS_13Kernel_traitsI6__halfffffjLj3072ELj1ELj1ELj4ELj16ENS_18Kernel_traits_baseILj3072ES2_ffffjLj128EEEEELb0ELb1ELb1ELb0EEEvNS_9BwdParamsE,"",@"SHT_CUDA_INFO"
	.sectionflags	@""
	.align	4


	//----- nvinfo : EIATTR_CUDA_API_VERSION
	.align		4
        /*0000*/ 	.byte	0x04, 0x37
        /*0002*/ 	.short	(.L_4257 - .L_4256)
.L_4256:
        /*0004*/ 	.word	0x00000082


	//----- nvinfo : EIATTR_SW2861232_WAR
	.align		4
.L_4257:
        /*0008*/ 	.byte	0x01, 0x35
	.zero		2


	//----- nvinfo : EIATTR_PARAM_CBANK
	.align		4
        /*000c*/ 	.byte	0x04, 0x0a
        /*000e*/ 	.short	(.L_4259 - .L_4258)
	.align		4
.L_4258:
        /*0010*/ 	.word	index@(.nv.constant0._ZN10layer_norm13ln_bwd_kernelINS_13Kernel_traitsI6__halfffffjLj3072ELj1ELj1ELj4ELj16ENS_18Kernel_traits_baseILj3072ES2_ffffjLj128EEEEELb0ELb1ELb1ELb0EEEvNS_9BwdParamsE)
        /*0014*/ 	.short	0x0160
        /*0016*/ 	.short	0x0128


	//----- nvinfo : EIATTR_CBANK_PARAM_SIZE
	.align		4
.L_4259:
        /*0018*/ 	.byte	0x03, 0x19
        /*001a*/ 	.short	0x0128


	//----- nvinfo : EIATTR_KPARAM_INFO
	.align		4
        /*001c*/ 	.byte	0x04, 0x17
        /*001e*/ 	.short	(.L_4261 - .L_4260)
.L_4260:
        /*0020*/ 	.word	0x00000000
        /*0024*/ 	.short	0x0000
        /*0026*/ 	.short	0x0000
        /*0028*/ 	.byte	0x00, 0xf0, 0xa1, 0x04


	//----- nvinfo : EIATTR_MAXREG_COUNT
	.align		4
.L_4261:
        /*002c*/ 	.byte	0x03, 0x1b
        /*002e*/ 	.short	0x00ff


	//----- nvinfo : EIATTR_NUM_BARRIERS
	.align		4
        /*0030*/ 	.byte	0x02, 0x4c
        /*0032*/ 	.byte	0x01
	.zero		1


	//----- nvinfo : EIATTR_MERCURY_ISA_VERSION
	.align		4
        /*0034*/ 	.byte	0x03, 0x5f
        /*0036*/ 	.short	0x0000


	//----- nvinfo : EIATTR_COOP_GROUP_MASK_REGIDS
	.align		4
        /*0038*/ 	.byte	0x04, 0x29
        /*003a*/ 	.short	(.L_4263 - .L_4262)


	//   ....[0]....
.L_4262:
        /*003c*/ 	.word	0xffffffff


	//   ....[1]....
        /*0040*/ 	.word	0xffffffff


	//   ....[2]....
        /*0044*/ 	.word	0xffffffff


	//   ....[3]....
        /*0048*/ 	.word	0xffffffff


	//   ....[4]....
        /*004c*/ 	.word	0xffffffff


	//   ....[5]....
        /*0050*/ 	.word	0xffffffff


	//   ....[6]....
        /*0054*/ 	.word	0xffffffff


	//   ....[7]....
        /*0058*/ 	.word	0xffffffff


	//   ....[8]....
        /*005c*/ 	.word	0xffffffff


	//   ....[9]....
        /*0060*/ 	.word	0xffffffff


	//   ....[10]....
        /*0064*/ 	.word	0xffffffff


	//   ....[11]....
        /*0068*/ 	.word	0xffffffff


	//   ....[12]....
        /*006c*/ 	.word	0xffffffff


	//   ....[13]....
        /*0070*/ 	.word	0xffffffff


	//   ....[14]....
        /*0074*/ 	.word	0xffffffff


	//   ....[15]....
        /*0078*/ 	.word	0xffffffff


	//   ....[16]....
        /*007c*/ 	.word	0xffffffff


	//   ....[17]....
        /*0080*/ 	.word	0xffffffff


	//   ....[18]....
        /*0084*/ 	.word	0xffffffff


	//   ....[19]....
        /*0088*/ 	.word	0xffffffff


	//----- nvinfo : EIATTR_COOP_GROUP_INSTR_OFFSETS
	.align		4
.L_4263:
        /*008c*/ 	.byte	0x04, 0x28
        /*008e*/ 	.short	(.L_4265 - .L_4264)


	//   ....[0]....
.L_4264:
        /*0090*/ 	.word	0x000021b0


	//   ....[1]....
        /*0094*/ 	.word	0x000021d0


	//   ....[2]....
        /*0098*/ 	.word	0x000021f0


	//   ....[3]....
        /*009c*/ 	.word	0x00002210


	//   ....[4]....
        /*00a0*/ 	.word	0x00002230


	//   ....[5]....
        /*00a4*/ 	.word	0x00002250


	//   ....[6]....
        /*00a8*/ 	.word	0x00002270


	//   ....[7]....
        /*00ac*/ 	.word	0x00002290


	//   ....[8]....
        /*00b0*/ 	.word	0x000022b0


	//   ....[9]....
        /*00b4*/ 	.word	0x000022d0


	//   ....[10]....
        /*00b8*/ 	.word	0x00004900


	//   ....[11]....
        /*00bc*/ 	.word	0x00004980


	//   ....[12]....
        /*00c0*/ 	.word	0x00004a00


	//   ....[13]....
        /*00c4*/ 	.word	0x00004a70


	//   ....[14]....
        /*00c8*/ 	.word	0x00004af0


	//   ....[15]....
        /*00cc*/ 	.word	0x00004b60


	//   ....[16]....
        /*00d0*/ 	.word	0x00004be0


	//   ....[17]....
        /*00d4*/ 	.word	0x00004c50


	//   ....[18]....
        /*00d8*/ 	.word	0x00004cd0


	//   ....[19]....
        /*00dc*/ 	.word	0x00004d40


	//----- nvinfo : EIATTR_EXIT_INSTR_OFFSETS
	.align		4
.L_4265:
        /*00e0*/ 	.byte	0x04, 0x1c
        /*00e2*/ 	.short	(.L_4267 - .L_4266)


	//   ....[0]....
.L_4266:
        /*00e4*/ 	.word	0x00004820


	//   ....[1]....
        /*00e8*/ 	.word	0x000048a0


	//----- nvinfo : EIATTR_MAX_THREADS
	.align		4
.L_4267:
        /*00ec*/ 	.byte	0x04, 0x05
        /*00ee*/ 	.short	(.L_4269 - .L_4268)
.L_4268:
        /*00f0*/ 	.word	0x00000080
        /*00f4*/ 	.word	0x00000001
        /*00f8*/ 	.word	0x00000001


	//----- nvinfo : EIATTR_CRS_STACK_SIZE
	.align		4
.L_4269:
        /*00fc*/ 	.byte	0x04, 0x1e
        /*00fe*/ 	.short	(.L_4271 - .L_4270)
.L_4270:
        /*0100*/ 	.word	0x00000000
.L_4271:


//--------------------- .nv.info._ZN10layer_norm13ln_bwd_kernelINS_13Kernel_traitsI6__halfffffjLj3072ELj1ELj1ELj4ELj16ENS_18Kernel_traits_baseILj3072ES2_ffffjLj128EEEEELb0ELb1ELb1ELb1EEEvNS_9BwdParamsE --------------------------
	.section	.nv.info._ZN10layer_norm13ln_bwd_kernelINS_13Kernel_traitsI6__halfffffjLj3072ELj1ELj1ELj4ELj16ENS_18Kernel_traits_baseILj3072ES2_ffffjLj128EEEEELb0ELb1ELb1ELb1EEEvNS_9BwdParamsE,"",@"SHT_CUDA_INFO"
	.sectionflags	@""
	.align	4


	//----- nvinfo : EIATTR_CUDA_API_VERSION
	.align		4
        /*0000*/ 	.byte	0x04, 0x37
        /*0002*/ 	.short	(.L_4273 - .L_4272)
.L_4272:
        /*0004*/ 	.word	0x00000082


	//----- nvinfo : EIATTR_SW2861232_WAR
	.align		4
.L_4273:
        /*0008*/ 	.byte	0x01, 0x35
	.zero		2


	//----- nvinfo : EIATTR_PARAM_CBANK
	.align		4
        /*000c*/ 	.byte	0x04, 0x0a
        /*000e*/ 	.short	(.L_4275 - .L_4274)
	.align		4
.L_4274:
        /*0010*/ 	.word	index@(.nv.constant0._ZN10layer_norm13ln_bwd_kernelINS_13Kernel_traitsI6__halfffffjLj3072ELj1ELj1ELj4ELj16ENS_18Kernel_traits_baseILj3072ES2_ffffjLj128EEEEELb0ELb1ELb1ELb1EEEvNS_9BwdParamsE)
        /*0014*/ 	.short	0x0160
        /*0016*/ 	.short	0x0128


	//----- nvinfo : EIATTR_CBANK_PARAM_SIZE
	.align		4
.L_4275:
        /*0018*/ 	.byte	0x03, 0x19
        /*001a*/ 	.short	0x0128


	//----- nvinfo : EIATTR_KPARAM_INFO
	.align		4
        /*001c*/ 	.byte	0x04, 0x17
        /*001e*/ 	.short	(.L_4277 - .L_4276)
.L_4276:
        /*0020*/ 	.word	0x00000000
        /*0024*/ 	.short	0x0000
        /*0026*/ 	.short	0x0000
        /*0028*/ 	.byte	0x00, 0xf0, 0xa1, 0x04


	//----- nvinfo : EIATTR_MAXREG_COUNT
	.align		4
.L_4277:
        /*002c*/ 	.byte	0x03, 0x1b
        /*002e*/ 	.short	0x00ff


	//----- nvinfo : EIATTR_NUM_BARRIERS
	.align		4
        /*0030*/ 	.byte	0x02, 0x4c
        /*0032*/ 	.byte	0x01
	.zero		1


	//----- nvinfo : EIATTR_MERCURY_ISA_VERSION
	.align		4
        /*0034*/ 	.byte	0x03, 0x5f
        /*0036*/ 	.short	0x0000


	//----- nvinfo : EIATTR_COOP_GROUP_MASK_REGIDS
	.align		4
        /*0038*/ 	.byte	0x04, 0x29
        /*003a*/ 	.short	(.L_4279 - .L_4278)


	//   ....[0]....
.L_4278:
        /*003c*/ 	.word	0xffffffff


	//   ....[1]....
        /*0040*/ 	.word	0xffffffff


	//   ....[2]....
        /*0044*/ 	.word	0xffffffff


	//   ....[3]....
        /*0048*/ 	.word	0xffffffff


	//   ....[4]....
        /*004c*/ 	.word	0xffffffff


	//   ....[5]....
        /*0050*/ 	.word	0xffffffff


	//   ....[6]....
        /*0054*/ 	.word	0xffffffff


	//   ....[7]....
        /*0058*/ 	.word	0xffffffff


	//   ....[8]....
        /*005c*/ 	.word	0xffffffff


	//   ....[9]....
        /*0060*/ 	.word	0xffffffff


	//   ....[10]....
        /*0064*/ 	.word	0xffffffff


	//   ....[11]....
        /*0068*/ 	.word	0xffffffff


	//   ....[12]....
        /*006c*/ 	.word	0xffffffff


	//   ....[13]....
        /*0070*/ 	.word	0xffffffff


	//   ....[14]....
        /*0074*/ 	.word	0xffffffff


	//   ....[15]....
        /*0078*/ 	.word	0xffffffff


	//   ....[16]....
        /*007c*/ 	.word	0xffffffff


	//   ....[17]....
        /*0080*/ 	.word	0xffffffff


	//   ....[18]....
        /*0084*/ 	.word	0xffffffff


	//   ....[19]....
        /*0088*/ 	.word	0xffffffff


	//----- nvinfo : EIATTR_COOP_GROUP_INSTR_OFFSETS
	.align		4
.L_4279:
        /*008c*/ 	.byte	0x04, 0x28
        /*008e*/ 	.short	(.L_4281 - .L_4280)


	//   ....[0]....
.L_4280:
        /*0090*/ 	.word	0x00001b60


	//   ....[1]....
        /*0094*/ 	.word	0x00001b80


	//   ....[2]....
        /*0098*/ 	.word	0x00001ba0


	//   ....[3]....
        /*009c*/ 	.word	0x00001bc0


	//   ....[4]....
        /*00a0*/ 	.word	0x00001be0


	//   ....[5]....
        /*00a4*/ 	.word	0x00001c00


	//   ....[6]....
        /*00a8*/ 	.word	0x00001c20


	//   ....[7]....
        /*00ac*/ 	.word	0x00001c40


	//   ....[8]....
        /*00b0*/ 	.word	0x00001c60


	//   ....[9]....
        /*00b4*/ 	.word	0x00001c80


	//   ....[10]....
        /*00b8*/ 	.word	0x00003ce0


	//   ....[11]....
        /*00bc*/ 	.word	0x00003d60


	//   ....[12]....
        /*00c0*/ 	.word	0x00003de0


	//   ....[13]....
        /*00c4*/ 	.word	0x00003e50


	//   ....[14]....
        /*00c8*/ 	.word	0x00003ed0


	//   ....[15]....
        /*00cc*/ 	.word	0x00003f40


	//   ....[16]....
        /*00d0*/ 	.word	0x00003fc0


	//   ....[17]....
        /*00d4*/ 	.word	0x00004030


	//   ....[18]....
        /*00d8*/ 	.word	0x000040b0


	//   ....[19]....
        /*00dc*/ 	.word	0x00004120


	//----- nvinfo : EIATTR_EXIT_INSTR_OFFSETS
	.align		4
.L_4281:
        /*00e0*/ 	.byte	0x04, 0x1c
        /*00e2*/ 	.short	(.L_4283 - .L_4282)


	//   ....[0]....
.L_4282:
        /*00e4*/ 	.word	0x00003c80


	//----- nvinfo : EIATTR_MAX_THREADS
	.align		4
.L_4283:
        /*00e8*/ 	.byte	0x04, 0x05
        /*00ea*/ 	.short	(.L_4285 - .L_4284)
.L_4284:
        /*00ec*/ 	.word	0x00000080
        /*00f0*/ 	.word	0x00000001
        /*00f4*/ 	.word	0x00000001


	//----- nvinfo : EIATTR_CRS_STACK_SIZE
	.align		4
.L_4285:
        /*00f8*/ 	.byte	0x04, 0x1e
        /*00fa*/ 	.short	(.L_4287 - .L_4286)
.L_4286:
        /*00fc*/ 	.word	0x00000000
.L_4287:


//--------------------- .nv.info._ZN10layer_norm13ln_bwd_kernelINS_13Kernel_traitsI6__halfffffjLj3072ELj1ELj1ELj4ELj16ENS_18Kernel_traits_baseILj3072ES2_ffffjLj128EEEEELb1ELb0ELb0ELb0EEEvNS_9BwdParamsE --------------------------
	.section	.nv.info._ZN10layer_norm13ln_bwd_kernelINS_13Kernel_traitsI6__halfffffjLj3072ELj1ELj1ELj4ELj16ENS_18Kernel_traits_baseILj3072ES2_ffffjLj128EEEEELb1ELb0ELb0ELb0EEEvNS_9BwdParamsE,"",@"SHT_CUDA_INFO"
	.sectionflags	@""
	.align	4


	//----- nvinfo : EIATTR_CUDA_API_VERSION
	.align		4
        /*0000*/ 	.byte	0x04, 0x37
        /*0002*/ 	.short	(.L_4289 - .L_4288)
.L_4288:
        /*0004*/ 	.word	0x00000082


	//----- nvinfo : EIATTR_SW2861232_WAR
	.align		4
.L_4289:
        /*0008*/ 	.byte	0x01, 0x35
	.zero		2


	//----- nvinfo : EIATTR_PARAM_CBANK
	.align		4
        /*000c*/ 	.byte	0x04, 0x0a
        /*000e*/ 	.short	(.L_4291 - .L_4290)
	.align		4
.L_4290:
        /*0010*/ 	.word	index@(.nv.constant0._ZN10layer_norm13ln_bwd_kernelINS_13Kernel_traitsI6__halfffffjLj3072ELj1ELj1ELj4ELj16ENS_18Kernel_traits_baseILj3072ES2_ffffjLj128EEEEELb1ELb0ELb0ELb0EEEvNS_9BwdParamsE)
        /*0014*/ 	.short	0x0160
        /*0016*/ 	.short	0x0128


	//----- nvinfo : EIATTR_CBANK_PARAM_SIZE
	.align		4
.L_4291:
        /*0018*/ 	.byte	0x03, 0x19
        /*001a*/ 	.short	0x0128


	//----- nvinfo : EIATTR_KPARAM_INFO
	.align		4
        /*001c*/ 	.byte	0x04, 0x17
        /*001e*/ 	.short	(.L_4293 - .L_4292)
.L_4292:
        /*0020*/ 	.word	0x00000000
        /*0024*/ 	.short	0x0000
        /*0026*/ 	.short	0x0000
        /*0028*/ 	.byte	0x00, 0xf0, 0xa1, 0x04


	//----- nvinfo : EIATTR_MAXREG_COUNT
	.align		4
.L_4293:
        /*002c*/ 	.byte	0x03, 0x1b
        /*002e*/ 	.short	0x00ff


	//----- nvinfo : EIATTR_NUM_BARRIERS
	.align		4
        /*0030*/ 	.byte	0x02, 0x4c
        /*0032*/ 	.byte	0x01
	.zero		1


	//----- nvinfo : EIATTR_MERCURY_ISA_VERSION
	.align		4
        /*0034*/ 	.byte	0x03, 0x5f
        /*0036*/ 	.short	0x0000


	//----- nvinfo : EIATTR_COOP_GROUP_MASK_REGIDS
	.align		4
        /*0038*/ 	.byte	0x04, 0x29
        /*003a*/ 	.short	(.L_4295 - .L_4294)


	//   ....[0]....
.L_4294:
        /*003c*/ 	.word	0xffffffff


	//   ....[1]....
        /*0040*/ 	.word	0xffffffff


	//   ....[2]....
        /*0044*/ 	.word	0xffffffff


	//   ....[3]....
        /*0048*/ 	.word	0xffffffff


	//   ....[4]....
        /*004c*/ 	.word	0xffffffff


	//   ....[5]....
        /*0050*/ 	.word	0xffffffff


	//   ....[6]....
        /*0054*/ 	.word	0xffffffff


	//   ....[7]....
        /*0058*/ 	.word	0xffffffff


	//   ....[8]....
        /*005c*/ 	.word	0xffffffff


	//   ....[9]....
        /*0060*/ 	.word	0xffffffff


	//   ....[10]....
        /*0064*/ 	.word	0xffffffff


	//   ....[11]....
        /*0068*/ 	.word	0xffffffff


	//   ....[12]....
        /*006c*/ 	.word	0xffffffff


	//   ....[13]....
        /*0070*/ 	.word	0xffffffff


	//   ....[14]....
        /*0074*/ 	.word	0xffffffff


	//   ....[15]....
        /*0078*/ 	.word	0xffffffff


	//   ....[16]....
        /*007c*/ 	.word	0xffffffff


	//   ....[17]....
        /*0080*/ 	.word	0xffffffff


	//   ....[18]....
        /*0084*/ 	.word	0xffffffff


	//   ....[19]....
        /*0088*/ 	.word	0xffffffff


	//----- nvinfo : EIATTR_COOP_GROUP_INSTR_OFFSETS
	.align		4
.L_4295:
        /*008c*/ 	.byte	0x04, 0x28
        /*008e*/ 	.short	(.L_4297 - .L_4296)


	//   ....[0]....
.L_4296:
        /*0090*/ 	.word	0x00001b00


	//   ....[1]....
        /*0094*/ 	.word	0x00001b20


	//   ....[2]....
        /*0098*/ 	.word	0x00001b40


	//   ....[3]....
        /*009c*/ 	.word	0x00001b60


	//   ....[4]....
        /*00a0*/ 	.word	0x00001b80


	//   ....[5]....
        /*00a4*/ 	.word	0x00001ba0


	//   ....[6]....
        /*00a8*/ 	.word	0x00001bc0


	//   ....[7]....
        /*00ac*/ 	.word	0x00001be0


	//   ....[8]....
        /*00b0*/ 	.word	0x00001c00


	//   ....[9]....
        /*00b4*/ 	.word	0x00001c20


	//   ....[10]....
        /*00b8*/ 	.word	0x00003350


	//   ....[11]....
        /*00bc*/ 	.word	0x000033d0


	//   ....[12]....
        /*00c0*/ 	.word	0x00003450


	//   ....[13]....
        /*00c4*/ 	.word	0x000034c0


	//   ....[14]....
        /*00c8*/ 	.word	0x00003540


	//   ....[15]....
        /*00cc*/ 	.word	0x000035b0


	//   ....[16]....
        /*00d0*/ 	.word	0x00003630


	//   ....[17]....
        /*00d4*/ 	.word	0x000036a0


	//   ....[18]....
        /*00d8*/ 	.word	0x00003720


	//   ....[19]....
        /*00dc*/ 	.word	0x00003790


	//----- nvinfo : EIATTR_EXIT_INSTR_OFFSETS
	.align		4
.L_4297:
        /*00e0*/ 	.byte	0x04, 0x1c
        /*00e2*/ 	.short	(.L_4299 - .L_4298)


	//   ....[0]....
.L_4298:
        /*00e4*/ 	.word	0x00003290


	//   ....[1]....
        /*00e8*/ 	.word	0x000032f0


	//----- nvinfo : EIATTR_MAX_THREADS
	.align		4
.L_4299:
        /*00ec*/ 	.byte	0x04, 0x05
        /*00ee*/ 	.short	(.L_4301 - .L_4300)
.L_4300:
        /*00f0*/ 	.word	0x00000080
        /*00f4*/ 	.word	0x00000001
        /*00f8*/ 	.word	0x00000001


	//----- nvinfo : EIATTR_CRS_STACK_SIZE
	.align		4
.L_4301:
        /*00fc*/ 	.byte	0x04, 0x1e
        /*00fe*/ 	.short	(.L_4303 - .L_4302)
.L_4302:
        /*0100*/ 	.word	0x00000000
.L_4303:


//--------------------- .nv.info._ZN10layer_norm13ln_bwd_kernelINS_13Kernel_traitsI6__halfffffjLj3072ELj1ELj1ELj4ELj16ENS_18Kernel_traits_baseILj3072ES2_ffffjLj128EEEEELb1ELb0ELb0ELb1EEEvNS_9BwdParamsE --------------------------
	.section	.nv.info._ZN10layer_norm13ln_bwd_kernelINS_13Kernel_traitsI6__halfffffjLj3072ELj1ELj1ELj4ELj16ENS_18Kernel_traits_baseILj3072ES2_ffffjLj128EEEEELb1ELb0ELb0ELb1EEEvNS_9BwdParamsE,"",@"SHT_CUDA_INFO"
	.sectionflags	@""
	.align	4


	//----- nvinfo : EIATTR_CUDA_API_VERSION
	.align		4
        /*0000*/ 	.byte	0x04, 0x37
        /*0002*/ 	.short	(.L_4305 - .L_4304)
.L_4304:
        /*0004*/ 	.word	0x00000082


	//----- nvinfo : EIATTR_SW2861232_WAR
	.align		4
.L_4305:
        /*0008*/ 	.byte	0x01, 0x35
	.zero		2


	//----- nvinfo : EIATTR_PARAM_CBANK
	.align		4
        /*000c*/ 	.byte	0x04, 0x0a
        /*000e*/ 	.short	(.L_4307 - .L_4306)
	.align		4
.L_4306:
        /*0010*/ 	.word	index@(.nv.constant0._ZN10layer_norm13ln_bwd_kernelINS_13Kernel_traitsI6__halfffffjLj3072ELj1ELj1ELj4ELj16ENS_18Kernel_traits_baseILj3072ES2_ffffjLj128EEEEELb1ELb0ELb0ELb1EEEvNS_9BwdParamsE)
        /*0014*/ 	.short	0x0160
        /*0016*/ 	.short	0x0128


	//----- nvinfo : EIATTR_CBANK_PARAM_SIZE
	.align		4
.L_4307:
        /*0018*/ 	.byte	0x03, 0x19
        /*001a*/ 	.short	0x0128


	//----- nvinfo : EIATTR_KPARAM_INFO
	.align		4
        /*001c*/ 	.byte	0x04, 0x17
        /*001e*/ 	.short	(.L_4309 - .L_4308)
.L_4308:
        /*0020*/ 	.word	0x00000000
        /*0024*/ 	.short	0x0000
        /*0026*/ 	.short	0x0000
        /*0028*/ 	.byte	0x00, 0xf0, 0xa1, 0x04


	//----- nvinfo : EIATTR_MAXREG_COUNT
	.align		4
.L_4309:
        /*002c*/ 	.byte	0x03, 0x1b
        /*002e*/ 	.short	0x00ff


	//----- nvinfo : EIATTR_NUM_BARRIERS
	.align		4
        /*0030*/ 	.byte	0x02, 0x4c
        /*0032*/ 	.byte	0x01
	.zero		1


	//----- nvinfo : EIATTR_MERCURY_ISA_VERSION
	.align		4
        /*0034*/ 	.byte	0x03, 0x5f
        /*0036*/ 	.short	0x0000


	//----- nvinfo : EIATTR_COOP_GROUP_MASK_REGIDS
	.align		4
        /*0038*/ 	.byte	0x04, 0x29
        /*003a*/ 	.short	(.L_4311 - .L_4310)


	//   ....[0]....
.L_4310:
        /*003c*/ 	.word	0xffffffff


	//   ....[1]....
        /*0040*/ 	.word	0xffffffff


	//   ....[2]....
        /*0044*/ 	.word	0xffffffff


	//   ....[3]....
        /*0048*/ 	.word	0xffffffff


	//   ....[4]....
        /*004c*/ 	.word	0xffffffff


	//   ....[5]....
        /*0050*/ 	.word	0xffffffff


	//   ....[6]....
        /*0054*/ 	.word	0xffffffff


	//   ....[7]....
        /*0058*/ 	.word	0xffffffff


	//   ....[8]....
        /*005c*/ 	.word	0xffffffff


	//   ....[9]....
        /*0060*/ 	.word	0xffffffff


	//   ....[10]....
        /*0064*/ 	.word	0xffffffff


	//   ....[11]....
        /*0068*/ 	.word	0xffffffff


	//   ....[12]....
        /*006c*/ 	.word	0xffffffff


	//   ....[13]....
        /*0070*/ 	.word	0xffffffff


	//   ....[14]....
        /*0074*/ 	.word	0xffffffff


	//   ....[15]....
        /*0078*/ 	.word	0xffffffff


	//   ....[16]....
        /*007c*/ 	.word	0xffffffff


	//   ....[17]....
        /*0080*/ 	.word	0xffffffff


	//   ....[18]....
        /*0084*/ 	.word	0xffffffff


	//   ....[19]....
        /*0088*/ 	.word	0xffffffff


	//----- nvinfo : EIATTR_COOP_GROUP_INSTR_OFFSETS
	.align		4
.L_4311:
        /*008c*/ 	.byte	0x04, 0x28
        /*008e*/ 	.short	(.L_4313 - .L_4312)


	//   ....[0]....
.L_4312:
        /*0090*/ 	.word	0x00001680


	//   ....[1]....
        /*0094*/ 	.word	0x000016a0


	//   ....[2]....
        /*0098*/ 	.word	0x000016c0


	//   ....[3]....
        /*009c*/ 	.word	0x000016e0


	//   ....[4]....
        /*00a0*/ 	.word	0x00001700


	//   ....[5]....
        /*00a4*/ 	.word	0x00001720


	//   ....[6]....
        /*00a8*/ 	.word	0x00001740


	//   ....[7]....
        /*00ac*/ 	.word	0x00001760


	//   ....[8]....
        /*00b0*/ 	.word	0x00001780


	//   ....[9]....
        /*00b4*/ 	.word	0x000017a0


	//   ....[10]....
        /*00b8*/ 	.word	0x00002e60


	//   ....[11]....
        /*00bc*/ 	.word	0x00002ee0


	//   ....[12]....
        /*00c0*/ 	.word	0x00002f60


	//   ....[13]....
        /*00c4*/ 	.word	0x00002fd0


	//   ....[14]....
        /*00c8*/ 	.word	0x00003050


	//   ....[15]....
        /*00cc*/ 	.word	0x000030c0


	//   ....[16]....
        /*00d0*/ 	.word	0x00003140


	//   ....[17]....
        /*00d4*/ 	.word	0x000031b0


	//   ....[18]....
        /*00d8*/ 	.word	0x00003230


	//   ....[19]....
        /*00dc*/ 	.word	0x000032a0


	//----- nvinfo : EIATTR_EXIT_INSTR_OFFSETS
	.align		4
.L_4313:
        /*00e0*/ 	.byte	0x04, 0x1c
        /*00e2*/ 	.short	(.L_4315 - .L_4314)


	//   ....[0]....
.L_4314:
        /*00e4*/ 	.word	0x00002e00


	//----- nvinfo : EIATTR_MAX_THREADS
	.align		4
.L_4315:
        /*00e8*/ 	.byte	0x04, 0x05
        /*00ea*/ 	.short	(.L_4317 - .L_4316)
.L_4316:
        /*00ec*/ 	.word	0x00000080
        /*00f0*/ 	.word	0x00000001
        /*00f4*/ 	.word	0x00000001


	//----- nvinfo : EIATTR_CRS_STACK_SIZE
	.align		4
.L_4317:
        /*00f8*/ 	.byte	0x04, 0x1e
        /*00fa*/ 	.short	(.L_4319 - .L_4318)
.L_4318:
        /*00fc*/ 	.word	0x00000000
.L_4319:


//--------------------- .nv.info._ZN10layer_norm22ln_bwd_finalize_kernelINS_22Kernel_traits_finalizeILj3072E6__halfffffjLb0ELj1024ELj4ENS_18Kernel_traits_baseILj3072ES2_ffffjLj1024EEEEELb0ELb0EEEvNS_9BwdParamsE --------------------------
	.section	.nv.info._ZN10layer_norm22ln_bwd_finalize_kernelINS_22Kernel_traits_finalizeILj3072E6__halfffffjLb0ELj1024ELj4ENS_18Kernel_traits_baseILj3072ES2_ffffjLj1024EEEEELb0ELb0EEEvNS_9BwdParamsE,"",@"SHT_CUDA_INFO"
	.sectionflags	@""
	.align	4


	//----- nvinfo : EIATTR_CUDA_API_VERSION
	.align		4
        /*0000*/ 	.byte	0x04, 0x37
        /*0002*/ 	.short	(.L_4321 - .L_4320)
.L_4320:
        /*0004*/ 	.word	0x00000082


	//----- nvinfo : EIATTR_SW2861232_WAR
	.align		4
.L_4321:
        /*0008*/ 	.byte	0x01, 0x35
	.zero		2


	//----- nvinfo : EIATTR_PARAM_CBANK
	.align		4
        /*000c*/ 	.byte	0x04, 0x0a
        /*000e*/ 	.short	(.L_4323 - .L_4322)
	.align		4
.L_4322:
        /*0010*/ 	.word	index@(.nv.constant0._ZN10layer_norm22ln_bwd_finalize_kernelINS_22Kernel_traits_finalizeILj3072E6__halfffffjLb0ELj1024ELj4ENS_18Kernel_traits_baseILj3072ES2_ffffjLj1024EEEEELb0ELb0EEEvNS_9BwdParamsE)
        /*0014*/ 	.short	0x0160
        /*0016*/ 	.short	0x0128


	//----- nvinfo : EIATTR_CBANK_PARAM_SIZE
	.align		4
.L_4323:
        /*0018*/ 	.byte	0x03, 0x19
        /*001a*/ 	.short	0x0128


	//----- nvinfo : EIATTR_KPARAM_INFO
	.align		4
        /*001c*/ 	.byte	0x04, 0x17
        /*001e*/ 	.short	(.L_4325 - .L_4324)
.L_4324:
        /*0020*/ 	.word	0x00000000
        /*0024*/ 	.short	0x0000
        /*0026*/ 	.short	0x0000
        /*0028*/ 	.byte	0x00, 0xf0, 0xa1, 0x04


	//----- nvinfo : EIATTR_MAXREG_COUNT
	.align		4
.L_4325:
        /*002c*/ 	.byte	0x03, 0x1b
        /*002e*/ 	.short	0x0040


	//----- nvinfo : EIATTR_NUM_BARRIERS
	.align		4
        /*0030*/ 	.byte	0x02, 0x4c
        /*0032*/ 	.byte	0x01
	.zero		1


	//----- nvinfo : EIATTR_MERCURY_ISA_VERSION
	.align		4
        /*0034*/ 	.byte	0x03, 0x5f
        /*0036*/ 	.short	0x0000


	//----- nvinfo : EIATTR_COOP_GROUP_MASK_REGIDS
	.align		4
        /*0038*/ 	.byte	0x04, 0x29
        /*003a*/ 	.short	(.L_4327 - .L_4326)


	//   ....[0]....
.L_4326:
        /*003c*/ 	.word	0xffffffff


	//   ....[1]....
        /*0040*/ 	.word	0xffffffff


	//   ....[2]....
        /*0044*/ 	.word	0xffffffff


	//   ....[3]....
        /*0048*/ 	.word	0xffffffff


	//   ....[4]....
        /*004c*/ 	.word	0xffffffff


	//   ....[5]....
        /*0050*/ 	.word	0xffffffff


	//   ....[6]....
        /*0054*/ 	.word	0xffffffff


	//   ....[7]....
        /*0058*/ 	.word	0xffffffff


	//   ....[8]....
        /*005c*/ 	.word	0xffffffff


	//   ....[9]....
        /*0060*/ 	.word	0xffffffff


	//   ....[10]....
        /*0064*/ 	.word	0xffffffff


	//   ....[11]....
        /*0068*/ 	.word	0xffffffff


	//   ....[12]....
        /*006c*/ 	.word	0xffffffff


	//   ....[13]....
        /*0070*/ 	.word	0xffffffff


	//   ....[14]....
        /*0074*/ 	.word	0xffffffff


	//   ....[15]....
        /*0078*/ 	.word	0xffffffff


	//   ....[16]....
        /*007c*/ 	.word	0xffffffff


	//   ....[17]....
        /*0080*/ 	.word	0xffffffff


	//   ....[18]....
        /*0084*/ 	.word	0xffffffff


	//   ....[19]....
        /*0088*/ 	.word	0xffffffff


	//----- nvinfo : EIATTR_COOP_GROUP_INSTR_OFFSETS
	.align		4
.L_4327:
        /*008c*/ 	.byte	0x04, 0x28
        /*008e*/ 	.short	(.L_4329 - .L_4328)


	//   ....[0]....
.L_4328:
        /*0090*/ 	.word	0x00000820


	//   ....[1]....
        /*0094*/ 	.word	0x00000850


	//   ....[2]....
        /*0098*/ 	.word	0x00000860


	//   ....[3]....
        /*009c*/ 	.word	0x00000890


	//   ....[4]....
        /*00a0*/ 	.word	0x000008a0


	//   ....[5]....
        /*00a4*/ 	.word	0x000008d0


	//   ....[6]....
        /*00a8*/ 	.word	0x000008f0


	//   ....[7]....
        /*00ac*/ 	.word	0x00000900


	//   ....[8]....
        /*00b0*/ 	.word	0x00000930


	//   ....[9]....
        /*00b4*/ 	.word	0x00000940


	//   ....[10]....
        /*00b8*/ 	.word	0x00000b50


	//   ....[11]....
        /*00bc*/ 	.word	0x00000bc0


	//   ....[12]....
        /*00c0*/ 	.word	0x00000c20


	//   ....[13]....
        /*00c4*/ 	.word	0x00000c80


	//   ....[14]....
        /*00c8*/ 	.word	0x00000cf0


	//   ....[15]....
        /*00cc*/ 	.word	0x00000d60


	//   ....[16]....
        /*00d0*/ 	.word	0x00000dc0


	//   ....[17]....
        /*00d4*/ 	.word	0x00000e20


	//   ....[18]....
        /*00d8*/ 	.word	0x00000e80


	//   ....[19]....
        /*00dc*/ 	.word	0x00000ee0


	//----- nvinfo : EIATTR_EXIT_INSTR_OFFSETS
	.align		4
.L_4329:
        /*00e0*/ 	.byte	0x04, 0x1c
        /*00e2*/ 	.short	(.L_4331 - .L_4330)


	//   ....[0]....
.L_4330:
        /*00e4*/ 	.word	0x00000070


	//   ....[1]....
        /*00e8*/ 	.word	0x00000af0


	//----- nvinfo : EIATTR_MAX_THREADS
	.align		4
.L_4331:
        /*00ec*/ 	.byte	0x04, 0x05
        /*00ee*/ 	.short	(.L_4333 - .L_4332)
.L_4332:
        /*00f0*/ 	.word	0x00000400
        /*00f4*/ 	.word	0x00000001
        /*00f8*/ 	.word	0x00000001


	//----- nvinfo : EIATTR_CRS_STACK_SIZE
	.align		4
.L_4333:
        /*00fc*/ 	.byte	0x04, 0x1e
        /*00fe*/ 	.short	(.L_4335 - .L_4334)
.L_4334:
        /*0100*/ 	.word	0x00000000
.L_4335:


//--------------------- .nv.info._ZN10layer_norm13ln_bwd_kernelINS_13Kernel_traitsI6__halfffffjLj3072ELj1ELj1ELj4ELj16ENS_18Kernel_traits_baseILj3072ES2_ffffjLj128EEEEELb1ELb0ELb1ELb0EEEvNS_9BwdParamsE --------------------------
	.section	.nv.info._ZN10layer_norm13ln_bwd_kernelINS_13Kernel_traitsI6__halfffffjLj3072ELj1ELj1ELj4ELj16ENS_18Kernel_traits_baseILj3072ES2_ffffjLj128EEEEELb1ELb0ELb1ELb0EEEvNS_9BwdParamsE,"",@"SHT_CUDA_INFO"
	.sectionflags	@""
	.align	4


	//----- nvinfo : EIATTR_CUDA_API_VERSION
	.align		4
        /*0000*/ 	.byte	0x04, 0x37
        /*0002*/ 	.short	(.L_4337 - .L_4336)
.L_4336:
        /*0004*/ 	.word	0x00000082


	//----- nvinfo : EIATTR_SW2861232_WAR
	.align		4
.L_4337:
        /*0008*/ 	.byte	0x01, 0x35
	.zero		2


	//----- nvinfo : EIATTR_PARAM_CBANK
	.align		4
        /*000c*/ 	.byte	0x04, 0x0a
        /*000e*/ 	.short	(.L_4339 - .L_4338)
	.align		4
.L_4338:
        /*0010*/ 	.word	index@(.nv.constant0._ZN10layer_norm13ln_bwd_kernelINS_13Kernel_traitsI6__halfffffjLj3072ELj1ELj1ELj4ELj16ENS_18Kernel_traits_baseILj3072ES2_ffffjLj128EEEEELb1ELb0ELb1ELb0EEEvNS_9BwdParamsE)
        /*0014*/ 	.short	0x0160
        /*0016*/ 	.short	0x0128


	//----- nvinfo : EIATTR_CBANK_PARAM_SIZE
	.align		4
.L_4339:
        /*0018*/ 	.byte	0x03, 0x19
        /*001a*/ 	.short	0x0128


	//----- nvinfo : EIATTR_KPARAM_INFO
	.align		4
        /*001c*/ 	.byte	0x04, 0x17
        /*001e*/ 	.short	(.L_4341 - .L_4340)
.L_4340:
        /*0020*/ 	.word	0x00000000
        /*0024*/ 	.short	0x0000
        /*0026*/ 	.short	0x0000
        /*0028*/ 	.byte	0x00, 0xf0, 0xa1, 0x04


	//----- nvinfo : EIATTR_MAXREG_COUNT
	.align		4
.L_4341:
        /*002c*/ 	.byte	0x03, 0x1b
        /*002e*/ 	.short	0x00ff


	//----- nvinfo : EIATTR_NUM_BARRIERS
	.align		4
        /*0030*/ 	.byte	0x02, 0x4c
        /*0032*/ 	.byte	0x01
	.zero		1


	//----- nvinfo : EIATTR_MERCURY_ISA_VERSION
	.align		4
        /*0034*/ 	.byte	0x03, 0x5f
        /*0036*/ 	.short	0x0000


	//----- nvinfo : EIATTR_COOP_GROUP_MASK_REGIDS
	.align		4
        /*0038*/ 	.byte	0x04, 0x29
        /*003a*/ 	.short	(.L_4343 - .L_4342)


	//   ....[0]....
.L_4342:
        /*003c*/ 	.word	0xffffffff


	//   ....[1]....
        /*0040*/ 	.word	0xffffffff


	//   ....[2]....
        /*0044*/ 	.word	0xffffffff


	//   ....[3]....
        /*0048*/ 	.word	0xffffffff


	//   ....[4]....
        /*004c*/ 	.word	0xffffffff


	//   ....[5]....
        /*0050*/ 	.word	0xffffffff


	//   ....[6]....
        /*0054*/ 	.word	0xffffffff


	//   ....[7]....
        /*0058*/ 	.word	0xffffffff


	//   ....[8]....
        /*005c*/ 	.word	0xffffffff


	//   ....[9]....
        /*0060*/ 	.word	0xffffffff


	//   ....[10]....
        /*0064*/ 	.word	0xffffffff


	//   ....[11]....
        /*0068*/ 	.word	0xffffffff


	//   ....[12]....
        /*006c*/ 	.word	0xffffffff


	//   ....[13]....
        /*0070*/ 	.word	0xffffffff


	//   ....[14]....
        /*0074*/ 	.word	0xffffffff


	//   ....[15]....
        /*0078*/ 	.word	0xffffffff


	//   ....[16]....
        /*007c*/ 	.word	0xffffffff


	//   ....[17]....
        /*0080*/ 	.word	0xffffffff


	//   ....[18]....
        /*0084*/ 	.word	0xffffffff


	//   ....[19]....
        /*0088*/ 	.word	0xffffffff


	//----- nvinfo : EIATTR_COOP_GROUP_INSTR_OFFSETS
	.align		4
.L_4343:
        /*008c*/ 	.byte	0x04, 0x28
        /*008e*/ 	.short	(.L_4345 - .L_4344)


	//   ....[0]....
.L_4344:
        /*0090*/ 	.word	0x00001fc0


	//   ....[1]....
        /*0094*/ 	.word	0x00001fe0


	//   ....[2]....
        /*0098*/ 	.word	0x00002000


	//   ....[3]....
        /*009c*/ 	.word	0x00002020


	//   ....[4]....
        /*00a0*/ 	.word	0x00002040


	//   ....[5]....
        /*00a4*/ 	.word	0x00002060


	//   ....[6]....
        /*00a8*/ 	.word	0x00002080


	//   ....[7]....
        /*00ac*/ 	.word	0x000020a0


	//   ....[8]....
        /*00b0*/ 	.word	0x000020c0


	//   ....[9]....
        /*00b4*/ 	.word	0x000020e0


	//   ....[10]....
        /*00b8*/ 	.word	0x00004680


	//   ....[11]....
        /*00bc*/ 	.word	0x00004700


	//   ....[12]....
        /*00c0*/ 	.word	0x00004780


	//   ....[13]....
        /*00c4*/ 	.word	0x000047f0


	//   ....[14]....
        /*00c8*/ 	.word	0x00004870


	//   ....[15]....
        /*00cc*/ 	.word	0x000048e0


	//   ....[16]....
        /*00d0*/ 	.word	0x00004960


	//   ....[17]....
        /*00d4*/ 	.word	0x000049d0


	//   ....[18]....
        /*00d8*/ 	.word	0x00004a50


	//   ....[19]....
        /*00dc*/ 	.word	0x00004ac0


	//----- nvinfo : EIATTR_EXIT_INSTR_OFFSETS
	.align		4
.L_4345:
        /*00e0*/ 	.byte	0x04, 0x1c
        /*00e2*/ 	.short	(.L_4347 - .L_4346)


	//   ....[0]....
.L_4346:
        /*00e4*/ 	.word	0x000045c0


	//   ....[1]....
        /*00e8*/ 	.word	0x00004620


	//----- nvinfo : EIATTR_MAX_THREADS
	.align		4
.L_4347:
        /*00ec*/ 	.byte	0x04, 0x05
        /*00ee*/ 	.short	(.L_4349 - .L_4348)
.L_4348:
        /*00f0*/ 	.word	0x00000080
        /*00f4*/ 	.word	0x00000001
        /*00f8*/ 	.word	0x00000001


	//----- nvinfo : EIATTR_CRS_STACK_SIZE
	.align		4
.L_4349:
        /*00fc*/ 	.byte	0x04, 0x1e
        /*00fe*/ 	.short	(.L_4351 - .L_4350)
.L_4350:
        /*0100*/ 	.word	0x00000000
.L_4351:


//--------------------- .nv.info._ZN10layer_norm22ln_bwd_finalize_kernelINS_22Kernel_traits_finalizeILj3072E6__halfffffjLb0ELj1024ELj4ENS_18Kernel_traits_baseILj3072ES2_ffffjLj1024EEEEELb0ELb1EEEvNS_9BwdParamsE --------------------------
	.section	.nv.info._ZN10layer_norm22ln_bwd_finalize_kernelINS_22Kernel_traits_finalizeILj3072E6__halfffffjLb0ELj1024ELj4ENS_18Kernel_traits_baseILj3072ES2_ffffjLj1024EEEEELb0ELb1EEEvNS_9BwdParamsE,"",@"SHT_CUDA_INFO"
	.sectionflags	@""
	.align	4


	//----- nvinfo : EIATTR_CUDA_API_VERSION
	.align		4
        /*0000*/ 	.byte	0x04, 0x37
        /*0002*/ 	.short	(.L_4353 - .L_4352)
.L_4352:
        /*0004*/ 	.word	0x00000082


	//----- nvinfo : EIATTR_SW2861232_WAR
	.align		4
.L_4353:
        /*0008*/ 	.byte	0x01, 0x35
	.zero		2


	//----- nvinfo : EIATTR_PARAM_CBANK
	.align		4
        /*000c*/ 	.byte	0x04, 0x0a
        /*000e*/ 	.short	(.L_4355 - .L_4354)
	.align		4
.L_4354:
        /*0010*/ 	.word	index@(.nv.constant0._ZN10layer_norm22ln_bwd_finalize_kernelINS_22Kernel_traits_finalizeILj3072E6__halfffffjLb0ELj1024ELj4ENS_18Kernel_traits_baseILj3072ES2_ffffjLj1024EEEEELb0ELb1EEEvNS_9BwdParamsE)
        /*0014*/ 	.short	0x0160
        /*0016*/ 	.short	0x0128


	//----- nvinfo : EIATTR_CBANK_PARAM_SIZE
	.align		4
.L_4355:
        /*0018*/ 	.byte	0x03, 0x19
        /*001a*/ 	.short	0x0128


	//----- nvinfo : EIATTR_KPARAM_INFO
	.align		4
        /*001c*/ 	.byte	0x04, 0x17
        /*001e*/ 	.short	(.L_4357 - .L_4356)
.L_4356:
        /*0020*/ 	.word	0x00000000
        /*0024*/ 	.short	0x0000
        /*0026*/ 	.short	0x0000
        /*0028*/ 	.byte	0x00, 0xf0, 0xa1, 0x04


	//----- nvinfo : EIATTR_MAXREG_COUNT
	.align		4
.L_4357:
        /*002c*/ 	.byte	0x03, 0x1b
        /*002e*/ 	.short	0x0040


	//----- nvinfo : EIATTR_NUM_BARRIERS
	.align		4
        /*0030*/ 	.byte	0x02, 0x4c
        /*0032*/ 	.byte	0x01
	.zero		1


	//----- nvinfo : EIATTR_MERCURY_ISA_VERSION
	.align		4
        /*0034*/ 	.byte	0x03, 0x5f
        /*0036*/ 	.short	0x0000


	//----- nvinfo : EIATTR_COOP_GROUP_MASK_REGIDS
	.align		4
        /*0038*/ 	.byte	0x04, 0x29
        /*003a*/ 	.short	(.L_4359 - .L_4358)


	//   ....[0]....
.L_4358:
        /*003c*/ 	.word	0xffffffff


	//   ....[1]....
        /*0040*/ 	.word	0xffffffff


	//   ....[2]....
        /*0044*/ 	.word	0xffffffff


	//   ....[3]....
        /*0048*/ 	.word	0xffffffff


	//   ....[4]....
        /*004c*/ 	.word	0xffffffff


	//   ....[5]....
        /*0050*/ 	.word	0xffffffff


	//   ....[6]....
        /*0054*/ 	.word	0xffffffff


	//   ....[7]....
        /*0058*/ 	.word	0xffffffff


	//   ....[8]....
        /*005c*/ 	.word	0xffffffff


	//   ....[9]....
        /*0060*/ 	.word	0xffffffff


	//   ....[10]....
        /*0064*/ 	.word	0xffffffff


	//   ....[11]....
        /*0068*/ 	.word	0xffffffff


	//   ....[12]....
        /*006c*/ 	.word	0xffffffff


	//   ....[13]....
        /*0070*/ 	.word	0xffffffff


	//   ....[14]....
        /*0074*/ 	.word	0xffffffff


	//   ....[15]....
        /*0078*/ 	.word	0xffffffff


	//   ....[16]....
        /*007c*/ 	.word	0xffffffff


	//   ....[17]....
        /*0080*/ 	.word	0xffffffff


	//   ....[18]....
        /*0084*/ 	.word	0xffffffff


	//   ....[19]....
        /*0088*/ 	.word	0xffffffff


	//----- nvinfo : EIATTR_COOP_GROUP_INSTR_OFFSETS
	.align		4
.L_4359:
        /*008c*/ 	.byte	0x04, 0x28
        /*008e*/ 	.short	(.L_4361 - .L_4360)


	//   ....[0]....
.L_4360:
        /*0090*/ 	.word	0x000007f0


	//   ....[1]....
        /*0094*/ 	.word	0x00000820


	//   ....[2]....
        /*0098*/ 	.word	0x00000840


	//   ....[3]....
        /*009c*/ 	.word	0x00000850


	//   ....[4]....
        /*00a0*/ 	.word	0x00000880


	//   ....[5]....
        /*00a4*/ 	.word	0x00000890


	//   ....[6]....
        /*00a8*/ 	.word	0x000008c0


	//   ....[7]....
        /*00ac*/ 	.word	0x000008d0


	//   ....[8]....
        /*00b0*/ 	.word	0x00000900


	//   ....[9]....
        /*00b4*/ 	.word	0x00000910


	//   ....[10]....
        /*00b8*/ 	.word	0x00000b00


	//   ....[11]....
        /*00bc*/ 	.word	0x00000b80


	//   ....[12]....
        /*00c0*/ 	.word	0x00000be0


	//   ....[13]....
        /*00c4*/ 	.word	0x00000c40


	//   ....[14]....
        /*00c8*/ 	.word	0x00000cb0


	//   ....[15]....
        /*00cc*/ 	.word	0x00000d20


	//   ....[16]....
        /*00d0*/ 	.word	0x00000d80


	//   ....[17]....
        /*00d4*/ 	.word	0x00000de0


	//   ....[18]....
        /*00d8*/ 	.word	0x00000e40


	//   ....[19]....
        /*00dc*/ 	.word	0x00000ea0


	//----- nvinfo : EIATTR_EXIT_INSTR_OFFSETS
	.align		4
.L_4361:
        /*00e0*/ 	.byte	0x04, 0x1c
        /*00e2*/ 	.short	(.L_4363 - .L_4362)


	//   ....[0]....
.L_4362:
        /*00e4*/ 	.word	0x00000070


	//   ....[1]....
        /*00e8*/ 	.word	0x00000aa0


	//----- nvinfo : EIATTR_MAX_THREADS
	.align		4
.L_4363:
        /*00ec*/ 	.byte	0x04, 0x05
        /*00ee*/ 	.short	(.L_4365 - .L_4364)
.L_4364:
        /*00f0*/ 	.word	0x00000400
        /*00f4*/ 	.word	0x00000001
        /*00f8*/ 	.word	0x00000001


	//----- nvinfo : EIATTR_CRS_STACK_SIZE
	.align		4
.L_4365:
        /*00fc*/ 	.byte	0x04, 0x1e
        /*00fe*/ 	.short	(.L_4367 - .L_4366)
.L_4366:
        /*0100*/ 	.word	0x00000000
.L_4367:


//--------------------- .nv.info._ZN10layer_norm13ln_bwd_kernelINS_13Kernel_traitsI6__halfffffjLj3072ELj1ELj1ELj4ELj16ENS_18Kernel_traits_baseILj3072ES2_ffffjLj128EEEEELb1ELb0ELb1ELb1EEEvNS_9BwdParamsE --------------------------
	.section	.nv.info._ZN10layer_norm13ln_bwd_kernelINS_13Kernel_traitsI6__halfffffjLj3072ELj1ELj1ELj4ELj16ENS_18Kernel_traits_baseILj3072ES2_ffffjLj128EEEEELb1ELb0ELb1ELb1EEEvNS_9BwdParamsE,"",@"SHT_CUDA_INFO"
	.sectionflags	@""
	.align	4


	//----- nvinfo : EIATTR_CUDA_API_VERSION
	.align		4
        /*0000*/ 	.byte	0x04, 0x37
        /*0002*/ 	.short	(.L_4369 - .L_4368)
.L_4368:
        /*0004*/ 	.word	0x00000082


	//----- nvinfo : EIATTR_SW2861232_WAR
	.align		4
.L_4369:
        /*0008*/ 	.byte	0x01, 0x35
	.zero		2


	//----- nvinfo : EIATTR_PARAM_CBANK
	.align		4
        /*000c*/ 	.byte	0x04, 0x0a
        /*000e*/ 	.short	(.L_4371 - .L_4370)
	.align		4
.L_4370:
        /*0010*/ 	.word	index@(.nv.constant0._ZN10layer_norm13ln_bwd_kernelINS_13Kernel_traitsI6__halfffffjLj3072ELj1ELj1ELj4ELj16ENS_18Kernel_traits_baseILj3072ES2_ffffjLj128EEEEELb1ELb0ELb1ELb1EEEvNS_9BwdParamsE)
        /*0014*/ 	.short	0x0160
        /*0016*/ 	.short	0x0128


	//----- nvinfo : EIATTR_CBANK_PARAM_SIZE
	.align		4
.L_4371:
        /*0018*/ 	.byte	0x03, 0x19
        /*001a*/ 	.short	0x0128


	//----- nvinfo : EIATTR_KPARAM_INFO
	.align		4
        /*001c*/ 	.byte	0x04, 0x17
        /*001e*/ 	.short	(.L_4373 - .L_4372)
.L_4372:
        /*0020*/ 	.word	0x00000000
        /*0024*/ 	.short	0x0000
        /*0026*/ 	.short	0x0000
        /*0028*/ 	.byte	0x00, 0xf0, 0xa1, 0x04


	//----- nvinfo : EIATTR_MAXREG_COUNT
	.align		4
.L_4373:
        /*002c*/ 	.byte	0x03, 0x1b
        /*002e*/ 	.short	0x00ff


	//----- nvinfo : EIATTR_NUM_BARRIERS
	.align		4
        /*0030*/ 	.byte	0x02, 0x4c
        /*0032*/ 	.byte	0x01
	.zero		1


	//----- nvinfo : EIATTR_MERCURY_ISA_VERSION
	.align		4
        /*0034*/ 	.byte	0x03, 0x5f
        /*0036*/ 	.short	0x0000


	//----- nvinfo : EIATTR_COOP_GROUP_MASK_REGIDS
	.align		4
        /*0038*/ 	.byte	0x04, 0x29
        /*003a*/ 	.short	(.L_4375 - .L_4374)


	//   ....[0]....
.L_4374:
        /*003c*/ 	.word	0xffffffff


	//   ....[1]....
        /*0040*/ 	.word	0xffffffff


	//   ....[2]....
        /*0044*/ 	.word	0xffffffff


	//   ....[3]....
        /*0048*/ 	.word	0xffffffff


	//   ....[4]....
        /*004c*/ 	.word	0xffffffff


	//   ....[5]....
        /*0050*/ 	.word	0xffffffff


	//   ....[6]....
        /*0054*/ 	.word	0xffffffff


	//   ....[7]....
        /*0058*/ 	.word	0xffffffff


	//   ....[8]....
        /*005c*/ 	.word	0xffffffff


	//   ....[9]....
        /*0060*/ 	.word	0xffffffff


	//   ....[10]....
        /*0064*/ 	.word	0xffffffff


	//   ....[11]....
        /*0068*/ 	.word	0xffffffff


	//   ....[12]....
        /*006c*/ 	.word	0xffffffff


	//   ....[13]....
        /*0070*/ 	.word	0xffffffff


	//   ....[14]....
        /*0074*/ 	.word	0xffffffff


	//   ....[15]....
        /*0078*/ 	.word	0xffffffff


	//   ....[16]....
        /*007c*/ 	.word	0xffffffff


	//   ....[17]....
        /*0080*/ 	.word	0xffffffff


	//   ....[18]....
        /*0084*/ 	.word	0xffffffff


	//   ....[19]....
        /*0088*/ 	.word	0xffffffff


	//----- nvinfo : EIATTR_COOP_GROUP_INSTR_OFFSETS
	.align		4
.L_4375:
        /*008c*/ 	.byte	0x04, 0x28
        /*008e*/ 	.short	(.L_4377 - .L_4376)


	//   ....[0]....
.L_4376:
        /*0090*/ 	.word	0x000019f0


	//   ....[1]....
        /*0094*/ 	.word	0x00001a10


	//   ....[2]....
        /*0098*/ 	.word	0x00001a30


	//   ....[3]....
        /*009c*/ 	.word	0x00001a50


	//   ....[4]....
        /*00a0*/ 	.word	0x00001a70


	//   ....[5]....
        /*00a4*/ 	.word	0x00001a90


	//   ....[6]....
        /*00a8*/ 	.word	0x00001ab0


	//   ....[7]....
        /*00ac*/ 	.word	0x00001ad0


	//   ....[8]....
        /*00b0*/ 	.word	0x00001af0


	//   ....[9]....
        /*00b4*/ 	.word	0x00001b10


	//   ....[10]....
        /*00b8*/ 	.word	0x00003b60


	//   ....[11]....
        /*00bc*/ 	.word	0x00003be0


	//   ....[12]....
        /*00c0*/ 	.word	0x00003c60


	//   ....[13]....
        /*00c4*/ 	.word	0x00003cd0


	//   ....[14]....
        /*00c8*/ 	.word	0x00003d50


	//   ....[15]....
        /*00cc*/ 	.word	0x00003dc0


	//   ....[16]....
        /*00d0*/ 	.word	0x00003e40


	//   ....[17]....
        /*00d4*/ 	.word	0x00003eb0


	//   ....[18]....
        /*00d8*/ 	.word	0x00003f30


	//   ....[19]....
        /*00dc*/ 	.word	0x00003fa0


	//----- nvinfo : EIATTR_EXIT_INSTR_OFFSETS
	.align		4
.L_4377:
        /*00e0*/ 	.byte	0x04, 0x1c
        /*00e2*/ 	.short	(.L_4379 - .L_4378)


	//   ....[0]....
.L_4378:
        /*00e4*/ 	.word	0x00003b00


	//----- nvinfo : EIATTR_MAX_THREADS
	.align		4
.L_4379:
        /*00e8*/ 	.byte	0x04, 0x05
        /*00ea*/ 	.short	(.L_4381 - .L_4380)
.L_4380:
        /*00ec*/ 	.word	0x00000080
        /*00f0*/ 	.word	0x00000001
        /*00f4*/ 	.word	0x00000001


	//----- nvinfo : EIATTR_CRS_STACK_SIZE
	.align		4
.L_4381:
        /*00f8*/ 	.byte	0x04, 0x1e
        /*00fa*/ 	.short	(.L_4383 - .L_4382)
.L_4382:
        /*00fc*/ 	.word	0x00000000
.L_4383:


//--------------------- .nv.info._ZN10layer_norm13ln_bwd_kernelINS_13Kernel_traitsI6__halfffffjLj3072ELj1ELj1ELj4ELj16ENS_18Kernel_traits_baseILj3072ES2_ffffjLj128EEEEELb1ELb1ELb0ELb0EEEvNS_9BwdParamsE --------------------------
	.section	.nv.info._ZN10layer_norm13ln_bwd_kernelINS_13Kernel_traitsI6__halfffffjLj3072ELj1ELj1ELj4ELj16ENS_18Kernel_traits_baseILj3072ES2_ffffjLj128EEEEELb1ELb1ELb0ELb0EEEvNS_9BwdParamsE,"",@"SHT_CUDA_INFO"
	.sectionflags	@""
	.align	4


	//----- nvinfo : EIATTR_CUDA_API_VERSION
	.align		4
        /*0000*/ 	.byte	0x04, 0x37
        /*0002*/ 	.short	(.L_4385 - .L_4384)
.L_4384:
        /*0004*/ 	.word	0x00000082


	//----- nvinfo : EIATTR_SW2861232_WAR
	.align		4
.L_4385:
        /*0008*/ 	.byte	0x01, 0x35
	.zero		2


	//----- nvinfo : EIATTR_PARAM_CBANK
	.align		4
        /*000c*/ 	.byte	0x04, 0x0a
        /*000e*/ 	.short	(.L_4387 - .L_4386)
	.align		4
.L_4386:
        /*0010*/ 	.word	index@(.nv.constant0._ZN10layer_norm13ln_bwd_kernelINS_13Kernel_traitsI6__halfffffjLj3072ELj1ELj1ELj4ELj16ENS_18Kernel_traits_baseILj3072ES2_ffffjLj128EEEEELb1ELb1ELb0ELb0EEEvNS_9BwdParamsE)
        /*0014*/ 	.short	0x0160
        /*0016*/ 	.short	0x0128


	//----- nvinfo : EIATTR_CBANK_PARAM_SIZE
	.align		4
.L_4387:
        /*0018*/ 	.byte	0x03, 0x19
        /*001a*/ 	.short	0x0128


	//----- nvinfo : EIATTR_KPARAM_INFO
	.align		4
        /*001c*/ 	.byte	0x04, 0x17
        /*001e*/ 	.short	(.L_4389 - .L_4388)
.L_4388:
        /*0020*/ 	.word	0x00000000
        /*0024*/ 	.short	0x0000
        /*0026*/ 	.short	0x0000
        /*0028*/ 	.byte	0x00, 0xf0, 0xa1, 0x04


	//----- nvinfo : EIATTR_MAXREG_COUNT
	.align		4
.L_4389:
        /*002c*/ 	.byte	0x03, 0x1b
        /*002e*/ 	.short	0x00ff


	//----- nvinfo : EIATTR_NUM_BARRIERS
	.align		4
        /*0030*/ 	.byte	0x02, 0x4c
        /*0032*/ 	.byte	0x01
	.zero		1


	//----- nvinfo : EIATTR_MERCURY_ISA_VERSION
	.align		4
        /*0034*/ 	.byte	0x03, 0x5f
        /*0036*/ 	.short	0x0000


	//----- nvinfo : EIATTR_COOP_GROUP_MASK_REGIDS
	.align		4
        /*0038*/ 	.byte	0x04, 0x29
        /*003a*/ 	.short	(.L_4391 - .L_4390)


	//   ....[0]....
.L_4390:
        /*003c*/ 	.word	0xffffffff


	//   ....[1]....
        /*0040*/ 	.word	0xffffffff


	//   ....[2]....
        /*0044*/ 	.word	0xffffffff


	//   ....[3]....
        /*0048*/ 	.word	0xffffffff


	//   ....[4]....
        /*004c*/ 	.word	0xffffffff


	//   ....[5]....
        /*0050*/ 	.word	0xffffffff


	//   ....[6]....
        /*0054*/ 	.word	0xffffffff


	//   ....[7]....
        /*0058*/ 	.word	0xffffffff


	//   ....[8]....
        /*005c*/ 	.word	0xffffffff


	//   ....[9]....
        /*0060*/ 	.word	0xffffffff


	//   ....[10]....
        /*0064*/ 	.word	0xffffffff


	//   ....[11]....
        /*0068*/ 	.word	0xffffffff


	//   ....[12]....
        /*006c*/ 	.word	0xffffffff


	//   ....[13]....
        /*0070*/ 	.word	0xffffffff


	//   ....[14]....
        /*0074*/ 	.word	0xffffffff


	//   ....[15]....
        /*0078*/ 	.word	0xffffffff


	//   ....[16]....
        /*007c*/ 	.word	0xffffffff


	//   ....[17]....
        /*0080*/ 	.word	0xffffffff


	//   ....[18]....
        /*0084*/ 	.word	0xffffffff


	//   ....[19]....
        /*0088*/ 	.word	0xffffffff


	//----- nvinfo : EIATTR_COOP_GROUP_INSTR_OFFSETS
	.align		4
.L_4391:
        /*008c*/ 	.byte	0x04, 0x28
        /*008e*/ 	.short	(.L_4393 - .L_4392)


	//   ....[0]....
.L_4392:
        /*0090*/ 	.word	0x00001f80


	//   ....[1]....
        /*0094*/ 	.word	0x00001fa0


	//   ....[2]....
        /*0098*/ 	.word	0x00001fc0


	//   ....[3]....
        /*009c*/ 	.word	0x00001fe0


	//   ....[4]....
        /*00a0*/ 	.word	0x00002000


	//   ....[5]....
        /*00a4*/ 	.word	0x00002020


	//   ....[6]....
        /*00a8*/ 	.word	0x00002040


	//   ....[7]....
        /*00ac*/ 	.word	0x00002060


	//   ....[8]....
        /*00b0*/ 	.word	0x00002080


	//   ....[9]....
        /*00b4*/ 	.word	0x000020a0


	//   ....[10]....
        /*00b8*/ 	.word	0x00004150


	//   ....[11]....
        /*00bc*/ 	.word	0x000041d0


	//   ....[12]....
        /*00c0*/ 	.word	0x00004250


	//   ....[13]....
        /*00c4*/ 	.word	0x000042c0


	//   ....[14]....
        /*00c8*/ 	.word	0x00004340


	//   ....[15]....
        /*00cc*/ 	.word	0x000043b0


	//   ....[16]....
        /*00d0*/ 	.word	0x00004430


	//   ....[17]....
        /*00d4*/ 	.word	0x000044a0


	//   ....[18]....
        /*00d8*/ 	.word	0x00004520


	//   ....[19]....
        /*00dc*/ 	.word	0x00004590


	//----- nvinfo : EIATTR_EXIT_INSTR_OFFSETS
	.align		4
.L_4393:
        /*00e0*/ 	.byte	0x04, 0x1c
        /*00e2*/ 	.short	(.L_4395 - .L_4394)


	//   ....[0]....
.L_4394:
        /*00e4*/ 	.word	0x00004070


	//   ....[1]....
        /*00e8*/ 	.word	0x000040f0


	//----- nvinfo : EIATTR_MAX_THREADS
	.align		4
.L_4395:
        /*00ec*/ 	.byte	0x04, 0x05
        /*00ee*/ 	.short	(.L_4397 - .L_4396)
.L_4396:
        /*00f0*/ 	.word	0x00000080
        /*00f4*/ 	.word	0x00000001
        /*00f8*/ 	.word	0x00000001


	//----- nvinfo : EIATTR_CRS_STACK_SIZE
	.align		4
.L_4397:
        /*00fc*/ 	.byte	0x04, 0x1e
        /*00fe*/ 	.short	(.L_4399 - .L_4398)
.L_4398:
        /*0100*/ 	.word	0x00000000
.L_4399:


//--------------------- .nv.info._ZN10layer_norm13ln_bwd_kernelINS_13Kernel_traitsI6__halfffffjLj3072ELj1ELj1ELj4ELj16ENS_18Kernel_traits_baseILj3072ES2_ffffjLj128EEEEELb1ELb1ELb0ELb1EEEvNS_9BwdParamsE --------------------------
	.section	.nv.info._ZN10layer_norm13ln_bwd_kernelINS_13Kernel_traitsI6__halfffffjLj3072ELj1ELj1ELj4ELj16ENS_18Kernel_traits_baseILj3072ES2_ffffjLj128EEEEELb1ELb1ELb0ELb1EEEvNS_9BwdParamsE,"",@"SHT_CUDA_INFO"
	.sectionflags	@""
	.align	4


	//----- nvinfo : EIATTR_CUDA_API_VERSION
	.align		4
        /*0000*/ 	.byte	0x04, 0x37
        /*0002*/ 	.short	(.L_4401 - .L_4400)
.L_4400:
        /*0004*/ 	.word	0x00000082


	//----- nvinfo : EIATTR_SW2861232_WAR
	.align		4
.L_4401:
        /*0008*/ 	.byte	0x01, 0x35
	.zero		2


	//----- nvinfo : EIATTR_PARAM_CBANK
	.align		4
        /*000c*/ 	.byte	0x04, 0x0a
        /*000e*/ 	.short	(.L_4403 - .L_4402)
	.align		4
.L_4402:
        /*0010*/ 	.word	index@(.nv.constant0._ZN10layer_norm13ln_bwd_kernelINS_13Kernel_traitsI6__halfffffjLj3072ELj1ELj1ELj4ELj16ENS_18Kernel_traits_baseILj3072ES2_ffffjLj128EEEEELb1ELb1ELb0ELb1EEEvNS_9BwdParamsE)
        /*0014*/ 	.short	0x0160
        /*0016*/ 	.short	0x0128


	//----- nvinfo : EIATTR_CBANK_PARAM_SIZE
	.align		4
.L_4403:
        /*0018*/ 	.byte	0x03, 0x19
        /*001a*/ 	.short	0x0128


	//----- nvinfo : EIATTR_KPARAM_INFO
	.align		4
        /*001c*/ 	.byte	0x04, 0x17
        /*001e*/ 	.short	(.L_4405 - .L_4404)
.L_4404:
        /*0020*/ 	.word	0x00000000
        /*0024*/ 	.short	0x0000
        /*0026*/ 	.short	0x0000
        /*0028*/ 	.byte	0x00, 0xf0, 0xa1, 0x04


	//----- nvinfo : EIATTR_MAXREG_COUNT
	.align		4
.L_4405:
        /*002c*/ 	.byte	0x03, 0x1b
        /*002e*/ 	.short	0x00ff


	//----- nvinfo : EIATTR_NUM_BARRIERS
	.align		4
        /*0030*/ 	.byte	0x02, 0x4c
        /*0032*/ 	.byte	0x01
	.zero		1


	//----- nvinfo : EIATTR_MERCURY_ISA_VERSION
	.align		4
        /*0034*/ 	.byte	0x03, 0x5f
        /*0036*/ 	.short	0x0000


	//----- nvinfo : EIATTR_COOP_GROUP_MASK_REGIDS
	.align		4
        /*0038*/ 	.byte	0x04, 0x29
        /*003a*/ 	.short	(.L_4407 - .L_4406)


	//   ....[0]....
.L_4406:
        /*003c*/ 	.word	0xffffffff


	//   ....[1]....
        /*0040*/ 	.word	0xffffffff


	//   ....[2]....
        /*0044*/ 	.word	0xffffffff


	//   ....[3]....
        /*0048*/ 	.word	0xffffffff


	//   ....[4]....
        /*004c*/ 	.word	0xffffffff


	//   ....[5]....
        /*0050*/ 	.word	0xffffffff


	//   ....[6]....
        /*0054*/ 	.word	0xffffffff


	//   ....[7]....
        /*0058*/ 	.word	0xffffffff


	//   ....[8]....
        /*005c*/ 	.word	0xffffffff


	//   ....[9]....
        /*0060*/ 	.word	0xffffffff


	//   ....[10]....
        /*0064*/ 	.word	0xffffffff


	//   ....[11]....
        /*0068*/ 	.word	0xffffffff


	//   ....[12]....
        /*006c*/ 	.word	0xffffffff


	//   ....[13]....
        /*0070*/ 	.word	0xffffffff


	//   ....[14]....
        /*0074*/ 	.word	0xffffffff


	//   ....[15]....
        /*0078*/ 	.word	0xffffffff


	//   ....[16]....
        /*007c*/ 	.word	0xffffffff


	//   ....[17]....
        /*0080*/ 	.word	0xffffffff


	//   ....[18]....
        /*0084*/ 	.word	0xffffffff


	//   ....[19]....
        /*0088*/ 	.word	0xffffffff


	//----- nvinfo : EIATTR_COOP_GROUP_INSTR_OFFSETS
	.align		4
.L_4407:
        /*008c*/ 	.byte	0x04, 0x28
        /*008e*/ 	.short	(.L_4409 - .L_4408)


	//   ....[0]....
.L_4408:
        /*0090*/ 	.word	0x00001a50


	//   ....[1]....
        /*0094*/ 	.word	0x00001a70


	//   ....[2]....
        /*0098*/ 	.word	0x00001a90


	//   ....[3]....
        /*009c*/ 	.word	0x00001ab0


	//   ....[4]....
        /*00a0*/ 	.word	0x00001ad0


	//   ....[5]....
        /*00a4*/ 	.word	0x00001af0


	//   ....[6]....
        /*00a8*/ 	.word	0x00001b10


	//   ....[7]....
        /*00ac*/ 	.word	0x00001b30


	//   ....[8]....
        /*00b0*/ 	.word	0x00001b50


	//   ....[9]....
        /*00b4*/ 	.word	0x00001b70


	//   ....[10]....
        /*00b8*/ 	.word	0x000038c0


	//   ....[11]....
        /*00bc*/ 	.word	0x00003940


	//   ....[12]....
        /*00c0*/ 	.word	0x000039c0


	//   ....[13]....
        /*00c4*/ 	.word	0x00003a30


	//   ....[14]....
        /*00c8*/ 	.word	0x00003ab0


	//   ....[15]....
        /*00cc*/ 	.word	0x00003b20


	//   ....[16]....
        /*00d0*/ 	.word	0x00003ba0


	//   ....[17]....
        /*00d4*/ 	.word	0x00003c10


	//   ....[18]....
        /*00d8*/ 	.word	0x00003c90


	//   ....[19]....
        /*00dc*/ 	.word	0x00003d00


	//----- nvinfo : EIATTR_EXIT_INSTR_OFFSETS
	.align		4
.L_4409:
        /*00e0*/ 	.byte	0x04, 0x1c
        /*00e2*/ 	.short	(.L_4411 - .L_4410)


	//   ....[0]....
.L_4410:
        /*00e4*/ 	.word	0x00003860


	//----- nvinfo : EIATTR_MAX_THREADS
	.align		4
.L_4411:
        /*00e8*/ 	.byte	0x04, 0x05
        /*00ea*/ 	.short	(.L_4413 - .L_4412)
.L_4412:
        /*00ec*/ 	.word	0x00000080
        /*00f0*/ 	.word	0x00000001
        /*00f4*/ 	.word	0x00000001


	//----- nvinfo : EIATTR_CRS_STACK_SIZE
	.align		4
.L_4413:
        /*00f8*/ 	.byte	0x04, 0x1e
        /*00fa*/ 	.short	(.L_4415 - .L_4414)
.L_4414:
        /*00fc*/ 	.word	0x00000000
.L_4415:


//--------------------- .nv.info._ZN10layer_norm22ln_bwd_finalize_kernelINS_22Kernel_traits_finalizeILj3072E6__halfffffjLb1ELj1024ELj4ENS_18Kernel_traits_baseILj3072ES2_ffffjLj1024EEEEELb1ELb0EEEvNS_9BwdParamsE --------------------------
	.section	.nv.info._ZN10layer_norm22ln_bwd_finalize_kernelINS_22Kernel_traits_finalizeILj3072E6__halfffffjLb1ELj1024ELj4ENS_18Kernel_traits_baseILj3072ES2_ffffjLj1024EEEEELb1ELb0EEEvNS_9BwdParamsE,"",@"SHT_CUDA_INFO"
	.sectionflags	@""
	.align	4


	//----- nvinfo : EIATTR_CUDA_API_VERSION
	.align		4
        /*0000*/ 	.byte	0x04, 0x37
        /*0002*/ 	.short	(.L_4417 - .L_4416)
.L_4416:
        /*0004*/ 	.word	0x00000082


	//----- nvinfo : EIATTR_SW2861232_WAR
	.align		4
.L_4417:
        /*0008*/ 	.byte	0x01, 0x35
	.zero		2


	//----- nvinfo : EIATTR_PARAM_CBANK
	.align		4
        /*000c*/ 	.byte	0x04, 0x0a
        /*000e*/ 	.short	(.L_4419 - .L_4418)
	.align		4
.L_4418:
        /*0010*/ 	.word	index@(.nv.constant0._ZN10layer_norm22ln_bwd_finalize_kernelINS_22Kernel_traits_finalizeILj3072E6__halfffffjLb1ELj1024ELj4ENS_18Kernel_traits_baseILj3072ES2_ffffjLj1024EEEEELb1ELb0EEEvNS_9BwdParamsE)
        /*0014*/ 	.short	0x0160
        /*0016*/ 	.short	0x0128


	//----- nvinfo : EIATTR_CBANK_PARAM_SIZE
	.align		4
.L_4419:
        /*0018*/ 	.byte	0x03, 0x19
        /*001a*/ 	.short	0x0128


	//----- nvinfo : EIATTR_KPARAM_INFO
	.align		4
        /*001c*/ 	.byte	0x04, 0x17
        /*001e*/ 	.short	(.L_4421 - .L_4420)
.L_4420:
        /*0020*/ 	.word	0x00000000
        /*0024*/ 	.short	0x0000
        /*0026*/ 	.short	0x0000
        /*0028*/ 	.byte	0x00, 0xf0, 0xa1, 0x04


	//----- nvinfo : EIATTR_MAXREG_COUNT
	.align		4
.L_4421:
        /*002c*/ 	.byte	0x03, 0x1b
        /*002e*/ 	.short	0x0040


	//----- nvinfo : EIATTR_NUM_BARRIERS
	.align		4
        /*0030*/ 	.byte	0x02, 0x4c
        /*0032*/ 	.byte	0x01
	.zero		1


	//----- nvinfo : EIATTR_MERCURY_ISA_VERSION
	.align		4
        /*0034*/ 	.byte	0x03, 0x5f
        /*0036*/ 	.short	0x0000


	//----- nvinfo : EIATTR_COOP_GROUP_MASK_REGIDS
	.align		4
        /*0038*/ 	.byte	0x04, 0x29
        /*003a*/ 	.short	(.L_4423 - .L_4422)


	//   ....[0]....
.L_4422:
        /*003c*/ 	.word	0xffffffff


	//   ....[1]....
        /*0040*/ 	.word	0xffffffff


	//   ....[2]....
        /*0044*/ 	.word	0xffffffff


	//   ....[3]....
        /*0048*/ 	.word	0xffffffff


	//   ....[4]....
        /*004c*/ 	.word	0xffffffff


	//   ....[5]....
        /*0050*/ 	.word	0xffffffff


	//   ....[6]....
        /*0054*/ 	.word	0xffffffff


	//   ....[7]....
        /*0058*/ 	.word	0xffffffff


	//   ....[8]....
        /*005c*/ 	.word	0xffffffff


	//   ....[9]....
        /*0060*/ 	.word	0xffffffff


	//   ....[10]....
        /*0064*/ 	.word	0xffffffff


	//   ....[11]....
        /*0068*/ 	.word	0xffffffff


	//   ....[12]....
        /*006c*/ 	.word	0xffffffff


	//   ....[13]....
        /*0070*/ 	.word	0xffffffff


	//   ....[14]....
        /*0074*/ 	.word	0xffffffff


	//   ....[15]....
        /*0078*/ 	.word	0xffffffff


	//   ....[16]....
        /*007c*/ 	.word	0xffffffff


	//   ....[17]....
        /*0080*/ 	.word	0xffffffff


	//   ....[18]....
        /*0084*/ 	.word	0xffffffff


	//   ....[19]....
        /*0088*/ 	.word	0xffffffff


	//   ....[20]....
        /*008c*/ 	.word	0xffffffff


	//   ....[21]....
        /*0090*/ 	.word	0xffffffff


	//   ....[22]....
        /*0094*/ 	.word	0xffffffff


	//   ....[23]....
        /*0098*/ 	.word	0xffffffff


	//   ....[24]....
        /*009c*/ 	.word	0xffffffff


	//   ....[25]....
        /*00a0*/ 	.word	0xffffffff


	//   ....[26]....
        /*00a4*/ 	.word	0xffffffff


	//   ....[27]....
        /*00a8*/ 	.word	0xffffffff


	//   ....[28]....
        /*00ac*/ 	.word	0xffffffff


	//   ....[29]....
        /*00b0*/ 	.word	0xffffffff


	//----- nvinfo : EIATTR_COOP_GROUP_INSTR_OFFSETS
	.align		4
.L_4423:
        /*00b4*/ 	.byte	0x04, 0x28
        /*00b6*/ 	.short	(.L_4425 - .L_4424)


	//   ....[0]....
.L_4424:
        /*00b8*/ 	.word	0x000009d0


	//   ....[1]....
        /*00bc*/ 	.word	0x00000a00


	//   ....[2]....
        /*00c0*/ 	.word	0x00000a10


	//   ....[3]....
        /*00c4*/ 	.word	0x00000a30


	//   ....[4]....
        /*00c8*/ 	.word	0x00000a50


	//   ....[5]....
        /*00cc*/ 	.word	0x00000a60


	//   ....[6]....
        /*00d0*/ 	.word	0x00000a90


	//   ....[7]....
        /*00d4*/ 	.word	0x00000ab0


	//   ....[8]....
        /*00d8*/ 	.word	0x00000ac0


	//   ....[9]....
        /*00dc*/ 	.word	0x00000af0


	//   ....[10]....
        /*00e0*/ 	.word	0x00000b10


	//   ....[11]....
        /*00e4*/ 	.word	0x00000b20


	//   ....[12]....
        /*00e8*/ 	.word	0x00000b50


	//   ....[13]....
        /*00ec*/ 	.word	0x00000b70


	//   ....[14]....
        /*00f0*/ 	.word	0x00000b80


	//   ....[15]....
        /*00f4*/ 	.word	0x00000e20


	//   ....[16]....
        /*00f8*/ 	.word	0x00000e80


	//   ....[17]....
        /*00fc*/ 	.word	0x00000ee0


	//   ....[18]....
        /*0100*/ 	.word	0x00000f40


	//   ....[19]....
        /*0104*/ 	.word	0x00000fb0


	//   ....[20]....
        /*0108*/ 	.word	0x00001020


	//   ....[21]....
        /*010c*/ 	.word	0x00001080


	//   ....[22]....
        /*0110*/ 	.word	0x000010e0


	//   ....[23]....
        /*0114*/ 	.word	0x00001140


	//   ....[24]....
        /*0118*/ 	.word	0x000011b0


	//   ....[25]....
        /*011c*/ 	.word	0x00001220


	//   ....[26]....
        /*0120*/ 	.word	0x00001280


	//   ....[27]....
        /*0124*/ 	.word	0x000012e0


	//   ....[28]....
        /*0128*/ 	.word	0x00001340


	//   ....[29]....
        /*012c*/ 	.word	0x000013a0


	//----- nvinfo : EIATTR_EXIT_INSTR_OFFSETS
	.align		4
.L_4425:
        /*0130*/ 	.byte	0x04, 0x1c
        /*0132*/ 	.short	(.L_4427 - .L_4426)


	//   ....[0]....
.L_4426:
        /*0134*/ 	.word	0x00000070


	//   ....[1]....
        /*0138*/ 	.word	0x00000dc0


	//----- nvinfo : EIATTR_MAX_THREADS
	.align		4
.L_4427:
        /*013c*/ 	.byte	0x04, 0x05
        /*013e*/ 	.short	(.L_4429 - .L_4428)
.L_4428:
        /*0140*/ 	.word	0x00000400
        /*0144*/ 	.word	0x00000001
        /*0148*/ 	.word	0x00000001


	//----- nvinfo : EIATTR_CRS_STACK_SIZE
	.align		4
.L_4429:
        /*014c*/ 	.byte	0x04, 0x1e
        /*014e*/ 	.short	(.L_4431 - .L_4430)
.L_4430:
        /*0150*/ 	.word	0x00000000
.L_4431:


//--------------------- .nv.info._ZN10layer_norm13ln_bwd_kernelINS_13Kernel_traitsI6__halfffffjLj3072ELj1ELj1ELj4ELj16ENS_18Kernel_traits_baseILj3072ES2_ffffjLj128EEEEELb1ELb1ELb1ELb0EEEvNS_9BwdParamsE --------------------------
	.section	.nv.info._ZN10layer_norm13ln_bwd_kernelINS_13Kernel_traitsI6__halfffffjLj3072ELj1ELj1ELj4ELj16ENS_18Kernel_traits_baseILj3072ES2_ffffjLj128EEEEELb1ELb1ELb1ELb0EEEvNS_9BwdParamsE,"",@"SHT_CUDA_INFO"
	.sectionflags	@""
	.align	4


	//----- nvinfo : EIATTR_CUDA_API_VERSION
	.align		4
        /*0000*/ 	.byte	0x04, 0x37
        /*0002*/ 	.short	(.L_4433 - .L_4432)
.L_4432:
        /*0004*/ 	.word	0x00000082


	//----- nvinfo : EIATTR_SW2861232_WAR
	.align		4
.L_4433:
        /*0008*/ 	.byte	0x01, 0x35
	.zero		2


	//----- nvinfo : EIATTR_PARAM_CBANK
	.align		4
        /*000c*/ 	.byte	0x04, 0x0a
        /*000e*/ 	.short	(.L_4435 - .L_4434)
	.align		4
.L_4434:
        /*0010*/ 	.word	index@(.nv.constant0._ZN10layer_norm13ln_bwd_kernelINS_13Kernel_traitsI6__halfffffjLj3072ELj1ELj1ELj4ELj16ENS_18Kernel_traits_baseILj3072ES2_ffffjLj128EEEEELb1ELb1ELb1ELb0EEEvNS_9BwdParamsE)
        /*0014*/ 	.short	0x0160
        /*0016*/ 	.short	0x0128


	//----- nvinfo : EIATTR_CBANK_PARAM_SIZE
	.align		4
.L_4435:
        /*0018*/ 	.byte	0x03, 0x19
        /*001a*/ 	.short	0x0128


	//----- nvinfo : EIATTR_KPARAM_INFO
	.align		4
        /*001c*/ 	.byte	0x04, 0x17
        /*001e*/ 	.short	(.L_4437 - .L_4436)
.L_4436:
        /*0020*/ 	.word	0x00000000
        /*0024*/ 	.short	0x0000
        /*0026*/ 	.short	0x0000
        /*0028*/ 	.byte	0x00, 0xf0, 0xa1, 0x04


	//----- nvinfo : EIATTR_MAXREG_COUNT
	.align		4
.L_4437:
        /*002c*/ 	.byte	0x03, 0x1b
        /*002e*/ 	.short	0x00ff


	//----- nvinfo : EIATTR_NUM_BARRIERS
	.align		4
        /*0030*/ 	.byte	0x02, 0x4c
        /*0032*/ 	.byte	0x01
	.zero		1


	//----- nvinfo : EIATTR_MERCURY_ISA_VERSION
	.align		4
        /*0034*/ 	.byte	0x03, 0x5f
        /*0036*/ 	.short	0x0000


	//----- nvinfo : EIATTR_COOP_GROUP_MASK_REGIDS
	.align		4
        /*0038*/ 	.byte	0x04, 0x29
        /*003a*/ 	.short	(.L_4439 - .L_4438)


	//   ....[0]....
.L_4438:
        /*003c*/ 	.word	0xffffffff


	//   ....[1]....
        /*0040*/ 	.word	0xffffffff


	//   ....[2]....
        /*0044*/ 	.word	0xffffffff


	//   ....[3]....
        /*0048*/ 	.word	0xffffffff


	//   ....[4]....
        /*004c*/ 	.word	0xffffffff


	//   ....[5]....
        /*0050*/ 	.word	0xffffffff


	//   ....[6]....
        /*0054*/ 	.word	0xffffffff


	//   ....[7]....
        /*0058*/ 	.word	0xffffffff


	//   ....[8]....
        /*005c*/ 	.word	0xffffffff


	//   ....[9]....
        /*0060*/ 	.word	0xffffffff


	//   ....[10]....
        /*0064*/ 	.word	0xffffffff


	//   ....[11]....
        /*0068*/ 	.word	0xffffffff


	//   ....[12]....
        /*006c*/ 	.word	0xffffffff


	//   ....[13]....
        /*0070*/ 	.word	0xffffffff


	//   ....[14]....
        /*0074*/ 	.word	0xffffffff


	//   ....[15]....
        /*0078*/ 	.word	0xffffffff


	//   ....[16]....
        /*007c*/ 	.word	0xffffffff


	//   ....[17]....
        /*0080*/ 	.word	0xffffffff


	//   ....[18]....
        /*0084*/ 	.word	0xffffffff


	//   ....[19]....
        /*0088*/ 	.word	0xffffffff


	//----- nvinfo : EIATTR_COOP_GROUP_INSTR_OFFSETS
	.align		4
.L_4439:
        /*008c*/ 	.byte	0x04, 0x28
        /*008e*/ 	.short	(.L_4441 - .L_4440)


	//   ....[0]....
.L_4440:
        /*0090*/ 	.word	0x00002460


	//   ....[1]....
        /*0094*/ 	.word	0x00002480


	//   ....[2]....
        /*0098*/ 	.word	0x000024a0


	//   ....[3]....
        /*009c*/ 	.word	0x000024c0


	//   ....[4]....
        /*00a0*/ 	.word	0x000024e0


	//   ....[5]....
        /*00a4*/ 	.word	0x00002500


	//   ....[6]....
        /*00a8*/ 	.word	0x00002520


	//   ....[7]....
        /*00ac*/ 	.word	0x00002540


	//   ....[8]....
        /*00b0*/ 	.word	0x00002560


	//   ....[9]....
        /*00b4*/ 	.word	0x00002580


	//   ....[10]....
        /*00b8*/ 	.word	0x000057b0


	//   ....[11]....
        /*00bc*/ 	.word	0x00005830


	//   ....[12]....
        /*00c0*/ 	.word	0x000058b0


	//   ....[13]....
        /*00c4*/ 	.word	0x00005920


	//   ....[14]....
        /*00c8*/ 	.word	0x000059a0


	//   ....[15]....
        /*00cc*/ 	.word	0x00005a10


	//   ....[16]....
        /*00d0*/ 	.word	0x00005a90


	//   ....[17]....
        /*00d4*/ 	.word	0x00005b00


	//   ....[18]....
        /*00d8*/ 	.word	0x00005b80


	//   ....[19]....
        /*00dc*/ 	.word	0x00005bf0


	//----- nvinfo : EIATTR_EXIT_INSTR_OFFSETS
	.align		4
.L_4441:
        /*00e0*/ 	.byte	0x04, 0x1c
        /*00e2*/ 	.short	(.L_4443 - .L_4442)


	//   ....[0]....
.L_4442:
        /*00e4*/ 	.word	0x000056d0


	//   ....[1]....
        /*00e8*/ 	.word	0x00005750


	//----- nvinfo : EIATTR_MAX_THREADS
	.align		4
.L_4443:
        /*00ec*/ 	.byte	0x04, 0x05
        /*00ee*/ 	.short	(.L_4445 - .L_4444)
.L_4444:
        /*00f0*/ 	.word	0x00000080
        /*00f4*/ 	.word	0x00000001
        /*00f8*/ 	.word	0x00000001


	//----- nvinfo : EIATTR_CRS_STACK_SIZE
	.align		4
.L_4445:
        /*00fc*/ 	.byte	0x04, 0x1e
        /*00fe*/ 	.short	(.L_4447 - .L_4446)
.L_4446:
        /*0100*/ 	.word	0x00000000
.L_4447:


//--------------------- .nv.info._ZN10layer_norm22ln_bwd_finalize_kernelINS_22Kernel_traits_finalizeILj3072E6__halfffffjLb1ELj1024ELj4ENS_18Kernel_traits_baseILj3072ES2_ffffjLj1024EEEEELb1ELb1EEEvNS_9BwdParamsE --------------------------
	.section	.nv.info._ZN10layer_norm22ln_bwd_finalize_kernelINS_22Kernel_traits_finalizeILj3072E6__halfffffjLb1ELj1024ELj4ENS_18Kernel_traits_baseILj3072ES2_ffffjLj1024EEEEELb1ELb1EEEvNS_9BwdParamsE,"",@"SHT_CUDA_INFO"
	.sectionflags	@""
	.align	4


	//----- nvinfo : EIATTR_CUDA_API_VERSION
	.align		4
        /*0000*/ 	.byte	0x04, 0x37
        /*0002*/ 	.short	(.L_4449 - .L_4448)
.L_4448:
        /*0004*/ 	.word	0x00000082


	//----- nvinfo : EIATTR_SW2861232_WAR
	.align		4
.L_4449:
        /*0008*/ 	.byte	0x01, 0x35
	.zero		2


	//----- nvinfo : EIATTR_PARAM_CBANK
	.align		4
        /*000c*/ 	.byte	0x04, 0x0a
        /*000e*/ 	.short	(.L_4451 - .L_4450)
	.align		4
.L_4450:
        /*0010*/ 	.word	index@(.nv.constant0._ZN10layer_norm22ln_bwd_finalize_kernelINS_22Kernel_traits_finalizeILj3072E6__halfffffjLb1ELj1024ELj4ENS_18Kernel_traits_baseILj3072ES2_ffffjLj1024EEEEELb1ELb1EEEvNS_9BwdParamsE)
        /*0014*/ 	.short	0x0160
        /*0016*/ 	.short	0x0128


	//----- nvinfo : EIATTR_CBANK_PARAM_SIZE
	.align		4
.L_4451:
        /*0018*/ 	.byte	0x03, 0x19
        /*001a*/ 	.short	0x0128


	//----- nvinfo : EIATTR_KPARAM_INFO
	.align		4
        /*001c*/ 	.byte	0x04, 0x17
        /*001e*/ 	.short	(.L_4453 - .L_4452)
.L_4452:
        /*0020*/ 	.word	0x00000000
        /*0024*/ 	.short	0x0000
        /*0026*/ 	.short	0x0000
        /*0028*/ 	.byte	0x00, 0xf0, 0xa1, 0x04


	//----- nvinfo : EIATTR_MAXREG_COUNT
	.align		4
.L_4453:
        /*002c*/ 	.byte	0x03, 0x1b
        /*002e*/ 	.short	0x0040


	//----- nvinfo : EIATTR_NUM_BARRIERS
	.align		4
        /*0030*/ 	.byte	0x02, 0x4c
        /*0032*/ 	.byte	0x01
	.zero		1


	//----- nvinfo : EIATTR_MERCURY_ISA_VERSION
	.align		4
        /*0034*/ 	.byte	0x03, 0x5f
        /*0036*/ 	.short	0x0000


	//----- nvinfo : EIATTR_COOP_GROUP_MASK_REGIDS
	.align		4
        /*0038*/ 	.byte	0x04, 0x29
        /*003a*/ 	.short	(.L_4455 - .L_4454)


	//   ....[0]....
.L_4454:
        /*003c*/ 	.word	0xffffffff


	//   ....[1]....
        /*0040*/ 	.word	0xffffffff


	//   ....[2]....
        /*0044*/ 	.word	0xffffffff


	//   ....[3]....
        /*0048*/ 	.word	0xffffffff


	//   ....[4]....
        /*004c*/ 	.word	0xffffffff


	//   ....[5]....
        /*0050*/ 	.word	0xffffffff


	//   ....[6]....
        /*0054*/ 	.word	0xffffffff


	//   ....[7]....
        /*0058*/ 	.word	0xffffffff


	//   ....[8]....
        /*005c*/ 	.word	0xffffffff


	//   ....[9]....
        /*0060*/ 	.word	0xffffffff


	//   ....[10]....
        /*0064*/ 	.word	0xffffffff


	//   ....[11]....
        /*0068*/ 	.word	0xffffffff


	//   ....[12]....
        /*006c*/ 	.word	0xffffffff


	//   ....[13]....
        /*0070*/ 	.word	0xffffffff


	//   ....[14]....
        /*0074*/ 	.word	0xffffffff


	//   ....[15]....
        /*0078*/ 	.word	0xffffffff


	//   ....[16]....
        /*007c*/ 	.word	0xffffffff


	//   ....[17]....
        /*0080*/ 	.word	0xffffffff


	//   ....[18]....
        /*0084*/ 	.word	0xffffffff


	//   ....[19]....
        /*0088*/ 	.word	0xffffffff


	//   ....[20]....
        /*008c*/ 	.word	0xffffffff


	//   ....[21]....
        /*0090*/ 	.word	0xffffffff


	//   ....[22]....
        /*0094*/ 	.word	0xffffffff


	//   ....[23]....
        /*0098*/ 	.word	0xffffffff


	//   ....[24]....
        /*009c*/ 	.word	0xffffffff


	//   ....[25]....
        /*00a0*/ 	.word	0xffffffff


	//   ....[26]....
        /*00a4*/ 	.word	0xffffffff


	//   ....[27]....
        /*00a8*/ 	.word	0xffffffff


	//   ....[28]....
        /*00ac*/ 	.word	0xffffffff


	//   ....[29]....
        /*00b0*/ 	.word	0xffffffff


	//----- nvinfo : EIATTR_COOP_GROUP_INSTR_OFFSETS
	.align		4
.L_4455:
        /*00b4*/ 	.byte	0x04, 0x28
        /*00b6*/ 	.short	(.L_4457 - .L_4456)


	//   ....[0]....
.L_4456:
        /*00b8*/ 	.word	0x000009a0


	//   ....[1]....
        /*00bc*/ 	.word	0x000009d0


	//   ....[2]....
        /*00c0*/ 	.word	0x000009e0


	//   ....[3]....
        /*00c4*/ 	.word	0x00000a00


	//   ....[4]....
        /*00c8*/ 	.word	0x00000a20


	//   ....[5]....
        /*00cc*/ 	.word	0x00000a30


	//   ....[6]....
        /*00d0*/ 	.word	0x00000a60


	//   ....[7]....
        /*00d4*/ 	.word	0x00000a80


	//   ....[8]....
        /*00d8*/ 	.word	0x00000a90


	//   ....[9]....
        /*00dc*/ 	.word	0x00000ac0


	//   ....[10]....
        /*00e0*/ 	.word	0x00000ae0


	//   ....[11]....
        /*00e4*/ 	.word	0x00000af0


	//   ....[12]....
        /*00e8*/ 	.word	0x00000b20


	//   ....[13]....
        /*00ec*/ 	.word	0x00000b40


	//   ....[14]....
        /*00f0*/ 	.word	0x00000b50


	//   ....[15]....
        /*00f4*/ 	.word	0x00000dd0


	//   ....[16]....
        /*00f8*/ 	.word	0x00000e30


	//   ....[17]....
        /*00fc*/ 	.word	0x00000e90


	//   ....[18]....
        /*0100*/ 	.word	0x00000ef0


	//   ....[19]....
        /*0104*/ 	.word	0x00000f60


	//   ....[20]....
        /*0108*/ 	.word	0x00000fd0


	//   ....[21]....
        /*010c*/ 	.word	0x00001030


	//   ....[22]....
        /*0110*/ 	.word	0x00001090


	//   ....[23]....
        /*0114*/ 	.word	0x000010f0


	//   ....[24]....
        /*0118*/ 	.word	0x00001160


	//   ....[25]....
        /*011c*/ 	.word	0x000011d0


	//   ....[26]....
        /*0120*/ 	.word	0x00001230


	//   ....[27]....
        /*0124*/ 	.word	0x00001290


	//   ....[28]....
        /*0128*/ 	.word	0x000012f0


	//   ....[29]....
        /*012c*/ 	.word	0x00001350


	//----- nvinfo : EIATTR_EXIT_INSTR_OFFSETS
	.align		4
.L_4457:
        /*0130*/ 	.byte	0x04, 0x1c
        /*0132*/ 	.short	(.L_4459 - .L_4458)


	//   ....[0]....
.L_4458:
        /*0134*/ 	.word	0x00000070


	//   ....[1]....
        /*0138*/ 	.word	0x00000d70


	//----- nvinfo : EIATTR_MAX_THREADS
	.align		4
.L_4459:
        /*013c*/ 	.byte	0x04, 0x05
        /*013e*/ 	.short	(.L_4461 - .L_4460)
.L_4460:
        /*0140*/ 	.word	0x00000400
        /*0144*/ 	.word	0x00000001
        /*0148*/ 	.word	0x00000001


	//----- nvinfo : EIATTR_CRS_STACK_SIZE
	.align		4
.L_4461:
        /*014c*/ 	.byte	0x04, 0x1e
        /*014e*/ 	.short	(.L_4463 - .L_4462)
.L_4462:
        /*0150*/ 	.word	0x00000000
.L_4463:


//--------------------- .nv.info._ZN10layer_norm13ln_bwd_kernelINS_13Kernel_traitsI6__halfffffjLj3072ELj1ELj1ELj4ELj16ENS_18Kernel_traits_baseILj3072ES2_ffffjLj128EEEEELb1ELb1ELb1ELb1EEEvNS_9BwdParamsE --------------------------
	.section	.nv.info._ZN10layer_norm13ln_bwd_kernelINS_13Kernel_traitsI6__halfffffjLj3072ELj1ELj1ELj4ELj16ENS_18Kernel_traits_baseILj3072ES2_ffffjLj128EEEEELb1ELb1ELb1ELb1EEEvNS_9BwdParamsE,"",@"SHT_CUDA_INFO"
	.sectionflags	@""
	.align	4


	//----- nvinfo : EIATTR_CUDA_API_VERSION
	.align		4
        /*0000*/ 	.byte	0x04, 0x37
        /*0002*/ 	.short	(.L_4465 - .L_4464)
.L_4464:
        /*0004*/ 	.word	0x00000082


	//----- nvinfo : EIATTR_SW2861232_WAR
	.align		4
.L_4465:
        /*0008*/ 	.byte	0x01, 0x35
	.zero		2


	//----- nvinfo : EIATTR_PARAM_CBANK
	.align		4
        /*000c*/ 	.byte	0x04, 0x0a
        /*000e*/ 	.short	(.L_4467 - .L_4466)
	.align		4
.L_4466:
        /*0010*/ 	.word	index@(.nv.constant0._ZN10layer_norm13ln_bwd_kernelINS_13Kernel_traitsI6__halfffffjLj3072ELj1ELj1ELj4ELj16ENS_18Kernel_traits_baseILj3072ES2_ffffjLj128EEEEELb1ELb1ELb1ELb1EEEvNS_9BwdParamsE)
        /*0014*/ 	.short	0x0160
        /*0016*/ 	.short	0x0128


	//----- nvinfo : EIATTR_CBANK_PARAM_SIZE
	.align		4
.L_4467:
        /*0018*/ 	.byte	0x03, 0x19
        /*001a*/ 	.short	0x0128


	//----- nvinfo : EIATTR_KPARAM_INFO
	.align		4
        /*001c*/ 	.byte	0x04, 0x17
        /*001e*/ 	.short	(.L_4469 - .L_4468)
.L_4468:
        /*0020*/ 	.word	0x00000000
        /*0024*/ 	.short	0x0000
        /*0026*/ 	.short	0x0000
        /*0028*/ 	.byte	0x00, 0xf0, 0xa1, 0x04


	//----- nvinfo : EIATTR_MAXREG_COUNT
	.align		4
.L_4469:
        /*002c*/ 	.byte	0x03, 0x1b
        /*002e*/ 	.short	0x00ff


	//----- nvinfo : EIATTR_NUM_BARRIERS
	.align		4
        /*0030*/ 	.byte	0x02, 0x4c
        /*0032*/ 	.byte	0x01
	.zero		1


	//----- nvinfo : EIATTR_MERCURY_ISA_VERSION
	.align		4
        /*0034*/ 	.byte	0x03, 0x5f
        /*0036*/ 	.short	0x0000


	//----- nvinfo : EIATTR_COOP_GROUP_MASK_REGIDS
	.align		4
        /*0038*/ 	.byte	0x04, 0x29
        /*003a*/ 	.short	(.L_4471 - .L_4470)


	//   ....[0]....
.L_4470:
        /*003c*/ 	.word	0xffffffff


	//   ....[1]....
        /*0040*/ 	.word	0xffffffff


	//   ....[2]....
        /*0044*/ 	.word	0xffffffff


	//   ....[3]....
        /*0048*/ 	.word	0xffffffff


	//   ....[4]....
        /*004c*/ 	.word	0xffffffff


	//   ....[5]....
        /*0050*/ 	.word	0xffffffff


	//   ....[6]....
        /*0054*/ 	.word	0xffffffff


	//   ....[7]....
        /*0058*/ 	.word	0xffffffff


	//   ....[8]....
        /*005c*/ 	.word	0xffffffff


	//   ....[9]....
        /*0060*/ 	.word	0xffffffff


	//   ....[10]....
        /*0064*/ 	.word	0xffffffff


	//   ....[11]....
        /*0068*/ 	.word	0xffffffff


	//   ....[12]....
        /*006c*/ 	.word	0xffffffff


	//   ....[13]....
        /*0070*/ 	.word	0xffffffff


	//   ....[14]....
        /*0074*/ 	.word	0xffffffff


	//   ....[15]....
        /*0078*/ 	.word	0xffffffff


	//   ....[16]....
        /*007c*/ 	.word	0xffffffff


	//   ....[17]....
        /*0080*/ 	.word	0xffffffff


	//   ....[18]....
        /*0084*/ 	.word	0xffffffff


	//   ....[19]....
        /*0088*/ 	.word	0xffffffff


	//----- nvinfo : EIATTR_COOP_GROUP_INSTR_OFFSETS
	.align		4
.L_4471:
        /*008c*/ 	.byte	0x04, 0x28
        /*008e*/ 	.short	(.L_4473 - .L_4472)


	//   ....[0]....
.L_4472:
        /*0090*/ 	.word	0x00001e30


	//   ....[1]....
        /*0094*/ 	.word	0x00001e50


	//   ....[2]....
        /*0098*/ 	.word	0x00001e70


	//   ....[3]....
        /*009c*/ 	.word	0x00001e90


	//   ....[4]....
        /*00a0*/ 	.word	0x00001eb0


	//   ....[5]....
        /*00a4*/ 	.word	0x00001ed0


	//   ....[6]....
        /*00a8*/ 	.word	0x00001ef0


	//   ....[7]....
        /*00ac*/ 	.word	0x00001f10


	//   ....[8]....
        /*00b0*/ 	.word	0x00001f30


	//   ....[9]....
        /*00b4*/ 	.word	0x00001f50


	//   ....[10]....
        /*00b8*/ 	.word	0x00004cb0


	//   ....[11]....
        /*00bc*/ 	.word	0x00004d30


	//   ....[12]....
        /*00c0*/ 	.word	0x00004db0


	//   ....[13]....
        /*00c4*/ 	.word	0x00004e20


	//   ....[14]....
        /*00c8*/ 	.word	0x00004ea0


	//   ....[15]....
        /*00cc*/ 	.word	0x00004f10


	//   ....[16]....
        /*00d0*/ 	.word	0x00004f90


	//   ....[17]....
        /*00d4*/ 	.word	0x00005000


	//   ....[18]....
        /*00d8*/ 	.word	0x00005080


	//   ....[19]....
        /*00dc*/ 	.word	0x000050f0


	//----- nvinfo : EIATTR_EXIT_INSTR_OFFSETS
	.align		4
.L_4473:
        /*00e0*/ 	.byte	0x04, 0x1c
        /*00e2*/ 	.short	(.L_4475 - .L_4474)


	//   ....[0]....
.L_4474:
        /*00e4*/ 	.word	0x00004c50


	//----- nvinfo : EIATTR_MAX_THREADS
	.align		4
.L_4475:
        /*00e8*/ 	.byte	0x04, 0x05
        /*00ea*/ 	.short	(.L_4477 - .L_4476)
.L_4476:
        /*00ec*/ 	.word	0x00000080
        /*00f0*/ 	.word	0x00000001
        /*00f4*/ 	.word	0x00000001


	//----- nvinfo : EIATTR_CRS_STACK_SIZE
	.align		4
.L_4477:
        /*00f8*/ 	.byte	0x04, 0x1e
        /*00fa*/ 	.short	(.L_4479 - .L_4478)
.L_4478:
        /*00fc*/ 	.word	0x00000000
.L_4479:


//--------------------- .nv.info._ZN10layer_norm13ln_bwd_kernelINS_13Kernel_traitsIfffffjLj3072ELj1ELj1ELj4ELj16ENS_18Kernel_traits_baseILj3072EfffffjLj128EEEEELb0ELb0ELb0ELb0EEEvNS_9BwdParamsE --------------------------
	.section	.nv.info._ZN10layer_norm13ln_bwd_kernelINS_13Kernel_traitsIfffffjLj3072ELj1ELj1ELj4ELj16ENS_18Kernel_traits_baseILj3072EfffffjLj128EEEEELb0ELb0ELb0ELb0EEEvNS_9BwdParamsE,"",@"SHT_CUDA_INFO"
	.sectionflags	@""
	.align	4


	//----- nvinfo : EIATTR_CUDA_API_VERSION
	.align		4
        /*0000*/ 	.byte	0x04, 0x37
        /*0002*/ 	.short	(.L_4481 - .L_4480)
.L_4480:
        /*0004*/ 	.word	0x00000082


	//----- nvinfo : EIATTR_SW2861232_WAR
	.align		4
.L_4481:
        /*0008*/ 	.byte	0x01, 0x35
	.zero		2


	//----- nvinfo : EIATTR_PARAM_CBANK
	.align		4
        /*000c*/ 	.byte	0x04, 0x0a
        /*000e*/ 	.short	(.L_4483 - .L_4482)
	.align		4
.L_4482:
        /*0010*/ 	.word	index@(.nv.constant0._ZN10layer_norm13ln_bwd_kernelINS_13Kernel_traitsIfffffjLj3072ELj1ELj1ELj4ELj16ENS_18Kernel_traits_baseILj3072EfffffjLj128EEEEELb0ELb0ELb0ELb0EEEvNS_9BwdParamsE)
        /*0014*/ 	.short	0x0160
        /*0016*/ 	.short	0x0128


	//----- nvinfo : EIATTR_CBANK_PARAM_SIZE
	.align		4
.L_4483:
        /*0018*/ 	.byte	0x03, 0x19
        /*001a*/ 	.short	0x0128


	//----- nvinfo : EIATTR_KPARAM_INFO
	.align		4
        /*001c*/ 	.byte	0x04, 0x17
        /*001e*/ 	.short	(.L_4485 - .L_4484)
.L_4484:
        /*0020*/ 	.word	0x00000000
        /*0024*/ 	.short	0x0000
        /*0026*/ 	.short	0x0000
        /*0028*/ 	.byte	0x00, 0xf0, 0xa1, 0x04


	//----- nvinfo : EIATTR_MAXREG_COUNT
	.align		4
.L_4485:
        /*002c*/ 	.byte	0x03, 0x1b
        /*002e*/ 	.short	0x00ff


	//----- nvinfo : EIATTR_NUM_BARRIERS
	.align		4
        /*0030*/ 	.byte	0x02, 0x4c
        /*0032*/ 	.byte	0x01
	.zero		1


	//----- nvinfo : EIATTR_MERCURY_ISA_VERSION
	.align		4
        /*0034*/ 	.byte	0x03, 0x5f
        /*0036*/ 	.short	0x0000


	//----- nvinfo : EIATTR_COOP_GROUP_MASK_REGIDS
	.align		4
        /*0038*/ 	.byte	0x04, 0x29
        /*003a*/ 	.short	(.L_4487 - .L_4486)


	//   ....[0]....
.L_4486:
        /*003c*/ 	.word	0xffffffff


	//   ....[1]....
        /*0040*/ 	.word	0xffffffff


	//   ....[2]....
        /*0044*/ 	.word	0xffffffff


	//   ....[3]....
        /*0048*/ 	.word	0xffffffff


	//   ....[4]....
        /*004c*/ 	.word	0xffffffff


	//   ....[5]....
        /*0050*/ 	.word	0xffffffff


	//   ....[6]....
        /*0054*/ 	.word	0xffffffff


	//   ....[7]....
        /*0058*/ 	.word	0xffffffff


	//   ....[8]....
        /*005c*/ 	.word	0xffffffff


	//   ....[9]....
        /*0060*/ 	.word	0xffffffff


	//   ....[10]....
        /*0064*/ 	.word	0xffffffff


	//   ....[11]....
        /*0068*/ 	.word	0xffffffff


	//   ....[12]....
        /*006c*/ 	.word	0xffffffff


	//   ....[13]....
        /*0070*/ 	.word	0xffffffff


	//   ....[14]....
        /*0074*/ 	.word	0xffffffff


	//   ....[15]....
        /*0078*/ 	.word	0xffffffff


	//   ....[16]....
        /*007c*/ 	.word	0xffffffff


	//   ....[17]....
        /*0080*/ 	.word	0xffffffff


	//   ....[18]....
        /*0084*/ 	.word	0xffffffff


	//   ....[19]....
        /*0088*/ 	.word	0xffffffff


	//----- nvinfo : EIATTR_COOP_GROUP_INSTR_OFFSETS
	.align		4
.L_4487:
        /*008c*/ 	.byte	0x04, 0x28
        /*008e*/ 	.short	(.L_4489 - .L_4488)


	//   ....[0]....
.L_4488:
        /*0090*/ 	.word	0x000016e0


	//   ....[1]....
        /*0094*/ 	.word	0x00001710


	//   ....[2]....
        /*0098*/ 	.word	0x00001720


	//   ....[3]....
        /*009c*/ 	.word	0x00001750


	//   ....[4]....
        /*00a0*/ 	.word	0x00001760


	//   ....[5]....
        /*00a4*/ 	.word	0x00001790


	//   ....[6]....
        /*00a8*/ 	.word	0x000017a0


	//   ....[7]....
        /*00ac*/ 	.word	0x000017d0


	//   ....[8]....
        /*00b0*/ 	.word	0x000017e0


	//   ....[9]....
        /*00b4*/ 	.word	0x00001800


	//   ....[10]....
        /*00b8*/ 	.word	0x00002ab0


	//   ....[11]....
        /*00bc*/ 	.word	0x00002b30


	//   ....[12]....
        /*00c0*/ 	.word	0x00002bb0


	//   ....[13]....
        /*00c4*/ 	.word	0x00002c20


	//   ....[14]....
        /*00c8*/ 	.word	0x00002ca0


	//   ....[15]....
        /*00cc*/ 	.word	0x00002d10


	//   ....[16]....
        /*00d0*/ 	.word	0x00002d90


	//   ....[17]....
        /*00d4*/ 	.word	0x00002e00


	//   ....[18]....
        /*00d8*/ 	.word	0x00002e80


	//   ....[19]....
        /*00dc*/ 	.word	0x00002ef0


	//----- nvinfo : EIATTR_EXIT_INSTR_OFFSETS
	.align		4
.L_4489:
        /*00e0*/ 	.byte	0x04, 0x1c
        /*00e2*/ 	.short	(.L_4491 - .L_4490)


	//   ....[0]....
.L_4490:
        /*00e4*/ 	.word	0x000029f0


	//   ....[1]....
        /*00e8*/ 	.word	0x00002a50


	//----- nvinfo : EIATTR_MAX_THREADS
	.align		4
.L_4491:
        /*00ec*/ 	.byte	0x04, 0x05
        /*00ee*/ 	.short	(.L_4493 - .L_4492)
.L_4492:
        /*00f0*/ 	.word	0x00000080
        /*00f4*/ 	.word	0x00000001
        /*00f8*/ 	.word	0x00000001


	//----- nvinfo : EIATTR_CRS_STACK_SIZE
	.align		4
.L_4493:
        /*00fc*/ 	.byte	0x04, 0x1e
        /*00fe*/ 	.short	(.L_4495 - .L_4494)
.L_4494:
        /*0100*/ 	.word	0x00000000
.L_4495:


//--------------------- .nv.info._ZN10layer_norm13ln_bwd_kernelINS_13Kernel_traitsIfffffjLj3072ELj1ELj1ELj4ELj16ENS_18Kernel_traits_baseILj3072EfffffjLj128EEEEELb0ELb0ELb0ELb1EEEvNS_9BwdParamsE --------------------------
	.section	.nv.info._ZN10layer_norm13ln_bwd_kernelINS_13Kernel_traitsIfffffjLj3072ELj1ELj1ELj4ELj16ENS_18Kernel_traits_baseILj3072EfffffjLj128EEEEELb0ELb0ELb0ELb1EEEvNS_9BwdParamsE,"",@"SHT_CUDA_INFO"
	.sectionflags	@""
	.align	4


	//----- nvinfo : EIATTR_CUDA_API_VERSION
	.align		4
        /*0000*/ 	.byte	0x04, 0x37
        /*0002*/ 	.short	(.L_4497 - .L_4496)
.L_4496:
        /*0004*/ 	.word	0x00000082


	//----- nvinfo : EIATTR_SW2861232_WAR
	.align		4
.L_4497:
        /*0008*/ 	.byte	0x01, 0x35
	.zero		2


	//----- nvinfo : EIATTR_PARAM_CBANK
	.align		4
        /*000c*/ 	.byte	0x04, 0x0a
        /*000e*/ 	.short	(.L_4499 - .L_4498)
	.align		4
.L_4498:
        /*0010*/ 	.word	index@(.nv.constant0._ZN10layer_norm13ln_bwd_kernelINS_13Kernel_traitsIfffffjLj3072ELj1ELj1ELj4ELj16ENS_18Kernel_traits_baseILj3072EfffffjLj128EEEEELb0ELb0ELb0ELb1EEEvNS_9BwdParamsE)
        /*0014*/ 	.short	0x0160
        /*0016*/ 	.short	0x0128


	//----- nvinfo : EIATTR_CBANK_PARAM_SIZE
	.align		4
.L_4499:
        /*0018*/ 	.byte	0x03, 0x19
        /*001a*/ 	.short	0x0128


	//----- nvinfo : EIATTR_KPARAM_INFO
	.align		4
        /*001c*/ 	.byte	0x04, 0x17
        /*001e*/ 	.short	(.L_4501 - .L_4500)
.L_4500:
        /*0020*/ 	.word	0x00000000
        /*0024*/ 	.short	0x0000
        /*0026*/ 	.short	0x0000
        /*0028*/ 	.byte	0x00, 0xf0, 0xa1, 0x04


	//----- nvinfo : EIATTR_MAXREG_COUNT
	.align		4
.L_4501:
        /*002c*/ 	.byte	0x03, 0x1b
        /*002e*/ 	.short	0x00ff


	//----- nvinfo : EIATTR_NUM_BARRIERS
	.align		4
        /*0030*/ 	.byte	0x02, 0x4c
        /*0032*/ 	.byte	0x01
	.zero		1


	//----- nvinfo : EIATTR_MERCURY_ISA_VERSION
	.align		4
        /*0034*/ 	.byte	0x03, 0x5f
        /*0036*/ 	.short	0x0000


	//----- nvinfo : EIATTR_COOP_GROUP_MASK_REGIDS
	.align		4
        /*0038*/ 	.byte	0x04, 0x29
        /*003a*/ 	.short	(.L_4503 - .L_4502)


	//   ....[0]....
.L_4502:
        /*003c*/ 	.word	0xffffffff


	//   ....[1]....
        /*0040*/ 	.word	0xffffffff


	//   ....[2]....
        /*0044*/ 	.word	0xffffffff


	//   ....[3]....
        /*0048*/ 	.word	0xffffffff


	//   ....[4]....
        /*004c*/ 	.word	0xffffffff


	//   ....[5]....
        /*0050*/ 	.word	0xffffffff


	//   ....[6]....
        /*0054*/ 	.word	0xffffffff


	//   ....[7]....
        /*0058*/ 	.word	0xffffffff


	//   ....[8]....
        /*005c*/ 	.word	0xffffffff


	//   ....[9]....
        /*0060*/ 	.word	0xffffffff


	//   ....[10]....
        /*0064*/ 	.word	0xffffffff


	//   ....[11]....
        /*0068*/ 	.word	0xffffffff


	//   ....[12]....
        /*006c*/ 	.word	0xffffffff


	//   ....[13]....
        /*0070*/ 	.word	0xffffffff


	//   ....[14]....
        /*0074*/ 	.word	0xffffffff


	//   ....[15]....
        /*0078*/ 	.word	0xffffffff


	//   ....[16]....
        /*007c*/ 	.word	0xffffffff


	//   ....[17]....
        /*0080*/ 	.word	0xffffffff


	//   ....[18]....
        /*0084*/ 	.word	0xffffffff


	//   ....[19]....
        /*0088*/ 	.word	0xffffffff


	//----- nvinfo : EIATTR_COOP_GROUP_INSTR_OFFSETS
	.align		4
.L_4503:
        /*008c*/ 	.byte	0x04, 0x28
        /*008e*/ 	.short	(.L_4505 - .L_4504)


	//   ....[0]....
.L_4504:
        /*0090*/ 	.word	0x000014b0


	//   ....[1]....
        /*0094*/ 	.word	0x000014d0


	//   ....[2]....
        /*0098*/ 	.word	0x000014f0


	//   ....[3]....
        /*009c*/ 	.word	0x00001510


	//   ....[4]....
        /*00a0*/ 	.word	0x00001530


	//   ....[5]....
        /*00a4*/ 	.word	0x00001550


	//   ....[6]....
        /*00a8*/ 	.word	0x00001570


	//   ....[7]....
        /*00ac*/ 	.word	0x00001590


	//   ....[8]....
        /*00b0*/ 	.word	0x000015b0


	//   ....[9]....
        /*00b4*/ 	.word	0x000015d0


	//   ....[10]....
        /*00b8*/ 	.word	0x00002830


	//   ....[11]....
        /*00bc*/ 	.word	0x000028b0


	//   ....[12]....
        /*00c0*/ 	.word	0x00002930


	//   ....[13]....
        /*00c4*/ 	.word	0x000029a0


	//   ....[14]....
        /*00c8*/ 	.word	0x00002a20


	//   ....[15]....
        /*00cc*/ 	.word	0x00002a90


	//   ....[16]....
        /*00d0*/ 	.word	0x00002b10


	//   ....[17]....
        /*00d4*/ 	.word	0x00002b80


	//   ....[18]....
        /*00d8*/ 	.word	0x00002c00


	//   ....[19]....
        /*00dc*/ 	.word	0x00002c70


	//----- nvinfo : EIATTR_EXIT_INSTR_OFFSETS
	.align		4
.L_4505:
        /*00e0*/ 	.byte	0x04, 0x1c
        /*00e2*/ 	.short	(.L_4507 - .L_4506)


	//   ....[0]....
.L_4506:
        /*00e4*/ 	.word	0x000027d0


	//----- nvinfo : EIATTR_MAX_THREADS
	.align		4
.L_4507:
        /*00e8*/ 	.byte	0x04, 0x05
        /*00ea*/ 	.short	(.L_4509 - .L_4508)
.L_4508:
        /*00ec*/ 	.word	0x00000080
        /*00f0*/ 	.word	0x00000001
        /*00f4*/ 	.word	0x00000001


	//----- nvinfo : EIATTR_CRS_STACK_SIZE
	.align		4
.L_4509:
        /*00f8*/ 	.byte	0x04, 0x1e
        /*00fa*/ 	.short	(.L_4511 - .L_4510)
.L_4510:
        /*00fc*/ 	.word	0x00000000
.L_4511:


//--------------------- .nv.info._ZN10layer_norm13ln_bwd_kernelINS_13Kernel_traitsIfffffjLj3072ELj1ELj1ELj4ELj16ENS_18Kernel_traits_baseILj3072EfffffjLj128EEEEELb0ELb0ELb1ELb0EEEvNS_9BwdParamsE --------------------------
	.section	.nv.info._ZN10layer_norm13ln_bwd_kernelINS_13Kernel_traitsIfffffjLj3072ELj1ELj1ELj4ELj16ENS_18Kernel_traits_baseILj3072EfffffjLj128EEEEELb0ELb0ELb1ELb0EEEvNS_9BwdParamsE,"",@"SHT_CUDA_INFO"
	.sectionflags	@""
	.align	4


	//----- nvinfo : EIATTR_CUDA_API_VERSION
	.align		4
        /*0000*/ 	.byte	0x04, 0x37
        /*0002*/ 	.short	(.L_4513 - .L_4512)
.L_4512:
        /*0004*/ 	.word	0x00000082


	//----- nvinfo : EIATTR_SW2861232_WAR
	.align		4
.L_4513:
        /*0008*/ 	.byte	0x01, 0x35
	.zero		2


	//----- nvinfo : EIATTR_PARAM_CBANK
	.align		4
        /*000c*/ 	.byte	0x04, 0x0a
        /*000e*/ 	.short	(.L_4515 - .L_4514)
	.align		4
.L_4514:
        /*0010*/ 	.word	index@(.nv.constant0._ZN10layer_norm13ln_bwd_kernelINS_13Kernel_traitsIfffffjLj3072ELj1ELj1ELj4ELj16ENS_18Kernel_traits_baseILj3072EfffffjLj128EEEEELb0ELb0ELb1ELb0EEEvNS_9BwdParamsE)
        /*0014*/ 	.short	0x0160
        /*0016*/ 	.short	0x0128


	//----- nvinfo : EIATTR_CBANK_PARAM_SIZE
	.align		4
.L_4515:
        /*0018*/ 	.byte	0x03, 0x19
        /*001a*/ 	.short	0x0128


	//----- nvinfo : EIATTR_KPARAM_INFO
	.align		4
        /*001c*/ 	.byte	0x04, 0x17
        /*001e*/ 	.short	(.L_4517 - .L_4516)
.L_4516:
        /*0020*/ 	.word	0x00000000
        /*0024*/ 	.short	0x0000
        /*0026*/ 	.short	0x0000
        /*0028*/ 	.byte	0x00, 0xf0, 0xa1, 0x04


	//----- nvinfo : EIATTR_MAXREG_COUNT
	.align		4
.L_4517:
        /*002c*/ 	.byte	0x03, 0x1b
        /*002e*/ 	.short	0x00ff


	//----- nvinfo : EIATTR_NUM_BARRIERS
	.align		4
        /*0030*/ 	.byte	0x02, 0x4c
        /*0032*/ 	.byte	0x01
	.zero		1


	//----- nvinfo : EIATTR_MERCURY_ISA_VERSION
	.align		4
        /*0034*/ 	.byte	0x03, 0x5f
        /*0036*/ 	.short	0x0000


	//----- nvinfo : EIATTR_COOP_GROUP_MASK_REGIDS
	.align		4
        /*0038*/ 	.byte	0x04, 0x29
        /*003a*/ 	.short	(.L_4519 - .L_4518)


	//   ....[0]....
.L_4518:
        /*003c*/ 	.word	0xffffffff


	//   ....[1]....
        /*0040*/ 	.word	0xffffffff


	//   ....[2]....
        /*0044*/ 	.word	0xffffffff


	//   ....[3]....
        /*0048*/ 	.word	0xffffffff


	//   ....[4]....
        /*004c*/ 	.word	0xffffffff


	//   ....[5]....
        /*0050*/ 	.word	0xffffffff


	//   ....[6]....
        /*0054*/ 	.word	0xffffffff


	//   ....[7]....
        /*0058*/ 	.word	0xffffffff


	//   ....[8]....
        /*005c*/ 	.word	0xffffffff


	//   ....[9]....
        /*0060*/ 	.word	0xffffffff


	//   ....[10]....
        /*0064*/ 	.word	0xffffffff


	//   ....[11]....
        /*0068*/ 	.word	0xffffffff


	//   ....[12]....
        /*006c*/ 	.word	0xffffffff


	//   ....[13]....
        /*0070*/ 	.word	0xffffffff


	//   ....[14]....
        /*0074*/ 	.word	0xffffffff


	//   ....[15]....
        /*0078*/ 	.word	0xffffffff


	//   ....[16]....
        /*007c*/ 	.word	0xffffffff


	//   ....[17]....
        /*0080*/ 	.word	0xffffffff


	//   ....[18]....
        /*0084*/ 	.word	0xffffffff


	//   ....[19]....
        /*0088*/ 	.word	0xffffffff


	//----- nvinfo : EIATTR_COOP_GROUP_INSTR_OFFSETS
	.align		4
.L_4519:
        /*008c*/ 	.byte	0x04, 0x28
        /*008e*/ 	.short	(.L_4521 - .L_4520)


	//   ....[0]....
.L_4520:
        /*0090*/ 	.word	0x00001a20


	//   ....[1]....
        /*0094*/ 	.word	0x00001a40


	//   ....[2]....
        /*0098*/ 	.word	0x00001a60


	//   ....[3]....
        /*009c*/ 	.word	0x00001a80


	//   ....[4]....
        /*00a0*/ 	.word	0x00001aa0


	//   ....[5]....
        /*00a4*/ 	.word	0x00001ac0


	//   ....[6]....
        /*00a8*/ 	.word	0x00001ae0


	//   ....[7]....
        /*00ac*/ 	.word	0x00001b00


	//   ....[8]....
        /*00b0*/ 	.word	0x00001b20


	//   ....[9]....
        /*00b4*/ 	.word	0x00001b40


	//   ....[10]....
        /*00b8*/ 	.word	0x00003e40


	//   ....[11]....
        /*00bc*/ 	.word	0x00003ec0


	//   ....[12]....
        /*00c0*/ 	.word	0x00003f40


	//   ....[13]....
        /*00c4*/ 	.word	0x00003fb0


	//   ....[14]....
        /*00c8*/ 	.word	0x00004030


	//   ....[15]....
        /*00cc*/ 	.word	0x000040a0


	//   ....[16]....
        /*00d0*/ 	.word	0x00004120


	//   ....[17]....
        /*00d4*/ 	.word	0x00004190


	//   ....[18]....
        /*00d8*/ 	.word	0x00004210


	//   ....[19]....
        /*00dc*/ 	.word	0x00004280


	//----- nvinfo : EIATTR_EXIT_INSTR_OFFSETS
	.align		4
.L_4521:
        /*00e0*/ 	.byte	0x04, 0x1c
        /*00e2*/ 	.short	(.L_4523 - .L_4522)


	//   ....[0]....
.L_4522:
        /*00e4*/ 	.word	0x00003d80


	//   ....[1]....
        /*00e8*/ 	.word	0x00003de0


	//----- nvinfo : EIATTR_MAX_THREADS
	.align		4
.L_4523:
        /*00ec*/ 	.byte	0x04, 0x05
        /*00ee*/ 	.short	(.L_4525 - .L_4524)
.L_4524:
        /*00f0*/ 	.word	0x00000080
        /*00f4*/ 	.word	0x00000001
        /*00f8*/ 	.word	0x00000001


	//----- nvinfo : EIATTR_CRS_STACK_SIZE
	.align		4
.L_4525:
        /*00fc*/ 	.byte	0x04, 0x1e
        /*00fe*/ 	.short	(.L_4527 - .L_4526)
.L_4526:
        /*0100*/ 	.word	0x00000000
.L_4527:


//--------------------- .nv.info._ZN10layer_norm13ln_bwd_kernelINS_13Kernel_traitsIfffffjLj3072ELj1ELj1ELj4ELj16ENS_18Kernel_traits_baseILj3072EfffffjLj128EEEEELb0ELb0ELb1ELb1EEEvNS_9BwdParamsE --------------------------
	.section	.nv.info._ZN10layer_norm13ln_bwd_kernelINS_13Kernel_traitsIfffffjLj3072ELj1ELj1ELj4ELj16ENS_18Kernel_traits_baseILj3072EfffffjLj128EEEEELb0ELb0ELb1ELb1EEEvNS_9BwdParamsE,"",@"SHT_CUDA_INFO"
	.sectionflags	@""
	.align	4


	//----- nvinfo : EIATTR_CUDA_API_VERSION
	.align		4
        /*0000*/ 	.byte	0x04, 0x37
        /*0002*/ 	.short	(.L_4529 - .L_4528)
.L_4528:
        /*0004*/ 	.word	0x00000082


	//----- nvinfo : EIATTR_SW2861232_WAR
	.align		4
.L_4529:
        /*0008*/ 	.byte	0x01, 0x35
	.zero		2


	//----- nvinfo : EIATTR_PARAM_CBANK
	.align		4
        /*000c*/ 	.byte	0x04, 0x0a
        /*000e*/ 	.short	(.L_4531 - .L_4530)
	.align		4
.L_4530:
        /*0010*/ 	.word	index@(.nv.constant0._ZN10layer_norm13ln_bwd_kernelINS_13Kernel_traitsIfffffjLj3072ELj1ELj1ELj4ELj16ENS_18Kernel_traits_baseILj3072EfffffjLj128EEEEELb0ELb0ELb1ELb1EEEvNS_9BwdParamsE)
        /*0014*/ 	.short	0x0160
        /*0016*/ 	.short	0x0128


	//----- nvinfo : EIATTR_CBANK_PARAM_SIZE
	.align		4
.L_4531:
        /*0018*/ 	.byte	0x03, 0x19
        /*001a*/ 	.short	0x0128


	//----- nvinfo : EIATTR_KPARAM_INFO
	.align		4
        /*001c*/ 	.byte	0x04, 0x17
        /*001e*/ 	.short	(.L_4533 - .L_4532)
.L_4532:
        /*0020*/ 	.word	0x00000000
        /*0024*/ 	.short	0x0000
        /*0026*/ 	.short	0x0000
        /*0028*/ 	.byte	0x00, 0xf0, 0xa1, 0x04


	//----- nvinfo : EIATTR_MAXREG_COUNT
	.align		4
.L_4533:
        /*002c*/ 	.byte	0x03, 0x1b
        /*002e*/ 	.short	0x00ff


	//----- nvinfo : EIATTR_NUM_BARRIERS
	.align		4
        /*0030*/ 	.byte	0x02, 0x4c
        /*0032*/ 	.byte	0x01
	.zero		1


	//----- nvinfo : EIATTR_MERCURY_ISA_VERSION
	.align		4
        /*0034*/ 	.byte	0x03, 0x5f
        /*0036*/ 	.short	0x0000


	//----- nvinfo : EIATTR_COOP_GROUP_MASK_REGIDS
	.align		4
        /*0038*/ 	.byte	0x04, 0x29
        /*003a*/ 	.short	(.L_4535 - .L_4534)


	//   ....[0]....
.L_4534:
        /*003c*/ 	.word	0xffffffff


	//   ....[1]....
        /*0040*/ 	.word	0xffffffff


	//   ....[2]....
        /*0044*/ 	.word	0xffffffff


	//   ....[3]....
        /*0048*/ 	.word	0xffffffff


	//   ....[4]....
        /*004c*/ 	.word	0xffffffff


	//   ....[5]....
        /*0050*/ 	.word	0xffffffff


	//   ....[6]....
        /*0054*/ 	.word	0xffffffff


	//   ....[7]....
        /*0058*/ 	.word	0xffffffff


	//   ....[8]....
        /*005c*/ 	.word	0xffffffff


	//   ....[9]....
        /*0060*/ 	.word	0xffffffff


	//   ....[10]....
        /*0064*/ 	.word	0xffffffff


	//   ....[11]....
        /*0068*/ 	.word	0xffffffff


	//   ....[12]....
        /*006c*/ 	.word	0xffffffff


	//   ....[13]....
        /*0070*/ 	.word	0xffffffff


	//   ....[14]....
        /*0074*/ 	.word	0xffffffff


	//   ....[15]....
        /*0078*/ 	.word	0xffffffff


	//   ....[16]....
        /*007c*/ 	.word	0xffffffff


	//   ....[17]....
        /*0080*/ 	.word	0xffffffff


	//   ....[18]....
        /*0084*/ 	.word	0xffffffff


	//   ....[19]....
        /*0088*/ 	.word	0xffffffff


	//----- nvinfo : EIATTR_COOP_GROUP_INSTR_OFFSETS
	.align		4
.L_4535:
        /*008c*/ 	.byte	0x04, 0x28
        /*008e*/ 	.short	(.L_4537 - .L_4536)


	//   ....[0]....
.L_4536:
        /*0090*/ 	.word	0x000014e0


	//   ....[1]....
        /*0094*/ 	.word	0x00001500


	//   ....[2]....
        /*0098*/ 	.word	0x00001520


	//   ....[3]....
        /*009c*/ 	.word	0x00001540


	//   ....[4]....
        /*00a0*/ 	.word	0x00001560


	//   ....[5]....
        /*00a4*/ 	.word	0x00001580


	//   ....[6]....
        /*00a8*/ 	.word	0x000015a0


	//   ....[7]....
        /*00ac*/ 	.word	0x000015c0


	//   ....[8]....
        /*00b0*/ 	.word	0x000015e0


	//   ....[9]....
        /*00b4*/ 	.word	0x00001600


	//   ....[10]....
        /*00b8*/ 	.word	0x000034c0


	//   ....[11]....
        /*00bc*/ 	.word	0x00003540


	//   ....[12]....
        /*00c0*/ 	.word	0x000035c0


	//   ....[13]....
        /*00c4*/ 	.word	0x00003630


	//   ....[14]....
        /*00c8*/ 	.word	0x000036b0


	//   ....[15]....
        /*00cc*/ 	.word	0x00003720


	//   ....[16]....
        /*00d0*/ 	.word	0x000037a0


	//   ....[17]....
        /*00d4*/ 	.word	0x00003810


	//   ....[18]....
        /*00d8*/ 	.word	0x00003890


	//   ....[19]....
        /*00dc*/ 	.word	0x00003900


	//----- nvinfo : EIATTR_EXIT_INSTR_OFFSETS
	.align		4
.L_4537:
        /*00e0*/ 	.byte	0x04, 0x1c
        /*00e2*/ 	.short	(.L_4539 - .L_4538)


	//   ....[0]....
.L_4538:
        /*00e4*/ 	.word	0x00003460


	//----- nvinfo : EIATTR_MAX_THREADS
	.align		4
.L_4539:
        /*00e8*/ 	.byte	0x04, 0x05
        /*00ea*/ 	.short	(.L_4541 - .L_4540)
.L_4540:
        /*00ec*/ 	.word	0x00000080
        /*00f0*/ 	.word	0x00000001
        /*00f4*/ 	.word	0x00000001


	//----- nvinfo : EIATTR_CRS_STACK_SIZE
	.align		4
.L_4541:
        /*00f8*/ 	.byte	0x04, 0x1e
        /*00fa*/ 	.short	(.L_4543 - .L_4542)
.L_4542:
        /*00fc*/ 	.word	0x00000000
.L_4543:


//--------------------- .nv.info._ZN10layer_norm13ln_bwd_kernelINS_13Kernel_traitsIfffffjLj3072ELj1ELj1ELj4ELj16ENS_18Kernel_traits_baseILj3072EfffffjLj128EEEEELb0ELb1ELb0ELb0EEEvNS_9BwdParamsE --------------------------
	.section	.nv.info._ZN10layer_norm13ln_bwd_kernelINS_13Kernel_traitsIfffffjLj3072ELj1ELj1ELj4ELj16ENS_18Kernel_traits_baseILj3072EfffffjLj128EEEEELb0ELb1ELb0ELb0EEEvNS_9BwdParamsE,"",@"SHT_CUDA_INFO"
	.sectionflags	@""
	.align	4


	//----- nvinfo : EIATTR_CUDA_API_VERSION
	.align		4
        /*0000*/ 	.byte	0x04, 0x37
        /*0002*/ 	.short	(.L_4545 - .L_4544)
.L_4544:
        /*0004*/ 	.word	0x00000082


	//----- nvinfo : EIATTR_SW2861232_WAR
	.align		4
.L_4545:
        /*0008*/ 	.byte	0x01, 0x35
	.zero		2


	//----- nvinfo : EIATTR_PARAM_CBANK
	.align		4
        /*000c*/ 	.byte	0x04, 0x0a
        /*000e*/ 	.short	(.L_4547 - .L_4546)
	.align		4
.L_4546:
        /*0010*/ 	.word	index@(.nv.constant0._ZN10layer_norm13ln_bwd_kernelINS_13Kernel_traitsIfffffjLj3072ELj1ELj1ELj4ELj16ENS_18Kernel_traits_baseILj3072EfffffjLj128EEEEELb0ELb1ELb0ELb0EEEvNS_9BwdParamsE)
        /*0014*/ 	.short	0x0160
        /*0016*/ 	.short	0x0128


	//----- nvinfo : EIATTR_CBANK_PARAM_SIZE
	.align		4
.L_4547:
        /*0018*/ 	.byte	0x03, 0x19
        /*001a*/ 	.short	0x0128


	//----- nvinfo : EIATTR_KPARAM_INFO
	.align		4
        /*001c*/ 	.byte	0x04, 0x17
        /*001e*/ 	.short	(.L_4549 - .L_4548)
.L_4548:
        /*0020*/ 	.word	0x00000000
        /*0024*/ 	.short	0x0000
        /*0026*/ 	.short	0x0000
        /*0028*/ 	.byte	0x00, 0xf0, 0xa1, 0x04


	//----- nvinfo : EIATTR_MAXREG_COUNT
	.align		4
.L_4549:
        /*002c*/ 	.byte	0x03, 0x1b
        /*002e*/ 	.short	0x00ff


	//----- nvinfo : EIATTR_NUM_BARRIERS
	.align		4
        /*0030*/ 	.byte	0x02, 0x4c
        /*0032*/ 	.byte	0x01
	.zero		1


	//----- nvinfo : EIATTR_MERCURY_ISA_VERSION
	.align		4
        /*0034*/ 	.byte	0x03, 0x5f
        /*0036*/ 	.short	0x0000


	//----- nvinfo : EIATTR_COOP_GROUP_MASK_REGIDS
	.align		4
        /*0038*/ 	.byte	0x04, 0x29
        /*003a*/ 	.short	(.L_4551 - .L_4550)


	//   ....[0]....
.L_4550:
        /*003c*/ 	.word	0xffffffff


	//   ....[1]....
        /*0040*/ 	.word	0xffffffff


	//   ....[2]....
        /*0044*/ 	.word	0xffffffff


	//   ....[3]....
        /*0048*/ 	.word	0xffffffff


	//   ....[4]....
        /*004c*/ 	.word	0xffffffff


	//   ....[5]....
        /*0050*/ 	.word	0xffffffff


	//   ....[6]....
        /*0054*/ 	.word	0xffffffff


	//   ....[7]....
        /*0058*/ 	.word	0xffffffff


	//   ....[8]....
        /*005c*/ 	.word	0xffffffff


	//   ....[9]....
        /*0060*/ 	.word	0xffffffff


	//   ....[10]....
        /*0064*/ 	.word	0xffffffff


	//   ....[11]....
        /*0068*/ 	.word	0xffffffff


	//   ....[12]....
        /*006c*/ 	.word	0xffffffff


	//   ....[13]....
        /*0070*/ 	.word	0xffffffff


	//   ....[14]....
        /*0074*/ 	.word	0xffffffff


	//   ....[15]....
        /*0078*/ 	.word	0xffffffff


	//   ....[16]....
        /*007c*/ 	.word	0xffffffff


	//   ....[17]....
        /*0080*/ 	.word	0xffffffff


	//   ....[18]....
        /*0084*/ 	.word	0xffffffff


	//   ....[19]....
        /*0088*/ 	.word	0xffffffff


	//----- nvinfo : EIATTR_COOP_GROUP_INSTR_OFFSETS
	.align		4
.L_4551:
        /*008c*/ 	.byte	0x04, 0x28
        /*008e*/ 	.short	(.L_4553 - .L_4552)


	//   ....[0]....
.L_4552:
        /*0090*/ 	.word	0x00001860


	//   ....[1]....
        /*0094*/ 	.word	0x00001880


	//   ....[2]....
        /*0098*/ 	.word	0x000018a0


	//   ....[3]....
        /*009c*/ 	.word	0x000018c0


	//   ....[4]....
        /*00a0*/ 	.word	0x000018e0


	//   ....[5]....
        /*00a4*/ 	.word	0x00001900


	//   ....[6]....
        /*00a8*/ 	.word	0x00001920


	//   ....[7]....
        /*00ac*/ 	.word	0x00001940


	//   ....[8]....
        /*00b0*/ 	.word	0x00001960


	//   ....[9]....
        /*00b4*/ 	.word	0x00001980


	//   ....[10]....
        /*00b8*/ 	.word	0x000032b0


	//   ....[11]....
        /*00bc*/ 	.word	0x00003330


	//   ....[12]....
        /*00c0*/ 	.word	0x000033b0


	//   ....[13]....
        /*00c4*/ 	.word	0x00003420


	//   ....[14]....
        /*00c8*/ 	.word	0x000034a0


	//   ....[15]....
        /*00cc*/ 	.word	0x00003510


	//   ....[16]....
        /*00d0*/ 	.word	0x00003590


	//   ....[17]....
        /*00d4*/ 	.word	0x00003600


	//   ....[18]....
        /*00d8*/ 	.word	0x00003680


	//   ....[19]....
        /*00dc*/ 	.word	0x000036f0


	//----- nvinfo : EIATTR_EXIT_INSTR_OFFSETS
	.align		4
.L_4553:
        /*00e0*/ 	.byte	0x04, 0x1c
        /*00e2*/ 	.short	(.L_4555 - .L_4554)


	//   ....[0]....
.L_4554:
        /*00e4*/ 	.word	0x000031d0


	//   ....[1]....
        /*00e8*/ 	.word	0x00003250


	//----- nvinfo : EIATTR_MAX_THREADS
	.align		4
.L_4555:
        /*00ec*/ 	.byte	0x04, 0x05
        /*00ee*/ 	.short	(.L_4557 - .L_4556)
.L_4556:
        /*00f0*/ 	.word	0x00000080
        /*00f4*/ 	.word	0x00000001
        /*00f8*/ 	.word	0x00000001


	//----- nvinfo : EIATTR_CRS_STACK_SIZE
	.align		4
.L_4557:
        /*00fc*/ 	.byte	0x04, 0x1e
        /*00fe*/ 	.short	(.L_4559 - .L_4558)
.L_4558:
        /*0100*/ 	.word	0x00000000
.L_4559:


//--------------------- .nv.info._ZN10layer_norm13ln_bwd_kernelINS_13Kernel_traitsIfffffjLj3072ELj1ELj1ELj4ELj16ENS_18Kernel_traits_baseILj3072EfffffjLj128EEEEELb0ELb1ELb0ELb1EEEvNS_9BwdParamsE --------------------------
	.section	.nv.info._ZN10layer_norm13ln_bwd_kernelINS_13Kernel_traitsIfffffjLj3072ELj1ELj1ELj4ELj16ENS_18Kernel_traits_baseILj3072EfffffjLj128EEEEELb0ELb1ELb0ELb1EEEvNS_9BwdParamsE,"",@"SHT_CUDA_INFO"
	.sectionflags	@""
	.align	4


	//----- nvinfo : EIATTR_CUDA_API_VERSION
	.align		4
        /*0000*/ 	.byte	0x04, 0x37
        /*0002*/ 	.short	(.L_4561 - .L_4560)
.L_4560:
        /*0004*/ 	.word	0x00000082


	//----- nvinfo : EIATTR_SW2861232_WAR
	.align		4
.L_4561:
        /*0008*/ 	.byte	0x01, 0x35
	.zero		2


	//----- nvinfo : EIATTR_PARAM_CBANK
	.align		4
        /*000c*/ 	.byte	0x04, 0x0a
        /*000e*/ 	.short	(.L_4563 - .L_4562)
	.align		4
.L_4562:
        /*0010*/ 	.word	index@(.nv.constant0._ZN10layer_norm13ln_bwd_kernelINS_13Kernel_traitsIfffffjLj3072ELj1ELj1ELj4ELj16ENS_18Kernel_traits_baseILj3072EfffffjLj128EEEEELb0ELb1ELb0ELb1EEEvNS_9BwdParamsE)
        /*0014*/ 	.short	0x0160
        /*0016*/ 	.short	0x0128


	//----- nvinfo : EIATTR_CBANK_PARAM_SIZE
	.align		4
.L_4563:
        /*0018*/ 	.byte	0x03, 0x19
        /*001a*/ 	.short	0x0128


	//----- nvinfo : EIATTR_KPARAM_INFO
	.align		4
        /*001c*/ 	.byte	0x04, 0x17
        /*001e*/ 	.short	(.L_4565 - .L_4564)
.L_4564:
        /*0020*/ 	.word	0x00000000
        /*0024*/ 	.short	0x0000
        /*0026*/ 	.short	0x0000
        /*0028*/ 	.byte	0x00, 0xf0, 0xa1, 0x04


	//----- nvinfo : EIATTR_MAXREG_COUNT
	.align		4
.L_4565:
        /*002c*/ 	.byte	0x03, 0x1b
        /*002e*/ 	.short	0x00ff


	//----- nvinfo : EIATTR_NUM_BARRIERS
	.align		4
        /*0030*/ 	.byte	0x02, 0x4c
        /*0032*/ 	.byte	0x01
	.zero		1


	//----- nvinfo : EIATTR_MERCURY_ISA_VERSION
	.align		4
        /*0034*/ 	.byte	0x03, 0x5f
        /*0036*/ 	.short	0x0000


	//----- nvinfo : EIATTR_COOP_GROUP_MASK_REGIDS
	.align		4
        /*0038*/ 	.byte	0x04, 0x29
        /*003a*/ 	.short	(.L_4567 - .L_4566)


	//   ....[0]....
.L_4566:
        /*003c*/ 	.word	0xffffffff


	//   ....[1]....
        /*0040*/ 	.word	0xffffffff


	//   ....[2]....
        /*0044*/ 	.word	0xffffffff


	//   ....[3]....
        /*0048*/ 	.word	0xffffffff


	//   ....[4]....
        /*004c*/ 	.word	0xffffffff


	//   ....[5]....
        /*0050*/ 	.word	0xffffffff


	//   ....[6]....
        /*0054*/ 	.word	0xffffffff


	//   ....[7]....
        /*0058*/ 	.word	0xffffffff


	//   ....[8]....
        /*005c*/ 	.word	0xffffffff


	//   ....[9]....
        /*0060*/ 	.word	0xffffffff


	//   ....[10]....
        /*0064*/ 	.word	0xffffffff


	//   ....[11]....
        /*0068*/ 	.word	0xffffffff


	//   ....[12]....
        /*006c*/ 	.word	0xffffffff


	//   ....[13]....
        /*0070*/ 	.word	0xffffffff


	//   ....[14]....
        /*0074*/ 	.word	0xffffffff


	//   ....[15]....
        /*0078*/ 	.word	0xffffffff


	//   ....[16]....
        /*007c*/ 	.word	0xffffffff


	//   ....[17]....
        /*0080*/ 	.word	0xffffffff


	//   ....[18]....
        /*0084*/ 	.word	0xffffffff


	//   ....[19]....
        /*0088*/ 	.word	0xffffffff


	//----- nvinfo : EIATTR_COOP_GROUP_INSTR_OFFSETS
	.align		4
.L_4567:
        /*008c*/ 	.byte	0x04, 0x28
        /*008e*/ 	.short	(.L_4569 - .L_4568)


	//   ....[0]....
.L_4568:
        /*0090*/ 	.word	0x000014d0


	//   ....[1]....
        /*0094*/ 	.word	0x000014f0


	//   ....[2]....
        /*0098*/ 	.word	0x00001510


	//   ....[3]....
        /*009c*/ 	.word	0x00001530


	//   ....[4]....
        /*00a0*/ 	.word	0x00001550


	//   ....[5]....
        /*00a4*/ 	.word	0x00001570


	//   ....[6]....
        /*00a8*/ 	.word	0x00001590


	//   ....[7]....
        /*00ac*/ 	.word	0x000015b0


	//   ....[8]....
        /*00b0*/ 	.word	0x000015d0


	//   ....[9]....
        /*00b4*/ 	.word	0x000015f0


	//   ....[10]....
        /*00b8*/ 	.word	0x00002e10


	//   ....[11]....
        /*00bc*/ 	.word	0x00002e90


	//   ....[12]....
        /*00c0*/ 	.word	0x00002f10


	//   ....[13]....
        /*00c4*/ 	.word	0x00002f80


	//   ....[14]....
        /*00c8*/ 	.word	0x00003000


	//   ....[15]....
        /*00cc*/ 	.word	0x00003070


	//   ....[16]....
        /*00d0*/ 	.word	0x000030f0


	//   ....[17]....
        /*00d4*/ 	.word	0x00003160


	//   ....[18]....
        /*00d8*/ 	.word	0x000031e0


	//   ....[19]....
        /*00dc*/ 	.word	0x00003250


	//----- nvinfo : EIATTR_EXIT_INSTR_OFFSETS
	.align		4
.L_4569:
        /*00e0*/ 	.byte	0x04, 0x1c
        /*00e2*/ 	.short	(.L_4571 - .L_4570)


	//   ....[0]....
.L_4570:
        /*00e4*/ 	.word	0x00002db0


	//----- nvinfo : EIATTR_MAX_THREADS
	.align		4
.L_4571:
        /*00e8*/ 	.byte	0x04, 0x05
        /*00ea*/ 	.short	(.L_4573 - .L_4572)
.L_4572:
        /*00ec*/ 	.word	0x00000080
        /*00f0*/ 	.word	0x00000001
        /*00f4*/ 	.word	0x00000001


	//----- nvinfo : EIATTR_CRS_STACK_SIZE
	.align		4
.L_4573:
        /*00f8*/ 	.byte	0x04, 0x1e
        /*00fa*/ 	.short	(.L_4575 - .L_4574)
.L_4574:
        /*00fc*/ 	.word	0x00000000
.L_4575:


//--------------------- .nv.info._ZN10layer_norm13ln_bwd_kernelINS_13Kernel_traitsIfffffjLj3072ELj1ELj1ELj4ELj16ENS_18Kernel_traits_baseILj3072EfffffjLj128EEEEELb0ELb1ELb1ELb0EEEvNS_9BwdParamsE --------------------------
	.section	.nv.info._ZN10layer_norm13ln_bwd_kernelINS_13Kernel_traitsIfffffjLj3072ELj1ELj1ELj4ELj16ENS_18Kernel_traits_baseILj3072EfffffjLj128EEEEELb0ELb1ELb1ELb0EEEvNS_9BwdParamsE,"",@"SHT_CUDA_INFO"
	.sectionflags	@""
	.align	4


	//----- nvinfo : EIATTR_CUDA_API_VERSION
	.align		4
        /*0000*/ 	.byte	0x04, 0x37
        /*0002*/ 	.short	(.L_4577 - .L_4576)
.L_4576:
        /*0004*/ 	.word	0x00000082


	//----- nvinfo : EIATTR_SW2861232_WAR
	.align		4
.L_4577:
        /*0008*/ 	.byte	0x01, 0x35
	.zero		2


	//----- nvinfo : EIATTR_PARAM_CBANK
	.align		4
        /*000c*/ 	.byte	0x04, 0x0a
        /*000e*/ 	.short	(.L_4579 - .L_4578)
	.align		4
.L_4578:
        /*0010*/ 	.word	index@(.nv.constant0._ZN10layer_norm13ln_bwd_kernelINS_13Kernel_traitsIfffffjLj3072ELj1ELj1ELj4ELj16ENS_18Kernel_traits_baseILj3072EfffffjLj128EEEEELb0ELb1ELb1ELb0EEEvNS_9BwdParamsE)
        /*0014*/ 	.short	0x0160
        /*0016*/ 	.short	0x0128


	//----- nvinfo : EIATTR_CBANK_PARAM_SIZE
	.align		4
.L_4579:
        /*0018*/ 	.byte	0x03, 0x19
        /*001a*/ 	.short	0x0128


	//----- nvinfo : EIATTR_KPARAM_INFO
	.align		4
        /*001c*/ 	.byte	0x04, 0x17
        /*001e*/ 	.short	(.L_4581 - .L_4580)
.L_4580:
        /*0020*/ 	.word	0x00000000
        /*0024*/ 	.short	0x0000
        /*0026*/ 	.short	0x0000
        /*0028*/ 	.byte	0x00, 0xf0, 0xa1, 0x04


	//----- nvinfo : EIATTR_MAXREG_COUNT
	.align		4
.L_4581:
        /*002c*/ 	.byte	0x03, 0x1b
        /*002e*/ 	.short	0x00ff


	//----- nvinfo : EIATTR_NUM_BARRIERS
	.align		4
        /*0030*/ 	.byte	0x02, 0x4c
        /*0032*/ 	.byte	0x01
	.zero		1


	//----- nvinfo : EIATTR_MERCURY_ISA_VERSION
	.align		4
        /*0034*/ 	.byte	0x03, 0x5f
        /*0036*/ 	.short	0x0000


	//----- nvinfo : EIATTR_COOP_GROUP_MASK_REGIDS
	.align		4
        /*0038*/ 	.byte	0x04, 0x29
        /*003a*/ 	.short	(.L_4583 - .L_4582)


	//   ....[0]....
.L_4582:
        /*003c*/ 	.word	0xffffffff


	//   ....[1]....
        /*0040*/ 	.word	0xffffffff


	//   ....[2]....
        /*0044*/ 	.word	0xffffffff


	//   ....[3]....
        /*0048*/ 	.word	0xffffffff


	//   ....[4]....
        /*004c*/ 	.word	0xffffffff


	//   ....[5]....
        /*0050*/ 	.word	0xffffffff


	//   ....[6]....
        /*0054*/ 	.word	0xffffffff


	//   ....[7]....
        /*0058*/ 	.word	0xffffffff


	//   ....[8]....
        /*005c*/ 	.word	0xffffffff


	//   ....[9]....
        /*0060*/ 	.word	0xffffffff


	//   ....[10]....
        /*0064*/ 	.word	0xffffffff


	//   ....[11]....
        /*0068*/ 	.word	0xffffffff


	//   ....[12]....
        /*006c*/ 	.word	0xffffffff


	//   ....[13]....
        /*0070*/ 	.word	0xffffffff


	//   ....[14]....
        /*0074*/ 	.word	0xffffffff


	//   ....[15]....
        /*0078*/ 	.word	0xffffffff


	//   ....[16]....
        /*007c*/ 	.word	0xffffffff


	//   ....[17]....
        /*0080*/ 	.word	0xffffffff


	//   ....[18]....
        /*0084*/ 	.word	0xffffffff


	//   ....[19]....
        /*0088*/ 	.word	0xffffffff


	//----- nvinfo : EIATTR_COOP_GROUP_INSTR_OFFSETS
	.align		4
.L_4583:
        /*008c*/ 	.byte	0x04, 0x28
        /*008e*/ 	.short	(.L_4585 - .L_4584)


	//   ....[0]....
.L_4584:
        /*0090*/ 	.word	0x00001ba0


	//   ....[1]....
        /*0094*/ 	.word	0x00001bc0


	//   ....[2]....
        /*0098*/ 	.word	0x00001be0


	//   ....[3]....
        /*009c*/ 	.word	0x00001c00


	//   ....[4]....
        /*00a0*/ 	.word	0x00001c20


	//   ....[5]....
        /*00a4*/ 	.word	0x00001c40


	//   ....[6]....
        /*00a8*/ 	.word	0x00001c60


	//   ....[7]....
        /*00ac*/ 	.word	0x00001c80


	//   ....[8]....
        /*00b0*/ 	.word	0x00001ca0


	//   ....[9]....
        /*00b4*/ 	.word	0x00001cc0


	//   ....[10]....
        /*00b8*/ 	.word	0x000042f0


	//   ....[11]....
        /*00bc*/ 	.word	0x00004370


	//   ....[12]....
        /*00c0*/ 	.word	0x000043f0


	//   ....[13]....
        /*00c4*/ 	.word	0x00004460


	//   ....[14]....
        /*00c8*/ 	.word	0x000044e0


	//   ....[15]....
        /*00cc*/ 	.word	0x00004550


	//   ....[16]....
        /*00d0*/ 	.word	0x000045d0


	//   ....[17]....
        /*00d4*/ 	.word	0x00004640


	//   ....[18]....
        /*00d8*/ 	.word	0x000046c0


	//   ....[19]....
        /*00dc*/ 	.word	0x00004730


	//----- nvinfo : EIATTR_EXIT_INSTR_OFFSETS
	.align		4
.L_4585:
        /*00e0*/ 	.byte	0x04, 0x1c
        /*00e2*/ 	.short	(.L_4587 - .L_4586)


	//   ....[0]....
.L_4586:
        /*00e4*/ 	.word	0x00004210


	//   ....[1]....
        /*00e8*/ 	.word	0x00004290


	//----- nvinfo : EIATTR_MAX_THREADS
	.align		4
.L_4587:
        /*00ec*/ 	.byte	0x04, 0x05
        /*00ee*/ 	.short	(.L_4589 - .L_4588)
.L_4588:
        /*00f0*/ 	.word	0x00000080
        /*00f4*/ 	.word	0x00000001
        /*00f8*/ 	.word	0x00000001


	//----- nvinfo : EIATTR_CRS_STACK_SIZE
	.align		4
.L_4589:
        /*00fc*/ 	.byte	0x04, 0x1e
        /*00fe*/ 	.short	(.L_4591 - .L_4590)
.L_4590:
        /*0100*/ 	.word	0x00000000
.L_4591:


//--------------------- .nv.info._ZN10layer_norm13ln_bwd_kernelINS_13Kernel_traitsIfffffjLj3072ELj1ELj1ELj4ELj16ENS_18Kernel_traits_baseILj3072EfffffjLj128EEEEELb0ELb1ELb1ELb1EEEvNS_9BwdParamsE --------------------------
	.section	.nv.info._ZN10layer_norm13ln_bwd_kernelINS_13Kernel_traitsIfffffjLj3072ELj1ELj1ELj4ELj16ENS_18Kernel_traits_baseILj3072EfffffjLj128EEEEELb0ELb1ELb1ELb1EEEvNS_9BwdParamsE,"",@"SHT_CUDA_INFO"
	.sectionflags	@""
	.align	4


	//----- nvinfo : EIATTR_CUDA_API_VERSION
	.align		4
        /*0000*/ 	.byte	0x04, 0x37
        /*0002*/ 	.short	(.L_4593 - .L_4592)
.L_4592:
        /*0004*/ 	.word	0x00000082


	//----- nvinfo : EIATTR_SW2861232_WAR
	.align		4
.L_4593:
        /*0008*/ 	.byte	0x01, 0x35
	.zero		2


	//----- nvinfo : EIATTR_PARAM_CBANK
	.align		4
        /*000c*/ 	.byte	0x04, 0x0a
        /*000e*/ 	.short	(.L_4595 - .L_4594)
	.align		4
.L_4594:
        /*0010*/ 	.word	index@(.nv.constant0._ZN10layer_norm13ln_bwd_kernelINS_13Kernel_traitsIfffffjLj3072ELj1ELj1ELj4ELj16ENS_18Kernel_traits_baseILj3072EfffffjLj128EEEEELb0ELb1ELb1ELb1EEEvNS_9BwdParamsE)
        /*0014*/ 	.short	0x0160
        /*0016*/ 	.short	0x0128


	//----- nvinfo : EIATTR_CBANK_PARAM_SIZE
	.align		4
.L_4595:
        /*0018*/ 	.byte	0x03, 0x19
        /*001a*/ 	.short	0x0128


	//----- nvinfo : EIATTR_KPARAM_INFO
	.align		4
        /*001c*/ 	.byte	0x04, 0x17
        /*001e*/ 	.short	(.L_4597 - .L_4596)
.L_4596:
        /*0020*/ 	.word	0x00000000
        /*0024*/ 	.short	0x0000
        /*0026*/ 	.short	0x0000
        /*0028*/ 	.byte	0x00, 0xf0, 0xa1, 0x04


	//----- nvinfo : EIATTR_MAXREG_COUNT
	.align		4
.L_4597:
        /*002c*/ 	.byte	0x03, 0x1b
        /*002e*/ 	.short	0x00ff


	//----- nvinfo : EIATTR_NUM_BARRIERS
	.align		4
        /*0030*/ 	.byte	0x02, 0x4c
        /*0032*/ 	.byte	0x01
	.zero		1


	//----- nvinfo : EIATTR_MERCURY_ISA_VERSION
	.align		4
        /*0034*/ 	.byte	0x03, 0x5f
        /*0036*/ 	.short	0x0000


	//----- nvinfo : EIATTR_COOP_GROUP_MASK_REGIDS
	.align		4
        /*0038*/ 	.byte	0x04, 0x29
        /*003a*/ 	.short	(.L_4599 - .L_4598)


	//   ....[0]....
.L_4598:
        /*003c*/ 	.word	0xffffffff


	//   ....[1]....
        /*0040*/ 	.word	0xffffffff


	//   ....[2]....
        /*0044*/ 	.word	0xffffffff


	//   ....[3]....
        /*0048*/ 	.word	0xffffffff


	//   ....[4]....
        /*004c*/ 	.word	0xffffffff


	//   ....[5]....
        /*0050*/ 	.word	0xffffffff


	//   ....[6]....
        /*0054*/ 	.word	0xffffffff


	//   ....[7]....
        /*0058*/ 	.word	0xffffffff


	//   ....[8]....
        /*005c*/ 	.word	0xffffffff


	//   ....[9]....
        /*0060*/ 	.word	0xffffffff


	//   ....[10]....
        /*0064*/ 	.word	0xffffffff


	//   ....[11]....
        /*0068*/ 	.word	0xffffffff


	//   ....[12]....
        /*006c*/ 	.word	0xffffffff


	//   ....[13]....
        /*0070*/ 	.word	0xffffffff


	//   ....[14]....
        /*0074*/ 	.word	0xffffffff


	//   ....[15]....
        /*0078*/ 	.word	0xffffffff


	//   ....[16]....
        /*007c*/ 	.word	0xffffffff


	//   ....[17]....
        /*0080*/ 	.word	0xffffffff


	//   ....[18]....
        /*0084*/ 	.word	0xffffffff


	//   ....[19]....
        /*0088*/ 	.word	0xffffffff


	//----- nvinfo : EIATTR_COOP_GROUP_INSTR_OFFSETS
	.align		4
.L_4599:
        /*008c*/ 	.byte	0x04, 0x28
        /*008e*/ 	.short	(.L_4601 - .L_4600)


	//   ....[0]....
.L_4600:
        /*0090*/ 	.word	0x000016e0


	//   ....[1]....
        /*0094*/ 	.word	0x00001700


	//   ....[2]....
        /*0098*/ 	.word	0x00001720


	//   ....[3]....
        /*009c*/ 	.word	0x00001740


	//   ....[4]....
        /*00a0*/ 	.word	0x00001760


	//   ....[5]....
        /*00a4*/ 	.word	0x00001780


	//   ....[6]....
        /*00a8*/ 	.word	0x000017a0


	//   ....[7]....
        /*00ac*/ 	.word	0x000017c0


	//   ....[8]....
        /*00b0*/ 	.word	0x000017e0


	//   ....[9]....
        /*00b4*/ 	.word	0x00001800


	//   ....[10]....
        /*00b8*/ 	.word	0x00003860


	//   ....[11]....
        /*00bc*/ 	.word	0x000038e0


	//   ....[12]....
        /*00c0*/ 	.word	0x00003960


	//   ....[13]....
        /*00c4*/ 	.word	0x000039d0


	//   ....[14]....
        /*00c8*/ 	.word	0x00003a50


	//   ....[15]....
        /*00cc*/ 	.word	0x00003ac0


	//   ....[16]....
        /*00d0*/ 	.word	0x00003b40


	//   ....[17]....
        /*00d4*/ 	.word	0x00003bb0


	//   ....[18]....
        /*00d8*/ 	.word	0x00003c30


	//   ....[19]....
        /*00dc*/ 	.word	0x00003ca0


	//----- nvinfo : EIATTR_EXIT_INSTR_OFFSETS
	.align		4
.L_4601:
        /*00e0*/ 	.byte	0x04, 0x1c
        /*00e2*/ 	.short	(.L_4603 - .L_4602)


	//   ....[0]....
.L_4602:
        /*00e4*/ 	.word	0x00003800


	//----- nvinfo : EIATTR_MAX_THREADS
	.align		4
.L_4603:
        /*00e8*/ 	.byte	0x04, 0x05
        /*00ea*/ 	.short	(.L_4605 - .L_4604)
.L_4604:
        /*00ec*/ 	.word	0x00000080
        /*00f0*/ 	.word	0x00000001
        /*00f4*/ 	.word	0x00000001


	//----- nvinfo : EIATTR_CRS_STACK_SIZE
	.align		4
.L_4605:
        /*00f8*/ 	.byte	0x04, 0x1e
        /*00fa*/ 	.short	(.L_4607 - .L_4606)
.L_4606:
        /*00fc*/ 	.word	0x00000000
.L_4607:


//--------------------- .nv.info._ZN10layer_norm13ln_bwd_kernelINS_13Kernel_traitsIfffffjLj3072ELj1ELj1ELj4ELj16ENS_18Kernel_traits_baseILj3072EfffffjLj128EEEEELb1ELb0ELb0ELb0EEEvNS_9BwdParamsE --------------------------
	.section	.nv.info._ZN10layer_norm13ln_bwd_kernelINS_13Kernel_traitsIfffffjLj3072ELj1ELj1ELj4ELj16ENS_18Kernel_traits_baseILj3072EfffffjLj128EEEEELb1ELb0ELb0ELb0EEEvNS_9BwdParamsE,"",@"SHT_CUDA_INFO"
	.sectionflags	@""
	.align	4


	//----- nvinfo : EIATTR_CUDA_API_VERSION
	.align		4
        /*0000*/ 	.byte	0x04, 0x37
        /*0002*/ 	.short	(.L_4609 - .L_4608)
.L_4608:
        /*0004*/ 	.word	0x00000082


	//----- nvinfo : EIATTR_SW2861232_WAR
	.align		4
.L_4609:
        /*0008*/ 	.byte	0x01, 0x35
	.zero		2


	//----- nvinfo : EIATTR_PARAM_CBANK
	.align		4
        /*000c*/ 	.byte	0x04, 0x0a
        /*000e*/ 	.short	(.L_4611 - .L_4610)
	.align		4
.L_4610:
        /*0010*/ 	.word	index@(.nv.constant0._ZN10layer_norm13ln_bwd_kernelINS_13Kernel_traitsIfffffjLj3072ELj1ELj1ELj4ELj16ENS_18Kernel_traits_baseILj3072EfffffjLj128EEEEELb1ELb0ELb0ELb0EEEvNS_9BwdParamsE)
        /*0014*/ 	.short	0x0160
        /*0016*/ 	.short	0x0128


	//----- nvinfo : EIATTR_CBANK_PARAM_SIZE
	.align		4
.L_4611:
        /*0018*/ 	.byte	0x03, 0x19
        /*001a*/ 	.short	0x0128


	//----- nvinfo : EIATTR_KPARAM_INFO
	.align		4
        /*001c*/ 	.byte	0x04, 0x17
        /*001e*/ 	.short	(.L_4613 - .L_4612)
.L_4612:
        /*0020*/ 	.word	0x00000000
        /*0024*/ 	.short	0x0000
        /*0026*/ 	.short	0x0000
        /*0028*/ 	.byte	0x00, 0xf0, 0xa1, 0x04


	//----- nvinfo : EIATTR_MAXREG_COUNT
	.align		4
.L_4613:
        /*002c*/ 	.byte	0x03, 0x1b
        /*002e*/ 	.short	0x00ff


	//----- nvinfo : EIATTR_NUM_BARRIERS
	.align		4
        /*0030*/ 	.byte	0x02, 0x4c
        /*0032*/ 	.byte	0x01
	.zero		1


	//----- nvinfo : EIATTR_MERCURY_ISA_VERSION
	.align		4
        /*0034*/ 	.byte	0x03, 0x5f
        /*0036*/ 	.short	0x0000


	//----- nvinfo : EIATTR_COOP_GROUP_MASK_REGIDS
	.align		4
        /*0038*/ 	.byte	0x04, 0x29
        /*003a*/ 	.short	(.L_4615 - .L_4614)


	//   ....[0]....
.L_4614:
        /*003c*/ 	.word	0xffffffff


	//   ....[1]....
        /*0040*/ 	.word	0xffffffff


	//   ....[2]....
        /*0044*/ 	.word	0xffffffff


	//   ....[3]....
        /*0048*/ 	.word	0xffffffff


	//   ....[4]....
        /*004c*/ 	.word	0xffffffff


	//   ....[5]....
        /*0050*/ 	.word	0xffffffff


	//   ....[6]....
        /*0054*/ 	.word	0xffffffff


	//   ....[7]....
        /*0058*/ 	.word	0xffffffff


	//   ....[8]....
        /*005c*/ 	.word	0xffffffff


	//   ....[9]....
        /*0060*/ 	.word	0xffffffff


	//   ....[10]....
        /*0064*/ 	.word	0xffffffff


	//   ....[11]....
        /*0068*/ 	.word	0xffffffff


	//   ....[12]....
        /*006c*/ 	.word	0xffffffff


	//   ....[13]....
        /*0070*/ 	.word	0xffffffff


	//   ....[14]....
        /*0074*/ 	.word	0xffffffff


	//   ....[15]....
        /*0078*/ 	.word	0xffffffff


	//   ....[16]....
        /*007c*/ 	.word	0xffffffff


	//   ....[17]....
        /*0080*/ 	.word	0xffffffff


	//   ....[18]....
        /*0084*/ 	.word	0xffffffff


	//   ....[19]....
        /*0088*/ 	.word	0xffffffff


	//----- nvinfo : EIATTR_COOP_GROUP_INSTR_OFFSETS
	.align		4
.L_4615:
        /*008c*/ 	.byte	0x04, 0x28
        /*008e*/ 	.short	(.L_4617 - .L_4616)


	//   ....[0]....
.L_4616:
        /*0090*/ 	.word	0x000017f0


	//   ....[1]....
        /*0094*/ 	.word	0x00001810


	//   ....[2]....
        /*0098*/ 	.word	0x00001830


	//   ....[3]....
        /*009c*/ 	.word	0x00001850


	//   ....[4]....
        /*00a0*/ 	.word	0x00001870


	//   ....[5]....
        /*00a4*/ 	.word	0x00001890


	//   ....[6]....
        /*00a8*/ 	.word	0x000018b0


	//   ....[7]....
        /*00ac*/ 	.word	0x000018d0


	//   ....[8]....
        /*00b0*/ 	.word	0x000018f0


	//   ....[9]....
        /*00b4*/ 	.word	0x00001910


	//   ....[10]....
        /*00b8*/ 	.word	0x00003040


	//   ....[11]....
        /*00bc*/ 	.word	0x000030c0


	//   ....[12]....
        /*00c0*/ 	.word	0x00003140


	//   ....[13]....
        /*00c4*/ 	.word	0x000031b0


	//   ....[14]....
        /*00c8*/ 	.word	0x00003230


	//   ....[15]....
        /*00cc*/ 	.word	0x000032a0


	//   ....[16]....
        /*00d0*/ 	.word	0x00003320


	//   ....[17]....
        /*00d4*/ 	.word	0x00003390


	//   ....[18]....
        /*00d8*/ 	.word	0x00003410


	//   ....[19]....
        /*00dc*/ 	.word	0x00003480


	//----- nvinfo : EIATTR_EXIT_INSTR_OFFSETS
	.align		4
.L_4617:
        /*00e0*/ 	.byte	0x04, 0x1c
        /*00e2*/ 	.short	(.L_4619 - .L_4618)


	//   ....[0]....
.L_4618:
        /*00e4*/ 	.word	0x00002f80


	//   ....[1]....
        /*00e8*/ 	.word	0x00002fe0


	//----- nvinfo : EIATTR_MAX_THREADS
	.align		4
.L_4619:
        /*00ec*/ 	.byte	0x04, 0x05
        /*00ee*/ 	.short	(.L_4621 - .L_4620)
.L_4620:
        /*00f0*/ 	.word	0x00000080
        /*00f4*/ 	.word	0x00000001
        /*00f8*/ 	.word	0x00000001


	//----- nvinfo : EIATTR_CRS_STACK_SIZE
	.align		4
.L_4621:
        /*00fc*/ 	.byte	0x04, 0x1e
        /*00fe*/ 	.short	(.L_4623 - .L_4622)
.L_4622:
        /*0100*/ 	.word	0x00000000
.L_4623:


//--------------------- .nv.info._ZN10layer_norm13ln_bwd_kernelINS_13Kernel_traitsIfffffjLj3072ELj1ELj1ELj4ELj16ENS_18Kernel_traits_baseILj3072EfffffjLj128EEEEELb1ELb0ELb0ELb1EEEvNS_9BwdParamsE --------------------------
	.section	.nv.info._ZN10layer_norm13ln_bwd_kernelINS_13Kernel_traitsIfffffjLj3072ELj1ELj1ELj4ELj16ENS_18Kernel_traits_baseILj3072EfffffjLj128EEEEELb1ELb0ELb0ELb1EEEvNS_9BwdParamsE,"",@"SHT_CUDA_INFO"
	.sectionflags	@""
	.align	4


	//----- nvinfo : EIATTR_CUDA_API_VERSION
	.align		4
        /*0000*/ 	.byte	0x04, 0x37
        /*0002*/ 	.short	(.L_4625 - .L_4624)
.L_4624:
        /*0004*/ 	.word	0x00000082


	//----- nvinfo : EIATTR_SW2861232_WAR
	.align		4
.L_4625:
        /*0008*/ 	.byte	0x01, 0x35
	.zero		2


	//----- nvinfo : EIATTR_PARAM_CBANK
	.align		4
        /*000c*/ 	.byte	0x04, 0x0a
        /*000e*/ 	.short	(.L_4627 - .L_4626)
	.align		4
.L_4626:
        /*0010*/ 	.word	index@(.nv.constant0._ZN10layer_norm13ln_bwd_kernelINS_13Kernel_traitsIfffffjLj3072ELj1ELj1ELj4ELj16ENS_18Kernel_traits_baseILj3072EfffffjLj128EEEEELb1ELb0ELb0ELb1EEEvNS_9BwdParamsE)
        /*0014*/ 	.short	0x0160
        /*0016*/ 	.short	0x0128


	//----- nvinfo : EIATTR_CBANK_PARAM_SIZE
	.align		4
.L_4627:
        /*0018*/ 	.byte	0x03, 0x19
        /*001a*/ 	.short	0x0128


	//----- nvinfo : EIATTR_KPARAM_INFO
	.align		4
        /*001c*/ 	.byte	0x04, 0x17
        /*001e*/ 	.short	(.L_4629 - .L_4628)
.L_4628:
        /*0020*/ 	.word	0x00000000
        /*0024*/ 	.short	0x0000
        /*0026*/ 	.short	0x0000
        /*0028*/ 	.byte	0x00, 0xf0, 0xa1, 0x04


	//----- nvinfo : EIATTR_MAXREG_COUNT
	.align		4
.L_4629:
        /*002c*/ 	.byte	0x03, 0x1b
        /*002e*/ 	.short	0x00ff


	//----- nvinfo : EIATTR_NUM_BARRIERS
	.align		4
        /*0030*/ 	.byte	0x02, 0x4c
        /*0032*/ 	.byte	0x01
	.zero		1


	//----- nvinfo : EIATTR_MERCURY_ISA_VERSION
	.align		4
        /*0034*/ 	.byte	0x03, 0x5f
        /*0036*/ 	.short	0x0000


	//----- nvinfo : EIATTR_COOP_GROUP_MASK_REGIDS
	.align		4
        /*0038*/ 	.byte	0x04, 0x29
        /*003a*/ 	.short	(.L_4631 - .L_4630)


	//   ....[0]....
.L_4630:
        /*003c*/ 	.word	0xffffffff


	//   ....[1]....
        /*0040*/ 	.word	0xffffffff


	//   ....[2]....
        /*0044*/ 	.word	0xffffffff


	//   ....[3]....
        /*0048*/ 	.word	0xffffffff


	//   ....[4]....
        /*004c*/ 	.word	0xffffffff


	//   ....[5]....
        /*0050*/ 	.word	0xffffffff


	//   ....[6]....
        /*0054*/ 	.word	0xffffffff


	//   ....[7]....
        /*0058*/ 	.word	0xffffffff


	//   ....[8]....
        /*005c*/ 	.word	0xffffffff


	//   ....[9]....
        /*0060*/ 	.word	0xffffffff


	//   ....[10]....
        /*0064*/ 	.word	0xffffffff


	//   ....[11]....
        /*0068*/ 	.word	0xffffffff


	//   ....[12]....
        /*006c*/ 	.word	0xffffffff


	//   ....[13]....
        /*0070*/ 	.word	0xffffffff


	//   ....[14]....
        /*0074*/ 	.word	0xffffffff


	//   ....[15]....
        /*0078*/ 	.word	0xffffffff


	//   ....[16]....
        /*007c*/ 	.word	0xffffffff


	//   ....[17]....
        /*0080*/ 	.word	0xffffffff


	//   ....[18]....
        /*0084*/ 	.word	0xffffffff


	//   ....[19]....
        /*0088*/ 	.word	0xffffffff


	//----- nvinfo : EIATTR_COOP_GROUP_INSTR_OFFSETS
	.align		4
.L_4631:
        /*008c*/ 	.byte	0x04, 0x28
        /*008e*/ 	.short	(.L_4633 - .L_4632)


	//   ....[0]....
.L_4632:
        /*0090*/ 	.word	0x000013e0


	//   ....[1]....
        /*0094*/ 	.word	0x00001400


	//   ....[2]....
        /*0098*/ 	.word	0x00001420


	//   ....[3]....
        /*009c*/ 	.word	0x00001440


	//   ....[4]....
        /*00a0*/ 	.word	0x00001460


	//   ....[5]....
        /*00a4*/ 	.word	0x00001480


	//   ....[6]....
        /*00a8*/ 	.word	0x000014a0


	//   ....[7]....
        /*00ac*/ 	.word	0x000014c0


	//   ....[8]....
        /*00b0*/ 	.word	0x000014e0


	//   ....[9]....
        /*00b4*/ 	.word	0x00001500


	//   ....[10]....
        /*00b8*/ 	.word	0x00002b60


	//   ....[11]....
        /*00bc*/ 	.word	0x00002be0


	//   ....[12]....
        /*00c0*/ 	.word	0x00002c60


	//   ....[13]....
        /*00c4*/ 	.word	0x00002cd0


	//   ....[14]....
        /*00c8*/ 	.word	0x00002d50


	//   ....[15]....
        /*00cc*/ 	.word	0x00002dc0


	//   ....[16]....
        /*00d0*/ 	.word	0x00002e40


	//   ....[17]....
        /*00d4*/ 	.word	0x00002eb0


	//   ....[18]....
        /*00d8*/ 	.word	0x00002f30


	//   ....[19]....
        /*00dc*/ 	.word	0x00002fa0


	//----- nvinfo : EIATTR_EXIT_INSTR_OFFSETS
	.align		4
.L_4633:
        /*00e0*/ 	.byte	0x04, 0x1c
        /*00e2*/ 	.short	(.L_4635 - .L_4634)


	//   ....[0]....
.L_4634:
        /*00e4*/ 	.word	0x00002b00


	//----- nvinfo : EIATTR_MAX_THREADS
	.align		4
.L_4635:
        /*00e8*/ 	.byte	0x04, 0x05
        /*00ea*/ 	.short	(.L_4637 - .L_4636)
.L_4636:
        /*00ec*/ 	.word	0x00000080
        /*00f0*/ 	.word	0x00000001
        /*00f4*/ 	.word	0x00000001


	//----- nvinfo : EIATTR_CRS_STACK_SIZE
	.align		4
.L_4637:
        /*00f8*/ 	.byte	0x04, 0x1e
        /*00fa*/ 	.short	(.L_4639 - .L_4638)
.L_4638:
        /*00fc*/ 	.word	0x00000000
.L_4639:


//--------------------- .nv.info._ZN10layer_norm22ln_bwd_finalize_kernelINS_22Kernel_traits_finalizeILj3072EfffffjLb0ELj1024ELj4ENS_18Kernel_traits_baseILj3072EfffffjLj1024EEEEELb0ELb0EEEvNS_9BwdParamsE --------------------------
	.section	.nv.info._ZN10layer_norm22ln_bwd_finalize_kernelINS_22Kernel_traits_finalizeILj3072EfffffjLb0ELj1024ELj4ENS_18Kernel_traits_baseILj3072EfffffjLj1024EEEEELb0ELb0EEEvNS_9BwdParamsE,"",@"SHT_CUDA_INFO"
	.sectionflags	@""
	.align	4


	//----- nvinfo : EIATTR_CUDA_API_VERSION
	.align		4
        /*0000*/ 	.byte	0x04, 0x37
        /*0002*/ 	.short	(.L_4641 - .L_4640)
.L_4640:
        /*0004*/ 	.word	0x00000082


	//----- nvinfo : EIATTR_SW2861232_WAR
	.align		4
.L_4641:
        /*0008*/ 	.byte	0x01, 0x35
	.zero		2


	//----- nvinfo : EIATTR_PARAM_CBANK
	.align		4
        /*000c*/ 	.byte	0x04, 0x0a
        /*000e*/ 	.short	(.L_4643 - .L_4642)
	.align		4
.L_4642:
        /*0010*/ 	.word	index@(.nv.constant0._ZN10layer_norm22ln_bwd_finalize_kernelINS_22Kernel_traits_finalizeILj3072EfffffjLb0ELj1024ELj4ENS_18Kernel_traits_baseILj3072EfffffjLj1024EEEEELb0ELb0EEEvNS_9BwdParamsE)
        /*0014*/ 	.short	0x0160
        /*0016*/ 	.short	0x0128


	//----- nvinfo : EIATTR_CBANK_PARAM_SIZE
	.align		4
.L_4643:
        /*0018*/ 	.byte	0x03, 0x19
        /*001a*/ 	.short	0x0128


	//----- nvinfo : EIATTR_KPARAM_INFO
	.align		4
        /*001c*/ 	.byte	0x04, 0x17
        /*001e*/ 	.short	(.L_4645 - .L_4644)
.L_4644:
        /*0020*/ 	.word	0x00000000
        /*0024*/ 	.short	0x0000
        /*0026*/ 	.short	0x0000
        /*0028*/ 	.byte	0x00, 0xf0, 0xa1, 0x04


	//----- nvinfo : EIATTR_MAXREG_COUNT
	.align		4
.L_4645:
        /*002c*/ 	.byte	0x03, 0x1b
        /*002e*/ 	.short	0x0040


	//----- nvinfo : EIATTR_NUM_BARRIERS
	.align		4
        /*0030*/ 	.byte	0x02, 0x4c
        /*0032*/ 	.byte	0x01
	.zero		1


	//----- nvinfo : EIATTR_MERCURY_ISA_VERSION
	.align		4
        /*0034*/ 	.byte	0x03, 0x5f
        /*0036*/ 	.short	0x0000


	//----- nvinfo : EIATTR_COOP_GROUP_MASK_REGIDS
	.align		4
        /*0038*/ 	.byte	0x04, 0x29
        /*003a*/ 	.short	(.L_4647 - .L_4646)


	//   ....[0]....
.L_4646:
        /*003c*/ 	.word	0xffffffff


	//   ....[1]....
        /*0040*/ 	.word	0xffffffff


	//   ....[2]....
        /*0044*/ 	.word	0xffffffff


	//   ....[3]....
        /*0048*/ 	.word	0xffffffff


	//   ....[4]....
        /*004c*/ 	.word	0xffffffff


	//   ....[5]....
        /*0050*/ 	.word	0xffffffff


	//   ....[6]....
        /*0054*/ 	.word	0xffffffff


	//   ....[7]....
        /*0058*/ 	.word	0xffffffff


	//   ....[8]....
        /*005c*/ 	.word	0xffffffff


	//   ....[9]....
        /*0060*/ 	.word	0xffffffff


	//   ....[10]....
        /*0064*/ 	.word	0xffffffff


	//   ....[11]....
        /*0068*/ 	.word	0xffffffff


	//   ....[12]....
        /*006c*/ 	.word	0xffffffff


	//   ....[13]....
        /*0070*/ 	.word	0xffffffff


	//   ....[14]....
        /*0074*/ 	.word	0xffffffff


	//   ....[15]....
        /*0078*/ 	.word	0xffffffff


	//   ....[16]....
        /*007c*/ 	.word	0xffffffff


	//   ....[17]....
        /*0080*/ 	.word	0xffffffff


	//   ....[18]....
        /*0084*/ 	.word	0xffffffff


	//   ....[19]....
        /*0088*/ 	.word	0xffffffff


	//----- nvinfo : EIATTR_COOP_GROUP_INSTR_OFFSETS
	.align		4
.L_4647:
        /*008c*/ 	.byte	0x04, 0x28
        /*008e*/ 	.short	(.L_4649 - .L_4648)


	//   ....[0]....
.L_4648:
        /*0090*/ 	.word	0x00000820


	//   ....[1]....
        /*0094*/ 	.word	0x00000850


	//   ....[2]....
        /*0098*/ 	.word	0x00000860


	//   ....[3]....
        /*009c*/ 	.word	0x00000890


	//   ....[4]....
        /*00a0*/ 	.word	0x000008a0


	//   ....[5]....
        /*00a4*/ 	.word	0x000008d0


	//   ....[6]....
        /*00a8*/ 	.word	0x000008f0


	//   ....[7]....
        /*00ac*/ 	.word	0x00000900


	//   ....[8]....
        /*00b0*/ 	.word	0x00000930


	//   ....[9]....
        /*00b4*/ 	.word	0x00000940


	//   ....[10]....
        /*00b8*/ 	.word	0x00000b30


	//   ....[11]....
        /*00bc*/ 	.word	0x00000ba0


	//   ....[12]....
        /*00c0*/ 	.word	0x00000c00


	//   ....[13]....
        /*00c4*/ 	.word	0x00000c60


	//   ....[14]....
        /*00c8*/ 	.word	0x00000cd0


	//   ....[15]....
        /*00cc*/ 	.word	0x00000d40


	//   ....[16]....
        /*00d0*/ 	.word	0x00000da0


	//   ....[17]....
        /*00d4*/ 	.word	0x00000e00


	//   ....[18]....
        /*00d8*/ 	.word	0x00000e60


	//   ....[19]....
        /*00dc*/ 	.word	0x00000ec0


	//----- nvinfo : EIATTR_EXIT_INSTR_OFFSETS
	.align		4
.L_4649:
        /*00e0*/ 	.byte	0x04, 0x1c
        /*00e2*/ 	.short	(.L_4651 - .L_4650)


	//   ....[0]....
.L_4650:
        /*00e4*/ 	.word	0x00000070


	//   ....[1]....
        /*00e8*/ 	.word	0x00000ad0


	//----- nvinfo : EIATTR_MAX_THREADS
	.align		4
.L_4651:
        /*00ec*/ 	.byte	0x04, 0x05
        /*00ee*/ 	.short	(.L_4653 - .L_4652)
.L_4652:
        /*00f0*/ 	.word	0x00000400
        /*00f4*/ 	.word	0x00000001
        /*00f8*/ 	.word	0x00000001


	//----- nvinfo : EIATTR_CRS_STACK_SIZE
	.align		4
.L_4653:
        /*00fc*/ 	.byte	0x04, 0x1e
        /*00fe*/ 	.short	(.L_4655 - .L_4654)
.L_4654:
        /*0100*/ 	.word	0x00000000
.L_4655:


//--------------------- .nv.info._ZN10layer_norm13ln_bwd_kernelINS_13Kernel_traitsIfffffjLj3072ELj1ELj1ELj4ELj16ENS_18Kernel_traits_baseILj3072EfffffjLj128EEEEELb1ELb0ELb1ELb0EEEvNS_9BwdParamsE --------------------------
	.section	.nv.info._ZN10layer_norm13ln_bwd_kernelINS_13Kernel_traitsIfffffjLj3072ELj1ELj1ELj4ELj16ENS_18Kernel_traits_baseILj3072EfffffjLj128EEEEELb1ELb0ELb1ELb0EEEvNS_9BwdParamsE,"",@"SHT_CUDA_INFO"
	.sectionflags	@""
	.align	4


	//----- nvinfo : EIATTR_CUDA_API_VERSION
	.align		4
        /*0000*/ 	.byte	0x04, 0x37
        /*0002*/ 	.short	(.L_4657 - .L_4656)
.L_4656:
        /*0004*/ 	.word	0x00000082


	//----- nvinfo : EIATTR_SW2861232_WAR
	.align		4
.L_4657:
        /*0008*/ 	.byte	0x01, 0x35
	.zero		2


	//----- nvinfo : EIATTR_PARAM_CBANK
	.align		4
        /*000c*/ 	.byte	0x04, 0x0a
        /*000e*/ 	.short	(.L_4659 - .L_4658)
	.align		4
.L_4658:
        /*0010*/ 	.word	index@(.nv.constant0._ZN10layer_norm13ln_bwd_kernelINS_13Kernel_traitsIfffffjLj3072ELj1ELj1ELj4ELj16ENS_18Kernel_traits_baseILj3072EfffffjLj128EEEEELb1ELb0ELb1ELb0EEEvNS_9BwdParamsE)
        /*0014*/ 	.short	0x0160
        /*0016*/ 	.short	0x0128


	//----- nvinfo : EIATTR_CBANK_PARAM_SIZE
	.align		4
.L_4659:
        /*0018*/ 	.byte	0x03, 0x19
        /*001a*/ 	.short	0x0128


	//----- nvinfo : EIATTR_KPARAM_INFO
	.align		4
        /*001c*/ 	.byte	0x04, 0x17
        /*001e*/ 	.short	(.L_4661 - .L_4660)
.L_4660:
        /*0020*/ 	.word	0x00000000
        /*0024*/ 	.short	0x0000
        /*0026*/ 	.short	0x0000
        /*0028*/ 	.byte	0x00, 0xf0, 0xa1, 0x04


	//----- nvinfo : EIATTR_MAXREG_COUNT
	.align		4
.L_4661:
        /*002c*/ 	.byte	0x03, 0x1b
        /*002e*/ 	.short	0x00ff


	//----- nvinfo : EIATTR_NUM_BARRIERS
	.align		4
        /*0030*/ 	.byte	0x02, 0x4c
        /*0032*/ 	.byte	0x01
	.zero		1


	//----- nvinfo : EIATTR_MERCURY_ISA_VERSION
	.align		4
        /*0034*/ 	.byte	0x03, 0x5f
        /*0036*/ 	.short	0x0000


	//----- nvinfo : EIATTR_COOP_GROUP_MASK_REGIDS
	.align		4
        /*0038*/ 	.byte	0x04, 0x29
        /*003a*/ 	.short	(.L_4663 - .L_4662)


	//   ....[0]....
.L_4662:
        /*003c*/ 	.word	0xffffffff


	//   ....[1]....
        /*0040*/ 	.word	0xffffffff


	//   ....[2]....
        /*0044*/ 	.word	0xffffffff


	//   ....[3]....
        /*0048*/ 	.word	0xffffffff


	//   ....[4]....
        /*004c*/ 	.word	0xffffffff


	//   ....[5]....
        /*0050*/ 	.word	0xffffffff


	//   ....[6]....
        /*0054*/ 	.word	0xffffffff


	//   ....[7]....
        /*0058*/ 	.word	0xffffffff


	//   ....[8]....
        /*005c*/ 	.word	0xffffffff


	//   ....[9]....
        /*0060*/ 	.word	0xffffffff


	//   ....[10]....
        /*0064*/ 	.word	0xffffffff


	//   ....[11]....
        /*0068*/ 	.word	0xffffffff


	//   ....[12]....
        /*006c*/ 	.word	0xffffffff


	//   ....[13]....
        /*0070*/ 	.word	0xffffffff


	//   ....[14]....
        /*0074*/ 	.word	0xffffffff


	//   ....[15]....
        /*0078*/ 	.word	0xffffffff


	//   ....[16]....
        /*007c*/ 	.word	0xffffffff


	//   ....[17]....
        /*0080*/ 	.word	0xffffffff


	//   ....[18]....
        /*0084*/ 	.word	0xffffffff


	//   ....[19]....
        /*0088*/ 	.word	0xffffffff


	//----- nvinfo : EIATTR_COOP_GROUP_INSTR_OFFSETS
	.align		4
.L_4663:
        /*008c*/ 	.byte	0x04, 0x28
        /*008e*/ 	.short	(.L_4665 - .L_4664)


	//   ....[0]....
.L_4664:
        /*0090*/ 	.word	0x00001cd0


	//   ....[1]....
        /*0094*/ 	.word	0x00001cf0


	//   ....[2]....
        /*0098*/ 	.word	0x00001d10


	//   ....[3]....
        /*009c*/ 	.word	0x00001d30


	//   ....[4]....
        /*00a0*/ 	.word	0x00001d50


	//   ....[5]....
        /*00a4*/ 	.word	0x00001d70


	//   ....[6]....
        /*00a8*/ 	.word	0x00001d90


	//   ....[7]....
        /*00ac*/ 	.word	0x00001db0


	//   ....[8]....
        /*00b0*/ 	.word	0x00001dd0


	//   ....[9]....
        /*00b4*/ 	.word	0x00001df0


	//   ....[10]....
        /*00b8*/ 	.word	0x00004390


	//   ....[11]....
        /*00bc*/ 	.word	0x00004410


	//   ....[12]....
        /*00c0*/ 	.word	0x00004490


	//   ....[13]....
        /*00c4*/ 	.word	0x00004500


	//   ....[14]....
        /*00c8*/ 	.word	0x00004580


	//   ....[15]....
        /*00cc*/ 	.word	0x000045f0


	//   ....[16]....
        /*00d0*/ 	.word	0x00004670


	//   ....[17]....
        /*00d4*/ 	.word	0x000046e0


	//   ....[18]....
        /*00d8*/ 	.word	0x00004760


	//   ....[19]....
        /*00dc*/ 	.word	0x000047d0


	//----- nvinfo : EIATTR_EXIT_INSTR_OFFSETS
	.align		4
.L_4665:
        /*00e0*/ 	.byte	0x04, 0x1c
        /*00e2*/ 	.short	(.L_4667 - .L_4666)


	//   ....[0]....
.L_4666:
        /*00e4*/ 	.word	0x000042d0


	//   ....[1]....
        /*00e8*/ 	.word	0x00004330


	//----- nvinfo : EIATTR_MAX_THREADS
	.align		4
.L_4667:
        /*00ec*/ 	.byte	0x04, 0x05
        /*00ee*/ 	.short	(.L_4669 - .L_4668)
.L_4668:
        /*00f0*/ 	.word	0x00000080
        /*00f4*/ 	.word	0x00000001
        /*00f8*/ 	.word	0x00000001


	//----- nvinfo : EIATTR_CRS_STACK_SIZE
	.align		4
.L_4669:
        /*00fc*/ 	.byte	0x04, 0x1e
        /*00fe*/ 	.short	(.L_4671 - .L_4670)
.L_4670:
        /*0100*/ 	.word	0x00000000
.L_4671:


//--------------------- .nv.info._ZN10layer_norm22ln_bwd_finalize_kernelINS_22Kernel_traits_finalizeILj3072EfffffjLb0ELj1024ELj4ENS_18Kernel_traits_baseILj3072EfffffjLj1024EEEEELb0ELb1EEEvNS_9BwdParamsE --------------------------
	.section	.nv.info._ZN10layer_norm22ln_bwd_finalize_kernelINS_22Kernel_traits_finalizeILj3072EfffffjLb0ELj1024ELj4ENS_18Kernel_traits_baseILj3072EfffffjLj1024EEEEELb0ELb1EEEvNS_9BwdParamsE,"",@"SHT_CUDA_INFO"
	.sectionflags	@""
	.align	4


	//----- nvinfo : EIATTR_CUDA_API_VERSION
	.align		4
        /*0000*/ 	.byte	0x04, 0x37
        /*0002*/ 	.short	(.L_4673 - .L_4672)
.L_4672:
        /*0004*/ 	.word	0x00000082


	//----- nvinfo : EIATTR_SW2861232_WAR
	.align		4
.L_4673:
        /*0008*/ 	.byte	0x01, 0x35
	.zero		2


	//----- nvinfo : EIATTR_PARAM_CBANK
	.align		4
        /*000c*/ 	.byte	0x04, 0x0a
        /*000e*/ 	.short	(.L_4675 - .L_4674)
	.align		4
.L_4674:
        /*0010*/ 	.word	index@(.nv.constant0._ZN10layer_norm22ln_bwd_finalize_kernelINS_22Kernel_traits_finalizeILj3072EfffffjLb0ELj1024ELj4ENS_18Kernel_traits_baseILj3072EfffffjLj1024EEEEELb0ELb1EEEvNS_9BwdParamsE)
        /*0014*/ 	.short	0x0160
        /*0016*/ 	.short	0x0128


	//----- nvinfo : EIATTR_CBANK_PARAM_SIZE
	.align		4
.L_4675:
        /*0018*/ 	.byte	0x03, 0x19
        /*001a*/ 	.short	0x0128


	//----- nvinfo : EIATTR_KPARAM_INFO
	.align		4
        /*001c*/ 	.byte	0x04, 0x17
        /*001e*/ 	.short	(.L_4677 - .L_4676)
.L_4676:
        /*0020*/ 	.word	0x00000000
        /*0024*/ 	.short	0x0000
        /*0026*/ 	.short	0x0000
        /*0028*/ 	.byte	0x00, 0xf0, 0xa1, 0x04


	//----- nvinfo : EIATTR_MAXREG_COUNT
	.align		4
.L_4677:
        /*002c*/ 	.byte	0x03, 0x1b
        /*002e*/ 	.short	0x0040


	//----- nvinfo : EIATTR_NUM_BARRIERS
	.align		4
        /*0030*/ 	.byte	0x02, 0x4c
        /*0032*/ 	.byte	0x01
	.zero		1


	//----- nvinfo : EIATTR_MERCURY_ISA_VERSION
	.align		4
        /*0034*/ 	.byte	0x03, 0x5f
        /*0036*/ 	.short	0x0000


	//----- nvinfo : EIATTR_COOP_GROUP_MASK_REGIDS
	.align		4
        /*0038*/ 	.byte	0x04, 0x29
        /*003a*/ 	.short	(.L_4679 - .L_4678)


	//   ....[0]....
.L_4678:
        /*003c*/ 	.word	0xffffffff


	//   ....[1]....
        /*0040*/ 	.word	0xffffffff


	//   ....[2]....
        /*0044*/ 	.word	0xffffffff


	//   ....[3]....
        /*0048*/ 	.word	0xffffffff


	//   ....[4]....
        /*004c*/ 	.word	0xffffffff


	//   ....[5]....
        /*0050*/ 	.word	0xffffffff


	//   ....[6]....
        /*0054*/ 	.word	0xffffffff


	//   ....[7]....
        /*0058*/ 	.word	0xffffffff


	//   ....[8]....
        /*005c*/ 	.word	0xffffffff


	//   ....[9]....
        /*0060*/ 	.word	0xffffffff


	//   ....[10]....
        /*0064*/ 	.word	0xffffffff


	//   ....[11]....
        /*0068*/ 	.word	0xffffffff


	//   ....[12]....
        /*006c*/ 	.word	0xffffffff


	//   ....[13]....
        /*0070*/ 	.word	0xffffffff


	//   ....[14]....
        /*0074*/ 	.word	0xffffffff


	//   ....[15]....
        /*0078*/ 	.word	0xffffffff


	//   ....[16]....
        /*007c*/ 	.word	0xffffffff


	//   ....[17]....
        /*0080*/ 	.word	0xffffffff


	//   ....[18]....
        /*0084*/ 	.word	0xffffffff


	//   ....[19]....
        /*0088*/ 	.word	0xffffffff


	//----- nvinfo : EIATTR_COOP_GROUP_INSTR_OFFSETS
	.align		4
.L_4679:
        /*008c*/ 	.byte	0x04, 0x28
        /*008e*/ 	.short	(.L_4681 - .L_4680)


	//   ....[0]....
.L_4680:
        /*0090*/ 	.word	0x000007f0


	//   ....[1]....
        /*0094*/ 	.word	0x00000820


	//   ....[2]....
        /*0098*/ 	.word	0x00000840


	//   ....[3]....
        /*009c*/ 	.word	0x00000850


	//   ....[4]....
        /*00a0*/ 	.word	0x00000880


	//   ....[5]....
        /*00a4*/ 	.word	0x00000890


	//   ....[6]....
        /*00a8*/ 	.word	0x000008c0


	//   ....[7]....
        /*00ac*/ 	.word	0x000008d0


	//   ....[8]....
        /*00b0*/ 	.word	0x00000900


	//   ....[9]....
        /*00b4*/ 	.word	0x00000910


	//   ....[10]....
        /*00b8*/ 	.word	0x00000ab0


	//   ....[11]....
        /*00bc*/ 	.word	0x00000b30


	//   ....[12]....
        /*00c0*/ 	.word	0x00000b90


	//   ....[13]....
        /*00c4*/ 	.word	0x00000bf0


	//   ....[14]....
        /*00c8*/ 	.word	0x00000c60


	//   ....[15]....
        /*00cc*/ 	.word	0x00000cd0


	//   ....[16]....
        /*00d0*/ 	.word	0x00000d30


	//   ....[17]....
        /*00d4*/ 	.word	0x00000d90


	//   ....[18]....
        /*00d8*/ 	.word	0x00000df0


	//   ....[19]....
        /*00dc*/ 	.word	0x00000e50


	//----- nvinfo : EIATTR_EXIT_INSTR_OFFSETS
	.align		4
.L_4681:
        /*00e0*/ 	.byte	0x04, 0x1c
        /*00e2*/ 	.short	(.L_4683 - .L_4682)


	//   ....[0]....
.L_4682:
        /*00e4*/ 	.word	0x00000070


	//   ....[1]....
        /*00e8*/ 	.word	0x00000a50


	//----- nvinfo : EIATTR_MAX_THREADS
	.align		4
.L_4683:
        /*00ec*/ 	.byte	0x04, 0x05
        /*00ee*/ 	.short	(.L_4685 - .L_4684)
.L_4684:
        /*00f0*/ 	.word	0x00000400
        /*00f4*/ 	.word	0x00000001
        /*00f8*/ 	.word	0x00000001


	//----- nvinfo : EIATTR_CRS_STACK_SIZE
	.align		4
.L_4685:
        /*00fc*/ 	.byte	0x04, 0x1e
        /*00fe*/ 	.short	(.L_4687 - .L_4686)
.L_4686:
        /*0100*/ 	.word	0x00000000
.L_4687:


//--------------------- .nv.info._ZN10layer_norm13ln_bwd_kernelINS_13Kernel_traitsIfffffjLj3072ELj1ELj1ELj4ELj16ENS_18Kernel_traits_baseILj3072EfffffjLj128EEEEELb1ELb0ELb1ELb1EEEvNS_9BwdParamsE --------------------------
	.section	.nv.info._ZN10layer_norm13ln_bwd_kernelINS_13Kernel_traitsIfffffjLj3072ELj1ELj1ELj4ELj16ENS_18Kernel_traits_baseILj3072EfffffjLj128EEEEELb1ELb0ELb1ELb1EEEvNS_9BwdParamsE,"",@"SHT_CUDA_INFO"
	.sectionflags	@""
	.align	4


	//----- nvinfo : EIATTR_CUDA_API_VERSION
	.align		4
        /*0000*/ 	.byte	0x04, 0x37
        /*0002*/ 	.short	(.L_4689 - .L_4688)
.L_4688:
        /*0004*/ 	.word	0x00000082


	//----- nvinfo : EIATTR_SW2861232_WAR
	.align		4
.L_4689:
        /*0008*/ 	.byte	0x01, 0x35
	.zero		2


	//----- nvinfo : EIATTR_PARAM_CBANK
	.align		4
        /*000c*/ 	.byte	0x04, 0x0a
        /*000e*/ 	.short	(.L_4691 - .L_4690)
	.align		4
.L_4690:
        /*0010*/ 	.word	index@(.nv.constant0._ZN10layer_norm13ln_bwd_kernelINS_13Kernel_traitsIfffffjLj3072ELj1ELj1ELj4ELj16ENS_18Kernel_traits_baseILj3072EfffffjLj128EEEEELb1ELb0ELb1ELb1EEEvNS_9BwdParamsE)
        /*0014*/ 	.short	0x0160
        /*0016*/ 	.short	0x0128


	//----- nvinfo : EIATTR_CBANK_PARAM_SIZE
	.align		4
.L_4691:
        /*0018*/ 	.byte	0x03, 0x19
        /*001a*/ 	.short	0x0128


	//----- nvinfo : EIATTR_KPARAM_INFO
	.align		4
        /*001c*/ 	.byte	0x04, 0x17
        /*001e*/ 	.short	(.L_4693 - .L_4692)
.L_4692:
        /*0020*/ 	.word	0x00000000
        /*0024*/ 	.short	0x0000
        /*0026*/ 	.short	0x0000
        /*0028*/ 	.byte	0x00, 0xf0, 0xa1, 0x04


	//----- nvinfo : EIATTR_MAXREG_COUNT
	.align		4
.L_4693:
        /*002c*/ 	.byte	0x03, 0x1b
        /*002e*/ 	.short	0x00ff


	//----- nvinfo : EIATTR_NUM_BARRIERS
	.align		4
        /*0030*/ 	.byte	0x02, 0x4c
        /*0032*/ 	.byte	0x01
	.zero		1


	//----- nvinfo : EIATTR_MERCURY_ISA_VERSION
	.align		4
        /*0034*/ 	.byte	0x03, 0x5f
        /*0036*/ 	.short	0x0000


	//----- nvinfo : EIATTR_COOP_GROUP_MASK_REGIDS
	.align		4
        /*0038*/ 	.byte	0x04, 0x29
        /*003a*/ 	.short	(.L_4695 - .L_4694)


	//   ....[0]....
.L_4694:
        /*003c*/ 	.word	0xffffffff


	//   ....[1]....
        /*0040*/ 	.word	0xffffffff


	//   ....[2]....
        /*0044*/ 	.word	0xffffffff


	//   ....[3]....
        /*0048*/ 	.word	0xffffffff


	//   ....[4]....
        /*004c*/ 	.word	0xffffffff


	//   ....[5]....
        /*0050*/ 	.word	0xffffffff


	//   ....[6]....
        /*0054*/ 	.word	0xffffffff


	//   ....[7]....
        /*0058*/ 	.word	0xffffffff


	//   ....[8]....
        /*005c*/ 	.word	0xffffffff


	//   ....[9]....
        /*0060*/ 	.word	0xffffffff


	//   ....[10]....
        /*0064*/ 	.word	0xffffffff


	//   ....[11]....
        /*0068*/ 	.word	0xffffffff


	//   ....[12]....
        /*006c*/ 	.word	0xffffffff


	//   ....[13]....
        /*0070*/ 	.word	0xffffffff


	//   ....[14]....
        /*0074*/ 	.word	0xffffffff


	//   ....[15]....
        /*0078*/ 	.word	0xffffffff


	//   ....[16]....
        /*007c*/ 	.word	0xffffffff


	//   ....[17]....
        /*0080*/ 	.word	0xffffffff


	//   ....[18]....
        /*0084*/ 	.word	0xffffffff


	//   ....[19]....
        /*0088*/ 	.word	0xffffffff


	//----- nvinfo : EIATTR_COOP_GROUP_INSTR_OFFSETS
	.align		4
.L_4695:
        /*008c*/ 	.byte	0x04, 0x28
        /*008e*/ 	.short	(.L_4697 - .L_4696)


	//   ....[0]....
.L_4696:
        /*0090*/ 	.word	0x000017a0


	//   ....[1]....
        /*0094*/ 	.word	0x000017c0


	//   ....[2]....
        /*0098*/ 	.word	0x000017e0


	//   ....[3]....
        /*009c*/ 	.word	0x00001800


	//   ....[4]....
        /*00a0*/ 	.word	0x00001820


	//   ....[5]....
        /*00a4*/ 	.word	0x00001840


	//   ....[6]....
        /*00a8*/ 	.word	0x00001860


	//   ....[7]....
        /*00ac*/ 	.word	0x00001880


	//   ....[8]....
        /*00b0*/ 	.word	0x000018a0


	//   ....[9]....
        /*00b4*/ 	.word	0x000018c0


	//   ....[10]....
        /*00b8*/ 	.word	0x00003910


	//   ....[11]....
        /*00bc*/ 	.word	0x00003990


	//   ....[12]....
        /*00c0*/ 	.word	0x00003a10


	//   ....[13]....
        /*00c4*/ 	.word	0x00003a80


	//   ....[14]....
        /*00c8*/ 	.word	0x00003b00


	//   ....[15]....
        /*00cc*/ 	.word	0x00003b70


	//   ....[16]....
        /*00d0*/ 	.word	0x00003bf0


	//   ....[17]....
        /*00d4*/ 	.word	0x00003c60


	//   ....[18]....
        /*00d8*/ 	.word	0x00003ce0


	//   ....[19]....
        /*00dc*/ 	.word	0x00003d50


	//----- nvinfo : EIATTR_EXIT_INSTR_OFFSETS
	.align		4
.L_4697:
        /*00e0*/ 	.byte	0x04, 0x1c
        /*00e2*/ 	.short	(.L_4699 - .L_4698)


	//   ....[0]....
.L_4698:
        /*00e4*/ 	.word	0x000038b0


	//----- nvinfo : EIATTR_MAX_THREADS
	.align		4
.L_4699:
        /*00e8*/ 	.byte	0x04, 0x05
        /*00ea*/ 	.short	(.L_4701 - .L_4700)
.L_4700:
        /*00ec*/ 	.word	0x00000080
        /*00f0*/ 	.word	0x00000001
        /*00f4*/ 	.word	0x00000001


	//----- nvinfo : EIATTR_CRS_STACK_SIZE
	.align		4
.L_4701:
        /*00f8*/ 	.byte	0x04, 0x1e
        /*00fa*/ 	.short	(.L_4703 - .L_4702)
.L_4702:
        /*00fc*/ 	.word	0x00000000
.L_4703:


//--------------------- .nv.info._ZN10layer_norm13ln_bwd_kernelINS_13Kernel_traitsIfffffjLj3072ELj1ELj1ELj4ELj16ENS_18Kernel_traits_baseILj3072EfffffjLj128EEEEELb1ELb1ELb0ELb0EEEvNS_9BwdParamsE --------------------------
	.section	.nv.info._ZN10layer_norm13ln_bwd_kernelINS_13Kernel_traitsIfffffjLj3072ELj1ELj1ELj4ELj16ENS_18Kernel_traits_baseILj3072EfffffjLj128EEEEELb1ELb1ELb0ELb0EEEvNS_9BwdParamsE,"",@"SHT_CUDA_INFO"
	.sectionflags	@""
	.align	4


	//----- nvinfo : EIATTR_CUDA_API_VERSION
	.align		4
        /*0000*/ 	.byte	0x04, 0x37
        /*0002*/ 	.short	(.L_4705 - .L_4704)
.L_4704:
        /*0004*/ 	.word	0x00000082


	//----- nvinfo : EIATTR_SW2861232_WAR
	.align		4
.L_4705:
        /*0008*/ 	.byte	0x01, 0x35
	.zero		2


	//----- nvinfo : EIATTR_PARAM_CBANK
	.align		4
        /*000c*/ 	.byte	0x04, 0x0a
        /*000e*/ 	.short	(.L_4707 - .L_4706)
	.align		4
.L_4706:
        /*0010*/ 	.word	index@(.nv.constant0._ZN10layer_norm13ln_bwd_kernelINS_13Kernel_traitsIfffffjLj3072ELj1ELj1ELj4ELj16ENS_18Kernel_traits_baseILj3072EfffffjLj128EEEEELb1ELb1ELb0ELb0EEEvNS_9BwdParamsE)
        /*0014*/ 	.short	0x0160
        /*0016*/ 	.short	0x0128


	//----- nvinfo : EIATTR_CBANK_PARAM_SIZE
	.align		4
.L_4707:
        /*0018*/ 	.byte	0x03, 0x19
        /*001a*/ 	.short	0x0128


	//----- nvinfo : EIATTR_KPARAM_INFO
	.align		4
        /*001c*/ 	.byte	0x04, 0x17
        /*001e*/ 	.short	(.L_4709 - .L_4708)
.L_4708:
        /*0020*/ 	.word	0x00000000
        /*0024*/ 	.short	0x0000
        /*0026*/ 	.short	0x0000
        /*0028*/ 	.byte	0x00, 0xf0, 0xa1, 0x04


	//----- nvinfo : EIATTR_MAXREG_COUNT
	.align		4
.L_4709:
        /*002c*/ 	.byte	0x03, 0x1b
        /*002e*/ 	.short	0x00ff


	//----- nvinfo : EIATTR_NUM_BARRIERS
	.align		4
        /*0030*/ 	.byte	0x02, 0x4c
        /*0032*/ 	.byte	0x01
	.zero		1


	//----- nvinfo : EIATTR_MERCURY_ISA_VERSION
	.align		4
        /*0034*/ 	.byte	0x03, 0x5f
        /*0036*/ 	.short	0x0000


	//----- nvinfo : EIATTR_COOP_GROUP_MASK_REGIDS
	.align		4
        /*0038*/ 	.byte	0x04, 0x29
        /*003a*/ 	.short	(.L_4711 - .L_4710)


	//   ....[0]....
.L_4710:
        /*003c*/ 	.word	0xffffffff


	//   ....[1]....
        /*0040*/ 	.word	0xffffffff


	//   ....[2]....
        /*0044*/ 	.word	0xffffffff


	//   ....[3]....
        /*0048*/ 	.word	0xffffffff


	//   ....[4]....
        /*004c*/ 	.word	0xffffffff


	//   ....[5]....
        /*0050*/ 	.word	0xffffffff


	//   ....[6]....
        /*0054*/ 	.word	0xffffffff


	//   ....[7]....
        /*0058*/ 	.word	0xffffffff


	//   ....[8]....
        /*005c*/ 	.word	0xffffffff


	//   ....[9]....
        /*0060*/ 	.word	0xffffffff


	//   ....[10]....
        /*0064*/ 	.word	0xffffffff


	//   ....[11]....
        /*0068*/ 	.word	0xffffffff


	//   ....[12]....
        /*006c*/ 	.word	0xffffffff


	//   ....[13]....
        /*0070*/ 	.word	0xffffffff


	//   ....[14]....
        /*0074*/ 	.word	0xffffffff


	//   ....[15]....
        /*0078*/ 	.word	0xffffffff


	//   ....[16]....
        /*007c*/ 	.word	0xffffffff


	//   ....[17]....
        /*0080*/ 	.word	0xffffffff


	//   ....[18]....
        /*0084*/ 	.word	0xffffffff


	//   ....[19]....
        /*0088*/ 	.word	0xffffffff


	//----- nvinfo : EIATTR_COOP_GROUP_INSTR_OFFSETS
	.align		4
.L_4711:
        /*008c*/ 	.byte	0x04, 0x28
        /*008e*/ 	.short	(.L_4713 - .L_4712)


	//   ....[0]....
.L_4712:
        /*0090*/ 	.word	0x00001980


	//   ....[1]....
        /*0094*/ 	.word	0x000019a0


	//   ....[2]....
        /*0098*/ 	.word	0x000019c0


	//   ....[3]....
        /*009c*/ 	.word	0x000019e0


	//   ....[4]....
        /*00a0*/ 	.word	0x00001a00


	//   ....[5]....
        /*00a4*/ 	.word	0x00001a20


	//   ....[6]....
        /*00a8*/ 	.word	0x00001a40


	//   ....[7]....
        /*00ac*/ 	.word	0x00001a60


	//   ....[8]....
        /*00b0*/ 	.word	0x00001a80


	//   ....[9]....
        /*00b4*/ 	.word	0x00001aa0


	//   ....[10]....
        /*00b8*/ 	.word	0x00003b50


	//   ....[11]....
        /*00bc*/ 	.word	0x00003bd0


	//   ....[12]....
        /*00c0*/ 	.word	0x00003c50


	//   ....[13]....
        /*00c4*/ 	.word	0x00003cc0


	//   ....[14]....
        /*00c8*/ 	.word	0x00003d40


	//   ....[15]....
        /*00cc*/ 	.word	0x00003db0


	//   ....[16]....
        /*00d0*/ 	.word	0x00003e30


	//   ....[17]....
        /*00d4*/ 	.word	0x00003ea0


	//   ....[18]....
        /*00d8*/ 	.word	0x00003f20


	//   ....[19]....
        /*00dc*/ 	.word	0x00003f90


	//----- nvinfo : EIATTR_EXIT_INSTR_OFFSETS
	.align		4
.L_4713:
        /*00e0*/ 	.byte	0x04, 0x1c
        /*00e2*/ 	.short	(.L_4715 - .L_4714)


	//   ....[0]....
.L_4714:
        /*00e4*/ 	.word	0x00003a70


	//   ....[1]....
        /*00e8*/ 	.word	0x00003af0


	//----- nvinfo : EIATTR_MAX_THREADS
	.align		4
.L_4715:
        /*00ec*/ 	.byte	0x04, 0x05
        /*00ee*/ 	.short	(.L_4717 - .L_4716)
.L_4716:
        /*00f0*/ 	.word	0x00000080
        /*00f4*/ 	.word	0x00000001
        /*00f8*/ 	.word	0x00000001


	//----- nvinfo : EIATTR_CRS_STACK_SIZE
	.align		4
.L_4717:
        /*00fc*/ 	.byte	0x04, 0x1e
        /*00fe*/ 	.short	(.L_4719 - .L_4718)
.L_4718:
        /*0100*/ 	.word	0x00000000
.L_4719:


//--------------------- .nv.info._ZN10layer_norm13ln_bwd_kernelINS_13Kernel_traitsIfffffjLj3072ELj1ELj1ELj4ELj16ENS_18Kernel_traits_baseILj3072EfffffjLj128EEEEELb1ELb1ELb0ELb1EEEvNS_9BwdParamsE --------------------------
	.section	.nv.info._ZN10layer_norm13ln_bwd_kernelINS_13Kernel_traitsIfffffjLj3072ELj1ELj1ELj4ELj16ENS_18Kernel_traits_baseILj3072EfffffjLj128EEEEELb1ELb1ELb0ELb1EEEvNS_9BwdParamsE,"",@"SHT_CUDA_INFO"
	.sectionflags	@""
	.align	4


	//----- nvinfo : EIATTR_CUDA_API_VERSION
	.align		4
        /*0000*/ 	.byte	0x04, 0x37
        /*0002*/ 	.short	(.L_4721 - .L_4720)
.L_4720:
        /*0004*/ 	.word	0x00000082


	//----- nvinfo : EIATTR_SW2861232_WAR
	.align		4
.L_4721:
        /*0008*/ 	.byte	0x01, 0x35
	.zero		2


	//----- nvinfo : EIATTR_PARAM_CBANK
	.align		4
        /*000c*/ 	.byte	0x04, 0x0a
        /*000e*/ 	.short	(.L_4723 - .L_4722)
	.align		4
.L_4722:
        /*0010*/ 	.word	index@(.nv.constant0._ZN10layer_norm13ln_bwd_kernelINS_13Kernel_traitsIfffffjLj3072ELj1ELj1ELj4ELj16ENS_18Kernel_traits_baseILj3072EfffffjLj128EEEEELb1ELb1ELb0ELb1EEEvNS_9BwdParamsE)
        /*0014*/ 	.short	0x0160
        /*0016*/ 	.short	0x0128


	//----- nvinfo : EIATTR_CBANK_PARAM_SIZE
	.align		4
.L_4723:
        /*0018*/ 	.byte	0x03, 0x19
        /*001a*/ 	.short	0x0128


	//----- nvinfo : EIATTR_KPARAM_INFO
	.align		4
        /*001c*/ 	.byte	0x04, 0x17
        /*001e*/ 	.short	(.L_4725 - .L_4724)
.L_4724:
        /*0020*/ 	.word	0x00000000
        /*0024*/ 	.short	0x0000
        /*0026*/ 	.short	0x0000
        /*0028*/ 	.byte	0x00, 0xf0, 0xa1, 0x04


	//----- nvinfo : EIATTR_MAXREG_COUNT
	.align		4
.L_4725:
        /*002c*/ 	.byte	0x03, 0x1b
        /*002e*/ 	.short	0x00ff


	//----- nvinfo : EIATTR_NUM_BARRIERS
	.align		4
        /*0030*/ 	.byte	0x02, 0x4c
        /*0032*/ 	.byte	0x01
	.zero		1


	//----- nvinfo : EIATTR_MERCURY_ISA_VERSION
	.align		4
        /*0034*/ 	.byte	0x03, 0x5f
        /*0036*/ 	.short	0x0000


	//----- nvinfo : EIATTR_COOP_GROUP_MASK_REGIDS
	.align		4
        /*0038*/ 	.byte	0x04, 0x29
        /*003a*/ 	.short	(.L_4727 - .L_4726)


	//   ....[0]....
.L_4726:
        /*003c*/ 	.word	0xffffffff


	//   ....[1]....
        /*0040*/ 	.word	0xffffffff


	//   ....[2]....
        /*0044*/ 	.word	0xffffffff


	//   ....[3]....
        /*0048*/ 	.word	0xffffffff


	//   ....[4]....
        /*004c*/ 	.word	0xffffffff


	//   ....[5]....
        /*0050*/ 	.word	0xffffffff


	//   ....[6]....
        /*0054*/ 	.word	0xffffffff


	//   ....[7]....
        /*0058*/ 	.word	0xffffffff


	//   ....[8]....
        /*005c*/ 	.word	0xffffffff


	//   ....[9]....
        /*0060*/ 	.word	0xffffffff


	//   ....[10]....
        /*0064*/ 	.word	0xffffffff


	//   ....[11]....
        /*0068*/ 	.word	0xffffffff


	//   ....[12]....
        /*006c*/ 	.word	0xffffffff


	//   ....[13]....
        /*0070*/ 	.word	0xffffffff


	//   ....[14]....
        /*0074*/ 	.word	0xffffffff


	//   ....[15]....
        /*0078*/ 	.word	0xffffffff


	//   ....[16]....
        /*007c*/ 	.word	0xffffffff


	//   ....[17]....
        /*0080*/ 	.word	0xffffffff


	//   ....[18]....
        /*0084*/ 	.word	0xffffffff


	//   ....[19]....
        /*0088*/ 	.word	0xffffffff


	//----- nvinfo : EIATTR_COOP_GROUP_INSTR_OFFSETS
	.align		4
.L_4727:
        /*008c*/ 	.byte	0x04, 0x28
        /*008e*/ 	.short	(.L_4729 - .L_4728)


	//   ....[0]....
.L_4728:
        /*0090*/ 	.word	0x00001590


	//   ....[1]....
        /*0094*/ 	.word	0x000015b0


	//   ....[2]....
        /*0098*/ 	.word	0x000015d0


	//   ....[3]....
        /*009c*/ 	.word	0x000015f0


	//   ....[4]....
        /*00a0*/ 	.word	0x00001610


	//   ....[5]....
        /*00a4*/ 	.word	0x00001630


	//   ....[6]....
        /*00a8*/ 	.word	0x00001650


	//   ....[7]....
        /*00ac*/ 	.word	0x00001670


	//   ....[8]....
        /*00b0*/ 	.word	0x00001690


	//   ....[9]....
        /*00b4*/ 	.word	0x000016b0


	//   ....[10]....
        /*00b8*/ 	.word	0x00003650


	//   ....[11]....
        /*00bc*/ 	.word	0x000036d0


	//   ....[12]....
        /*00c0*/ 	.word	0x00003750


	//   ....[13]....
        /*00c4*/ 	.word	0x000037c0


	//   ....[14]....
        /*00c8*/ 	.word	0x00003840


	//   ....[15]....
        /*00cc*/ 	.word	0x000038b0


	//   ....[16]....
        /*00d0*/ 	.word	0x00003930


	//   ....[17]....
        /*00d4*/ 	.word	0x000039a0


	//   ....[18]....
        /*00d8*/ 	.word	0x00003a20


	//   ....[19]....
        /*00dc*/ 	.word	0x00003a90


	//----- nvinfo : EIATTR_EXIT_INSTR_OFFSETS
	.align		4
.L_4729:
        /*00e0*/ 	.byte	0x04, 0x1c
        /*00e2*/ 	.short	(.L_4731 - .L_4730)


	//   ....[0]....
.L_4730:
        /*00e4*/ 	.word	0x000035f0


	//----- nvinfo : EIATTR_MAX_THREADS
	.align		4
.L_4731:
        /*00e8*/ 	.byte	0x04, 0x05
        /*00ea*/ 	.short	(.L_4733 - .L_4732)
.L_4732:
        /*00ec*/ 	.word	0x00000080
        /*00f0*/ 	.word	0x00000001
        /*00f4*/ 	.word	0x00000001


	//----- nvinfo : EIATTR_CRS_STACK_SIZE
	.align		4
.L_4733:
        /*00f8*/ 	.byte	0x04, 0x1e
        /*00fa*/ 	.short	(.L_4735 - .L_4734)
.L_4734:
        /*00fc*/ 	.word	0x00000000
.L_4735:


//--------------------- .nv.info._ZN10layer_norm22ln_bwd_finalize_kernelINS_22Kernel_traits_finalizeILj3072EfffffjLb1ELj1024ELj4ENS_18Kernel_traits_baseILj3072EfffffjLj1024EEEEELb1ELb0EEEvNS_9BwdParamsE --------------------------
	.section	.nv.info._ZN10layer_norm22ln_bwd_finalize_kernelINS_22Kernel_traits_finalizeILj3072EfffffjLb1ELj1024ELj4ENS_18Kernel_traits_baseILj3072EfffffjLj1024EEEEELb1ELb0EEEvNS_9BwdParamsE,"",@"SHT_CUDA_INFO"
	.sectionflags	@""
	.align	4


	//----- nvinfo : EIATTR_CUDA_API_VERSION
	.align		4
        /*0000*/ 	.byte	0x04, 0x37
        /*0002*/ 	.short	(.L_4737 - .L_4736)
.L_4736:
        /*0004*/ 	.word	0x00000082


	//----- nvinfo : EIATTR_SW2861232_WAR
	.align		4
.L_4737:
        /*0008*/ 	.byte	0x01, 0x35
	.zero		2


	//----- nvinfo : EIATTR_PARAM_CBANK
	.align		4
        /*000c*/ 	.byte	0x04, 0x0a
        /*000e*/ 	.short	(.L_4739 - .L_4738)
	.align		4
.L_4738:
        /*0010*/ 	.word	index@(.nv.constant0._ZN10layer_norm22ln_bwd_finalize_kernelINS_22Kernel_traits_finalizeILj3072EfffffjLb1ELj1024ELj4ENS_18Kernel_traits_baseILj3072EfffffjLj1024EEEEELb1ELb0EEEvNS_9BwdParamsE)
        /*0014*/ 	.short	0x0160
        /*0016*/ 	.short	0x0128


	//----- nvinfo : EIATTR_CBANK_PARAM_SIZE
	.align		4
.L_4739:
        /*0018*/ 	.byte	0x03, 0x19
        /*001a*/ 	.short	0x0128


	//----- nvinfo : EIATTR_KPARAM_INFO
	.align		4
        /*001c*/ 	.byte	0x04, 0x17
        /*001e*/ 	.short	(.L_4741 - .L_4740)
.L_4740:
        /*0020*/ 	.word	0x00000000
        /*0024*/ 	.short	0x0000
        /*0026*/ 	.short	0x0000
        /*0028*/ 	.byte	0x00, 0xf0, 0xa1, 0x04


	//----- nvinfo : EIATTR_MAXREG_COUNT
	.align		4
.L_4741:
        /*002c*/ 	.byte	0x03, 0x1b
        /*002e*/ 	.short	0x0040


	//----- nvinfo : EIATTR_NUM_BARRIERS
	.align		4
        /*0030*/ 	.byte	0x02, 0x4c
        /*0032*/ 	.byte	0x01
	.zero		1


	//----- nvinfo : EIATTR_MERCURY_ISA_VERSION
	.align		4
        /*0034*/ 	.byte	0x03, 0x5f
        /*0036*/ 	.short	0x0000


	//----- nvinfo : EIATTR_COOP_GROUP_MASK_REGIDS
	.align		4
        /*0038*/ 	.byte	0x04, 0x29
        /*003a*/ 	.short	(.L_4743 - .L_4742)


	//   ....[0]....
.L_4742:
        /*003c*/ 	.word	0xffffffff


	//   ....[1]....
        /*0040*/ 	.word	0xffffffff


	//   ....[2]....
        /*0044*/ 	.word	0xffffffff


	//   ....[3]....
        /*0048*/ 	.word	0xffffffff


	//   ....[4]....
        /*004c*/ 	.word	0xffffffff


	//   ....[5]....
        /*0050*/ 	.word	0xffffffff


	//   ....[6]....
        /*0054*/ 	.word	0xffffffff


	//   ....[7]....
        /*0058*/ 	.word	0xffffffff


	//   ....[8]....
        /*005c*/ 	.word	0xffffffff


	//   ....[9]....
        /*0060*/ 	.word	0xffffffff


	//   ....[10]....
        /*0064*/ 	.word	0xffffffff


	//   ....[11]....
        /*0068*/ 	.word	0xffffffff


	//   ....[12]....
        /*006c*/ 	.word	0xffffffff


	//   ....[13]....
        /*0070*/ 	.word	0xffffffff


	//   ....[14]....
        /*0074*/ 	.word	0xffffffff


	//   ....[15]....
        /*0078*/ 	.word	0xffffffff


	//   ....[16]....
        /*007c*/ 	.word	0xffffffff


	//   ....[17]....
        /*0080*/ 	.word	0xffffffff


	//   ....[18]....
        /*0084*/ 	.word	0xffffffff


	//   ....[19]....
        /*0088*/ 	.word	0xffffffff


	//   ....[20]....
        /*008c*/ 	.word	0xffffffff


	//   ....[21]....
        /*0090*/ 	.word	0xffffffff


	//   ....[22]....
        /*0094*/ 	.word	0xffffffff


	//   ....[23]....
        /*0098*/ 	.word	0xffffffff


	//   ....[24]....
        /*009c*/ 	.word	0xffffffff


	//   ....[25]....
        /*00a0*/ 	.word	0xffffffff


	//   ....[26]....
        /*00a4*/ 	.word	0xffffffff


	//   ....[27]....
        /*00a8*/ 	.word	0xffffffff


	//   ....[28]....
        /*00ac*/ 	.word	0xffffffff


	//   ....[29]....
        /*00b0*/ 	.word	0xffffffff


	//----- nvinfo : EIATTR_COOP_GROUP_INSTR_OFFSETS
	.align		4
.L_4743:
        /*00b4*/ 	.byte	0x04, 0x28
        /*00b6*/ 	.short	(.L_4745 - .L_4744)


	//   ....[0]....
.L_4744:
        /*00b8*/ 	.word	0x000009d0


	//   ....[1]....
        /*00bc*/ 	.word	0x00000a00


	//   ....[2]....
        /*00c0*/ 	.word	0x00000a10


	//   ....[3]....
        /*00c4*/ 	.word	0x00000a30


	//   ....[4]....
        /*00c8*/ 	.word	0x00000a50


	//   ....[5]....
        /*00cc*/ 	.word	0x00000a60


	//   ....[6]....
        /*00d0*/ 	.word	0x00000a90


	//   ....[7]....
        /*00d4*/ 	.word	0x00000ab0


	//   ....[8]....
        /*00d8*/ 	.word	0x00000ac0


	//   ....[9]....
        /*00dc*/ 	.word	0x00000af0


	//   ....[10]....
        /*00e0*/ 	.word	0x00000b10


	//   ....[11]....
        /*00e4*/ 	.word	0x00000b20


	//   ....[12]....
        /*00e8*/ 	.word	0x00000b50


	//   ....[13]....
        /*00ec*/ 	.word	0x00000b70


	//   ....[14]....
        /*00f0*/ 	.word	0x00000b80


	//   ....[15]....
        /*00f4*/ 	.word	0x00000df0


	//   ....[16]....
        /*00f8*/ 	.word	0x00000e50


	//   ....[17]....
        /*00fc*/ 	.word	0x00000eb0


	//   ....[18]....
        /*0100*/ 	.word	0x00000f10


	//   ....[19]....
        /*0104*/ 	.word	0x00000f80


	//   ....[20]....
        /*0108*/ 	.word	0x00000ff0


	//   ....[21]....
        /*010c*/ 	.word	0x00001050


	//   ....[22]....
        /*0110*/ 	.word	0x000010b0


	//   ....[23]....
        /*0114*/ 	.word	0x00001110


	//   ....[24]....
        /*0118*/ 	.word	0x00001180


	//   ....[25]....
        /*011c*/ 	.word	0x000011f0


	//   ....[26]....
        /*0120*/ 	.word	0x00001250


	//   ....[27]....
        /*0124*/ 	.word	0x000012b0


	//   ....[28]....
        /*0128*/ 	.word	0x00001310


	//   ....[29]....
        /*012c*/ 	.word	0x00001370


	//----- nvinfo : EIATTR_EXIT_INSTR_OFFSETS
	.align		4
.L_4745:
        /*0130*/ 	.byte	0x04, 0x1c
        /*0132*/ 	.short	(.L_4747 - .L_4746)


	//   ....[0]....
.L_4746:
        /*0134*/ 	.word	0x00000070


	//   ....[1]....
        /*0138*/ 	.word	0x00000d90


	//----- nvinfo : EIATTR_MAX_THREADS
	.align		4
.L_4747:
        /*013c*/ 	.byte	0x04, 0x05
        /*013e*/ 	.short	(.L_4749 - .L_4748)
.L_4748:
        /*0140*/ 	.word	0x00000400
        /*0144*/ 	.word	0x00000001
        /*0148*/ 	.word	0x00000001


	//----- nvinfo : EIATTR_CRS_STACK_SIZE
	.align		4
.L_4749:
        /*014c*/ 	.byte	0x04, 0x1e
        /*014e*/ 	.short	(.L_4751 - .L_4750)
.L_4750:
        /*0150*/ 	.word	0x00000000
.L_4751:


//--------------------- .nv.info._ZN10layer_norm13ln_bwd_kernelINS_13Kernel_traitsIfffffjLj3072ELj1ELj1ELj4ELj16ENS_18Kernel_traits_baseILj3072EfffffjLj128EEEEELb1ELb1ELb1ELb0EEEvNS_9BwdParamsE --------------------------
	.section	.nv.info._ZN10layer_norm13ln_bwd_kernelINS_13Kernel_traitsIfffffjLj3072ELj1ELj1ELj4ELj16ENS_18Kernel_traits_baseILj3072EfffffjLj128EEEEELb1ELb1ELb1ELb0EEEvNS_9BwdParamsE,"",@"SHT_CUDA_INFO"
	.sectionflags	@""
	.align	4


	//----- nvinfo : EIATTR_CUDA_API_VERSION
	.align		4
        /*0000*/ 	.byte	0x04, 0x37
        /*0002*/ 	.short	(.L_4753 - .L_4752)
.L_4752:
        /*0004*/ 	.word	0x00000082


	//----- nvinfo : EIATTR_SW2861232_WAR
	.align		4
.L_4753:
        /*0008*/ 	.byte	0x01, 0x35
	.zero		2


	//----- nvinfo : EIATTR_PARAM_CBANK
	.align		4
        /*000c*/ 	.byte	0x04, 0x0a
        /*000e*/ 	.short	(.L_4755 - .L_4754)
	.align		4
.L_4754:
        /*0010*/ 	.word	index@(.nv.constant0._ZN10layer_norm13ln_bwd_kernelINS_13Kernel_traitsIfffffjLj3072ELj1ELj1ELj4ELj16ENS_18Kernel_traits_baseILj3072EfffffjLj128EEEEELb1ELb1ELb1ELb0EEEvNS_9BwdParamsE)
        /*0014*/ 	.short	0x0160
        /*0016*/ 	.short	0x0128


	//----- nvinfo : EIATTR_CBANK_PARAM_SIZE
	.align		4
.L_4755:
        /*0018*/ 	.byte	0x03, 0x19
        /*001a*/ 	.short	0x0128


	//----- nvinfo : EIATTR_KPARAM_INFO
	.align		4
        /*001c*/ 	.byte	0x04, 0x17
        /*001e*/ 	.short	(.L_4757 - .L_4756)
.L_4756:
        /*0020*/ 	.word	0x00000000
        /*0024*/ 	.short	0x0000
        /*0026*/ 	.short	0x0000
        /*0028*/ 	.byte	0x00, 0xf0, 0xa1, 0x04


	//----- nvinfo : EIATTR_MAXREG_COUNT
	.align		4
.L_4757:
        /*002c*/ 	.byte	0x03, 0x1b
        /*002e*/ 	.short	0x00ff


	//----- nvinfo : EIATTR_NUM_BARRIERS
	.align		4
        /*0030*/ 	.byte	0x02, 0x4c
        /*0032*/ 	.byte	0x01
	.zero		1


	//----- nvinfo : EIATTR_MERCURY_ISA_VERSION
	.align		4
        /*0034*/ 	.byte	0x03, 0x5f
        /*0036*/ 	.short	0x0000


	//----- nvinfo : EIATTR_COOP_GROUP_MASK_REGIDS
	.align		4
        /*0038*/ 	.byte	0x04, 0x29
        /*003a*/ 	.short	(.L_4759 - .L_4758)


	//   ....[0]....
.L_4758:
        /*003c*/ 	.word	0xffffffff


	//   ....[1]....
        /*0040*/ 	.word	0xffffffff


	//   ....[2]....
        /*0044*/ 	.word	0xffffffff


	//   ....[3]....
        /*0048*/ 	.word	0xffffffff


	//   ....[4]....
        /*004c*/ 	.word	0xffffffff


	//   ....[5]....
        /*0050*/ 	.word	0xffffffff


	//   ....[6]....
        /*0054*/ 	.word	0xffffffff


	//   ....[7]....
        /*0058*/ 	.word	0xffffffff


	//   ....[8]....
        /*005c*/ 	.word	0xffffffff


	//   ....[9]....
        /*0060*/ 	.word	0xffffffff


	//   ....[10]....
        /*0064*/ 	.word	0xffffffff


	//   ....[11]....
        /*0068*/ 	.word	0xffffffff


	//   ....[12]....
        /*006c*/ 	.word	0xffffffff


	//   ....[13]....
        /*0070*/ 	.word	0xffffffff


	//   ....[14]....
        /*0074*/ 	.word	0xffffffff


	//   ....[15]....
        /*0078*/ 	.word	0xffffffff


	//   ....[16]....
        /*007c*/ 	.word	0xffffffff


	//   ....[17]....
        /*0080*/ 	.word	0xffffffff


	//   ....[18]....
        /*0084*/ 	.word	0xffffffff


	//   ....[19]....
        /*0088*/ 	.word	0xffffffff


	//----- nvinfo : EIATTR_COOP_GROUP_INSTR_OFFSETS
	.align		4
.L_4759:
        /*008c*/ 	.byte	0x04, 0x28
        /*008e*/ 	.short	(.L_4761 - .L_4760)


	//   ....[0]....
.L_4760:
        /*0090*/ 	.word	0x00001e60


	//   ....[1]....
        /*0094*/ 	.word	0x00001e80


	//   ....[2]....
        /*0098*/ 	.word	0x00001ea0


	//   ....[3]....
        /*009c*/ 	.word	0x00001ec0


	//   ....[4]....
        /*00a0*/ 	.word	0x00001ee0


	//   ....[5]....
        /*00a4*/ 	.word	0x00001f00


	//   ....[6]....
        /*00a8*/ 	.word	0x00001f20


	//   ....[7]....
        /*00ac*/ 	.word	0x00001f40


	//   ....[8]....
        /*00b0*/ 	.word	0x00001f60


	//   ....[9]....
        /*00b4*/ 	.word	0x00001f80


	//   ....[10]....
        /*00b8*/ 	.word	0x00004d30


	//   ....[11]....
        /*00bc*/ 	.word	0x00004db0


	//   ....[12]....
        /*00c0*/ 	.word	0x00004e30


	//   ....[13]....
        /*00c4*/ 	.word	0x00004ea0


	//   ....[14]....
        /*00c8*/ 	.word	0x00004f20


	//   ....[15]....
        /*00cc*/ 	.word	0x00004f90


	//   ....[16]....
        /*00d0*/ 	.word	0x00005010


	//   ....[17]....
        /*00d4*/ 	.word	0x00005080


	//   ....[18]....
        /*00d8*/ 	.word	0x00005100


	//   ....[19]....
        /*00dc*/ 	.word	0x00005170


	//----- nvinfo : EIATTR_EXIT_INSTR_OFFSETS
	.align		4
.L_4761:
        /*00e0*/ 	.byte	0x04, 0x1c
        /*00e2*/ 	.short	(.L_4763 - .L_4762)


	//   ....[0]....
.L_4762:
        /*00e4*/ 	.word	0x00004c50


	//   ....[1]....
        /*00e8*/ 	.word	0x00004cd0


	//----- nvinfo : EIATTR_MAX_THREADS
	.align		4
.L_4763:
        /*00ec*/ 	.byte	0x04, 0x05
        /*00ee*/ 	.short	(.L_4765 - .L_4764)
.L_4764:
        /*00f0*/ 	.word	0x00000080
        /*00f4*/ 	.word	0x00000001
        /*00f8*/ 	.word	0x00000001


	//----- nvinfo : EIATTR_CRS_STACK_SIZE
	.align		4
.L_4765:
        /*00fc*/ 	.byte	0x04, 0x1e
        /*00fe*/ 	.short	(.L_4767 - .L_4766)
.L_4766:
        /*0100*/ 	.word	0x00000000
.L_4767:


//--------------------- .nv.info._ZN10layer_norm22ln_bwd_finalize_kernelINS_22Kernel_traits_finalizeILj3072EfffffjLb1ELj1024ELj4ENS_18Kernel_traits_baseILj3072EfffffjLj1024EEEEELb1ELb1EEEvNS_9BwdParamsE --------------------------
	.section	.nv.info._ZN10layer_norm22ln_bwd_finalize_kernelINS_22Kernel_traits_finalizeILj3072EfffffjLb1ELj1024ELj4ENS_18Kernel_traits_baseILj3072EfffffjLj1024EEEEELb1ELb1EEEvNS_9BwdParamsE,"",@"SHT_CUDA_INFO"
	.sectionflags	@""
	.align	4


	//----- nvinfo : EIATTR_CUDA_API_VERSION
	.align		4
        /*0000*/ 	.byte	0x04, 0x37
        /*0002*/ 	.short	(.L_4769 - .L_4768)
.L_4768:
        /*0004*/ 	.word	0x00000082


	//----- nvinfo : EIATTR_SW2861232_WAR
	.align		4
.L_4769:
        /*0008*/ 	.byte	0x01, 0x35
	.zero		2


	//----- nvinfo : EIATTR_PARAM_CBANK
	.align		4
        /*000c*/ 	.byte	0x04, 0x0a
        /*000e*/ 	.short	(.L_4771 - .L_4770)
	.align		4
.L_4770:
        /*0010*/ 	.word	index@(.nv.constant0._ZN10layer_norm22ln_bwd_finalize_kernelINS_22Kernel_traits_finalizeILj3072EfffffjLb1ELj1024ELj4ENS_18Kernel_traits_baseILj3072EfffffjLj1024EEEEELb1ELb1EEEvNS_9BwdParamsE)
        /*0014*/ 	.short	0x0160
        /*0016*/ 	.short	0x0128


	//----- nvinfo : EIATTR_CBANK_PARAM_SIZE
	.align		4
.L_4771:
        /*0018*/ 	.byte	0x03, 0x19
        /*001a*/ 	.short	0x0128


	//----- nvinfo : EIATTR_KPARAM_INFO
	.align		4
        /*001c*/ 	.byte	0x04, 0x17
        /*001e*/ 	.short	(.L_4773 - .L_4772)
.L_4772:
        /*0020*/ 	.word	0x00000000
        /*0024*/ 	.short	0x0000
        /*0026*/ 	.short	0x0000
        /*0028*/ 	.byte	0x00, 0xf0, 0xa1, 0x04


	//----- nvinfo : EIATTR_MAXREG_COUNT
	.align		4
.L_4773:
        /*002c*/ 	.byte	0x03, 0x1b
        /*002e*/ 	.short	0x0040


	//----- nvinfo : EIATTR_NUM_BARRIERS
	.align		4
        /*0030*/ 	.byte	0x02, 0x4c
        /*0032*/ 	.byte	0x01
	.zero		1


	//----- nvinfo : EIATTR_MERCURY_ISA_VERSION
	.align		4
        /*0034*/ 	.byte	0x03, 0x5f
        /*0036*/ 	.short	0x0000


	//----- nvinfo : EIATTR_COOP_GROUP_MASK_REGIDS
	.align		4
        /*0038*/ 	.byte	0x04, 0x29
        /*003a*/ 	.short	(.L_4775 - .L_4774)


	//   ....[0]....
.L_4774:
        /*003c*/ 	.word	0xffffffff


	//   ....[1]....
        /*0040*/ 	.word	0xffffffff


	//   ....[2]....
        /*0044*/ 	.word	0xffffffff


	//   ....[3]....
        /*0048*/ 	.word	0xffffffff


	//   ....[4]....
        /*004c*/ 	.word	0xffffffff


	//   ....[5]....
        /*0050*/ 	.word	0xffffffff


	//   ....[6]....
        /*0054*/ 	.word	0xffffffff


	//   ....[7]....
        /*0058*/ 	.word	0xffffffff


	//   ....[8]....
        /*005c*/ 	.word	0xffffffff


	//   ....[9]....
        /*0060*/ 	.word	0xffffffff


	//   ....[10]....
        /*0064*/ 	.word	0xffffffff


	//   ....[11]....
        /*0068*/ 	.word	0xffffffff


	//   ....[12]....
        /*006c*/ 	.word	0xffffffff


	//   ....[13]....
        /*0070*/ 	.word	0xffffffff


	//   ....[14]....
        /*0074*/ 	.word	0xffffffff


	//   ....[15]....
        /*0078*/ 	.word	0xffffffff


	//   ....[16]....
        /*007c*/ 	.word	0xffffffff


	//   ....[17]....
        /*0080*/ 	.word	0xffffffff


	//   ....[18]....
        /*0084*/ 	.word	0xffffffff


	//   ....[19]....
        /*0088*/ 	.word	0xffffffff


	//   ....[20]....
        /*008c*/ 	.word	0xffffffff


	//   ....[21]....
        /*0090*/ 	.word	0xffffffff


	//   ....[22]....
        /*0094*/ 	.word	0xffffffff


	//   ....[23]....
        /*0098*/ 	.word	0xffffffff


	//   ....[24]....
        /*009c*/ 	.word	0xffffffff


	//   ....[25]....
        /*00a0*/ 	.word	0xffffffff


	//   ....[26]....
        /*00a4*/ 	.word	0xffffffff


	//   ....[27]....
        /*00a8*/ 	.word	0xffffffff


	//   ....[28]....
        /*00ac*/ 	.word	0xffffffff


	//   ....[29]....
        /*00b0*/ 	.word	0xffffffff


	//----- nvinfo : EIATTR_COOP_GROUP_INSTR_OFFSETS
	.align		4
.L_4775:
        /*00b4*/ 	.byte	0x04, 0x28
        /*00b6*/ 	.short	(.L_4777 - .L_4776)


	//   ....[0]....
.L_4776:
        /*00b8*/ 	.word	0x000009a0


	//   ....[1]....
        /*00bc*/ 	.word	0x000009d0


	//   ....[2]....
        /*00c0*/ 	.word	0x000009e0


	//   ....[3]....
        /*00c4*/ 	.word	0x00000a00


	//   ....[4]....
        /*00c8*/ 	.word	0x00000a20


	//   ....[5]....
        /*00cc*/ 	.word	0x00000a30


	//   ....[6]....
        /*00d0*/ 	.word	0x00000a60


	//   ....[7]....
        /*00d4*/ 	.word	0x00000a80


	//   ....[8]....
        /*00d8*/ 	.word	0x00000a90


	//   ....[9]....
        /*00dc*/ 	.word	0x00000ac0


	//   ....[10]....
        /*00e0*/ 	.word	0x00000ae0


	//   ....[11]....
        /*00e4*/ 	.word	0x00000af0


	//   ....[12]....
        /*00e8*/ 	.word	0x00000b20


	//   ....[13]....
        /*00ec*/ 	.word	0x00000b40


	//   ....[14]....
        /*00f0*/ 	.word	0x00000b50


	//   ....[15]....
        /*00f4*/ 	.word	0x00000da0


	//   ....[16]....
        /*00f8*/ 	.word	0x00000e00


	//   ....[17]....
        /*00fc*/ 	.word	0x00000e60


	//   ....[18]....
        /*0100*/ 	.word	0x00000ec0


	//   ....[19]....
        /*0104*/ 	.word	0x00000f30


	//   ....[20]....
        /*0108*/ 	.word	0x00000fa0


	//   ....[21]....
        /*010c*/ 	.word	0x00001000


	//   ....[22]....
        /*0110*/ 	.word	0x00001060


	//   ....[23]....
        /*0114*/ 	.word	0x000010c0


	//   ....[24]....
        /*0118*/ 	.word	0x00001130


	//   ....[25]....
        /*011c*/ 	.word	0x000011a0


	//   ....[26]....
        /*0120*/ 	.word	0x00001200


	//   ....[27]....
        /*0124*/ 	.word	0x00001260


	//   ....[28]....
        /*0128*/ 	.word	0x000012c0


	//   ....[29]....
        /*012c*/ 	.word	0x00001320


	//----- nvinfo : EIATTR_EXIT_INSTR_OFFSETS
	.align		4
.L_4777:
        /*0130*/ 	.byte	0x04, 0x1c
        /*0132*/ 	.short	(.L_4779 - .L_4778)


	//   ....[0]....
.L_4778:
        /*0134*/ 	.word	0x00000070


	//   ....[1]....
        /*0138*/ 	.word	0x00000d40


	//----- nvinfo : EIATTR_MAX_THREADS
	.align		4
.L_4779:
        /*013c*/ 	.byte	0x04, 0x05
        /*013e*/ 	.short	(.L_4781 - .L_4780)
.L_4780:
        /*0140*/ 	.word	0x00000400
        /*0144*/ 	.word	0x00000001
        /*0148*/ 	.word	0x00000001


	//----- nvinfo : EIATTR_CRS_STACK_SIZE
	.align		4
.L_4781:
        /*014c*/ 	.byte	0x04, 0x1e
        /*014e*/ 	.short	(.L_4783 - .L_4782)
.L_4782:
        /*0150*/ 	.word	0x00000000
.L_4783:


//--------------------- .nv.info._ZN10layer_norm13ln_bwd_kernelINS_13Kernel_traitsIfffffjLj3072ELj1ELj1ELj4ELj16ENS_18Kernel_traits_baseILj3072EfffffjLj128EEEEELb1ELb1ELb1ELb1EEEvNS_9BwdParamsE --------------------------
	.section	.nv.info._ZN10layer_norm13ln_bwd_kernelINS_13Kernel_traitsIfffffjLj3072ELj1ELj1ELj4ELj16ENS_18Kernel_traits_baseILj3072EfffffjLj128EEEEELb1ELb1ELb1ELb1EEEvNS_9BwdParamsE,"",@"SHT_CUDA_INFO"
	.sectionflags	@""
	.align	4


	//----- nvinfo : EIATTR_CUDA_API_VERSION
	.align		4
        /*0000*/ 	.byte	0x04, 0x37
        /*0002*/ 	.short	(.L_4785 - .L_4784)
.L_4784:
        /*0004*/ 	.word	0x00000082


	//----- nvinfo : EIATTR_SW2861232_WAR
	.align		4
.L_4785:
        /*0008*/ 	.byte	0x01, 0x35
	.zero		2


	//----- nvinfo : EIATTR_PARAM_CBANK
	.align		4
        /*000c*/ 	.byte	0x04, 0x0a
        /*000e*/ 	.short	(.L_4787 - .L_4786)
	.align		4
.L_4786:
        /*0010*/ 	.word	index@(.nv.constant0._ZN10layer_norm13ln_bwd_kernelINS_13Kernel_traitsIfffffjLj3072ELj1ELj1ELj4ELj16ENS_18Kernel_traits_baseILj3072EfffffjLj128EEEEELb1ELb1ELb1ELb1EEEvNS_9BwdParamsE)
        /*0014*/ 	.short	0x0160
        /*0016*/ 	.short	0x0128


	//----- nvinfo : EIATTR_CBANK_PARAM_SIZE
	.align		4
.L_4787:
        /*0018*/ 	.byte	0x03, 0x19
        /*001a*/ 	.short	0x0128


	//----- nvinfo : EIATTR_KPARAM_INFO
	.align		4
        /*001c*/ 	.byte	0x04, 0x17
        /*001e*/ 	.short	(.L_4789 - .L_4788)
.L_4788:
        /*0020*/ 	.word	0x00000000
        /*0024*/ 	.short	0x0000
        /*0026*/ 	.short	0x0000
        /*0028*/ 	.byte	0x00, 0xf0, 0xa1, 0x04


	//----- nvinfo : EIATTR_MAXREG_COUNT
	.align		4
.L_4789:
        /*002c*/ 	.byte	0x03, 0x1b
        /*002e*/ 	.short	0x00ff


	//----- nvinfo : EIATTR_NUM_BARRIERS
	.align		4
        /*0030*/ 	.byte	0x02, 0x4c
        /*0032*/ 	.byte	0x01
	.zero		1


	//----- nvinfo : EIATTR_MERCURY_ISA_VERSION
	.align		4
        /*0034*/ 	.byte	0x03, 0x5f
        /*0036*/ 	.short	0x0000


	//----- nvinfo : EIATTR_COOP_GROUP_MASK_REGIDS
	.align		4
        /*0038*/ 	.byte	0x04, 0x29
        /*003a*/ 	.short	(.L_4791 - .L_4790)


	//   ....[0]....
.L_4790:
        /*003c*/ 	.word	0xffffffff


	//   ....[1]....
        /*0040*/ 	.word	0xffffffff


	//   ....[2]....
        /*0044*/ 	.word	0xffffffff


	//   ....[3]....
        /*0048*/ 	.word	0xffffffff


	//   ....[4]....
        /*004c*/ 	.word	0xffffffff


	//   ....[5]....
        /*0050*/ 	.word	0xffffffff


	//   ....[6]....
        /*0054*/ 	.word	0xffffffff


	//   ....[7]....
        /*0058*/ 	.word	0xffffffff


	//   ....[8]....
        /*005c*/ 	.word	0xffffffff


	//   ....[9]....
        /*0060*/ 	.word	0xffffffff


	//   ....[10]....
        /*0064*/ 	.word	0xffffffff


	//   ....[11]....
        /*0068*/ 	.word	0xffffffff


	//   ....[12]....
        /*006c*/ 	.word	0xffffffff


	//   ....[13]....
        /*0070*/ 	.word	0xffffffff


	//   ....[14]....
        /*0074*/ 	.word	0xffffffff


	//   ....[15]....
        /*0078*/ 	.word	0xffffffff


	//   ....[16]....
        /*007c*/ 	.word	0xffffffff


	//   ....[17]....
        /*0080*/ 	.word	0xffffffff


	//   ....[18]....
        /*0084*/ 	.word	0xffffffff


	//   ....[19]....
        /*0088*/ 	.word	0xffffffff


	//----- nvinfo : EIATTR_COOP_GROUP_INSTR_OFFSETS
	.align		4
.L_4791:
        /*008c*/ 	.byte	0x04, 0x28
        /*008e*/ 	.short	(.L_4793 - .L_4792)


	//   ....[0]....
.L_4792:
        /*0090*/ 	.word	0x000019a0


	//   ....[1]....
        /*0094*/ 	.word	0x000019c0


	//   ....[2]....
        /*0098*/ 	.word	0x000019e0


	//   ....[3]....
        /*009c*/ 	.word	0x00001a00


	//   ....[4]....
        /*00a0*/ 	.word	0x00001a20


	//   ....[5]....
        /*00a4*/ 	.word	0x00001a40


	//   ....[6]....
        /*00a8*/ 	.word	0x00001a60


	//   ....[7]....
        /*00ac*/ 	.word	0x00001a80


	//   ....[8]....
        /*00b0*/ 	.word	0x00001aa0


	//   ....[9]....
        /*00b4*/ 	.word	0x00001ac0


	//   ....[10]....
        /*00b8*/ 	.word	0x00004300


	//   ....[11]....
        /*00bc*/ 	.word	0x00004380


	//   ....[12]....
        /*00c0*/ 	.word	0x00004400


	//   ....[13]....
        /*00c4*/ 	.word	0x00004470


	//   ....[14]....
        /*00c8*/ 	.word	0x000044f0


	//   ....[15]....
        /*00cc*/ 	.word	0x00004560


	//   ....[16]....
        /*00d0*/ 	.word	0x000045e0


	//   ....[17]....
        /*00d4*/ 	.word	0x00004650


	//   ....[18]....
        /*00d8*/ 	.word	0x000046d0


	//   ....[19]....
        /*00dc*/ 	.word	0x00004740


	//----- nvinfo : EIATTR_EXIT_INSTR_OFFSETS
	.align		4
.L_4793:
        /*00e0*/ 	.byte	0x04, 0x1c
        /*00e2*/ 	.short	(.L_4795 - .L_4794)


	//   ....[0]....
.L_4794:
        /*00e4*/ 	.word	0x000042a0


	//----- nvinfo : EIATTR_MAX_THREADS
	.align		4
.L_4795:
        /*00e8*/ 	.byte	0x04, 0x05
        /*00ea*/ 	.short	(.L_4797 - .L_4796)
.L_4796:
        /*00ec*/ 	.word	0x00000080
        /*00f0*/ 	.word	0x00000001
        /*00f4*/ 	.word	0x00000001


	//----- nvinfo : EIATTR_CRS_STACK_SIZE
	.align		4
.L_4797:
        /*00f8*/ 	.byte	0x04, 0x1e
        /*00fa*/ 	.short	(.L_4799 - .L_4798)
.L_4798:
        /*00fc*/ 	.word	0x00000000
.L_4799:


//--------------------- .nv.callgraph             --------------------------
	.section	.nv.callgraph,"",@"SHT_CUDA_CALLGRAPH"
	.align	4
	.sectionentsize	8
	.align		4
        /*0000*/ 	.word	0x00000000
	.align		4
        /*0004*/ 	.word	0xffffffff
	.align		4
        /*0008*/ 	.word	0x00000000
	.align		4
        /*000c*/ 	.word	0xfffffffe
	.align		4
        /*0010*/ 	.word	0x00000000
	.align		4
        /*0014*/ 	.word	0xfffffffd
	.align		4
        /*0018*/ 	.word	0x00000000
	.align		4
        /*001c*/ 	.word	0xfffffffc


//--------------------- .nv.rel.action            --------------------------
	.section	.nv.rel.action,"",@"SHT_CUDA_RELOCINFO"
	.align	8
	.sectionentsize	8
        /*0000*/ 	.byte	0x73, 0x00, 0x00, 0x00, 0x00, 0x00, 0x00, 0x00, 0x00, 0x00, 0x00, 0x11, 0x25, 0x00, 0x05, 0x36


//--------------------- .nv.constant0._ZN10layer_norm13ln_bwd_kernelINS_13Kernel_traitsI13__nv_bfloat16S2_S2_S2_fjLj3072ELj1ELj1ELj4ELj16ENS_18Kernel_traits_baseILj3072ES2_S2_S2_S2_fjLj128EEEEELb0ELb0ELb0ELb0EEEvNS_9BwdParamsE --------------------------
	.section	.nv.constant0._ZN10layer_norm13ln_bwd_kernelINS_13Kernel_traitsI13__nv_bfloat16S2_S2_S2_fjLj3072ELj1ELj1ELj4ELj16ENS_18Kernel_traits_baseILj3072ES2_S2_S2_S2_fjLj128EEEEELb0ELb0ELb0ELb0EEEvNS_9BwdParamsE,"a",@progbits
	.sectionflags	@""
	.align	4
.nv.constant0._ZN10layer_norm13ln_bwd_kernelINS_13Kernel_traitsI13__nv_bfloat16S2_S2_S2_fjLj3072ELj1ELj1ELj4ELj16ENS_18Kernel_traits_baseILj3072ES2_S2_S2_S2_fjLj128EEEEELb0ELb0ELb0ELb0EEEvNS_9BwdParamsE:
	.zero		648


//--------------------- .nv.constant0._ZN10layer_norm13ln_bwd_kernelINS_13Kernel_traitsI13__nv_bfloat16S2_S2_S2_fjLj3072ELj1ELj1ELj4ELj16ENS_18Kernel_traits_baseILj3072ES2_S2_S2_S2_fjLj128EEEEELb0ELb0ELb0ELb1EEEvNS_9BwdParamsE --------------------------
	.section	.nv.constant0._ZN10layer_norm13ln_bwd_kernelINS_13Kernel_traitsI13__nv_bfloat16S2_S2_S2_fjLj3072ELj1ELj1ELj4ELj16ENS_18Kernel_traits_baseILj3072ES2_S2_S2_S2_fjLj128EEEEELb0ELb0ELb0ELb1EEEvNS_9BwdParamsE,"a",@progbits
	.sectionflags	@""
	.align	4
.nv.constant0._ZN10layer_norm13ln_bwd_kernelINS_13Kernel_traitsI13__nv_bfloat16S2_S2_S2_fjLj3072ELj1ELj1ELj4ELj16ENS_18Kernel_traits_baseILj3072ES2_S2_S2_S2_fjLj128EEEEELb0ELb0ELb0ELb1EEEvNS_9BwdParamsE:
	.zero		648


//--------------------- .nv.constant0._ZN10layer_norm13ln_bwd_kernelINS_13Kernel_traitsI13__nv_bfloat16S2_S2_S2_fjLj3072ELj1ELj1ELj4ELj16ENS_18Kernel_traits_baseILj3072ES2_S2_S2_S2_fjLj128EEEEELb0ELb0ELb1ELb0EEEvNS_9BwdParamsE --------------------------
	.section	.nv.constant0._ZN10layer_norm13ln_bwd_kernelINS_13Kernel_traitsI13__nv_bfloat16S2_S2_S2_fjLj3072ELj1ELj1ELj4ELj16ENS_18Kernel_traits_baseILj3072ES2_S2_S2_S2_fjLj128EEEEELb0ELb0ELb1ELb0EEEvNS_9BwdParamsE,"a",@progbits
	.sectionflags	@""
	.align	4
.nv.constant0._ZN10layer_norm13ln_bwd_kernelINS_13Kernel_traitsI13__nv_bfloat16S2_S2_S2_fjLj3072ELj1ELj1ELj4ELj16ENS_18Kernel_traits_baseILj3072ES2_S2_S2_S2_fjLj128EEEEELb0ELb0ELb1ELb0EEEvNS_9BwdParamsE:
	.zero		648


//--------------------- .nv.constant0._ZN10layer_norm13ln_bwd_kernelINS_13Kernel_traitsI13__nv_bfloat16S2_S2_S2_fjLj3072ELj1ELj1ELj4ELj16ENS_18Kernel_traits_baseILj3072ES2_S2_S2_S2_fjLj128EEEEELb0ELb0ELb1ELb1EEEvNS_9BwdParamsE --------------------------
	.section	.nv.constant0._ZN10layer_norm13ln_bwd_kernelINS_13Kernel_traitsI13__nv_bfloat16S2_S2_S2_fjLj3072ELj1ELj1ELj4ELj16ENS_18Kernel_traits_baseILj3072ES2_S2_S2_S2_fjLj128EEEEELb0ELb0ELb1ELb1EEEvNS_9BwdParamsE,"a",@progbits
	.sectionflags	@""
	.align	4
.nv.constant0._ZN10layer_norm13ln_bwd_kernelINS_13Kernel_traitsI13__nv_bfloat16S2_S2_S2_fjLj3072ELj1ELj1ELj4ELj16ENS_18Kernel_traits_baseILj3072ES2_S2_S2_S2_fjLj128EEEEELb0ELb0ELb1ELb1EEEvNS_9BwdParamsE:
	.zero		648


//--------------------- .nv.constant0._ZN10layer_norm13ln_bwd_kernelINS_13Kernel_traitsI13__nv_bfloat16S2_S2_S2_fjLj3072ELj1ELj1ELj4ELj16ENS_18Kernel_traits_baseILj3072ES2_S2_S2_S2_fjLj128EEEEELb0ELb1ELb0ELb0EEEvNS_9BwdParamsE --------------------------
	.section	.nv.constant0._ZN10layer_norm13ln_bwd_kernelINS_13Kernel_traitsI13__nv_bfloat16S2_S2_S2_fjLj3072ELj1ELj1ELj4ELj16ENS_18Kernel_traits_baseILj3072ES2_S2_S2_S2_fjLj128EEEEELb0ELb1ELb0ELb0EEEvNS_9BwdParamsE,"a",@progbits
	.sectionflags	@""
	.align	4
.nv.constant0._ZN10layer_norm13ln_bwd_kernelINS_13Kernel_traitsI13__nv_bfloat16S2_S2_S2_fjLj3072ELj1ELj1ELj4ELj16ENS_18Kernel_traits_baseILj3072ES2_S2_S2_S2_fjLj128EEEEELb0ELb1ELb0ELb0EEEvNS_9BwdParamsE:
	.zero		648


//--------------------- .nv.constant0._ZN10layer_norm13ln_bwd_kernelINS_13Kernel_traitsI13__nv_bfloat16S2_S2_S2_fjLj3072ELj1ELj1ELj4ELj16ENS_18Kernel_traits_baseILj3072ES2_S2_S2_S2_fjLj128EEEEELb0ELb1ELb0ELb1EEEvNS_9BwdParamsE --------------------------
	.section	.nv.constant0._ZN10layer_norm13ln_bwd_kernelINS_13Kernel_traitsI13__nv_bfloat16S2_S2_S2_fjLj3072ELj1ELj1ELj4ELj16ENS_18Kernel_traits_baseILj3072ES2_S2_S2_S2_fjLj128EEEEELb0ELb1ELb0ELb1EEEvNS_9BwdParamsE,"a",@progbits
	.sectionflags	@""
	.align	4
.nv.constant0._ZN10layer_norm13ln_bwd_kernelINS_13Kernel_traitsI13__nv_bfloat16S2_S2_S2_fjLj3072ELj1ELj1ELj4ELj16ENS_18Kernel_traits_baseILj3072ES2_S2_S2_S2_fjLj128EEEEELb0ELb1ELb0ELb1EEEvNS_9BwdParamsE:
	.zero		648


//--------------------- .nv.constant0._ZN10layer_norm13ln_bwd_kernelINS_13Kernel_traitsI13__nv_bfloat16S2_S2_S2_fjLj3072ELj1ELj1ELj4ELj16ENS_18Kernel_traits_baseILj3072ES2_S2_S2_S2_fjLj128EEEEELb0ELb1ELb1ELb0EEEvNS_9BwdParamsE --------------------------
	.section	.nv.constant0._ZN10layer_norm13ln_bwd_kernelINS_13Kernel_traitsI13__nv_bfloat16S2_S2_S2_fjLj3072ELj1ELj1ELj4ELj16ENS_18Kernel_traits_baseILj3072ES2_S2_S2_S2_fjLj128EEEEELb0ELb1ELb1ELb0EEEvNS_9BwdParamsE,"a",@progbits
	.sectionflags	@""
	.align	4
.nv.constant0._ZN10layer_norm13ln_bwd_kernelINS_13Kernel_traitsI13__nv_bfloat16S2_S2_S2_fjLj3072ELj1ELj1ELj4ELj16ENS_18Kernel_traits_baseILj3072ES2_S2_S2_S2_fjLj128EEEEELb0ELb1ELb1ELb0EEEvNS_9BwdParamsE:
	.zero		648


//--------------------- .nv.constant0._ZN10layer_norm13ln_bwd_kernelINS_13Kernel_traitsI13__nv_bfloat16S2_S2_S2_fjLj3072ELj1ELj1ELj4ELj16ENS_18Kernel_traits_baseILj3072ES2_S2_S2_S2_fjLj128EEEEELb0ELb1ELb1ELb1EEEvNS_9BwdParamsE --------------------------
	.section	.nv.constant0._ZN10layer_norm13ln_bwd_kernelINS_13Kernel_traitsI13__nv_bfloat16S2_S2_S2_fjLj3072ELj1ELj1ELj4ELj16ENS_18Kernel_traits_baseILj3072ES2_S2_S2_S2_fjLj128EEEEELb0ELb1ELb1ELb1EEEvNS_9BwdParamsE,"a",@progbits
	.sectionflags	@""
	.align	4
.nv.constant0._ZN10layer_norm13ln_bwd_kernelINS_13Kernel_traitsI13__nv_bfloat16S2_S2_S2_fjLj3072ELj1ELj1ELj4ELj16ENS_18Kernel_traits_baseILj3072ES2_S2_S2_S2_fjLj128EEEEELb0ELb1ELb1ELb1EEEvNS_9BwdParamsE:
	.zero		648


//--------------------- .nv.constant0._ZN10layer_norm13ln_bwd_kernelINS_13Kernel_traitsI13__nv_bfloat16S2_S2_S2_fjLj3072ELj1ELj1ELj4ELj16ENS_18Kernel_traits_baseILj3072ES2_S2_S2_S2_fjLj128EEEEELb1ELb0ELb0ELb0EEEvNS_9BwdParamsE --------------------------
	.section	.nv.constant0._ZN10layer_norm13ln_bwd_kernelINS_13Kernel_traitsI13__nv_bfloat16S2_S2_S2_fjLj3072ELj1ELj1ELj4ELj16ENS_18Kernel_traits_baseILj3072ES2_S2_S2_S2_fjLj128EEEEELb1ELb0ELb0ELb0EEEvNS_9BwdParamsE,"a",@progbits
	.sectionflags	@""
	.align	4
.nv.constant0._ZN10layer_norm13ln_bwd_kernelINS_13Kernel_traitsI13__nv_bfloat16S2_S2_S2_fjLj3072ELj1ELj1ELj4ELj16ENS_18Kernel_traits_baseILj3072ES2_S2_S2_S2_fjLj128EEEEELb1ELb0ELb0ELb0EEEvNS_9BwdParamsE:
	.zero		648


//--------------------- .nv.constant0._ZN10layer_norm13ln_bwd_kernelINS_13Kernel_traitsI13__nv_bfloat16S2_S2_S2_fjLj3072ELj1ELj1ELj4ELj16ENS_18Kernel_traits_baseILj3072ES2_S2_S2_S2_fjLj128EEEEELb1ELb0ELb0ELb1EEEvNS_9BwdParamsE --------------------------
	.section	.nv.constant0._ZN10layer_norm13ln_bwd_kernelINS_13Kernel_traitsI13__nv_bfloat16S2_S2_S2_fjLj3072ELj1ELj1ELj4ELj16ENS_18Kernel_traits_baseILj3072ES2_S2_S2_S2_fjLj128EEEEELb1ELb0ELb0ELb1EEEvNS_9BwdParamsE,"a",@progbits
	.sectionflags	@""
	.align	4
.nv.constant0._ZN10layer_norm13ln_bwd_kernelINS_13Kernel_traitsI13__nv_bfloat16S2_S2_S2_fjLj3072ELj1ELj1ELj4ELj16ENS_18Kernel_traits_baseILj3072ES2_S2_S2_S2_fjLj128EEEEELb1ELb0ELb0ELb1EEEvNS_9BwdParamsE:
	.zero		648


//--------------------- .nv.constant0._ZN10layer_norm22ln_bwd_finalize_kernelINS_22Kernel_traits_finalizeILj3072E13__nv_bfloat16S2_S2_S2_fjLb0ELj1024ELj4ENS_18Kernel_traits_baseILj3072ES2_S2_S2_S2_fjLj1024EEEEELb0ELb0EEEvNS_9BwdParamsE --------------------------
	.section	.nv.constant0._ZN10layer_norm22ln_bwd_finalize_kernelINS_22Kernel_traits_finalizeILj3072E13__nv_bfloat16S2_S2_S2_fjLb0ELj1024ELj4ENS_18Kernel_traits_baseILj3072ES2_S2_S2_S2_fjLj1024EEEEELb0ELb0EEEvNS_9BwdParamsE,"a",@progbits
	.sectionflags	@""
	.align	4
.nv.constant0._ZN10layer_norm22ln_bwd_finalize_kernelINS_22Kernel_traits_finalizeILj3072E13__nv_bfloat16S2_S2_S2_fjLb0ELj1024ELj4ENS_18Kernel_traits_baseILj3072ES2_S2_S2_S2_fjLj1024EEEEELb0ELb0EEEvNS_9BwdParamsE:
	.zero		648


//--------------------- .nv.constant0._ZN10layer_norm13ln_bwd_kernelINS_13Kernel_traitsI13__nv_bfloat16S2_S2_S2_fjLj3072ELj1ELj1ELj4ELj16ENS_18Kernel_traits_baseILj3072ES2_S2_S2_S2_fjLj128EEEEELb1ELb0ELb1ELb0EEEvNS_9BwdParamsE --------------------------
	.section	.nv.constant0._ZN10layer_norm13ln_bwd_kernelINS_13Kernel_traitsI13__nv_bfloat16S2_S2_S2_fjLj3072ELj1ELj1ELj4ELj16ENS_18Kernel_traits_baseILj3072ES2_S2_S2_S2_fjLj128EEEEELb1ELb0ELb1ELb0EEEvNS_9BwdParamsE,"a",@progbits
	.sectionflags	@""
	.align	4
.nv.constant0._ZN10layer_norm13ln_bwd_kernelINS_13Kernel_traitsI13__nv_bfloat16S2_S2_S2_fjLj3072ELj1ELj1ELj4ELj16ENS_18Kernel_traits_baseILj3072ES2_S2_S2_S2_fjLj128EEEEELb1ELb0ELb1ELb0EEEvNS_9BwdParamsE:
	.zero		648


//--------------------- .nv.constant0._ZN10layer_norm22ln_bwd_finalize_kernelINS_22Kernel_traits_finalizeILj3072E13__nv_bfloat16S2_S2_S2_fjLb0ELj1024ELj4ENS_18Kernel_traits_baseILj3072ES2_S2_S2_S2_fjLj1024EEEEELb0ELb1EEEvNS_9BwdParamsE --------------------------
	.section	.nv.constant0._ZN10layer_norm22ln_bwd_finalize_kernelINS_22Kernel_traits_finalizeILj3072E13__nv_bfloat16S2_S2_S2_fjLb0ELj1024ELj4ENS_18Kernel_traits_baseILj3072ES2_S2_S2_S2_fjLj1024EEEEELb0ELb1EEEvNS_9BwdParamsE,"a",@progbits
	.sectionflags	@""
	.align	4
.nv.constant0._ZN10layer_norm22ln_bwd_finalize_kernelINS_22Kernel_traits_finalizeILj3072E13__nv_bfloat16S2_S2_S2_fjLb0ELj1024ELj4ENS_18Kernel_traits_baseILj3072ES2_S2_S2_S2_fjLj1024EEEEELb0ELb1EEEvNS_9BwdParamsE:
	.zero		648


//--------------------- .nv.constant0._ZN10layer_norm13ln_bwd_kernelINS_13Kernel_traitsI13__nv_bfloat16S2_S2_S2_fjLj3072ELj1ELj1ELj4ELj16ENS_18Kernel_traits_baseILj3072ES2_S2_S2_S2_fjLj128EEEEELb1ELb0ELb1ELb1EEEvNS_9BwdParamsE --------------------------
	.section	.nv.constant0._ZN10layer_norm13ln_bwd_kernelINS_13Kernel_traitsI13__nv_bfloat16S2_S2_S2_fjLj3072ELj1ELj1ELj4ELj16ENS_18Kernel_traits_baseILj3072ES2_S2_S2_S2_fjLj128EEEEELb1ELb0ELb1ELb1EEEvNS_9BwdParamsE,"a",@progbits
	.sectionflags	@""
	.align	4
.nv.constant0._ZN10layer_norm13ln_bwd_kernelINS_13Kernel_traitsI13__nv_bfloat16S2_S2_S2_fjLj3072ELj1ELj1ELj4ELj16ENS_18Kernel_traits_baseILj3072ES2_S2_S2_S2_fjLj128EEEEELb1ELb0ELb1ELb1EEEvNS_9BwdParamsE:
	.zero		648


//--------------------- .nv.constant0._ZN10layer_norm13ln_bwd_kernelINS_13Kernel_traitsI13__nv_bfloat16S2_S2_S2_fjLj3072ELj1ELj1ELj4ELj16ENS_18Kernel_traits_baseILj3072ES2_S2_S2_S2_fjLj128EEEEELb1ELb1ELb0ELb0EEEvNS_9BwdParamsE --------------------------
	.section	.nv.constant0._ZN10layer_norm13ln_bwd_kernelINS_13Kernel_traitsI13__nv_bfloat16S2_S2_S2_fjLj3072ELj1ELj1ELj4ELj16ENS_18Kernel_traits_baseILj3072ES2_S2_S2_S2_fjLj128EEEEELb1ELb1ELb0ELb0EEEvNS_9BwdParamsE,"a",@progbits
	.sectionflags	@""
	.align	4
.nv.constant0._ZN10layer_norm13ln_bwd_kernelINS_13Kernel_traitsI13__nv_bfloat16S2_S2_S2_fjLj3072ELj1ELj1ELj4ELj16ENS_18Kernel_traits_baseILj3072ES2_S2_S2_S2_fjLj128EEEEELb1ELb1ELb0ELb0EEEvNS_9BwdParamsE:
	.zero		648


//--------------------- .nv.constant0._ZN10layer_norm13ln_bwd_kernelINS_13Kernel_traitsI13__nv_bfloat16S2_S2_S2_fjLj3072ELj1ELj1ELj4ELj16ENS_18Kernel_traits_baseILj3072ES2_S2_S2_S2_fjLj128EEEEELb1ELb1ELb0ELb1EEEvNS_9BwdParamsE --------------------------
	.section	.nv.constant0._ZN10layer_norm13ln_bwd_kernelINS_13Kernel_traitsI13__nv_bfloat16S2_S2_S2_fjLj3072ELj1ELj1ELj4ELj16ENS_18Kernel_traits_baseILj3072ES2_S2_S2_S2_fjLj128EEEEELb1ELb1ELb0ELb1EEEvNS_9BwdParamsE,"a",@progbits
	.sectionflags	@""
	.align	4
.nv.constant0._ZN10layer_norm13ln_bwd_kernelINS_13Kernel_traitsI13__nv_bfloat16S2_S2_S2_fjLj3072ELj1ELj1ELj4ELj16ENS_18Kernel_traits_baseILj3072ES2_S2_S2_S2_fjLj128EEEEELb1ELb1ELb0ELb1EEEvNS_9BwdParamsE:
	.zero		648


//--------------------- .nv.constant0._ZN10layer_norm22ln_bwd_finalize_kernelINS_22Kernel_traits_finalizeILj3072E13__nv_bfloat16S2_S2_S2_fjLb1ELj1024ELj4ENS_18Kernel_traits_baseILj3072ES2_S2_S2_S2_fjLj1024EEEEELb1ELb0EEEvNS_9BwdParamsE --------------------------
	.section	.nv.constant0._ZN10layer_norm22ln_bwd_finalize_kernelINS_22Kernel_traits_finalizeILj3072E13__nv_bfloat16S2_S2_S2_fjLb1ELj1024ELj4ENS_18Kernel_traits_baseILj3072ES2_S2_S2_S2_fjLj1024EEEEELb1ELb0EEEvNS_9BwdParamsE,"a",@progbits
	.sectionflags	@""
	.align	4
.nv.constant0._ZN10layer_norm22ln_bwd_finalize_kernelINS_22Kernel_traits_finalizeILj3072E13__nv_bfloat16S2_S2_S2_fjLb1ELj1024ELj4ENS_18Kernel_traits_baseILj3072ES2_S2_S2_S2_fjLj1024EEEEELb1ELb0EEEvNS_9BwdParamsE:
	.zero		648


//--------------------- .nv.constant0._ZN10layer_norm13ln_bwd_kernelINS_13Kernel_traitsI13__nv_bfloat16S2_S2_S2_fjLj3072ELj1ELj1ELj4ELj16ENS_18Kernel_traits_baseILj3072ES2_S2_S2_S2_fjLj128EEEEELb1ELb1ELb1ELb0EEEvNS_9BwdParamsE --------------------------
	.section	.nv.constant0._ZN10layer_norm13ln_bwd_kernelINS_13Kernel_traitsI13__nv_bfloat16S2_S2_S2_fjLj3072ELj1ELj1ELj4ELj16ENS_18Kernel_traits_baseILj3072ES2_S2_S2_S2_fjLj128EEEEELb1ELb1ELb1ELb0EEEvNS_9BwdParamsE,"a",@progbits
	.sectionflags	@""
	.align	4
.nv.constant0._ZN10layer_norm13ln_bwd_kernelINS_13Kernel_traitsI13__nv_bfloat16S2_S2_S2_fjLj3072ELj1ELj1ELj4ELj16ENS_18Kernel_traits_baseILj3072ES2_S2_S2_S2_fjLj128EEEEELb1ELb1ELb1ELb0EEEvNS_9BwdParamsE:
	.zero		648


//--------------------- .nv.constant0._ZN10layer_norm22ln_bwd_finalize_kernelINS_22Kernel_traits_finalizeILj3072E13__nv_bfloat16S2_S2_S2_fjLb1ELj1024ELj4ENS_18Kernel_traits_baseILj3072ES2_S2_S2_S2_fjLj1024EEEEELb1ELb1EEEvNS_9BwdParamsE --------------------------
	.section	.nv.constant0._ZN10layer_norm22ln_bwd_finalize_kernelINS_22Kernel_traits_finalizeILj3072E13__nv_bfloat16S2_S2_S2_fjLb1ELj1024ELj4ENS_18Kernel_traits_baseILj3072ES2_S2_S2_S2_fjLj1024EEEEELb1ELb1EEEvNS_9BwdParamsE,"a",@progbits
	.sectionflags	@""
	.align	4
.nv.constant0._ZN10layer_norm22ln_bwd_finalize_kernelINS_22Kernel_traits_finalizeILj3072E13__nv_bfloat16S2_S2_S2_fjLb1ELj1024ELj4ENS_18Kernel_traits_baseILj3072ES2_S2_S2_S2_fjLj1024EEEEELb1ELb1EEEvNS_9BwdParamsE:
	.zero		648


//--------------------- .nv.constant0._ZN10layer_norm13ln_bwd_kernelINS_13Kernel_traitsI13__nv_bfloat16S2_S2_S2_fjLj3072ELj1ELj1ELj4ELj16ENS_18Kernel_traits_baseILj3072ES2_S2_S2_S2_fjLj128EEEEELb1ELb1ELb1ELb1EEEvNS_9BwdParamsE --------------------------
	.section	.nv.constant0._ZN10layer_norm13ln_bwd_kernelINS_13Kernel_traitsI13__nv_bfloat16S2_S2_S2_fjLj3072ELj1ELj1ELj4ELj16ENS_18Kernel_traits_baseILj3072ES2_S2_S2_S2_fjLj128EEEEELb1ELb1ELb1ELb1EEEvNS_9BwdParamsE,"a",@progbits
	.sectionflags	@""
	.align	4
.nv.constant0._ZN10layer_norm13ln_bwd_kernelINS_13Kernel_traitsI13__nv_bfloat16S2_S2_S2_fjLj3072ELj1ELj1ELj4ELj16ENS_18Kernel_traits_baseILj3072ES2_S2_S2_S2_fjLj128EEEEELb1ELb1ELb1ELb1EEEvNS_9BwdParamsE:
	.zero		648


//--------------------- .nv.constant0._ZN10layer_norm13ln_bwd_kernelINS_13Kernel_traitsI6__halfS2_S2_S2_fjLj3072ELj1ELj1ELj4ELj16ENS_18Kernel_traits_baseILj3072ES2_S2_S2_S2_fjLj128EEEEELb0ELb0ELb0ELb0EEEvNS_9BwdParamsE --------------------------
	.section	.nv.constant0._ZN10layer_norm13ln_bwd_kernelINS_13Kernel_traitsI6__halfS2_S2_S2_fjLj3072ELj1ELj1ELj4ELj16ENS_18Kernel_traits_baseILj3072ES2_S2_S2_S2_fjLj128EEEEELb0ELb0ELb0ELb0EEEvNS_9BwdParamsE,"a",@progbits
	.sectionflags	@""
	.align	4
.nv.constant0._ZN10layer_norm13ln_bwd_kernelINS_13Kernel_traitsI6__halfS2_S2_S2_fjLj3072ELj1ELj1ELj4ELj16ENS_18Kernel_traits_baseILj3072ES2_S2_S2_S2_fjLj128EEEEELb0ELb0ELb0ELb0EEEvNS_9BwdParamsE:
	.zero		648


//--------------------- .nv.constant0._ZN10layer_norm13ln_bwd_kernelINS_13Kernel_traitsI6__halfS2_S2_S2_fjLj3072ELj1ELj1ELj4ELj16ENS_18Kernel_traits_baseILj3072ES2_S2_S2_S2_fjLj128EEEEELb0ELb0ELb0ELb1EEEvNS_9BwdParamsE --------------------------
	.section	.nv.constant0._ZN10layer_norm13ln_bwd_kernelINS_13Kernel_traitsI6__halfS2_S2_S2_fjLj3072ELj1ELj1ELj4ELj16ENS_18Kernel_traits_baseILj3072ES2_S2_S2_S2_fjLj128EEEEELb0ELb0ELb0ELb1EEEvNS_9BwdParamsE,"a",@progbits
	.sectionflags	@""
	.align	4
.nv.constant0._ZN10layer_norm13ln_bwd_kernelINS_13Kernel_traitsI6__halfS2_S2_S2_fjLj3072ELj1ELj1ELj4ELj16ENS_18Kernel_traits_baseILj3072ES2_S2_S2_S2_fjLj128EEEEELb0ELb0ELb0ELb1EEEvNS_9BwdParamsE:
	.zero		648


//--------------------- .nv.constant0._ZN10layer_norm13ln_bwd_kernelINS_13Kernel_traitsI6__halfS2_S2_S2_fjLj3072ELj1ELj1ELj4ELj16ENS_18Kernel_traits_baseILj3072ES2_S2_S2_S2_fjLj128EEEEELb0ELb0ELb1ELb0EEEvNS_9BwdParamsE --------------------------
	.section	.nv.constant0._ZN10layer_norm13ln_bwd_kernelINS_13Kernel_traitsI6__halfS2_S2_S2_fjLj3072ELj1ELj1ELj4ELj16ENS_18Kernel_traits_baseILj3072ES2_S2_S2_S2_fjLj128EEEEELb0ELb0ELb1ELb0EEEvNS_9BwdParamsE,"a",@progbits
	.sectionflags	@""
	.align	4
.nv.constant0._ZN10layer_norm13ln_bwd_kernelINS_13Kernel_traitsI6__halfS2_S2_S2_fjLj3072ELj1ELj1ELj4ELj16ENS_18Kernel_traits_baseILj3072ES2_S2_S2_S2_fjLj128EEEEELb0ELb0ELb1ELb0EEEvNS_9BwdParamsE:
	.zero		648


//--------------------- .nv.constant0._ZN10layer_norm13ln_bwd_kernelINS_13Kernel_traitsI6__halfS2_S2_S2_fjLj3072ELj1ELj1ELj4ELj16ENS_18Kernel_traits_baseILj3072ES2_S2_S2_S2_fjLj128EEEEELb0ELb0ELb1ELb1EEEvNS_9BwdParamsE --------------------------
	.section	.nv.constant0._ZN10layer_norm13ln_bwd_kernelINS_13Kernel_traitsI6__halfS2_S2_S2_fjLj3072ELj1ELj1ELj4ELj16ENS_18Kernel_traits_baseILj3072ES2_S2_S2_S2_fjLj128EEEEELb0ELb0ELb1ELb1EEEvNS_9BwdParamsE,"a",@progbits
	.sectionflags	@""
	.align	4
.nv.constant0._ZN10layer_norm13ln_bwd_kernelINS_13Kernel_traitsI6__halfS2_S2_S2_fjLj3072ELj1ELj1ELj4ELj16ENS_18Kernel_traits_baseILj3072ES2_S2_S2_S2_fjLj128EEEEELb0ELb0ELb1ELb1EEEvNS_9BwdParamsE:
	.zero		648


//--------------------- .nv.constant0._ZN10layer_norm13ln_bwd_kernelINS_13Kernel_traitsI6__halfS2_S2_S2_fjLj3072ELj1ELj1ELj4ELj16ENS_18Kernel_traits_baseILj3072ES2_S2_S2_S2_fjLj128EEEEELb0ELb1ELb0ELb0EEEvNS_9BwdParamsE --------------------------
	.section	.nv.constant0._ZN10layer_norm13ln_bwd_kernelINS_13Kernel_traitsI6__halfS2_S2_S2_fjLj3072ELj1ELj1ELj4ELj16ENS_18Kernel_traits_baseILj3072ES2_S2_S2_S2_fjLj128EEEEELb0ELb1ELb0ELb0EEEvNS_9BwdParamsE,"a",@progbits
	.sectionflags	@""
	.align	4
.nv.constant0._ZN10layer_norm13ln_bwd_kernelINS_13Kernel_traitsI6__halfS2_S2_S2_fjLj3072ELj1ELj1ELj4ELj16ENS_18Kernel_traits_baseILj3072ES2_S2_S2_S2_fjLj128EEEEELb0ELb1ELb0ELb0EEEvNS_9BwdParamsE:
	.zero		648


//--------------------- .nv.constant0._ZN10layer_norm13ln_bwd_kernelINS_13Kernel_traitsI6__halfS2_S2_S2_fjLj3072ELj1ELj1ELj4ELj16ENS_18Kernel_traits_baseILj3072ES2_S2_S2_S2_fjLj128EEEEELb0ELb1ELb0ELb1EEEvNS_9BwdParamsE --------------------------
	.section	.nv.constant0._ZN10layer_norm13ln_bwd_kernelINS_13Kernel_traitsI6__halfS2_S2_S2_fjLj3072ELj1ELj1ELj4ELj16ENS_18Kernel_traits_baseILj3072ES2_S2_S2_S2_fjLj128EEEEELb0ELb1ELb0ELb1EEEvNS_9BwdParamsE,"a",@progbits
	.sectionflags	@""
	.align	4
.nv.constant0._ZN10layer_norm13ln_bwd_kernelINS_13Kernel_traitsI6__halfS2_S2_S2_fjLj3072ELj1ELj1ELj4ELj16ENS_18Kernel_traits_baseILj3072ES2_S2_S2_S2_fjLj128EEEEELb0ELb1ELb0ELb1EEEvNS_9BwdParamsE:
	.zero		648


//--------------------- .nv.constant0._ZN10layer_norm13ln_bwd_kernelINS_13Kernel_traitsI6__halfS2_S2_S2_fjLj3072ELj1ELj1ELj4ELj16ENS_18Kernel_traits_baseILj3072ES2_S2_S2_S2_fjLj128EEEEELb0ELb1ELb1ELb0EEEvNS_9BwdParamsE --------------------------
	.section	.nv.constant0._ZN10layer_norm13ln_bwd_kernelINS_13Kernel_traitsI6__halfS2_S2_S2_fjLj3072ELj1ELj1ELj4ELj16ENS_18Kernel_traits_baseILj3072ES2_S2_S2_S2_fjLj128EEEEELb0ELb1ELb1ELb0EEEvNS_9BwdParamsE,"a",@progbits
	.sectionflags	@""
	.align	4
.nv.constant0._ZN10layer_norm13ln_bwd_kernelINS_13Kernel_traitsI6__halfS2_S2_S2_fjLj3072ELj1ELj1ELj4ELj16ENS_18Kernel_traits_baseILj3072ES2_S2_S2_S2_fjLj128EEEEELb0ELb1ELb1ELb0EEEvNS_9BwdParamsE:
	.zero		648


//--------------------- .nv.constant0._ZN10layer_norm13ln_bwd_kernelINS_13Kernel_traitsI6__halfS2_S2_S2_fjLj3072ELj1ELj1ELj4ELj16ENS_18Kernel_traits_baseILj3072ES2_S2_S2_S2_fjLj128EEEEELb0ELb1ELb1ELb1EEEvNS_9BwdParamsE --------------------------
	.section	.nv.constant0._ZN10layer_norm13ln_bwd_kernelINS_13Kernel_traitsI6__halfS2_S2_S2_fjLj3072ELj1ELj1ELj4ELj16ENS_18Kernel_traits_baseILj3072ES2_S2_S2_S2_fjLj128EEEEELb0ELb1ELb1ELb1EEEvNS_9BwdParamsE,"a",@progbits
	.sectionflags	@""
	.align	4
.nv.constant0._ZN10layer_norm13ln_bwd_kernelINS_13Kernel_traitsI6__halfS2_S2_S2_fjLj3072ELj1ELj1ELj4ELj16ENS_18Kernel_traits_baseILj3072ES2_S2_S2_S2_fjLj128EEEEELb0ELb1ELb1ELb1EEEvNS_9BwdParamsE:
	.zero		648


//--------------------- .nv.constant0._ZN10layer_norm13ln_bwd_kernelINS_13Kernel_traitsI6__halfS2_S2_S2_fjLj3072ELj1ELj1ELj4ELj16ENS_18Kernel_traits_baseILj3072ES2_S2_S2_S2_fjLj128EEEEELb1ELb0ELb0ELb0EEEvNS_9BwdParamsE --------------------------
	.section	.nv.constant0._ZN10layer_norm13ln_bwd_kernelINS_13Kernel_traitsI6__halfS2_S2_S2_fjLj3072ELj1ELj1ELj4ELj16ENS_18Kernel_traits_baseILj3072ES2_S2_S2_S2_fjLj128EEEEELb1ELb0ELb0ELb0EEEvNS_9BwdParamsE,"a",@progbits
	.sectionflags	@""
	.align	4
.nv.constant0._ZN10layer_norm13ln_bwd_kernelINS_13Kernel_traitsI6__halfS2_S2_S2_fjLj3072ELj1ELj1ELj4ELj16ENS_18Kernel_traits_baseILj3072ES2_S2_S2_S2_fjLj128EEEEELb1ELb0ELb0ELb0EEEvNS_9BwdParamsE:
	.zero		648


//--------------------- .nv.constant0._ZN10layer_norm13ln_bwd_kernelINS_13Kernel_traitsI6__halfS2_S2_S2_fjLj3072ELj1ELj1ELj4ELj16ENS_18Kernel_traits_baseILj3072ES2_S2_S2_S2_fjLj128EEEEELb1ELb0ELb0ELb1EEEvNS_9BwdParamsE --------------------------
	.section	.nv.constant0._ZN10layer_norm13ln_bwd_kernelINS_13Kernel_traitsI6__halfS2_S2_S2_fjLj3072ELj1ELj1ELj4ELj16ENS_18Kernel_traits_baseILj3072ES2_S2_S2_S2_fjLj128EEEEELb1ELb0ELb0ELb1EEEvNS_9BwdParamsE,"a",@progbits
	.sectionflags	@""
	.align	4
.nv.constant0._ZN10layer_norm13ln_bwd_kernelINS_13Kernel_traitsI6__halfS2_S2_S2_fjLj3072ELj1ELj1ELj4ELj16ENS_18Kernel_traits_baseILj3072ES2_S2_S2_S2_fjLj128EEEEELb1ELb0ELb0ELb1EEEvNS_9BwdParamsE:
	.zero		648


//--------------------- .nv.constant0._ZN10layer_norm22ln_bwd_finalize_kernelINS_22Kernel_traits_finalizeILj3072E6__halfS2_S2_S2_fjLb0ELj1024ELj4ENS_18Kernel_traits_baseILj3072ES2_S2_S2_S2_fjLj1024EEEEELb0ELb0EEEvNS_9BwdParamsE --------------------------
	.section	.nv.constant0._ZN10layer_norm22ln_bwd_finalize_kernelINS_22Kernel_traits_finalizeILj3072E6__halfS2_S2_S2_fjLb0ELj1024ELj4ENS_18Kernel_traits_baseILj3072ES2_S2_S2_S2_fjLj1024EEEEELb0ELb0EEEvNS_9BwdParamsE,"a",@progbits
	.sectionflags	@""
	.align	4
.nv.constant0._ZN10layer_norm22ln_bwd_finalize_kernelINS_22Kernel_traits_finalizeILj3072E6__halfS2_S2_S2_fjLb0ELj1024ELj4ENS_18Kernel_traits_baseILj3072ES2_S2_S2_S2_fjLj1024EEEEELb0ELb0EEEvNS_9BwdParamsE:
	.zero		648


//--------------------- .nv.constant0._ZN10layer_norm13ln_bwd_kernelINS_13Kernel_traitsI6__halfS2_S2_S2_fjLj3072ELj1ELj1ELj4ELj16ENS_18Kernel_traits_baseILj3072ES2_S2_S2_S2_fjLj128EEEEELb1ELb0ELb1ELb0EEEvNS_9BwdParamsE --------------------------
	.section	.nv.constant0._ZN10layer_norm13ln_bwd_kernelINS_13Kernel_traitsI6__halfS2_S2_S2_fjLj3072ELj1ELj1ELj4ELj16ENS_18Kernel_traits_baseILj3072ES2_S2_S2_S2_fjLj128EEEEELb1ELb0ELb1ELb0EEEvNS_9BwdParamsE,"a",@progbits
	.sectionflags	@""
	.align	4
.nv.constant0._ZN10layer_norm13ln_bwd_kernelINS_13Kernel_traitsI6__halfS2_S2_S2_fjLj3072ELj1ELj1ELj4ELj16ENS_18Kernel_traits_baseILj3072ES2_S2_S2_S2_fjLj128EEEEELb1ELb0ELb1ELb0EEEvNS_9BwdParamsE:
	.zero		648


//--------------------- .nv.constant0._ZN10layer_norm22ln_bwd_finalize_kernelINS_22Kernel_traits_finalizeILj3072E6__halfS2_S2_S2_fjLb0ELj1024ELj4ENS_18Kernel_traits_baseILj3072ES2_S2_S2_S2_fjLj1024EEEEELb0ELb1EEEvNS_9BwdParamsE --------------------------
	.section	.nv.constant0._ZN10layer_norm22ln_bwd_finalize_kernelINS_22Kernel_traits_finalizeILj3072E6__halfS2_S2_S2_fjLb0ELj1024ELj4ENS_18Kernel_traits_baseILj3072ES2_S2_S2_S2_fjLj1024EEEEELb0ELb1EEEvNS_9BwdParamsE,"a",@progbits
	.sectionflags	@""
	.align	4
.nv.constant0._ZN10layer_norm22ln_bwd_finalize_kernelINS_22Kernel_traits_finalizeILj3072E6__halfS2_S2_S2_fjLb0ELj1024ELj4ENS_18Kernel_traits_baseILj3072ES2_S2_S2_S2_fjLj1024EEEEELb0ELb1EEEvNS_9BwdParamsE:
	.zero		648


//--------------------- .nv.constant0._ZN10layer_norm13ln_bwd_kernelINS_13Kernel_traitsI6__halfS2_S2_S2_fjLj3072ELj1ELj1ELj4ELj16ENS_18Kernel_traits_baseILj3072ES2_S2_S2_S2_fjLj128EEEEELb1ELb0ELb1ELb1EEEvNS_9BwdParamsE --------------------------
	.section	.nv.constant0._ZN10layer_norm13ln_bwd_kernelINS_13Kernel_traitsI6__halfS2_S2_S2_fjLj3072ELj1ELj1ELj4ELj16ENS_18Kernel_traits_baseILj3072ES2_S2_S2_S2_fjLj128EEEEELb1ELb0ELb1ELb1EEEvNS_9BwdParamsE,"a",@progbits
	.sectionflags	@""
	.align	4
.nv.constant0._ZN10layer_norm13ln_bwd_kernelINS_13Kernel_traitsI6__halfS2_S2_S2_fjLj3072ELj1ELj1ELj4ELj16ENS_18Kernel_traits_baseILj3072ES2_S2_S2_S2_fjLj128EEEEELb1ELb0ELb1ELb1EEEvNS_9BwdParamsE:
	.zero		648


//--------------------- .nv.constant0._ZN10layer_norm13ln_bwd_kernelINS_13Kernel_traitsI6__halfS2_S2_S2_fjLj3072ELj1ELj1ELj4ELj16ENS_18Kernel_traits_baseILj3072ES2_S2_S2_S2_fjLj128EEEEELb1ELb1ELb0ELb0EEEvNS_9BwdParamsE --------------------------
	.section	.nv.constant0._ZN10layer_norm13ln_bwd_kernelINS_13Kernel_traitsI6__halfS2_S2_S2_fjLj3072ELj1ELj1ELj4ELj16ENS_18Kernel_traits_baseILj3072ES2_S2_S2_S2_fjLj128EEEEELb1ELb1ELb0ELb0EEEvNS_9BwdParamsE,"a",@progbits
	.sectionflags	@""
	.align	4
.nv.constant0._ZN10layer_norm13ln_bwd_kernelINS_13Kernel_traitsI6__halfS2_S2_S2_fjLj3072ELj1ELj1ELj4ELj16ENS_18Kernel_traits_baseILj3072ES2_S2_S2_S2_fjLj128EEEEELb1ELb1ELb0ELb0EEEvNS_9BwdParamsE:
	.zero		648


//--------------------- .nv.constant0._ZN10layer_norm13ln_bwd_kernelINS_13Kernel_traitsI6__halfS2_S2_S2_fjLj3072ELj1ELj1ELj4ELj16ENS_18Kernel_traits_baseILj3072ES2_S2_S2_S2_fjLj128EEEEELb1ELb1ELb0ELb1EEEvNS_9BwdParamsE --------------------------
	.section	.nv.constant0._ZN10layer_norm13ln_bwd_kernelINS_13Kernel_traitsI6__halfS2_S2_S2_fjLj3072ELj1ELj1ELj4ELj16ENS_18Kernel_traits_baseILj3072ES2_S2_S2_S2_fjLj128EEEEELb1ELb1ELb0ELb1EEEvNS_9BwdParamsE,"a",@progbits
	.sectionflags	@""
	.align	4
.nv.constant0._ZN10layer_norm13ln_bwd_kernelINS_13Kernel_traitsI6__halfS2_S2_S2_fjLj3072ELj1ELj1ELj4ELj16ENS_18Kernel_traits_baseILj3072ES2_S2_S2_S2_fjLj128EEEEELb1ELb1ELb0ELb1EEEvNS_9BwdParamsE:
	.zero		648


//--------------------- .nv.constant0._ZN10layer_norm22ln_bwd_finalize_kernelINS_22Kernel_traits_finalizeILj3072E6__halfS2_S2_S2_fjLb1ELj1024ELj4ENS_18Kernel_traits_baseILj3072ES2_S2_S2_S2_fjLj1024EEEEELb1ELb0EEEvNS_9BwdParamsE --------------------------
	.section	.nv.constant0._ZN10layer_norm22ln_bwd_finalize_kernelINS_22Kernel_traits_finalizeILj3072E6__halfS2_S2_S2_fjLb1ELj1024ELj4ENS_18Kernel_traits_baseILj3072ES2_S2_S2_S2_fjLj1024EEEEELb1ELb0EEEvNS_9BwdParamsE,"a",@progbits
	.sectionflags	@""
	.align	4
.nv.constant0._ZN10layer_norm22ln_bwd_finalize_kernelINS_22Kernel_traits_finalizeILj3072E6__halfS2_S2_S2_fjLb1ELj1024ELj4ENS_18Kernel_traits_baseILj3072ES2_S2_S2_S2_fjLj1024EEEEELb1ELb0EEEvNS_9BwdParamsE:
	.zero		648


//--------------------- .nv.constant0._ZN10layer_norm13ln_bwd_kernelINS_13Kernel_traitsI6__halfS2_S2_S2_fjLj3072ELj1ELj1ELj4ELj16ENS_18Kernel_traits_baseILj3072ES2_S2_S2_S2_fjLj128EEEEELb1ELb1ELb1ELb0EEEvNS_9BwdParamsE --------------------------
	.section	.nv.constant0._ZN10layer_norm13ln_bwd_kernelINS_13Kernel_traitsI6__halfS2_S2_S2_fjLj3072ELj1ELj1ELj4ELj16ENS_18Kernel_traits_baseILj3072ES2_S2_S2_S2_fjLj128EEEEELb1ELb1ELb1ELb0EEEvNS_9BwdParamsE,"a",@progbits
	.sectionflags	@""
	.align	4
.nv.constant0._ZN10layer_norm13ln_bwd_kernelINS_13Kernel_traitsI6__halfS2_S2_S2_fjLj3072ELj1ELj1ELj4ELj16ENS_18Kernel_traits_baseILj3072ES2_S2_S2_S2_fjLj128EEEEELb1ELb1ELb1ELb0EEEvNS_9BwdParamsE:
	.zero		648


//--------------------- .nv.constant0._ZN10layer_norm22ln_bwd_finalize_kernelINS_22Kernel_traits_finalizeILj3072E6__halfS2_S2_S2_fjLb1ELj1024ELj4ENS_18Kernel_traits_baseILj3072ES2_S2_S2_S2_fjLj1024EEEEELb1ELb1EEEvNS_9BwdParamsE --------------------------
	.section	.nv.constant0._ZN10layer_norm22ln_bwd_finalize_kernelINS_22Kernel_traits_finalizeILj3072E6__halfS2_S2_S2_fjLb1ELj1024ELj4ENS_18Kernel_traits_baseILj3072ES2_S2_S2_S2_fjLj1024EEEEELb1ELb1EEEvNS_9BwdParamsE,"a",@progbits
	.sectionflags	@""
	.align	4
.nv.constant0._ZN10layer_norm22ln_bwd_finalize_kernelINS_22Kernel_traits_finalizeILj3072E6__halfS2_S2_S2_fjLb1ELj1024ELj4ENS_18Kernel_traits_baseILj3072ES2_S2_S2_S2_fjLj1024EEEEELb1ELb1EEEvNS_9BwdParamsE:
	.zero		648


//--------------------- .nv.constant0._ZN10layer_norm13ln_bwd_kernelINS_13Kernel_traitsI6__halfS2_S2_S2_fjLj3072ELj1ELj1ELj4ELj16ENS_18Kernel_traits_baseILj3072ES2_S2_S2_S2_fjLj128EEEEELb1ELb1ELb1ELb1EEEvNS_9BwdParamsE --------------------------
	.section	.nv.constant0._ZN10layer_norm13ln_bwd_kernelINS_13Kernel_traitsI6__halfS2_S2_S2_fjLj3072ELj1ELj1ELj4ELj16ENS_18Kernel_traits_baseILj3072ES2_S2_S2_S2_fjLj128EEEEELb1ELb1ELb1ELb1EEEvNS_9BwdParamsE,"a",@progbits
	.sectionflags	@""
	.align	4
.nv.constant0._ZN10layer_norm13ln_bwd_kernelINS_13Kernel_traitsI6__halfS2_S2_S2_fjLj3072ELj1ELj1ELj4ELj16ENS_18Kernel_traits_baseILj3072ES2_S2_S2_S2_fjLj128EEEEELb1ELb1ELb1ELb1EEEvNS_9BwdParamsE:
	.zero		648


//--------------------- .nv.constant0._ZN10layer_norm13ln_bwd_kernelINS_13Kernel_traitsIf13__nv_bfloat16S2_S2_fjLj3072ELj1ELj1ELj4ELj16ENS_18Kernel_traits_baseILj3072EfS2_S2_S2_fjLj128EEEEELb0ELb0ELb0ELb0EEEvNS_9BwdParamsE --------------------------
	.section	.nv.constant0._ZN10layer_norm13ln_bwd_kernelINS_13Kernel_traitsIf13__nv_bfloat16S2_S2_fjLj3072ELj1ELj1ELj4ELj16ENS_18Kernel_traits_baseILj3072EfS2_S2_S2_fjLj128EEEEELb0ELb0ELb0ELb0EEEvNS_9BwdParamsE,"a",@progbits
	.sectionflags	@""
	.align	4
.nv.constant0._ZN10layer_norm13ln_bwd_kernelINS_13Kernel_traitsIf13__nv_bfloat16S2_S2_fjLj3072ELj1ELj1ELj4ELj16ENS_18Kernel_traits_baseILj3072EfS2_S2_S2_fjLj128EEEEELb0ELb0ELb0ELb0EEEvNS_9BwdParamsE:
	.zero		648


//--------------------- .nv.constant0._ZN10layer_norm13ln_bwd_kernelINS_13Kernel_traitsIf13__nv_bfloat16S2_S2_fjLj3072ELj1ELj1ELj4ELj16ENS_18Kernel_traits_baseILj3072EfS2_S2_S2_fjLj128EEEEELb0ELb0ELb0ELb1EEEvNS_9BwdParamsE --------------------------
	.section	.nv.constant0._ZN10layer_norm13ln_bwd_kernelINS_13Kernel_traitsIf13__nv_bfloat16S2_S2_fjLj3072ELj1ELj1ELj4ELj16ENS_18Kernel_traits_baseILj3072EfS2_S2_S2_fjLj128EEEEELb0ELb0ELb0ELb1EEEvNS_9BwdParamsE,"a",@progbits
	.sectionflags	@""
	.align	4
.nv.constant0._ZN10layer_norm13ln_bwd_kernelINS_13Kernel_traitsIf13__nv_bfloat16S2_S2_fjLj3072ELj1ELj1ELj4ELj16ENS_18Kernel_traits_baseILj3072EfS2_S2_S2_fjLj128EEEEELb0ELb0ELb0ELb1EEEvNS_9BwdParamsE:
	.zero		648


//--------------------- .nv.constant0._ZN10layer_norm13ln_bwd_kernelINS_13Kernel_traitsIf13__nv_bfloat16S2_S2_fjLj3072ELj1ELj1ELj4ELj16ENS_18Kernel_traits_baseILj3072EfS2_S2_S2_fjLj128EEEEELb0ELb0ELb1ELb0EEEvNS_9BwdParamsE --------------------------
	.section	.nv.constant0._ZN10layer_norm13ln_bwd_kernelINS_13Kernel_traitsIf13__nv_bfloat16S2_S2_fjLj3072ELj1ELj1ELj4ELj16ENS_18Kernel_traits_baseILj3072EfS2_S2_S2_fjLj128EEEEELb0ELb0ELb1ELb0EEEvNS_9BwdParamsE,"a",@progbits
	.sectionflags	@""
	.align	4
.nv.constant0._ZN10layer_norm13ln_bwd_kernelINS_13Kernel_traitsIf13__nv_bfloat16S2_S2_fjLj3072ELj1ELj1ELj4ELj16ENS_18Kernel_traits_baseILj3072EfS2_S2_S2_fjLj128EEEEELb0ELb0ELb1ELb0EEEvNS_9BwdParamsE:
	.zero		648


//--------------------- .nv.constant0._ZN10layer_norm13ln_bwd_kernelINS_13Kernel_traitsIf13__nv_bfloat16S2_S2_fjLj3072ELj1ELj1ELj4ELj16ENS_18Kernel_traits_baseILj3072EfS2_S2_S2_fjLj128EEEEELb0ELb0ELb1ELb1EEEvNS_9BwdParamsE --------------------------
	.section	.nv.constant0._ZN10layer_norm13ln_bwd_kernelINS_13Kernel_traitsIf13__nv_bfloat16S2_S2_fjLj3072ELj1ELj1ELj4ELj16ENS_18Kernel_traits_baseILj3072EfS2_S2_S2_fjLj128EEEEELb0ELb0ELb1ELb1EEEvNS_9BwdParamsE,"a",@progbits
	.sectionflags	@""
	.align	4
.nv.constant0._ZN10layer_norm13ln_bwd_kernelINS_13Kernel_traitsIf13__nv_bfloat16S2_S2_fjLj3072ELj1ELj1ELj4ELj16ENS_18Kernel_traits_baseILj3072EfS2_S2_S2_fjLj128EEEEELb0ELb0ELb1ELb1EEEvNS_9BwdParamsE:
	.zero		648


//--------------------- .nv.constant0._ZN10layer_norm13ln_bwd_kernelINS_13Kernel_traitsIf13__nv_bfloat16S2_S2_fjLj3072ELj1ELj1ELj4ELj16ENS_18Kernel_traits_baseILj3072EfS2_S2_S2_fjLj128EEEEELb0ELb1ELb0ELb0EEEvNS_9BwdParamsE --------------------------
	.section	.nv.constant0._ZN10layer_norm13ln_bwd_kernelINS_13Kernel_traitsIf13__nv_bfloat16S2_S2_fjLj3072ELj1ELj1ELj4ELj16ENS_18Kernel_traits_baseILj3072EfS2_S2_S2_fjLj128EEEEELb0ELb1ELb0ELb0EEEvNS_9BwdParamsE,"a",@progbits
	.sectionflags	@""
	.align	4
.nv.constant0._ZN10layer_norm13ln_bwd_kernelINS_13Kernel_traitsIf13__nv_bfloat16S2_S2_fjLj3072ELj1ELj1ELj4ELj16ENS_18Kernel_traits_baseILj3072EfS2_S2_S2_fjLj128EEEEELb0ELb1ELb0ELb0EEEvNS_9BwdParamsE:
	.zero		648


//--------------------- .nv.constant0._ZN10layer_norm13ln_bwd_kernelINS_13Kernel_traitsIf13__nv_bfloat16S2_S2_fjLj3072ELj1ELj1ELj4ELj16ENS_18Kernel_traits_baseILj3072EfS2_S2_S2_fjLj128EEEEELb0ELb1ELb0ELb1EEEvNS_9BwdParamsE --------------------------
	.section	.nv.constant0._ZN10layer_norm13ln_bwd_kernelINS_13Kernel_traitsIf13__nv_bfloat16S2_S2_fjLj3072ELj1ELj1ELj4ELj16ENS_18Kernel_traits_baseILj3072EfS2_S2_S2_fjLj128EEEEELb0ELb1ELb0ELb1EEEvNS_9BwdParamsE,"a",@progbits
	.sectionflags	@""
	.align	4
.nv.constant0._ZN10layer_norm13ln_bwd_kernelINS_13Kernel_traitsIf13__nv_bfloat16S2_S2_fjLj3072ELj1ELj1ELj4ELj16ENS_18Kernel_traits_baseILj3072EfS2_S2_S2_fjLj128EEEEELb0ELb1ELb0ELb1EEEvNS_9BwdParamsE:
	.zero		648


//--------------------- .nv.constant0._ZN10layer_norm13ln_bwd_kernelINS_13Kernel_traitsIf13__nv_bfloat16S2_S2_fjLj3072ELj1ELj1ELj4ELj16ENS_18Kernel_traits_baseILj3072EfS2_S2_S2_fjLj128EEEEELb0ELb1ELb1ELb0EEEvNS_9BwdParamsE --------------------------
	.section	.nv.constant0._ZN10layer_norm13ln_bwd_kernelINS_13Kernel_traitsIf13__nv_bfloat16S2_S2_fjLj3072ELj1ELj1ELj4ELj16ENS_18Kernel_traits_baseILj3072EfS2_S2_S2_fjLj128EEEEELb0ELb1ELb1ELb0EEEvNS_9BwdParamsE,"a",@progbits
	.sectionflags	@""
	.align	4
.nv.constant0._ZN10layer_norm13ln_bwd_kernelINS_13Kernel_traitsIf13__nv_bfloat16S2_S2_fjLj3072ELj1ELj1ELj4ELj16ENS_18Kernel_traits_baseILj3072EfS2_S2_S2_fjLj128EEEEELb0ELb1ELb1ELb0EEEvNS_9BwdParamsE:
	.zero		648


//--------------------- .nv.constant0._ZN10layer_norm13ln_bwd_kernelINS_13Kernel_traitsIf13__nv_bfloat16S2_S2_fjLj3072ELj1ELj1ELj4ELj16ENS_18Kernel_traits_baseILj3072EfS2_S2_S2_fjLj128EEEEELb0ELb1ELb1ELb1EEEvNS_9BwdParamsE --------------------------
	.section	.nv.constant0._ZN10layer_norm13ln_bwd_kernelINS_13Kernel_traitsIf13__nv_bfloat16S2_S2_fjLj3072ELj1ELj1ELj4ELj16ENS_18Kernel_traits_baseILj3072EfS2_S2_S2_fjLj128EEEEELb0ELb1ELb1ELb1EEEvNS_9BwdParamsE,"a",@progbits
	.sectionflags	@""
	.align	4
.nv.constant0._ZN10layer_norm13ln_bwd_kernelINS_13Kernel_traitsIf13__nv_bfloat16S2_S2_fjLj3072ELj1ELj1ELj4ELj16ENS_18Kernel_traits_baseILj3072EfS2_S2_S2_fjLj128EEEEELb0ELb1ELb1ELb1EEEvNS_9BwdParamsE:
	.zero		648


//--------------------- .nv.constant0._ZN10layer_norm13ln_bwd_kernelINS_13Kernel_traitsIf13__nv_bfloat16S2_S2_fjLj3072ELj1ELj1ELj4ELj16ENS_18Kernel_traits_baseILj3072EfS2_S2_S2_fjLj128EEEEELb1ELb0ELb0ELb0EEEvNS_9BwdParamsE --------------------------
	.section	.nv.constant0._ZN10layer_norm13ln_bwd_kernelINS_13Kernel_traitsIf13__nv_bfloat16S2_S2_fjLj3072ELj1ELj1ELj4ELj16ENS_18Kernel_traits_baseILj3072EfS2_S2_S2_fjLj128EEEEELb1ELb0ELb0ELb0EEEvNS_9BwdParamsE,"a",@progbits
	.sectionflags	@""
	.align	4
.nv.constant0._ZN10layer_norm13ln_bwd_kernelINS_13Kernel_traitsIf13__nv_bfloat16S2_S2_fjLj3072ELj1ELj1ELj4ELj16ENS_18Kernel_traits_baseILj3072EfS2_S2_S2_fjLj128EEEEELb1ELb0ELb0ELb0EEEvNS_9BwdParamsE:
	.zero		648


//--------------------- .nv.constant0._ZN10layer_norm13ln_bwd_kernelINS_13Kernel_traitsIf13__nv_bfloat16S2_S2_fjLj3072ELj1ELj1ELj4ELj16ENS_18Kernel_traits_baseILj3072EfS2_S2_S2_fjLj128EEEEELb1ELb0ELb0ELb1EEEvNS_9BwdParamsE --------------------------
	.section	.nv.constant0._ZN10layer_norm13ln_bwd_kernelINS_13Kernel_traitsIf13__nv_bfloat16S2_S2_fjLj3072ELj1ELj1ELj4ELj16ENS_18Kernel_traits_baseILj3072EfS2_S2_S2_fjLj128EEEEELb1ELb0ELb0ELb1EEEvNS_9BwdParamsE,"a",@progbits
	.sectionflags	@""
	.align	4
.nv.constant0._ZN10layer_norm13ln_bwd_kernelINS_13Kernel_traitsIf13__nv_bfloat16S2_S2_fjLj3072ELj1ELj1ELj4ELj16ENS_18Kernel_traits_baseILj3072EfS2_S2_S2_fjLj128EEEEELb1ELb0ELb0ELb1EEEvNS_9BwdParamsE:
	.zero		648


//--------------------- .nv.constant0._ZN10layer_norm22ln_bwd_finalize_kernelINS_22Kernel_traits_finalizeILj3072Ef13__nv_bfloat16S2_S2_fjLb0ELj1024ELj4ENS_18Kernel_traits_baseILj3072EfS2_S2_S2_fjLj1024EEEEELb0ELb0EEEvNS_9BwdParamsE --------------------------
	.section	.nv.constant0._ZN10layer_norm22ln_bwd_finalize_kernelINS_22Kernel_traits_finalizeILj3072Ef13__nv_bfloat16S2_S2_fjLb0ELj1024ELj4ENS_18Kernel_traits_baseILj3072EfS2_S2_S2_fjLj1024EEEEELb0ELb0EEEvNS_9BwdParamsE,"a",@progbits
	.sectionflags	@""
	.align	4
.nv.constant0._ZN10layer_norm22ln_bwd_finalize_kernelINS_22Kernel_traits_finalizeILj3072Ef13__nv_bfloat16S2_S2_fjLb0ELj1024ELj4ENS_18Kernel_traits_baseILj3072EfS2_S2_S2_fjLj1024EEEEELb0ELb0EEEvNS_9BwdParamsE:
	.zero		648


//--------------------- .nv.constant0._ZN10layer_norm13ln_bwd_kernelINS_13Kernel_traitsIf13__nv_bfloat16S2_S2_fjLj3072ELj1ELj1ELj4ELj16ENS_18Kernel_traits_baseILj3072EfS2_S2_S2_fjLj128EEEEELb1ELb0ELb1ELb0EEEvNS_9BwdParamsE --------------------------
	.section	.nv.constant0._ZN10layer_norm13ln_bwd_kernelINS_13Kernel_traitsIf13__nv_bfloat16S2_S2_fjLj3072ELj1ELj1ELj4ELj16ENS_18Kernel_traits_baseILj3072EfS2_S2_S2_fjLj128EEEEELb1ELb0ELb1ELb0EEEvNS_9BwdParamsE,"a",@progbits
	.sectionflags	@""
	.align	4
.nv.constant0._ZN10layer_norm13ln_bwd_kernelINS_13Kernel_traitsIf13__nv_bfloat16S2_S2_fjLj3072ELj1ELj1ELj4ELj16ENS_18Kernel_traits_baseILj3072EfS2_S2_S2_fjLj128EEEEELb1ELb0ELb1ELb0EEEvNS_9BwdParamsE:
	.zero		648


//--------------------- .nv.constant0._ZN10layer_norm22ln_bwd_finalize_kernelINS_22Kernel_traits_finalizeILj3072Ef13__nv_bfloat16S2_S2_fjLb0ELj1024ELj4ENS_18Kernel_traits_baseILj3072EfS2_S2_S2_fjLj1024EEEEELb0ELb1EEEvNS_9BwdParamsE --------------------------
	.section	.nv.constant0._ZN10layer_norm22ln_bwd_finalize_kernelINS_22Kernel_traits_finalizeILj3072Ef13__nv_bfloat16S2_S2_fjLb0ELj1024ELj4ENS_18Kernel_traits_baseILj3072EfS2_S2_S2_fjLj1024EEEEELb0ELb1EEEvNS_9BwdParamsE,"a",@progbits
	.sectionflags	@""
	.align	4
.nv.constant0._ZN10layer_norm22ln_bwd_finalize_kernelINS_22Kernel_traits_finalizeILj3072Ef13__nv_bfloat16S2_S2_fjLb0ELj1024ELj4ENS_18Kernel_traits_baseILj3072EfS2_S2_S2_fjLj1024EEEEELb0ELb1EEEvNS_9BwdParamsE:
	.zero		648


//--------------------- .nv.constant0._ZN10layer_norm13ln_bwd_kernelINS_13Kernel_traitsIf13__nv_bfloat16S2_S2_fjLj3072ELj1ELj1ELj4ELj16ENS_18Kernel_traits_baseILj3072EfS2_S2_S2_fjLj128EEEEELb1ELb0ELb1ELb1EEEvNS_9BwdParamsE --------------------------
	.section	.nv.constant0._ZN10layer_norm13ln_bwd_kernelINS_13Kernel_traitsIf13__nv_bfloat16S2_S2_fjLj3072ELj1ELj1ELj4ELj16ENS_18Kernel_traits_baseILj3072EfS2_S2_S2_fjLj128EEEEELb1ELb0ELb1ELb1EEEvNS_9BwdParamsE,"a",@progbits
	.sectionflags	@""
	.align	4
.nv.constant0._ZN10layer_norm13ln_bwd_kernelINS_13Kernel_traitsIf13__nv_bfloat16S2_S2_fjLj3072ELj1ELj1ELj4ELj16ENS_18Kernel_traits_baseILj3072EfS2_S2_S2_fjLj128EEEEELb1ELb0ELb1ELb1EEEvNS_9BwdParamsE:
	.zero		648


//--------------------- .nv.constant0._ZN10layer_norm13ln_bwd_kernelINS_13Kernel_traitsIf13__nv_bfloat16S2_S2_fjLj3072ELj1ELj1ELj4ELj16ENS_18Kernel_traits_baseILj3072EfS2_S2_S2_fjLj128EEEEELb1ELb1ELb0ELb0EEEvNS_9BwdParamsE --------------------------
	.section	.nv.constant0._ZN10layer_norm13ln_bwd_kernelINS_13Kernel_traitsIf13__nv_bfloat16S2_S2_fjLj3072ELj1ELj1ELj4ELj16ENS_18Kernel_traits_baseILj3072EfS2_S2_S2_fjLj128EEEEELb1ELb1ELb0ELb0EEEvNS_9BwdParamsE,"a",@progbits
	.sectionflags	@""
	.align	4
.nv.constant0._ZN10layer_norm13ln_bwd_kernelINS_13Kernel_traitsIf13__nv_bfloat16S2_S2_fjLj3072ELj1ELj1ELj4ELj16ENS_18Kernel_traits_baseILj3072EfS2_S2_S2_fjLj128EEEEELb1ELb1ELb0ELb0EEEvNS_9BwdParamsE:
	.zero		648


//--------------------- .nv.constant0._ZN10layer_norm13ln_bwd_kernelINS_13Kernel_traitsIf13__nv_bfloat16S2_S2_fjLj3072ELj1ELj1ELj4ELj16ENS_18Kernel_traits_baseILj3072EfS2_S2_S2_fjLj128EEEEELb1ELb1ELb0ELb1EEEvNS_9BwdParamsE --------------------------
	.section	.nv.constant0._ZN10layer_norm13ln_bwd_kernelINS_13Kernel_traitsIf13__nv_bfloat16S2_S2_fjLj3072ELj1ELj1ELj4ELj16ENS_18Kernel_traits_baseILj3072EfS2_S2_S2_fjLj128EEEEELb1ELb1ELb0ELb1EEEvNS_9BwdParamsE,"a",@progbits
	.sectionflags	@""
	.align	4
.nv.constant0._ZN10layer_norm13ln_bwd_kernelINS_13Kernel_traitsIf13__nv_bfloat16S2_S2_fjLj3072ELj1ELj1ELj4ELj16ENS_18Kernel_traits_baseILj3072EfS2_S2_S2_fjLj128EEEEELb1ELb1ELb0ELb1EEEvNS_9BwdParamsE:
	.zero		648


//--------------------- .nv.constant0._ZN10layer_norm22ln_bwd_finalize_kernelINS_22Kernel_traits_finalizeILj3072Ef13__nv_bfloat16S2_S2_fjLb1ELj1024ELj4ENS_18Kernel_traits_baseILj3072EfS2_S2_S2_fjLj1024EEEEELb1ELb0EEEvNS_9BwdParamsE --------------------------
	.section	.nv.constant0._ZN10layer_norm22ln_bwd_finalize_kernelINS_22Kernel_traits_finalizeILj3072Ef13__nv_bfloat16S2_S2_fjLb1ELj1024ELj4ENS_18Kernel_traits_baseILj3072EfS2_S2_S2_fjLj1024EEEEELb1ELb0EEEvNS_9BwdParamsE,"a",@progbits
	.sectionflags	@""
	.align	4
.nv.constant0._ZN10layer_norm22ln_bwd_finalize_kernelINS_22Kernel_traits_finalizeILj3072Ef13__nv_bfloat16S2_S2_fjLb1ELj1024ELj4ENS_18Kernel_traits_baseILj3072EfS2_S2_S2_fjLj1024EEEEELb1ELb0EEEvNS_9BwdParamsE:
	.zero		648


//--------------------- .nv.constant0._ZN10layer_norm13ln_bwd_kernelINS_13Kernel_traitsIf13__nv_bfloat16S2_S2_fjLj3072ELj1ELj1ELj4ELj16ENS_18Kernel_traits_baseILj3072EfS2_S2_S2_fjLj128EEEEELb1ELb1ELb1ELb0EEEvNS_9BwdParamsE --------------------------
	.section	.nv.constant0._ZN10layer_norm13ln_bwd_kernelINS_13Kernel_traitsIf13__nv_bfloat16S2_S2_fjLj3072ELj1ELj1ELj4ELj16ENS_18Kernel_traits_baseILj3072EfS2_S2_S2_fjLj128EEEEELb1ELb1ELb1ELb0EEEvNS_9BwdParamsE,"a",@progbits
	.sectionflags	@""
	.align	4
.nv.constant0._ZN10layer_norm13ln_bwd_kernelINS_13Kernel_traitsIf13__nv_bfloat16S2_S2_fjLj3072ELj1ELj1ELj4ELj16ENS_18Kernel_traits_baseILj3072EfS2_S2_S2_fjLj128EEEEELb1ELb1ELb1ELb0EEEvNS_9BwdParamsE:
	.zero		648


//--------------------- .nv.constant0._ZN10layer_norm22ln_bwd_finalize_kernelINS_22Kernel_traits_finalizeILj3072Ef13__nv_bfloat16S2_S2_fjLb1ELj1024ELj4ENS_18Kernel_traits_baseILj3072EfS2_S2_S2_fjLj1024EEEEELb1ELb1EEEvNS_9BwdParamsE --------------------------
	.section	.nv.constant0._ZN10layer_norm22ln_bwd_finalize_kernelINS_22Kernel_traits_finalizeILj3072Ef13__nv_bfloat16S2_S2_fjLb1ELj1024ELj4ENS_18Kernel_traits_baseILj3072EfS2_S2_S2_fjLj1024EEEEELb1ELb1EEEvNS_9BwdParamsE,"a",@progbits
	.sectionflags	@""
	.align	4
.nv.constant0._ZN10layer_norm22ln_bwd_finalize_kernelINS_22Kernel_traits_finalizeILj3072Ef13__nv_bfloat16S2_S2_fjLb1ELj1024ELj4ENS_18Kernel_traits_baseILj3072EfS2_S2_S2_fjLj1024EEEEELb1ELb1EEEvNS_9BwdParamsE:
	.zero		648


//--------------------- .nv.constant0._ZN10layer_norm13ln_bwd_kernelINS_13Kernel_traitsIf13__nv_bfloat16S2_S2_fjLj3072ELj1ELj1ELj4ELj16ENS_18Kernel_traits_baseILj3072EfS2_S2_S2_fjLj128EEEEELb1ELb1ELb1ELb1EEEvNS_9BwdParamsE --------------------------
	.section	.nv.constant0._ZN10layer_norm13ln_bwd_kernelINS_13Kernel_traitsIf13__nv_bfloat16S2_S2_fjLj3072ELj1ELj1ELj4ELj16ENS_18Kernel_traits_baseILj3072EfS2_S2_S2_fjLj128EEEEELb1ELb1ELb1ELb1EEEvNS_9BwdParamsE,"a",@progbits
	.sectionflags	@""
	.align	4
.nv.constant0._ZN10layer_norm13ln_bwd_kernelINS_13Kernel_traitsIf13__nv_bfloat16S2_S2_fjLj3072ELj1ELj1ELj4ELj16ENS_18Kernel_traits_baseILj3072EfS2_S2_S2_fjLj128EEEEELb1ELb1ELb1ELb1EEEvNS_9BwdParamsE:
	.zero		648


//--------------------- .nv.constant0._ZN10layer_norm13ln_bwd_kernelINS_13Kernel_traitsI13__nv_bfloat16S2_fS2_fjLj3072ELj1ELj1ELj4ELj16ENS_18Kernel_traits_baseILj3072ES2_S2_fS2_fjLj128EEEEELb0ELb0ELb0ELb0EEEvNS_9BwdParamsE --------------------------
	.section	.nv.constant0._ZN10layer_norm13ln_bwd_kernelINS_13Kernel_traitsI13__nv_bfloat16S2_fS2_fjLj3072ELj1ELj1ELj4ELj16ENS_18Kernel_traits_baseILj3072ES2_S2_fS2_fjLj128EEEEELb0ELb0ELb0ELb0EEEvNS_9BwdParamsE,"a",@progbits
	.sectionflags	@""
	.align	4
.nv.constant0._ZN10layer_norm13ln_bwd_kernelINS_13Kernel_traitsI13__nv_bfloat16S2_fS2_fjLj3072ELj1ELj1ELj4ELj16ENS_18Kernel_traits_baseILj3072ES2_S2_fS2_fjLj128EEEEELb0ELb0ELb0ELb0EEEvNS_9BwdParamsE:
	.zero		648


//--------------------- .nv.constant0._ZN10layer_norm13ln_bwd_kernelINS_13Kernel_traitsI13__nv_bfloat16S2_fS2_fjLj3072ELj1ELj1ELj4ELj16ENS_18Kernel_traits_baseILj3072ES2_S2_fS2_fjLj128EEEEELb0ELb0ELb0ELb1EEEvNS_9BwdParamsE --------------------------
	.section	.nv.constant0._ZN10layer_norm13ln_bwd_kernelINS_13Kernel_traitsI13__nv_bfloat16S2_fS2_fjLj3072ELj1ELj1ELj4ELj16ENS_18Kernel_traits_baseILj3072ES2_S2_fS2_fjLj128EEEEELb0ELb0ELb0ELb1EEEvNS_9BwdParamsE,"a",@progbits
	.sectionflags	@""
	.align	4
.nv.constant0._ZN10layer_norm13ln_bwd_kernelINS_13Kernel_traitsI13__nv_bfloat16S2_fS2_fjLj3072ELj1ELj1ELj4ELj16ENS_18Kernel_traits_baseILj3072ES2_S2_fS2_fjLj128EEEEELb0ELb0ELb0ELb1EEEvNS_9BwdParamsE:
	.zero		648


//--------------------- .nv.constant0._ZN10layer_norm13ln_bwd_kernelINS_13Kernel_traitsI13__nv_bfloat16S2_fS2_fjLj3072ELj1ELj1ELj4ELj16ENS_18Kernel_traits_baseILj3072ES2_S2_fS2_fjLj128EEEEELb0ELb0ELb1ELb0EEEvNS_9BwdParamsE --------------------------
	.section	.nv.constant0._ZN10layer_norm13ln_bwd_kernelINS_13Kernel_traitsI13__nv_bfloat16S2_fS2_fjLj3072ELj1ELj1ELj4ELj16ENS_18Kernel_traits_baseILj3072ES2_S2_fS2_fjLj128EEEEELb0ELb0ELb1ELb0EEEvNS_9BwdParamsE,"a",@progbits
	.sectionflags	@""
	.align	4
.nv.constant0._ZN10layer_norm13ln_bwd_kernelINS_13Kernel_traitsI13__nv_bfloat16S2_fS2_fjLj3072ELj1ELj1ELj4ELj16ENS_18Kernel_traits_baseILj3072ES2_S2_fS2_fjLj128EEEEELb0ELb0ELb1ELb0EEEvNS_9BwdParamsE:
	.zero		648


//--------------------- .nv.constant0._ZN10layer_norm13ln_bwd_kernelINS_13Kernel_traitsI13__nv_bfloat16S2_fS2_fjLj3072ELj1ELj1ELj4ELj16ENS_18Kernel_traits_baseILj3072ES2_S2_fS2_fjLj128EEEEELb0ELb0ELb1ELb1EEEvNS_9BwdParamsE --------------------------
	.section	.nv.constant0._ZN10layer_norm13ln_bwd_kernelINS_13Kernel_traitsI13__nv_bfloat16S2_fS2_fjLj3072ELj1ELj1ELj4ELj16ENS_18Kernel_traits_baseILj3072ES2_S2_fS2_fjLj128EEEEELb0ELb0ELb1ELb1EEEvNS_9BwdParamsE,"a",@progbits
	.sectionflags	@""
	.align	4
.nv.constant0._ZN10layer_norm13ln_bwd_kernelINS_13Kernel_traitsI13__nv_bfloat16S2_fS2_fjLj3072ELj1ELj1ELj4ELj16ENS_18Kernel_traits_baseILj3072ES2_S2_fS2_fjLj128EEEEELb0ELb0ELb1ELb1EEEvNS_9BwdParamsE:
	.zero		648


//--------------------- .nv.constant0._ZN10layer_norm13ln_bwd_kernelINS_13Kernel_traitsI13__nv_bfloat16S2_fS2_fjLj3072ELj1ELj1ELj4ELj16ENS_18Kernel_traits_baseILj3072ES2_S2_fS2_fjLj128EEEEELb0ELb1ELb0ELb0EEEvNS_9BwdParamsE --------------------------
	.section	.nv.constant0._ZN10layer_norm13ln_bwd_kernelINS_13Kernel_traitsI13__nv_bfloat16S2_fS2_fjLj3072ELj1ELj1ELj4ELj16ENS_18Kernel_traits_baseILj3072ES2_S2_fS2_fjLj128EEEEELb0ELb1ELb0ELb0EEEvNS_9BwdParamsE,"a",@progbits
	.sectionflags	@""
	.align	4
.nv.constant0._ZN10layer_norm13ln_bwd_kernelINS_13Kernel_traitsI13__nv_bfloat16S2_fS2_fjLj3072ELj1ELj1ELj4ELj16ENS_18Kernel_traits_baseILj3072ES2_S2_fS2_fjLj128EEEEELb0ELb1ELb0ELb0EEEvNS_9BwdParamsE:
	.zero		648


//--------------------- .nv.constant0._ZN10layer_norm13ln_bwd_kernelINS_13Kernel_traitsI13__nv_bfloat16S2_fS2_fjLj3072ELj1ELj1ELj4ELj16ENS_18Kernel_traits_baseILj3072ES2_S2_fS2_fjLj128EEEEELb0ELb1ELb0ELb1EEEvNS_9BwdParamsE --------------------------
	.section	.nv.constant0._ZN10layer_norm13ln_bwd_kernelINS_13Kernel_traitsI13__nv_bfloat16S2_fS2_fjLj3072ELj1ELj1ELj4ELj16ENS_18Kernel_traits_baseILj3072ES2_S2_fS2_fjLj128EEEEELb0ELb1ELb0ELb1EEEvNS_9BwdParamsE,"a",@progbits
	.sectionflags	@""
	.align	4
.nv.constant0._ZN10layer_norm13ln_bwd_kernelINS_13Kernel_traitsI13__nv_bfloat16S2_fS2_fjLj3072ELj1ELj1ELj4ELj16ENS_18Kernel_traits_baseILj3072ES2_S2_fS2_fjLj128EEEEELb0ELb1ELb0ELb1EEEvNS_9BwdParamsE:
	.zero		648


//--------------------- .nv.constant0._ZN10layer_norm13ln_bwd_kernelINS_13Kernel_traitsI13__nv_bfloat16S2_fS2_fjLj3072ELj1ELj1ELj4ELj16ENS_18Kernel_traits_baseILj3072ES2_S2_fS2_fjLj128EEEEELb0ELb1ELb1ELb0EEEvNS_9BwdParamsE --------------------------
	.section	.nv.constant0._ZN10layer_norm13ln_bwd_kernelINS_13Kernel_traitsI13__nv_bfloat16S2_fS2_fjLj3072ELj1ELj1ELj4ELj16ENS_18Kernel_traits_baseILj3072ES2_S2_fS2_fjLj128EEEEELb0ELb1ELb1ELb0EEEvNS_9BwdParamsE,"a",@progbits
	.sectionflags	@""
	.align	4
.nv.constant0._ZN10layer_norm13ln_bwd_kernelINS_13Kernel_traitsI13__nv_bfloat16S2_fS2_fjLj3072ELj1ELj1ELj4ELj16ENS_18Kernel_traits_baseILj3072ES2_S2_fS2_fjLj128EEEEELb0ELb1ELb1ELb0EEEvNS_9BwdParamsE:
	.zero		648


//--------------------- .nv.constant0._ZN10layer_norm13ln_bwd_kernelINS_13Kernel_traitsI13__nv_bfloat16S2_fS2_fjLj3072ELj1ELj1ELj4ELj16ENS_18Kernel_traits_baseILj3072ES2_S2_fS2_fjLj128EEEEELb0ELb1ELb1ELb1EEEvNS_9BwdParamsE --------------------------
	.section	.nv.constant0._ZN10layer_norm13ln_bwd_kernelINS_13Kernel_traitsI13__nv_bfloat16S2_fS2_fjLj3072ELj1ELj1ELj4ELj16ENS_18Kernel_traits_baseILj3072ES2_S2_fS2_fjLj128EEEEELb0ELb1ELb1ELb1EEEvNS_9BwdParamsE,"a",@progbits
	.sectionflags	@""
	.align	4
.nv.constant0._ZN10layer_norm13ln_bwd_kernelINS_13Kernel_traitsI13__nv_bfloat16S2_fS2_fjLj3072ELj1ELj1ELj4ELj16ENS_18Kernel_traits_baseILj3072ES2_S2_fS2_fjLj128EEEEELb0ELb1ELb1ELb1EEEvNS_9BwdParamsE:
	.zero		648


//--------------------- .nv.constant0._ZN10layer_norm13ln_bwd_kernelINS_13Kernel_traitsI13__nv_bfloat16S2_fS2_fjLj3072ELj1ELj1ELj4ELj16ENS_18Kernel_traits_baseILj3072ES2_S2_fS2_fjLj128EEEEELb1ELb0ELb0ELb0EEEvNS_9BwdParamsE --------------------------
	.section	.nv.constant0._ZN10layer_norm13ln_bwd_kernelINS_13Kernel_traitsI13__nv_bfloat16S2_fS2_fjLj3072ELj1ELj1ELj4ELj16ENS_18Kernel_traits_baseILj3072ES2_S2_fS2_fjLj128EEEEELb1ELb0ELb0ELb0EEEvNS_9BwdParamsE,"a",@progbits
	.sectionflags	@""
	.align	4
.nv.constant0._ZN10layer_norm13ln_bwd_kernelINS_13Kernel_traitsI13__nv_bfloat16S2_fS2_fjLj3072ELj1ELj1ELj4ELj16ENS_18Kernel_traits_baseILj3072ES2_S2_fS2_fjLj128EEEEELb1ELb0ELb0ELb0EEEvNS_9BwdParamsE:
	.zero		648


//--------------------- .nv.constant0._ZN10layer_norm13ln_bwd_kernelINS_13Kernel_traitsI13__nv_bfloat16S2_fS2_fjLj3072ELj1ELj1ELj4ELj16ENS_18Kernel_traits_baseILj3072ES2_S2_fS2_fjLj128EEEEELb1ELb0ELb0ELb1EEEvNS_9BwdParamsE --------------------------
	.section	.nv.constant0._ZN10layer_norm13ln_bwd_kernelINS_13Kernel_traitsI13__nv_bfloat16S2_fS2_fjLj3072ELj1ELj1ELj4ELj16ENS_18Kernel_traits_baseILj3072ES2_S2_fS2_fjLj128EEEEELb1ELb0ELb0ELb1EEEvNS_9BwdParamsE,"a",@progbits
	.sectionflags	@""
	.align	4
.nv.constant0._ZN10layer_norm13ln_bwd_kernelINS_13Kernel_traitsI13__nv_bfloat16S2_fS2_fjLj3072ELj1ELj1ELj4ELj16ENS_18Kernel_traits_baseILj3072ES2_S2_fS2_fjLj128EEEEELb1ELb0ELb0ELb1EEEvNS_9BwdParamsE:
	.zero		648


//--------------------- .nv.constant0._ZN10layer_norm22ln_bwd_finalize_kernelINS_22Kernel_traits_finalizeILj3072E13__nv_bfloat16S2_fS2_fjLb0ELj1024ELj4ENS_18Kernel_traits_baseILj3072ES2_S2_fS2_fjLj1024EEEEELb0ELb0EEEvNS_9BwdParamsE --------------------------
	.section	.nv.constant0._ZN10layer_norm22ln_bwd_finalize_kernelINS_22Kernel_traits_finalizeILj3072E13__nv_bfloat16S2_fS2_fjLb0ELj1024ELj4ENS_18Kernel_traits_baseILj3072ES2_S2_fS2_fjLj1024EEEEELb0ELb0EEEvNS_9BwdParamsE,"a",@progbits
	.sectionflags	@""
	.align	4
.nv.constant0._ZN10layer_norm22ln_bwd_finalize_kernelINS_22Kernel_traits_finalizeILj3072E13__nv_bfloat16S2_fS2_fjLb0ELj1024ELj4ENS_18Kernel_traits_baseILj3072ES2_S2_fS2_fjLj1024EEEEELb0ELb0EEEvNS_9BwdParamsE:
	.zero		648


//--------------------- .nv.constant0._ZN10layer_norm13ln_bwd_kernelINS_13Kernel_traitsI13__nv_bfloat16S2_fS2_fjLj3072ELj1ELj1ELj4ELj16ENS_18Kernel_traits_baseILj3072ES2_S2_fS2_fjLj128EEEEELb1ELb0ELb1ELb0EEEvNS_9BwdParamsE --------------------------
	.section	.nv.constant0._ZN10layer_norm13ln_bwd_kernelINS_13Kernel_traitsI13__nv_bfloat16S2_fS2_fjLj3072ELj1ELj1ELj4ELj16ENS_18Kernel_traits_baseILj3072ES2_S2_fS2_fjLj128EEEEELb1ELb0ELb1ELb0EEEvNS_9BwdParamsE,"a",@progbits
	.sectionflags	@""
	.align	4
.nv.constant0._ZN10layer_norm13ln_bwd_kernelINS_13Kernel_traitsI13__nv_bfloat16S2_fS2_fjLj3072ELj1ELj1ELj4ELj16ENS_18Kernel_traits_baseILj3072ES2_S2_fS2_fjLj128EEEEELb1ELb0ELb1ELb0EEEvNS_9BwdParamsE:
	.zero		648


//--------------------- .nv.constant0._ZN10layer_norm22ln_bwd_finalize_kernelINS_22Kernel_traits_finalizeILj3072E13__nv_bfloat16S2_fS2_fjLb0ELj1024ELj4ENS_18Kernel_traits_baseILj3072ES2_S2_fS2_fjLj1024EEEEELb0ELb1EEEvNS_9BwdParamsE --------------------------
	.section	.nv.constant0._ZN10layer_norm22ln_bwd_finalize_kernelINS_22Kernel_traits_finalizeILj3072E13__nv_bfloat16S2_fS2_fjLb0ELj1024ELj4ENS_18Kernel_traits_baseILj3072ES2_S2_fS2_fjLj1024EEEEELb0ELb1EEEvNS_9BwdParamsE,"a",@progbits
	.sectionflags	@""
	.align	4
.nv.constant0._ZN10layer_norm22ln_bwd_finalize_kernelINS_22Kernel_traits_finalizeILj3072E13__nv_bfloat16S2_fS2_fjLb0ELj1024ELj4ENS_18Kernel_traits_baseILj3072ES2_S2_fS2_fjLj1024EEEEELb0ELb1EEEvNS_9BwdParamsE:
	.zero		648


//--------------------- .nv.constant0._ZN10layer_norm13ln_bwd_kernelINS_13Kernel_traitsI13__nv_bfloat16S2_fS2_fjLj3072ELj1ELj1ELj4ELj16ENS_18Kernel_traits_baseILj3072ES2_S2_fS2_fjLj128EEEEELb1ELb0ELb1ELb1EEEvNS_9BwdParamsE --------------------------
	.section	.nv.constant0._ZN10layer_norm13ln_bwd_kernelINS_13Kernel_traitsI13__nv_bfloat16S2_fS2_fjLj3072ELj1ELj1ELj4ELj16ENS_18Kernel_traits_baseILj3072ES2_S2_fS2_fjLj128EEEEELb1ELb0ELb1ELb1EEEvNS_9BwdParamsE,"a",@progbits
	.sectionflags	@""
	.align	4
.nv.constant0._ZN10layer_norm13ln_bwd_kernelINS_13Kernel_traitsI13__nv_bfloat16S2_fS2_fjLj3072ELj1ELj1ELj4ELj16ENS_18Kernel_traits_baseILj3072ES2_S2_fS2_fjLj128EEEEELb1ELb0ELb1ELb1EEEvNS_9BwdParamsE:
	.zero		648


//--------------------- .nv.constant0._ZN10layer_norm13ln_bwd_kernelINS_13Kernel_traitsI13__nv_bfloat16S2_fS2_fjLj3072ELj1ELj1ELj4ELj16ENS_18Kernel_traits_baseILj3072ES2_S2_fS2_fjLj128EEEEELb1ELb1ELb0ELb0EEEvNS_9BwdParamsE --------------------------
	.section	.nv.constant0._ZN10layer_norm13ln_bwd_kernelINS_13Kernel_traitsI13__nv_bfloat16S2_fS2_fjLj3072ELj1ELj1ELj4ELj16ENS_18Kernel_traits_baseILj3072ES2_S2_fS2_fjLj128EEEEELb1ELb1ELb0ELb0EEEvNS_9BwdParamsE,"a",@progbits
	.sectionflags	@""
	.align	4
.nv.constant0._ZN10layer_norm13ln_bwd_kernelINS_13Kernel_traitsI13__nv_bfloat16S2_fS2_fjLj3072ELj1ELj1ELj4ELj16ENS_18Kernel_traits_baseILj3072ES2_S2_fS2_fjLj128EEEEELb1ELb1ELb0ELb0EEEvNS_9BwdParamsE:
	.zero		648


//--------------------- .nv.constant0._ZN10layer_norm13ln_bwd_kernelINS_13Kernel_traitsI13__nv_bfloat16S2_fS2_fjLj3072ELj1ELj1ELj4ELj16ENS_18Kernel_traits_baseILj3072ES2_S2_fS2_fjLj128EEEEELb1ELb1ELb0ELb1EEEvNS_9BwdParamsE --------------------------
	.section	.nv.constant0._ZN10layer_norm13ln_bwd_kernelINS_13Kernel_traitsI13__nv_bfloat16S2_fS2_fjLj3072ELj1ELj1ELj4ELj16ENS_18Kernel_traits_baseILj3072ES2_S2_fS2_fjLj128EEEEELb1ELb1ELb0ELb1EEEvNS_9BwdParamsE,"a",@progbits
	.sectionflags	@""
	.align	4
.nv.constant0._ZN10layer_norm13ln_bwd_kernelINS_13Kernel_traitsI13__nv_bfloat16S2_fS2_fjLj3072ELj1ELj1ELj4ELj16ENS_18Kernel_traits_baseILj3072ES2_S2_fS2_fjLj128EEEEELb1ELb1ELb0ELb1EEEvNS_9BwdParamsE:
	.zero		648


//--------------------- .nv.constant0._ZN10layer_norm22ln_bwd_finalize_kernelINS_22Kernel_traits_finalizeILj3072E13__nv_bfloat16S2_fS2_fjLb1ELj1024ELj4ENS_18Kernel_traits_baseILj3072ES2_S2_fS2_fjLj1024EEEEELb1ELb0EEEvNS_9BwdParamsE --------------------------
	.section	.nv.constant0._ZN10layer_norm22ln_bwd_finalize_kernelINS_22Kernel_traits_finalizeILj3072E13__nv_bfloat16S2_fS2_fjLb1ELj1024ELj4ENS_18Kernel_traits_baseILj3072ES2_S2_fS2_fjLj1024EEEEELb1ELb0EEEvNS_9BwdParamsE,"a",@progbits
	.sectionflags	@""
	.align	4
.nv.constant0._ZN10layer_norm22ln_bwd_finalize_kernelINS_22Kernel_traits_finalizeILj3072E13__nv_bfloat16S2_fS2_fjLb1ELj1024ELj4ENS_18Kernel_traits_baseILj3072ES2_S2_fS2_fjLj1024EEEEELb1ELb0EEEvNS_9BwdParamsE:
	.zero		648


//--------------------- .nv.constant0._ZN10layer_norm13ln_bwd_kernelINS_13Kernel_traitsI13__nv_bfloat16S2_fS2_fjLj3072ELj1ELj1ELj4ELj16ENS_18Kernel_traits_baseILj3072ES2_S2_fS2_fjLj128EEEEELb1ELb1ELb1ELb0EEEvNS_9BwdParamsE --------------------------
	.section	.nv.constant0._ZN10layer_norm13ln_bwd_kernelINS_13Kernel_traitsI13__nv_bfloat16S2_fS2_fjLj3072ELj1ELj1ELj4ELj16ENS_18Kernel_traits_baseILj3072ES2_S2_fS2_fjLj128EEEEELb1ELb1ELb1ELb0EEEvNS_9BwdParamsE,"a",@progbits
	.sectionflags	@""
	.align	4
.nv.constant0._ZN10layer_norm13ln_bwd_kernelINS_13Kernel_traitsI13__nv_bfloat16S2_fS2_fjLj3072ELj1ELj1ELj4ELj16ENS_18Kernel_traits_baseILj3072ES2_S2_fS2_fjLj128EEEEELb1ELb1ELb1ELb0EEEvNS_9BwdParamsE:
	.zero		648


//--------------------- .nv.constant0._ZN10layer_norm22ln_bwd_finalize_kernelINS_22Kernel_traits_finalizeILj3072E13__nv_bfloat16S2_fS2_fjLb1ELj1024ELj4ENS_18Kernel_traits_baseILj3072ES2_S2_fS2_fjLj1024EEEEELb1ELb1EEEvNS_9BwdParamsE --------------------------
	.section	.nv.constant0._ZN10layer_norm22ln_bwd_finalize_kernelINS_22Kernel_traits_finalizeILj3072E13__nv_bfloat16S2_fS2_fjLb1ELj1024ELj4ENS_18Kernel_traits_baseILj3072ES2_S2_fS2_fjLj1024EEEEELb1ELb1EEEvNS_9BwdParamsE,"a",@progbits
	.sectionflags	@""
	.align	4
.nv.constant0._ZN10layer_norm22ln_bwd_finalize_kernelINS_22Kernel_traits_finalizeILj3072E13__nv_bfloat16S2_fS2_fjLb1ELj1024ELj4ENS_18Kernel_traits_baseILj3072ES2_S2_fS2_fjLj1024EEEEELb1ELb1EEEvNS_9BwdParamsE:
	.zero		648


//--------------------- .nv.constant0._ZN10layer_norm13ln_bwd_kernelINS_13Kernel_traitsI13__nv_bfloat16S2_fS2_fjLj3072ELj1ELj1ELj4ELj16ENS_18Kernel_traits_baseILj3072ES2_S2_fS2_fjLj128EEEEELb1ELb1ELb1ELb1EEEvNS_9BwdParamsE --------------------------
	.section	.nv.constant0._ZN10layer_norm13ln_bwd_kernelINS_13Kernel_traitsI13__nv_bfloat16S2_fS2_fjLj3072ELj1ELj1ELj4ELj16ENS_18Kernel_traits_baseILj3072ES2_S2_fS2_fjLj128EEEEELb1ELb1ELb1ELb1EEEvNS_9BwdParamsE,"a",@progbits
	.sectionflags	@""
	.align	4
.nv.constant0._ZN10layer_norm13ln_bwd_kernelINS_13Kernel_traitsI13__nv_bfloat16S2_fS2_fjLj3072ELj1ELj1ELj4ELj16ENS_18Kernel_traits_baseILj3072ES2_S2_fS2_fjLj128EEEEELb1ELb1ELb1ELb1EEEvNS_9BwdParamsE:
	.zero		648


//--------------------- .nv.constant0._ZN10layer_norm13ln_bwd_kernelINS_13Kernel_traitsIf13__nv_bfloat16fS2_fjLj3072ELj1ELj1ELj4ELj16ENS_18Kernel_traits_baseILj3072EfS2_fS2_fjLj128EEEEELb0ELb0ELb0ELb0EEEvNS_9BwdParamsE --------------------------
	.section	.nv.constant0._ZN10layer_norm13ln_bwd_kernelINS_13Kernel_traitsIf13__nv_bfloat16fS2_fjLj3072ELj1ELj1ELj4ELj16ENS_18Kernel_traits_baseILj3072EfS2_fS2_fjLj128EEEEELb0ELb0ELb0ELb0EEEvNS_9BwdParamsE,"a",@progbits
	.sectionflags	@""
	.align	4
.nv.constant0._ZN10layer_norm13ln_bwd_kernelINS_13Kernel_traitsIf13__nv_bfloat16fS2_fjLj3072ELj1ELj1ELj4ELj16ENS_18Kernel_traits_baseILj3072EfS2_fS2_fjLj128EEEEELb0ELb0ELb0ELb0EEEvNS_9BwdParamsE:
	.zero		648


//--------------------- .nv.constant0._ZN10layer_norm13ln_bwd_kernelINS_13Kernel_traitsIf13__nv_bfloat16fS2_fjLj3072ELj1ELj1ELj4ELj16ENS_18Kernel_traits_baseILj3072EfS2_fS2_fjLj128EEEEELb0ELb0ELb0ELb1EEEvNS_9BwdParamsE --------------------------
	.section	.nv.constant0._ZN10layer_norm13ln_bwd_kernelINS_13Kernel_traitsIf13__nv_bfloat16fS2_fjLj3072ELj1ELj1ELj4ELj16ENS_18Kernel_traits_baseILj3072EfS2_fS2_fjLj128EEEEELb0ELb0ELb0ELb1EEEvNS_9BwdParamsE,"a",@progbits
	.sectionflags	@""
	.align	4
.nv.constant0._ZN10layer_norm13ln_bwd_kernelINS_13Kernel_traitsIf13__nv_bfloat16fS2_fjLj3072ELj1ELj1ELj4ELj16ENS_18Kernel_traits_baseILj3072EfS2_fS2_fjLj128EEEEELb0ELb0ELb0ELb1EEEvNS_9BwdParamsE:
	.zero		648


//--------------------- .nv.constant0._ZN10layer_norm13ln_bwd_kernelINS_13Kernel_traitsIf13__nv_bfloat16fS2_fjLj3072ELj1ELj1ELj4ELj16ENS_18Kernel_traits_baseILj3072EfS2_fS2_fjLj128EEEEELb0ELb0ELb1ELb0EEEvNS_9BwdParamsE --------------------------
	.section	.nv.constant0._ZN10layer_norm13ln_bwd_kernelINS_13Kernel_traitsIf13__nv_bfloat16fS2_fjLj3072ELj1ELj1ELj4ELj16ENS_18Kernel_traits_baseILj3072EfS2_fS2_fjLj128EEEEELb0ELb0ELb1ELb0EEEvNS_9BwdParamsE,"a",@progbits
	.sectionflags	@""
	.align	4
.nv.constant0._ZN10layer_norm13ln_bwd_kernelINS_13Kernel_traitsIf13__nv_bfloat16fS2_fjLj3072ELj1ELj1ELj4ELj16ENS_18Kernel_traits_baseILj3072EfS2_fS2_fjLj128EEEEELb0ELb0ELb1ELb0EEEvNS_9BwdParamsE:
	.zero		648


//--------------------- .nv.constant0._ZN10layer_norm13ln_bwd_kernelINS_13Kernel_traitsIf13__nv_bfloat16fS2_fjLj3072ELj1ELj1ELj4ELj16ENS_18Kernel_traits_baseILj3072EfS2_fS2_fjLj128EEEEELb0ELb0ELb1ELb1EEEvNS_9BwdParamsE --------------------------
	.section	.nv.constant0._ZN10layer_norm13ln_bwd_kernelINS_13Kernel_traitsIf13__nv_bfloat16fS2_fjLj3072ELj1ELj1ELj4ELj16ENS_18Kernel_traits_baseILj3072EfS2_fS2_fjLj128EEEEELb0ELb0ELb1ELb1EEEvNS_9BwdParamsE,"a",@progbits
	.sectionflags	@""
	.align	4
.nv.constant0._ZN10layer_norm13ln_bwd_kernelINS_13Kernel_traitsIf13__nv_bfloat16fS2_fjLj3072ELj1ELj1ELj4ELj16ENS_18Kernel_traits_baseILj3072EfS2_fS2_fjLj128EEEEELb0ELb0ELb1ELb1EEEvNS_9BwdParamsE:
	.zero		648


//--------------------- .nv.constant0._ZN10layer_norm13ln_bwd_kernelINS_13Kernel_traitsIf13__nv_bfloat16fS2_fjLj3072ELj1ELj1ELj4ELj16ENS_18Kernel_traits_baseILj3072EfS2_fS2_fjLj128EEEEELb0ELb1ELb0ELb0EEEvNS_9BwdParamsE --------------------------
	.section	.nv.constant0._ZN10layer_norm13ln_bwd_kernelINS_13Kernel_traitsIf13__nv_bfloat16fS2_fjLj3072ELj1ELj1ELj4ELj16ENS_18Kernel_traits_baseILj3072EfS2_fS2_fjLj128EEEEELb0ELb1ELb0ELb0EEEvNS_9BwdParamsE,"a",@progbits
	.sectionflags	@""
	.align	4
.nv.constant0._ZN10layer_norm13ln_bwd_kernelINS_13Kernel_traitsIf13__nv_bfloat16fS2_fjLj3072ELj1ELj1ELj4ELj16ENS_18Kernel_traits_baseILj3072EfS2_fS2_fjLj128EEEEELb0ELb1ELb0ELb0EEEvNS_9BwdParamsE:
	.zero		648


//--------------------- .nv.constant0._ZN10layer_norm13ln_bwd_kernelINS_13Kernel_traitsIf13__nv_bfloat16fS2_fjLj3072ELj1ELj1ELj4ELj16ENS_18Kernel_traits_baseILj3072EfS2_fS2_fjLj128EEEEELb0ELb1ELb0ELb1EEEvNS_9BwdParamsE --------------------------
	.section	.nv.constant0._ZN10layer_norm13ln_bwd_kernelINS_13Kernel_traitsIf13__nv_bfloat16fS2_fjLj3072ELj1ELj1ELj4ELj16ENS_18Kernel_traits_baseILj3072EfS2_fS2_fjLj128EEEEELb0ELb1ELb0ELb1EEEvNS_9BwdParamsE,"a",@progbits
	.sectionflags	@""
	.align	4
.nv.constant0._ZN10layer_norm13ln_bwd_kernelINS_13Kernel_traitsIf13__nv_bfloat16fS2_fjLj3072ELj1ELj1ELj4ELj16ENS_18Kernel_traits_baseILj3072EfS2_fS2_fjLj128EEEEELb0ELb1ELb0ELb1EEEvNS_9BwdParamsE:
	.zero		648


//--------------------- .nv.constant0._ZN10layer_norm13ln_bwd_kernelINS_13Kernel_traitsIf13__nv_bfloat16fS2_fjLj3072ELj1ELj1ELj4ELj16ENS_18Kernel_traits_baseILj3072EfS2_fS2_fjLj128EEEEELb0ELb1ELb1ELb0EEEvNS_9BwdParamsE --------------------------
	.section	.nv.constant0._ZN10layer_norm13ln_bwd_kernelINS_13Kernel_traitsIf13__nv_bfloat16fS2_fjLj3072ELj1ELj1ELj4ELj16ENS_18Kernel_traits_baseILj3072EfS2_fS2_fjLj128EEEEELb0ELb1ELb1ELb0EEEvNS_9BwdParamsE,"a",@progbits
	.sectionflags	@""
	.align	4
.nv.constant0._ZN10layer_norm13ln_bwd_kernelINS_13Kernel_traitsIf13__nv_bfloat16fS2_fjLj3072ELj1ELj1ELj4ELj16ENS_18Kernel_traits_baseILj3072EfS2_fS2_fjLj128EEEEELb0ELb1ELb1ELb0EEEvNS_9BwdParamsE:
	.zero		648


//--------------------- .nv.constant0._ZN10layer_norm13ln_bwd_kernelINS_13Kernel_traitsIf13__nv_bfloat16fS2_fjLj3072ELj1ELj1ELj4ELj16ENS_18Kernel_traits_baseILj3072EfS2_fS2_fjLj128EEEEELb0ELb1ELb1ELb1EEEvNS_9BwdParamsE --------------------------
	.section	.nv.constant0._ZN10layer_norm13ln_bwd_kernelINS_13Kernel_traitsIf13__nv_bfloat16fS2_fjLj3072ELj1ELj1ELj4ELj16ENS_18Kernel_traits_baseILj3072EfS2_fS2_fjLj128EEEEELb0ELb1ELb1ELb1EEEvNS_9BwdParamsE,"a",@progbits
	.sectionflags	@""
	.align	4
.nv.constant0._ZN10layer_norm13ln_bwd_kernelINS_13Kernel_traitsIf13__nv_bfloat16fS2_fjLj3072ELj1ELj1ELj4ELj16ENS_18Kernel_traits_baseILj3072EfS2_fS2_fjLj128EEEEELb0ELb1ELb1ELb1EEEvNS_9BwdParamsE:
	.zero		648


//--------------------- .nv.constant0._ZN10layer_norm13ln_bwd_kernelINS_13Kernel_traitsIf13__nv_bfloat16fS2_fjLj3072ELj1ELj1ELj4ELj16ENS_18Kernel_traits_baseILj3072EfS2_fS2_fjLj128EEEEELb1ELb0ELb0ELb0EEEvNS_9BwdParamsE --------------------------
	.section	.nv.constant0._ZN10layer_norm13ln_bwd_kernelINS_13Kernel_traitsIf13__nv_bfloat16fS2_fjLj3072ELj1ELj1ELj4ELj16ENS_18Kernel_traits_baseILj3072EfS2_fS2_fjLj128EEEEELb1ELb0ELb0ELb0EEEvNS_9BwdParamsE,"a",@progbits
	.sectionflags	@""
	.align	4
.nv.constant0._ZN10layer_norm13ln_bwd_kernelINS_13Kernel_traitsIf13__nv_bfloat16fS2_fjLj3072ELj1ELj1ELj4ELj16ENS_18Kernel_traits_baseILj3072EfS2_fS2_fjLj128EEEEELb1ELb0ELb0ELb0EEEvNS_9BwdParamsE:
	.zero		648


//--------------------- .nv.constant0._ZN10layer_norm13ln_bwd_kernelINS_13Kernel_traitsIf13__nv_bfloat16fS2_fjLj3072ELj1ELj1ELj4ELj16ENS_18Kernel_traits_baseILj3072EfS2_fS2_fjLj128EEEEELb1ELb0ELb0ELb1EEEvNS_9BwdParamsE --------------------------
	.section	.nv.constant0._ZN10layer_norm13ln_bwd_kernelINS_13Kernel_traitsIf13__nv_bfloat16fS2_fjLj3072ELj1ELj1ELj4ELj16ENS_18Kernel_traits_baseILj3072EfS2_fS2_fjLj128EEEEELb1ELb0ELb0ELb1EEEvNS_9BwdParamsE,"a",@progbits
	.sectionflags	@""
	.align	4
.nv.constant0._ZN10layer_norm13ln_bwd_kernelINS_13Kernel_traitsIf13__nv_bfloat16fS2_fjLj3072ELj1ELj1ELj4ELj16ENS_18Kernel_traits_baseILj3072EfS2_fS2_fjLj128EEEEELb1ELb0ELb0ELb1EEEvNS_9BwdParamsE:
	.zero		648


//--------------------- .nv.constant0._ZN10layer_norm22ln_bwd_finalize_kernelINS_22Kernel_traits_finalizeILj3072Ef13__nv_bfloat16fS2_fjLb0ELj1024ELj4ENS_18Kernel_traits_baseILj3072EfS2_fS2_fjLj1024EEEEELb0ELb0EEEvNS_9BwdParamsE --------------------------
	.section	.nv.constant0._ZN10layer_norm22ln_bwd_finalize_kernelINS_22Kernel_traits_finalizeILj3072Ef13__nv_bfloat16fS2_fjLb0ELj1024ELj4ENS_18Kernel_traits_baseILj3072EfS2_fS2_fjLj1024EEEEELb0ELb0EEEvNS_9BwdParamsE,"a",@progbits
	.sectionflags	@""
	.align	4
.nv.constant0._ZN10layer_norm22ln_bwd_finalize_kernelINS_22Kernel_traits_finalizeILj3072Ef13__nv_bfloat16fS2_fjLb0ELj1024ELj4ENS_18Kernel_traits_baseILj3072EfS2_fS2_fjLj1024EEEEELb0ELb0EEEvNS_9BwdParamsE:
	.zero		648


//--------------------- .nv.constant0._ZN10layer_norm13ln_bwd_kernelINS_13Kernel_traitsIf13__nv_bfloat16fS2_fjLj3072ELj1ELj1ELj4ELj16ENS_18Kernel_traits_baseILj3072EfS2_fS2_fjLj128EEEEELb1ELb0ELb1ELb0EEEvNS_9BwdParamsE --------------------------
	.section	.nv.constant0._ZN10layer_norm13ln_bwd_kernelINS_13Kernel_traitsIf13__nv_bfloat16fS2_fjLj3072ELj1ELj1ELj4ELj16ENS_18Kernel_traits_baseILj3072EfS2_fS2_fjLj128EEEEELb1ELb0ELb1ELb0EEEvNS_9BwdParamsE,"a",@progbits
	.sectionflags	@""
	.align	4
.nv.constant0._ZN10layer_norm13ln_bwd_kernelINS_13Kernel_traitsIf13__nv_bfloat16fS2_fjLj3072ELj1ELj1ELj4ELj16ENS_18Kernel_traits_baseILj3072EfS2_fS2_fjLj128EEEEELb1ELb0ELb1ELb0EEEvNS_9BwdParamsE:
	.zero		648


//--------------------- .nv.constant0._ZN10layer_norm22ln_bwd_finalize_kernelINS_22Kernel_traits_finalizeILj3072Ef13__nv_bfloat16fS2_fjLb0ELj1024ELj4ENS_18Kernel_traits_baseILj3072EfS2_fS2_fjLj1024EEEEELb0ELb1EEEvNS_9BwdParamsE --------------------------
	.section	.nv.constant0._ZN10layer_norm22ln_bwd_finalize_kernelINS_22Kernel_traits_finalizeILj3072Ef13__nv_bfloat16fS2_fjLb0ELj1024ELj4ENS_18Kernel_traits_baseILj3072EfS2_fS2_fjLj1024EEEEELb0ELb1EEEvNS_9BwdParamsE,"a",@progbits
	.sectionflags	@""
	.align	4
.nv.constant0._ZN10layer_norm22ln_bwd_finalize_kernelINS_22Kernel_traits_finalizeILj3072Ef13__nv_bfloat16fS2_fjLb0ELj1024ELj4ENS_18Kernel_traits_baseILj3072EfS2_fS2_fjLj1024EEEEELb0ELb1EEEvNS_9BwdParamsE:
	.zero		648


//--------------------- .nv.constant0._ZN10layer_norm13ln_bwd_kernelINS_13Kernel_traitsIf13__nv_bfloat16fS2_fjLj3072ELj1ELj1ELj4ELj16ENS_18Kernel_traits_baseILj3072EfS2_fS2_fjLj128EEEEELb1ELb0ELb1ELb1EEEvNS_9BwdParamsE --------------------------
	.section	.nv.constant0._ZN10layer_norm13ln_bwd_kernelINS_13Kernel_traitsIf13__nv_bfloat16fS2_fjLj3072ELj1ELj1ELj4ELj16ENS_18Kernel_traits_baseILj3072EfS2_fS2_fjLj128EEEEELb1ELb0ELb1ELb1EEEvNS_9BwdParamsE,"a",@progbits
	.sectionflags	@""
	.align	4
.nv.constant0._ZN10layer_norm13ln_bwd_kernelINS_13Kernel_traitsIf13__nv_bfloat16fS2_fjLj3072ELj1ELj1ELj4ELj16ENS_18Kernel_traits_baseILj3072EfS2_fS2_fjLj128EEEEELb1ELb0ELb1ELb1EEEvNS_9BwdParamsE:
	.zero		648


//--------------------- .nv.constant0._ZN10layer_norm13ln_bwd_kernelINS_13Kernel_traitsIf13__nv_bfloat16fS2_fjLj3072ELj1ELj1ELj4ELj16ENS_18Kernel_traits_baseILj3072EfS2_fS2_fjLj128EEEEELb1ELb1ELb0ELb0EEEvNS_9BwdParamsE --------------------------
	.section	.nv.constant0._ZN10layer_norm13ln_bwd_kernelINS_13Kernel_traitsIf13__nv_bfloat16fS2_fjLj3072ELj1ELj1ELj4ELj16ENS_18Kernel_traits_baseILj3072EfS2_fS2_fjLj128EEEEELb1ELb1ELb0ELb0EEEvNS_9BwdParamsE,"a",@progbits
	.sectionflags	@""
	.align	4
.nv.constant0._ZN10layer_norm13ln_bwd_kernelINS_13Kernel_traitsIf13__nv_bfloat16fS2_fjLj3072ELj1ELj1ELj4ELj16ENS_18Kernel_traits_baseILj3072EfS2_fS2_fjLj128EEEEELb1ELb1ELb0ELb0EEEvNS_9BwdParamsE:
	.zero		648


//--------------------- .nv.constant0._ZN10layer_norm13ln_bwd_kernelINS_13Kernel_traitsIf13__nv_bfloat16fS2_fjLj3072ELj1ELj1ELj4ELj16ENS_18Kernel_traits_baseILj3072EfS2_fS2_fjLj128EEEEELb1ELb1ELb0ELb1EEEvNS_9BwdParamsE --------------------------
	.section	.nv.constant0._ZN10layer_norm13ln_bwd_kernelINS_13Kernel_traitsIf13__nv_bfloat16fS2_fjLj3072ELj1ELj1ELj4ELj16ENS_18Kernel_traits_baseILj3072EfS2_fS2_fjLj128EEEEELb1ELb1ELb0ELb1EEEvNS_9BwdParamsE,"a",@progbits
	.sectionflags	@""
	.align	4
.nv.constant0._ZN10layer_norm13ln_bwd_kernelINS_13Kernel_traitsIf13__nv_bfloat16fS2_fjLj3072ELj1ELj1ELj4ELj16ENS_18Kernel_traits_baseILj3072EfS2_fS2_fjLj128EEEEELb1ELb1ELb0ELb1EEEvNS_9BwdParamsE:
	.zero		648


//--------------------- .nv.constant0._ZN10layer_norm22ln_bwd_finalize_kernelINS_22Kernel_traits_finalizeILj3072Ef13__nv_bfloat16fS2_fjLb1ELj1024ELj4ENS_18Kernel_traits_baseILj3072EfS2_fS2_fjLj1024EEEEELb1ELb0EEEvNS_9BwdParamsE --------------------------
	.section	.nv.constant0._ZN10layer_norm22ln_bwd_finalize_kernelINS_22Kernel_traits_finalizeILj3072Ef13__nv_bfloat16fS2_fjLb1ELj1024ELj4ENS_18Kernel_traits_baseILj3072EfS2_fS2_fjLj1024EEEEELb1ELb0EEEvNS_9BwdParamsE,"a",@progbits
	.sectionflags	@""
	.align	4
.nv.constant0._ZN10layer_norm22ln_bwd_finalize_kernelINS_22Kernel_traits_finalizeILj3072Ef13__nv_bfloat16fS2_fjLb1ELj1024ELj4ENS_18Kernel_traits_baseILj3072EfS2_fS2_fjLj1024EEEEELb1ELb0EEEvNS_9BwdParamsE:
	.zero		648


//--------------------- .nv.constant0._ZN10layer_norm13ln_bwd_kernelINS_13Kernel_traitsIf13__nv_bfloat16fS2_fjLj3072ELj1ELj1ELj4ELj16ENS_18Kernel_traits_baseILj3072EfS2_fS2_fjLj128EEEEELb1ELb1ELb1ELb0EEEvNS_9BwdParamsE --------------------------
	.section	.nv.constant0._ZN10layer_norm13ln_bwd_kernelINS_13Kernel_traitsIf13__nv_bfloat16fS2_fjLj3072ELj1ELj1ELj4ELj16ENS_18Kernel_traits_baseILj3072EfS2_fS2_fjLj128EEEEELb1ELb1ELb1ELb0EEEvNS_9BwdParamsE,"a",@progbits
	.sectionflags	@""
	.align	4
.nv.constant0._ZN10layer_norm13ln_bwd_kernelINS_13Kernel_traitsIf13__nv_bfloat16fS2_fjLj3072ELj1ELj1ELj4ELj16ENS_18Kernel_traits_baseILj3072EfS2_fS2_fjLj128EEEEELb1ELb1ELb1ELb0EEEvNS_9BwdParamsE:
	.zero		648


//--------------------- .nv.constant0._ZN10layer_norm22ln_bwd_finalize_kernelINS_22Kernel_traits_finalizeILj3072Ef13__nv_bfloat16fS2_fjLb1ELj1024ELj4ENS_18Kernel_traits_baseILj3072EfS2_fS2_fjLj1024EEEEELb1ELb1EEEvNS_9BwdParamsE --------------------------
	.section	.nv.constant0._ZN10layer_norm22ln_bwd_finalize_kernelINS_22Kernel_traits_finalizeILj3072Ef13__nv_bfloat16fS2_fjLb1ELj1024ELj4ENS_18Kernel_traits_baseILj3072EfS2_fS2_fjLj1024EEEEELb1ELb1EEEvNS_9BwdParamsE,"a",@progbits
	.sectionflags	@""
	.align	4
.nv.constant0._ZN10layer_norm22ln_bwd_finalize_kernelINS_22Kernel_traits_finalizeILj3072Ef13__nv_bfloat16fS2_fjLb1ELj1024ELj4ENS_18Kernel_traits_baseILj3072EfS2_fS2_fjLj1024EEEEELb1ELb1EEEvNS_9BwdParamsE:
	.zero		648


//--------------------- .nv.constant0._ZN10layer_norm13ln_bwd_kernelINS_13Kernel_traitsIf13__nv_bfloat16fS2_fjLj3072ELj1ELj1ELj4ELj16ENS_18Kernel_traits_baseILj3072EfS2_fS2_fjLj128EEEEELb1ELb1ELb1ELb1EEEvNS_9BwdParamsE --------------------------
	.section	.nv.constant0._ZN10layer_norm13ln_bwd_kernelINS_13Kernel_traitsIf13__nv_bfloat16fS2_fjLj3072ELj1ELj1ELj4ELj16ENS_18Kernel_traits_baseILj3072EfS2_fS2_fjLj128EEEEELb1ELb1ELb1ELb1EEEvNS_9BwdParamsE,"a",@progbits
	.sectionflags	@""
	.align	4
.nv.constant0._ZN10layer_norm13ln_bwd_kernelINS_13Kernel_traitsIf13__nv_bfloat16fS2_fjLj3072ELj1ELj1ELj4ELj16ENS_18Kernel_traits_baseILj3072EfS2_fS2_fjLj128EEEEELb1ELb1ELb1ELb1EEEvNS_9BwdParamsE:
	.zero		648


//--------------------- .nv.constant0._ZN10layer_norm13ln_bwd_kernelINS_13Kernel_traitsIf6__halfS2_S2_fjLj3072ELj1ELj1ELj4ELj16ENS_18Kernel_traits_baseILj3072EfS2_S2_S2_fjLj128EEEEELb0ELb0ELb0ELb0EEEvNS_9BwdParamsE --------------------------
	.section	.nv.constant0._ZN10layer_norm13ln_bwd_kernelINS_13Kernel_traitsIf6__halfS2_S2_fjLj3072ELj1ELj1ELj4ELj16ENS_18Kernel_traits_baseILj3072EfS2_S2_S2_fjLj128EEEEELb0ELb0ELb0ELb0EEEvNS_9BwdParamsE,"a",@progbits
	.sectionflags	@""
	.align	4
.nv.constant0._ZN10layer_norm13ln_bwd_kernelINS_13Kernel_traitsIf6__halfS2_S2_fjLj3072ELj1ELj1ELj4ELj16ENS_18Kernel_traits_baseILj3072EfS2_S2_S2_fjLj128EEEEELb0ELb0ELb0ELb0EEEvNS_9BwdParamsE:
	.zero		648


//--------------------- .nv.constant0._ZN10layer_norm13ln_bwd_kernelINS_13Kernel_traitsIf6__halfS2_S2_fjLj3072ELj1ELj1ELj4ELj16ENS_18Kernel_traits_baseILj3072EfS2_S2_S2_fjLj128EEEEELb0ELb0ELb0ELb1EEEvNS_9BwdParamsE --------------------------
	.section	.nv.constant0._ZN10layer_norm13ln_bwd_kernelINS_13Kernel_traitsIf6__halfS2_S2_fjLj3072ELj1ELj1ELj4ELj16ENS_18Kernel_traits_baseILj3072EfS2_S2_S2_fjLj128EEEEELb0ELb0ELb0ELb1EEEvNS_9BwdParamsE,"a",@progbits
	.sectionflags	@""
	.align	4
.nv.constant0._ZN10layer_norm13ln_bwd_kernelINS_13Kernel_traitsIf6__halfS2_S2_fjLj3072ELj1ELj1ELj4ELj16ENS_18Kernel_traits_baseILj3072EfS2_S2_S2_fjLj128EEEEELb0ELb0ELb0ELb1EEEvNS_9BwdParamsE:
	.zero		648


//--------------------- .nv.constant0._ZN10layer_norm13ln_bwd_kernelINS_13Kernel_traitsIf6__halfS2_S2_fjLj3072ELj1ELj1ELj4ELj16ENS_18Kernel_traits_baseILj3072EfS2_S2_S2_fjLj128EEEEELb0ELb0ELb1ELb0EEEvNS_9BwdParamsE --------------------------
	.section	.nv.constant0._ZN10layer_norm13ln_bwd_kernelINS_13Kernel_traitsIf6__halfS2_S2_fjLj3072ELj1ELj1ELj4ELj16ENS_18Kernel_traits_baseILj3072EfS2_S2_S2_fjLj128EEEEELb0ELb0ELb1ELb0EEEvNS_9BwdParamsE,"a",@progbits
	.sectionflags	@""
	.align	4
.nv.constant0._ZN10layer_norm13ln_bwd_kernelINS_13Kernel_traitsIf6__halfS2_S2_fjLj3072ELj1ELj1ELj4ELj16ENS_18Kernel_traits_baseILj3072EfS2_S2_S2_fjLj128EEEEELb0ELb0ELb1ELb0EEEvNS_9BwdParamsE:
	.zero		648


//--------------------- .nv.constant0._ZN10layer_norm13ln_bwd_kernelINS_13Kernel_traitsIf6__halfS2_S2_fjLj3072ELj1ELj1ELj4ELj16ENS_18Kernel_traits_baseILj3072EfS2_S2_S2_fjLj128EEEEELb0ELb0ELb1ELb1EEEvNS_9BwdParamsE --------------------------
	.section	.nv.constant0._ZN10layer_norm13ln_bwd_kernelINS_13Kernel_traitsIf6__halfS2_S2_fjLj3072ELj1ELj1ELj4ELj16ENS_18Kernel_traits_baseILj3072EfS2_S2_S2_fjLj128EEEEELb0ELb0ELb1ELb1EEEvNS_9BwdParamsE,"a",@progbits
	.sectionflags	@""
	.align	4
.nv.constant0._ZN10layer_norm13ln_bwd_kernelINS_13Kernel_traitsIf6__halfS2_S2_fjLj3072ELj1ELj1ELj4ELj16ENS_18Kernel_traits_baseILj3072EfS2_S2_S2_fjLj128EEEEELb0ELb0ELb1ELb1EEEvNS_9BwdParamsE:
	.zero		648


//--------------------- .nv.constant0._ZN10layer_norm13ln_bwd_kernelINS_13Kernel_traitsIf6__halfS2_S2_fjLj3072ELj1ELj1ELj4ELj16ENS_18Kernel_traits_baseILj3072EfS2_S2_S2_fjLj128EEEEELb0ELb1ELb0ELb0EEEvNS_9BwdParamsE --------------------------
	.section	.nv.constant0._ZN10layer_norm13ln_bwd_kernelINS_13Kernel_traitsIf6__halfS2_S2_fjLj3072ELj1ELj1ELj4ELj16ENS_18Kernel_traits_baseILj3072EfS2_S2_S2_fjLj128EEEEELb0ELb1ELb0ELb0EEEvNS_9BwdParamsE,"a",@progbits
	.sectionflags	@""
	.align	4
.nv.constant0._ZN10layer_norm13ln_bwd_kernelINS_13Kernel_traitsIf6__halfS2_S2_fjLj3072ELj1ELj1ELj4ELj16ENS_18Kernel_traits_baseILj3072EfS2_S2_S2_fjLj128EEEEELb0ELb1ELb0ELb0EEEvNS_9BwdParamsE:
	.zero		648


//--------------------- .nv.constant0._ZN10layer_norm13ln_bwd_kernelINS_13Kernel_traitsIf6__halfS2_S2_fjLj3072ELj1ELj1ELj4ELj16ENS_18Kernel_traits_baseILj3072EfS2_S2_S2_fjLj128EEEEELb0ELb1ELb0ELb1EEEvNS_9BwdParamsE --------------------------
	.section	.nv.constant0._ZN10layer_norm13ln_bwd_kernelINS_13Kernel_traitsIf6__halfS2_S2_fjLj3072ELj1ELj1ELj4ELj16ENS_18Kernel_traits_baseILj3072EfS2_S2_S2_fjLj128EEEEELb0ELb1ELb0ELb1EEEvNS_9BwdParamsE,"a",@progbits
	.sectionflags	@""
	.align	4
.nv.constant0._ZN10layer_norm13ln_bwd_kernelINS_13Kernel_traitsIf6__halfS2_S2_fjLj3072ELj1ELj1ELj4ELj16ENS_18Kernel_traits_baseILj3072EfS2_S2_S2_fjLj128EEEEELb0ELb1ELb0ELb1EEEvNS_9BwdParamsE:
	.zero		648


//--------------------- .nv.constant0._ZN10layer_norm13ln_bwd_kernelINS_13Kernel_traitsIf6__halfS2_S2_fjLj3072ELj1ELj1ELj4ELj16ENS_18Kernel_traits_baseILj3072EfS2_S2_S2_fjLj128EEEEELb0ELb1ELb1ELb0EEEvNS_9BwdParamsE --------------------------
	.section	.nv.constant0._ZN10layer_norm13ln_bwd_kernelINS_13Kernel_traitsIf6__halfS2_S2_fjLj3072ELj1ELj1ELj4ELj16ENS_18Kernel_traits_baseILj3072EfS2_S2_S2_fjLj128EEEEELb0ELb1ELb1ELb0EEEvNS_9BwdParamsE,"a",@progbits
	.sectionflags	@""
	.align	4
.nv.constant0._ZN10layer_norm13ln_bwd_kernelINS_13Kernel_traitsIf6__halfS2_S2_fjLj3072ELj1ELj1ELj4ELj16ENS_18Kernel_traits_baseILj3072EfS2_S2_S2_fjLj128EEEEELb0ELb1ELb1ELb0EEEvNS_9BwdParamsE:
	.zero		648


//--------------------- .nv.constant0._ZN10layer_norm13ln_bwd_kernelINS_13Kernel_traitsIf6__halfS2_S2_fjLj3072ELj1ELj1ELj4ELj16ENS_18Kernel_traits_baseILj3072EfS2_S2_S2_fjLj128EEEEELb0ELb1ELb1ELb1EEEvNS_9BwdParamsE --------------------------
	.section	.nv.constant0._ZN10layer_norm13ln_bwd_kernelINS_13Kernel_traitsIf6__halfS2_S2_fjLj3072ELj1ELj1ELj4ELj16ENS_18Kernel_traits_baseILj3072EfS2_S2_S2_fjLj128EEEEELb0ELb1ELb1ELb1EEEvNS_9BwdParamsE,"a",@progbits
	.sectionflags	@""
	.align	4
.nv.constant0._ZN10layer_norm13ln_bwd_kernelINS_13Kernel_traitsIf6__halfS2_S2_fjLj3072ELj1ELj1ELj4ELj16ENS_18Kernel_traits_baseILj3072EfS2_S2_S2_fjLj128EEEEELb0ELb1ELb1ELb1EEEvNS_9BwdParamsE:
	.zero		648


//--------------------- .nv.constant0._ZN10layer_norm13ln_bwd_kernelINS_13Kernel_traitsIf6__halfS2_S2_fjLj3072ELj1ELj1ELj4ELj16ENS_18Kernel_traits_baseILj3072EfS2_S2_S2_fjLj128EEEEELb1ELb0ELb0ELb0EEEvNS_9BwdParamsE --------------------------
	.section	.nv.constant0._ZN10layer_norm13ln_bwd_kernelINS_13Kernel_traitsIf6__halfS2_S2_fjLj3072ELj1ELj1ELj4ELj16ENS_18Kernel_traits_baseILj3072EfS2_S2_S2_fjLj128EEEEELb1ELb0ELb0ELb0EEEvNS_9BwdParamsE,"a",@progbits
	.sectionflags	@""
	.align	4
.nv.constant0._ZN10layer_norm13ln_bwd_kernelINS_13Kernel_traitsIf6__halfS2_S2_fjLj3072ELj1ELj1ELj4ELj16ENS_18Kernel_traits_baseILj3072EfS2_S2_S2_fjLj128EEEEELb1ELb0ELb0ELb0EEEvNS_9BwdParamsE:
	.zero		648


//--------------------- .nv.constant0._ZN10layer_norm13ln_bwd_kernelINS_13Kernel_traitsIf6__halfS2_S2_fjLj3072ELj1ELj1ELj4ELj16ENS_18Kernel_traits_baseILj3072EfS2_S2_S2_fjLj128EEEEELb1ELb0ELb0ELb1EEEvNS_9BwdParamsE --------------------------
	.section	.nv.constant0._ZN10layer_norm13ln_bwd_kernelINS_13Kernel_traitsIf6__halfS2_S2_fjLj3072ELj1ELj1ELj4ELj16ENS_18Kernel_traits_baseILj3072EfS2_S2_S2_fjLj128EEEEELb1ELb0ELb0ELb1EEEvNS_9BwdParamsE,"a",@progbits
	.sectionflags	@""
	.align	4
.nv.constant0._ZN10layer_norm13ln_bwd_kernelINS_13Kernel_traitsIf6__halfS2_S2_fjLj3072ELj1ELj1ELj4ELj16ENS_18Kernel_traits_baseILj3072EfS2_S2_S2_fjLj128EEEEELb1ELb0ELb0ELb1EEEvNS_9BwdParamsE:
	.zero		648


//--------------------- .nv.constant0._ZN10layer_norm22ln_bwd_finalize_kernelINS_22Kernel_traits_finalizeILj3072Ef6__halfS2_S2_fjLb0ELj1024ELj4ENS_18Kernel_traits_baseILj3072EfS2_S2_S2_fjLj1024EEEEELb0ELb0EEEvNS_9BwdParamsE --------------------------
	.section	.nv.constant0._ZN10layer_norm22ln_bwd_finalize_kernelINS_22Kernel_traits_finalizeILj3072Ef6__halfS2_S2_fjLb0ELj1024ELj4ENS_18Kernel_traits_baseILj3072EfS2_S2_S2_fjLj1024EEEEELb0ELb0EEEvNS_9BwdParamsE,"a",@progbits
	.sectionflags	@""
	.align	4
.nv.constant0._ZN10layer_norm22ln_bwd_finalize_kernelINS_22Kernel_traits_finalizeILj3072Ef6__halfS2_S2_fjLb0ELj1024ELj4ENS_18Kernel_traits_baseILj3072EfS2_S2_S2_fjLj1024EEEEELb0ELb0EEEvNS_9BwdParamsE:
	.zero		648


//--------------------- .nv.constant0._ZN10layer_norm13ln_bwd_kernelINS_13Kernel_traitsIf6__halfS2_S2_fjLj3072ELj1ELj1ELj4ELj16ENS_18Kernel_traits_baseILj3072EfS2_S2_S2_fjLj128EEEEELb1ELb0ELb1ELb0EEEvNS_9BwdParamsE --------------------------
	.section	.nv.constant0._ZN10layer_norm13ln_bwd_kernelINS_13Kernel_traitsIf6__halfS2_S2_fjLj3072ELj1ELj1ELj4ELj16ENS_18Kernel_traits_baseILj3072EfS2_S2_S2_fjLj128EEEEELb1ELb0ELb1ELb0EEEvNS_9BwdParamsE,"a",@progbits
	.sectionflags	@""
	.align	4
.nv.constant0._ZN10layer_norm13ln_bwd_kernelINS_13Kernel_traitsIf6__halfS2_S2_fjLj3072ELj1ELj1ELj4ELj16ENS_18Kernel_traits_baseILj3072EfS2_S2_S2_fjLj128EEEEELb1ELb0ELb1ELb0EEEvNS_9BwdParamsE:
	.zero		648


//--------------------- .nv.constant0._ZN10layer_norm22ln_bwd_finalize_kernelINS_22Kernel_traits_finalizeILj3072Ef6__halfS2_S2_fjLb0ELj1024ELj4ENS_18Kernel_traits_baseILj3072EfS2_S2_S2_fjLj1024EEEEELb0ELb1EEEvNS_9BwdParamsE --------------------------
	.section	.nv.constant0._ZN10layer_norm22ln_bwd_finalize_kernelINS_22Kernel_traits_finalizeILj3072Ef6__halfS2_S2_fjLb0ELj1024ELj4ENS_18Kernel_traits_baseILj3072EfS2_S2_S2_fjLj1024EEEEELb0ELb1EEEvNS_9BwdParamsE,"a",@progbits
	.sectionflags	@""
	.align	4
.nv.constant0._ZN10layer_norm22ln_bwd_finalize_kernelINS_22Kernel_traits_finalizeILj3072Ef6__halfS2_S2_fjLb0ELj1024ELj4ENS_18Kernel_traits_baseILj3072EfS2_S2_S2_fjLj1024EEEEELb0ELb1EEEvNS_9BwdParamsE:
	.zero		648


//--------------------- .nv.constant0._ZN10layer_norm13ln_bwd_kernelINS_13Kernel_traitsIf6__halfS2_S2_fjLj3072ELj1ELj1ELj4ELj16ENS_18Kernel_traits_baseILj3072EfS2_S2_S2_fjLj128EEEEELb1ELb0ELb1ELb1EEEvNS_9BwdParamsE --------------------------
	.section	.nv.constant0._ZN10layer_norm13ln_bwd_kernelINS_13Kernel_traitsIf6__halfS2_S2_fjLj3072ELj1ELj1ELj4ELj16ENS_18Kernel_traits_baseILj3072EfS2_S2_S2_fjLj128EEEEELb1ELb0ELb1ELb1EEEvNS_9BwdParamsE,"a",@progbits
	.sectionflags	@""
	.align	4
.nv.constant0._ZN10layer_norm13ln_bwd_kernelINS_13Kernel_traitsIf6__halfS2_S2_fjLj3072ELj1ELj1ELj4ELj16ENS_18Kernel_traits_baseILj3072EfS2_S2_S2_fjLj128EEEEELb1ELb0ELb1ELb1EEEvNS_9BwdParamsE:
	.zero		648


//--------------------- .nv.constant0._ZN10layer_norm13ln_bwd_kernelINS_13Kernel_traitsIf6__halfS2_S2_fjLj3072ELj1ELj1ELj4ELj16ENS_18Kernel_traits_baseILj3072EfS2_S2_S2_fjLj128EEEEELb1ELb1ELb0ELb0EEEvNS_9BwdParamsE --------------------------
	.section	.nv.constant0._ZN10layer_norm13ln_bwd_kernelINS_13Kernel_traitsIf6__halfS2_S2_fjLj3072ELj1ELj1ELj4ELj16ENS_18Kernel_traits_baseILj3072EfS2_S2_S2_fjLj128EEEEELb1ELb1ELb0ELb0EEEvNS_9BwdParamsE,"a",@progbits
	.sectionflags	@""
	.align	4
.nv.constant0._ZN10layer_norm13ln_bwd_kernelINS_13Kernel_traitsIf6__halfS2_S2_fjLj3072ELj1ELj1ELj4ELj16ENS_18Kernel_traits_baseILj3072EfS2_S2_S2_fjLj128EEEEELb1ELb1ELb0ELb0EEEvNS_9BwdParamsE:
	.zero		648


//--------------------- .nv.constant0._ZN10layer_norm13ln_bwd_kernelINS_13Kernel_traitsIf6__halfS2_S2_fjLj3072ELj1ELj1ELj4ELj16ENS_18Kernel_traits_baseILj3072EfS2_S2_S2_fjLj128EEEEELb1ELb1ELb0ELb1EEEvNS_9BwdParamsE --------------------------
	.section	.nv.constant0._ZN10layer_norm13ln_bwd_kernelINS_13Kernel_traitsIf6__halfS2_S2_fjLj3072ELj1ELj1ELj4ELj16ENS_18Kernel_traits_baseILj3072EfS2_S2_S2_fjLj128EEEEELb1ELb1ELb0ELb1EEEvNS_9BwdParamsE,"a",@progbits
	.sectionflags	@""
	.align	4
.nv.constant0._ZN10layer_norm13ln_bwd_kernelINS_13Kernel_traitsIf6__halfS2_S2_fjLj3072ELj1ELj1ELj4ELj16ENS_18Kernel_traits_baseILj3072EfS2_S2_S2_fjLj128EEEEELb1ELb1ELb0ELb1EEEvNS_9BwdParamsE:
	.zero		648


//--------------------- .nv.constant0._ZN10layer_norm22ln_bwd_finalize_kernelINS_22Kernel_traits_finalizeILj3072Ef6__halfS2_S2_fjLb1ELj1024ELj4ENS_18Kernel_traits_baseILj3072EfS2_S2_S2_fjLj1024EEEEELb1ELb0EEEvNS_9BwdParamsE --------------------------
	.section	.nv.constant0._ZN10layer_norm22ln_bwd_finalize_kernelINS_22Kernel_traits_finalizeILj3072Ef6__halfS2_S2_fjLb1ELj1024ELj4ENS_18Kernel_traits_baseILj3072EfS2_S2_S2_fjLj1024EEEEELb1ELb0EEEvNS_9BwdParamsE,"a",@progbits
	.sectionflags	@""
	.align	4
.nv.constant0._ZN10layer_norm22ln_bwd_finalize_kernelINS_22Kernel_traits_finalizeILj3072Ef6__halfS2_S2_fjLb1ELj1024ELj4ENS_18Kernel_traits_baseILj3072EfS2_S2_S2_fjLj1024EEEEELb1ELb0EEEvNS_9BwdParamsE:
	.zero		648


//--------------------- .nv.constant0._ZN10layer_norm13ln_bwd_kernelINS_13Kernel_traitsIf6__halfS2_S2_fjLj3072ELj1ELj1ELj4ELj16ENS_18Kernel_traits_baseILj3072EfS2_S2_S2_fjLj128EEEEELb1ELb1ELb1ELb0EEEvNS_9BwdParamsE --------------------------
	.section	.nv.constant0._ZN10layer_norm13ln_bwd_kernelINS_13Kernel_traitsIf6__halfS2_S2_fjLj3072ELj1ELj1ELj4ELj16ENS_18Kernel_traits_baseILj3072EfS2_S2_S2_fjLj128EEEEELb1ELb1ELb1ELb0EEEvNS_9BwdParamsE,"a",@progbits
	.sectionflags	@""
	.align	4
.nv.constant0._ZN10layer_norm13ln_bwd_kernelINS_13Kernel_traitsIf6__halfS2_S2_fjLj3072ELj1ELj1ELj4ELj16ENS_18Kernel_traits_baseILj3072EfS2_S2_S2_fjLj128EEEEELb1ELb1ELb1ELb0EEEvNS_9BwdParamsE:
	.zero		648


//--------------------- .nv.constant0._ZN10layer_norm22ln_bwd_finalize_kernelINS_22Kernel_traits_finalizeILj3072Ef6__halfS2_S2_fjLb1ELj1024ELj4ENS_18Kernel_traits_baseILj3072EfS2_S2_S2_fjLj1024EEEEELb1ELb1EEEvNS_9BwdParamsE --------------------------
	.section	.nv.constant0._ZN10layer_norm22ln_bwd_finalize_kernelINS_22Kernel_traits_finalizeILj3072Ef6__halfS2_S2_fjLb1ELj1024ELj4ENS_18Kernel_traits_baseILj3072EfS2_S2_S2_fjLj1024EEEEELb1ELb1EEEvNS_9BwdParamsE,"a",@progbits
	.sectionflags	@""
	.align	4
.nv.constant0._ZN10layer_norm22ln_bwd_finalize_kernelINS_22Kernel_traits_finalizeILj3072Ef6__halfS2_S2_fjLb1ELj1024ELj4ENS_18Kernel_traits_baseILj3072EfS2_S2_S2_fjLj1024EEEEELb1ELb1EEEvNS_9BwdParamsE:
	.zero		648


//--------------------- .nv.constant0._ZN10layer_norm13ln_bwd_kernelINS_13Kernel_traitsIf6__halfS2_S2_fjLj3072ELj1ELj1ELj4ELj16ENS_18Kernel_traits_baseILj3072EfS2_S2_S2_fjLj128EEEEELb1ELb1ELb1ELb1EEEvNS_9BwdParamsE --------------------------
	.section	.nv.constant0._ZN10layer_norm13ln_bwd_kernelINS_13Kernel_traitsIf6__halfS2_S2_fjLj3072ELj1ELj1ELj4ELj16ENS_18Kernel_traits_baseILj3072EfS2_S2_S2_fjLj128EEEEELb1ELb1ELb1ELb1EEEvNS_9BwdParamsE,"a",@progbits
	.sectionflags	@""
	.align	4
.nv.constant0._ZN10layer_norm13ln_bwd_kernelINS_13Kernel_traitsIf6__halfS2_S2_fjLj3072ELj1ELj1ELj4ELj16ENS_18Kernel_traits_baseILj3072EfS2_S2_S2_fjLj128EEEEELb1ELb1ELb1ELb1EEEvNS_9BwdParamsE:
	.zero		648


//--------------------- .nv.constant0._ZN10layer_norm13ln_bwd_kernelINS_13Kernel_traitsI6__halfS2_fS2_fjLj3072ELj1ELj1ELj4ELj16ENS_18Kernel_traits_baseILj3072ES2_S2_fS2_fjLj128EEEEELb0ELb0ELb0ELb0EEEvNS_9BwdParamsE --------------------------
	.section	.nv.constant0._ZN10layer_norm13ln_bwd_kernelINS_13Kernel_traitsI6__halfS2_fS2_fjLj3072ELj1ELj1ELj4ELj16ENS_18Kernel_traits_baseILj3072ES2_S2_fS2_fjLj128EEEEELb0ELb0ELb0ELb0EEEvNS_9BwdParamsE,"a",@progbits
	.sectionflags	@""
	.align	4
.nv.constant0._ZN10layer_norm13ln_bwd_kernelINS_13Kernel_traitsI6__halfS2_fS2_fjLj3072ELj1ELj1ELj4ELj16ENS_18Kernel_traits_baseILj3072ES2_S2_fS2_fjLj128EEEEELb0ELb0ELb0ELb0EEEvNS_9BwdParamsE:
	.zero		648


//--------------------- .nv.constant0._ZN10layer_norm13ln_bwd_kernelINS_13Kernel_traitsI6__halfS2_fS2_fjLj3072ELj1ELj1ELj4ELj16ENS_18Kernel_traits_baseILj3072ES2_S2_fS2_fjLj128EEEEELb0ELb0ELb0ELb1EEEvNS_9BwdParamsE --------------------------
	.section	.nv.constant0._ZN10layer_norm13ln_bwd_kernelINS_13Kernel_traitsI6__halfS2_fS2_fjLj3072ELj1ELj1ELj4ELj16ENS_18Kernel_traits_baseILj3072ES2_S2_fS2_fjLj128EEEEELb0ELb0ELb0ELb1EEEvNS_9BwdParamsE,"a",@progbits
	.sectionflags	@""
	.align	4
.nv.constant0._ZN10layer_norm13ln_bwd_kernelINS_13Kernel_traitsI6__halfS2_fS2_fjLj3072ELj1ELj1ELj4ELj16ENS_18Kernel_traits_baseILj3072ES2_S2_fS2_fjLj128EEEEELb0ELb0ELb0ELb1EEEvNS_9BwdParamsE:
	.zero		648


//--------------------- .nv.constant0._ZN10layer_norm13ln_bwd_kernelINS_13Kernel_traitsI6__halfS2_fS2_fjLj3072ELj1ELj1ELj4ELj16ENS_18Kernel_traits_baseILj3072ES2_S2_fS2_fjLj128EEEEELb0ELb0ELb1ELb0EEEvNS_9BwdParamsE --------------------------
	.section	.nv.constant0._ZN10layer_norm13ln_bwd_kernelINS_13Kernel_traitsI6__halfS2_fS2_fjLj3072ELj1ELj1ELj4ELj16ENS_18Kernel_traits_baseILj3072ES2_S2_fS2_fjLj128EEEEELb0ELb0ELb1ELb0EEEvNS_9BwdParamsE,"a",@progbits
	.sectionflags	@""
	.align	4
.nv.constant0._ZN10layer_norm13ln_bwd_kernelINS_13Kernel_traitsI6__halfS2_fS2_fjLj3072ELj1ELj1ELj4ELj16ENS_18Kernel_traits_baseILj3072ES2_S2_fS2_fjLj128EEEEELb0ELb0ELb1ELb0EEEvNS_9BwdParamsE:
	.zero		648


//--------------------- .nv.constant0._ZN10layer_norm13ln_bwd_kernelINS_13Kernel_traitsI6__halfS2_fS2_fjLj3072ELj1ELj1ELj4ELj16ENS_18Kernel_traits_baseILj3072ES2_S2_fS2_fjLj128EEEEELb0ELb0ELb1ELb1EEEvNS_9BwdParamsE --------------------------
	.section	.nv.constant0._ZN10layer_norm13ln_bwd_kernelINS_13Kernel_traitsI6__halfS2_fS2_fjLj3072ELj1ELj1ELj4ELj16ENS_18Kernel_traits_baseILj3072ES2_S2_fS2_fjLj128EEEEELb0ELb0ELb1ELb1EEEvNS_9BwdParamsE,"a",@progbits
	.sectionflags	@""
	.align	4
.nv.constant0._ZN10layer_norm13ln_bwd_kernelINS_13Kernel_traitsI6__halfS2_fS2_fjLj3072ELj1ELj1ELj4ELj16ENS_18Kernel_traits_baseILj3072ES2_S2_fS2_fjLj128EEEEELb0ELb0ELb1ELb1EEEvNS_9BwdParamsE:
	.zero		648


//--------------------- .nv.constant0._ZN10layer_norm13ln_bwd_kernelINS_13Kernel_traitsI6__halfS2_fS2_fjLj3072ELj1ELj1ELj4ELj16ENS_18Kernel_traits_baseILj3072ES2_S2_fS2_fjLj128EEEEELb0ELb1ELb0ELb0EEEvNS_9BwdParamsE --------------------------
	.section	.nv.constant0._ZN10layer_norm13ln_bwd_kernelINS_13Kernel_traitsI6__halfS2_fS2_fjLj3072ELj1ELj1ELj4ELj16ENS_18Kernel_traits_baseILj3072ES2_S2_fS2_fjLj128EEEEELb0ELb1ELb0ELb0EEEvNS_9BwdParamsE,"a",@progbits
	.sectionflags	@""
	.align	4
.nv.constant0._ZN10layer_norm13ln_bwd_kernelINS_13Kernel_traitsI6__halfS2_fS2_fjLj3072ELj1ELj1ELj4ELj16ENS_18Kernel_traits_baseILj3072ES2_S2_fS2_fjLj128EEEEELb0ELb1ELb0ELb0EEEvNS_9BwdParamsE:
	.zero		648


//--------------------- .nv.constant0._ZN10layer_norm13ln_bwd_kernelINS_13Kernel_traitsI6__halfS2_fS2_fjLj3072ELj1ELj1ELj4ELj16ENS_18Kernel_traits_baseILj3072ES2_S2_fS2_fjLj128EEEEELb0ELb1ELb0ELb1EEEvNS_9BwdParamsE --------------------------
	.section	.nv.constant0._ZN10layer_norm13ln_bwd_kernelINS_13Kernel_traitsI6__halfS2_fS2_fjLj3072ELj1ELj1ELj4ELj16ENS_18Kernel_traits_baseILj3072ES2_S2_fS2_fjLj128EEEEELb0ELb1ELb0ELb1EEEvNS_9BwdParamsE,"a",@progbits
	.sectionflags	@""
	.align	4
.nv.constant0._ZN10layer_norm13ln_bwd_kernelINS_13Kernel_traitsI6__halfS2_fS2_fjLj3072ELj1ELj1ELj4ELj16ENS_18Kernel_traits_baseILj3072ES2_S2_fS2_fjLj128EEEEELb0ELb1ELb0ELb1EEEvNS_9BwdParamsE:
	.zero		648


//--------------------- .nv.constant0._ZN10layer_norm13ln_bwd_kernelINS_13Kernel_traitsI6__halfS2_fS2_fjLj3072ELj1ELj1ELj4ELj16ENS_18Kernel_traits_baseILj3072ES2_S2_fS2_fjLj128EEEEELb0ELb1ELb1ELb0EEEvNS_9BwdParamsE --------------------------
	.section	.nv.constant0._ZN10layer_norm13ln_bwd_kernelINS_13Kernel_traitsI6__halfS2_fS2_fjLj3072ELj1ELj1ELj4ELj16ENS_18Kernel_traits_baseILj3072ES2_S2_fS2_fjLj128EEEEELb0ELb1ELb1ELb0EEEvNS_9BwdParamsE,"a",@progbits
	.sectionflags	@""
	.align	4
.nv.constant0._ZN10layer_norm13ln_bwd_kernelINS_13Kernel_traitsI6__halfS2_fS2_fjLj3072ELj1ELj1ELj4ELj16ENS_18Kernel_traits_baseILj3072ES2_S2_fS2_fjLj128EEEEELb0ELb1ELb1ELb0EEEvNS_9BwdParamsE:
	.zero		648


//--------------------- .nv.constant0._ZN10layer_norm13ln_bwd_kernelINS_13Kernel_traitsI6__halfS2_fS2_fjLj3072ELj1ELj1ELj4ELj16ENS_18Kernel_traits_baseILj3072ES2_S2_fS2_fjLj128EEEEELb0ELb1ELb1ELb1EEEvNS_9BwdParamsE --------------------------
	.section	.nv.constant0._ZN10layer_norm13ln_bwd_kernelINS_13Kernel_traitsI6__halfS2_fS2_fjLj3072ELj1ELj1ELj4ELj16ENS_18Kernel_traits_baseILj3072ES2_S2_fS2_fjLj128EEEEELb0ELb1ELb1ELb1EEEvNS_9BwdParamsE,"a",@progbits
	.sectionflags	@""
	.align	4
.nv.constant0._ZN10layer_norm13ln_bwd_kernelINS_13Kernel_traitsI6__halfS2_fS2_fjLj3072ELj1ELj1ELj4ELj16ENS_18Kernel_traits_baseILj3072ES2_S2_fS2_fjLj128EEEEELb0ELb1ELb1ELb1EEEvNS_9BwdParamsE:
	.zero		648


//--------------------- .nv.constant0._ZN10layer_norm13ln_bwd_kernelINS_13Kernel_traitsI6__halfS2_fS2_fjLj3072ELj1ELj1ELj4ELj16ENS_18Kernel_traits_baseILj3072ES2_S2_fS2_fjLj128EEEEELb1ELb0ELb0ELb0EEEvNS_9BwdParamsE --------------------------
	.section	.nv.constant0._ZN10layer_norm13ln_bwd_kernelINS_13Kernel_traitsI6__halfS2_fS2_fjLj3072ELj1ELj1ELj4ELj16ENS_18Kernel_traits_baseILj3072ES2_S2_fS2_fjLj128EEEEELb1ELb0ELb0ELb0EEEvNS_9BwdParamsE,"a",@progbits
	.sectionflags	@""
	.align	4
.nv.constant0._ZN10layer_norm13ln_bwd_kernelINS_13Kernel_traitsI6__halfS2_fS2_fjLj3072ELj1ELj1ELj4ELj16ENS_18Kernel_traits_baseILj3072ES2_S2_fS2_fjLj128EEEEELb1ELb0ELb0ELb0EEEvNS_9BwdParamsE:
	.zero		648


//--------------------- .nv.constant0._ZN10layer_norm13ln_bwd_kernelINS_13Kernel_traitsI6__halfS2_fS2_fjLj3072ELj1ELj1ELj4ELj16ENS_18Kernel_traits_baseILj3072ES2_S2_fS2_fjLj128EEEEELb1ELb0ELb0ELb1EEEvNS_9BwdParamsE --------------------------
	.section	.nv.constant0._ZN10layer_norm13ln_bwd_kernelINS_13Kernel_traitsI6__halfS2_fS2_fjLj3072ELj1ELj1ELj4ELj16ENS_18Kernel_traits_baseILj3072ES2_S2_fS2_fjLj128EEEEELb1ELb0ELb0ELb1EEEvNS_9BwdParamsE,"a",@progbits
	.sectionflags	@""
	.align	4
.nv.constant0._ZN10layer_norm13ln_bwd_kernelINS_13Kernel_traitsI6__halfS2_fS2_fjLj3072ELj1ELj1ELj4ELj16ENS_18Kernel_traits_baseILj3072ES2_S2_fS2_fjLj128EEEEELb1ELb0ELb0ELb1EEEvNS_9BwdParamsE:
	.zero		648


//--------------------- .nv.constant0._ZN10layer_norm22ln_bwd_finalize_kernelINS_22Kernel_traits_finalizeILj3072E6__halfS2_fS2_fjLb0ELj1024ELj4ENS_18Kernel_traits_baseILj3072ES2_S2_fS2_fjLj1024EEEEELb0ELb0EEEvNS_9BwdParamsE --------------------------
	.section	.nv.constant0._ZN10layer_norm22ln_bwd_finalize_kernelINS_22Kernel_traits_finalizeILj3072E6__halfS2_fS2_fjLb0ELj1024ELj4ENS_18Kernel_traits_baseILj3072ES2_S2_fS2_fjLj1024EEEEELb0ELb0EEEvNS_9BwdParamsE,"a",@progbits
	.sectionflags	@""
	.align	4
.nv.constant0._ZN10layer_norm22ln_bwd_finalize_kernelINS_22Kernel_traits_finalizeILj3072E6__halfS2_fS2_fjLb0ELj1024ELj4ENS_18Kernel_traits_baseILj3072ES2_S2_fS2_fjLj1024EEEEELb0ELb0EEEvNS_9BwdParamsE:
	.zero		648


//--------------------- .nv.constant0._ZN10layer_norm13ln_bwd_kernelINS_13Kernel_traitsI6__halfS2_fS2_fjLj3072ELj1ELj1ELj4ELj16ENS_18Kernel_traits_baseILj3072ES2_S2_fS2_fjLj128EEEEELb1ELb0ELb1ELb0EEEvNS_9BwdParamsE --------------------------
	.section	.nv.constant0._ZN10layer_norm13ln_bwd_kernelINS_13Kernel_traitsI6__halfS2_fS2_fjLj3072ELj1ELj1ELj4ELj16ENS_18Kernel_traits_baseILj3072ES2_S2_fS2_fjLj128EEEEELb1ELb0ELb1ELb0EEEvNS_9BwdParamsE,"a",@progbits
	.sectionflags	@""
	.align	4
.nv.constant0._ZN10layer_norm13ln_bwd_kernelINS_13Kernel_traitsI6__halfS2_fS2_fjLj3072ELj1ELj1ELj4ELj16ENS_18Kernel_traits_baseILj3072ES2_S2_fS2_fjLj128EEEEELb1ELb0ELb1ELb0EEEvNS_9BwdParamsE:
	.zero		648


//--------------------- .nv.constant0._ZN10layer_norm22ln_bwd_finalize_kernelINS_22Kernel_traits_finalizeILj3072E6__halfS2_fS2_fjLb0ELj1024ELj4ENS_18Kernel_traits_baseILj3072ES2_S2_fS2_fjLj1024EEEEELb0ELb1EEEvNS_9BwdParamsE --------------------------
	.section	.nv.constant0._ZN10layer_norm22ln_bwd_finalize_kernelINS_22Kernel_traits_finalizeILj3072E6__halfS2_fS2_fjLb0ELj1024ELj4ENS_18Kernel_traits_baseILj3072ES2_S2_fS2_fjLj1024EEEEELb0ELb1EEEvNS_9BwdParamsE,"a",@progbits
	.sectionflags	@""
	.align	4
.nv.constant0._ZN10layer_norm22ln_bwd_finalize_kernelINS_22Kernel_traits_finalizeILj3072E6__halfS2_fS2_fjLb0ELj1024ELj4ENS_18Kernel_traits_baseILj3072ES2_S2_fS2_fjLj1024EEEEELb0ELb1EEEvNS_9BwdParamsE:
	.zero		648


//--------------------- .nv.constant0._ZN10layer_norm13ln_bwd_kernelINS_13Kernel_traitsI6__halfS2_fS2_fjLj3072ELj1ELj1ELj4ELj16ENS_18Kernel_traits_baseILj3072ES2_S2_fS2_fjLj128EEEEELb1ELb0ELb1ELb1EEEvNS_9BwdParamsE --------------------------
	.section	.nv.constant0._ZN10layer_norm13ln_bwd_kernelINS_13Kernel_traitsI6__halfS2_fS2_fjLj3072ELj1ELj1ELj4ELj16ENS_18Kernel_traits_baseILj3072ES2_S2_fS2_fjLj128EEEEELb1ELb0ELb1ELb1EEEvNS_9BwdParamsE,"a",@progbits
	.sectionflags	@""
	.align	4
.nv.constant0._ZN10layer_norm13ln_bwd_kernelINS_13Kernel_traitsI6__halfS2_fS2_fjLj3072ELj1ELj1ELj4ELj16ENS_18Kernel_traits_baseILj3072ES2_S2_fS2_fjLj128EEEEELb1ELb0ELb1ELb1EEEvNS_9BwdParamsE:
	.zero		648


//--------------------- .nv.constant0._ZN10layer_norm13ln_bwd_kernelINS_13Kernel_traitsI6__halfS2_fS2_fjLj3072ELj1ELj1ELj4ELj16ENS_18Kernel_traits_baseILj3072ES2_S2_fS2_fjLj128EEEEELb1ELb1ELb0ELb0EEEvNS_9BwdParamsE --------------------------
	.section	.nv.constant0._ZN10layer_norm13ln_bwd_kernelINS_13Kernel_traitsI6__halfS2_fS2_fjLj3072ELj1ELj1ELj4ELj16ENS_18Kernel_traits_baseILj3072ES2_S2_fS2_fjLj128EEEEELb1ELb1ELb0ELb0EEEvNS_9BwdParamsE,"a",@progbits
	.sectionflags	@""
	.align	4
.nv.constant0._ZN10layer_norm13ln_bwd_kernelINS_13Kernel_traitsI6__halfS2_fS2_fjLj3072ELj1ELj1ELj4ELj16ENS_18Kernel_traits_baseILj3072ES2_S2_fS2_fjLj128EEEEELb1ELb1ELb0ELb0EEEvNS_9BwdParamsE:
	.zero		648


//--------------------- .nv.constant0._ZN10layer_norm13ln_bwd_kernelINS_13Kernel_traitsI6__halfS2_fS2_fjLj3072ELj1ELj1ELj4ELj16ENS_18Kernel_traits_baseILj3072ES2_S2_fS2_fjLj128EEEEELb1ELb1ELb0ELb1EEEvNS_9BwdParamsE --------------------------
	.section	.nv.constant0._ZN10layer_norm13ln_bwd_kernelINS_13Kernel_traitsI6__halfS2_fS2_fjLj3072ELj1ELj1ELj4ELj16ENS_18Kernel_traits_baseILj3072ES2_S2_fS2_fjLj128EEEEELb1ELb1ELb0ELb1EEEvNS_9BwdParamsE,"a",@progbits
	.sectionflags	@""
	.align	4
.nv.constant0._ZN10layer_norm13ln_bwd_kernelINS_13Kernel_traitsI6__halfS2_fS2_fjLj3072ELj1ELj1ELj4ELj16ENS_18Kernel_traits_baseILj3072ES2_S2_fS2_fjLj128EEEEELb1ELb1ELb0ELb1EEEvNS_9BwdParamsE:
	.zero		648


//--------------------- .nv.constant0._ZN10layer_norm22ln_bwd_finalize_kernelINS_22Kernel_traits_finalizeILj3072E6__halfS2_fS2_fjLb1ELj1024ELj4ENS_18Kernel_traits_baseILj3072ES2_S2_fS2_fjLj1024EEEEELb1ELb0EEEvNS_9BwdParamsE --------------------------
	.section	.nv.constant0._ZN10layer_norm22ln_bwd_finalize_kernelINS_22Kernel_traits_finalizeILj3072E6__halfS2_fS2_fjLb1ELj1024ELj4ENS_18Kernel_traits_baseILj3072ES2_S2_fS2_fjLj1024EEEEELb1ELb0EEEvNS_9BwdParamsE,"a",@progbits
	.sectionflags	@""
	.align	4
.nv.constant0._ZN10layer_norm22ln_bwd_finalize_kernelINS_22Kernel_traits_finalizeILj3072E6__halfS2_fS2_fjLb1ELj1024ELj4ENS_18Kernel_traits_baseILj3072ES2_S2_fS2_fjLj1024EEEEELb1ELb0EEEvNS_9BwdParamsE:
	.zero		648


//--------------------- .nv.constant0._ZN10layer_norm13ln_bwd_kernelINS_13Kernel_traitsI6__halfS2_fS2_fjLj3072ELj1ELj1ELj4ELj16ENS_18Kernel_traits_baseILj3072ES2_S2_fS2_fjLj128EEEEELb1ELb1ELb1ELb0EEEvNS_9BwdParamsE --------------------------
	.section	.nv.constant0._ZN10layer_norm13ln_bwd_kernelINS_13Kernel_traitsI6__halfS2_fS2_fjLj3072ELj1ELj1ELj4ELj16ENS_18Kernel_traits_baseILj3072ES2_S2_fS2_fjLj128EEEEELb1ELb1ELb1ELb0EEEvNS_9BwdParamsE,"a",@progbits
	.sectionflags	@""
	.align	4
.nv.constant0._ZN10layer_norm13ln_bwd_kernelINS_13Kernel_traitsI6__halfS2_fS2_fjLj3072ELj1ELj1ELj4ELj16ENS_18Kernel_traits_baseILj3072ES2_S2_fS2_fjLj128EEEEELb1ELb1ELb1ELb0EEEvNS_9BwdParamsE:
	.zero		648


//--------------------- .nv.constant0._ZN10layer_norm22ln_bwd_finalize_kernelINS_22Kernel_traits_finalizeILj3072E6__halfS2_fS2_fjLb1ELj1024ELj4ENS_18Kernel_traits_baseILj3072ES2_S2_fS2_fjLj1024EEEEELb1ELb1EEEvNS_9BwdParamsE --------------------------
	.section	.nv.constant0._ZN10layer_norm22ln_bwd_finalize_kernelINS_22Kernel_traits_finalizeILj3072E6__halfS2_fS2_fjLb1ELj1024ELj4ENS_18Kernel_traits_baseILj3072ES2_S2_fS2_fjLj1024EEEEELb1ELb1EEEvNS_9BwdParamsE,"a",@progbits
	.sectionflags	@""
	.align	4
.nv.constant0._ZN10layer_norm22ln_bwd_finalize_kernelINS_22Kernel_traits_finalizeILj3072E6__halfS2_fS2_fjLb1ELj1024ELj4ENS_18Kernel_traits_baseILj3072ES2_S2_fS2_fjLj1024EEEEELb1ELb1EEEvNS_9BwdParamsE:
	.zero		648


//--------------------- .nv.constant0._ZN10layer_norm13ln_bwd_kernelINS_13Kernel_traitsI6__halfS2_fS2_fjLj3072ELj1ELj1ELj4ELj16ENS_18Kernel_traits_baseILj3072ES2_S2_fS2_fjLj128EEEEELb1ELb1ELb1ELb1EEEvNS_9BwdParamsE --------------------------
	.section	.nv.constant0._ZN10layer_norm13ln_bwd_kernelINS_13Kernel_traitsI6__halfS2_fS2_fjLj3072ELj1ELj1ELj4ELj16ENS_18Kernel_traits_baseILj3072ES2_S2_fS2_fjLj128EEEEELb1ELb1ELb1ELb1EEEvNS_9BwdParamsE,"a",@progbits
	.sectionflags	@""
	.align	4
.nv.constant0._ZN10layer_norm13ln_bwd_kernelINS_13Kernel_traitsI6__halfS2_fS2_fjLj3072ELj1ELj1ELj4ELj16ENS_18Kernel_traits_baseILj3072ES2_S2_fS2_fjLj128EEEEELb1ELb1ELb1ELb1EEEvNS_9BwdParamsE:
	.zero		648


//--------------------- .nv.constant0._ZN10layer_norm13ln_bwd_kernelINS_13Kernel_traitsIf6__halffS2_fjLj3072ELj1ELj1ELj4ELj16ENS_18Kernel_traits_baseILj3072EfS2_fS2_fjLj128EEEEELb0ELb0ELb0ELb0EEEvNS_9BwdParamsE --------------------------
	.section	.nv.constant0._ZN10layer_norm13ln_bwd_kernelINS_13Kernel_traitsIf6__halffS2_fjLj3072ELj1ELj1ELj4ELj16ENS_18Kernel_traits_baseILj3072EfS2_fS2_fjLj128EEEEELb0ELb0ELb0ELb0EEEvNS_9BwdParamsE,"a",@progbits
	.sectionflags	@""
	.align	4
.nv.constant0._ZN10layer_norm13ln_bwd_kernelINS_13Kernel_traitsIf6__halffS2_fjLj3072ELj1ELj1ELj4ELj16ENS_18Kernel_traits_baseILj3072EfS2_fS2_fjLj128EEEEELb0ELb0ELb0ELb0EEEvNS_9BwdParamsE:
	.zero		648


//--------------------- .nv.constant0._ZN10layer_norm13ln_bwd_kernelINS_13Kernel_traitsIf6__halffS2_fjLj3072ELj1ELj1ELj4ELj16ENS_18Kernel_traits_baseILj3072EfS2_fS2_fjLj128EEEEELb0ELb0ELb0ELb1EEEvNS_9BwdParamsE --------------------------
	.section	.nv.constant0._ZN10layer_norm13ln_bwd_kernelINS_13Kernel_traitsIf6__halffS2_fjLj3072ELj1ELj1ELj4ELj16ENS_18Kernel_traits_baseILj3072EfS2_fS2_fjLj128EEEEELb0ELb0ELb0ELb1EEEvNS_9BwdParamsE,"a",@progbits
	.sectionflags	@""
	.align	4
.nv.constant0._ZN10layer_norm13ln_bwd_kernelINS_13Kernel_traitsIf6__halffS2_fjLj3072ELj1ELj1ELj4ELj16ENS_18Kernel_traits_baseILj3072EfS2_fS2_fjLj128EEEEELb0ELb0ELb0ELb1EEEvNS_9BwdParamsE:
	.zero		648


//--------------------- .nv.constant0._ZN10layer_norm13ln_bwd_kernelINS_13Kernel_traitsIf6__halffS2_fjLj3072ELj1ELj1ELj4ELj16ENS_18Kernel_traits_baseILj3072EfS2_fS2_fjLj128EEEEELb0ELb0ELb1ELb0EEEvNS_9BwdParamsE --------------------------
	.section	.nv.constant0._ZN10layer_norm13ln_bwd_kernelINS_13Kernel_traitsIf6__halffS2_fjLj3072ELj1ELj1ELj4ELj16ENS_18Kernel_traits_baseILj3072EfS2_fS2_fjLj128EEEEELb0ELb0ELb1ELb0EEEvNS_9BwdParamsE,"a",@progbits
	.sectionflags	@""
	.align	4
.nv.constant0._ZN10layer_norm13ln_bwd_kernelINS_13Kernel_traitsIf6__halffS2_fjLj3072ELj1ELj1ELj4ELj16ENS_18Kernel_traits_baseILj3072EfS2_fS2_fjLj128EEEEELb0ELb0ELb1ELb0EEEvNS_9BwdParamsE:
	.zero		648


//--------------------- .nv.constant0._ZN10layer_norm13ln_bwd_kernelINS_13Kernel_traitsIf6__halffS2_fjLj3072ELj1ELj1ELj4ELj16ENS_18Kernel_traits_baseILj3072EfS2_fS2_fjLj128EEEEELb0ELb0ELb1ELb1EEEvNS_9BwdParamsE --------------------------
	.section	.nv.constant0._ZN10layer_norm13ln_bwd_kernelINS_13Kernel_traitsIf6__halffS2_fjLj3072ELj1ELj1ELj4ELj16ENS_18Kernel_traits_baseILj3072EfS2_fS2_fjLj128EEEEELb0ELb0ELb1ELb1EEEvNS_9BwdParamsE,"a",@progbits
	.sectionflags	@""
	.align	4
.nv.constant0._ZN10layer_norm13ln_bwd_kernelINS_13Kernel_traitsIf6__halffS2_fjLj3072ELj1ELj1ELj4ELj16ENS_18Kernel_traits_baseILj3072EfS2_fS2_fjLj128EEEEELb0ELb0ELb1ELb1EEEvNS_9BwdParamsE:
	.zero		648


//--------------------- .nv.constant0._ZN10layer_norm13ln_bwd_kernelINS_13Kernel_traitsIf6__halffS2_fjLj3072ELj1ELj1ELj4ELj16ENS_18Kernel_traits_baseILj3072EfS2_fS2_fjLj128EEEEELb0ELb1ELb0ELb0EEEvNS_9BwdParamsE --------------------------
	.section	.nv.constant0._ZN10layer_norm13ln_bwd_kernelINS_13Kernel_traitsIf6__halffS2_fjLj3072ELj1ELj1ELj4ELj16ENS_18Kernel_traits_baseILj3072EfS2_fS2_fjLj128EEEEELb0ELb1ELb0ELb0EEEvNS_9BwdParamsE,"a",@progbits
	.sectionflags	@""
	.align	4
.nv.constant0._ZN10layer_norm13ln_bwd_kernelINS_13Kernel_traitsIf6__halffS2_fjLj3072ELj1ELj1ELj4ELj16ENS_18Kernel_traits_baseILj3072EfS2_fS2_fjLj128EEEEELb0ELb1ELb0ELb0EEEvNS_9BwdParamsE:
	.zero		648


//--------------------- .nv.constant0._ZN10layer_norm13ln_bwd_kernelINS_13Kernel_traitsIf6__halffS2_fjLj3072ELj1ELj1ELj4ELj16ENS_18Kernel_traits_baseILj3072EfS2_fS2_fjLj128EEEEELb0ELb1ELb0ELb1EEEvNS_9BwdParamsE --------------------------
	.section	.nv.constant0._ZN10layer_norm13ln_bwd_kernelINS_13Kernel_traitsIf6__halffS2_fjLj3072ELj1ELj1ELj4ELj16ENS_18Kernel_traits_baseILj3072EfS2_fS2_fjLj128EEEEELb0ELb1ELb0ELb1EEEvNS_9BwdParamsE,"a",@progbits
	.sectionflags	@""
	.align	4
.nv.constant0._ZN10layer_norm13ln_bwd_kernelINS_13Kernel_traitsIf6__halffS2_fjLj3072ELj1ELj1ELj4ELj16ENS_18Kernel_traits_baseILj3072EfS2_fS2_fjLj128EEEEELb0ELb1ELb0ELb1EEEvNS_9BwdParamsE:
	.zero		648


//--------------------- .nv.constant0._ZN10layer_norm13ln_bwd_kernelINS_13Kernel_traitsIf6__halffS2_fjLj3072ELj1ELj1ELj4ELj16ENS_18Kernel_traits_baseILj3072EfS2_fS2_fjLj128EEEEELb0ELb1ELb1ELb0EEEvNS_9BwdParamsE --------------------------
	.section	.nv.constant0._ZN10layer_norm13ln_bwd_kernelINS_13Kernel_traitsIf6__halffS2_fjLj3072ELj1ELj1ELj4ELj16ENS_18Kernel_traits_baseILj3072EfS2_fS2_fjLj128EEEEELb0ELb1ELb1ELb0EEEvNS_9BwdParamsE,"a",@progbits
	.sectionflags	@""
	.align	4
.nv.constant0._ZN10layer_norm13ln_bwd_kernelINS_13Kernel_traitsIf6__halffS2_fjLj3072ELj1ELj1ELj4ELj16ENS_18Kernel_traits_baseILj3072EfS2_fS2_fjLj128EEEEELb0ELb1ELb1ELb0EEEvNS_9BwdParamsE:
	.zero		648


//--------------------- .nv.constant0._ZN10layer_norm13ln_bwd_kernelINS_13Kernel_traitsIf6__halffS2_fjLj3072ELj1ELj1ELj4ELj16ENS_18Kernel_traits_baseILj3072EfS2_fS2_fjLj128EEEEELb0ELb1ELb1ELb1EEEvNS_9BwdParamsE --------------------------
	.section	.nv.constant0._ZN10layer_norm13ln_bwd_kernelINS_13Kernel_traitsIf6__halffS2_fjLj3072ELj1ELj1ELj4ELj16ENS_18Kernel_traits_baseILj3072EfS2_fS2_fjLj128EEEEELb0ELb1ELb1ELb1EEEvNS_9BwdParamsE,"a",@progbits
	.sectionflags	@""
	.align	4
.nv.constant0._ZN10layer_norm13ln_bwd_kernelINS_13Kernel_traitsIf6__halffS2_fjLj3072ELj1ELj1ELj4ELj16ENS_18Kernel_traits_baseILj3072EfS2_fS2_fjLj128EEEEELb0ELb1ELb1ELb1EEEvNS_9BwdParamsE:
	.zero		648


//--------------------- .nv.constant0._ZN10layer_norm13ln_bwd_kernelINS_13Kernel_traitsIf6__halffS2_fjLj3072ELj1ELj1ELj4ELj16ENS_18Kernel_traits_baseILj3072EfS2_fS2_fjLj128EEEEELb1ELb0ELb0ELb0EEEvNS_9BwdParamsE --------------------------
	.section	.nv.constant0._ZN10layer_norm13ln_bwd_kernelINS_13Kernel_traitsIf6__halffS2_fjLj3072ELj1ELj1ELj4ELj16ENS_18Kernel_traits_baseILj3072EfS2_fS2_fjLj128EEEEELb1ELb0ELb0ELb0EEEvNS_9BwdParamsE,"a",@progbits
	.sectionflags	@""
	.align	4
.nv.constant0._ZN10layer_norm13ln_bwd_kernelINS_13Kernel_traitsIf6__halffS2_fjLj3072ELj1ELj1ELj4ELj16ENS_18Kernel_traits_baseILj3072EfS2_fS2_fjLj128EEEEELb1ELb0ELb0ELb0EEEvNS_9BwdParamsE:
	.zero		648


//--------------------- .nv.constant0._ZN10layer_norm13ln_bwd_kernelINS_13Kernel_traitsIf6__halffS2_fjLj3072ELj1ELj1ELj4ELj16ENS_18Kernel_traits_baseILj3072EfS2_fS2_fjLj128EEEEELb1ELb0ELb0ELb1EEEvNS_9BwdParamsE --------------------------
	.section	.nv.constant0._ZN10layer_norm13ln_bwd_kernelINS_13Kernel_traitsIf6__halffS2_fjLj3072ELj1ELj1ELj4ELj16ENS_18Kernel_traits_baseILj3072EfS2_fS2_fjLj128EEEEELb1ELb0ELb0ELb1EEEvNS_9BwdParamsE,"a",@progbits
	.sectionflags	@""
	.align	4
.nv.constant0._ZN10layer_norm13ln_bwd_kernelINS_13Kernel_traitsIf6__halffS2_fjLj3072ELj1ELj1ELj4ELj16ENS_18Kernel_traits_baseILj3072EfS2_fS2_fjLj128EEEEELb1ELb0ELb0ELb1EEEvNS_9BwdParamsE:
	.zero		648


//--------------------- .nv.constant0._ZN10layer_norm22ln_bwd_finalize_kernelINS_22Kernel_traits_finalizeILj3072Ef6__halffS2_fjLb0ELj1024ELj4ENS_18Kernel_traits_baseILj3072EfS2_fS2_fjLj1024EEEEELb0ELb0EEEvNS_9BwdParamsE --------------------------
	.section	.nv.constant0._ZN10layer_norm22ln_bwd_finalize_kernelINS_22Kernel_traits_finalizeILj3072Ef6__halffS2_fjLb0ELj1024ELj4ENS_18Kernel_traits_baseILj3072EfS2_fS2_fjLj1024EEEEELb0ELb0EEEvNS_9BwdParamsE,"a",@progbits
	.sectionflags	@""
	.align	4
.nv.constant0._ZN10layer_norm22ln_bwd_finalize_kernelINS_22Kernel_traits_finalizeILj3072Ef6__halffS2_fjLb0ELj1024ELj4ENS_18Kernel_traits_baseILj3072EfS2_fS2_fjLj1024EEEEELb0ELb0EEEvNS_9BwdParamsE:
	.zero		648


//--------------------- .nv.constant0._ZN10layer_norm13ln_bwd_kernelINS_13Kernel_traitsIf6__halffS2_fjLj3072ELj1ELj1ELj4ELj16ENS_18Kernel_traits_baseILj3072EfS2_fS2_fjLj128EEEEELb1ELb0ELb1ELb0EEEvNS_9BwdParamsE --------------------------
	.section	.nv.constant0._ZN10layer_norm13ln_bwd_kernelINS_13Kernel_traitsIf6__halffS2_fjLj3072ELj1ELj1ELj4ELj16ENS_18Kernel_traits_baseILj3072EfS2_fS2_fjLj128EEEEELb1ELb0ELb1ELb0EEEvNS_9BwdParamsE,"a",@progbits
	.sectionflags	@""
	.align	4
.nv.constant0._ZN10layer_norm13ln_bwd_kernelINS_13Kernel_traitsIf6__halffS2_fjLj3072ELj1ELj1ELj4ELj16ENS_18Kernel_traits_baseILj3072EfS2_fS2_fjLj128EEEEELb1ELb0ELb1ELb0EEEvNS_9BwdParamsE:
	.zero		648


//--------------------- .nv.constant0._ZN10layer_norm22ln_bwd_finalize_kernelINS_22Kernel_traits_finalizeILj3072Ef6__halffS2_fjLb0ELj1024ELj4ENS_18Kernel_traits_baseILj3072EfS2_fS2_fjLj1024EEEEELb0ELb1EEEvNS_9BwdParamsE --------------------------
	.section	.nv.constant0._ZN10layer_norm22ln_bwd_finalize_kernelINS_22Kernel_traits_finalizeILj3072Ef6__halffS2_fjLb0ELj1024ELj4ENS_18Kernel_traits_baseILj3072EfS2_fS2_fjLj1024EEEEELb0ELb1EEEvNS_9BwdParamsE,"a",@progbits
	.sectionflags	@""
	.align	4
.nv.constant0._ZN10layer_norm22ln_bwd_finalize_kernelINS_22Kernel_traits_finalizeILj3072Ef6__halffS2_fjLb0ELj1024ELj4ENS_18Kernel_traits_baseILj3072EfS2_fS2_fjLj1024EEEEELb0ELb1EEEvNS_9BwdParamsE:
	.zero		648


//--------------------- .nv.constant0._ZN10layer_norm13ln_bwd_kernelINS_13Kernel_traitsIf6__halffS2_fjLj3072ELj1ELj1ELj4ELj16ENS_18Kernel_traits_baseILj3072EfS2_fS2_fjLj128EEEEELb1ELb0ELb1ELb1EEEvNS_9BwdParamsE --------------------------
	.section	.nv.constant0._ZN10layer_norm13ln_bwd_kernelINS_13Kernel_traitsIf6__halffS2_fjLj3072ELj1ELj1ELj4ELj16ENS_18Kernel_traits_baseILj3072EfS2_fS2_fjLj128EEEEELb1ELb0ELb1ELb1EEEvNS_9BwdParamsE,"a",@progbits
	.sectionflags	@""
	.align	4
.nv.constant0._ZN10layer_norm13ln_bwd_kernelINS_13Kernel_traitsIf6__halffS2_fjLj3072ELj1ELj1ELj4ELj16ENS_18Kernel_traits_baseILj3072EfS2_fS2_fjLj128EEEEELb1ELb0ELb1ELb1EEEvNS_9BwdParamsE:
	.zero		648


//--------------------- .nv.constant0._ZN10layer_norm13ln_bwd_kernelINS_13Kernel_traitsIf6__halffS2_fjLj3072ELj1ELj1ELj4ELj16ENS_18Kernel_traits_baseILj3072EfS2_fS2_fjLj128EEEEELb1ELb1ELb0ELb0EEEvNS_9BwdParamsE --------------------------
	.section	.nv.constant0._ZN10layer_norm13ln_bwd_kernelINS_13Kernel_traitsIf6__halffS2_fjLj3072ELj1ELj1ELj4ELj16ENS_18Kernel_traits_baseILj3072EfS2_fS2_fjLj128EEEEELb1ELb1ELb0ELb0EEEvNS_9BwdParamsE,"a",@progbits
	.sectionflags	@""
	.align	4
.nv.constant0._ZN10layer_norm13ln_bwd_kernelINS_13Kernel_traitsIf6__halffS2_fjLj3072ELj1ELj1ELj4ELj16ENS_18Kernel_traits_baseILj3072EfS2_fS2_fjLj128EEEEELb1ELb1ELb0ELb0EEEvNS_9BwdParamsE:
	.zero		648


//--------------------- .nv.constant0._ZN10layer_norm13ln_bwd_kernelINS_13Kernel_traitsIf6__halffS2_fjLj3072ELj1ELj1ELj4ELj16ENS_18Kernel_traits_baseILj3072EfS2_fS2_fjLj128EEEEELb1ELb1ELb0ELb1EEEvNS_9BwdParamsE --------------------------
	.section	.nv.constant0._ZN10layer_norm13ln_bwd_kernelINS_13Kernel_traitsIf6__halffS2_fjLj3072ELj1ELj1ELj4ELj16ENS_18Kernel_traits_baseILj3072EfS2_fS2_fjLj128EEEEELb1ELb1ELb0ELb1EEEvNS_9BwdParamsE,"a",@progbits
	.sectionflags	@""
	.align	4
.nv.constant0._ZN10layer_norm13ln_bwd_kernelINS_13Kernel_traitsIf6__halffS2_fjLj3072ELj1ELj1ELj4ELj16ENS_18Kernel_traits_baseILj3072EfS2_fS2_fjLj128EEEEELb1ELb1ELb0ELb1EEEvNS_9BwdParamsE:
	.zero		648


//--------------------- .nv.constant0._ZN10layer_norm22ln_bwd_finalize_kernelINS_22Kernel_traits_finalizeILj3072Ef6__halffS2_fjLb1ELj1024ELj4ENS_18Kernel_traits_baseILj3072EfS2_fS2_fjLj1024EEEEELb1ELb0EEEvNS_9BwdParamsE --------------------------
	.section	.nv.constant0._ZN10layer_norm22ln_bwd_finalize_kernelINS_22Kernel_traits_finalizeILj3072Ef6__halffS2_fjLb1ELj1024ELj4ENS_18Kernel_traits_baseILj3072EfS2_fS2_fjLj1024EEEEELb1ELb0EEEvNS_9BwdParamsE,"a",@progbits
	.sectionflags	@""
	.align	4
.nv.constant0._ZN10layer_norm22ln_bwd_finalize_kernelINS_22Kernel_traits_finalizeILj3072Ef6__halffS2_fjLb1ELj1024ELj4ENS_18Kernel_traits_baseILj3072EfS2_fS2_fjLj1024EEEEELb1ELb0EEEvNS_9BwdParamsE:
	.zero		648


//--------------------- .nv.constant0._ZN10layer_norm13ln_bwd_kernelINS_13Kernel_traitsIf6__halffS2_fjLj3072ELj1ELj1ELj4ELj16ENS_18Kernel_traits_baseILj3072EfS2_fS2_fjLj128EEEEELb1ELb1ELb1ELb0EEEvNS_9BwdParamsE --------------------------
	.section	.nv.constant0._ZN10layer_norm13ln_bwd_kernelINS_13Kernel_traitsIf6__halffS2_fjLj3072ELj1ELj1ELj4ELj16ENS_18Kernel_traits_baseILj3072EfS2_fS2_fjLj128EEEEELb1ELb1ELb1ELb0EEEvNS_9BwdParamsE,"a",@progbits
	.sectionflags	@""
	.align	4
.nv.constant0._ZN10layer_norm13ln_bwd_kernelINS_13Kernel_traitsIf6__halffS2_fjLj3072ELj1ELj1ELj4ELj16ENS_18Kernel_traits_baseILj3072EfS2_fS2_fjLj128EEEEELb1ELb1ELb1ELb0EEEvNS_9BwdParamsE:
	.zero		648


//--------------------- .nv.constant0._ZN10layer_norm22ln_bwd_finalize_kernelINS_22Kernel_traits_finalizeILj3072Ef6__halffS2_fjLb1ELj1024ELj4ENS_18Kernel_traits_baseILj3072EfS2_fS2_fjLj1024EEEEELb1ELb1EEEvNS_9BwdParamsE --------------------------
	.section	.nv.constant0._ZN10layer_norm22ln_bwd_finalize_kernelINS_22Kernel_traits_finalizeILj3072Ef6__halffS2_fjLb1ELj1024ELj4ENS_18Kernel_traits_baseILj3072EfS2_fS2_fjLj1024EEEEELb1ELb1EEEvNS_9BwdParamsE,"a",@progbits
	.sectionflags	@""
	.align	4
.nv.constant0._ZN10layer_norm22ln_bwd_finalize_kernelINS_22Kernel_traits_finalizeILj3072Ef6__halffS2_fjLb1ELj1024ELj4ENS_18Kernel_traits_baseILj3072EfS2_fS2_fjLj1024EEEEELb1ELb1EEEvNS_9BwdParamsE:
	.zero		648


//--------------------- .nv.constant0._ZN10layer_norm13ln_bwd_kernelINS_13Kernel_traitsIf6__halffS2_fjLj3072ELj1ELj1ELj4ELj16ENS_18Kernel_traits_baseILj3072EfS2_fS2_fjLj128EEEEELb1ELb1ELb1ELb1EEEvNS_9BwdParamsE --------------------------
	.section	.nv.constant0._ZN10layer_norm13ln_bwd_kernelINS_13Kernel_traitsIf6__halffS2_fjLj3072ELj1ELj1ELj4ELj16ENS_18Kernel_traits_baseILj3072EfS2_fS2_fjLj128EEEEELb1ELb1ELb1ELb1EEEvNS_9BwdParamsE,"a",@progbits
	.sectionflags	@""
	.align	4
.nv.constant0._ZN10layer_norm13ln_bwd_kernelINS_13Kernel_traitsIf6__halffS2_fjLj3072ELj1ELj1ELj4ELj16ENS_18Kernel_traits_baseILj3072EfS2_fS2_fjLj128EEEEELb1ELb1ELb1ELb1EEEvNS_9BwdParamsE:
	.zero		648


//--------------------- .nv.constant0._ZN10layer_norm13ln_bwd_kernelINS_13Kernel_traitsI6__halfffffjLj3072ELj1ELj1ELj4ELj16ENS_18Kernel_traits_baseILj3072ES2_ffffjLj128EEEEELb0ELb0ELb0ELb0EEEvNS_9BwdParamsE --------------------------
	.section	.nv.constant0._ZN10layer_norm13ln_bwd_kernelINS_13Kernel_traitsI6__halfffffjLj3072ELj1ELj1ELj4ELj16ENS_18Kernel_traits_baseILj3072ES2_ffffjLj128EEEEELb0ELb0ELb0ELb0EEEvNS_9BwdParamsE,"a",@progbits
	.sectionflags	@""
	.align	4
.nv.constant0._ZN10layer_norm13ln_bwd_kernelINS_13Kernel_traitsI6__halfffffjLj3072ELj1ELj1ELj4ELj16ENS_18Kernel_traits_baseILj3072ES2_ffffjLj128EEEEELb0ELb0ELb0ELb0EEEvNS_9BwdParamsE:
	.zero		648


//--------------------- .nv.constant0._ZN10layer_norm13ln_bwd_kernelINS_13Kernel_traitsI6__halfffffjLj3072ELj1ELj1ELj4ELj16ENS_18Kernel_traits_baseILj3072ES2_ffffjLj128EEEEELb0ELb0ELb0ELb1EEEvNS_9BwdParamsE --------------------------
	.section	.nv.constant0._ZN10layer_norm13ln_bwd_kernelINS_13Kernel_traitsI6__halfffffjLj3072ELj1ELj1ELj4ELj16ENS_18Kernel_traits_baseILj3072ES2_ffffjLj128EEEEELb0ELb0ELb0ELb1EEEvNS_9BwdParamsE,"a",@progbits
	.sectionflags	@""
	.align	4
.nv.constant0._ZN10layer_norm13ln_bwd_kernelINS_13Kernel_traitsI6__halfffffjLj3072ELj1ELj1ELj4ELj16ENS_18Kernel_traits_baseILj3072ES2_ffffjLj128EEEEELb0ELb0ELb0ELb1EEEvNS_9BwdParamsE:
	.zero		648


//--------------------- .nv.constant0._ZN10layer_norm13ln_bwd_kernelINS_13Kernel_traitsI6__halfffffjLj3072ELj1ELj1ELj4ELj16ENS_18Kernel_traits_baseILj3072ES2_ffffjLj128EEEEELb0ELb0ELb1ELb0EEEvNS_9BwdParamsE --------------------------
	.section	.nv.constant0._ZN10layer_norm13ln_bwd_kernelINS_13Kernel_traitsI6__halfffffjLj3072ELj1ELj1ELj4ELj16ENS_18Kernel_traits_baseILj3072ES2_ffffjLj128EEEEELb0ELb0ELb1ELb0EEEvNS_9BwdParamsE,"a",@progbits
	.sectionflags	@""
	.align	4
.nv.constant0._ZN10layer_norm13ln_bwd_kernelINS_13Kernel_traitsI6__halfffffjLj3072ELj1ELj1ELj4ELj16ENS_18Kernel_traits_baseILj3072ES2_ffffjLj128EEEEELb0ELb0ELb1ELb0EEEvNS_9BwdParamsE:
	.zero		648


//--------------------- .nv.constant0._ZN10layer_norm13ln_bwd_kernelINS_13Kernel_traitsI6__halfffffjLj3072ELj1ELj1ELj4ELj16ENS_18Kernel_traits_baseILj3072ES2_ffffjLj128EEEEELb0ELb0ELb1ELb1EEEvNS_9BwdParamsE --------------------------
	.section	.nv.constant0._ZN10layer_norm13ln_bwd_kernelINS_13Kernel_traitsI6__halfffffjLj3072ELj1ELj1ELj4ELj16ENS_18Kernel_traits_baseILj3072ES2_ffffjLj128EEEEELb0ELb0ELb1ELb1EEEvNS_9BwdParamsE,"a",@progbits
	.sectionflags	@""
	.align	4
.nv.constant0._ZN10layer_norm13ln_bwd_kernelINS_13Kernel_traitsI6__halfffffjLj3072ELj1ELj1ELj4ELj16ENS_18Kernel_traits_baseILj3072ES2_ffffjLj128EEEEELb0ELb0ELb1ELb1EEEvNS_9BwdParamsE:
	.zero		648


//--------------------- .nv.constant0._ZN10layer_norm13ln_bwd_kernelINS_13Kernel_traitsI6__halfffffjLj3072ELj1ELj1ELj4ELj16ENS_18Kernel_traits_baseILj3072ES2_ffffjLj128EEEEELb0ELb1ELb0ELb0EEEvNS_9BwdParamsE --------------------------
	.section	.nv.constant0._ZN10layer_norm13ln_bwd_kernelINS_13Kernel_traitsI6__halfffffjLj3072ELj1ELj1ELj4ELj16ENS_18Kernel_traits_baseILj3072ES2_ffffjLj128EEEEELb0ELb1ELb0ELb0EEEvNS_9BwdParamsE,"a",@progbits
	.sectionflags	@""
	.align	4
.nv.constant0._ZN10layer_norm13ln_bwd_kernelINS_13Kernel_traitsI6__halfffffjLj3072ELj1ELj1ELj4ELj16ENS_18Kernel_traits_baseILj3072ES2_ffffjLj128EEEEELb0ELb1ELb0ELb0EEEvNS_9BwdParamsE:
	.zero		648


//--------------------- .nv.constant0._ZN10layer_norm13ln_bwd_kernelINS_13Kernel_traitsI6__halfffffjLj3072ELj1ELj1ELj4ELj16ENS_18Kernel_traits_baseILj3072ES2_ffffjLj128EEEEELb0ELb1ELb0ELb1EEEvNS_9BwdParamsE --------------------------
	.section	.nv.constant0._ZN10layer_norm13ln_bwd_kernelINS_13Kernel_traitsI6__halfffffjLj3072ELj1ELj1ELj4ELj16ENS_18Kernel_traits_baseILj3072ES2_ffffjLj128EEEEELb0ELb1ELb0ELb1EEEvNS_9BwdParamsE,"a",@progbits
	.sectionflags	@""
	.align	4
.nv.constant0._ZN10layer_norm13ln_bwd_kernelINS_13Kernel_traitsI6__halfffffjLj3072ELj1ELj1ELj4ELj16ENS_18Kernel_traits_baseILj3072ES2_ffffjLj128EEEEELb0ELb1ELb0ELb1EEEvNS_9BwdParamsE:
	.zero		648


//--------------------- .nv.constant0._ZN10layer_norm13ln_bwd_kernelINS_13Kernel_traitsI6__halfffffjLj3072ELj1ELj1ELj4ELj16ENS_18Kernel_traits_baseILj3072ES2_ffffjLj128EEEEELb0ELb1ELb1ELb0EEEvNS_9BwdParamsE --------------------------
	.section	.nv.constant0._ZN10layer_norm13ln_bwd_kernelINS_13Kernel_traitsI6__halfffffjLj3072ELj1ELj1ELj4ELj16ENS_18Kernel_traits_baseILj3072ES2_ffffjLj128EEEEELb0ELb1ELb1ELb0EEEvNS_9BwdParamsE,"a",@progbits
	.sectionflags	@""
	.align	4
.nv.constant0._ZN10layer_norm13ln_bwd_kernelINS_13Kernel_traitsI6__halfffffjLj3072ELj1ELj1ELj4ELj16ENS_18Kernel_traits_baseILj3072ES2_ffffjLj128EEEEELb0ELb1ELb1ELb0EEEvNS_9BwdParamsE:
	.zero		648


//--------------------- .nv.constant0._ZN10layer_norm13ln_bwd_kernelINS_13Kernel_traitsI6__halfffffjLj3072ELj1ELj1ELj4ELj16ENS_18Kernel_traits_baseILj3072ES2_ffffjLj128EEEEELb0ELb1ELb1ELb1EEEvNS_9BwdParamsE --------------------------
	.section	.nv.constant0._ZN10layer_norm13ln_bwd_kernelINS_13Kernel_traitsI6__halfffffjLj3072ELj1ELj1ELj4ELj16ENS_18Kernel_traits_baseILj3072ES2_ffffjLj128EEEEELb0ELb1ELb1ELb1EEEvNS_9BwdParamsE,"a",@progbits
	.sectionflags	@""
	.align	4
.nv.constant0._ZN10layer_norm13ln_bwd_kernelINS_13Kernel_traitsI6__halfffffjLj3072ELj1ELj1ELj4ELj16ENS_18Kernel_traits_baseILj3072ES2_ffffjLj128EEEEELb0ELb1ELb1ELb1EEEvNS_9BwdParamsE:
	.zero		648


//--------------------- .nv.constant0._ZN10layer_norm13ln_bwd_kernelINS_13Kernel_traitsI6__halfffffjLj3072ELj1ELj1ELj4ELj16ENS_18Kernel_traits_baseILj3072ES2_ffffjLj128EEEEELb1ELb0ELb0ELb0EEEvNS_9BwdParamsE --------------------------
	.section	.nv.constant0._ZN10layer_norm13ln_bwd_kernelINS_13Kernel_traitsI6__halfffffjLj3072ELj1ELj1ELj4ELj16ENS_18Kernel_traits_baseILj3072ES2_ffffjLj128EEEEELb1ELb0ELb0ELb0EEEvNS_9BwdParamsE,"a",@progbits
	.sectionflags	@""
	.align	4
.nv.constant0._ZN10layer_norm13ln_bwd_kernelINS_13Kernel_traitsI6__halfffffjLj3072ELj1ELj1ELj4ELj16ENS_18Kernel_traits_baseILj3072ES2_ffffjLj128EEEEELb1ELb0ELb0ELb0EEEvNS_9BwdParamsE:
	.zero		648


//--------------------- .nv.constant0._ZN10layer_norm13ln_bwd_kernelINS_13Kernel_traitsI6__halfffffjLj3072ELj1ELj1ELj4ELj16ENS_18Kernel_traits_baseILj3072ES2_ffffjLj128EEEEELb1ELb0ELb0ELb1EEEvNS_9BwdParamsE --------------------------
	.section	.nv.constant0._ZN10layer_norm13ln_bwd_kernelINS_13Kernel_traitsI6__halfffffjLj3072ELj1ELj1ELj4ELj16ENS_18Kernel_traits_baseILj3072ES2_ffffjLj128EEEEELb1ELb0ELb0ELb1EEEvNS_9BwdParamsE,"a",@progbits
	.sectionflags	@""
	.align	4
.nv.constant0._ZN10layer_norm13ln_bwd_kernelINS_13Kernel_traitsI6__halfffffjLj3072ELj1ELj1ELj4ELj16ENS_18Kernel_traits_baseILj3072ES2_ffffjLj128EEEEELb1ELb0ELb0ELb1EEEvNS_9BwdParamsE:
	.zero		648


//--------------------- .nv.constant0._ZN10layer_norm22ln_bwd_finalize_kernelINS_22Kernel_traits_finalizeILj3072E6__halfffffjLb0ELj1024ELj4ENS_18Kernel_traits_baseILj3072ES2_ffffjLj1024EEEEELb0ELb0EEEvNS_9BwdParamsE --------------------------
	.section	.nv.constant0._ZN10layer_norm22ln_bwd_finalize_kernelINS_22Kernel_traits_finalizeILj3072E6__halfffffjLb0ELj1024ELj4ENS_18Kernel_traits_baseILj3072ES2_ffffjLj1024EEEEELb0ELb0EEEvNS_9BwdParamsE,"a",@progbits
	.sectionflags	@""
	.align	4
.nv.constant0._ZN10layer_norm22ln_bwd_finalize_kernelINS_22Kernel_traits_finalizeILj3072E6__halfffffjLb0ELj1024ELj4ENS_18Kernel_traits_baseILj3072ES2_ffffjLj1024EEEEELb0ELb0EEEvNS_9BwdParamsE:
	.zero		648


//--------------------- .nv.constant0._ZN10layer_norm13ln_bwd_kernelINS_13Kernel_traitsI6__halfffffjLj3072ELj1ELj1ELj4ELj16ENS_18Kernel_traits_baseILj3072ES2_ffffjLj128EEEEELb1ELb0ELb1ELb0EEEvNS_9BwdParamsE --------------------------
	.section	.nv.constant0._ZN10layer_norm13ln_bwd_kernelINS_13Kernel_traitsI6__halfffffjLj3072ELj1ELj1ELj4ELj16ENS_18Kernel_traits_baseILj3072ES2_ffffjLj128EEEEELb1ELb0ELb1ELb0EEEvNS_9BwdParamsE,"a",@progbits
	.sectionflags	@""
	.align	4
.nv.constant0._ZN10layer_norm13ln_bwd_kernelINS_13Kernel_traitsI6__halfffffjLj3072ELj1ELj1ELj4ELj16ENS_18Kernel_traits_baseILj3072ES2_ffffjLj128EEEEELb1ELb0ELb1ELb0EEEvNS_9BwdParamsE:
	.zero		648


//--------------------- .nv.constant0._ZN10layer_norm22ln_bwd_finalize_kernelINS_22Kernel_traits_finalizeILj3072E6__halfffffjLb0ELj1024ELj4ENS_18Kernel_traits_baseILj3072ES2_ffffjLj1024EEEEELb0ELb1EEEvNS_9BwdParamsE --------------------------
	.section	.nv.constant0._ZN10layer_norm22ln_bwd_finalize_kernelINS_22Kernel_traits_finalizeILj3072E6__halfffffjLb0ELj1024ELj4ENS_18Kernel_traits_baseILj3072ES2_ffffjLj1024EEEEELb0ELb1EEEvNS_9BwdParamsE,"a",@progbits
	.sectionflags	@""
	.align	4
.nv.constant0._ZN10layer_norm22ln_bwd_finalize_kernelINS_22Kernel_traits_finalizeILj3072E6__halfffffjLb0ELj1024ELj4ENS_18Kernel_traits_baseILj3072ES2_ffffjLj1024EEEEELb0ELb1EEEvNS_9BwdParamsE:
	.zero		648


//--------------------- .nv.constant0._ZN10layer_norm13ln_bwd_kernelINS_13Kernel_traitsI6__halfffffjLj3072ELj1ELj1ELj4ELj16ENS_18Kernel_traits_baseILj3072ES2_ffffjLj128EEEEELb1ELb0ELb1ELb1EEEvNS_9BwdParamsE --------------------------
	.section	.nv.constant0._ZN10layer_norm13ln_bwd_kernelINS_13Kernel_traitsI6__halfffffjLj3072ELj1ELj1ELj4ELj16ENS_18Kernel_traits_baseILj3072ES2_ffffjLj128EEEEELb1ELb0ELb1ELb1EEEvNS_9BwdParamsE,"a",@progbits
	.sectionflags	@""
	.align	4
.nv.constant0._ZN10layer_norm13ln_bwd_kernelINS_13Kernel_traitsI6__halfffffjLj3072ELj1ELj1ELj4ELj16ENS_18Kernel_traits_baseILj3072ES2_ffffjLj128EEEEELb1ELb0ELb1ELb1EEEvNS_9BwdParamsE:
	.zero		648


//--------------------- .nv.constant0._ZN10layer_norm13ln_bwd_kernelINS_13Kernel_traitsI6__halfffffjLj3072ELj1ELj1ELj4ELj16ENS_18Kernel_traits_baseILj3072ES2_ffffjLj128EEEEELb1ELb1ELb0ELb0EEEvNS_9BwdParamsE --------------------------
	.section	.nv.constant0._ZN10layer_norm13ln_bwd_kernelINS_13Kernel_traitsI6__halfffffjLj3072ELj1ELj1ELj4ELj16ENS_18Kernel_traits_baseILj3072ES2_ffffjLj128EEEEELb1ELb1ELb0ELb0EEEvNS_9BwdParamsE,"a",@progbits
	.sectionflags	@""
	.align	4
.nv.constant0._ZN10layer_norm13ln_bwd_kernelINS_13Kernel_traitsI6__halfffffjLj3072ELj1ELj1ELj4ELj16ENS_18Kernel_traits_baseILj3072ES2_ffffjLj128EEEEELb1ELb1ELb0ELb0EEEvNS_9BwdParamsE:
	.zero		648


//--------------------- .nv.constant0._ZN10layer_norm13ln_bwd_kernelINS_13Kernel_traitsI6__halfffffjLj3072ELj1ELj1ELj4ELj16ENS_18Kernel_traits_baseILj3072ES2_ffffjLj128EEEEELb1ELb1ELb0ELb1EEEvNS_9BwdParamsE --------------------------
	.section	.nv.constant0._ZN10layer_norm13ln_bwd_kernelINS_13Kernel_traitsI6__halfffffjLj3072ELj1ELj1ELj4ELj16ENS_18Kernel_traits_baseILj3072ES2_ffffjLj128EEEEELb1ELb1ELb0ELb1EEEvNS_9BwdParamsE,"a",@progbits
	.sectionflags	@""
	.align	4
.nv.constant0._ZN10layer_norm13ln_bwd_kernelINS_13Kernel_traitsI6__halfffffjLj3072ELj1ELj1ELj4ELj16ENS_18Kernel_traits_baseILj3072ES2_ffffjLj128EEEEELb1ELb1ELb0ELb1EEEvNS_9BwdParamsE:
	.zero		648


//--------------------- .nv.constant0._ZN10layer_norm22ln_bwd_finalize_kernelINS_22Kernel_traits_finalizeILj3072E6__halfffffjLb1ELj1024ELj4ENS_18Kernel_traits_baseILj3072ES2_ffffjLj1024EEEEELb1ELb0EEEvNS_9BwdParamsE --------------------------
	.section	.nv.constant0._ZN10layer_norm22ln_bwd_finalize_kernelINS_22Kernel_traits_finalizeILj3072E6__halfffffjLb1ELj1024ELj4ENS_18Kernel_traits_baseILj3072ES2_ffffjLj1024EEEEELb1ELb0EEEvNS_9BwdParamsE,"a",@progbits
	.sectionflags	@""
	.align	4
.nv.constant0._ZN10layer_norm22ln_bwd_finalize_kernelINS_22Kernel_traits_finalizeILj3072E6__halfffffjLb1ELj1024ELj4ENS_18Kernel_traits_baseILj3072ES2_ffffjLj1024EEEEELb1ELb0EEEvNS_9BwdParamsE:
	.zero		648


//--------------------- .nv.constant0._ZN10layer_norm13ln_bwd_kernelINS_13Kernel_traitsI6__halfffffjLj3072ELj1ELj1ELj4ELj16ENS_18Kernel_traits_baseILj3072ES2_ffffjLj128EEEEELb1ELb1ELb1ELb0EEEvNS_9BwdParamsE --------------------------
	.section	.nv.constant0._ZN10layer_norm13ln_bwd_kernelINS_13Kernel_traitsI6__halfffffjLj3072ELj1ELj1ELj4ELj16ENS_18Kernel_traits_baseILj3072ES2_ffffjLj128EEEEELb1ELb1ELb1ELb0EEEvNS_9BwdParamsE,"a",@progbits
	.sectionflags	@""
	.align	4
.nv.constant0._ZN10layer_norm13ln_bwd_kernelINS_13Kernel_traitsI6__halfffffjLj3072ELj1ELj1ELj4ELj16ENS_18Kernel_traits_baseILj3072ES2_ffffjLj128EEEEELb1ELb1ELb1ELb0EEEvNS_9BwdParamsE:
	.zero		648


//--------------------- .nv.constant0._ZN10layer_norm22ln_bwd_finalize_kernelINS_22Kernel_traits_finalizeILj3072E6__halfffffjLb1ELj1024ELj4ENS_18Kernel_traits_baseILj3072ES2_ffffjLj1024EEEEELb1ELb1EEEvNS_9BwdParamsE --------------------------
	.section	.nv.constant0._ZN10layer_norm22ln_bwd_finalize_kernelINS_22Kernel_traits_finalizeILj3072E6__halfffffjLb1ELj1024ELj4ENS_18Kernel_traits_baseILj3072ES2_ffffjLj1024EEEEELb1ELb1EEEvNS_9BwdParamsE,"a",@progbits
	.sectionflags	@""
	.align	4
.nv.constant0._ZN10layer_norm22ln_bwd_finalize_kernelINS_22Kernel_traits_finalizeILj3072E6__halfffffjLb1ELj1024ELj4ENS_18Kernel_traits_baseILj3072ES2_ffffjLj1024EEEEELb1ELb1EEEvNS_9BwdParamsE:
	.zero		648


//--------------------- .nv.constant0._ZN10layer_norm13ln_bwd_kernelINS_13Kernel_traitsI6__halfffffjLj3072ELj1ELj1ELj4ELj16ENS_18Kernel_traits_baseILj3072ES2_ffffjLj128EEEEELb1ELb1ELb1ELb1EEEvNS_9BwdParamsE --------------------------
	.section	.nv.constant0._ZN10layer_norm13ln_bwd_kernelINS_13Kernel_traitsI6__halfffffjLj3072ELj1ELj1ELj4ELj16ENS_18Kernel_traits_baseILj3072ES2_ffffjLj128EEEEELb1ELb1ELb1ELb1EEEvNS_9BwdParamsE,"a",@progbits
	.sectionflags	@""
	.align	4
.nv.constant0._ZN10layer_norm13ln_bwd_kernelINS_13Kernel_traitsI6__halfffffjLj3072ELj1ELj1ELj4ELj16ENS_18Kernel_traits_baseILj3072ES2_ffffjLj128EEEEELb1ELb1ELb1ELb1EEEvNS_9BwdParamsE:
	.zero		648


//--------------------- .nv.constant0._ZN10layer_norm13ln_bwd_kernelINS_13Kernel_traitsIfffffjLj3072ELj1ELj1ELj4ELj16ENS_18Kernel_traits_baseILj3072EfffffjLj128EEEEELb0ELb0ELb0ELb0EEEvNS_9BwdParamsE --------------------------
	.section	.nv.constant0._ZN10layer_norm13ln_bwd_kernelINS_13Kernel_traitsIfffffjLj3072ELj1ELj1ELj4ELj16ENS_18Kernel_traits_baseILj3072EfffffjLj128EEEEELb0ELb0ELb0ELb0EEEvNS_9BwdParamsE,"a",@progbits
	.sectionflags	@""
	.align	4
.nv.constant0._ZN10layer_norm13ln_bwd_kernelINS_13Kernel_traitsIfffffjLj3072ELj1ELj1ELj4ELj16ENS_18Kernel_traits_baseILj3072EfffffjLj128EEEEELb0ELb0ELb0ELb0EEEvNS_9BwdParamsE:
	.zero		648


//--------------------- .nv.constant0._ZN10layer_norm13ln_bwd_kernelINS_13Kernel_traitsIfffffjLj3072ELj1ELj1ELj4ELj16ENS_18Kernel_traits_baseILj3072EfffffjLj128EEEEELb0ELb0ELb0ELb1EEEvNS_9BwdParamsE --------------------------
	.section	.nv.constant0._ZN10layer_norm13ln_bwd_kernelINS_13Kernel_traitsIfffffjLj3072ELj1ELj1ELj4ELj16ENS_18Kernel_traits_baseILj3072EfffffjLj128EEEEELb0ELb0ELb0ELb1EEEvNS_9BwdParamsE,"a",@progbits
	.sectionflags	@""
	.align	4
.nv.constant0._ZN10layer_norm13ln_bwd_kernelINS_13Kernel_traitsIfffffjLj3072ELj1ELj1ELj4ELj16ENS_18Kernel_traits_baseILj3072EfffffjLj128EEEEELb0ELb0ELb0ELb1EEEvNS_9BwdParamsE:
	.zero		648


//--------------------- .nv.constant0._ZN10layer_norm13ln_bwd_kernelINS_13Kernel_traitsIfffffjLj3072ELj1ELj1ELj4ELj16ENS_18Kernel_traits_baseILj3072EfffffjLj128EEEEELb0ELb0ELb1ELb0EEEvNS_9BwdParamsE --------------------------
	.section	.nv.constant0._ZN10layer_norm13ln_bwd_kernelINS_13Kernel_traitsIfffffjLj3072ELj1ELj1ELj4ELj16ENS_18Kernel_traits_baseILj3072EfffffjLj128EEEEELb0ELb0ELb1ELb0EEEvNS_9BwdParamsE,"a",@progbits
	.sectionflags	@""
	.align	4
.nv.constant0._ZN10layer_norm13ln_bwd_kernelINS_13Kernel_traitsIfffffjLj3072ELj1ELj1ELj4ELj16ENS_18Kernel_traits_baseILj3072EfffffjLj128EEEEELb0ELb0ELb1ELb0EEEvNS_9BwdParamsE:
	.zero		648


//--------------------- .nv.constant0._ZN10layer_norm13ln_bwd_kernelINS_13Kernel_traitsIfffffjLj3072ELj1ELj1ELj4ELj16ENS_18Kernel_traits_baseILj3072EfffffjLj128EEEEELb0ELb0ELb1ELb1EEEvNS_9BwdParamsE --------------------------
	.section	.nv.constant0._ZN10layer_norm13ln_bwd_kernelINS_13Kernel_traitsIfffffjLj3072ELj1ELj1ELj4ELj16ENS_18Kernel_traits_baseILj3072EfffffjLj128EEEEELb0ELb0ELb1ELb1EEEvNS_9BwdParamsE,"a",@progbits
	.sectionflags	@""
	.align	4
.nv.constant0._ZN10layer_norm13ln_bwd_kernelINS_13Kernel_traitsIfffffjLj3072ELj1ELj1ELj4ELj16ENS_18Kernel_traits_baseILj3072EfffffjLj128EEEEELb0ELb0ELb1ELb1EEEvNS_9BwdParamsE:
	.zero		648


//--------------------- .nv.constant0._ZN10layer_norm13ln_bwd_kernelINS_13Kernel_traitsIfffffjLj3072ELj1ELj1ELj4ELj16ENS_18Kernel_traits_baseILj3072EfffffjLj128EEEEELb0ELb1ELb0ELb0EEEvNS_9BwdParamsE --------------------------
	.section	.nv.constant0._ZN10layer_norm13ln_bwd_kernelINS_13Kernel_traitsIfffffjLj3072ELj1ELj1ELj4ELj16ENS_18Kernel_traits_baseILj3072EfffffjLj128EEEEELb0ELb1ELb0ELb0EEEvNS_9BwdParamsE,"a",@progbits
	.sectionflags	@""
	.align	4
.nv.constant0._ZN10layer_norm13ln_bwd_kernelINS_13Kernel_traitsIfffffjLj3072ELj1ELj1ELj4ELj16ENS_18Kernel_traits_baseILj3072EfffffjLj128EEEEELb0ELb1ELb0ELb0EEEvNS_9BwdParamsE:
	.zero		648


//--------------------- .nv.constant0._ZN10layer_norm13ln_bwd_kernelINS_13Kernel_traitsIfffffjLj3072ELj1ELj1ELj4ELj16ENS_18Kernel_traits_baseILj3072EfffffjLj128EEEEELb0ELb1ELb0ELb1EEEvNS_9BwdParamsE --------------------------
	.section	.nv.constant0._ZN10layer_norm13ln_bwd_kernelINS_13Kernel_traitsIfffffjLj3072ELj1ELj1ELj4ELj16ENS_18Kernel_traits_baseILj3072EfffffjLj128EEEEELb0ELb1ELb0ELb1EEEvNS_9BwdParamsE,"a",@progbits
	.sectionflags	@""
	.align	4
.nv.constant0._ZN10layer_norm13ln_bwd_kernelINS_13Kernel_traitsIfffffjLj3072ELj1ELj1ELj4ELj16ENS_18Kernel_traits_baseILj3072EfffffjLj128EEEEELb0ELb1ELb0ELb1EEEvNS_9BwdParamsE:
	.zero		648


//--------------------- .nv.constant0._ZN10layer_norm13ln_bwd_kernelINS_13Kernel_traitsIfffffjLj3072ELj1ELj1ELj4ELj16ENS_18Kernel_traits_baseILj3072EfffffjLj128EEEEELb0ELb1ELb1ELb0EEEvNS_9BwdParamsE --------------------------
	.section	.nv.constant0._ZN10layer_norm13ln_bwd_kernelINS_13Kernel_traitsIfffffjLj3072ELj1ELj1ELj4ELj16ENS_18Kernel_traits_baseILj3072EfffffjLj128EEEEELb0ELb1ELb1ELb0EEEvNS_9BwdParamsE,"a",@progbits
	.sectionflags	@""
	.align	4
.nv.constant0._ZN10layer_norm13ln_bwd_kernelINS_13Kernel_traitsIfffffjLj3072ELj1ELj1ELj4ELj16ENS_18Kernel_traits_baseILj3072EfffffjLj128EEEEELb0ELb1ELb1ELb0EEEvNS_9BwdParamsE:
	.zero		648


//--------------------- .nv.constant0._ZN10layer_norm13ln_bwd_kernelINS_13Kernel_traitsIfffffjLj3072ELj1ELj1ELj4ELj16ENS_18Kernel_traits_baseILj3072EfffffjLj128EEEEELb0ELb1ELb1ELb1EEEvNS_9BwdParamsE --------------------------
	.section	.nv.constant0._ZN10layer_norm13ln_bwd_kernelINS_13Kernel_traitsIfffffjLj3072ELj1ELj1ELj4ELj16ENS_18Kernel_traits_baseILj3072EfffffjLj128EEEEELb0ELb1ELb1ELb1EEEvNS_9BwdParamsE,"a",@progbits
	.sectionflags	@""
	.align	4
.nv.constant0._ZN10layer_norm13ln_bwd_kernelINS_13Kernel_traitsIfffffjLj3072ELj1ELj1ELj4ELj16ENS_18Kernel_traits_baseILj3072EfffffjLj128EEEEELb0ELb1ELb1ELb1EEEvNS_9BwdParamsE:
	.zero		648


//--------------------- .nv.constant0._ZN10layer_norm13ln_bwd_kernelINS_13Kernel_traitsIfffffjLj3072ELj1ELj1ELj4ELj16ENS_18Kernel_traits_baseILj3072EfffffjLj128EEEEELb1ELb0ELb0ELb0EEEvNS_9BwdParamsE --------------------------
	.section	.nv.constant0._ZN10layer_norm13ln_bwd_kernelINS_13Kernel_traitsIfffffjLj3072ELj1ELj1ELj4ELj16ENS_18Kernel_traits_baseILj3072EfffffjLj128EEEEELb1ELb0ELb0ELb0EEEvNS_9BwdParamsE,"a",@progbits
	.sectionflags	@""
	.align	4
.nv.constant0._ZN10layer_norm13ln_bwd_kernelINS_13Kernel_traitsIfffffjLj3072ELj1ELj1ELj4ELj16ENS_18Kernel_traits_baseILj3072EfffffjLj128EEEEELb1ELb0ELb0ELb0EEEvNS_9BwdParamsE:
	.zero		648


//--------------------- .nv.constant0._ZN10layer_norm13ln_bwd_kernelINS_13Kernel_traitsIfffffjLj3072ELj1ELj1ELj4ELj16ENS_18Kernel_traits_baseILj3072EfffffjLj128EEEEELb1ELb0ELb0ELb1EEEvNS_9BwdParamsE --------------------------
	.section	.nv.constant0._ZN10layer_norm13ln_bwd_kernelINS_13Kernel_traitsIfffffjLj3072ELj1ELj1ELj4ELj16ENS_18Kernel_traits_baseILj3072EfffffjLj128EEEEELb1ELb0ELb0ELb1EEEvNS_9BwdParamsE,"a",@progbits
	.sectionflags	@""
	.align	4
.nv.constant0._ZN10layer_norm13ln_bwd_kernelINS_13Kernel_traitsIfffffjLj3072ELj1ELj1ELj4ELj16ENS_18Kernel_traits_baseILj3072EfffffjLj128EEEEELb1ELb0ELb0ELb1EEEvNS_9BwdParamsE:
	.zero		648


//--------------------- .nv.constant0._ZN10layer_norm22ln_bwd_finalize_kernelINS_22Kernel_traits_finalizeILj3072EfffffjLb0ELj1024ELj4ENS_18Kernel_traits_baseILj3072EfffffjLj1024EEEEELb0ELb0EEEvNS_9BwdParamsE --------------------------
	.section	.nv.constant0._ZN10layer_norm22ln_bwd_finalize_kernelINS_22Kernel_traits_finalizeILj3072EfffffjLb0ELj1024ELj4ENS_18Kernel_traits_baseILj3072EfffffjLj1024EEEEELb0ELb0EEEvNS_9BwdParamsE,"a",@progbits
	.sectionflags	@""
	.align	4
.nv.constant0._ZN10layer_norm22ln_bwd_finalize_kernelINS_22Kernel_traits_finalizeILj3072EfffffjLb0ELj1024ELj4ENS_18Kernel_traits_baseILj3072EfffffjLj1024EEEEELb0ELb0EEEvNS_9BwdParamsE:
	.zero		648


//--------------------- .nv.constant0._ZN10layer_norm13ln_bwd_kernelINS_13Kernel_traitsIfffffjLj3072ELj1ELj1ELj4ELj16ENS_18Kernel_traits_baseILj3072EfffffjLj128EEEEELb1ELb0ELb1ELb0EEEvNS_9BwdParamsE --------------------------
	.section	.nv.constant0._ZN10layer_norm13ln_bwd_kernelINS_13Kernel_traitsIfffffjLj3072ELj1ELj1ELj4ELj16ENS_18Kernel_traits_baseILj3072EfffffjLj128EEEEELb1ELb0ELb1ELb0EEEvNS_9BwdParamsE,"a",@progbits
	.sectionflags	@""
	.align	4
.nv.constant0._ZN10layer_norm13ln_bwd_kernelINS_13Kernel_traitsIfffffjLj3072ELj1ELj1ELj4ELj16ENS_18Kernel_traits_baseILj3072EfffffjLj128EEEEELb1ELb0ELb1ELb0EEEvNS_9BwdParamsE:
	.zero		648


//--------------------- .nv.constant0._ZN10layer_norm22ln_bwd_finalize_kernelINS_22Kernel_traits_finalizeILj3072EfffffjLb0ELj1024ELj4ENS_18Kernel_traits_baseILj3072EfffffjLj1024EEEEELb0ELb1EEEvNS_9BwdParamsE --------------------------
	.section	.nv.constant0._ZN10layer_norm22ln_bwd_finalize_kernelINS_22Kernel_traits_finalizeILj3072EfffffjLb0ELj1024ELj4ENS_18Kernel_traits_baseILj3072EfffffjLj1024EEEEELb0ELb1EEEvNS_9BwdParamsE,"a",@progbits
	.sectionflags	@""
	.align	4
.nv.constant0._ZN10layer_norm22ln_bwd_finalize_kernelINS_22Kernel_traits_finalizeILj3072EfffffjLb0ELj1024ELj4ENS_18Kernel_traits_baseILj3072EfffffjLj1024EEEEELb0ELb1EEEvNS_9BwdParamsE:
	.zero		648


//--------------------- .nv.constant0._ZN10layer_norm13ln_bwd_kernelINS_13Kernel_traitsIfffffjLj3072ELj1ELj1ELj4ELj16ENS_18Kernel_traits_baseILj3072EfffffjLj128EEEEELb1ELb0ELb1ELb1EEEvNS_9BwdParamsE --------------------------
	.section	.nv.constant0._ZN10layer_norm13ln_bwd_kernelINS_13Kernel_traitsIfffffjLj3072ELj1ELj1ELj4ELj16ENS_18Kernel_traits_baseILj3072EfffffjLj128EEEEELb1ELb0ELb1ELb1EEEvNS_9BwdParamsE,"a",@progbits
	.sectionflags	@""
	.align	4
.nv.constant0._ZN10layer_norm13ln_bwd_kernelINS_13Kernel_traitsIfffffjLj3072ELj1ELj1ELj4ELj16ENS_18Kernel_traits_baseILj3072EfffffjLj128EEEEELb1ELb0ELb1ELb1EEEvNS_9BwdParamsE:
	.zero		648


//--------------------- .nv.constant0._ZN10layer_norm13ln_bwd_kernelINS_13Kernel_traitsIfffffjLj3072ELj1ELj1ELj4ELj16ENS_18Kernel_traits_baseILj3072EfffffjLj128EEEEELb1ELb1ELb0ELb0EEEvNS_9BwdParamsE --------------------------
	.section	.nv.constant0._ZN10layer_norm13ln_bwd_kernelINS_13Kernel_traitsIfffffjLj3072ELj1ELj1ELj4ELj16ENS_18Kernel_traits_baseILj3072EfffffjLj128EEEEELb1ELb1ELb0ELb0EEEvNS_9BwdParamsE,"a",@progbits
	.sectionflags	@""
	.align	4
.nv.constant0._ZN10layer_norm13ln_bwd_kernelINS_13Kernel_traitsIfffffjLj3072ELj1ELj1ELj4ELj16ENS_18Kernel_traits_baseILj3072EfffffjLj128EEEEELb1ELb1ELb0ELb0EEEvNS_9BwdParamsE:
	.zero		648


//--------------------- .nv.constant0._ZN10layer_norm13ln_bwd_kernelINS_13Kernel_traitsIfffffjLj3072ELj1ELj1ELj4ELj16ENS_18Kernel_traits_baseILj3072EfffffjLj128EEEEELb1ELb1ELb0ELb1EEEvNS_9BwdParamsE --------------------------
	.section	.nv.constant0._ZN10layer_norm13ln_bwd_kernelINS_13Kernel_traitsIfffffjLj3072ELj1ELj1ELj4ELj16ENS_18Kernel_traits_baseILj3072EfffffjLj128EEEEELb1ELb1ELb0ELb1EEEvNS_9BwdParamsE,"a",@progbits
	.sectionflags	@""
	.align	4
.nv.constant0._ZN10layer_norm13ln_bwd_kernelINS_13Kernel_traitsIfffffjLj3072ELj1ELj1ELj4ELj16ENS_18Kernel_traits_baseILj3072EfffffjLj128EEEEELb1ELb1ELb0ELb1EEEvNS_9BwdParamsE:
	.zero		648


//--------------------- .nv.constant0._ZN10layer_norm22ln_bwd_finalize_kernelINS_22Kernel_traits_finalizeILj3072EfffffjLb1ELj1024ELj4ENS_18Kernel_traits_baseILj3072EfffffjLj1024EEEEELb1ELb0EEEvNS_9BwdParamsE --------------------------
	.section	.nv.constant0._ZN10layer_norm22ln_bwd_finalize_kernelINS_22Kernel_traits_finalizeILj3072EfffffjLb1ELj1024ELj4ENS_18Kernel_traits_baseILj3072EfffffjLj1024EEEEELb1ELb0EEEvNS_9BwdParamsE,"a",@progbits
	.sectionflags	@""
	.align	4
.nv.constant0._ZN10layer_norm22ln_bwd_finalize_kernelINS_22Kernel_traits_finalizeILj3072EfffffjLb1ELj1024ELj4ENS_18Kernel_traits_baseILj3072EfffffjLj1024EEEEELb1ELb0EEEvNS_9BwdParamsE:
	.zero		648


//--------------------- .nv.constant0._ZN10layer_norm13ln_bwd_kernelINS_13Kernel_traitsIfffffjLj3072ELj1ELj1ELj4ELj16ENS_18Kernel_traits_baseILj3072EfffffjLj128EEEEELb1ELb1ELb1ELb0EEEvNS_9BwdParamsE --------------------------
	.section	.nv.constant0._ZN10layer_norm13ln_bwd_kernelINS_13Kernel_traitsIfffffjLj3072ELj1ELj1ELj4ELj16ENS_18Kernel_traits_baseILj3072EfffffjLj128EEEEELb1ELb1ELb1ELb0EEEvNS_9BwdParamsE,"a",@progbits
	.sectionflags	@""
	.align	4
.nv.constant0._ZN10layer_norm13ln_bwd_kernelINS_13Kernel_traitsIfffffjLj3072ELj1ELj1ELj4ELj16ENS_18Kernel_traits_baseILj3072EfffffjLj128EEEEELb1ELb1ELb1ELb0EEEvNS_9BwdParamsE:
	.zero		648


//--------------------- .nv.constant0._ZN10layer_norm22ln_bwd_finalize_kernelINS_22Kernel_traits_finalizeILj3072EfffffjLb1ELj1024ELj4ENS_18Kernel_traits_baseILj3072EfffffjLj1024EEEEELb1ELb1EEEvNS_9BwdParamsE --------------------------
	.section	.nv.constant0._ZN10layer_norm22ln_bwd_finalize_kernelINS_22Kernel_traits_finalizeILj3072EfffffjLb1ELj1024ELj4ENS_18Kernel_traits_baseILj3072EfffffjLj1024EEEEELb1ELb1EEEvNS_9BwdParamsE,"a",@progbits
	.sectionflags	@""
	.align	4
.nv.constant0._ZN10layer_norm22ln_bwd_finalize_kernelINS_22Kernel_traits_finalizeILj3072EfffffjLb1ELj1024ELj4ENS_18Kernel_traits_baseILj3072EfffffjLj1024EEEEELb1ELb1EEEvNS_9BwdParamsE:
	.zero		648


//--------------------- .nv.constant0._ZN10layer_norm13ln_bwd_kernelINS_13Kernel_traitsIfffffjLj3072ELj1ELj1ELj4ELj16ENS_18Kernel_traits_baseILj3072EfffffjLj128EEEEELb1ELb1ELb1ELb1EEEvNS_9BwdParamsE --------------------------
	.section	.nv.constant0._ZN10layer_norm13ln_bwd_kernelINS_13Kernel_traitsIfffffjLj3072ELj1ELj1ELj4ELj16ENS_18Kernel_traits_baseILj3072EfffffjLj128EEEEELb1ELb1ELb1ELb1EEEvNS_9BwdParamsE,"a",@progbits
	.sectionflags	@""
	.align	4
.nv.constant0._ZN10layer_norm13ln_bwd_kernelINS_13Kernel_traitsIfffffjLj3072ELj1ELj1ELj4ELj16ENS_18Kernel_traits_baseILj3072EfffffjLj128EEEEELb1ELb1ELb1ELb1EEEvNS_9BwdParamsE:
	.zero		648


//--------------------- .text._ZN10layer_norm13ln_bwd_kernelINS_13Kernel_traitsI13__nv_bfloat16S2_S2_S2_fjLj3072ELj1ELj1ELj4ELj16ENS_18Kernel_traits_baseILj3072ES2_S2_S2_S2_fjLj128EEEEELb0ELb0ELb0ELb0EEEvNS_9BwdParamsE --------------------------
	.section	.text._ZN10layer_norm13ln_bwd_kernelINS_13Kernel_traitsI13__nv_bfloat16S2_S2_S2_fjLj3072ELj1ELj1ELj4ELj16ENS_18Kernel_traits_baseILj3072ES2_S2_S2_S2_fjLj128EEEEELb0ELb0ELb0ELb0EEEvNS_9BwdParamsE,"ax",@progbits
	.sectioninfo	@"SHI_REGISTERS=163"
	.align	128
        .global         _ZN10layer_norm13ln_bwd_kernelINS_13Kernel_traitsI13__nv_bfloat16S2_S2_S2_fjLj3072ELj1ELj1ELj4ELj16ENS_18Kernel_traits_baseILj3072ES2_S2_S2_S2_fjLj128EEEEELb0ELb0ELb0ELb0EEEvNS_9BwdParamsE
        .type           _ZN10layer_norm13ln_bwd_kernelINS_13Kernel_traitsI13__nv_bfloat16S2_S2_S2_fjLj3072ELj1ELj1ELj4ELj16ENS_18Kernel_traits_baseILj3072ES2_S2_S2_S2_fjLj128EEEEELb0ELb0ELb0ELb0EEEvNS_9BwdParamsE,@function
        .size           _ZN10layer_norm13ln_bwd_kernelINS_13Kernel_traitsI13__nv_bfloat16S2_S2_S2_fjLj3072ELj1ELj1ELj4ELj16ENS_18Kernel_traits_baseILj3072ES2_S2_S2_S2_fjLj128EEEEELb0ELb0ELb0ELb0EEEvNS_9BwdParamsE,(.L_x_9254 - _ZN10layer_norm13ln_bwd_kernelINS_13Kernel_traitsI13__nv_bfloat16S2_S2_S2_fjLj3072ELj1ELj1ELj4ELj16ENS_18Kernel_traits_baseILj3072ES2_S2_S2_S2_fjLj128EEEEELb0ELb0ELb0ELb0EEEvNS_9BwdParamsE)
        .other          _ZN10layer_norm13ln_bwd_kernelINS_13Kernel_traitsI13__nv_bfloat16S2_S2_S2_fjLj3072ELj1ELj1ELj4ELj16ENS_18Kernel_traits_baseILj3072ES2_S2_S2_S2_fjLj128EEEEELb0ELb0ELb0ELb0EEEvNS_9BwdParamsE,@"STO_CUDA_ENTRY STV_DEFAULT"
_ZN10layer_norm13ln_bwd_kernelINS_13Kernel_traitsI13__nv_bfloat16S2_S2_S2_fjLj3072ELj1ELj1ELj4ELj16ENS_18Kernel_traits_baseILj3072ES2_S2_S2_S2_fjLj128EEEEELb0ELb0ELb0ELb0EEEvNS_9BwdParamsE:
.text._ZN10layer_norm13ln_bwd_kernelINS_13Kernel_traitsI13__nv_bfloat16S2_S2_S2_fjLj3072ELj1ELj1ELj4ELj16ENS_18Kernel_traits_baseILj3072ES2_S2_S2_S2_fjLj128EEEEELb0ELb0ELb0ELb0EEEvNS_9BwdParamsE:
[----:B------:R-:W-:Y:S02]  /*0000*/  MOV R1, c[0x0][0x28] ;  /* 0x00000a0000017a02 */ /* 0x000fe40000000f00 */
[----:B------:R-:W0:Y:S01]  /*0010*/  S2R R100, SR_TID.X ;  /* 0x0000000000647919 */ /* 0x000e220000002100 */
[----:B------:R-:W-:Y:S01]  /*0020*/  MOV R0, c[0x0][0x168] ;  /* 0x00005a0000007a02 */ /* 0x000fe20000000f00 */
[----:B------:R-:W-:-:S03]  /*0030*/  ULDC.64 UR4, c[0x0][0x118] ;  /* 0x0000460000047ab9 */ /* 0x000fc60000000a00 */
[----:B------:R-:W-:-:S04]  /*0040*/  SHF.R.S32.HI R0, RZ, 0x1f, R0 ;  /* 0x0000001fff007819 */ /* 0x000fc80000011400 */
[----:B------:R-:W-:Y:S02]  /*0050*/  LEA.HI R0, R0, c[0x0][0x168], RZ, 0x3 ;  /* 0x00005a0000007a11 */ /* 0x000fe400078f18ff */
[C---:B0-----:R-:W-:Y:S02]  /*0060*/  LOP3.LUT R3, R100.reuse, 0x7f, RZ, 0xc, !PT ;  /* 0x0000007f64037812 */ /* 0x041fe400078e0cff */
[----:B------:R-:W-:Y:S02]  /*0070*/  LOP3.LUT R8, R100, 0x7f, RZ, 0xc0, !PT ;  /* 0x0000007f64087812 */ /* 0x000fe400078ec0ff */
[----:B------:R-:W-:-:S04]  /*0080*/  LEA.HI.SX32 R0, R0, R3, 0x1d ;  /* 0x0000000300007211 */ /* 0x000fc800078feaff */
[C---:B------:R-:W-:Y:S02]  /*0090*/  LOP3.LUT P2, RZ, R0.reuse, 0xffffff80, RZ, 0xc0, !PT ;  /* 0xffffff8000ff7812 */ /* 0x040fe4000784c0ff */
[C---:B------:R-:W-:Y:S02]  /*00a0*/  ISETP.GE.U32.AND P3, PT, R0.reuse, 0x100, PT ;  /* 0x000001000000780c */ /* 0x040fe40003f66070 */
[----:B------:R-:W-:-:S09]  /*00b0*/  ISETP.GE.U32.AND P4, PT, R0, 0x180, PT ;  /* 0x000001800000780c */ /* 0x000fd20003f86070 */
[----:B------:R-:W-:Y:S02]  /*00c0*/  @P2 MOV R3, 0x10 ;  /* 0x0000001000032802 */ /* 0x000fe40000000f00 */
[----:B------:R-:W-:Y:S02]  /*00d0*/  @P3 MOV R11, 0x10 ;  /* 0x00000010000b3802 */ /* 0x000fe40000000f00 */
[----:B------:R-:W-:Y:S01]  /*00e0*/  @P4 MOV R9, 0x10 ;  /* 0x0000001000094802 */ /* 0x000fe20000000f00 */
[C---:B------:R-:W-:Y:S01]  /*00f0*/  @P2 IMAD.WIDE.U32 R2, R8.reuse, R3, c[0x0][0x1b0] ;  /* 0x00006c0008022625 */ /* 0x040fe200078e0003 */
[----:B------:R-:W-:-:S04]  /*0100*/  @P2 LOP3.LUT R8, R8, 0x80, RZ, 0xfc, !PT ;  /* 0x0000008008082812 */ /* 0x000fc800078efcff */
[----:B------:R0:W5:Y:S01]  /*0110*/  @P2 LDG.E.128 R12, [R2.64] ;  /* 0x00000004020c2981 */ /* 0x000162000c1e1d00 */
[C---:B------:R-:W-:Y:S01]  /*0120*/  @P3 IMAD.WIDE.U32 R10, R8.reuse, R11, c[0x0][0x1b0] ;  /* 0x00006c00080a3625 */ /* 0x040fe200078e000b */
[----:B------:R-:W-:Y:S01]  /*0130*/  @P3 IADD3 R8, R8, 0x80, RZ ;  /* 0x0000008008083810 */ /* 0x000fe20007ffe0ff */
[----:B------:R-:W1:Y:S03]  /*0140*/  S2UR UR6, SR_CTAID.X ;  /* 0x00000000000679c3 */ /* 0x000e660000002500 */
[----:B------:R1:W5:Y:S01]  /*0150*/  @P3 LDG.E.128 R4, [R10.64] ;  /* 0x000000040a043981 */ /* 0x000362000c1e1d00 */
[----:B------:R-:W-:-:S05]  /*0160*/  @P4 IMAD.WIDE.U32 R8, R8, R9, c[0x0][0x1b0] ;  /* 0x00006c0008084625 */ /* 0x000fca00078e0009 */
[----:B------:R0:W5:Y:S01]  /*0170*/  @P4 LDG.E.128 R24, [R8.64] ;  /* 0x0000000408184981 */ /* 0x000162000c1e1d00 */
[----:B-1----:R-:W-:-:S04]  /*0180*/  LEA.HI R11, R100, UR6, RZ, 0x19 ;  /* 0x00000006640b7c11 */ /* 0x002fc8000f8fc8ff */
[----:B------:R-:W-:Y:S01]  /*0190*/  ISETP.GE.AND P0, PT, R11, c[0x0][0x164], PT ;  /* 0x000059000b007a0c */ /* 0x000fe20003f06270 */
[----:B------:R-:W-:Y:S01]  /*01a0*/  CS2R R28, SRZ ;  /* 0x00000000001c7805 */ /* 0x000fe2000001ff00 */
        /* <DEDUP_REMOVED lines=23> */
[----:B------:R-:W-:Y:S05]  /*0320*/  @P0 BRA `(.L_x_0) ;  /* 0x0000262000000947 */ /* 0x000fea0003800000 */
[--C-:B0----5:R-:W-:Y:S01]  /*0330*/  PRMT R99, RZ, 0x5410, R12.reuse ;  /* 0x00005410ff637816 */ /* 0x121fe2000000000c */
[----:B------:R-:W-:Y:S01]  /*0340*/  HFMA2.MMA R9, -RZ, RZ, 0, 5.9604644775390625e-08 ;  /* 0x00000001ff097435 */ /* 0x000fe200000001ff */
[----:B------:R-:W-:-:S02]  /*0350*/  PRMT R98, RZ, 0x7610, R12 ;  /* 0x00007610ff627816 */ /* 0x000fc4000000000c */
[--C-:B------:R-:W-:Y:S02]  /*0360*/  PRMT R97, RZ, 0x5410, R13.reuse ;  /* 0x00005410ff617816 */ /* 0x100fe4000000000d */
[----:B------:R-:W-:Y:S02]  /*0370*/  PRMT R96, RZ, 0x7610, R13 ;  /* 0x00007610ff607816 */ /* 0x000fe4000000000d */
[--C-:B------:R-:W-:Y:S02]  /*0380*/  PRMT R23, RZ, 0x5410, R14.reuse ;  /* 0x00005410ff177816 */ /* 0x100fe4000000000e */
[----:B------:R-:W-:Y:S02]  /*0390*/  PRMT R22, RZ, 0x7610, R14 ;  /* 0x00007610ff167816 */ /* 0x000fe4000000000e */
[--C-:B------:R-:W-:Y:S02]  /*03a0*/  PRMT R21, RZ, 0x5410, R15.reuse ;  /* 0x00005410ff157816 */ /* 0x100fe4000000000f */
        /* <DEDUP_REMOVED lines=10> */
[----:B------:R-:W-:Y:S02]  /*0450*/  MOV R29, RZ ;  /* 0x000000ff001d7202 */ /* 0x000fe40000000f00 */
[----:B------:R-:W-:Y:S02]  /*0460*/  PRMT R8, RZ, 0x7610, R24 ;  /* 0x00007610ff087816 */ /* 0x000fe40000000018 */
[----:B------:R-:W-:-:S02]  /*0470*/  PRMT R7, RZ, 0x5410, R25 ;  /* 0x00005410ff077816 */ /* 0x000fc40000000019 */
[----:B------:R-:W-:Y:S02]  /*0480*/  PRMT R6, RZ, 0x7610, R25 ;  /* 0x00007610ff067816 */ /* 0x000fe40000000019 */
[--C-:B------:R-:W-:Y:S02]  /*0490*/  PRMT R5, RZ, 0x5410, R26.reuse ;  /* 0x00005410ff057816 */ /* 0x100fe4000000001a */
[----:B------:R-:W-:Y:S02]  /*04a0*/  PRMT R4, RZ, 0x7610, R26 ;  /* 0x00007610ff047816 */ /* 0x000fe4000000001a */
[--C-:B------:R-:W-:Y:S02]  /*04b0*/  PRMT R3, RZ, 0x5410, R27.reuse ;  /* 0x00005410ff037816 */ /* 0x100fe4000000001b */
[----:B------:R-:W-:Y:S02]  /*04c0*/  PRMT R2, RZ, 0x7610, R27 ;  /* 0x00007610ff027816 */ /* 0x000fe4000000001b */
.L_x_15:
[----:B------:R-:W-:Y:S02]  /*04d0*/  ISETP.NE.U32.AND P0, PT, RZ, c[0x0][0x1c0], PT ;  /* 0x00007000ff007a0c */ /* 0x000fe40003f05070 */
[----:B------:R-:W-:-:S02]  /*04e0*/  MOV R88, 0x4 ;  /* 0x0000000400587802 */ /* 0x000fc40000000f00 */
[----:B------:R-:W-:Y:S02]  /*04f0*/  ISETP.NE.AND.EX P0, PT, RZ, c[0x0][0x1c4], PT, P0 ;  /* 0x00007100ff007a0c */ /* 0x000fe40003f05300 */
[----:B------:R-:W-:Y:S01]  /*0500*/  SHF.R.S32.HI R0, RZ, 0x1f, R11 ;  /* 0x0000001fff007819 */ /* 0x000fe2000001140b */
[----:B------:R-:W-:-:S04]  /*0510*/  IMAD.WIDE R92, R11, R88, c[0x0][0x1a0] ;  /* 0x000068000b5c7625 */ /* 0x000fc800078e0258 */
[C---:B------:R-:W-:Y:S02]  /*0520*/  IMAD.WIDE R88, R11.reuse, R88, c[0x0][0x1a8] ;  /* 0x00006a000b587625 */ /* 0x040fe400078e0258 */
[----:B------:R-:W2:Y:S04]  /*0530*/  LDG.E R92, [R92.64] ;  /* 0x000000045c5c7981 */ /* 0x000ea8000c1e1900 */
[C---:B------:R-:W-:Y:S01]  /*0540*/  @P0 LEA R90, P1, R11.reuse, c[0x0][0x1c0], 0x1 ;  /* 0x000070000b5a0a11 */ /* 0x040fe200078208ff */
[----:B------:R0:W5:Y:S03]  /*0550*/  LDG.E R101, [R88.64] ;  /* 0x0000000458657981 */ /* 0x000166000c1e1900 */
[----:B------:R-:W-:-:S05]  /*0560*/  @P0 LEA.HI.X R91, R11, c[0x0][0x1c4], R0, 0x1, P1 ;  /* 0x000071000b5b0a11 */ /* 0x000fca00008f0c00 */
[----:B------:R0:W5:Y:S01]  /*0570*/  @P0 LDG.E.U16 R151, [R90.64] ;  /* 0x000000045a970981 */ /* 0x000162000c1e1500 */
[----:B------:R-:W-:-:S05]  /*0580*/  IMAD R0, R11, c[0x0][0x168], RZ ;  /* 0x00005a000b007a24 */ /* 0x000fca00078e02ff */
[----:B------:R-:W-:Y:S01]  /*0590*/  SHF.R.S32.HI R95, RZ, 0x1f, R0 ;  /* 0x0000001fff5f7819 */ /* 0x000fe20000011400 */
[----:B------:R-:W-:-:S03]  /*05a0*/  ULDC.U8 UR6, c[0x0][0x1f0] ;  /* 0x00007c0000067ab9 */ /* 0x000fc60000000000 */
[----:B------:R-:W-:Y:S02]  /*05b0*/  LEA.HI R0, R95, R0, RZ, 0x3 ;  /* 0x000000005f007211 */ /* 0x000fe400078f18ff */
[----:B------:R-:W-:Y:S01]  /*05c0*/  LOP3.LUT R95, R100, 0x7f, RZ, 0xc0, !PT ;  /* 0x0000007f645f7812 */ /* 0x000fe200078ec0ff */
[----:B------:R-:W-:Y:S01]  /*05d0*/  BSSY B0, `(.L_x_1) ;  /* 0x000005d000007945 */ /* 0x000fe20003800000 */
[----:B------:R-:W-:Y:S02]  /*05e0*/  ISETP.NE.AND P1, PT, RZ, UR6, PT ;  /* 0x00000006ff007c0c */ /* 0x000fe4000bf25270 */
[----:B------:R-:W-:Y:S01]  /*05f0*/  LEA.HI.SX32 R0, R0, R95, 0x1d ;  /* 0x0000005f00007211 */ /* 0x000fe200078feaff */
[----:B------:R-:W-:Y:S01]  /*0600*/  CS2R R154, SRZ ;  /* 0x00000000009a7805 */ /* 0x000fe2000001ff00 */
[----:B------:R-:W-:Y:S02]  /*0610*/  LOP3.LUT P5, RZ, R9, 0xff, RZ, 0xc0, !PT ;  /* 0x000000ff09ff7812 */ /* 0x000fe400078ac0ff */
[----:B------:R-:W-:-:S02]  /*0620*/  SHF.R.U32.HI R125, RZ, 0x5, R100 ;  /* 0x00000005ff7d7819 */ /* 0x000fc40000011664 */
[----:B------:R-:W-:Y:S02]  /*0630*/  MOV R153, R0 ;  /* 0x0000000000997202 */ /* 0x000fe40000000f00 */
[----:B--2---:R-:W-:Y:S01]  /*0640*/  FSEL R124, R92, RZ, !P1 ;  /* 0x000000ff5c7c7208 */ /* 0x004fe20004800000 */
[----:B------:R-:W-:Y:S05]  /*0650*/  @!P2 BRA `(.L_x_2) ;  /* 0x000005400000a947 */ /* 0x000fea0003800000 */
[----:B0-----:R-:W-:Y:S01]  /*0660*/  LEA R88, P1, R0, c[0x0][0x188], 0x4 ;  /* 0x0000620000587a11 */ /* 0x001fe200078220ff */
[----:B------:R-:W-:-:S03]  /*0670*/  HFMA2.MMA R93, -RZ, RZ, 0, 9.5367431640625e-07 ;  /* 0x00000010ff5d7435 */ /* 0x000fc600000001ff */
[----:B------:R-:W-:-:S06]  /*0680*/  LEA.HI.X R89, R0, c[0x0][0x18c], RZ, 0x4, P1 ;  /* 0x0000630000597a11 */ /* 0x000fcc00008f24ff */
[----:B------:R-:W2:Y:S01]  /*0690*/  LDG.E.128 R88, [R88.64] ;  /* 0x0000000458587981 */ /* 0x000ea2000c1e1d00 */
[----:B------:R-:W-:-:S06]  /*06a0*/  IMAD.WIDE.U32 R92, R0, R93, c[0x0][0x208] ;  /* 0x00008200005c7625 */ /* 0x000fcc00078e005d */
[----:B------:R-:W3:Y:S01]  /*06b0*/  LDG.E.128 R92, [R92.64] ;  /* 0x000000045c5c7981 */ /* 0x000ee2000c1e1d00 */
[----:B------:R-:W-:-:S04]  /*06c0*/  ISETP.NE.U32.AND P1, PT, RZ, c[0x0][0x218], PT ;  /* 0x00008600ff007a0c */ /* 0x000fc80003f25070 */
[----:B------:R-:W-:-:S13]  /*06d0*/  ISETP.NE.AND.EX P1, PT, RZ, c[0x0][0x21c], PT, P1 ;  /* 0x00008700ff007a0c */ /* 0x000fda0003f25310 */
[----:B------:R-:W-:-:S04]  /*06e0*/  @P1 LEA R140, P6, R0, c[0x0][0x218], 0x4 ;  /* 0x00008600008c1a11 */ /* 0x000fc800078c20ff */
[----:B------:R-:W-:-:S05]  /*06f0*/  @P1 LEA.HI.X R141, R0, c[0x0][0x21c], RZ, 0x4, P6 ;  /* 0x00008700008d1a11 */ /* 0x000fca00030f24ff */
[----:B------:R0:W5:Y:S01]  /*0700*/  @P1 LDG.E.128 R72, [R140.64] ;  /* 0x000000048c481981 */ /* 0x000162000c1e1d00 */
[--C-:B--2---:R-:W-:Y:S02]  /*0710*/  PRMT R107, RZ, 0x5410, R88.reuse ;  /* 0x00005410ff6b7816 */ /* 0x104fe40000000058 */
[----:B------:R-:W-:Y:S02]  /*0720*/  PRMT R137, RZ, 0x7610, R88 ;  /* 0x00007610ff897816 */ /* 0x000fe40000000058 */
[----:B0-----:R-:W-:Y:S01]  /*0730*/  PRMT R141, RZ, 0x5410, R89 ;  /* 0x00005410ff8d7816 */ /* 0x001fe20000000059 */
[C---:B------:R-:W-:Y:S01]  /*0740*/  FADD.FTZ R88, -R124.reuse, R107 ;  /* 0x0000006b7c587221 */ /* 0x040fe20000010100 */
[----:B------:R-:W-:Y:S01]  /*0750*/  PRMT R143, RZ, 0x7610, R89 ;  /* 0x00007610ff8f7816 */ /* 0x000fe20000000059 */
[----:B------:R-:W-:Y:S01]  /*0760*/  FADD.FTZ R150, -R124, R137 ;  /* 0x000000897c967221 */ /* 0x000fe20000010100 */
[--C-:B---3--:R-:W-:Y:S01]  /*0770*/  PRMT R152, RZ, 0x5410, R92.reuse ;  /* 0x00005410ff987816 */ /* 0x108fe2000000005c */
[C---:B-----5:R-:W-:Y:S01]  /*0780*/  FMUL.FTZ R107, R101.reuse, R88 ;  /* 0x00000058656b7220 */ /* 0x060fe20000410000 */
[----:B------:R-:W-:Y:S01]  /*0790*/  PRMT R92, RZ, 0x7610, R92 ;  /* 0x00007610ff5c7816 */ /* 0x000fe2000000005c */
[----:B------:R-:W-:Y:S01]  /*07a0*/  FMUL.FTZ R150, R101, R150 ;  /* 0x0000009665967220 */ /* 0x000fe20000410000 */
[----:B------:R-:W-:Y:S01]  /*07b0*/  PRMT R147, RZ, 0x5410, R93 ;  /* 0x00005410ff937816 */ /* 0x000fe2000000005d */
[----:B------:R-:W-:Y:S01]  /*07c0*/  FADD.FTZ R48, R48, R152 ;  /* 0x0000009830307221 */ /* 0x000fe20000010000 */
[----:B------:R-:W-:Y:S01]  /*07d0*/  PRMT R145, RZ, 0x5410, R90 ;  /* 0x00005410ff917816 */ /* 0x000fe2000000005a */
[-C--:B------:R-:W-:Y:S01]  /*07e0*/  FFMA.FTZ R28, R107, R152.reuse, R28 ;  /* 0x000000986b1c7223 */ /* 0x080fe2000001001c */
[----:B------:R-:W-:Y:S01]  /*07f0*/  PRMT R155, RZ, 0x7610, R90 ;  /* 0x00007610ff9b7816 */ /* 0x000fe2000000005a */
[----:B------:R-:W-:Y:S01]  /*0800*/  FADD.FTZ R148, -R124, R141 ;  /* 0x0000008d7c947221 */ /* 0x000fe20000010100 */
[----:B------:R-:W-:Y:S01]  /*0810*/  PRMT R93, RZ, 0x7610, R93 ;  /* 0x00007610ff5d7816 */ /* 0x000fe2000000005d */
[----:B------:R-:W-:Y:S01]  /*0820*/  FMUL.FTZ R152, R99, R152 ;  /* 0x0000009863987220 */ /* 0x000fe20000410000 */
[----:B------:R-:W-:Y:S01]  /*0830*/  PRMT R89, RZ, 0x5410, R91 ;  /* 0x00005410ff597816 */ /* 0x000fe2000000005b */
[----:B------:R-:W-:Y:S01]  /*0840*/  FADD.FTZ R49, R49, R92 ;  /* 0x0000005c31317221 */ /* 0x000fe20000010000 */
[--C-:B------:R-:W-:Y:S01]  /*0850*/  PRMT R153, RZ, 0x5410, R94.reuse ;  /* 0x00005410ff997816 */ /* 0x100fe2000000005e */
[-C--:B------:R-:W-:Y:S01]  /*0860*/  FFMA.FTZ R29, R150, R92.reuse, R29 ;  /* 0x0000005c961d7223 */ /* 0x080fe2000001001d */
[----:B------:R-:W-:Y:S01]  /*0870*/  PRMT R94, RZ, 0x7610, R94 ;  /* 0x00007610ff5e7816 */ /* 0x000fe2000000005e */
[----:B------:R-:W-:Y:S01]  /*0880*/  FMUL.FTZ R149, R98, R92 ;  /* 0x0000005c62957220 */ /* 0x000fe20000410000 */
[----:B------:R-:W-:Y:S01]  /*0890*/  PRMT R139, RZ, 0x5410, R95 ;  /* 0x00005410ff8b7816 */ /* 0x000fe2000000005f */
[----:B------:R-:W-:Y:S01]  /*08a0*/  FMUL.FTZ R148, R101, R148 ;  /* 0x0000009465947220 */ /* 0x000fe20000410000 */
[----:B------:R-:W-:Y:S01]  /*08b0*/  PRMT R91, RZ, 0x7610, R91 ;  /* 0x00007610ff5b7816 */ /* 0x000fe2000000005b */
[----:B------:R-:W-:Y:S01]  /*08c0*/  FADD.FTZ R90, RZ, R152 ;  /* 0x00000098ff5a7221 */ /* 0x000fe20000010000 */
[----:B------:R-:W-:Y:S01]  /*08d0*/  PRMT R88, RZ, 0x7610, R95 ;  /* 0x00007610ff587816 */ /* 0x000fe2000000005f */
[----:B------:R-:W-:-:S02]  /*08e0*/  FFMA.FTZ R92, R107, R152, RZ ;  /* 0x000000986b5c7223 */ /* 0x000fc400000100ff */
[----:B------:R-:W-:Y:S02]  /*08f0*/  FADD.FTZ R50, R50, R147 ;  /* 0x0000009332327221 */ /* 0x000fe40000010000 */
[-C--:B------:R-:W-:Y:S02]  /*0900*/  FFMA.FTZ R30, R148, R147.reuse, R30 ;  /* 0x00000093941e7223 */ /* 0x080fe4000001001e */
[----:B------:R-:W-:Y:S02]  /*0910*/  FADD.FTZ R146, -R124, R143 ;  /* 0x0000008f7c927221 */ /* 0x000fe40000010100 */
[----:B------:R-:W-:Y:S02]  /*0920*/  FMUL.FTZ R147, R97, R147 ;  /* 0x0000009361937220 */ /* 0x000fe40000410000 */
[----:B------:R-:W-:Y:S02]  /*0930*/  FADD.FTZ R90, R90, R149 ;  /* 0x000000955a5a7221 */ /* 0x000fe40000010000 */
[----:B------:R-:W-:-:S02]  /*0940*/  FFMA.FTZ R92, R150, R149, R92 ;  /* 0x00000095965c7223 */ /* 0x000fc4000001005c */
[----:B------:R-:W-:Y:S02]  /*0950*/  FADD.FTZ R144, -R124, R145 ;  /* 0x000000917c907221 */ /* 0x000fe40000010100 */
[----:B------:R-:W-:Y:S02]  /*0960*/  FMUL.FTZ R146, R101, R146 ;  /* 0x0000009265927220 */ /* 0x000fe40000410000 */
[----:B------:R-:W-:Y:S02]  /*0970*/  FMUL.FTZ R145, R96, R93 ;  /* 0x0000005d60917220 */ /* 0x000fe40000410000 */
[----:B------:R-:W-:Y:S02]  /*0980*/  FADD.FTZ R90, R90, R147 ;  /* 0x000000935a5a7221 */ /* 0x000fe40000010000 */
[----:B------:R-:W-:Y:S02]  /*0990*/  FFMA.FTZ R92, R148, R147, R92 ;  /* 0x00000093945c7223 */ /* 0x000fe4000001005c */
[----:B------:R-:W-:-:S02]  /*09a0*/  FADD.FTZ R142, -R124, R155 ;  /* 0x0000009b7c8e7221 */ /* 0x000fc40000010100 */
[----:B------:R-:W-:Y:S02]  /*09b0*/  FADD.FTZ R140, -R124, R89 ;  /* 0x000000597c8c7221 */ /* 0x000fe40000010100 */
[----:B------:R-:W-:Y:S02]  /*09c0*/  FMUL.FTZ R144, R101, R144 ;  /* 0x0000009065907220 */ /* 0x000fe40000410000 */
[----:B------:R-:W-:Y:S02]  /*09d0*/  FMUL.FTZ R143, R23, R153 ;  /* 0x00000099178f7220 */ /* 0x000fe40000410000 */
[----:B------:R-:W-:Y:S02]  /*09e0*/  FADD.FTZ R90, R90, R145 ;  /* 0x000000915a5a7221 */ /* 0x000fe40000010000 */
[----:B------:R-:W-:Y:S02]  /*09f0*/  FFMA.FTZ R92, R146, R145, R92 ;  /* 0x00000091925c7223 */ /* 0x000fe4000001005c */
[----:B------:R-:W-:-:S02]  /*0a00*/  FMUL.FTZ R142, R101, R142 ;  /* 0x0000008e658e7220 */ /* 0x000fc40000410000 */
[----:B------:R-:W-:Y:S02]  /*0a10*/  FMUL.FTZ R140, R101, R140 ;  /* 0x0000008c658c7220 */ /* 0x000fe40000410000 */
[-C--:B------:R-:W-:Y:S02]  /*0a20*/  FMUL.FTZ R141, R22, R94.reuse ;  /* 0x0000005e168d7220 */ /* 0x080fe40000410000 */
[----:B------:R-:W-:Y:S02]  /*0a30*/  FADD.FTZ R90, R90, R143 ;  /* 0x0000008f5a5a7221 */ /* 0x000fe40000010000 */
[----:B------:R-:W-:Y:S02]  /*0a40*/  FFMA.FTZ R92, R144, R143, R92 ;  /* 0x0000008f905c7223 */ /* 0x000fe4000001005c */
[----:B------:R-:W-:Y:S02]  /*0a50*/  FADD.FTZ R53, R53, R94 ;  /* 0x0000005e35357221 */ /* 0x000fe40000010000 */
[----:B------:R-:W-:-:S02]  /*0a60*/  FFMA.FTZ R33, R142, R94, R33 ;  /* 0x0000005e8e217223 */ /* 0x000fc40000010021 */
[----:B------:R-:W-:Y:S02]  /*0a70*/  FADD.FTZ R54, R54, R139 ;  /* 0x0000008b36367221 */ /* 0x000fe40000010000 */
[-C--:B------:R-:W-:Y:S02]  /*0a80*/  FFMA.FTZ R34, R140, R139.reuse, R34 ;  /* 0x0000008b8c227223 */ /* 0x080fe40000010022 */
[----:B------:R-:W-:Y:S02]  /*0a90*/  FMUL.FTZ R139, R21, R139 ;  /* 0x0000008b158b7220 */ /* 0x000fe40000410000 */
[----:B------:R-:W-:Y:S02]  /*0aa0*/  FADD.FTZ R94, -R124, R91 ;  /* 0x0000005b7c5e7221 */ /* 0x000fe40000010100 */
[----:B------:R-:W-:Y:S02]  /*0ab0*/  FADD.FTZ R90, R90, R141 ;  /* 0x0000008d5a5a7221 */ /* 0x000fe40000010000 */
[----:B------:R-:W-:-:S02]  /*0ac0*/  FFMA.FTZ R92, R142, R141, R92 ;  /* 0x0000008d8e5c7223 */ /* 0x000fc4000001005c */
[----:B------:R-:W-:Y:S02]  /*0ad0*/  FMUL.FTZ R102, R20, R88 ;  /* 0x0000005814667220 */ /* 0x000fe40000410000 */
[----:B------:R-:W-:Y:S02]  /*0ae0*/  FMUL.FTZ R137, R101, R94 ;  /* 0x0000005e65897220 */ /* 0x000fe40000410000 */
[----:B------:R-:W-:Y:S02]  /*0af0*/  FADD.FTZ R155, R90, R139 ;  /* 0x0000008b5a9b7221 */ /* 0x000fe40000010000 */
[----:B------:R-:W-:Y:S02]  /*0b00*/  FFMA.FTZ R92, R140, R139, R92 ;  /* 0x0000008b8c5c7223 */ /* 0x000fe4000001005c */
[----:B------:R-:W-:Y:S02]  /*0b10*/  FADD.FTZ R52, R52, R153 ;  /* 0x0000009934347221 */ /* 0x000fe40000010000 */
[----:B------:R-:W-:Y:S01]  /*0b20*/  FFMA.FTZ R32, R144, R153, R32 ;  /* 0x0000009990207223 */ /* 0x000fe20000010020 */
[----:B------:R-:W-:Y:S01]  /*0b30*/  IADD3 R153, R0, 0x80, RZ ;  /* 0x0000008000997810 */ /* 0x000fe20007ffe0ff */
[----:B------:R-:W-:-:S02]  /*0b40*/  FADD.FTZ R51, R51, R93 ;  /* 0x0000005d33337221 */ /* 0x000fc40000010000 */
[----:B------:R-:W-:Y:S02]  /*0b50*/  FFMA.FTZ R31, R146, R93, R31 ;  /* 0x0000005d921f7223 */ /* 0x000fe4000001001f */
[----:B------:R-:W-:Y:S02]  /*0b60*/  FADD.FTZ R55, R55, R88 ;  /* 0x0000005837377221 */ /* 0x000fe40000010000 */
[----:B------:R-:W-:Y:S02]  /*0b70*/  FFMA.FTZ R35, R137, R88, R35 ;  /* 0x0000005889237223 */ /* 0x000fe40000010023 */
[----:B------:R-:W-:Y:S02]  /*0b80*/  FADD.FTZ R155, R155, R102 ;  /* 0x000000669b9b7221 */ /* 0x000fe40000010000 */
[----:B------:R-:W-:Y:S02]  /*0b90*/  FFMA.FTZ R154, R137, R102, R92 ;  /* 0x00000066899a7223 */ /* 0x000fe4000001005c */
.L_x_2:
[----:B0-----:R-:W-:Y:S05]  /*0ba0*/  BSYNC B0 ;  /* 0x0000000000007941 */ /* 0x001fea0003800000 */
.L_x_1:
[----:B------:R-:W-:Y:S01]  /*0bb0*/  BSSY B0, `(.L_x_3) ;  /* 0x0000056000007945 */ /* 0x000fe20003800000 */
[----:B------:R-:W-:Y:S05]  /*0bc0*/  @!P3 BRA `(.L_x_4) ;  /* 0x000005400000b947 */ /* 0x000fea0003800000 */
[----:B------:R-:W-:Y:S02]  /*0bd0*/  LEA R88, P1, R153, c[0x0][0x188], 0x4 ;  /* 0x0000620099587a11 */ /* 0x000fe400078220ff */
[----:B------:R-:W-:-:S02]  /*0be0*/  MOV R92, 0x10 ;  /* 0x00000010005c7802 */ /* 0x000fc40000000f00 */
        /* <DEDUP_REMOVED lines=9> */
[----:B------:R-:W-:Y:S02]  /*0c80*/  IADD3 R153, R153, 0x80, RZ ;  /* 0x0000008099997810 */ /* 0x000fe40007ffe0ff */
[--C-:B--2---:R-:W-:Y:S02]  /*0c90*/  PRMT R105, RZ, 0x5410, R88.reuse ;  /* 0x00005410ff697816 */ /* 0x104fe40000000058 */
[----:B------:R-:W-:Y:S02]  /*0ca0*/  PRMT R109, RZ, 0x7610, R88 ;  /* 0x00007610ff6d7816 */ /* 0x000fe40000000058 */
[----:B------:R-:W-:Y:S01]  /*0cb0*/  PRMT R111, RZ, 0x5410, R89 ;  /* 0x00005410ff6f7816 */ /* 0x000fe20000000059 */
[C---:B------:R-:W-:Y:S01]  /*0cc0*/  FADD.FTZ R88, -R124.reuse, R105 ;  /* 0x000000697c587221 */ /* 0x040fe20000010100 */
[----:B------:R-:W-:Y:S01]  /*0cd0*/  PRMT R115, RZ, 0x5410, R90 ;  /* 0x00005410ff737816 */ /* 0x000fe2000000005a */
[C---:B------:R-:W-:Y:S01]  /*0ce0*/  FADD.FTZ R104, -R124.reuse, R109 ;  /* 0x0000006d7c687221 */ /* 0x040fe20000010100 */
[--C-:B---3--:R-:W-:Y:S01]  /*0cf0*/  PRMT R106, RZ, 0x5410, R92.reuse ;  /* 0x00005410ff6a7816 */ /* 0x108fe2000000005c */
[C---:B-----5:R-:W-:Y:S01]  /*0d00*/  FMUL.FTZ R105, R101.reuse, R88 ;  /* 0x0000005865697220 */ /* 0x060fe20000410000 */
[----:B------:R-:W-:Y:S01]  /*0d10*/  PRMT R113, RZ, 0x7610, R89 ;  /* 0x00007610ff717816 */ /* 0x000fe20000000059 */
[----:B------:R-:W-:Y:S01]  /*0d20*/  FADD.FTZ R88, -R124, R111 ;  /* 0x0000006f7c587221 */ /* 0x000fe20000010100 */
[----:B------:R-:W-:Y:S01]  /*0d30*/  PRMT R92, RZ, 0x7610, R92 ;  /* 0x00007610ff5c7816 */ /* 0x000fe2000000005c */
[----:B------:R-:W-:Y:S01]  /*0d40*/  FADD.FTZ R68, R68, R106 ;  /* 0x0000006a44447221 */ /* 0x000fe20000010000 */
[----:B------:R-:W-:Y:S01]  /*0d50*/  PRMT R89, RZ, 0x5410, R91 ;  /* 0x00005410ff597816 */ /* 0x000fe2000000005b */
[----:B------:R-:W-:Y:S01]  /*0d60*/  FMUL.FTZ R111, R101, R88 ;  /* 0x00000058656f7220 */ /* 0x000fe20000410000 */
[----:B------:R-:W-:Y:S01]  /*0d70*/  PRMT R110, RZ, 0x5410, R93 ;  /* 0x00005410ff6e7816 */ /* 0x000fe2000000005d */
[-C--:B------:R-:W-:Y:S01]  /*0d80*/  FFMA.FTZ R76, R105, R106.reuse, R76 ;  /* 0x0000006a694c7223 */ /* 0x080fe2000001004c */
[----:B------:R-:W-:Y:S01]  /*0d90*/  PRMT R117, RZ, 0x7610, R90 ;  /* 0x00007610ff757816 */ /* 0x000fe2000000005a */
[C---:B------:R-:W-:Y:S01]  /*0da0*/  FADD.FTZ R88, -R124.reuse, R115 ;  /* 0x000000737c587221 */ /* 0x040fe20000010100 */
[----:B------:R-:W-:Y:S01]  /*0db0*/  PRMT R93, RZ, 0x7610, R93 ;  /* 0x00007610ff5d7816 */ /* 0x000fe2000000005d */
[----:B------:R-:W-:Y:S01]  /*0dc0*/  FMUL.FTZ R106, R19, R106 ;  /* 0x0000006a136a7220 */ /* 0x000fe20000410000 */
[--C-:B------:R-:W-:Y:S01]  /*0dd0*/  PRMT R112, RZ, 0x5410, R94.reuse ;  /* 0x00005410ff707816 */ /* 0x100fe2000000005e */
[----:B------:R-:W-:Y:S01]  /*0de0*/  FADD.FTZ R108, -R124, R113 ;  /* 0x000000717c6c7221 */ /* 0x000fe20000010100 */
[----:B------:R-:W-:Y:S01]  /*0df0*/  PRMT R94, RZ, 0x7610, R94 ;  /* 0x00007610ff5e7816 */ /* 0x000fe2000000005e */
[C---:B------:R-:W-:Y:S01]  /*0e00*/  FMUL.FTZ R113, R101.reuse, R88 ;  /* 0x0000005865717220 */ /* 0x040fe20000410000 */
[----:B------:R-:W-:Y:S01]  /*0e10*/  PRMT R116, RZ, 0x5410, R95 ;  /* 0x00005410ff747816 */ /* 0x000fe2000000005f */
[----:B------:R-:W-:Y:S01]  /*0e20*/  FMUL.FTZ R104, R101, R104 ;  /* 0x0000006865687220 */ /* 0x000fe20000410000 */
[----:B------:R-:W-:Y:S01]  /*0e30*/  PRMT R91, RZ, 0x7610, R91 ;  /* 0x00007610ff5b7816 */ /* 0x000fe2000000005b */
[----:B------:R-:W-:Y:S01]  /*0e40*/  FMUL.FTZ R109, R18, R92 ;  /* 0x0000005c126d7220 */ /* 0x000fe20000410000 */
[----:B------:R-:W-:Y:S01]  /*0e50*/  PRMT R95, RZ, 0x7610, R95 ;  /* 0x00007610ff5f7816 */ /* 0x000fe2000000005f */
[----:B------:R-:W-:-:S02]  /*0e60*/  FADD.FTZ R88, R155, R106 ;  /* 0x0000006a9b587221 */ /* 0x000fc40000010000 */
[----:B------:R-:W-:Y:S02]  /*0e70*/  FFMA.FTZ R154, R105, R106, R154 ;  /* 0x0000006a699a7223 */ /* 0x000fe4000001009a */
[----:B------:R-:W-:Y:S02]  /*0e80*/  FADD.FTZ R70, R70, R110 ;  /* 0x0000006e46467221 */ /* 0x000fe40000010000 */
[-C--:B------:R-:W-:Y:S02]  /*0e90*/  FFMA.FTZ R78, R111, R110.reuse, R78 ;  /* 0x0000006e6f4e7223 */ /* 0x080fe4000001004e */
[----:B------:R-:W-:Y:S02]  /*0ea0*/  FADD.FTZ R90, -R124, R89 ;  /* 0x000000597c5a7221 */ /* 0x000fe40000010100 */
[----:B------:R-:W-:Y:S02]  /*0eb0*/  FMUL.FTZ R110, R17, R110 ;  /* 0x0000006e116e7220 */ /* 0x000fe40000410000 */
[----:B------:R-:W-:-:S02]  /*0ec0*/  FADD.FTZ R89, R88, R109 ;  /* 0x0000006d58597221 */ /* 0x000fc40000010000 */
[----:B------:R-:W-:Y:S02]  /*0ed0*/  FFMA.FTZ R154, R104, R109, R154 ;  /* 0x0000006d689a7223 */ /* 0x000fe4000001009a */
[----:B------:R-:W-:Y:S02]  /*0ee0*/  FMUL.FTZ R108, R101, R108 ;  /* 0x0000006c656c7220 */ /* 0x000fe40000410000 */
[----:B------:R-:W-:Y:S02]  /*0ef0*/  FMUL.FTZ R115, R16, R93 ;  /* 0x0000005d10737220 */ /* 0x000fe40000410000 */
[----:B------:R-:W-:Y:S02]  /*0f00*/  FADD.FTZ R88, R89, R110 ;  /* 0x0000006e59587221 */ /* 0x000fe40000010000 */
[----:B------:R-:W-:Y:S02]  /*0f10*/  FFMA.FTZ R154, R111, R110, R154 ;  /* 0x0000006e6f9a7223 */ /* 0x000fe4000001009a */
[----:B------:R-:W-:-:S02]  /*0f20*/  FADD.FTZ R80, R80, R112 ;  /* 0x0000007050507221 */ /* 0x000fc40000010000 */
[-C--:B------:R-:W-:Y:S02]  /*0f30*/  FFMA.FTZ R56, R113, R112.reuse, R56 ;  /* 0x0000007071387223 */ /* 0x080fe40000010038 */
[----:B------:R-:W-:Y:S02]  /*0f40*/  FMUL.FTZ R112, R15, R112 ;  /* 0x000000700f707220 */ /* 0x000fe40000410000 */
[----:B------:R-:W-:Y:S02]  /*0f50*/  FADD.FTZ R114, -R124, R117 ;  /* 0x000000757c727221 */ /* 0x000fe40000010100 */
[----:B------:R-:W-:Y:S02]  /*0f60*/  FADD.FTZ R89, R88, R115 ;  /* 0x0000007358597221 */ /* 0x000fe40000010000 */
[----:B------:R-:W-:Y:S02]  /*0f70*/  FFMA.FTZ R154, R108, R115, R154 ;  /* 0x000000736c9a7223 */ /* 0x000fe4000001009a */
[----:B------:R-:W-:-:S02]  /*0f80*/  FMUL.FTZ R119, R101, R90 ;  /* 0x0000005a65777220 */ /* 0x000fc40000410000 */
[----:B------:R-:W-:Y:S02]  /*0f90*/  FMUL.FTZ R114, R101, R114 ;  /* 0x0000007265727220 */ /* 0x000fe40000410000 */
[----:B------:R-:W-:Y:S02]  /*0fa0*/  FMUL.FTZ R117, R14, R94 ;  /* 0x0000005e0e757220 */ /* 0x000fe40000410000 */
[----:B------:R-:W-:Y:S02]  /*0fb0*/  FADD.FTZ R88, R89, R112 ;  /* 0x0000007059587221 */ /* 0x000fe40000010000 */
[----:B------:R-:W-:Y:S02]  /*0fc0*/  FFMA.FTZ R154, R113, R112, R154 ;  /* 0x00000070719a7223 */ /* 0x000fe4000001009a */
[----:B------:R-:W-:Y:S02]  /*0fd0*/  FADD.FTZ R82, R82, R116 ;  /* 0x0000007452527221 */ /* 0x000fe40000010000 */
[----:B------:R-:W-:-:S02]  /*0fe0*/  FFMA.FTZ R58, R119, R116, R58 ;  /* 0x00000074773a7223 */ /* 0x000fc4000001003a */
[----:B------:R-:W-:Y:S02]  /*0ff0*/  FMUL.FTZ R116, R13, R116 ;  /* 0x000000740d747220 */ /* 0x000fe40000410000 */
[----:B------:R-:W-:Y:S02]  /*1000*/  FADD.FTZ R120, -R124, R91 ;  /* 0x0000005b7c787221 */ /* 0x000fe40000010100 */
[----:B------:R-:W-:Y:S02]  /*1010*/  FADD.FTZ R89, R88, R117 ;  /* 0x0000007558597221 */ /* 0x000fe40000010000 */
[----:B------:R-:W-:Y:S02]  /*1020*/  FFMA.FTZ R154, R114, R117, R154 ;  /* 0x00000075729a7223 */ /* 0x000fe4000001009a */
[----:B------:R-:W-:Y:S02]  /*1030*/  FMUL.FTZ R118, R12, R95 ;  /* 0x0000005f0c767220 */ /* 0x000fe40000410000 */
[----:B------:R-:W-:-:S02]  /*1040*/  FMUL.FTZ R120, R101, R120 ;  /* 0x0000007865787220 */ /* 0x000fc40000410000 */
[----:B------:R-:W-:Y:S02]  /*1050*/  FADD.FTZ R89, R89, R116 ;  /* 0x0000007459597221 */ /* 0x000fe40000010000 */
[----:B------:R-:W-:Y:S02]  /*1060*/  FFMA.FTZ R91, R119, R116, R154 ;  /* 0x00000074775b7223 */ /* 0x000fe4000001009a */
[----:B------:R-:W-:Y:S02]  /*1070*/  FADD.FTZ R69, R69, R92 ;  /* 0x0000005c45457221 */ /* 0x000fe40000010000 */
[----:B------:R-:W-:Y:S02]  /*1080*/  FFMA.FTZ R77, R104, R92, R77 ;  /* 0x0000005c684d7223 */ /* 0x000fe4000001004d */
[----:B------:R-:W-:Y:S02]  /*1090*/  FADD.FTZ R71, R71, R93 ;  /* 0x0000005d47477221 */ /* 0x000fe40000010000 */
[----:B------:R-:W-:-:S02]  /*10a0*/  FFMA.FTZ R79, R108, R93, R79 ;  /* 0x0000005d6c4f7223 */ /* 0x000fc4000001004f */
[----:B------:R-:W-:Y:S02]  /*10b0*/  FADD.FTZ R81, R81, R94 ;  /* 0x0000005e51517221 */ /* 0x000fe40000010000 */
[----:B------:R-:W-:Y:S02]  /*10c0*/  FFMA.FTZ R57, R114, R94, R57 ;  /* 0x0000005e72397223 */ /* 0x000fe40000010039 */
[----:B------:R-:W-:Y:S02]  /*10d0*/  FADD.FTZ R83, R83, R95 ;  /* 0x0000005f53537221 */ /* 0x000fe40000010000 */
[C---:B------:R-:W-:Y:S02]  /*10e0*/  FFMA.FTZ R59, R120.reuse, R95, R59 ;  /* 0x0000005f783b7223 */ /* 0x040fe4000001003b */
[----:B------:R-:W-:Y:S02]  /*10f0*/  FADD.FTZ R155, R89, R118 ;  /* 0x00000076599b7221 */ /* 0x000fe40000010000 */
[----:B------:R-:W-:-:S02]  /*1100*/  FFMA.FTZ R154, R120, R118, R91 ;  /* 0x00000076789a7223 */ /* 0x000fc4000001005b */
.L_x_4:
[----:B------:R-:W-:Y:S05]  /*1110*/  BSYNC B0 ;  /* 0x0000000000007941 */ /* 0x000fea0003800000 */
.L_x_3:
[----:B------:R-:W-:Y:S01]  /*1120*/  BSSY B0, `(.L_x_5) ;  /* 0x0000055000007945 */ /* 0x000fe20003800000 */
[----:B------:R-:W-:Y:S05]  /*1130*/  @!P4 BRA `(.L_x_6) ;  /* 0x000005300000c947 */ /* 0x000fea0003800000 */
[----:B------:R-:W-:Y:S01]  /*1140*/  LEA R88, P1, R153, c[0x0][0x188], 0x4 ;  /* 0x0000620099587a11 */ /* 0x000fe200078220ff */
        /* <DEDUP_REMOVED lines=9> */
[----:B------:R2:W5:Y:S02]  /*11e0*/  @P1 LDG.E.128 R84, [R122.64] ;  /* 0x000000047a541981 */ /* 0x000564000c1e1d00 */
[--C-:B--2---:R-:W-:Y:S02]  /*11f0*/  PRMT R123, RZ, 0x5410, R89.reuse ;  /* 0x00005410ff7b7816 */ /* 0x104fe40000000059 */
[----:B------:R-:W-:Y:S02]  /*1200*/  PRMT R89, RZ, 0x7610, R89 ;  /* 0x00007610ff597816 */ /* 0x000fe40000000059 */
[--C-:B------:R-:W-:Y:S01]  /*1210*/  PRMT R121, RZ, 0x7610, R88.reuse ;  /* 0x00007610ff797816 */ /* 0x100fe20000000058 */
[C---:B------:R-:W-:Y:S01]  /*1220*/  FADD.FTZ R128, -R124.reuse, R123 ;  /* 0x0000007b7c807221 */ /* 0x040fe20000010100 */
[----:B------:R-:W-:Y:S01]  /*1230*/  PRMT R103, RZ, 0x5410, R88 ;  /* 0x00005410ff677816 */ /* 0x000fe20000000058 */
[C---:B------:R-:W-:Y:S01]  /*1240*/  FADD.FTZ R132, -R124.reuse, R89 ;  /* 0x000000597c847221 */ /* 0x040fe20000010100 */
[--C-:B------:R-:W-:Y:S01]  /*1250*/  PRMT R127, RZ, 0x5410, R90.reuse ;  /* 0x00005410ff7f7816 */ /* 0x100fe2000000005a */
[C---:B------:R-:W-:Y:S01]  /*1260*/  FADD.FTZ R126, -R124.reuse, R121 ;  /* 0x000000797c7e7221 */ /* 0x040fe20000010100 */
[----:B------:R-:W-:Y:S01]  /*1270*/  PRMT R129, RZ, 0x7610, R90 ;  /* 0x00007610ff817816 */ /* 0x000fe2000000005a */
[----:B------:R-:W-:Y:S01]  /*1280*/  FADD.FTZ R90, -R124, R103 ;  /* 0x000000677c5a7221 */ /* 0x000fe20000010100 */
[--C-:B---3--:R-:W-:Y:S01]  /*1290*/  PRMT R89, RZ, 0x5410, R92.reuse ;  /* 0x00005410ff597816 */ /* 0x108fe2000000005c */
[C---:B-----5:R-:W-:Y:S01]  /*12a0*/  FMUL.FTZ R122, R101.reuse, R126 ;  /* 0x0000007e657a7220 */ /* 0x060fe20000410000 */
[----:B------:R-:W-:Y:S01]  /*12b0*/  PRMT R92, RZ, 0x7610, R92 ;  /* 0x00007610ff5c7816 */ /* 0x000fe2000000005c */
[C---:B------:R-:W-:Y:S01]  /*12c0*/  FMUL.FTZ R103, R101.reuse, R90 ;  /* 0x0000005a65677220 */ /* 0x040fe20000410000 */
[----:B------:R-:W-:Y:S01]  /*12d0*/  PRMT R130, RZ, 0x5410, R93 ;  /* 0x00005410ff827816 */ /* 0x000fe2000000005d */
[----:B------:R-:W-:Y:S01]  /*12e0*/  FMUL.FTZ R126, R10, R89 ;  /* 0x000000590a7e7220 */ /* 0x000fe20000410000 */
[--C-:B------:R-:W-:Y:S01]  /*12f0*/  PRMT R131, RZ, 0x5410, R91.reuse ;  /* 0x00005410ff837816 */ /* 0x100fe2000000005b */
[----:B------:R-:W-:Y:S01]  /*1300*/  FMUL.FTZ R121, R101, R128 ;  /* 0x0000008065797220 */ /* 0x000fe20000410000 */
[----:B------:R-:W-:Y:S01]  /*1310*/  PRMT R91, RZ, 0x7610, R91 ;  /* 0x00007610ff5b7816 */ /* 0x000fe2000000005b */
[----:B------:R-:W-:Y:S01]  /*1320*/  FMUL.FTZ R123, R8, R92 ;  /* 0x0000005c087b7220 */ /* 0x000fe20000410000 */
[----:B------:R-:W-:Y:S01]  /*1330*/  PRMT R93, RZ, 0x7610, R93 ;  /* 0x00007610ff5d7816 */ /* 0x000fe2000000005d */
[----:B------:R-:W-:Y:S01]  /*1340*/  FADD.FTZ R90, R155, R126 ;  /* 0x0000007e9b5a7221 */ /* 0x000fe20000010000 */
[--C-:B------:R-:W-:Y:S01]  /*1350*/  PRMT R136, RZ, 0x5410, R95.reuse ;  /* 0x00005410ff887816 */ /* 0x100fe2000000005f */
[----:B------:R-:W-:Y:S01]  /*1360*/  FFMA.FTZ R154, R103, R126, R154 ;  /* 0x0000007e679a7223 */ /* 0x000fe2000001009a */
[----:B------:R-:W-:Y:S01]  /*1370*/  PRMT R95, RZ, 0x7610, R95 ;  /* 0x00007610ff5f7816 */ /* 0x000fe2000000005f */
[----:B------:R-:W-:-:S02]  /*1380*/  FADD.FTZ R60, R60, R89 ;  /* 0x000000593c3c7221 */ /* 0x000fc40000010000 */
[----:B------:R-:W-:Y:S02]  /*1390*/  FFMA.FTZ R40, R103, R89, R40 ;  /* 0x0000005967287223 */ /* 0x000fe40000010028 */
[----:B------:R-:W-:Y:S02]  /*13a0*/  FADD.FTZ R62, R62, R130 ;  /* 0x000000823e3e7221 */ /* 0x000fe40000010000 */
[-C--:B------:R-:W-:Y:S02]  /*13b0*/  FFMA.FTZ R42, R121, R130.reuse, R42 ;  /* 0x00000082792a7223 */ /* 0x080fe4000001002a */
[----:B------:R-:W-:Y:S02]  /*13c0*/  FMUL.FTZ R130, R7, R130 ;  /* 0x0000008207827220 */ /* 0x000fe40000410000 */
[----:B------:R-:W-:Y:S02]  /*13d0*/  FADD.FTZ R89, R90, R123 ;  /* 0x0000007b5a597221 */ /* 0x000fe40000010000 */
[----:B------:R-:W-:-:S02]  /*13e0*/  FFMA.FTZ R154, R122, R123, R154 ;  /* 0x0000007b7a9a7223 */ /* 0x000fc4000001009a */
[C---:B------:R-:W-:Y:S01]  /*13f0*/  FADD.FTZ R138, -R124.reuse, R91 ;  /* 0x0000005b7c8a7221 */ /* 0x040fe20000010100 */
[--C-:B------:R-:W-:Y:S01]  /*1400*/  PRMT R91, RZ, 0x5410, R94.reuse ;  /* 0x00005410ff5b7816 */ /* 0x100fe2000000005e */
[----:B------:R-:W-:Y:S01]  /*1410*/  FADD.FTZ R156, -R124, R127 ;  /* 0x0000007f7c9c7221 */ /* 0x000fe20000010100 */
[----:B------:R-:W-:Y:S01]  /*1420*/  PRMT R94, RZ, 0x7610, R94 ;  /* 0x00007610ff5e7816 */ /* 0x000fe2000000005e */
[----:B------:R-:W-:Y:S02]  /*1430*/  FMUL.FTZ R128, R101, R132 ;  /* 0x0000008465807220 */ /* 0x000fe40000410000 */
[----:B------:R-:W-:Y:S02]  /*1440*/  FMUL.FTZ R127, R6, R93 ;  /* 0x0000005d067f7220 */ /* 0x000fe40000410000 */
[----:B------:R-:W-:Y:S02]  /*1450*/  FADD.FTZ R90, R89, R130 ;  /* 0x00000082595a7221 */ /* 0x000fe40000010000 */
[----:B------:R-:W-:-:S02]  /*1460*/  FFMA.FTZ R154, R121, R130, R154 ;  /* 0x00000082799a7223 */ /* 0x000fc4000001009a */
[C---:B------:R-:W-:Y:S02]  /*1470*/  FADD.FTZ R134, -R124.reuse, R129 ;  /* 0x000000817c867221 */ /* 0x040fe40000010100 */
[----:B------:R-:W-:Y:S02]  /*1480*/  FADD.FTZ R88, -R124, R131 ;  /* 0x000000837c587221 */ /* 0x000fe40000010100 */
[----:B------:R-:W-:Y:S02]  /*1490*/  FMUL.FTZ R129, R101, R156 ;  /* 0x0000009c65817220 */ /* 0x000fe40000410000 */
[----:B------:R-:W-:Y:S02]  /*14a0*/  FMUL.FTZ R132, R5, R91 ;  /* 0x0000005b05847220 */ /* 0x000fe40000410000 */
[----:B------:R-:W-:Y:S02]  /*14b0*/  FADD.FTZ R89, R90, R127 ;  /* 0x0000007f5a597221 */ /* 0x000fe40000010000 */
[----:B------:R-:W-:-:S02]  /*14c0*/  FFMA.FTZ R154, R128, R127, R154 ;  /* 0x0000007f809a7223 */ /* 0x000fc4000001009a */
[C---:B------:R-:W-:Y:S02]  /*14d0*/  FMUL.FTZ R133, R101.reuse, R88 ;  /* 0x0000005865857220 */ /* 0x040fe40000410000 */
[----:B------:R-:W-:Y:S02]  /*14e0*/  FMUL.FTZ R134, R101, R134 ;  /* 0x0000008665867220 */ /* 0x000fe40000410000 */
[----:B------:R-:W-:Y:S02]  /*14f0*/  FMUL.FTZ R131, R4, R94 ;  /* 0x0000005e04837220 */ /* 0x000fe40000410000 */
[----:B------:R-:W-:Y:S02]  /*1500*/  FADD.FTZ R88, R89, R132 ;  /* 0x0000008459587221 */ /* 0x000fe40000010000 */
[----:B------:R-:W-:Y:S02]  /*1510*/  FFMA.FTZ R154, R129, R132, R154 ;  /* 0x00000084819a7223 */ /* 0x000fe4000001009a */
[----:B------:R-:W-:-:S02]  /*1520*/  FADD.FTZ R66, R66, R136 ;  /* 0x0000008842427221 */ /* 0x000fc40000010000 */
[-C--:B------:R-:W-:Y:S02]  /*1530*/  FFMA.FTZ R46, R133, R136.reuse, R46 ;  /* 0x00000088852e7223 */ /* 0x080fe4000001002e */
[----:B------:R-:W-:Y:S02]  /*1540*/  FMUL.FTZ R136, R3, R136 ;  /* 0x0000008803887220 */ /* 0x000fe40000410000 */
        /* <DEDUP_REMOVED lines=18> */
.L_x_6:
[----:B------:R-:W-:Y:S05]  /*1670*/  BSYNC B0 ;  /* 0x0000000000007941 */ /* 0x000fea0003800000 */
.L_x_5:
[----:B------:R-:W-:Y:S02]  /*1680*/  LOP3.LUT R156, R125, 0x7fffffc, RZ, 0xc0, !PT ;  /* 0x07fffffc7d9c7812 */ /* 0x000fe400078ec0ff */
[----:B------:R-:W-:Y:S02]  /*1690*/  MOV R153, 0x3f800000 ;  /* 0x3f80000000997802 */ /* 0x000fe40000000f00 */
[----:B------:R-:W-:Y:S02]  /*16a0*/  LOP3.LUT P1, RZ, R100, 0x1f, RZ, 0xc0, !PT ;  /* 0x0000001f64ff7812 */ /* 0x000fe4000782c0ff */
[----:B------:R-:W-:Y:S02]  /*16b0*/  @!P5 IADD3 R156, R156, 0x4, RZ ;  /* 0x000000049c9cd810 */ /* 0x000fe40007ffe0ff */
[----:B-----5:R-:W-:Y:S01]  /*16c0*/  @P0 PRMT R153, RZ, 0x5410, R151 ;  /* 0x00005410ff990816 */ /* 0x020fe20000000097 */
[----:B------:R-:W-:Y:S06]  /*16d0*/  BRA.DIV ~URZ, `(.L_x_7) ;  /* 0x000014627f007947 */ /* 0x000fec000b800000 */
[----:B------:R0:W1:Y:S02]  /*16e0*/  SHFL.DOWN PT, R90, R155, 0x10, 0x1f ;  /* 0x0a001f009b5a7f89 */ /* 0x00006400000e0000 */
.L_x_16:
[----:B------:R-:W-:Y:S05]  /*16f0*/  BRA.DIV ~URZ, `(.L_x_8) ;  /* 0x000014c27f007947 */ /* 0x000fea000b800000 */
[----:B------:R-:W2:Y:S01]  /*1700*/  SHFL.DOWN PT, R89, R154, 0x10, 0x1f ;  /* 0x0a001f009a597f89 */ /* 0x000ea200000e0000 */
[----:B01----:R-:W-:-:S05]  /*1710*/  FADD.FTZ R155, R90, R155 ;  /* 0x0000009b5a9b7221 */ /* 0x003fca0000010000 */
[----:B------:R-:W0:Y:S01]  /*1720*/  SHFL.DOWN PT, R88, R155, 0x8, 0x1f ;  /* 0x09001f009b587f89 */ /* 0x000e2200000e0000 */
[----:B--2---:R-:W-:-:S05]  /*1730*/  FADD.FTZ R89, R89, R154 ;  /* 0x0000009a59597221 */ /* 0x004fca0000010000 */
[----:B------:R-:W1:Y:S01]  /*1740*/  SHFL.DOWN PT, R90, R89, 0x8, 0x1f ;  /* 0x09001f00595a7f89 */ /* 0x000e6200000e0000 */
[----:B0-----:R-:W-:-:S05]  /*1750*/  FADD.FTZ R88, R88, R155 ;  /* 0x0000009b58587221 */ /* 0x001fca0000010000 */
[----:B------:R-:W0:Y:S01]  /*1760*/  SHFL.DOWN PT, R91, R88, 0x4, 0x1f ;  /* 0x08801f00585b7f89 */ /* 0x000e2200000e0000 */
[----:B-1----:R-:W-:-:S05]  /*1770*/  FADD.FTZ R90, R89, R90 ;  /* 0x0000005a595a7221 */ /* 0x002fca0000010000 */
[----:B------:R-:W1:Y:S01]  /*1780*/  SHFL.DOWN PT, R93, R90, 0x4, 0x1f ;  /* 0x08801f005a5d7f89 */ /* 0x000e6200000e0000 */
[----:B0-----:R-:W-:-:S05]  /*1790*/  FADD.FTZ R91, R88, R91 ;  /* 0x0000005b585b7221 */ /* 0x001fca0000010000 */
[----:B------:R-:W0:Y:S01]  /*17a0*/  SHFL.DOWN PT, R92, R91, 0x2, 0x1f ;  /* 0x08401f005b5c7f89 */ /* 0x000e2200000e0000 */
[----:B-1----:R-:W-:-:S05]  /*17b0*/  FADD.FTZ R93, R90, R93 ;  /* 0x0000005d5a5d7221 */ /* 0x002fca0000010000 */
[----:B------:R-:W1:Y:S01]  /*17c0*/  SHFL.DOWN PT, R94, R93, 0x2, 0x1f ;  /* 0x08401f005d5e7f89 */ /* 0x000e6200000e0000 */
[----:B0-----:R-:W-:-:S05]  /*17d0*/  FADD.FTZ R92, R91, R92 ;  /* 0x0000005c5b5c7221 */ /* 0x001fca0000010000 */
[----:B------:R0:W2:Y:S01]  /*17e0*/  SHFL.DOWN PT, R95, R92, 0x1, 0x1f ;  /* 0x08201f005c5f7f89 */ /* 0x0000a200000e0000 */
[----:B-1----:R-:W-:-:S05]  /*17f0*/  FADD.FTZ R94, R93, R94 ;  /* 0x0000005e5d5e7221 */ /* 0x002fca0000010000 */
[----:B------:R0:W1:Y:S02]  /*1800*/  SHFL.DOWN PT, R89, R94, 0x1, 0x1f ;  /* 0x08201f005e597f89 */ /* 0x00006400000e0000 */
.L_x_17:
[----:B------:R-:W-:Y:S01]  /*1810*/  @!P1 LOP3.LUT R91, R125, 0x3, RZ, 0xc0, !PT ;  /* 0x000000037d5b9812 */ /* 0x000fe200078ec0ff */
[----:B--2---:R-:W-:Y:S01]  /*1820*/  FADD.FTZ R124, R95, R92 ;  /* 0x0000005c5f7c7221 */ /* 0x004fe20000010000 */
[----:B------:R-:W-:Y:S01]  /*1830*/  ULDC.U8 UR6, c[0x0][0x1f0] ;  /* 0x00007c0000067ab9 */ /* 0x000fe20000000000 */
[----:B-1----:R-:W-:Y:S01]  /*1840*/  FADD.FTZ R125, R89, R94 ;  /* 0x0000005e597d7221 */ /* 0x002fe20000010000 */
[----:B------:R-:W-:Y:S02]  /*1850*/  @!P1 IADD3 R151, R156, R91, RZ ;  /* 0x0000005b9c979210 */ /* 0x000fe40007ffe0ff */
[----:B------:R-:W-:Y:S01]  /*1860*/  ISETP.NE.AND P0, PT, RZ, UR6, PT ;  /* 0x00000006ff007c0c */ /* 0x000fe2000bf05270 */
[----:B------:R-:W-:Y:S01]  /*1870*/  WARPSYNC 0xffffffff ;  /* 0xffffffff00007948 */ /* 0x000fe20003800000 */
[----:B------:R-:W-:Y:S01]  /*1880*/  BSSY B0, `(.L_x_9) ;  /* 0x0000061000007945 */ /* 0x000fe20003800000 */
[----:B------:R-:W-:Y:S04]  /*1890*/  @!P1 STS.64 [R151.X8+0x3000], R124 ;  /* 0x0030007c97009388 */ /* 0x000fe80000008a00 */
[----:B------:R-:W-:Y:S06]  /*18a0*/  BAR.SYNC.DEFER_BLOCKING 0x0 ;  /* 0x0000000000007b1d */ /* 0x000fec0000010000 */
[----:B------:R-:W1:Y:S04]  /*18b0*/  LDS.128 R88, [R156.X8+0x3000] ;  /* 0x003000009c587984 */ /* 0x000e680000008c00 */
[----:B0-----:R-:W0:Y:S01]  /*18c0*/  LDS.128 R92, [R156.X8+0x3010] ;  /* 0x003010009c5c7984 */ /* 0x001e220000008c00 */
[----:B-1----:R-:W-:-:S02]  /*18d0*/  FADD.FTZ R155, RZ, R88 ;  /* 0x00000058ff9b7221 */ /* 0x002fc40000010000 */
[----:B------:R-:W-:Y:S02]  /*18e0*/  FADD.FTZ R88, RZ, R89 ;  /* 0x00000059ff587221 */ /* 0x000fe40000010000 */
[----:B------:R-:W-:Y:S02]  /*18f0*/  FADD.FTZ R155, R90, R155 ;  /* 0x0000009b5a9b7221 */ /* 0x000fe40000010000 */
[----:B------:R-:W-:Y:S02]  /*1900*/  FADD.FTZ R88, R91, R88 ;  /* 0x000000585b587221 */ /* 0x000fe40000010000 */
[----:B0-----:R-:W-:Y:S02]  /*1910*/  FADD.FTZ R155, R155, R92 ;  /* 0x0000005c9b9b7221 */ /* 0x001fe40000010000 */
[----:B------:R-:W-:Y:S02]  /*1920*/  FADD.FTZ R88, R88, R93 ;  /* 0x0000005d58587221 */ /* 0x000fe40000010000 */
[----:B------:R-:W-:-:S02]  /*1930*/  FADD.FTZ R94, R94, R155 ;  /* 0x0000009b5e5e7221 */ /* 0x000fc40000010000 */
[----:B------:R-:W-:Y:S02]  /*1940*/  FADD.FTZ R95, R95, R88 ;  /* 0x000000585f5f7221 */ /* 0x000fe40000010000 */
[----:B------:R-:W-:Y:S02]  /*1950*/  FMUL.FTZ R94, R94, c[0x0][0x1e0] ;  /* 0x000078005e5e7a20 */ /* 0x000fe40000410000 */
[----:B------:R-:W-:-:S03]  /*1960*/  FMUL.FTZ R95, R95, c[0x0][0x1e0] ;  /* 0x000078005f5f7a20 */ /* 0x000fc60000410000 */
[----:B------:R-:W-:Y:S01]  /*1970*/  FSEL R94, R94, RZ, !P0 ;  /* 0x000000ff5e5e7208 */ /* 0x000fe20004000000 */
[----:B------:R-:W-:Y:S05]  /*1980*/  @!P2 BRA `(.L_x_10) ;  /* 0x000005000000a947 */ /* 0x000fea0003800000 */
[----:B------:R-:W-:Y:S01]  /*1990*/  ISETP.NE.U32.AND P0, PT, RZ, c[0x0][0x218], PT ;  /* 0x00008600ff007a0c */ /* 0x000fe20003f05070 */
[-CC-:B------:R-:W-:Y:S02]  /*19a0*/  FFMA.FTZ R90, R144, R95.reuse, R94.reuse ;  /* 0x0000005f905a7223 */ /* 0x180fe4000001005e */
[-C--:B------:R-:W-:Y:S01]  /*19b0*/  FFMA.FTZ R89, R107, R95.reuse, R94 ;  /* 0x0000005f6b597223 */ /* 0x080fe2000001005e */
[----:B------:R-:W-:Y:S01]  /*19c0*/  ISETP.NE.AND.EX P1, PT, RZ, c[0x0][0x21c], PT, P0 ;  /* 0x00008700ff007a0c */ /* 0x000fe20003f25300 */
[----:B------:R-:W-:Y:S01]  /*19d0*/  FADD.FTZ R90, R143, -R90 ;  /* 0x8000005a8f5a7221 */ /* 0x000fe20000010000 */
[----:B------:R-:W-:Y:S01]  /*19e0*/  ISETP.NE.U32.AND P0, PT, RZ, c[0x0][0x258], PT ;  /* 0x00009600ff007a0c */ /* 0x000fe20003f05070 */
[----:B------:R-:W-:Y:S02]  /*19f0*/  FFMA.FTZ R88, R148, R95, R94 ;  /* 0x0000005f94587223 */ /* 0x000fe4000001005e */
[----:B------:R-:W-:Y:S01]  /*1a00*/  FADD.FTZ R124, R152, -R89 ;  /* 0x80000059987c7221 */ /* 0x000fe20000010000 */
[----:B------:R-:W-:Y:S01]  /*1a10*/  ISETP.NE.AND.EX P0, PT, RZ, c[0x0][0x25c], PT, P0 ;  /* 0x00009700ff007a0c */ /* 0x000fe20003f05300 */
[----:B------:R-:W-:-:S02]  /*1a20*/  FMUL.FTZ R90, R101, R90 ;  /* 0x0000005a655a7220 */ /* 0x000fc40000410000 */
[----:B------:R-:W-:Y:S02]  /*1a30*/  FADD.FTZ R88, R147, -R88 ;  /* 0x8000005893587221 */ /* 0x000fe40000010000 */
[C---:B------:R-:W-:Y:S02]  /*1a40*/  FMUL.FTZ R124, R101.reuse, R124 ;  /* 0x0000007c657c7220 */ /* 0x040fe40000410000 */
[----:B------:R-:W-:Y:S01]  /*1a50*/  @P1 PRMT R89, RZ, 0x5410, R74 ;  /* 0x00005410ff591816 */ /* 0x000fe2000000004a */
[----:B------:R-:W-:Y:S02]  /*1a60*/  FMUL.FTZ R88, R101, R88 ;  /* 0x0000005865587220 */ /* 0x000fe40000410000 */
[----:B------:R-:W-:Y:S02]  /*1a70*/  FFMA.FTZ R154, R142, R95, R94 ;  /* 0x0000005f8e9a7223 */ /* 0x000fe4000001005e */
[----:B------:R-:W-:Y:S01]  /*1a80*/  @P1 FADD.FTZ R90, R90, R89 ;  /* 0x000000595a5a1221 */ /* 0x000fe20000010000 */
[----:B------:R-:W-:Y:S01]  /*1a90*/  @P1 PRMT R89, RZ, 0x5410, R73 ;  /* 0x00005410ff591816 */ /* 0x000fe20000000049 */
[----:B------:R-:W-:-:S02]  /*1aa0*/  FADD.FTZ R154, R141, -R154 ;  /* 0x8000009a8d9a7221 */ /* 0x000fc40000010000 */
[-C--:B------:R-:W-:Y:S01]  /*1ab0*/  FFMA.FTZ R156, R146, R95.reuse, R94 ;  /* 0x0000005f929c7223 */ /* 0x080fe2000001005e */
[----:B------:R-:W-:Y:S01]  /*1ac0*/  @P0 F2FP.BF16.PACK_AB R92, RZ, R90 ;  /* 0x0000005aff5c023e */ /* 0x000fe200000010ff */
[----:B------:R-:W-:Y:S01]  /*1ad0*/  @P1 FADD.FTZ R88, R88, R89 ;  /* 0x0000005958581221 */ /* 0x000fe20000010000 */
[----:B------:R-:W-:Y:S01]  /*1ae0*/  @P1 PRMT R89, RZ, 0x5410, R72 ;  /* 0x00005410ff591816 */ /* 0x000fe20000000048 */
[----:B------:R-:W-:Y:S01]  /*1af0*/  FADD.FTZ R158, R145, -R156 ;  /* 0x8000009c919e7221 */ /* 0x000fe20000010000 */
[----:B------:R-:W-:Y:S01]  /*1b00*/  @P0 PRMT R38, R92, 0x7610, R38 ;  /* 0x000076105c260816 */ /* 0x000fe20000000026 */
[----:B------:R-:W-:Y:S01]  /*1b10*/  FMUL.FTZ R92, R101, R154 ;  /* 0x0000009a655c7220 */ /* 0x000fe20000410000 */
[----:B------:R-:W-:Y:S01]  /*1b20*/  @P0 F2FP.BF16.PACK_AB R91, RZ, R88 ;  /* 0x00000058ff5b023e */ /* 0x000fe200000010ff */
[----:B------:R-:W-:Y:S02]  /*1b30*/  @P1 FADD.FTZ R124, R124, R89 ;  /* 0x000000597c7c1221 */ /* 0x000fe40000010000 */
[----:B------:R-:W-:Y:S01]  /*1b40*/  FFMA.FTZ R154, R150, R95, R94 ;  /* 0x0000005f969a7223 */ /* 0x000fe2000001005e */
[----:B------:R-:W-:Y:S01]  /*1b50*/  @P0 PRMT R37, R91, 0x7610, R37 ;  /* 0x000076105b250816 */ /* 0x000fe20000000025 */
[----:B------:R-:W-:Y:S01]  /*1b60*/  FMUL.FTZ R90, R90, R153 ;  /* 0x000000995a5a7220 */ /* 0x000fe20000410000 */
[----:B------:R-:W-:Y:S01]  /*1b70*/  @P0 F2FP.BF16.PACK_AB R89, RZ, R124 ;  /* 0x0000007cff59023e */ /* 0x000fe200000010ff */
[----:B------:R-:W-:-:S02]  /*1b80*/  FADD.FTZ R156, R149, -R154 ;  /* 0x8000009a959c7221 */ /* 0x000fc40000010000 */
[----:B------:R-:W-:Y:S01]  /*1b90*/  FMUL.FTZ R154, R101, R158 ;  /* 0x0000009e659a7220 */ /* 0x000fe20000410000 */
[----:B------:R-:W-:Y:S01]  /*1ba0*/  @P0 PRMT R36, R89, 0x7610, R36 ;  /* 0x0000761059240816 */ /* 0x000fe20000000024 */
[----:B------:R-:W-:Y:S01]  /*1bb0*/  FMUL.FTZ R156, R101, R156 ;  /* 0x0000009c659c7220 */ /* 0x000fe20000410000 */
[----:B------:R-:W-:Y:S01]  /*1bc0*/  @P1 PRMT R89, RZ, 0x7610, R74 ;  /* 0x00007610ff591816 */ /* 0x000fe2000000004a */
[----:B------:R-:W-:-:S04]  /*1bd0*/  FFMA.FTZ R158, R140, R95, R94 ;  /* 0x0000005f8c9e7223 */ /* 0x000fc8000001005e */
[----:B------:R-:W-:Y:S01]  /*1be0*/  @P1 FADD.FTZ R92, R92, R89 ;  /* 0x000000595c5c1221 */ /* 0x000fe20000010000 */
[----:B------:R-:W-:Y:S01]  /*1bf0*/  @P1 PRMT R89, RZ, 0x7610, R73 ;  /* 0x00007610ff591816 */ /* 0x000fe20000000049 */
[----:B------:R-:W-:-:S03]  /*1c00*/  FADD.FTZ R158, R139, -R158 ;  /* 0x8000009e8b9e7221 */ /* 0x000fc60000010000 */
[----:B------:R-:W-:Y:S01]  /*1c10*/  @P0 F2FP.BF16.PACK_AB R93, RZ, R92 ;  /* 0x0000005cff5d023e */ /* 0x000fe200000010ff */
[----:B------:R-:W-:Y:S01]  /*1c20*/  @P1 FADD.FTZ R154, R154, R89 ;  /* 0x000000599a9a1221 */ /* 0x000fe20000010000 */
[----:B------:R-:W-:Y:S01]  /*1c30*/  @P1 PRMT R89, RZ, 0x7610, R72 ;  /* 0x00007610ff591816 */ /* 0x000fe20000000048 */
[----:B------:R-:W-:Y:S01]  /*1c40*/  FMUL.FTZ R158, R101, R158 ;  /* 0x0000009e659e7220 */ /* 0x000fe20000410000 */
[----:B------:R-:W-:Y:S02]  /*1c50*/  @P0 PRMT R38, R38, 0x5410, R93 ;  /* 0x0000541026260816 */ /* 0x000fe4000000005d */
[----:B------:R-:W-:Y:S01]  /*1c60*/  @P0 F2FP.BF16.PACK_AB R91, RZ, R154 ;  /* 0x0000009aff5b023e */ /* 0x000fe200000010ff */
[----:B------:R-:W-:Y:S02]  /*1c70*/  @P1 FADD.FTZ R156, R156, R89 ;  /* 0x000000599c9c1221 */ /* 0x000fe40000010000 */
[----:B------:R-:W-:Y:S01]  /*1c80*/  FFMA.FTZ R89, R137, R95, R94 ;  /* 0x0000005f89597223 */ /* 0x000fe2000001005e */
[----:B------:R-:W-:Y:S01]  /*1c90*/  @P0 PRMT R37, R37, 0x5410, R91 ;  /* 0x0000541025250816 */ /* 0x000fe2000000005b */
[----:B------:R-:W-:-:S02]  /*1ca0*/  FMUL.FTZ R91, R156, R153 ;  /* 0x000000999c5b7220 */ /* 0x000fc40000410000 */
[----:B------:R-:W-:Y:S01]  /*1cb0*/  FADD.FTZ R160, R102, -R89 ;  /* 0x8000005966a07221 */ /* 0x000fe20000010000 */
[----:B------:R-:W-:Y:S01]  /*1cc0*/  @P1 PRMT R89, RZ, 0x5410, R75 ;  /* 0x00005410ff591816 */ /* 0x000fe2000000004b */
[----:B------:R-:W-:Y:S02]  /*1cd0*/  FMUL.FTZ R154, R154, R153 ;  /* 0x000000999a9a7220 */ /* 0x000fe40000410000 */
[----:B------:R-:W-:Y:S02]  /*1ce0*/  FMUL.FTZ R160, R101, R160 ;  /* 0x000000a065a07220 */ /* 0x000fe40000410000 */
[----:B------:R-:W-:Y:S01]  /*1cf0*/  @P1 FADD.FTZ R158, R158, R89 ;  /* 0x000000599e9e1221 */ /* 0x000fe20000010000 */
[----:B------:R-:W-:-:S04]  /*1d00*/  @P1 PRMT R89, RZ, 0x7610, R75 ;  /* 0x00007610ff591816 */ /* 0x000fc8000000004b */
[----:B------:R-:W-:Y:S01]  /*1d10*/  @P0 F2FP.BF16.PACK_AB R125, RZ, R158 ;  /* 0x0000009eff7d023e */ /* 0x000fe200000010ff */
[----:B------:R-:W-:Y:S01]  /*1d20*/  @P1 FADD.FTZ R160, R160, R89 ;  /* 0x00000059a0a01221 */ /* 0x000fe20000010000 */
[----:B------:R-:W-:Y:S01]  /*1d30*/  ISETP.NE.U32.AND P1, PT, RZ, c[0x0][0x258], PT ;  /* 0x00009600ff007a0c */ /* 0x000fe20003f25070 */
[-C--:B------:R-:W-:Y:S01]  /*1d40*/  FMUL.FTZ R158, R158, R153.reuse ;  /* 0x000000999e9e7220 */ /* 0x080fe20000410000 */
[----:B------:R-:W-:Y:S02]  /*1d50*/  @P0 F2FP.BF16.PACK_AB R89, RZ, R156 ;  /* 0x0000009cff59023e */ /* 0x000fe400000010ff */
[----:B------:R-:W-:Y:S02]  /*1d60*/  ISETP.NE.AND.EX P1, PT, RZ, c[0x0][0x25c], PT, P1 ;  /* 0x00009700ff007a0c */ /* 0x000fe40003f25310 */
[----:B------:R-:W-:Y:S01]  /*1d70*/  @P0 PRMT R39, R125, 0x7610, R39 ;  /* 0x000076107d270816 */ /* 0x000fe20000000027 */
[----:B------:R-:W-:Y:S01]  /*1d80*/  HFMA2.MMA R125, -RZ, RZ, 0, 9.5367431640625e-07 ;  /* 0x00000010ff7d7435 */ /* 0x000fe200000001ff */
[----:B------:R-:W-:Y:S01]  /*1d90*/  @P0 PRMT R36, R36, 0x5410, R89 ;  /* 0x0000541024240816 */ /* 0x000fe20000000059 */
[----:B------:R-:W-:Y:S01]  /*1da0*/  FMUL.FTZ R89, R92, R153 ;  /* 0x000000995c597220 */ /* 0x000fe20000410000 */
[----:B------:R-:W-:-:S04]  /*1db0*/  @P0 F2FP.BF16.PACK_AB R151, RZ, R160 ;  /* 0x000000a0ff97023e */ /* 0x000fc800000010ff */
[----:B------:R-:W-:Y:S01]  /*1dc0*/  F2FP.BF16.PACK_AB R90, R89, R90 ;  /* 0x0000005a595a723e */ /* 0x000fe200000010ff */
[----:B------:R-:W-:Y:S01]  /*1dd0*/  FMUL.FTZ R89, R88, R153 ;  /* 0x0000009958597220 */ /* 0x000fe20000410000 */
[----:B------:R-:W-:Y:S01]  /*1de0*/  @P0 PRMT R39, R39, 0x5410, R151 ;  /* 0x0000541027270816 */ /* 0x000fe20000000097 */
[----:B------:R-:W-:-:S03]  /*1df0*/  @P1 IMAD.WIDE.U32 R92, R0, R125, c[0x0][0x258] ;  /* 0x00009600005c1625 */ /* 0x000fc600078e007d */
[----:B------:R-:W-:Y:S01]  /*1e00*/  F2FP.BF16.PACK_AB R89, R154, R89 ;  /* 0x000000599a59723e */ /* 0x000fe200000010ff */
[-C--:B------:R-:W-:Y:S01]  /*1e10*/  FMUL.FTZ R88, R124, R153.reuse ;  /* 0x000000997c587220 */ /* 0x080fe20000410000 */
[----:B------:R0:W-:Y:S01]  /*1e20*/  @P1 STG.E.128 [R92.64], R36 ;  /* 0x000000245c001986 */ /* 0x0001e2000c101d04 */
[----:B------:R-:W-:-:S03]  /*1e30*/  FMUL.FTZ R151, R160, R153 ;  /* 0x00000099a0977220 */ /* 0x000fc60000410000 */
[----:B------:R-:W-:Y:S02]  /*1e40*/  F2FP.BF16.PACK_AB R88, R91, R88 ;  /* 0x000000585b58723e */ /* 0x000fe400000010ff */
[----:B------:R-:W-:Y:S01]  /*1e50*/  F2FP.BF16.PACK_AB R91, R151, R158 ;  /* 0x0000009e975b723e */ /* 0x000fe200000010ff */
[C---:B0-----:R-:W-:Y:S01]  /*1e60*/  IMAD.WIDE.U32 R92, R0.reuse, R125, c[0x0][0x248] ;  /* 0x00009200005c7625 */ /* 0x041fe200078e007d */
[----:B------:R-:W-:-:S04]  /*1e70*/  IADD3 R0, R0, 0x80, RZ ;  /* 0x0000008000007810 */ /* 0x000fc80007ffe0ff */
[----:B------:R0:W-:Y:S03]  /*1e80*/  STG.E.128 [R92.64], R88 ;  /* 0x000000585c007986 */ /* 0x0001e6000c101d04 */
.L_x_10:
[----:B------:R-:W-:Y:S05]  /*1e90*/  BSYNC B0 ;  /* 0x0000000000007941 */ /* 0x000fea0003800000 */
.L_x_9:
[----:B------:R-:W-:Y:S01]  /*1ea0*/  BSSY B0, `(.L_x_11) ;  /* 0x0000052000007945 */ /* 0x000fe20003800000 */
[----:B------:R-:W-:Y:S05]  /*1eb0*/  @!P3 BRA `(.L_x_12) ;  /* 0x000005000000b947 */ /* 0x000fea0003800000 */
[----:B------:R-:W-:Y:S01]  /*1ec0*/  ISETP.NE.U32.AND P0, PT, RZ, c[0x0][0x218], PT ;  /* 0x00008600ff007a0c */ /* 0x000fe20003f05070 */
[-CC-:B0-----:R-:W-:Y:S01]  /*1ed0*/  FFMA.FTZ R89, R113, R95.reuse, R94.reuse ;  /* 0x0000005f71597223 */ /* 0x181fe2000001005e */
[----:B------:R-:W-:Y:S01]  /*1ee0*/  ISETP.NE.U32.AND P1, PT, RZ, c[0x0][0x258], PT ;  /* 0x00009600ff007a0c */ /* 0x000fe20003f25070 */
[-CC-:B------:R-:W-:Y:S01]  /*1ef0*/  FFMA.FTZ R91, R111, R95.reuse, R94.reuse ;  /* 0x0000005f6f5b7223 */ /* 0x180fe2000001005e */
[----:B------:R-:W-:Y:S01]  /*1f00*/  ISETP.NE.AND.EX P0, PT, RZ, c[0x0][0x21c], PT, P0 ;  /* 0x00008700ff007a0c */ /* 0x000fe20003f05300 */
[----:B------:R-:W-:Y:S01]  /*1f10*/  FADD.FTZ R90, R112, -R89 ;  /* 0x80000059705a7221 */ /* 0x000fe20000010000 */
[----:B------:R-:W-:Y:S01]  /*1f20*/  ISETP.NE.AND.EX P1, PT, RZ, c[0x0][0x25c], PT, P1 ;  /* 0x00009700ff007a0c */ /* 0x000fe20003f25310 */
[----:B------:R-:W-:Y:S02]  /*1f30*/  FFMA.FTZ R89, R105, R95, R94 ;  /* 0x0000005f69597223 */ /* 0x000fe4000001005e */
[----:B------:R-:W-:-:S02]  /*1f40*/  FMUL.FTZ R90, R101, R90 ;  /* 0x0000005a655a7220 */ /* 0x000fc40000410000 */
[----:B------:R-:W-:Y:S02]  /*1f50*/  FADD.FTZ R124, R106, -R89 ;  /* 0x800000596a7c7221 */ /* 0x000fe40000010000 */
        /* <DEDUP_REMOVED lines=17> */
[-CC-:B------:R-:W-:Y:S01]  /*2070*/  FFMA.FTZ R154, R104, R95.reuse, R94.reuse ;  /* 0x0000005f689a7223 */ /* 0x180fe2000001005e */
[----:B------:R-:W-:Y:S01]  /*2080*/  @P1 PRMT R37, R91, 0x7610, R37 ;  /* 0x000076105b251816 */ /* 0x000fe20000000025 */
[----:B------:R-:W-:Y:S01]  /*2090*/  FFMA.FTZ R91, R120, R95, R94 ;  /* 0x0000005f785b7223 */ /* 0x000fe2000001005e */
[----:B------:R-:W-:Y:S01]  /*20a0*/  @P1 F2FP.BF16.PACK_AB R89, RZ, R124 ;  /* 0x0000007cff59123e */ /* 0x000fe200000010ff */
[----:B------:R-:W-:-:S02]  /*20b0*/  FADD.FTZ R156, R109, -R154 ;  /* 0x8000009a6d9c7221 */ /* 0x000fc40000010000 */
[----:B------:R-:W-:Y:S01]  /*20c0*/  FMUL.FTZ R154, R101, R158 ;  /* 0x0000009e659a7220 */ /* 0x000fe20000410000 */
[----:B------:R-:W-:Y:S01]  /*20d0*/  @P1 PRMT R36, R89, 0x7610, R36 ;  /* 0x0000761059241816 */ /* 0x000fe20000000024 */
[C---:B------:R-:W-:Y:S01]  /*20e0*/  FMUL.FTZ R156, R101.reuse, R156 ;  /* 0x0000009c659c7220 */ /* 0x040fe20000410000 */
[----:B------:R-:W-:Y:S01]  /*20f0*/  @P0 PRMT R89, RZ, 0x7610, R26 ;  /* 0x00007610ff590816 */ /* 0x000fe2000000001a */
[----:B------:R-:W-:Y:S02]  /*2100*/  FADD.FTZ R160, R118, -R91 ;  /* 0x8000005b76a07221 */ /* 0x000fe40000010000 */
[----:B------:R-:W-:Y:S02]  /*2110*/  FMUL.FTZ R90, R90, R153 ;  /* 0x000000995a5a7220 */ /* 0x000fe40000410000 */
[----:B------:R-:W-:Y:S01]  /*2120*/  @P0 FADD.FTZ R92, R92, R89 ;  /* 0x000000595c5c0221 */ /* 0x000fe20000010000 */
[----:B------:R-:W-:Y:S01]  /*2130*/  @P0 PRMT R89, RZ, 0x7610, R25 ;  /* 0x00007610ff590816 */ /* 0x000fe20000000019 */
[----:B------:R-:W-:-:S03]  /*2140*/  FMUL.FTZ R160, R101, R160 ;  /* 0x000000a065a07220 */ /* 0x000fc60000410000 */
[----:B------:R-:W-:Y:S01]  /*2150*/  @P1 F2FP.BF16.PACK_AB R93, RZ, R92 ;  /* 0x0000005cff5d123e */ /* 0x000fe200000010ff */
[----:B------:R-:W-:Y:S01]  /*2160*/  @P0 FADD.FTZ R154, R154, R89 ;  /* 0x000000599a9a0221 */ /* 0x000fe20000010000 */
[----:B------:R-:W-:Y:S02]  /*2170*/  @P0 PRMT R89, RZ, 0x7610, R24 ;  /* 0x00007610ff590816 */ /* 0x000fe40000000018 */
        /* <DEDUP_REMOVED lines=9> */
[----:B------:R-:W-:-:S04]  /*2210*/  FMUL.FTZ R158, R101, R158 ;  /* 0x0000009e659e7220 */ /* 0x000fc80000410000 */
        /* <DEDUP_REMOVED lines=9> */
[----:B------:R-:W-:Y:S01]  /*22b0*/  FMUL.FTZ R89, R92, R153 ;  /* 0x000000995c597220 */ /* 0x000fe20000410000 */
[----:B------:R-:W-:-:S02]  /*22c0*/  @P1 PRMT R39, R125, 0x7610, R39 ;  /* 0x000076107d271816 */ /* 0x000fc40000000027 */
[----:B------:R-:W-:Y:S02]  /*22d0*/  MOV R125, 0x10 ;  /* 0x00000010007d7802 */ /* 0x000fe40000000f00 */
[----:B------:R-:W-:Y:S02]  /*22e0*/  @P1 F2FP.BF16.PACK_AB R151, RZ, R160 ;  /* 0x000000a0ff97123e */ /* 0x000fe400000010ff */
        /* <DEDUP_REMOVED lines=13> */
.L_x_12:
[----:B------:R-:W-:Y:S05]  /*23c0*/  BSYNC B0 ;  /* 0x0000000000007941 */ /* 0x000fea0003800000 */
.L_x_11:
[----:B------:R-:W-:Y:S01]  /*23d0*/  BSSY B0, `(.L_x_13) ;  /* 0x0000051000007945 */ /* 0x000fe20003800000 */
[----:B------:R-:W-:Y:S05]  /*23e0*/  @!P4 BRA `(.L_x_14) ;  /* 0x000004f00000c947 */ /* 0x000fea0003800000 */
[----:B------:R-:W-:Y:S01]  /*23f0*/  ISETP.NE.U32.AND P0, PT, RZ, c[0x0][0x218], PT ;  /* 0x00008600ff007a0c */ /* 0x000fe20003f05070 */
[-CC-:B------:R-:W-:Y:S01]  /*2400*/  FFMA.FTZ R124, R128, R95.reuse, R94.reuse ;  /* 0x0000005f807c7223 */ /* 0x180fe2000001005e */
[----:B------:R-:W-:Y:S01]  /*2410*/  ISETP.NE.U32.AND P1, PT, RZ, c[0x0][0x258], PT ;  /* 0x00009600ff007a0c */ /* 0x000fe20003f25070 */
[-CC-:B0-----:R-:W-:Y:S01]  /*2420*/  FFMA.FTZ R93, R129, R95.reuse, R94.reuse ;  /* 0x0000005f815d7223 */ /* 0x181fe2000001005e */
[----:B------:R-:W-:Y:S01]  /*2430*/  ISETP.NE.AND.EX P0, PT, RZ, c[0x0][0x21c], PT, P0 ;  /* 0x00008700ff007a0c */ /* 0x000fe20003f05300 */
[-CC-:B------:R-:W-:Y:S01]  /*2440*/  FFMA.FTZ R89, R103, R95.reuse, R94.reuse ;  /* 0x0000005f67597223 */ /* 0x180fe2000001005e */
[----:B------:R-:W-:Y:S01]  /*2450*/  ISETP.NE.AND.EX P1, PT, RZ, c[0x0][0x25c], PT, P1 ;  /* 0x00009700ff007a0c */ /* 0x000fe20003f25310 */
[-CC-:B------:R-:W-:Y:S02]  /*2460*/  FFMA.FTZ R90, R122, R95.reuse, R94.reuse ;  /* 0x0000005f7a5a7223 */ /* 0x180fe4000001005e */
[----:B------:R-:W-:-:S02]  /*2470*/  FFMA.FTZ R91, R121, R95, R94 ;  /* 0x0000005f795b7223 */ /* 0x000fc4000001005e */
[-CC-:B------:R-:W-:Y:S02]  /*2480*/  FFMA.FTZ R156, R134, R95.reuse, R94.reuse ;  /* 0x0000005f869c7223 */ /* 0x180fe4000001005e */
[-CC-:B------:R-:W-:Y:S02]  /*2490*/  FFMA.FTZ R125, R133, R95.reuse, R94.reuse ;  /* 0x0000005f857d7223 */ /* 0x180fe4000001005e */
[----:B------:R-:W-:Y:S02]  /*24a0*/  FFMA.FTZ R94, R138, R95, R94 ;  /* 0x0000005f8a5e7223 */ /* 0x000fe4000001005e */
[----:B------:R-:W-:Y:S02]  /*24b0*/  FADD.FTZ R124, R127, -R124 ;  /* 0x8000007c7f7c7221 */ /* 0x000fe40000010000 */
[----:B------:R-:W-:Y:S02]  /*24c0*/  FADD.FTZ R154, R132, -R93 ;  /* 0x8000005d849a7221 */ /* 0x000fe40000010000 */
[----:B------:R-:W-:Y:S01]  /*24d0*/  FADD.FTZ R88, R126, -R89 ;  /* 0x800000597e587221 */ /* 0x000fe20000010000 */
[----:B------:R-:W-:Y:S01]  /*24e0*/  @P0 PRMT R89, RZ, 0x5410, R86 ;  /* 0x00005410ff590816 */ /* 0x000fe20000000056 */
[----:B------:R-:W-:-:S02]  /*24f0*/  FADD.FTZ R160, R135, -R94 ;  /* 0x8000005e87a07221 */ /* 0x000fc40000010000 */
[C---:B------:R-:W-:Y:S02]  /*2500*/  FMUL.FTZ R94, R101.reuse, R124 ;  /* 0x0000007c655e7220 */ /* 0x040fe40000410000 */
[----:B------:R-:W-:Y:S02]  /*2510*/  FMUL.FTZ R124, R101, R154 ;  /* 0x0000009a657c7220 */ /* 0x000fe40000410000 */
[----:B------:R-:W-:Y:S02]  /*2520*/  FADD.FTZ R156, R131, -R156 ;  /* 0x8000009c839c7221 */ /* 0x000fe40000010000 */
[----:B------:R-:W-:Y:S01]  /*2530*/  @P0 FADD.FTZ R124, R124, R89 ;  /* 0x000000597c7c0221 */ /* 0x000fe20000010000 */
[----:B------:R-:W-:Y:S01]  /*2540*/  @P0 PRMT R89, RZ, 0x7610, R86 ;  /* 0x00007610ff590816 */ /* 0x000fe20000000056 */
[C---:B------:R-:W-:Y:S02]  /*2550*/  FMUL.FTZ R154, R101.reuse, R156 ;  /* 0x0000009c659a7220 */ /* 0x040fe40000410000 */
[----:B------:R-:W-:Y:S01]  /*2560*/  FADD.FTZ R92, R130, -R91 ;  /* 0x8000005b825c7221 */ /* 0x000fe20000010000 */
[----:B------:R-:W-:Y:S01]  /*2570*/  @P1 F2FP.BF16.PACK_AB R93, RZ, R124 ;  /* 0x0000007cff5d123e */ /* 0x000fe200000010ff */
[----:B------:R-:W-:Y:S01]  /*2580*/  @P0 FADD.FTZ R154, R154, R89 ;  /* 0x000000599a9a0221 */ /* 0x000fe20000010000 */
[----:B------:R-:W-:Y:S01]  /*2590*/  @P0 PRMT R89, RZ, 0x5410, R85 ;  /* 0x00005410ff590816 */ /* 0x000fe20000000055 */
[----:B------:R-:W-:Y:S01]  /*25a0*/  FMUL.FTZ R92, R101, R92 ;  /* 0x0000005c655c7220 */ /* 0x000fe20000410000 */
[----:B------:R-:W-:Y:S01]  /*25b0*/  @P1 PRMT R38, R93, 0x7610, R38 ;  /* 0x000076105d261816 */ /* 0x000fe20000000026 */
[----:B------:R-:W-:Y:S01]  /*25c0*/  FMUL.FTZ R88, R101, R88 ;  /* 0x0000005865587220 */ /* 0x000fe20000410000 */
[----:B------:R-:W-:Y:S01]  /*25d0*/  @P1 F2FP.BF16.PACK_AB R151, RZ, R154 ;  /* 0x0000009aff97123e */ /* 0x000fe200000010ff */
[----:B------:R-:W-:Y:S01]  /*25e0*/  @P0 FADD.FTZ R92, R92, R89 ;  /* 0x000000595c5c0221 */ /* 0x000fe20000010000 */
[----:B------:R-:W-:Y:S01]  /*25f0*/  @P0 PRMT R89, RZ, 0x7610, R85 ;  /* 0x00007610ff590816 */ /* 0x000fe20000000055 */
[----:B------:R-:W-:Y:S01]  /*2600*/  FADD.FTZ R90, R123, -R90 ;  /* 0x8000005a7b5a7221 */ /* 0x000fe20000010000 */
[----:B------:R-:W-:Y:S01]  /*2610*/  @P1 PRMT R38, R38, 0x5410, R151 ;  /* 0x0000541026261816 */ /* 0x000fe20000000097 */
[----:B------:R-:W-:Y:S01]  /*2620*/  FADD.FTZ R158, R136, -R125 ;  /* 0x8000007d889e7221 */ /* 0x000fe20000010000 */
[----:B------:R-:W-:Y:S01]  /*2630*/  @P1 F2FP.BF16.PACK_AB R95, RZ, R92 ;  /* 0x0000005cff5f123e */ /* 0x000fe200000010ff */
[----:B------:R-:W-:Y:S01]  /*2640*/  @P0 FADD.FTZ R94, R94, R89 ;  /* 0x000000595e5e0221 */ /* 0x000fe20000010000 */
[----:B------:R-:W-:Y:S01]  /*2650*/  @P0 PRMT R89, RZ, 0x5410, R84 ;  /* 0x00005410ff590816 */ /* 0x000fe20000000054 */
[----:B------:R-:W-:Y:S01]  /*2660*/  FMUL.FTZ R90, R101, R90 ;  /* 0x0000005a655a7220 */ /* 0x000fe20000410000 */
[----:B------:R-:W-:Y:S01]  /*2670*/  @P1 PRMT R37, R95, 0x7610, R37 ;  /* 0x000076105f251816 */ /* 0x000fe20000000025 */
[----:B------:R-:W-:-:S02]  /*2680*/  FMUL.FTZ R156, R101, R158 ;  /* 0x0000009e659c7220 */ /* 0x000fc40000410000 */
[----:B------:R-:W-:Y:S01]  /*2690*/  @P0 FADD.FTZ R88, R88, R89 ;  /* 0x0000005958580221 */ /* 0x000fe20000010000 */
[----:B------:R-:W-:Y:S01]  /*26a0*/  @P0 PRMT R89, RZ, 0x7610, R84 ;  /* 0x00007610ff590816 */ /* 0x000fe20000000054 */
[----:B------:R-:W-:Y:S01]  /*26b0*/  FMUL.FTZ R158, R101, R160 ;  /* 0x000000a0659e7220 */ /* 0x000fe20000410000 */
[----:B------:R-:W-:Y:S01]  /*26c0*/  @P1 F2FP.BF16.PACK_AB R101, RZ, R94 ;  /* 0x0000005eff65123e */ /* 0x000fe200000010ff */
[-C--:B------:R-:W-:Y:S01]  /*26d0*/  FMUL.FTZ R124, R124, R153.reuse ;  /* 0x000000997c7c7220 */ /* 0x080fe20000410000 */
[----:B------:R-:W-:Y:S01]  /*26e0*/  @P1 F2FP.BF16.PACK_AB R157, RZ, R88 ;  /* 0x00000058ff9d123e */ /* 0x000fe200000010ff */
[----:B------:R-:W-:Y:S01]  /*26f0*/  @P0 FADD.FTZ R90, R90, R89 ;  /* 0x000000595a5a0221 */ /* 0x000fe20000010000 */
[----:B------:R-:W-:Y:S01]  /*2700*/  @P0 PRMT R89, RZ, 0x5410, R87 ;  /* 0x00005410ff590816 */ /* 0x000fe20000000057 */
[-C--:B------:R-:W-:Y:S01]  /*2710*/  FMUL.FTZ R159, R154, R153.reuse ;  /* 0x000000999a9f7220 */ /* 0x080fe20000410000 */
[----:B------:R-:W-:Y:S01]  /*2720*/  @P1 PRMT R36, R157, 0x7610, R36 ;  /* 0x000076109d241816 */ /* 0x000fe20000000024 */
        /* <DEDUP_REMOVED lines=9> */
[----:B------:R-:W-:Y:S01]  /*27c0*/  ISETP.NE.U32.AND P0, PT, RZ, c[0x0][0x258], PT ;  /* 0x00009600ff007a0c */ /* 0x000fe20003f05070 */
[-C--:B------:R-:W-:Y:S01]  /*27d0*/  FMUL.FTZ R89, R92, R153.reuse ;  /* 0x000000995c597220 */ /* 0x080fe20000410000 */
[----:B------:R-:W-:Y:S01]  /*27e0*/  F2FP.BF16.PACK_AB R88, R91, R88 ;  /* 0x000000585b58723e */ /* 0x000fe200000010ff */
[-C--:B------:R-:W-:Y:S01]  /*27f0*/  FMUL.FTZ R156, R156, R153.reuse ;  /* 0x000000999c9c7220 */ /* 0x080fe20000410000 */
[----:B------:R-:W-:Y:S01]  /*2800*/  ISETP.NE.AND.EX P0, PT, RZ, c[0x0][0x25c], PT, P0 ;  /* 0x00009700ff007a0c */ /* 0x000fe20003f05300 */
[----:B------:R-:W-:Y:S01]  /*2810*/  FMUL.FTZ R153, R158, R153 ;  /* 0x000000999e997220 */ /* 0x000fe20000410000 */
[----:B------:R-:W-:-:S02]  /*2820*/  @P1 F2FP.BF16.PACK_AB R158, RZ, R158 ;  /* 0x0000009eff9e123e */ /* 0x000fc400000010ff */
[----:B------:R-:W-:Y:S02]  /*2830*/  @P1 PRMT R39, R155, 0x7610, R39 ;  /* 0x000076109b271816 */ /* 0x000fe40000000027 */
[----:B------:R-:W-:Y:S01]  /*2840*/  F2FP.BF16.PACK_AB R91, R153, R156 ;  /* 0x0000009c995b723e */ /* 0x000fe200000010ff */
[----:B------:R-:W-:Y:S01]  /*2850*/  HFMA2.MMA R153, -RZ, RZ, 0, 9.5367431640625e-07 ;  /* 0x00000010ff997435 */ /* 0x000fe200000001ff */
[----:B------:R-:W-:Y:S02]  /*2860*/  F2FP.BF16.PACK_AB R89, R94, R89 ;  /* 0x000000595e59723e */ /* 0x000fe400000010ff */
[----:B------:R-:W-:Y:S02]  /*2870*/  @P1 PRMT R36, R36, 0x5410, R125 ;  /* 0x0000541024241816 */ /* 0x000fe4000000007d */
[----:B------:R-:W-:Y:S02]  /*2880*/  @P1 PRMT R39, R39, 0x5410, R158 ;  /* 0x0000541027271816 */ /* 0x000fe4000000009e */
[----:B------:R-:W-:-:S03]  /*2890*/  F2FP.BF16.PACK_AB R90, R159, R124 ;  /* 0x0000007c9f5a723e */ /* 0x000fc600000010ff */
[----:B------:R-:W-:-:S04]  /*28a0*/  @P0 IMAD.WIDE.U32 R92, R0, R153, c[0x0][0x258] ;  /* 0x00009600005c0625 */ /* 0x000fc800078e0099 */
[----:B------:R-:W-:Y:S01]  /*28b0*/  IMAD.WIDE.U32 R94, R0, R153, c[0x0][0x248] ;  /* 0x00009200005e7625 */ /* 0x000fe200078e0099 */
[----:B------:R0:W-:Y:S04]  /*28c0*/  @P0 STG.E.128 [R92.64], R36 ;  /* 0x000000245c000986 */ /* 0x0001e8000c101d04 */
[----:B------:R0:W-:Y:S02]  /*28d0*/  STG.E.128 [R94.64], R88 ;  /* 0x000000585e007986 */ /* 0x0001e4000c101d04 */
.L_x_14:
[----:B------:R-:W-:Y:S05]  /*28e0*/  BSYNC B0 ;  /* 0x0000000000007941 */ /* 0x000fea0003800000 */
.L_x_13:
[----:B------:R-:W-:Y:S02]  /*28f0*/  IADD3 R11, R11, c[0x0][0x160], RZ ;  /* 0x000058000b0b7a10 */ /* 0x000fe40007ffe0ff */
[----:B------:R-:W-:Y:S02]  /*2900*/  LOP3.LUT P1, RZ, R9, 0xff, RZ, 0xc0, !PT ;  /* 0x000000ff09ff7812 */ /* 0x000fe4000782c0ff */
[----:B------:R-:W-:Y:S02]  /*2910*/  ISETP.GE.AND P0, PT, R11, c[0x0][0x164], PT ;  /* 0x000059000b007a0c */ /* 0x000fe40003f06270 */
[----:B------:R-:W-:-:S11]  /*2920*/  SEL R9, RZ, 0x1, P1 ;  /* 0x00000001ff097807 */ /* 0x000fd60000800000 */
[----:B0-----:R-:W-:Y:S01]  /*2930*/  @P0 CALL.REL.NOINC `(.L_x_0) ;  /* 0x0000001000000944 */ /* 0x001fe20003c00000 */
[----:B------:R-:W-:Y:S05]  /*2940*/  BRA `(.L_x_15) ;  /* 0xffffdb8000007947 */ /* 0x000fea000383ffff */
.L_x_0:
[----:B0-----:R-:W0:Y:S01]  /*2950*/  S2UR UR6, SR_CTAID.X ;  /* 0x00000000000679c3 */ /* 0x001e220000002500 */
[----:B------:R-:W0:Y:S01]  /*2960*/  S2R R2, SR_TID.X ;  /* 0x0000000000027919 */ /* 0x000e220000002100 */
[----:B-----5:R-:W-:Y:S02]  /*2970*/  @P2 MOV R5, 0x20 ;  /* 0x0000002000052802 */ /* 0x020fe40000000f00 */
[----:B------:R-:W-:Y:S02]  /*2980*/  @P3 MOV R9, 0x20 ;  /* 0x0000002000093802 */ /* 0x000fe40000000f00 */
[C---:B0-----:R-:W-:Y:S02]  /*2990*/  LEA.HI R0, R2.reuse, UR6, RZ, 0x19 ;  /* 0x0000000602007c11 */ /* 0x041fe4000f8fc8ff */
[----:B------:R-:W-:-:S03]  /*29a0*/  LOP3.LUT R3, R2, 0x7f, RZ, 0xc0, !PT ;  /* 0x0000007f02037812 */ /* 0x000fc600078ec0ff */
[----:B------:R-:W-:-:S05]  /*29b0*/  IMAD R0, R0, c[0x0][0x168], RZ ;  /* 0x00005a0000007a24 */ /* 0x000fca00078e02ff */
[----:B------:R-:W-:-:S05]  /*29c0*/  LEA.HI R0, R0, R3, RZ, 0x1d ;  /* 0x0000000300007211 */ /* 0x000fca00078fe8ff */
[----:B------:R-:W-:-:S04]  /*29d0*/  @P2 IMAD.WIDE.U32 R2, R0, R5, c[0x0][0x220] ;  /* 0x0000880000022625 */ /* 0x000fc800078e0005 */
[C---:B------:R-:W-:Y:S01]  /*29e0*/  @P2 IMAD.WIDE.U32 R4, R0.reuse, R5, c[0x0][0x228] ;  /* 0x00008a0000042625 */ /* 0x040fe200078e0005 */
[----:B------:R-:W-:Y:S01]  /*29f0*/  @P2 IADD3 R0, R0, 0x80, RZ ;  /* 0x0000008000002810 */ /* 0x000fe20007ffe0ff */
[----:B------:R0:W-:Y:S04]  /*2a00*/  @P2 STG.E.128 [R2.64], R48 ;  /* 0x0000003002002986 */ /* 0x0001e8000c101d04 */
[CC--:B------:R-:W-:Y:S01]  /*2a10*/  @P3 IMAD.WIDE.U32 R6, R0.reuse, R9.reuse, c[0x0][0x220] ;  /* 0x0000880000063625 */ /* 0x0c0fe200078e0009 */
[----:B------:R0:W-:Y:S03]  /*2a20*/  @P2 STG.E.128 [R2.64+0x10], R52 ;  /* 0x0000103402002986 */ /* 0x0001e6000c101d04 */
[C---:B------:R-:W-:Y:S01]  /*2a30*/  @P3 IMAD.WIDE.U32 R8, R0.reuse, R9, c[0x0][0x228] ;  /* 0x00008a0000083625 */ /* 0x040fe200078e0009 */
[----:B------:R0:W-:Y:S01]  /*2a40*/  @P2 STG.E.128 [R4.64], R28 ;  /* 0x0000001c04002986 */ /* 0x0001e2000c101d04 */
[----:B------:R-:W-:-:S03]  /*2a50*/  @P3 IADD3 R0, R0, 0x80, RZ ;  /* 0x0000008000003810 */ /* 0x000fc60007ffe0ff */
[----:B------:R0:W-:Y:S04]  /*2a60*/  @P2 STG.E.128 [R4.64+0x10], R32 ;  /* 0x0000102004002986 */ /* 0x0001e8000c101d04 */
[----:B------:R0:W-:Y:S04]  /*2a70*/  @P3 STG.E.128 [R6.64], R68 ;  /* 0x0000004406003986 */ /* 0x0001e8000c101d04 */
[----:B------:R0:W-:Y:S04]  /*2a80*/  @P3 STG.E.128 [R6.64+0x10], R80 ;  /* 0x0000105006003986 */ /* 0x0001e8000c101d04 */
[----:B------:R0:W-:Y:S04]  /*2a90*/  @P3 STG.E.128 [R8.64], R76 ;  /* 0x0000004c08003986 */ /* 0x0001e8000c101d04 */
[----:B------:R0:W-:Y:S01]  /*2aa0*/  @P3 STG.E.128 [R8.64+0x10], R56 ;  /* 0x0000103808003986 */ /* 0x0001e2000c101d04 */
[----:B------:R-:W-:Y:S05]  /*2ab0*/  @!P4 EXIT ;  /* 0x000000000000c94d */ /* 0x000fea0003800000 */
[----:B0-----:R-:W-:-:S10]  /*2ac0*/  HFMA2.MMA R5, -RZ, RZ, 0, 1.9073486328125e-06 ;  /* 0x00000020ff057435 */ /* 0x001fd400000001ff */
[----:B------:R-:W-:-:S04]  /*2ad0*/  IMAD.WIDE.U32 R2, R0, R5, c[0x0][0x220] ;  /* 0x0000880000027625 */ /* 0x000fc800078e0005 */
[----:B------:R-:W-:Y:S01]  /*2ae0*/  IMAD.WIDE.U32 R4, R0, R5, c[0x0][0x228] ;  /* 0x00008a0000047625 */ /* 0x000fe200078e0005 */
[----:B------:R-:W-:Y:S04]  /*2af0*/  STG.E.128 [R2.64], R60 ;  /* 0x0000003c02007986 */ /* 0x000fe8000c101d04 */
[----:B------:R-:W-:Y:S04]  /*2b00*/  STG.E.128 [R2.64+0x10], R64 ;  /* 0x0000104002007986 */ /* 0x000fe8000c101d04 */
[----:B------:R-:W-:Y:S04]  /*2b10*/  STG.E.128 [R4.64], R40 ;  /* 0x0000002804007986 */ /* 0x000fe8000c101d04 */
[----:B------:R-:W-:Y:S01]  /*2b20*/  STG.E.128 [R4.64+0x10], R44 ;  /* 0x0000102c04007986 */ /* 0x000fe2000c101d04 */
[----:B------:R-:W-:Y:S05]  /*2b30*/  EXIT ;  /* 0x000000000000794d */ /* 0x000fea0003800000 */
.L_x_7:
[----:B------:R-:W-:Y:S01]  /*2b40*/  HFMA2.MMA R124, -RZ, RZ, 0, 9.5367431640625e-07 ;  /* 0x00000010ff7c7435 */ /* 0x000fe200000001ff */
[----:B------:R-:W-:-:S02]  /*2b50*/  MOV R91, R155 ;  /* 0x0000009b005b7202 */ /* 0x000fc40000000f00 */
[----:B------:R-:W-:Y:S02]  /*2b60*/  MOV R93, 0x1f ;  /* 0x0000001f005d7802 */ /* 0x000fe40000000f00 */
[----:B------:R-:W-:Y:S02]  /*2b70*/  MOV R158, 0xffffffff ;  /* 0xffffffff009e7802 */ /* 0x000fe40000000f00 */
[----:B------:R-:W-:Y:S02]  /*2b80*/  MOV R88, 0x2ba0 ;  /* 0x00002ba000587802 */ /* 0x000fe40000000f00 */
[----:B------:R-:W-:Y:S05]  /*2b90*/  CALL.REL.NOINC `($__internal_0_$__cuda_sm70_shflsync_down_p) ;  /* 0x0000046000007944 */ /* 0x000fea0003c00000 */
[----:B-1----:R-:W-:Y:S01]  /*2ba0*/  MOV R90, R91 ;  /* 0x0000005b005a7202 */ /* 0x002fe20000000f00 */
[----:B0-----:R-:W-:Y:S05]  /*2bb0*/  BRA `(.L_x_16) ;  /* 0xffffeb3000007947 */ /* 0x001fea000383ffff */
.L_x_8:
[----:B------:R-:W-:Y:S01]  /*2bc0*/  HFMA2.MMA R124, -RZ, RZ, 0, 9.5367431640625e-07 ;  /* 0x00000010ff7c7435 */ /* 0x000fe200000001ff */
[----:B------:R-:W-:Y:S02]  /*2bd0*/  MOV R91, R154 ;  /* 0x0000009a005b7202 */ /* 0x000fe40000000f00 */
[----:B------:R-:W-:Y:S02]  /*2be0*/  MOV R93, 0x1f ;  /* 0x0000001f005d7802 */ /* 0x000fe40000000f00 */
[----:B------:R-:W-:-:S02]  /*2bf0*/  MOV R158, 0xffffffff ;  /* 0xffffffff009e7802 */ /* 0x000fc40000000f00 */
[----:B------:R-:W-:Y:S02]  /*2c00*/  MOV R88, 0x2c20 ;  /* 0x00002c2000587802 */ /* 0x000fe40000000f00 */
[----:B01----:R-:W-:Y:S05]  /*2c10*/  CALL.REL.NOINC `($__internal_0_$__cuda_sm70_shflsync_down_p) ;  /* 0x000003e000007944 */ /* 0x003fea0003c00000 */
[----:B------:R-:W-:Y:S01]  /*2c20*/  FADD.FTZ R155, R90, R155 ;  /* 0x0000009b5a9b7221 */ /* 0x000fe20000010000 */
[----:B0-----:R-:W-:Y:S01]  /*2c30*/  HFMA2.MMA R124, -RZ, RZ, 0, 4.76837158203125e-07 ;  /* 0x00000008ff7c7435 */ /* 0x001fe200000001ff */
[----:B-1----:R-:W-:Y:S01]  /*2c40*/  FADD.FTZ R154, R154, R91 ;  /* 0x0000005b9a9a7221 */ /* 0x002fe20000010000 */
[----:B------:R-:W-:Y:S02]  /*2c50*/  MOV R93, 0x1f ;  /* 0x0000001f005d7802 */ /* 0x000fe40000000f00 */
[----:B------:R-:W-:Y:S02]  /*2c60*/  MOV R158, 0xffffffff ;  /* 0xffffffff009e7802 */ /* 0x000fe40000000f00 */
[----:B------:R-:W-:Y:S02]  /*2c70*/  MOV R91, R155 ;  /* 0x0000009b005b7202 */ /* 0x000fe40000000f00 */
[----:B------:R-:W-:Y:S02]  /*2c80*/  MOV R88, 0x2ca0 ;  /* 0x00002ca000587802 */ /* 0x000fe40000000f00 */
[----:B------:R-:W-:Y:S05]  /*2c90*/  CALL.REL.NOINC `($__internal_0_$__cuda_sm70_shflsync_down_p) ;  /* 0x0000036000007944 */ /* 0x000fea0003c00000 */
[----:B0-----:R-:W-:Y:S01]  /*2ca0*/  HFMA2.MMA R124, -RZ, RZ, 0, 4.76837158203125e-07 ;  /* 0x00000008ff7c7435 */ /* 0x001fe200000001ff */
[----:B-1----:R-:W-:-:S02]  /*2cb0*/  MOV R90, R91 ;  /* 0x0000005b005a7202 */ /* 0x002fc40000000f00 */
[----:B------:R-:W-:Y:S02]  /*2cc0*/  MOV R91, R154 ;  /* 0x0000009a005b7202 */ /* 0x000fe40000000f00 */
[----:B------:R-:W-:Y:S02]  /*2cd0*/  MOV R93, 0x1f ;  /* 0x0000001f005d7802 */ /* 0x000fe40000000f00 */
[----:B------:R-:W-:Y:S02]  /*2ce0*/  MOV R158, 0xffffffff ;  /* 0xffffffff009e7802 */ /* 0x000fe40000000f00 */
[----:B------:R-:W-:Y:S02]  /*2cf0*/  MOV R88, 0x2d10 ;  /* 0x00002d1000587802 */ /* 0x000fe40000000f00 */
[----:B------:R-:W-:Y:S05]  /*2d00*/  CALL.REL.NOINC `($__internal_0_$__cuda_sm70_shflsync_down_p) ;  /* 0x000002f000007944 */ /* 0x000fea0003c00000 */
[----:B------:R-:W-:Y:S01]  /*2d10*/  FADD.FTZ R155, R90, R155 ;  /* 0x0000009b5a9b7221 */ /* 0x000fe20000010000 */
[----:B0-----:R-:W-:Y:S01]  /*2d20*/  HFMA2.MMA R124, -RZ, RZ, 0, 2.384185791015625e-07 ;  /* 0x00000004ff7c7435 */ /* 0x001fe200000001ff */
[----:B-1----:R-:W-:Y:S01]  /*2d30*/  FADD.FTZ R154, R154, R91 ;  /* 0x0000005b9a9a7221 */ /* 0x002fe20000010000 */
[----:B------:R-:W-:Y:S02]  /*2d40*/  MOV R93, 0x1f ;  /* 0x0000001f005d7802 */ /* 0x000fe40000000f00 */
[----:B------:R-:W-:-:S02]  /*2d50*/  MOV R158, 0xffffffff ;  /* 0xffffffff009e7802 */ /* 0x000fc40000000f00 */
[----:B------:R-:W-:Y:S02]  /*2d60*/  MOV R91, R155 ;  /* 0x0000009b005b7202 */ /* 0x000fe40000000f00 */
[----:B------:R-:W-:Y:S02]  /*2d70*/  MOV R88, 0x2d90 ;  /* 0x00002d9000587802 */ /* 0x000fe40000000f00 */
[----:B------:R-:W-:Y:S05]  /*2d80*/  CALL.REL.NOINC `($__internal_0_$__cuda_sm70_shflsync_down_p) ;  /* 0x0000027000007944 */ /* 0x000fea0003c00000 */
[----:B0-----:R-:W-:Y:S01]  /*2d90*/  HFMA2.MMA R124, -RZ, RZ, 0, 2.384185791015625e-07 ;  /* 0x00000004ff7c7435 */ /* 0x001fe200000001ff */
[----:B-1----:R-:W-:Y:S02]  /*2da0*/  MOV R90, R91 ;  /* 0x0000005b005a7202 */ /* 0x002fe40000000f00 */
[----:B------:R-:W-:Y:S02]  /*2db0*/  MOV R91, R154 ;  /* 0x0000009a005b7202 */ /* 0x000fe40000000f00 */
[----:B------:R-:W-:Y:S02]  /*2dc0*/  MOV R93, 0x1f ;  /* 0x0000001f005d7802 */ /* 0x000fe40000000f00 */
[----:B------:R-:W-:Y:S02]  /*2dd0*/  MOV R158, 0xffffffff ;  /* 0xffffffff009e7802 */ /* 0x000fe40000000f00 */
[----:B------:R-:W-:-:S02]  /*2de0*/  MOV R88, 0x2e00 ;  /* 0x00002e0000587802 */ /* 0x000fc40000000f00 */
[----:B------:R-:W-:Y:S05]  /*2df0*/  CALL.REL.NOINC `($__internal_0_$__cuda_sm70_shflsync_down_p) ;  /* 0x0000020000007944 */ /* 0x000fea0003c00000 */
[----:B------:R-:W-:Y:S01]  /*2e00*/  FADD.FTZ R155, R90, R155 ;  /* 0x0000009b5a9b7221 */ /* 0x000fe20000010000 */
[----:B0-----:R-:W-:Y:S01]  /*2e10*/  HFMA2.MMA R124, -RZ, RZ, 0, 1.1920928955078125e-07 ;  /* 0x00000002ff7c7435 */ /* 0x001fe200000001ff */
[----:B-1----:R-:W-:Y:S01]  /*2e20*/  FADD.FTZ R94, R154, R91 ;  /* 0x0000005b9a5e7221 */ /* 0x002fe20000010000 */
[----:B------:R-:W-:-:S02]  /*2e30*/  MOV R93, 0x1f ;  /* 0x0000001f005d7802 */ /* 0x000fc40000000f00 */
[----:B------:R-:W-:Y:S02]  /*2e40*/  MOV R158, 0xffffffff ;  /* 0xffffffff009e7802 */ /* 0x000fe40000000f00 */
[----:B------:R-:W-:Y:S02]  /*2e50*/  MOV R91, R155 ;  /* 0x0000009b005b7202 */ /* 0x000fe40000000f00 */
[----:B------:R-:W-:Y:S02]  /*2e60*/  MOV R88, 0x2e80 ;  /* 0x00002e8000587802 */ /* 0x000fe40000000f00 */
[----:B------:R-:W-:Y:S05]  /*2e70*/  CALL.REL.NOINC `($__internal_0_$__cuda_sm70_shflsync_down_p) ;  /* 0x0000018000007944 */ /* 0x000fea0003c00000 */
[----:B0-----:R-:W-:Y:S01]  /*2e80*/  HFMA2.MMA R124, -RZ, RZ, 0, 1.1920928955078125e-07 ;  /* 0x00000002ff7c7435 */ /* 0x001fe200000001ff */
[----:B-1----:R-:W-:Y:S02]  /*2e90*/  MOV R90, R91 ;  /* 0x0000005b005a7202 */ /* 0x002fe40000000f00 */
[----:B------:R-:W-:Y:S02]  /*2ea0*/  MOV R91, R94 ;  /* 0x0000005e005b7202 */ /* 0x000fe40000000f00 */
[----:B------:R-:W-:Y:S02]  /*2eb0*/  MOV R93, 0x1f ;  /* 0x0000001f005d7802 */ /* 0x000fe40000000f00 */
[----:B------:R-:W-:-:S02]  /*2ec0*/  MOV R158, 0xffffffff ;  /* 0xffffffff009e7802 */ /* 0x000fc40000000f00 */
[----:B------:R-:W-:Y:S02]  /*2ed0*/  MOV R88, 0x2ef0 ;  /* 0x00002ef000587802 */ /* 0x000fe40000000f00 */
[----:B------:R-:W-:Y:S05]  /*2ee0*/  CALL.REL.NOINC `($__internal_0_$__cuda_sm70_shflsync_down_p) ;  /* 0x0000011000007944 */ /* 0x000fea0003c00000 */
[----:B------:R-:W-:Y:S01]  /*2ef0*/  FADD.FTZ R92, R90, R155 ;  /* 0x0000009b5a5c7221 */ /* 0x000fe20000010000 */
[----:B0-----:R-:W-:Y:S01]  /*2f00*/  HFMA2.MMA R124, -RZ, RZ, 0, 5.9604644775390625e-08 ;  /* 0x00000001ff7c7435 */ /* 0x001fe200000001ff */
[----:B-1----:R-:W-:Y:S01]  /*2f10*/  FADD.FTZ R94, R94, R91 ;  /* 0x0000005b5e5e7221 */ /* 0x002fe20000010000 */
[----:B------:R-:W-:Y:S02]  /*2f20*/  MOV R93, 0x1f ;  /* 0x0000001f005d7802 */ /* 0x000fe40000000f00 */
[----:B------:R-:W-:Y:S02]  /*2f30*/  MOV R158, 0xffffffff ;  /* 0xffffffff009e7802 */ /* 0x000fe40000000f00 */
[----:B------:R-:W-:Y:S02]  /*2f40*/  MOV R91, R92 ;  /* 0x0000005c005b7202 */ /* 0x000fe40000000f00 */
[----:B------:R-:W-:Y:S02]  /*2f50*/  MOV R88, 0x2f70 ;  /* 0x00002f7000587802 */ /* 0x000fe40000000f00 */
[----:B------:R-:W-:Y:S05]  /*2f60*/  CALL.REL.NOINC `($__internal_0_$__cuda_sm70_shflsync_down_p) ;  /* 0x0000009000007944 */ /* 0x000fea0003c00000 */
[----:B0-----:R-:W-:Y:S01]  /*2f70*/  HFMA2.MMA R124, -RZ, RZ, 0, 5.9604644775390625e-08 ;  /* 0x00000001ff7c7435 */ /* 0x001fe200000001ff */
[----:B-1----:R-:W-:-:S02]  /*2f80*/  MOV R95, R91 ;  /* 0x0000005b005f7202 */ /* 0x002fc40000000f00 */
[----:B------:R-:W-:Y:S02]  /*2f90*/  MOV R91, R94 ;  /* 0x0000005e005b7202 */ /* 0x000fe40000000f00 */
[----:B------:R-:W-:Y:S02]  /*2fa0*/  MOV R93, 0x1f ;  /* 0x0000001f005d7802 */ /* 0x000fe40000000f00 */
[----:B------:R-:W-:Y:S02]  /*2fb0*/  MOV R158, 0xffffffff ;  /* 0xffffffff009e7802 */ /* 0x000fe40000000f00 */
[----:B------:R-:W-:Y:S02]  /*2fc0*/  MOV R88, 0x2fe0 ;  /* 0x00002fe000587802 */ /* 0x000fe40000000f00 */
[----:B------:R-:W-:Y:S05]  /*2fd0*/  CALL.REL.NOINC `($__internal_0_$__cuda_sm70_shflsync_down_p) ;  /* 0x0000002000007944 */ /* 0x000fea0003c00000 */
[----:B-1----:R-:W-:Y:S01]  /*2fe0*/  MOV R89, R91 ;  /* 0x0000005b00597202 */ /* 0x002fe20000000f00 */
[----:B0-----:R-:W-:Y:S05]  /*2ff0*/  BRA `(.L_x_17) ;  /* 0xffffe81000007947 */ /* 0x001fea000383ffff */
        .weak           $__internal_0_$__cuda_sm70_shflsync_down_p
        .type           $__internal_0_$__cuda_sm70_shflsync_down_p,@function
        .size           $__internal_0_$__cuda_sm70_shflsync_down_p,(.L_x_9254 - $__internal_0_$__cuda_sm70_shflsync_down_p)
$__internal_0_$__cuda_sm70_shflsync_down_p:
[----:B------:R-:W-:Y:S01]  /*3000*/  HFMA2.MMA R89, -RZ, RZ, 0, 0 ;  /* 0x00000000ff597435 */ /* 0x000fe200000001ff */
[----:B------:R-:W-:Y:S04]  /*3010*/  WARPSYNC R158 ;  /* 0x0000009e00007348 */ /* 0x000fe80003800000 */
[----:B------:R0:W1:Y:S01]  /*3020*/  SHFL.DOWN PT, R91, R91, R124, R93 ;  /* 0x0800007c5b5b7389 */ /* 0x00006200000e005d */
[----:B------:R-:W-:Y:S05]  /*3030*/  RET.REL.NODEC R88 `(_ZN10layer_norm13ln_bwd_kernelINS_13Kernel_traitsI13__nv_bfloat16S2_S2_S2_fjLj3072ELj1ELj1ELj4ELj16ENS_18Kernel_traits_baseILj3072ES2_S2_S2_S2_fjLj128EEEEELb0ELb0ELb0ELb0EEEvNS_9BwdParamsE) ;  /* 0xffffcfc058007950 */ /* 0x000fea0003c3ffff */
.L_x_18:
[----:B------:R-:W-:-:S00]  /*3040*/  BRA `(.L_x_18) ;  /* 0xfffffff000007947 */ /* 0x000fc0000383ffff */
[----:B------:R-:W-:-:S00]  /*3050*/  NOP ;  /* 0x0000000000007918 */ /* 0x000fc00000000000 */
        /* <DEDUP_REMOVED lines=10> */
.L_x_9254:


//--------------------- .text._ZN10layer_norm13ln_bwd_kernelINS_13Kernel_traitsI13__nv_bfloat16S2_S2_S2_fjLj3072ELj1ELj1ELj4ELj16ENS_18Kernel_traits_baseILj3072ES2_S2_S2_S2_fjLj128EEEEELb0ELb0ELb0ELb1EEEvNS_9BwdParamsE --------------------------
	.section	.text._ZN10layer_norm13ln_bwd_kernelINS_13Kernel_traitsI13__nv_bfloat16S2_S2_S2_fjLj3072ELj1ELj1ELj4ELj16ENS_18Kernel_traits_baseILj3072ES2_S2_S2_S2_fjLj128EEEEELb0ELb0ELb0ELb1EEEvNS_9BwdParamsE,"ax",@progbits
	.sectioninfo	@"SHI_REGISTERS=168"
	.align	128
        .global         _ZN10layer_norm13ln_bwd_kernelINS_13Kernel_traitsI13__nv_bfloat16S2_S2_S2_fjLj3072ELj1ELj1ELj4ELj16ENS_18Kernel_traits_baseILj3072ES2_S2_S2_S2_fjLj128EEEEELb0ELb0ELb0ELb1EEEvNS_9BwdParamsE
        .type           _ZN10layer_norm13ln_bwd_kernelINS_13Kernel_traitsI13__nv_bfloat16S2_S2_S2_fjLj3072ELj1ELj1ELj4ELj16ENS_18Kernel_traits_baseILj3072ES2_S2_S2_S2_fjLj128EEEEELb0ELb0ELb0ELb1EEEvNS_9BwdParamsE,@function
        .size           _ZN10layer_norm13ln_bwd_kernelINS_13Kernel_traitsI13__nv_bfloat16S2_S2_S2_fjLj3072ELj1ELj1ELj4ELj16ENS_18Kernel_traits_baseILj3072ES2_S2_S2_S2_fjLj128EEEEELb0ELb0ELb0ELb1EEEvNS_9BwdParamsE,(.L_x_9255 - _ZN10layer_norm13ln_bwd_kernelINS_13Kernel_traitsI13__nv_bfloat16S2_S2_S2_fjLj3072ELj1ELj1ELj4ELj16ENS_18Kernel_traits_baseILj3072ES2_S2_S2_S2_fjLj128EEEEELb0ELb0ELb0ELb1EEEvNS_9BwdParamsE)
        .other          _ZN10layer_norm13ln_bwd_kernelINS_13Kernel_traitsI13__nv_bfloat16S2_S2_S2_fjLj3072ELj1ELj1ELj4ELj16ENS_18Kernel_traits_baseILj3072ES2_S2_S2_S2_fjLj128EEEEELb0ELb0ELb0ELb1EEEvNS_9BwdParamsE,@"STO_CUDA_ENTRY STV_DEFAULT"
_ZN10layer_norm13ln_bwd_kernelINS_13Kernel_traitsI13__nv_bfloat16S2_S2_S2_fjLj3072ELj1ELj1ELj4ELj16ENS_18Kernel_traits_baseILj3072ES2_S2_S2_S2_fjLj128EEEEELb0ELb0ELb0ELb1EEEvNS_9BwdParamsE:
.text._ZN10layer_norm13ln_bwd_kernelINS_13Kernel_traitsI13__nv_bfloat16S2_S2_S2_fjLj3072ELj1ELj1ELj4ELj16ENS_18Kernel_traits_baseILj3072ES2_S2_S2_S2_fjLj128EEEEELb0ELb0ELb0ELb1EEEvNS_9BwdParamsE:
[----:B------:R-:W-:Y:S02]  /*0000*/  MOV R1, c[0x0][0x28] ;  /* 0x00000a0000017a02 */ /* 0x000fe40000000f00 */
[----:B------:R-:W0:Y:S01]  /*0010*/  S2UR UR4, SR_CTAID.X ;  /* 0x00000000000479c3 */ /* 0x000e220000002500 */
[----:B------:R-:W0:Y:S02]  /*0020*/  S2R R73, SR_TID.X ;  /* 0x0000000000497919 */ /* 0x000e240000002100 */
[----:B0-----:R-:W-:Y:S01]  /*0030*/  LEA.HI R115, R73, UR4, RZ, 0x19 ;  /* 0x0000000449737c11 */ /* 0x001fe2000f8fc8ff */
[----:B------:R-:W-:-:S03]  /*0040*/  ULDC.64 UR4, c[0x0][0x118] ;  /* 0x0000460000047ab9 */ /* 0x000fc60000000a00 */
[----:B------:R-:W-:-:S13]  /*0050*/  ISETP.GE.AND P0, PT, R115, c[0x0][0x164], PT ;  /* 0x0000590073007a0c */ /* 0x000fda0003f06270 */
[----:B------:R-:W-:Y:S05]  /*0060*/  @!P0 BRA `(.L_x_19) ;  /* 0x0000019000008947 */ /* 0x000fea0003800000 */
        /* <DEDUP_REMOVED lines=24> */
[----:B------:R-:W-:Y:S05]  /*01f0*/  BRA `(.L_x_20) ;  /* 0x000027f000007947 */ /* 0x000fea0003800000 */
.L_x_19:
[----:B------:R-:W-:-:S04]  /*0200*/  SHF.L.U32 R0, R73, 0x4, RZ ;  /* 0x0000000449007819 */ /* 0x000fc800000006ff */
[----:B------:R-:W-:-:S04]  /*0210*/  LOP3.LUT R0, R0, 0x7f0, RZ, 0xc0, !PT ;  /* 0x000007f000007812 */ /* 0x000fc800078ec0ff */
[----:B------:R-:W-:-:S04]  /*0220*/  IADD3 R2, P0, R0, c[0x0][0x1b0], RZ ;  /* 0x00006c0000027a10 */ /* 0x000fc80007f1e0ff */
[----:B------:R-:W-:-:S05]  /*0230*/  IADD3.X R3, RZ, c[0x0][0x1b4], RZ, P0, !PT ;  /* 0x00006d00ff037a10 */ /* 0x000fca00007fe4ff */
[----:B------:R0:W2:Y:S04]  /*0240*/  LDG.E.128 R4, [R2.64] ;  /* 0x0000000402047981 */ /* 0x0000a8000c1e1d00 */
[----:B------:R0:W3:Y:S04]  /*0250*/  LDG.E.128 R8, [R2.64+0x800] ;  /* 0x0008000402087981 */ /* 0x0000e8000c1e1d00 */
[----:B------:R0:W4:Y:S01]  /*0260*/  LDG.E.128 R32, [R2.64+0x1000] ;  /* 0x0010000402207981 */ /* 0x000122000c1e1d00 */
[----:B------:R-:W-:Y:S01]  /*0270*/  HFMA2.MMA R127, -RZ, RZ, 0, 5.9604644775390625e-08 ;  /* 0x00000001ff7f7435 */ /* 0x000fe200000001ff */
[----:B------:R-:W-:Y:S01]  /*0280*/  MOV R72, RZ ;  /* 0x000000ff00487202 */ /* 0x000fe20000000f00 */
[----:B------:R-:W-:Y:S01]  /*0290*/  HFMA2.MMA R88, -RZ, RZ, 0, 0 ;  /* 0x00000000ff587435 */ /* 0x000fe200000001ff */
[----:B------:R-:W-:Y:S01]  /*02a0*/  CS2R R30, SRZ ;  /* 0x00000000001e7805 */ /* 0x000fe2000001ff00 */
[----:B------:R-:W-:Y:S01]  /*02b0*/  HFMA2.MMA R113, -RZ, RZ, 0, 0 ;  /* 0x00000000ff717435 */ /* 0x000fe200000001ff */
        /* <DEDUP_REMOVED lines=16> */
[----:B0-----:R-:W-:Y:S01]  /*03c0*/  CS2R R2, SRZ ;  /* 0x0000000000027805 */ /* 0x001fe2000001ff00 */
[----:B------:R-:W-:-:S02]  /*03d0*/  MOV R0, RZ ;  /* 0x000000ff00007202 */ /* 0x000fc40000000f00 */
[--C-:B--2---:R-:W-:Y:S02]  /*03e0*/  PRMT R89, RZ, 0x5410, R4.reuse ;  /* 0x00005410ff597816 */ /* 0x104fe40000000004 */
[----:B------:R-:W-:Y:S02]  /*03f0*/  PRMT R90, RZ, 0x7610, R4 ;  /* 0x00007610ff5a7816 */ /* 0x000fe40000000004 */
[--C-:B------:R-:W-:Y:S02]  /*0400*/  PRMT R91, RZ, 0x5410, R5.reuse ;  /* 0x00005410ff5b7816 */ /* 0x100fe40000000005 */
[----:B------:R-:W-:Y:S02]  /*0410*/  PRMT R92, RZ, 0x7610, R5 ;  /* 0x00007610ff5c7816 */ /* 0x000fe40000000005 */
[--C-:B------:R-:W-:Y:S01]  /*0420*/  PRMT R93, RZ, 0x5410, R6.reuse ;  /* 0x00005410ff5d7816 */ /* 0x100fe20000000006 */
[----:B------:R-:W-:Y:S01]  /*0430*/  CS2R R4, SRZ ;  /* 0x0000000000047805 */ /* 0x000fe2000001ff00 */
[----:B------:R-:W-:-:S02]  /*0440*/  PRMT R94, RZ, 0x7610, R6 ;  /* 0x00007610ff5e7816 */ /* 0x000fc40000000006 */
[--C-:B------:R-:W-:Y:S02]  /*0450*/  PRMT R95, RZ, 0x5410, R7.reuse ;  /* 0x00005410ff5f7816 */ /* 0x100fe40000000007 */
[----:B------:R-:W-:Y:S02]  /*0460*/  PRMT R96, RZ, 0x7610, R7 ;  /* 0x00007610ff607816 */ /* 0x000fe40000000007 */
[--C-:B---3--:R-:W-:Y:S01]  /*0470*/  PRMT R97, RZ, 0x5410, R8.reuse ;  /* 0x00005410ff617816 */ /* 0x108fe20000000008 */
[----:B------:R-:W-:Y:S01]  /*0480*/  CS2R R6, SRZ ;  /* 0x0000000000067805 */ /* 0x000fe2000001ff00 */
[----:B------:R-:W-:Y:S02]  /*0490*/  PRMT R98, RZ, 0x7610, R8 ;  /* 0x00007610ff627816 */ /* 0x000fe40000000008 */
[--C-:B------:R-:W-:Y:S02]  /*04a0*/  PRMT R99, RZ, 0x5410, R9.reuse ;  /* 0x00005410ff637816 */ /* 0x100fe40000000009 */
[----:B------:R-:W-:-:S02]  /*04b0*/  PRMT R106, RZ, 0x7610, R9 ;  /* 0x00007610ff6a7816 */ /* 0x000fc40000000009 */
[--C-:B------:R-:W-:Y:S01]  /*04c0*/  PRMT R107, RZ, 0x5410, R10.reuse ;  /* 0x00005410ff6b7816 */ /* 0x100fe2000000000a */
[----:B------:R-:W-:Y:S01]  /*04d0*/  CS2R R8, SRZ ;  /* 0x0000000000087805 */ /* 0x000fe2000001ff00 */
[----:B------:R-:W-:Y:S02]  /*04e0*/  PRMT R110, RZ, 0x7610, R10 ;  /* 0x00007610ff6e7816 */ /* 0x000fe4000000000a */
[--C-:B------:R-:W-:Y:S02]  /*04f0*/  PRMT R111, RZ, 0x5410, R11.reuse ;  /* 0x00005410ff6f7816 */ /* 0x100fe4000000000b */
[----:B------:R-:W-:Y:S02]  /*0500*/  PRMT R112, RZ, 0x7610, R11 ;  /* 0x00007610ff707816 */ /* 0x000fe4000000000b */
[----:B------:R-:W-:Y:S01]  /*0510*/  CS2R R10, SRZ ;  /* 0x00000000000a7805 */ /* 0x000fe2000001ff00 */
[--C-:B----4-:R-:W-:Y:S02]  /*0520*/  PRMT R114, RZ, 0x5410, R32.reuse ;  /* 0x00005410ff727816 */ /* 0x110fe40000000020 */
[----:B------:R-:W-:-:S02]  /*0530*/  PRMT R116, RZ, 0x7610, R32 ;  /* 0x00007610ff747816 */ /* 0x000fc40000000020 */
[--C-:B------:R-:W-:Y:S02]  /*0540*/  PRMT R117, RZ, 0x5410, R33.reuse ;  /* 0x00005410ff757816 */ /* 0x100fe40000000021 */
[----:B------:R-:W-:Y:S02]  /*0550*/  PRMT R119, RZ, 0x7610, R33 ;  /* 0x00007610ff777816 */ /* 0x000fe40000000021 */
[--C-:B------:R-:W-:Y:S02]  /*0560*/  PRMT R118, RZ, 0x5410, R34.reuse ;  /* 0x00005410ff767816 */ /* 0x100fe40000000022 */
[----:B------:R-:W-:Y:S02]  /*0570*/  PRMT R120, RZ, 0x7610, R34 ;  /* 0x00007610ff787816 */ /* 0x000fe40000000022 */
[--C-:B------:R-:W-:Y:S02]  /*0580*/  PRMT R121, RZ, 0x5410, R35.reuse ;  /* 0x00005410ff797816 */ /* 0x100fe40000000023 */
[----:B------:R-:W-:-:S02]  /*0590*/  PRMT R122, RZ, 0x7610, R35 ;  /* 0x00007610ff7a7816 */ /* 0x000fc40000000023 */
.L_x_24:
[----:B------:R-:W-:Y:S01]  /*05a0*/  IMAD R48, R115, c[0x0][0x168], RZ ;  /* 0x00005a0073307a24 */ /* 0x000fe200078e02ff */
[----:B------:R-:W-:-:S02]  /*05b0*/  LOP3.LUT R50, R73, 0x7f, RZ, 0xc0, !PT ;  /* 0x0000007f49327812 */ /* 0x000fc400078ec0ff */
[----:B------:R-:W-:Y:S02]  /*05c0*/  MOV R129, 0x10 ;  /* 0x0000001000817802 */ /* 0x000fe40000000f00 */
[----:B------:R-:W-:-:S04]  /*05d0*/  SHF.R.S32.HI R49, RZ, 0x1f, R48 ;  /* 0x0000001fff317819 */ /* 0x000fc80000011430 */
[----:B------:R-:W-:Y:S02]  /*05e0*/  LEA.HI R49, R49, R48, RZ, 0x3 ;  /* 0x0000003031317211 */ /* 0x000fe400078f18ff */
[----:B------:R-:W-:Y:S02]  /*05f0*/  MOV R104, 0x4 ;  /* 0x0000000400687802 */ /* 0x000fe40000000f00 */
[----:B------:R-:W-:-:S03]  /*0600*/  LEA.HI.SX32 R123, R49, R50, 0x1d ;  /* 0x00000032317b7211 */ /* 0x000fc600078feaff */
[----:B------:R-:W-:Y:S01]  /*0610*/  IMAD.WIDE R100, R115, R104, c[0x0][0x1a0] ;  /* 0x0000680073647625 */ /* 0x000fe200078e0268 */
[----:B------:R-:W-:-:S03]  /*0620*/  IADD3 R124, R123, 0x80, RZ ;  /* 0x000000807b7c7810 */ /* 0x000fc60007ffe0ff */
[CC--:B------:R-:W-:Y:S01]  /*0630*/  IMAD.WIDE.U32 R48, R123.reuse, R129.reuse, c[0x0][0x188] ;  /* 0x000062007b307625 */ /* 0x0c0fe200078e0081 */
[C---:B------:R-:W-:Y:S01]  /*0640*/  IADD3 R64, R123.reuse, 0x100, RZ ;  /* 0x000001007b407810 */ /* 0x040fe20007ffe0ff */
[----:B------:R0:W2:Y:S02]  /*0650*/  LDG.E R126, [R100.64] ;  /* 0x00000004647e7981 */ /* 0x0000a4000c1e1900 */
[CC--:B------:R-:W-:Y:S02]  /*0660*/  IMAD.WIDE.U32 R52, R123.reuse, R129.reuse, c[0x0][0x208] ;  /* 0x000082007b347625 */ /* 0x0c0fe400078e0081 */
[----:B------:R-:W3:Y:S02]  /*0670*/  LDG.E.128 R48, [R48.64] ;  /* 0x0000000430307981 */ /* 0x000ee4000c1e1d00 */
[-C--:B------:R-:W-:Y:S01]  /*0680*/  IMAD.WIDE.U32 R56, R124, R129.reuse, c[0x0][0x188] ;  /* 0x000062007c387625 */ /* 0x080fe200078e0081 */
[----:B------:R-:W-:Y:S01]  /*0690*/  IADD3 R128, R123, 0x100, RZ ;  /* 0x000001007b807810 */ /* 0x000fe20007ffe0ff */
[----:B------:R-:W4:Y:S02]  /*06a0*/  LDG.E.128 R52, [R52.64] ;  /* 0x0000000434347981 */ /* 0x000f24000c1e1d00 */
[----:B------:R-:W-:-:S02]  /*06b0*/  IMAD.WIDE.U32 R64, R64, R129, c[0x0][0x188] ;  /* 0x0000620040407625 */ /* 0x000fc400078e0081 */
[----:B------:R-:W4:Y:S02]  /*06c0*/  LDG.E.128 R56, [R56.64] ;  /* 0x0000000438387981 */ /* 0x000f24000c1e1d00 */
[----:B------:R-:W-:Y:S02]  /*06d0*/  IMAD.WIDE R104, R115, R104, c[0x0][0x1a8] ;  /* 0x00006a0073687625 */ /* 0x000fe400078e0268 */
[----:B------:R-:W4:Y:S02]  /*06e0*/  LDG.E.128 R64, [R64.64] ;  /* 0x0000000440407981 */ /* 0x000f24000c1e1d00 */
[-C--:B------:R-:W-:Y:S02]  /*06f0*/  IMAD.WIDE.U32 R60, R124, R129.reuse, c[0x0][0x208] ;  /* 0x000082007c3c7625 */ /* 0x080fe400078e0081 */
[----:B------:R1:W4:Y:S02]  /*0700*/  LDG.E R125, [R104.64] ;  /* 0x00000004687d7981 */ /* 0x000324000c1e1900 */
[----:B------:R-:W-:-:S02]  /*0710*/  IMAD.WIDE.U32 R68, R128, R129, c[0x0][0x208] ;  /* 0x0000820080447625 */ /* 0x000fc400078e0081 */
[----:B------:R-:W4:Y:S04]  /*0720*/  LDG.E.128 R60, [R60.64] ;  /* 0x000000043c3c7981 */ /* 0x000f28000c1e1d00 */
[----:B------:R-:W4:Y:S01]  /*0730*/  LDG.E.128 R68, [R68.64] ;  /* 0x0000000444447981 */ /* 0x000f22000c1e1d00 */
[----:B------:R-:W-:-:S04]  /*0740*/  ISETP.NE.U32.AND P0, PT, RZ, c[0x0][0x1c0], PT ;  /* 0x00007000ff007a0c */ /* 0x000fc80003f05070 */
[----:B------:R-:W-:Y:S02]  /*0750*/  ISETP.NE.AND.EX P0, PT, RZ, c[0x0][0x1c4], PT, P0 ;  /* 0x00007100ff007a0c */ /* 0x000fe40003f05300 */
[----:B0-----:R-:W-:-:S11]  /*0760*/  SHF.R.S32.HI R100, RZ, 0x1f, R115 ;  /* 0x0000001fff647819 */ /* 0x001fd60000011473 */
[----:B------:R-:W-:-:S04]  /*0770*/  @P0 LEA R108, P2, R115, c[0x0][0x1c0], 0x1 ;  /* 0x00007000736c0a11 */ /* 0x000fc800078408ff */
[----:B------:R-:W-:-:S05]  /*0780*/  @P0 LEA.HI.X R109, R115, c[0x0][0x1c4], R100, 0x1, P2 ;  /* 0x00007100736d0a11 */ /* 0x000fca00010f0c64 */
[----:B------:R0:W4:Y:S01]  /*0790*/  @P0 LDG.E.U16 R108, [R108.64] ;  /* 0x000000046c6c0981 */ /* 0x000122000c1e1500 */
[----:B------:R-:W-:-:S04]  /*07a0*/  ISETP.NE.U32.AND P1, PT, RZ, c[0x0][0x218], PT ;  /* 0x00008600ff007a0c */ /* 0x000fc80003f25070 */
[----:B------:R-:W-:Y:S01]  /*07b0*/  ISETP.NE.AND.EX P1, PT, RZ, c[0x0][0x21c], PT, P1 ;  /* 0x00008700ff007a0c */ /* 0x000fe20003f25310 */
[----:B------:R-:W-:Y:S02]  /*07c0*/  ULDC.U8 UR6, c[0x0][0x1f0] ;  /* 0x00007c0000067ab9 */ /* 0x000fe40000000000 */
[----:B------:R-:W-:Y:S02]  /*07d0*/  ISETP.NE.AND P2, PT, RZ, UR6, PT ;  /* 0x00000006ff007c0c */ /* 0x000fe4000bf45270 */
[----:B------:R-:W-:-:S08]  /*07e0*/  LOP3.LUT P3, RZ, R127, 0xff, RZ, 0xc0, !PT ;  /* 0x000000ff7fff7812 */ /* 0x000fd0000786c0ff */
[----:B------:R-:W-:-:S04]  /*07f0*/  @P1 IMAD.WIDE.U32 R100, R123, R129, c[0x0][0x218] ;  /* 0x000086007b641625 */ /* 0x000fc800078e0081 */
[----:B------:R-:W-:Y:S01]  /*0800*/  @P1 IMAD.WIDE.U32 R102, R129, R124, c[0x0][0x218] ;  /* 0x0000860081661625 */ /* 0x000fe200078e007c */
[----:B------:R0:W5:Y:S03]  /*0810*/  @P1 LDG.E.128 R32, [R100.64] ;  /* 0x0000000464201981 */ /* 0x000166000c1e1d00 */
[----:B-1----:R-:W-:Y:S01]  /*0820*/  @P1 IMAD.WIDE.U32 R104, R128, R129, c[0x0][0x218] ;  /* 0x0000860080681625 */ /* 0x002fe200078e0081 */
[----:B------:R1:W5:Y:S04]  /*0830*/  @P1 LDG.E.128 R36, [R102.64] ;  /* 0x0000000466241981 */ /* 0x000368000c1e1d00 */
[----:B------:R0:W5:Y:S01]  /*0840*/  @P1 LDG.E.128 R40, [R104.64] ;  /* 0x0000000468281981 */ /* 0x000162000c1e1d00 */
[----:B---3--:R-:W-:-:S02]  /*0850*/  PRMT R145, RZ, 0x5410, R50 ;  /* 0x00005410ff917816 */ /* 0x008fc40000000032 */
[----:B------:R-:W-:Y:S02]  /*0860*/  PRMT R147, RZ, 0x7610, R50 ;  /* 0x00007610ff937816 */ /* 0x000fe40000000032 */
[--C-:B------:R-:W-:Y:S02]  /*0870*/  PRMT R137, RZ, 0x5410, R48.reuse ;  /* 0x00005410ff897816 */ /* 0x100fe40000000030 */
[----:B--2---:R-:W-:Y:S02]  /*0880*/  FSEL R50, R126, RZ, !P2 ;  /* 0x000000ff7e327208 */ /* 0x004fe40005000000 */
[----:B------:R-:W-:Y:S02]  /*0890*/  PRMT R141, RZ, 0x7610, R48 ;  /* 0x00007610ff8d7816 */ /* 0x000fe40000000030 */
[----:B----4-:R-:W-:Y:S01]  /*08a0*/  PRMT R129, RZ, 0x5410, R55 ;  /* 0x00005410ff817816 */ /* 0x010fe20000000037 */
[----:B------:R-:W-:Y:S01]  /*08b0*/  FADD.FTZ R132, -R50, R137 ;  /* 0x0000008932847221 */ /* 0x000fe20000010100 */
[----:B------:R-:W-:-:S02]  /*08c0*/  PRMT R135, RZ, 0x7610, R55 ;  /* 0x00007610ff877816 */ /* 0x000fc40000000037 */
[----:B------:R-:W-:Y:S02]  /*08d0*/  PRMT R55, RZ, 0x7610, R56 ;  /* 0x00007610ff377816 */ /* 0x000fe40000000038 */
[----:B------:R-:W-:Y:S01]  /*08e0*/  PRMT R149, RZ, 0x5410, R51 ;  /* 0x00005410ff957816 */ /* 0x000fe20000000033 */
[----:B------:R-:W-:Y:S01]  /*08f0*/  FADD.FTZ R130, -R50, R141 ;  /* 0x0000008d32827221 */ /* 0x000fe20000010100 */
[----:B------:R-:W-:Y:S01]  /*0900*/  PRMT R143, RZ, 0x5410, R49 ;  /* 0x00005410ff8f7816 */ /* 0x000fe20000000031 */
[----:B------:R-:W-:Y:S01]  /*0910*/  FMUL.FTZ R132, R125, R132 ;  /* 0x000000847d847220 */ /* 0x000fe20000410000 */
[----:B------:R-:W-:Y:S02]  /*0920*/  PRMT R51, RZ, 0x7610, R51 ;  /* 0x00007610ff337816 */ /* 0x000fe40000000033 */
[--C-:B------:R-:W-:Y:S02]  /*0930*/  PRMT R127, RZ, 0x5410, R52.reuse ;  /* 0x00005410ff7f7816 */ /* 0x100fe40000000034 */
[----:B0-----:R-:W-:-:S02]  /*0940*/  PRMT R109, RZ, 0x7610, R52 ;  /* 0x00007610ff6d7816 */ /* 0x001fc40000000034 */
[--C-:B------:R-:W-:Y:S02]  /*0950*/  PRMT R165, RZ, 0x5410, R66.reuse ;  /* 0x00005410ffa57816 */ /* 0x100fe40000000042 */
[----:B------:R-:W-:Y:S01]  /*0960*/  PRMT R52, RZ, 0x7610, R66 ;  /* 0x00007610ff347816 */ /* 0x000fe20000000042 */
[C---:B------:R-:W-:Y:S01]  /*0970*/  FADD.FTZ R66, -R50.reuse, R55 ;  /* 0x0000003732427221 */ /* 0x040fe20000010100 */
[--C-:B------:R-:W-:Y:S02]  /*0980*/  PRMT R138, RZ, 0x5410, R63.reuse ;  /* 0x00005410ff8a7816 */ /* 0x100fe4000000003f */
[----:B------:R-:W-:Y:S01]  /*0990*/  PRMT R133, RZ, 0x7610, R63 ;  /* 0x00007610ff857816 */ /* 0x000fe2000000003f */
[C---:B------:R-:W-:Y:S01]  /*09a0*/  FADD.FTZ R128, -R50.reuse, R143 ;  /* 0x0000008f32807221 */ /* 0x040fe20000010100 */
[----:B------:R-:W-:Y:S01]  /*09b0*/  PRMT R49, RZ, 0x7610, R49 ;  /* 0x00007610ff317816 */ /* 0x000fe20000000031 */
[----:B------:R-:W-:Y:S01]  /*09c0*/  FADD.FTZ R162, -R50, R51 ;  /* 0x0000003332a27221 */ /* 0x000fe20000010100 */
[--C-:B------:R-:W-:Y:S01]  /*09d0*/  PRMT R151, RZ, 0x5410, R57.reuse ;  /* 0x00005410ff977816 */ /* 0x100fe20000000039 */
[----:B------:R-:W-:Y:S01]  /*09e0*/  FADD.FTZ R88, R127, R88 ;  /* 0x000000587f587221 */ /* 0x000fe20000010000 */
[----:B------:R-:W-:Y:S01]  /*09f0*/  PRMT R153, RZ, 0x7610, R57 ;  /* 0x00007610ff997816 */ /* 0x000fe20000000039 */
[----:B------:R-:W-:Y:S01]  /*0a00*/  FMUL.FTZ R130, R125, R130 ;  /* 0x000000827d827220 */ /* 0x000fe20000410000 */
[----:B------:R-:W-:Y:S01]  /*0a10*/  PRMT R63, RZ, 0x7610, R64 ;  /* 0x00007610ff3f7816 */ /* 0x000fe20000000040 */
[-C--:B------:R-:W-:Y:S01]  /*0a20*/  FFMA.FTZ R113, R132, R127.reuse, R113 ;  /* 0x0000007f84717223 */ /* 0x080fe20000010071 */
[----:B------:R-:W-:Y:S01]  /*0a30*/  PRMT R57, RZ, 0x7610, R60 ;  /* 0x00007610ff397816 */ /* 0x000fe2000000003c */
[----:B------:R-:W-:-:S02]  /*0a40*/  FMUL.FTZ R127, R89, R127 ;  /* 0x0000007f597f7220 */ /* 0x000fc40000410000 */
[----:B------:R-:W-:Y:S01]  /*0a50*/  FMUL.FTZ R66, R125, R66 ;  /* 0x000000427d427220 */ /* 0x000fe20000410000 */
[----:B------:R-:W-:Y:S01]  /*0a60*/  PRMT R105, RZ, 0x5410, R53 ;  /* 0x00005410ff697816 */ /* 0x000fe20000000035 */
[C---:B------:R-:W-:Y:S01]  /*0a70*/  FADD.FTZ R126, -R50.reuse, R49 ;  /* 0x00000031327e7221 */ /* 0x040fe20000010100 */
[--C-:B------:R-:W-:Y:S01]  /*0a80*/  PRMT R51, RZ, 0x5410, R70.reuse ;  /* 0x00005410ff337816 */ /* 0x100fe20000000046 */
[----:B------:R-:W-:Y:S01]  /*0a90*/  FADD.FTZ R144, -R50, R63 ;  /* 0x0000003f32907221 */ /* 0x000fe20000010100 */
[----:B------:R-:W-:Y:S01]  /*0aa0*/  PRMT R146, RZ, 0x7610, R70 ;  /* 0x00007610ff927816 */ /* 0x000fe20000000046 */
[----:B------:R-:W-:Y:S02]  /*0ab0*/  FADD.FTZ R86, R109, R86 ;  /* 0x000000566d567221 */ /* 0x000fe40000010000 */
[----:B------:R-:W-:Y:S02]  /*0ac0*/  FMUL.FTZ R128, R125, R128 ;  /* 0x000000807d807220 */ /* 0x000fe40000410000 */
[----:B------:R-:W-:-:S02]  /*0ad0*/  FFMA.FTZ R87, R130, R109, R87 ;  /* 0x0000006d82577223 */ /* 0x000fc40000010057 */
[----:B------:R-:W-:Y:S02]  /*0ae0*/  FMUL.FTZ R70, R125, R162 ;  /* 0x000000a27d467220 */ /* 0x000fe40000410000 */
[----:B------:R-:W-:Y:S02]  /*0af0*/  FMUL.FTZ R109, R90, R109 ;  /* 0x0000006d5a6d7220 */ /* 0x000fe40000410000 */
[----:B------:R-:W-:Y:S02]  /*0b00*/  FADD.FTZ R162, RZ, R127 ;  /* 0x0000007fffa27221 */ /* 0x000fe40000010000 */
[----:B------:R-:W-:Y:S02]  /*0b10*/  FADD.FTZ R17, R57, R17 ;  /* 0x0000001139117221 */ /* 0x000fe40000010000 */
[-C--:B------:R-:W-:Y:S02]  /*0b20*/  FFMA.FTZ R0, R66, R57.reuse, R0 ;  /* 0x0000003942007223 */ /* 0x080fe40000010000 */
[----:B------:R-:W-:Y:S01]  /*0b30*/  FMUL.FTZ R63, R98, R57 ;  /* 0x00000039623f7220 */ /* 0x000fe20000410000 */
[----:B-1----:R-:W-:Y:S01]  /*0b40*/  PRMT R103, RZ, 0x7610, R53 ;  /* 0x00007610ff677816 */ /* 0x002fe20000000035 */
[----:B------:R-:W-:-:S02]  /*0b50*/  FFMA.FTZ R57, R132, R127, RZ ;  /* 0x0000007f84397223 */ /* 0x000fc400000100ff */
[----:B------:R-:W-:Y:S02]  /*0b60*/  FADD.FTZ R104, -R50, R145 ;  /* 0x0000009132687221 */ /* 0x000fe40000010100 */
[----:B------:R-:W-:Y:S02]  /*0b70*/  FADD.FTZ R84, R105, R84 ;  /* 0x0000005469547221 */ /* 0x000fe40000010000 */
[----:B------:R-:W-:Y:S02]  /*0b80*/  FMUL.FTZ R126, R125, R126 ;  /* 0x0000007e7d7e7220 */ /* 0x000fe40000410000 */
[-C--:B------:R-:W-:Y:S02]  /*0b90*/  FFMA.FTZ R85, R128, R105.reuse, R85 ;  /* 0x0000006980557223 */ /* 0x080fe40000010055 */
[----:B------:R-:W-:Y:S02]  /*0ba0*/  FMUL.FTZ R105, R91, R105 ;  /* 0x000000695b697220 */ /* 0x000fe40000410000 */
[----:B------:R-:W-:Y:S01]  /*0bb0*/  FADD.FTZ R162, R162, R109 ;  /* 0x0000006da2a27221 */ /* 0x000fe20000010000 */
[----:B------:R-:W-:Y:S01]  /*0bc0*/  PRMT R101, RZ, 0x5410, R54 ;  /* 0x00005410ff657816 */ /* 0x000fe20000000036 */
[----:B------:R-:W-:-:S02]  /*0bd0*/  FFMA.FTZ R57, R130, R109, R57 ;  /* 0x0000006d82397223 */ /* 0x000fc40000010039 */
[----:B------:R-:W-:Y:S02]  /*0be0*/  FADD.FTZ R82, R103, R82 ;  /* 0x0000005267527221 */ /* 0x000fe40000010000 */
[----:B------:R-:W-:Y:S02]  /*0bf0*/  FMUL.FTZ R104, R125, R104 ;  /* 0x000000687d687220 */ /* 0x000fe40000410000 */
[-C--:B------:R-:W-:Y:S02]  /*0c00*/  FFMA.FTZ R83, R126, R103.reuse, R83 ;  /* 0x000000677e537223 */ /* 0x080fe40000010053 */
[----:B------:R-:W-:Y:S02]  /*0c10*/  FMUL.FTZ R103, R92, R103 ;  /* 0x000000675c677220 */ /* 0x000fe40000410000 */
[----:B------:R-:W-:Y:S02]  /*0c20*/  FADD.FTZ R162, R162, R105 ;  /* 0x00000069a2a27221 */ /* 0x000fe40000010000 */
[----:B------:R-:W-:Y:S01]  /*0c30*/  FFMA.FTZ R57, R128, R105, R57 ;  /* 0x0000006980397223 */ /* 0x000fe20000010039 */
[----:B------:R-:W-:Y:S01]  /*0c40*/  PRMT R139, RZ, 0x7610, R54 ;  /* 0x00007610ff8b7816 */ /* 0x000fe20000000036 */
[----:B------:R-:W-:-:S02]  /*0c50*/  FADD.FTZ R80, R101, R80 ;  /* 0x0000005065507221 */ /* 0x000fc40000010000 */
[-C--:B------:R-:W-:Y:S01]  /*0c60*/  FFMA.FTZ R81, R104, R101.reuse, R81 ;  /* 0x0000006568517223 */ /* 0x080fe20000010051 */
[----:B------:R-:W-:Y:S01]  /*0c70*/  PRMT R53, RZ, 0x5410, R56 ;  /* 0x00005410ff357816 */ /* 0x000fe20000000038 */
[----:B------:R-:W-:Y:S02]  /*0c80*/  FMUL.FTZ R101, R93, R101 ;  /* 0x000000655d657220 */ /* 0x000fe40000410000 */
[----:B------:R-:W-:Y:S02]  /*0c90*/  FADD.FTZ R162, R162, R103 ;  /* 0x00000067a2a27221 */ /* 0x000fe40000010000 */
[----:B------:R-:W-:Y:S02]  /*0ca0*/  FADD.FTZ R102, -R50, R147 ;  /* 0x0000009332667221 */ /* 0x000fe40000010100 */
[----:B------:R-:W-:Y:S01]  /*0cb0*/  FFMA.FTZ R57, R126, R103, R57 ;  /* 0x000000677e397223 */ /* 0x000fe20000010039 */
[----:B------:R-:W-:Y:S01]  /*0cc0*/  PRMT R159, RZ, 0x5410, R59 ;  /* 0x00005410ff9f7816 */ /* 0x000fe2000000003b */
[----:B------:R-:W-:Y:S01]  /*0cd0*/  FADD.FTZ R162, R162, R101 ;  /* 0x00000065a2a27221 */ /* 0x000fe20000010000 */
[----:B------:R-:W-:-:S02]  /*0ce0*/  PRMT R161, RZ, 0x7610, R59 ;  /* 0x00007610ffa17816 */ /* 0x000fc4000000003b */
[----:B------:R-:W-:Y:S02]  /*0cf0*/  PRMT R134, RZ, 0x5410, R60 ;  /* 0x00005410ff867816 */ /* 0x000fe4000000003c */
[--C-:B------:R-:W-:Y:S02]  /*0d00*/  PRMT R49, RZ, 0x5410, R71.reuse ;  /* 0x00005410ff317816 */ /* 0x100fe40000000047 */
[----:B------:R-:W-:Y:S01]  /*0d10*/  PRMT R54, RZ, 0x7610, R71 ;  /* 0x00007610ff367816 */ /* 0x000fe20000000047 */
[----:B------:R-:W-:Y:S01]  /*0d20*/  FMUL.FTZ R71, R94, R139 ;  /* 0x0000008b5e477220 */ /* 0x000fe20000410000 */
[----:B------:R-:W-:Y:S01]  /*0d30*/  PRMT R60, RZ, 0x5410, R61 ;  /* 0x00005410ff3c7816 */ /* 0x000fe2000000003d */
[----:B------:R-:W-:Y:S01]  /*0d40*/  FADD.FTZ R100, -R50, R149 ;  /* 0x0000009532647221 */ /* 0x000fe20000010100 */
[----:B------:R-:W-:Y:S01]  /*0d50*/  PRMT R59, RZ, 0x7610, R61 ;  /* 0x00007610ff3b7816 */ /* 0x000fe2000000003d */
[----:B------:R-:W-:Y:S01]  /*0d60*/  FMUL.FTZ R102, R125, R102 ;  /* 0x000000667d667220 */ /* 0x000fe20000410000 */
[----:B------:R-:W-:Y:S01]  /*0d70*/  PRMT R61, RZ, 0x5410, R64 ;  /* 0x00005410ff3d7816 */ /* 0x000fe20000000040 */
[----:B------:R-:W-:Y:S01]  /*0d80*/  FFMA.FTZ R57, R104, R101, R57 ;  /* 0x0000006568397223 */ /* 0x000fe20000010039 */
[----:B------:R-:W-:Y:S01]  /*0d90*/  PRMT R163, RZ, 0x5410, R65 ;  /* 0x00005410ffa37816 */ /* 0x000fe20000000041 */
[----:B------:R-:W-:Y:S01]  /*0da0*/  FADD.FTZ R64, -R50, R53 ;  /* 0x0000003532407221 */ /* 0x000fe20000010100 */
[----:B------:R-:W-:Y:S01]  /*0db0*/  PRMT R53, RZ, 0x5410, R69 ;  /* 0x00005410ff357816 */ /* 0x000fe20000000045 */
[----:B------:R-:W-:Y:S01]  /*0dc0*/  FADD.FTZ R162, R162, R71 ;  /* 0x00000047a2a27221 */ /* 0x000fe20000010000 */
[----:B------:R-:W-:Y:S01]  /*0dd0*/  PRMT R150, RZ, 0x7610, R69 ;  /* 0x00007610ff967816 */ /* 0x000fe20000000045 */
[----:B------:R-:W-:Y:S01]  /*0de0*/  FMUL.FTZ R69, R95, R129 ;  /* 0x000000815f457220 */ /* 0x000fe20000410000 */
[--C-:B------:R-:W-:Y:S01]  /*0df0*/  PRMT R155, RZ, 0x5410, R58.reuse ;  /* 0x00005410ff9b7816 */ /* 0x100fe2000000003a */
[----:B------:R-:W-:Y:S01]  /*0e00*/  FMUL.FTZ R100, R125, R100 ;  /* 0x000000647d647220 */ /* 0x000fe20000410000 */
[----:B------:R-:W-:Y:S01]  /*0e10*/  PRMT R157, RZ, 0x7610, R58 ;  /* 0x00007610ff9d7816 */ /* 0x000fe2000000003a */
[----:B------:R-:W-:Y:S01]  /*0e20*/  FFMA.FTZ R57, R102, R71, R57 ;  /* 0x0000004766397223 */ /* 0x000fe20000010039 */
[----:B------:R-:W-:-:S02]  /*0e30*/  PRMT R65, RZ, 0x7610, R65 ;  /* 0x00007610ff417816 */ /* 0x000fc40000000041 */
[--C-:B------:R-:W-:Y:S02]  /*0e40*/  PRMT R48, RZ, 0x5410, R67.reuse ;  /* 0x00005410ff307816 */ /* 0x100fe40000000043 */
[----:B------:R-:W-:Y:S01]  /*0e50*/  PRMT R67, RZ, 0x7610, R67 ;  /* 0x00007610ff437816 */ /* 0x000fe20000000043 */
[----:B------:R-:W-:Y:S01]  /*0e60*/  FADD.FTZ R74, R135, R74 ;  /* 0x0000004a874a7221 */ /* 0x000fe20000010000 */
[--C-:B------:R-:W-:Y:S01]  /*0e70*/  PRMT R55, RZ, 0x5410, R68.reuse ;  /* 0x00005410ff377816 */ /* 0x100fe20000000044 */
[-C--:B------:R-:W-:Y:S01]  /*0e80*/  FFMA.FTZ R75, R70, R135.reuse, R75 ;  /* 0x00000087464b7223 */ /* 0x080fe2000001004b */
[----:B------:R-:W-:Y:S01]  /*0e90*/  PRMT R137, RZ, 0x7610, R68 ;  /* 0x00007610ff897816 */ /* 0x000fe20000000044 */
[----:B------:R-:W-:Y:S01]  /*0ea0*/  FMUL.FTZ R68, R96, R135 ;  /* 0x0000008760447220 */ /* 0x000fe20000410000 */
[--C-:B------:R-:W-:Y:S01]  /*0eb0*/  PRMT R136, RZ, 0x5410, R62.reuse ;  /* 0x00005410ff887816 */ /* 0x100fe2000000003e */
[----:B------:R-:W-:Y:S01]  /*0ec0*/  FADD.FTZ R135, R162, R69 ;  /* 0x00000045a2877221 */ /* 0x000fe20000010000 */
[----:B------:R-:W-:Y:S01]  /*0ed0*/  PRMT R131, RZ, 0x7610, R62 ;  /* 0x00007610ff837816 */ /* 0x000fe2000000003e */
[----:B------:R-:W-:-:S02]  /*0ee0*/  FADD.FTZ R160, -R50, R151 ;  /* 0x0000009732a07221 */ /* 0x000fc40000010100 */
[C---:B------:R-:W-:Y:S02]  /*0ef0*/  FADD.FTZ R62, -R50.reuse, R153 ;  /* 0x00000099323e7221 */ /* 0x040fe40000010100 */
[C---:B------:R-:W-:Y:S02]  /*0f00*/  FADD.FTZ R158, -R50.reuse, R155 ;  /* 0x0000009b329e7221 */ /* 0x040fe40000010100 */
[C---:B------:R-:W-:Y:S02]  /*0f10*/  FADD.FTZ R156, -R50.reuse, R157 ;  /* 0x0000009d329c7221 */ /* 0x040fe40000010100 */
[C---:B------:R-:W-:Y:S02]  /*0f20*/  FADD.FTZ R154, -R50.reuse, R159 ;  /* 0x0000009f329a7221 */ /* 0x040fe40000010100 */
[C---:B------:R-:W-:Y:S02]  /*0f30*/  FADD.FTZ R140, -R50.reuse, R161 ;  /* 0x000000a1328c7221 */ /* 0x040fe40000010100 */
[----:B------:R-:W-:-:S02]  /*0f40*/  FADD.FTZ R142, -R50, R61 ;  /* 0x0000003d328e7221 */ /* 0x000fc40000010100 */
[C---:B------:R-:W-:Y:S02]  /*0f50*/  FADD.FTZ R152, -R50.reuse, R163 ;  /* 0x000000a332987221 */ /* 0x040fe40000010100 */
[C---:B------:R-:W-:Y:S02]  /*0f60*/  FADD.FTZ R148, -R50.reuse, R65 ;  /* 0x0000004132947221 */ /* 0x040fe40000010100 */
[C---:B------:R-:W-:Y:S02]  /*0f70*/  FADD.FTZ R56, -R50.reuse, R165 ;  /* 0x000000a532387221 */ /* 0x040fe40000010100 */
[C---:B------:R-:W-:Y:S02]  /*0f80*/  FADD.FTZ R52, -R50.reuse, R52 ;  /* 0x0000003432347221 */ /* 0x040fe40000010100 */
[----:B------:R-:W-:Y:S02]  /*0f90*/  FADD.FTZ R48, -R50, R48 ;  /* 0x0000003032307221 */ /* 0x000fe40000010100 */
[----:B------:R-:W-:-:S02]  /*0fa0*/  FFMA.FTZ R57, R100, R69, R57 ;  /* 0x0000004564397223 */ /* 0x000fc40000010039 */
[----:B------:R-:W-:Y:S02]  /*0fb0*/  FADD.FTZ R50, -R50, R67 ;  /* 0x0000004332327221 */ /* 0x000fe40000010100 */
[----:B------:R-:W-:Y:S02]  /*0fc0*/  FADD.FTZ R78, R139, R78 ;  /* 0x0000004e8b4e7221 */ /* 0x000fe40000010000 */
[----:B------:R-:W-:Y:S02]  /*0fd0*/  FFMA.FTZ R79, R102, R139, R79 ;  /* 0x0000008b664f7223 */ /* 0x000fe4000001004f */
[----:B------:R-:W-:Y:S02]  /*0fe0*/  FMUL.FTZ R67, R125, R64 ;  /* 0x000000407d437220 */ /* 0x000fe40000410000 */
[----:B------:R-:W-:Y:S02]  /*0ff0*/  FMUL.FTZ R64, R97, R134 ;  /* 0x0000008661407220 */ /* 0x000fe40000410000 */
[----:B------:R-:W-:-:S02]  /*1000*/  FADD.FTZ R139, R135, R68 ;  /* 0x00000044878b7221 */ /* 0x000fc40000010000 */
[----:B------:R-:W-:Y:S02]  /*1010*/  FFMA.FTZ R57, R70, R68, R57 ;  /* 0x0000004446397223 */ /* 0x000fe40000010039 */
[----:B------:R-:W-:Y:S02]  /*1020*/  FADD.FTZ R76, R129, R76 ;  /* 0x0000004c814c7221 */ /* 0x000fe40000010000 */
[----:B------:R-:W-:Y:S02]  /*1030*/  FFMA.FTZ R77, R100, R129, R77 ;  /* 0x00000081644d7223 */ /* 0x000fe4000001004d */
[C---:B------:R-:W-:Y:S02]  /*1040*/  FMUL.FTZ R65, R125.reuse, R160 ;  /* 0x000000a07d417220 */ /* 0x040fe40000410000 */
[C---:B------:R-:W-:Y:S02]  /*1050*/  FMUL.FTZ R129, R125.reuse, R154 ;  /* 0x0000009a7d817220 */ /* 0x040fe40000410000 */
[----:B------:R-:W-:-:S02]  /*1060*/  FMUL.FTZ R135, R125, R142 ;  /* 0x0000008e7d877220 */ /* 0x000fc40000410000 */
[----:B------:R-:W-:Y:S02]  /*1070*/  FADD.FTZ R154, R139, R64 ;  /* 0x000000408b9a7221 */ /* 0x000fe40000010000 */
[----:B------:R-:W-:Y:S02]  /*1080*/  FFMA.FTZ R57, R67, R64, R57 ;  /* 0x0000004043397223 */ /* 0x000fe40000010039 */
[----:B------:R-:W-:Y:S02]  /*1090*/  FADD.FTZ R20, R60, R20 ;  /* 0x000000143c147221 */ /* 0x000fe40000010000 */
[----:B------:R-:W-:Y:S02]  /*10a0*/  FMUL.FTZ R62, R125, R62 ;  /* 0x0000003e7d3e7220 */ /* 0x000fe40000410000 */
[----:B------:R-:W-:Y:S02]  /*10b0*/  FFMA.FTZ R4, R65, R60, R4 ;  /* 0x0000003c41047223 */ /* 0x000fe40000010004 */
[----:B------:R-:W-:-:S02]  /*10c0*/  FADD.FTZ R26, R55, R26 ;  /* 0x0000001a371a7221 */ /* 0x000fc40000010000 */
[-C--:B------:R-:W-:Y:S02]  /*10d0*/  FFMA.FTZ R10, R135, R55.reuse, R10 ;  /* 0x00000037870a7223 */ /* 0x080fe4000001000a */
[----:B------:R-:W-:Y:S02]  /*10e0*/  FMUL.FTZ R142, R114, R55 ;  /* 0x00000037728e7220 */ /* 0x000fe40000410000 */
[----:B------:R-:W-:Y:S02]  /*10f0*/  FMUL.FTZ R60, R99, R60 ;  /* 0x0000003c633c7220 */ /* 0x000fe40000410000 */
[----:B------:R-:W-:Y:S02]  /*1100*/  FADD.FTZ R55, R154, R63 ;  /* 0x0000003f9a377221 */ /* 0x000fe40000010000 */
[----:B------:R-:W-:Y:S02]  /*1110*/  FFMA.FTZ R57, R66, R63, R57 ;  /* 0x0000003f42397223 */ /* 0x000fe40000010039 */
[----:B------:R-:W-:-:S02]  /*1120*/  FADD.FTZ R19, R59, R19 ;  /* 0x000000133b137221 */ /* 0x000fc40000010000 */
[----:B------:R-:W-:Y:S02]  /*1130*/  FMUL.FTZ R61, R125, R158 ;  /* 0x0000009e7d3d7220 */ /* 0x000fe40000410000 */
[-C--:B------:R-:W-:Y:S02]  /*1140*/  FFMA.FTZ R3, R62, R59.reuse, R3 ;  /* 0x0000003b3e037223 */ /* 0x080fe40000010003 */
[----:B------:R-:W-:Y:S02]  /*1150*/  FMUL.FTZ R59, R106, R59 ;  /* 0x0000003b6a3b7220 */ /* 0x000fe40000410000 */
[----:B------:R-:W-:Y:S02]  /*1160*/  FADD.FTZ R154, R55, R60 ;  /* 0x0000003c379a7221 */ /* 0x000fe40000010000 */
[----:B------:R-:W-:Y:S02]  /*1170*/  FFMA.FTZ R57, R65, R60, R57 ;  /* 0x0000003c41397223 */ /* 0x000fe40000010039 */
[----:B------:R-:W-:-:S02]  /*1180*/  FADD.FTZ R18, R134, R18 ;  /* 0x0000001286127221 */ /* 0x000fc40000010000 */
[----:B------:R-:W-:Y:S02]  /*1190*/  FFMA.FTZ R2, R67, R134, R2 ;  /* 0x0000008643027223 */ /* 0x000fe40000010002 */
[----:B------:R-:W-:Y:S02]  /*11a0*/  FADD.FTZ R22, R136, R22 ;  /* 0x0000001688167221 */ /* 0x000fe40000010000 */
[----:B------:R-:W-:Y:S02]  /*11b0*/  FFMA.FTZ R6, R61, R136, R6 ;  /* 0x000000883d067223 */ /* 0x000fe40000010006 */
[----:B------:R-:W-:Y:S02]  /*11c0*/  FMUL.FTZ R134, R125, R156 ;  /* 0x0000009c7d867220 */ /* 0x000fe40000410000 */
[----:B------:R-:W-:Y:S02]  /*11d0*/  FMUL.FTZ R136, R107, R136 ;  /* 0x000000886b887220 */ /* 0x000fe40000410000 */
[----:B------:R-:W-:-:S02]  /*11e0*/  FADD.FTZ R55, R154, R59 ;  /* 0x0000003b9a377221 */ /* 0x000fc40000010000 */
[----:B------:R-:W-:Y:S02]  /*11f0*/  FFMA.FTZ R57, R62, R59, R57 ;  /* 0x0000003b3e397223 */ /* 0x000fe40000010039 */
[----:B------:R-:W-:Y:S02]  /*1200*/  FADD.FTZ R21, R131, R21 ;  /* 0x0000001583157221 */ /* 0x000fe40000010000 */
[-C--:B------:R-:W-:Y:S02]  /*1210*/  FFMA.FTZ R5, R134, R131.reuse, R5 ;  /* 0x0000008386057223 */ /* 0x080fe40000010005 */
[----:B------:R-:W-:Y:S02]  /*1220*/  FMUL.FTZ R139, R125, R152 ;  /* 0x000000987d8b7220 */ /* 0x000fe40000410000 */
[----:B------:R-:W-:Y:S02]  /*1230*/  FMUL.FTZ R131, R110, R131 ;  /* 0x000000836e837220 */ /* 0x000fe40000410000 */
[----:B------:R-:W-:-:S02]  /*1240*/  FADD.FTZ R154, R55, R136 ;  /* 0x00000088379a7221 */ /* 0x000fc40000010000 */
[----:B------:R-:W-:Y:S02]  /*1250*/  FFMA.FTZ R57, R61, R136, R57 ;  /* 0x000000883d397223 */ /* 0x000fe40000010039 */
[----:B------:R-:W-:Y:S02]  /*1260*/  FADD.FTZ R24, R138, R24 ;  /* 0x000000188a187221 */ /* 0x000fe40000010000 */
[----:B------:R-:W-:Y:S02]  /*1270*/  FFMA.FTZ R8, R129, R138, R8 ;  /* 0x0000008a81087223 */ /* 0x000fe40000010008 */
[----:B------:R-:W-:Y:S02]  /*1280*/  FMUL.FTZ R140, R125, R140 ;  /* 0x0000008c7d8c7220 */ /* 0x000fe40000410000 */
[----:B------:R-:W-:Y:S02]  /*1290*/  FADD.FTZ R28, R53, R28 ;  /* 0x0000001c351c7221 */ /* 0x000fe40000010000 */
[----:B------:R-:W-:-:S02]  /*12a0*/  FFMA.FTZ R12, R139, R53, R12 ;  /* 0x000000358b0c7223 */ /* 0x000fc4000001000c */
[----:B------:R-:W-:Y:S02]  /*12b0*/  FMUL.FTZ R152, R117, R53 ;  /* 0x0000003575987220 */ /* 0x000fe40000410000 */
[----:B------:R-:W-:Y:S02]  /*12c0*/  FMUL.FTZ R138, R111, R138 ;  /* 0x0000008a6f8a7220 */ /* 0x000fe40000410000 */
[----:B------:R-:W-:Y:S02]  /*12d0*/  FADD.FTZ R53, R154, R131 ;  /* 0x000000839a357221 */ /* 0x000fe40000010000 */
[----:B------:R-:W-:Y:S02]  /*12e0*/  FFMA.FTZ R57, R134, R131, R57 ;  /* 0x0000008386397223 */ /* 0x000fe40000010039 */
[----:B------:R-:W-:Y:S02]  /*12f0*/  FADD.FTZ R23, R133, R23 ;  /* 0x0000001785177221 */ /* 0x000fe40000010000 */
[----:B------:R-:W-:-:S02]  /*1300*/  FFMA.FTZ R7, R140, R133, R7 ;  /* 0x000000858c077223 */ /* 0x000fc40000010007 */
[----:B------:R-:W-:Y:S02]  /*1310*/  FMUL.FTZ R133, R112, R133 ;  /* 0x0000008570857220 */ /* 0x000fe40000410000 */
[----:B------:R-:W-:Y:S02]  /*1320*/  FADD.FTZ R154, R53, R138 ;  /* 0x0000008a359a7221 */ /* 0x000fe40000010000 */
[----:B------:R-:W-:Y:S02]  /*1330*/  FFMA.FTZ R57, R129, R138, R57 ;  /* 0x0000008a81397223 */ /* 0x000fe40000010039 */
[----:B------:R-:W-:Y:S02]  /*1340*/  FMUL.FTZ R144, R125, R144 ;  /* 0x000000907d907220 */ /* 0x000fe40000410000 */
[----:B------:R-:W-:Y:S02]  /*1350*/  FADD.FTZ R53, R154, R133 ;  /* 0x000000859a357221 */ /* 0x000fe40000010000 */
[----:B------:R-:W-:-:S02]  /*1360*/  FFMA.FTZ R57, R140, R133, R57 ;  /* 0x000000858c397223 */ /* 0x000fc40000010039 */
[C---:B------:R-:W-:Y:S02]  /*1370*/  FMUL.FTZ R148, R125.reuse, R148 ;  /* 0x000000947d947220 */ /* 0x040fe40000410000 */
[----:B------:R-:W-:Y:S02]  /*1380*/  FMUL.FTZ R143, R125, R56 ;  /* 0x000000387d8f7220 */ /* 0x000fe40000410000 */
[----:B------:R-:W-:Y:S02]  /*1390*/  FADD.FTZ R25, R137, R25 ;  /* 0x0000001989197221 */ /* 0x000fe40000010000 */
[-C--:B------:R-:W-:Y:S02]  /*13a0*/  FFMA.FTZ R9, R144, R137.reuse, R9 ;  /* 0x0000008990097223 */ /* 0x080fe40000010009 */
[----:B------:R-:W-:Y:S02]  /*13b0*/  FADD.FTZ R56, R53, R142 ;  /* 0x0000008e35387221 */ /* 0x000fe40000010000 */
[----:B------:R-:W-:-:S02]  /*13c0*/  FMUL.FTZ R137, R116, R137 ;  /* 0x0000008974897220 */ /* 0x000fc40000410000 */
[----:B------:R-:W-:Y:S02]  /*13d0*/  FFMA.FTZ R53, R135, R142, R57 ;  /* 0x0000008e87357223 */ /* 0x000fe40000010039 */
[----:B------:R-:W-:Y:S02]  /*13e0*/  FADD.FTZ R27, R150, R27 ;  /* 0x0000001b961b7221 */ /* 0x000fe40000010000 */
[-C--:B------:R-:W-:Y:S02]  /*13f0*/  FFMA.FTZ R11, R148, R150.reuse, R11 ;  /* 0x00000096940b7223 */ /* 0x080fe4000001000b */
[----:B------:R-:W-:Y:S02]  /*1400*/  FMUL.FTZ R141, R119, R150 ;  /* 0x00000096778d7220 */ /* 0x000fe40000410000 */
        /* <DEDUP_REMOVED lines=8> */
[----:B------:R-:W-:Y:S02]  /*1490*/  FADD.FTZ R51, R52, R141 ;  /* 0x0000008d34337221 */ /* 0x000fe40000010000 */
[----:B------:R-:W-:Y:S02]  /*14a0*/  FFMA.FTZ R53, R148, R141, R53 ;  /* 0x0000008d94357223 */ /* 0x000fe40000010035 */
[----:B------:R-:W-:Y:S02]  /*14b0*/  FADD.FTZ R29, R146, R29 ;  /* 0x0000001d921d7221 */ /* 0x000fe40000010000 */
[-C--:B------:R-:W-:Y:S02]  /*14c0*/  FFMA.FTZ R13, R145, R146.reuse, R13 ;  /* 0x00000092910d7223 */ /* 0x080fe4000001000d */
[----:B------:R-:W-:Y:S02]  /*14d0*/  FMUL.FTZ R146, R120, R146 ;  /* 0x0000009278927220 */ /* 0x000fe40000410000 */
[----:B------:R-:W-:-:S02]  /*14e0*/  FADD.FTZ R51, R51, R150 ;  /* 0x0000009633337221 */ /* 0x000fc40000010000 */
[----:B------:R-:W-:Y:S02]  /*14f0*/  FFMA.FTZ R53, R143, R150, R53 ;  /* 0x000000968f357223 */ /* 0x000fe40000010035 */
[----:B------:R-:W-:Y:S02]  /*1500*/  FMUL.FTZ R147, R125, R48 ;  /* 0x000000307d937220 */ /* 0x000fe40000410000 */
[----:B------:R-:W-:Y:S02]  /*1510*/  FMUL.FTZ R154, R121, R49 ;  /* 0x00000031799a7220 */ /* 0x000fe40000410000 */
[----:B------:R-:W-:Y:S02]  /*1520*/  FADD.FTZ R51, R51, R146 ;  /* 0x0000009233337221 */ /* 0x000fe40000010000 */
[----:B------:R-:W-:Y:S02]  /*1530*/  FFMA.FTZ R53, R145, R146, R53 ;  /* 0x0000009291357223 */ /* 0x000fe40000010035 */
[----:B------:R-:W-:-:S02]  /*1540*/  FMUL.FTZ R149, R122, R54 ;  /* 0x000000367a957220 */ /* 0x000fc40000410000 */
[----:B------:R-:W-:Y:S02]  /*1550*/  FMUL.FTZ R156, R125, R50 ;  /* 0x000000327d9c7220 */ /* 0x000fe40000410000 */
[----:B------:R-:W-:Y:S02]  /*1560*/  FADD.FTZ R48, R51, R154 ;  /* 0x0000009a33307221 */ /* 0x000fe40000010000 */
[----:B------:R-:W-:Y:S01]  /*1570*/  FFMA.FTZ R53, R147, R154, R53 ;  /* 0x0000009a93357223 */ /* 0x000fe20000010035 */
[----:B------:R-:W-:Y:S01]  /*1580*/  MOV R58, 0x3f800000 ;  /* 0x3f800000003a7802 */ /* 0x000fe20000000f00 */
[----:B------:R-:W-:Y:S01]  /*1590*/  FADD.FTZ R72, R49, R72 ;  /* 0x0000004831487221 */ /* 0x000fe20000010000 */
[----:B------:R-:W-:Y:S01]  /*15a0*/  LOP3.LUT P2, RZ, R73, 0x1f, RZ, 0xc0, !PT ;  /* 0x0000001f49ff7812 */ /* 0x000fe2000784c0ff */
[----:B------:R-:W-:Y:S01]  /*15b0*/  FFMA.FTZ R16, R147, R49, R16 ;  /* 0x0000003193107223 */ /* 0x000fe20000010010 */
[----:B------:R-:W-:Y:S01]  /*15c0*/  @P0 PRMT R58, RZ, 0x5410, R108 ;  /* 0x00005410ff3a0816 */ /* 0x000fe2000000006c */
[----:B------:R-:W-:-:S02]  /*15d0*/  FADD.FTZ R31, R54, R31 ;  /* 0x0000001f361f7221 */ /* 0x000fc40000010000 */
[----:B------:R-:W-:Y:S02]  /*15e0*/  FFMA.FTZ R15, R156, R54, R15 ;  /* 0x000000369c0f7223 */ /* 0x000fe4000001000f */
[----:B------:R-:W-:Y:S02]  /*15f0*/  FADD.FTZ R55, R48, R149 ;  /* 0x0000009530377221 */ /* 0x000fe40000010000 */
[----:B------:R-:W-:Y:S01]  /*1600*/  FFMA.FTZ R53, R156, R149, R53 ;  /* 0x000000959c357223 */ /* 0x000fe20000010035 */
[----:B------:R-:W-:Y:S05]  /*1610*/  BRA.DIV ~URZ, `(.L_x_21) ;  /* 0x000015227f007947 */ /* 0x000fea000b800000 */
[----:B------:R0:W1:Y:S02]  /*1620*/  SHFL.DOWN PT, R50, R55, 0x10, 0x1f ;  /* 0x0a001f0037327f89 */ /* 0x00006400000e0000 */
.L_x_25:
[----:B------:R-:W-:Y:S05]  /*1630*/  BRA.DIV ~URZ, `(.L_x_22) ;  /* 0x000015827f007947 */ /* 0x000fea000b800000 */
[----:B------:R-:W2:Y:S01]  /*1640*/  SHFL.DOWN PT, R48, R53, 0x10, 0x1f ;  /* 0x0a001f0035307f89 */ /* 0x000ea200000e0000 */
[----:B-1----:R-:W-:-:S05]  /*1650*/  FADD.FTZ R54, R55, R50 ;  /* 0x0000003237367221 */ /* 0x002fca0000010000 */
[----:B------:R-:W1:Y:S01]  /*1660*/  SHFL.DOWN PT, R49, R54, 0x8, 0x1f ;  /* 0x09001f0036317f89 */ /* 0x000e6200000e0000 */
[----:B--2---:R-:W-:-:S05]  /*1670*/  FADD.FTZ R48, R53, R48 ;  /* 0x0000003035307221 */ /* 0x004fca0000010000 */
        /* <DEDUP_REMOVED lines=8> */
[----:B0-----:R-:W0:Y:S01]  /*1700*/  SHFL.DOWN PT, R55, R52, 0x2, 0x1f ;  /* 0x08401f0034377f89 */ /* 0x001e2200000e0000 */
[----:B-1----:R-:W-:-:S05]  /*1710*/  FADD.FTZ R53, R50, R53 ;  /* 0x0000003532357221 */ /* 0x002fca0000010000 */
[----:B------:R1:W2:Y:S01]  /*1720*/  SHFL.DOWN PT, R56, R53, 0x1, 0x1f ;  /* 0x08201f0035387f89 */ /* 0x0002a200000e0000 */
[----:B0-----:R-:W-:-:S05]  /*1730*/  FADD.FTZ R55, R52, R55 ;  /* 0x0000003734377221 */ /* 0x001fca0000010000 */
[----:B------:R1:W0:Y:S02]  /*1740*/  SHFL.DOWN PT, R48, R55, 0x1, 0x1f ;  /* 0x08201f0037307f89 */ /* 0x00022400000e0000 */
.L_x_26:
[----:B------:R-:W-:Y:S01]  /*1750*/  PLOP3.LUT P0, PT, PT, PT, PT, 0x80, 0x0 ;  /* 0x000000000000781c */ /* 0x000fe20003f0f070 */
[----:B--2---:R-:W-:Y:S01]  /*1760*/  FADD.FTZ R56, R56, R53 ;  /* 0x0000003538387221 */ /* 0x004fe20000010000 */
[----:B------:R-:W-:Y:S01]  /*1770*/  @!P2 PLOP3.LUT P0, PT, P3, PT, PT, 0x80, 0x0 ;  /* 0x000000000000a81c */ /* 0x000fe20001f0f070 */
[----:B0-----:R-:W-:Y:S01]  /*1780*/  FADD.FTZ R57, R48, R55 ;  /* 0x0000003730397221 */ /* 0x001fe20000010000 */
[----:B------:R-:W-:Y:S01]  /*1790*/  SHF.R.U32.HI R49, RZ, 0x5, R73 ;  /* 0x00000005ff317819 */ /* 0x000fe20000011649 */
[----:B------:R-:W-:-:S03]  /*17a0*/  ULDC.U8 UR6, c[0x0][0x1f0] ;  /* 0x00007c0000067ab9 */ /* 0x000fc60000000000 */
[C---:B------:R-:W-:Y:S02]  /*17b0*/  @!P2 LOP3.LUT R50, R49.reuse, 0x7fffffc, RZ, 0xc0, !PT ;  /* 0x07fffffc3132a812 */ /* 0x040fe400078ec0ff */
[----:B------:R-:W-:-:S04]  /*17c0*/  LOP3.LUT R151, R49, 0x7fffffc, RZ, 0xc0, !PT ;  /* 0x07fffffc31977812 */ /* 0x000fc800078ec0ff */
[----:B------:R-:W-:Y:S02]  /*17d0*/  @!P3 IADD3 R151, R151, 0x4, RZ ;  /* 0x000000049797b810 */ /* 0x000fe40007ffe0ff */
[----:B------:R-:W-:Y:S02]  /*17e0*/  @!P0 IADD3 R50, R50, 0x4, RZ ;  /* 0x0000000432328810 */ /* 0x000fe40007ffe0ff */
[----:B------:R-:W-:Y:S01]  /*17f0*/  ISETP.NE.AND P0, PT, RZ, UR6, PT ;  /* 0x00000006ff007c0c */ /* 0x000fe2000bf05270 */
[----:B------:R-:W-:Y:S01]  /*1800*/  WARPSYNC 0xffffffff ;  /* 0xffffffff00007948 */ /* 0x000fe20003800000 */
[----:B------:R-:W-:Y:S02]  /*1810*/  @!P2 LOP3.LUT R108, R50, 0x3, R49, 0xf8, !PT ;  /* 0x00000003326ca812 */ /* 0x000fe400078ef831 */
[----:B------:R-:W-:-:S03]  /*1820*/  SHF.L.U32 R151, R151, 0x3, RZ ;  /* 0x0000000397977819 */ /* 0x000fc600000006ff */
[----:B------:R0:W-:Y:S04]  /*1830*/  @!P2 STS.64 [R108.X8+0x3000], R56 ;  /* 0x003000386c00a388 */ /* 0x0001e80000008a00 */
[----:B------:R-:W-:Y:S01]  /*1840*/  BAR.SYNC.DEFER_BLOCKING 0x0 ;  /* 0x0000000000007b1d */ /* 0x000fe20000010000 */
[----:B0-----:R-:W-:-:S05]  /*1850*/  LOP3.LUT R56, R73, 0x7f, RZ, 0xc0, !PT ;  /* 0x0000007f49387812 */ /* 0x001fca00078ec0ff */
[----:B------:R-:W0:Y:S04]  /*1860*/  LDS.128 R48, [R151+0x3000] ;  /* 0x0030000097307984 */ /* 0x000e280000000c00 */
[----:B-1----:R-:W1:Y:S01]  /*1870*/  LDS.128 R52, [R151+0x3010] ;  /* 0x0030100097347984 */ /* 0x002e620000000c00 */
[----:B0-----:R-:W-:Y:S02]  /*1880*/  FADD.FTZ R153, RZ, R48 ;  /* 0x00000030ff997221 */ /* 0x001fe40000010000 */
[----:B------:R-:W-:Y:S02]  /*1890*/  FADD.FTZ R48, RZ, R49 ;  /* 0x00000031ff307221 */ /* 0x000fe40000010000 */
[----:B------:R-:W-:Y:S02]  /*18a0*/  FADD.FTZ R153, R50, R153 ;  /* 0x0000009932997221 */ /* 0x000fe40000010000 */
[----:B------:R-:W-:-:S02]  /*18b0*/  FADD.FTZ R48, R51, R48 ;  /* 0x0000003033307221 */ /* 0x000fc40000010000 */
[----:B-1----:R-:W-:Y:S02]  /*18c0*/  FADD.FTZ R153, R153, R52 ;  /* 0x0000003499997221 */ /* 0x002fe40000010000 */
[C---:B------:R-:W-:Y:S01]  /*18d0*/  IMAD R50, R115.reuse, c[0x0][0x168], RZ ;  /* 0x00005a0073327a24 */ /* 0x040fe200078e02ff */
[----:B------:R-:W-:Y:S01]  /*18e0*/  IADD3 R115, R115, c[0x0][0x160], RZ ;  /* 0x0000580073737a10 */ /* 0x000fe20007ffe0ff */
[----:B------:R-:W-:Y:S02]  /*18f0*/  FADD.FTZ R54, R54, R153 ;  /* 0x0000009936367221 */ /* 0x000fe40000010000 */
[----:B------:R-:W-:Y:S01]  /*1900*/  FADD.FTZ R48, R48, R53 ;  /* 0x0000003530307221 */ /* 0x000fe20000010000 */
[----:B------:R-:W-:Y:S01]  /*1910*/  SHF.R.S32.HI R51, RZ, 0x1f, R50 ;  /* 0x0000001fff337819 */ /* 0x000fe20000011432 */
[----:B------:R-:W-:Y:S02]  /*1920*/  FMUL.FTZ R49, R54, c[0x0][0x1e0] ;  /* 0x0000780036317a20 */ /* 0x000fe40000410000 */
[----:B------:R-:W-:Y:S01]  /*1930*/  FADD.FTZ R48, R55, R48 ;  /* 0x0000003037307221 */ /* 0x000fe20000010000 */
[----:B------:R-:W-:-:S02]  /*1940*/  LEA.HI R51, R51, R50, RZ, 0x3 ;  /* 0x0000003233337211 */ /* 0x000fc400078f18ff */
[----:B------:R-:W-:Y:S01]  /*1950*/  FSEL R49, R49, RZ, !P0 ;  /* 0x000000ff31317208 */ /* 0x000fe20004000000 */
[----:B------:R-:W-:Y:S01]  /*1960*/  FMUL.FTZ R48, R48, c[0x0][0x1e0] ;  /* 0x0000780030307a20 */ /* 0x000fe20000410000 */
[----:B------:R-:W-:Y:S02]  /*1970*/  LEA.HI.SX32 R56, R51, R56, 0x1d ;  /* 0x0000003833387211 */ /* 0x000fe400078feaff */
[----:B------:R-:W-:Y:S01]  /*1980*/  ISETP.NE.U32.AND P0, PT, RZ, c[0x0][0x258], PT ;  /* 0x00009600ff007a0c */ /* 0x000fe20003f05070 */
[-CC-:B------:R-:W-:Y:S02]  /*1990*/  FFMA.FTZ R132, R132, R48.reuse, R49.reuse ;  /* 0x0000003084847223 */ /* 0x180fe40000010031 */
[-CC-:B------:R-:W-:Y:S01]  /*19a0*/  FFMA.FTZ R130, R130, R48.reuse, R49.reuse ;  /* 0x0000003082827223 */ /* 0x180fe20000010031 */
[----:B------:R-:W-:Y:S01]  /*19b0*/  ISETP.NE.AND.EX P0, PT, RZ, c[0x0][0x25c], PT, P0 ;  /* 0x00009700ff007a0c */ /* 0x000fe20003f05300 */
[-CC-:B------:R-:W-:Y:S02]  /*19c0*/  FFMA.FTZ R128, R128, R48.reuse, R49.reuse ;  /* 0x0000003080807223 */ /* 0x180fe40000010031 */
[----:B------:R-:W-:-:S02]  /*19d0*/  FFMA.FTZ R126, R126, R48, R49 ;  /* 0x000000307e7e7223 */ /* 0x000fc40000010031 */
[-CC-:B------:R-:W-:Y:S02]  /*19e0*/  FFMA.FTZ R104, R104, R48.reuse, R49.reuse ;  /* 0x0000003068687223 */ /* 0x180fe40000010031 */
[-CC-:B------:R-:W-:Y:S02]  /*19f0*/  FFMA.FTZ R102, R102, R48.reuse, R49.reuse ;  /* 0x0000003066667223 */ /* 0x180fe40000010031 */
[-CC-:B------:R-:W-:Y:S02]  /*1a00*/  FFMA.FTZ R100, R100, R48.reuse, R49.reuse ;  /* 0x0000003064647223 */ /* 0x180fe40000010031 */
[-CC-:B------:R-:W-:Y:S02]  /*1a10*/  FFMA.FTZ R51, R70, R48.reuse, R49.reuse ;  /* 0x0000003046337223 */ /* 0x180fe40000010031 */
        /* <DEDUP_REMOVED lines=15> */
[----:B------:R-:W-:Y:S02]  /*1b10*/  FFMA.FTZ R48, R156, R48, R49 ;  /* 0x000000309c307223 */ /* 0x000fe40000010031 */
[----:B------:R-:W-:Y:S02]  /*1b20*/  FADD.FTZ R132, R127, -R132 ;  /* 0x800000847f847221 */ /* 0x000fe40000010000 */
[----:B------:R-:W-:Y:S02]  /*1b30*/  FADD.FTZ R130, R109, -R130 ;  /* 0x800000826d827221 */ /* 0x000fe40000010000 */
[----:B------:R-:W-:Y:S02]  /*1b40*/  FADD.FTZ R128, R105, -R128 ;  /* 0x8000008069807221 */ /* 0x000fe40000010000 */
[----:B------:R-:W-:-:S02]  /*1b50*/  FADD.FTZ R126, R103, -R126 ;  /* 0x8000007e677e7221 */ /* 0x000fc40000010000 */
[----:B------:R-:W-:Y:S02]  /*1b60*/  FADD.FTZ R104, R101, -R104 ;  /* 0x8000006865687221 */ /* 0x000fe40000010000 */
[----:B------:R-:W-:Y:S02]  /*1b70*/  FADD.FTZ R102, R71, -R102 ;  /* 0x8000006647667221 */ /* 0x000fe40000010000 */
        /* <DEDUP_REMOVED lines=18> */
[C---:B------:R-:W-:Y:S02]  /*1ca0*/  FMUL.FTZ R49, R125.reuse, R132 ;  /* 0x000000847d317220 */ /* 0x040fe40000410000 */
[C---:B------:R-:W-:Y:S02]  /*1cb0*/  FMUL.FTZ R51, R125.reuse, R130 ;  /* 0x000000827d337220 */ /* 0x040fe40000410000 */
[C---:B------:R-:W-:Y:S02]  /*1cc0*/  FMUL.FTZ R53, R125.reuse, R128 ;  /* 0x000000807d357220 */ /* 0x040fe40000410000 */
[----:B------:R-:W-:-:S02]  /*1cd0*/  FMUL.FTZ R55, R125, R126 ;  /* 0x0000007e7d377220 */ /* 0x000fc40000410000 */
[C---:B------:R-:W-:Y:S02]  /*1ce0*/  FMUL.FTZ R133, R125.reuse, R104 ;  /* 0x000000687d857220 */ /* 0x040fe40000410000 */
[C---:B------:R-:W-:Y:S02]  /*1cf0*/  FMUL.FTZ R135, R125.reuse, R102 ;  /* 0x000000667d877220 */ /* 0x040fe40000410000 */
        /* <DEDUP_REMOVED lines=17> */
[----:B------:R-:W-:Y:S01]  /*1e10*/  FMUL.FTZ R125, R125, R48 ;  /* 0x000000307d7d7220 */ /* 0x000fe20000410000 */
[----:B-----5:R-:W-:-:S05]  /*1e20*/  @P1 PRMT R48, RZ, 0x5410, R35 ;  /* 0x00005410ff301816 */ /* 0x020fca0000000023 */
[----:B------:R-:W-:Y:S01]  /*1e30*/  @P1 FADD.FTZ R137, R137, R48 ;  /* 0x0000003089891221 */ /* 0x000fe20000010000 */
[----:B------:R-:W-:-:S04]  /*1e40*/  @P1 PRMT R48, RZ, 0x7610, R35 ;  /* 0x00007610ff301816 */ /* 0x000fc80000000023 */
[----:B------:R-:W-:Y:S01]  /*1e50*/  @P0 F2FP.BF16.PACK_AB R60, RZ, R137 ;  /* 0x00000089ff3c023e */ /* 0x000fe200000010ff */
[----:B------:R-:W-:Y:S01]  /*1e60*/  @P1 FADD.FTZ R139, R139, R48 ;  /* 0x000000308b8b1221 */ /* 0x000fe20000010000 */
[----:B------:R-:W-:Y:S01]  /*1e70*/  @P1 PRMT R48, RZ, 0x5410, R34 ;  /* 0x00005410ff301816 */ /* 0x000fe20000000022 */
[-C--:B------:R-:W-:Y:S01]  /*1e80*/  FMUL.FTZ R137, R137, R58.reuse ;  /* 0x0000003a89897220 */ /* 0x080fe20000410000 */
[----:B------:R-:W-:Y:S01]  /*1e90*/  @P0 PRMT R47, R60, 0x7610, R47 ;  /* 0x000076103c2f0816 */ /* 0x000fe2000000002f */
[----:B------:R-:W-:Y:S01]  /*1ea0*/  HFMA2.MMA R60, -RZ, RZ, 0, 9.5367431640625e-07 ;  /* 0x00000010ff3c7435 */ /* 0x000fe200000001ff */
[----:B------:R-:W-:Y:S01]  /*1eb0*/  @P0 F2FP.BF16.PACK_AB R70, RZ, R139 ;  /* 0x0000008bff46023e */ /* 0x000fe200000010ff */
[----:B------:R-:W-:Y:S01]  /*1ec0*/  @P1 FADD.FTZ R133, R133, R48 ;  /* 0x0000003085851221 */ /* 0x000fe20000010000 */
[----:B------:R-:W-:Y:S01]  /*1ed0*/  @P1 PRMT R48, RZ, 0x7610, R34 ;  /* 0x00007610ff301816 */ /* 0x000fe20000000022 */
[-C--:B------:R-:W-:Y:S01]  /*1ee0*/  FMUL.FTZ R102, R139, R58.reuse ;  /* 0x0000003a8b667220 */ /* 0x080fe20000410000 */
[----:B------:R-:W-:Y:S01]  /*1ef0*/  @P0 PRMT R47, R47, 0x5410, R70 ;  /* 0x000054102f2f0816 */ /* 0x000fe20000000046 */
[----:B------:R-:W-:Y:S01]  /*1f00*/  FMUL.FTZ R50, R133, R58 ;  /* 0x0000003a85327220 */ /* 0x000fe20000410000 */
[----:B------:R-:W-:Y:S01]  /*1f10*/  @P0 F2FP.BF16.PACK_AB R66, RZ, R133 ;  /* 0x00000085ff42023e */ /* 0x000fe200000010ff */
[----:B------:R-:W-:Y:S01]  /*1f20*/  @P1 FADD.FTZ R135, R135, R48 ;  /* 0x0000003087871221 */ /* 0x000fe20000010000 */
[----:B------:R-:W-:-:S02]  /*1f30*/  @P1 PRMT R48, RZ, 0x5410, R33 ;  /* 0x00005410ff301816 */ /* 0x000fc40000000021 */
[----:B------:R-:W-:Y:S02]  /*1f40*/  @P0 PRMT R46, R66, 0x7610, R46 ;  /* 0x00007610422e0816 */ /* 0x000fe4000000002e */
        /* <DEDUP_REMOVED lines=13> */
[----:B------:R-:W-:Y:S01]  /*2020*/  FMUL.FTZ R55, R55, R58 ;  /* 0x0000003a37377220 */ /* 0x000fe20000410000 */
[----:B------:R-:W-:Y:S02]  /*2030*/  @P0 PRMT R45, R45, 0x5410, R64 ;  /* 0x000054102d2d0816 */ /* 0x000fe40000000040 */
[----:B------:R-:W-:Y:S01]  /*2040*/  @P0 F2FP.BF16.PACK_AB R52, RZ, R49 ;  /* 0x00000031ff34023e */ /* 0x000fe200000010ff */
[----:B------:R-:W-:Y:S01]  /*2050*/  @P1 FADD.FTZ R51, R51, R48 ;  /* 0x0000003033331221 */ /* 0x000fe20000010000 */
[----:B------:R-:W-:-:S02]  /*2060*/  @P1 PRMT R48, RZ, 0x5410, R39 ;  /* 0x00005410ff301816 */ /* 0x000fc40000000027 */
[----:B------:R-:W-:Y:S01]  /*2070*/  @P0 PRMT R44, R52, 0x7610, R44 ;  /* 0x00007610342c0816 */ /* 0x000fe2000000002c */
[----:B------:R-:W-:Y:S01]  /*2080*/  FMUL.FTZ R53, R51, R58 ;  /* 0x0000003a33357220 */ /* 0x000fe20000410000 */
[----:B------:R-:W-:Y:S01]  /*2090*/  @P0 F2FP.BF16.PACK_AB R62, RZ, R51 ;  /* 0x00000033ff3e023e */ /* 0x000fe200000010ff */
[----:B------:R-:W-:Y:S01]  /*20a0*/  @P1 FADD.FTZ R129, R129, R48 ;  /* 0x0000003081811221 */ /* 0x000fe20000010000 */
[----:B------:R-:W-:Y:S02]  /*20b0*/  @P1 PRMT R48, RZ, 0x7610, R39 ;  /* 0x00007610ff301816 */ /* 0x000fe40000000027 */
[----:B------:R-:W-:Y:S02]  /*20c0*/  @P0 PRMT R44, R44, 0x5410, R62 ;  /* 0x000054102c2c0816 */ /* 0x000fe4000000003e */
[----:B------:R-:W-:Y:S01]  /*20d0*/  F2FP.BF16.PACK_AB R51, R102, R137 ;  /* 0x000000896633723e */ /* 0x000fe200000010ff */
[----:B------:R-:W-:Y:S01]  /*20e0*/  @P1 FADD.FTZ R131, R131, R48 ;  /* 0x0000003083831221 */ /* 0x000fe20000010000 */
[----:B------:R-:W-:-:S02]  /*20f0*/  @P1 PRMT R48, RZ, 0x5410, R38 ;  /* 0x00005410ff301816 */ /* 0x000fc40000000026 */
[----:B------:R-:W-:Y:S02]  /*2100*/  F2FP.BF16.PACK_AB R50, R135, R50 ;  /* 0x000000328732723e */ /* 0x000fe400000010ff */
[----:B------:R-:W-:Y:S01]  /*2110*/  @P0 F2FP.BF16.PACK_AB R68, RZ, R129 ;  /* 0x00000081ff44023e */ /* 0x000fe200000010ff */
[----:B------:R-:W-:Y:S01]  /*2120*/  @P1 FADD.FTZ R109, R109, R48 ;  /* 0x000000306d6d1221 */ /* 0x000fe20000010000 */
[----:B------:R-:W-:Y:S01]  /*2130*/  @P1 PRMT R48, RZ, 0x7610, R38 ;  /* 0x00007610ff301816 */ /* 0x000fe20000000026 */
[-C--:B------:R-:W-:Y:S01]  /*2140*/  FMUL.FTZ R129, R129, R58.reuse ;  /* 0x0000003a81817220 */ /* 0x080fe20000410000 */
[----:B------:R-:W-:Y:S02]  /*2150*/  @P0 F2FP.BF16.PACK_AB R70, RZ, R131 ;  /* 0x00000083ff46023e */ /* 0x000fe400000010ff */
[----:B------:R-:W-:Y:S01]  /*2160*/  @P0 F2FP.BF16.PACK_AB R64, RZ, R109 ;  /* 0x0000006dff40023e */ /* 0x000fe200000010ff */
[----:B------:R-:W-:Y:S01]  /*2170*/  @P1 FADD.FTZ R127, R127, R48 ;  /* 0x000000307f7f1221 */ /* 0x000fe20000010000 */
[----:B------:R-:W-:Y:S01]  /*2180*/  @P1 PRMT R48, RZ, 0x5410, R37 ;  /* 0x00005410ff301816 */ /* 0x000fe20000000025 */
[----:B------:R-:W-:-:S03]  /*2190*/  FMUL.FTZ R109, R109, R58 ;  /* 0x0000003a6d6d7220 */ /* 0x000fc60000410000 */
[----:B------:R-:W-:Y:S01]  /*21a0*/  @P0 F2FP.BF16.PACK_AB R66, RZ, R127 ;  /* 0x0000007fff42023e */ /* 0x000fe200000010ff */
[----:B------:R-:W-:Y:S01]  /*21b0*/  @P1 FADD.FTZ R103, R103, R48 ;  /* 0x0000003067671221 */ /* 0x000fe20000010000 */
[----:B------:R-:W-:-:S05]  /*21c0*/  @P1 PRMT R48, RZ, 0x7610, R37 ;  /* 0x00007610ff301816 */ /* 0x000fca0000000025 */
[----:B------:R-:W-:Y:S01]  /*21d0*/  @P1 FADD.FTZ R105, R105, R48 ;  /* 0x0000003069691221 */ /* 0x000fe20000010000 */
[----:B------:R-:W-:-:S04]  /*21e0*/  @P1 PRMT R48, RZ, 0x5410, R36 ;  /* 0x00005410ff301816 */ /* 0x000fc80000000024 */
[----:B------:R-:W-:Y:S01]  /*21f0*/  @P0 F2FP.BF16.PACK_AB R62, RZ, R105 ;  /* 0x00000069ff3e023e */ /* 0x000fe200000010ff */
[----:B------:R-:W-:Y:S01]  /*2200*/  @P1 FADD.FTZ R71, R71, R48 ;  /* 0x0000003047471221 */ /* 0x000fe20000010000 */
[----:B------:R-:W-:-:S05]  /*2210*/  @P1 PRMT R48, RZ, 0x7610, R36 ;  /* 0x00007610ff301816 */ /* 0x000fca0000000024 */
        /* <DEDUP_REMOVED lines=16> */
[----:B------:R-:W-:Y:S02]  /*2320*/  @P1 FADD.FTZ R125, R125, R48 ;  /* 0x000000307d7d1221 */ /* 0x000fe40000010000 */
[----:B------:R-:W-:Y:S01]  /*2330*/  FMUL.FTZ R48, R49, R58 ;  /* 0x0000003a31307220 */ /* 0x000fe20000410000 */
[----:B------:R-:W-:Y:S01]  /*2340*/  F2FP.BF16.PACK_AB R49, R55, R100 ;  /* 0x000000643731723e */ /* 0x000fe200000010ff */
[----:B------:R-:W-:-:S03]  /*2350*/  @P0 IMAD.WIDE.U32 R54, R123, R60, c[0x0][0x258] ;  /* 0x000096007b360625 */ /* 0x000fc600078e003c */
[----:B------:R-:W-:Y:S01]  /*2360*/  F2FP.BF16.PACK_AB R48, R53, R48 ;  /* 0x000000303530723e */ /* 0x000fe200000010ff */
[----:B------:R-:W-:Y:S01]  /*2370*/  IMAD.WIDE.U32 R52, R123, R60, c[0x0][0x248] ;  /* 0x000092007b347625 */ /* 0x000fe200078e003c */
[----:B------:R0:W-:Y:S03]  /*2380*/  @P0 STG.E.128 [R54.64], R44 ;  /* 0x0000002c36000986 */ /* 0x0001e6000c101d04 */
[-C--:B------:R-:W-:Y:S01]  /*2390*/  FMUL.FTZ R100, R131, R58.reuse ;  /* 0x0000003a83647220 */ /* 0x080fe20000410000 */
[----:B------:R1:W-:Y:S01]  /*23a0*/  STG.E.128 [R52.64], R48 ;  /* 0x0000003034007986 */ /* 0x0003e2000c101d04 */
[----:B0-----:R-:W-:Y:S02]  /*23b0*/  @P0 F2FP.BF16.PACK_AB R55, RZ, R103 ;  /* 0x00000067ff37023e */ /* 0x001fe400000010ff */
[----:B------:R-:W-:Y:S01]  /*23c0*/  @P0 PRMT R47, R68, 0x7610, R47 ;  /* 0x00007610442f0816 */ /* 0x000fe2000000002f */
[-C--:B------:R-:W-:Y:S01]  /*23d0*/  FMUL.FTZ R68, R69, R58.reuse ;  /* 0x0000003a45447220 */ /* 0x080fe20000410000 */
[----:B-1----:R-:W-:Y:S01]  /*23e0*/  @P0 F2FP.BF16.PACK_AB R53, RZ, R71 ;  /* 0x00000047ff35023e */ /* 0x002fe200000010ff */
[-C--:B------:R-:W-:Y:S01]  /*23f0*/  FMUL.FTZ R49, R103, R58.reuse ;  /* 0x0000003a67317220 */ /* 0x080fe20000410000 */
[----:B------:R-:W-:Y:S01]  /*2400*/  @P0 PRMT R46, R64, 0x7610, R46 ;  /* 0x00007610402e0816 */ /* 0x000fe2000000002e */
[-C--:B------:R-:W-:Y:S01]  /*2410*/  FMUL.FTZ R52, R105, R58.reuse ;  /* 0x0000003a69347220 */ /* 0x080fe20000410000 */
[----:B------:R-:W-:Y:S01]  /*2420*/  @P0 PRMT R45, R55, 0x7610, R45 ;  /* 0x00007610372d0816 */ /* 0x000fe2000000002d */
[-C--:B------:R-:W-:Y:S01]  /*2430*/  FMUL.FTZ R48, R71, R58.reuse ;  /* 0x0000003a47307220 */ /* 0x080fe20000410000 */
[----:B------:R-:W-:Y:S01]  /*2440*/  @P0 PRMT R44, R53, 0x7610, R44 ;  /* 0x00007610352c0816 */ /* 0x000fe2000000002c */
[-C--:B------:R-:W-:Y:S01]  /*2450*/  FMUL.FTZ R71, R101, R58.reuse ;  /* 0x0000003a65477220 */ /* 0x080fe20000410000 */
[----:B------:R-:W-:Y:S01]  /*2460*/  @P0 F2FP.BF16.PACK_AB R101, RZ, R101 ;  /* 0x00000065ff65023e */ /* 0x000fe200000010ff */
[----:B------:R-:W-:Y:S01]  /*2470*/  FMUL.FTZ R50, R127, R58 ;  /* 0x0000003a7f327220 */ /* 0x000fe20000410000 */
[----:B------:R-:W-:Y:S01]  /*2480*/  F2FP.BF16.PACK_AB R49, R52, R49 ;  /* 0x000000313431723e */ /* 0x000fe200000010ff */
[----:B------:R-:W-:Y:S01]  /*2490*/  @P0 IMAD.WIDE.U32 R52, R124, R60, c[0x0][0x258] ;  /* 0x000096007c340625 */ /* 0x000fe200078e003c */
[----:B------:R-:W-:-:S02]  /*24a0*/  @P0 PRMT R47, R47, 0x5410, R70 ;  /* 0x000054102f2f0816 */ /* 0x000fc40000000046 */
[----:B------:R-:W-:Y:S01]  /*24b0*/  @P0 PRMT R46, R46, 0x5410, R66 ;  /* 0x000054102e2e0816 */ /* 0x000fe20000000042 */
[----:B------:R-:W-:Y:S01]  /*24c0*/  IMAD.WIDE.U32 R54, R124, R60, c[0x0][0x248] ;  /* 0x000092007c367625 */ /* 0x000fe200078e003c */
[----:B------:R-:W-:Y:S02]  /*24d0*/  @P0 PRMT R45, R45, 0x5410, R62 ;  /* 0x000054102d2d0816 */ /* 0x000fe4000000003e */
[----:B------:R-:W-:Y:S01]  /*24e0*/  @P0 PRMT R44, R44, 0x5410, R101 ;  /* 0x000054102c2c0816 */ /* 0x000fe20000000065 */
[----:B------:R-:W-:Y:S01]  /*24f0*/  FMUL.FTZ R70, R63, R58 ;  /* 0x0000003a3f467220 */ /* 0x000fe20000410000 */
[----:B------:R-:W-:Y:S02]  /*2500*/  F2FP.BF16.PACK_AB R51, R100, R129 ;  /* 0x000000816433723e */ /* 0x000fe400000010ff */
[----:B------:R-:W-:Y:S01]  /*2510*/  F2FP.BF16.PACK_AB R50, R50, R109 ;  /* 0x0000006d3232723e */ /* 0x000fe200000010ff */
[----:B------:R0:W-:Y:S01]  /*2520*/  @P0 STG.E.128 [R52.64], R44 ;  /* 0x0000002c34000986 */ /* 0x0001e2000c101d04 */
[----:B------:R-:W-:-:S02]  /*2530*/  F2FP.BF16.PACK_AB R48, R71, R48 ;  /* 0x000000304730723e */ /* 0x000fc400000010ff */
[----:B------:R-:W-:Y:S01]  /*2540*/  @P0 F2FP.BF16.PACK_AB R62, RZ, R57 ;  /* 0x00000039ff3e023e */ /* 0x000fe200000010ff */
[-C--:B------:R-:W-:Y:S01]  /*2550*/  FMUL.FTZ R57, R57, R58.reuse ;  /* 0x0000003a39397220 */ /* 0x080fe20000410000 */
[----:B------:R-:W-:Y:S01]  /*2560*/  @P0 F2FP.BF16.PACK_AB R66, RZ, R59 ;  /* 0x0000003bff42023e */ /* 0x000fe200000010ff */
[----:B------:R1:W-:Y:S01]  /*2570*/  STG.E.128 [R54.64], R48 ;  /* 0x0000003036007986 */ /* 0x0003e2000c101d04 */
[----:B------:R-:W-:Y:S01]  /*2580*/  @P0 F2FP.BF16.PACK_AB R64, RZ, R63 ;  /* 0x0000003fff40023e */ /* 0x000fe200000010ff */
[-C--:B------:R-:W-:Y:S01]  /*2590*/  FMUL.FTZ R59, R59, R58.reuse ;  /* 0x0000003a3b3b7220 */ /* 0x080fe20000410000 */
[----:B------:R-:W-:Y:S02]  /*25a0*/  SEL R127, RZ, 0x1, P3 ;  /* 0x00000001ff7f7807 */ /* 0x000fe40001800000 */
[----:B0-----:R-:W-:Y:S01]  /*25b0*/  @P0 F2FP.BF16.PACK_AB R53, RZ, R67 ;  /* 0x00000043ff35023e */ /* 0x001fe200000010ff */
[----:B------:R-:W-:Y:S01]  /*25c0*/  FMUL.FTZ R67, R67, R58 ;  /* 0x0000003a43437220 */ /* 0x000fe20000410000 */
[----:B------:R-:W-:-:S02]  /*25d0*/  @P0 PRMT R45, R62, 0x7610, R45 ;  /* 0x000076103e2d0816 */ /* 0x000fc4000000002d */
[----:B------:R-:W-:Y:S01]  /*25e0*/  @P0 PRMT R44, R53, 0x7610, R44 ;  /* 0x00007610352c0816 */ /* 0x000fe2000000002c */
[-C--:B-1----:R-:W-:Y:S01]  /*25f0*/  FMUL.FTZ R51, R65, R58.reuse ;  /* 0x0000003a41337220 */ /* 0x082fe20000410000 */
[----:B------:R-:W-:Y:S01]  /*2600*/  @P0 F2FP.BF16.PACK_AB R65, RZ, R65 ;  /* 0x00000041ff41023e */ /* 0x000fe200000010ff */
[-C--:B------:R-:W-:Y:S01]  /*2610*/  FMUL.FTZ R48, R125, R58.reuse ;  /* 0x0000003a7d307220 */ /* 0x080fe20000410000 */
[----:B------:R-:W-:Y:S01]  /*2620*/  F2FP.BF16.PACK_AB R49, R70, R57 ;  /* 0x000000394631723e */ /* 0x000fe200000010ff */
[----:B------:R-:W-:Y:S01]  /*2630*/  FMUL.FTZ R50, R61, R58 ;  /* 0x0000003a3d327220 */ /* 0x000fe20000410000 */
[----:B------:R-:W-:Y:S02]  /*2640*/  @P0 IADD3 R53, R123, 0x100, RZ ;  /* 0x000001007b350810 */ /* 0x000fe40007ffe0ff */
[----:B------:R-:W-:Y:S02]  /*2650*/  @P0 F2FP.BF16.PACK_AB R55, RZ, R69 ;  /* 0x00000045ff37023e */ /* 0x000fe400000010ff */
[----:B------:R-:W-:Y:S01]  /*2660*/  @P0 F2FP.BF16.PACK_AB R61, RZ, R61 ;  /* 0x0000003dff3d023e */ /* 0x000fe200000010ff */
[----:B------:R-:W-:Y:S01]  /*2670*/  @P0 IMAD.WIDE.U32 R52, R53, R60, c[0x0][0x258] ;  /* 0x0000960035340625 */ /* 0x000fe200078e003c */
[----:B------:R-:W-:-:S02]  /*2680*/  @P0 F2FP.BF16.PACK_AB R125, RZ, R125 ;  /* 0x0000007dff7d023e */ /* 0x000fc400000010ff */
[----:B------:R-:W-:Y:S02]  /*2690*/  IADD3 R57, R56, 0x100, RZ ;  /* 0x0000010038397810 */ /* 0x000fe40007ffe0ff */
[----:B------:R-:W-:Y:S02]  /*26a0*/  @P0 PRMT R46, R66, 0x7610, R46 ;  /* 0x00007610422e0816 */ /* 0x000fe4000000002e */
[----:B------:R-:W-:Y:S02]  /*26b0*/  @P0 PRMT R47, R65, 0x7610, R47 ;  /* 0x00007610412f0816 */ /* 0x000fe4000000002f */
[----:B------:R-:W-:Y:S02]  /*26c0*/  F2FP.BF16.PACK_AB R51, R48, R51 ;  /* 0x000000333033723e */ /* 0x000fe400000010ff */
[----:B------:R-:W-:Y:S01]  /*26d0*/  @P0 PRMT R44, R44, 0x5410, R55 ;  /* 0x000054102c2c0816 */ /* 0x000fe20000000037 */
[----:B------:R-:W-:Y:S01]  /*26e0*/  IMAD.WIDE.U32 R54, R57, R60, c[0x0][0x248] ;  /* 0x0000920039367625 */ /* 0x000fe200078e003c */
[----:B------:R-:W-:-:S02]  /*26f0*/  @P0 PRMT R45, R45, 0x5410, R64 ;  /* 0x000054102d2d0816 */ /* 0x000fc40000000040 */
[----:B------:R-:W-:Y:S02]  /*2700*/  @P0 PRMT R46, R46, 0x5410, R61 ;  /* 0x000054102e2e0816 */ /* 0x000fe4000000003d */
[----:B------:R-:W-:Y:S02]  /*2710*/  @P0 PRMT R47, R47, 0x5410, R125 ;  /* 0x000054102f2f0816 */ /* 0x000fe4000000007d */
[----:B------:R-:W-:Y:S02]  /*2720*/  F2FP.BF16.PACK_AB R50, R50, R59 ;  /* 0x0000003b3232723e */ /* 0x000fe400000010ff */
[----:B------:R-:W-:Y:S01]  /*2730*/  F2FP.BF16.PACK_AB R48, R68, R67 ;  /* 0x000000434430723e */ /* 0x000fe200000010ff */
[----:B------:R0:W-:Y:S01]  /*2740*/  @P0 STG.E.128 [R52.64], R44 ;  /* 0x0000002c34000986 */ /* 0x0001e2000c101d04 */
[----:B------:R-:W-:-:S03]  /*2750*/  ISETP.GE.AND P0, PT, R115, c[0x0][0x164], PT ;  /* 0x0000590073007a0c */ /* 0x000fc60003f06270 */
[----:B------:R0:W-:Y:S10]  /*2760*/  STG.E.128 [R54.64], R48 ;  /* 0x0000003036007986 */ /* 0x0001f4000c101d04 */
[----:B0-----:R-:W-:Y:S01]  /*2770*/  @P0 CALL.REL.NOINC `(.L_x_23) ;  /* 0x0000001000000944 */ /* 0x001fe20003c00000 */
[----:B------:R-:W-:Y:S05]  /*2780*/  BRA `(.L_x_24) ;  /* 0xffffde1000007947 */ /* 0x000fea000383ffff */
.L_x_23:
[----:B------:R-:W-:Y:S02]  /*2790*/  MOV R54, R20 ;  /* 0x0000001400367202 */ /* 0x000fe40000000f00 */
[----:B------:R-:W-:-:S02]  /*27a0*/  MOV R20, R22 ;  /* 0x0000001600147202 */ /* 0x000fc40000000f00 */
[----:B------:R-:W-:Y:S02]  /*27b0*/  MOV R22, R24 ;  /* 0x0000001800167202 */ /* 0x000fe40000000f00 */
[----:B------:R-:W-:Y:S02]  /*27c0*/  MOV R24, R26 ;  /* 0x0000001a00187202 */ /* 0x000fe40000000f00 */
[----:B------:R-:W-:Y:S02]  /*27d0*/  MOV R50, R4 ;  /* 0x0000000400327202 */ /* 0x000fe40000000f00 */
[----:B------:R-:W-:Y:S02]  /*27e0*/  MOV R58, R12 ;  /* 0x0000000c003a7202 */ /* 0x000fe40000000f00 */
        /* <DEDUP_REMOVED lines=32> */
.L_x_20:
[----:B------:R-:W0:Y:S01]  /*29f0*/  S2UR UR6, SR_CTAID.X ;  /* 0x00000000000679c3 */ /* 0x000e220000002500 */
[----:B------:R-:W-:-:S02]  /*2a00*/  MOV R9, 0x20 ;  /* 0x0000002000097802 */ /* 0x000fc40000000f00 */
[C---:B0-----:R-:W-:Y:S02]  /*2a10*/  LEA.HI R0, R73.reuse, UR6, RZ, 0x19 ;  /* 0x0000000649007c11 */ /* 0x041fe4000f8fc8ff */
[----:B------:R-:W-:-:S03]  /*2a20*/  LOP3.LUT R73, R73, 0x7f, RZ, 0xc0, !PT ;  /* 0x0000007f49497812 */ /* 0x000fc600078ec0ff */
[----:B------:R-:W-:-:S05]  /*2a30*/  IMAD R0, R0, c[0x0][0x168], RZ ;  /* 0x00005a0000007a24 */ /* 0x000fca00078e02ff */
[----:B------:R-:W-:-:S05]  /*2a40*/  LEA.HI R0, R0, R73, RZ, 0x1d ;  /* 0x0000004900007211 */ /* 0x000fca00078fe8ff */
[----:B------:R-:W-:-:S04]  /*2a50*/  IMAD.WIDE.U32 R2, R0, R9, c[0x0][0x220] ;  /* 0x0000880000027625 */ /* 0x000fc800078e0009 */
[----:B------:R-:W-:Y:S01]  /*2a60*/  IMAD.WIDE.U32 R8, R0, R9, c[0x0][0x228] ;  /* 0x00008a0000087625 */ /* 0x000fe200078e0009 */
[----:B------:R-:W-:Y:S04]  /*2a70*/  STG.E.128 [R2.64], R40 ;  /* 0x0000002802007986 */ /* 0x000fe8000c101d04 */
[----:B------:R-:W-:Y:S04]  /*2a80*/  STG.E.128 [R2.64+0x10], R44 ;  /* 0x0000102c02007986 */ /* 0x000fe8000c101d04 */
[----:B------:R-:W-:Y:S04]  /*2a90*/  STG.E.128 [R8.64], R32 ;  /* 0x0000002008007986 */ /* 0x000fe8000c101d04 */
[----:B------:R-:W-:Y:S04]  /*2aa0*/  STG.E.128 [R8.64+0x10], R36 ;  /* 0x0000102408007986 */ /* 0x000fe8000c101d04 */
[----:B------:R-:W-:Y:S04]  /*2ab0*/  STG.E.128 [R2.64+0x1000], R52 ;  /* 0x0010003402007986 */ /* 0x000fe8000c101d04 */
[----:B------:R-:W-:Y:S04]  /*2ac0*/  STG.E.128 [R2.64+0x1010], R20 ;  /* 0x0010101402007986 */ /* 0x000fe8000c101d04 */
[----:B------:R-:W-:Y:S04]  /*2ad0*/  STG.E.128 [R8.64+0x1000], R48 ;  /* 0x0010003008007986 */ /* 0x000fe8000c101d04 */
[----:B------:R-:W-:Y:S04]  /*2ae0*/  STG.E.128 [R8.64+0x1010], R4 ;  /* 0x0010100408007986 */ /* 0x000fe8000c101d04 */
[----:B------:R-:W-:Y:S04]  /*2af0*/  STG.E.128 [R2.64+0x2000], R24 ;  /* 0x0020001802007986 */ /* 0x000fe8000c101d04 */
[----:B------:R-:W-:Y:S04]  /*2b00*/  STG.E.128 [R2.64+0x2010], R28 ;  /* 0x0020101c02007986 */ /* 0x000fe8000c101d04 */
[----:B------:R-:W-:Y:S04]  /*2b10*/  STG.E.128 [R8.64+0x2000], R56 ;  /* 0x0020003808007986 */ /* 0x000fe8000c101d04 */
[----:B------:R-:W-:Y:S01]  /*2b20*/  STG.E.128 [R8.64+0x2010], R12 ;  /* 0x0020100c08007986 */ /* 0x000fe2000c101d04 */
[----:B------:R-:W-:Y:S05]  /*2b30*/  EXIT ;  /* 0x000000000000794d */ /* 0x000fea0003800000 */
.L_x_21:
[----:B------:R-:W-:Y:S01]  /*2b40*/  HFMA2.MMA R52, -RZ, RZ, 0, 9.5367431640625e-07 ;  /* 0x00000010ff347435 */ /* 0x000fe200000001ff */
[----:B------:R-:W-:-:S02]  /*2b50*/  MOV R51, R55 ;  /* 0x0000003700337202 */ /* 0x000fc40000000f00 */
[----:B------:R-:W-:Y:S02]  /*2b60*/  MOV R54, 0x1f ;  /* 0x0000001f00367802 */ /* 0x000fe40000000f00 */
[----:B------:R-:W-:Y:S02]  /*2b70*/  MOV R57, 0xffffffff ;  /* 0xffffffff00397802 */ /* 0x000fe40000000f00 */
[----:B------:R-:W-:Y:S02]  /*2b80*/  MOV R48, 0x2ba0 ;  /* 0x00002ba000307802 */ /* 0x000fe40000000f00 */
[----:B-----5:R-:W-:Y:S05]  /*2b90*/  CALL.REL.NOINC `($__internal_1_$__cuda_sm70_shflsync_down_p) ;  /* 0x0000046000007944 */ /* 0x020fea0003c00000 */
[----:B-1----:R-:W-:Y:S01]  /*2ba0*/  MOV R50, R51 ;  /* 0x0000003300327202 */ /* 0x002fe20000000f00 */
[----:B0-----:R-:W-:Y:S05]  /*2bb0*/  BRA `(.L_x_25) ;  /* 0xffffea7000007947 */ /* 0x001fea000383ffff */
.L_x_22:
[----:B------:R-:W-:Y:S01]  /*2bc0*/  HFMA2.MMA R52, -RZ, RZ, 0, 9.5367431640625e-07 ;  /* 0x00000010ff347435 */ /* 0x000fe200000001ff */
[----:B------:R-:W-:Y:S02]  /*2bd0*/  MOV R51, R53 ;  /* 0x0000003500337202 */ /* 0x000fe40000000f00 */
[----:B------:R-:W-:Y:S02]  /*2be0*/  MOV R54, 0x1f ;  /* 0x0000001f00367802 */ /* 0x000fe40000000f00 */
[----:B------:R-:W-:-:S02]  /*2bf0*/  MOV R57, 0xffffffff ;  /* 0xffffffff00397802 */ /* 0x000fc40000000f00 */
[----:B------:R-:W-:Y:S02]  /*2c00*/  MOV R48, 0x2c20 ;  /* 0x00002c2000307802 */ /* 0x000fe40000000f00 */
[----:B01---5:R-:W-:Y:S05]  /*2c10*/  CALL.REL.NOINC `($__internal_1_$__cuda_sm70_shflsync_down_p) ;  /* 0x000003e000007944 */ /* 0x023fea0003c00000 */
[----:B------:R-:W-:Y:S01]  /*2c20*/  FADD.FTZ R55, R55, R50 ;  /* 0x0000003237377221 */ /* 0x000fe20000010000 */
[----:B0-----:R-:W-:Y:S01]  /*2c30*/  HFMA2.MMA R52, -RZ, RZ, 0, 4.76837158203125e-07 ;  /* 0x00000008ff347435 */ /* 0x001fe200000001ff */
[----:B-1----:R-:W-:Y:S01]  /*2c40*/  FADD.FTZ R56, R53, R51 ;  /* 0x0000003335387221 */ /* 0x002fe20000010000 */
[----:B------:R-:W-:Y:S02]  /*2c50*/  MOV R54, 0x1f ;  /* 0x0000001f00367802 */ /* 0x000fe40000000f00 */
[----:B------:R-:W-:Y:S02]  /*2c60*/  MOV R57, 0xffffffff ;  /* 0xffffffff00397802 */ /* 0x000fe40000000f00 */
[----:B------:R-:W-:Y:S02]  /*2c70*/  MOV R51, R55 ;  /* 0x0000003700337202 */ /* 0x000fe40000000f00 */
[----:B------:R-:W-:Y:S02]  /*2c80*/  MOV R48, 0x2ca0 ;  /* 0x00002ca000307802 */ /* 0x000fe40000000f00 */
[----:B------:R-:W-:Y:S05]  /*2c90*/  CALL.REL.NOINC `($__internal_1_$__cuda_sm70_shflsync_down_p) ;  /* 0x0000036000007944 */ /* 0x000fea0003c00000 */
[----:B0-----:R-:W-:Y:S01]  /*2ca0*/  HFMA2.MMA R52, -RZ, RZ, 0, 4.76837158203125e-07 ;  /* 0x00000008ff347435 */ /* 0x001fe200000001ff */
[----:B-1----:R-:W-:-:S02]  /*2cb0*/  MOV R50, R51 ;  /* 0x0000003300327202 */ /* 0x002fc40000000f00 */
[----:B------:R-:W-:Y:S02]  /*2cc0*/  MOV R51, R56 ;  /* 0x0000003800337202 */ /* 0x000fe40000000f00 */
[----:B------:R-:W-:Y:S02]  /*2cd0*/  MOV R54, 0x1f ;  /* 0x0000001f00367802 */ /* 0x000fe40000000f00 */
[----:B------:R-:W-:Y:S02]  /*2ce0*/  MOV R57, 0xffffffff ;  /* 0xffffffff00397802 */ /* 0x000fe40000000f00 */
[----:B------:R-:W-:Y:S02]  /*2cf0*/  MOV R48, 0x2d10 ;  /* 0x00002d1000307802 */ /* 0x000fe40000000f00 */
[----:B------:R-:W-:Y:S05]  /*2d00*/  CALL.REL.NOINC `($__internal_1_$__cuda_sm70_shflsync_down_p) ;  /* 0x000002f000007944 */ /* 0x000fea0003c00000 */
[----:B------:R-:W-:Y:S01]  /*2d10*/  FADD.FTZ R55, R50, R55 ;  /* 0x0000003732377221 */ /* 0x000fe20000010000 */
[----:B0-----:R-:W-:Y:S01]  /*2d20*/  HFMA2.MMA R52, -RZ, RZ, 0, 2.384185791015625e-07 ;  /* 0x00000004ff347435 */ /* 0x001fe200000001ff */
[----:B-1----:R-:W-:Y:S01]  /*2d30*/  FADD.FTZ R56, R56, R51 ;  /* 0x0000003338387221 */ /* 0x002fe20000010000 */
[----:B------:R-:W-:Y:S02]  /*2d40*/  MOV R54, 0x1f ;  /* 0x0000001f00367802 */ /* 0x000fe40000000f00 */
[----:B------:R-:W-:-:S02]  /*2d50*/  MOV R57, 0xffffffff ;  /* 0xffffffff00397802 */ /* 0x000fc40000000f00 */
[----:B------:R-:W-:Y:S02]  /*2d60*/  MOV R51, R55 ;  /* 0x0000003700337202 */ /* 0x000fe40000000f00 */
[----:B------:R-:W-:Y:S02]  /*2d70*/  MOV R48, 0x2d90 ;  /* 0x00002d9000307802 */ /* 0x000fe40000000f00 */
[----:B------:R-:W-:Y:S05]  /*2d80*/  CALL.REL.NOINC `($__internal_1_$__cuda_sm70_shflsync_down_p) ;  /* 0x0000027000007944 */ /* 0x000fea0003c00000 */
[----:B0-----:R-:W-:Y:S01]  /*2d90*/  HFMA2.MMA R52, -RZ, RZ, 0, 2.384185791015625e-07 ;  /* 0x00000004ff347435 */ /* 0x001fe200000001ff */
[----:B-1----:R-:W-:Y:S02]  /*2da0*/  MOV R50, R51 ;  /* 0x0000003300327202 */ /* 0x002fe40000000f00 */
[----:B------:R-:W-:Y:S02]  /*2db0*/  MOV R51, R56 ;  /* 0x0000003800337202 */ /* 0x000fe40000000f00 */
[----:B------:R-:W-:Y:S02]  /*2dc0*/  MOV R54, 0x1f ;  /* 0x0000001f00367802 */ /* 0x000fe40000000f00 */
[----:B------:R-:W-:Y:S02]  /*2dd0*/  MOV R57, 0xffffffff ;  /* 0xffffffff00397802 */ /* 0x000fe40000000f00 */
[----:B------:R-:W-:-:S02]  /*2de0*/  MOV R48, 0x2e00 ;  /* 0x00002e0000307802 */ /* 0x000fc40000000f00 */
[----:B------:R-:W-:Y:S05]  /*2df0*/  CALL.REL.NOINC `($__internal_1_$__cuda_sm70_shflsync_down_p) ;  /* 0x0000020000007944 */ /* 0x000fea0003c00000 */
[----:B------:R-:W-:Y:S01]  /*2e00*/  FADD.FTZ R53, R50, R55 ;  /* 0x0000003732357221 */ /* 0x000fe20000010000 */
[----:B0-----:R-:W-:Y:S01]  /*2e10*/  HFMA2.MMA R52, -RZ, RZ, 0, 1.1920928955078125e-07 ;  /* 0x00000002ff347435 */ /* 0x001fe200000001ff */
[----:B-1----:R-:W-:Y:S01]  /*2e20*/  FADD.FTZ R56, R56, R51 ;  /* 0x0000003338387221 */ /* 0x002fe20000010000 */
[----:B------:R-:W-:-:S02]  /*2e30*/  MOV R54, 0x1f ;  /* 0x0000001f00367802 */ /* 0x000fc40000000f00 */
[----:B------:R-:W-:Y:S02]  /*2e40*/  MOV R57, 0xffffffff ;  /* 0xffffffff00397802 */ /* 0x000fe40000000f00 */
[----:B------:R-:W-:Y:S02]  /*2e50*/  MOV R51, R53 ;  /* 0x0000003500337202 */ /* 0x000fe40000000f00 */
[----:B------:R-:W-:Y:S02]  /*2e60*/  MOV R48, 0x2e80 ;  /* 0x00002e8000307802 */ /* 0x000fe40000000f00 */
[----:B------:R-:W-:Y:S05]  /*2e70*/  CALL.REL.NOINC `($__internal_1_$__cuda_sm70_shflsync_down_p) ;  /* 0x0000018000007944 */ /* 0x000fea0003c00000 */
[----:B0-----:R-:W-:Y:S01]  /*2e80*/  HFMA2.MMA R52, -RZ, RZ, 0, 1.1920928955078125e-07 ;  /* 0x00000002ff347435 */ /* 0x001fe200000001ff */
[----:B-1----:R-:W-:Y:S02]  /*2e90*/  MOV R50, R51 ;  /* 0x0000003300327202 */ /* 0x002fe40000000f00 */
[----:B------:R-:W-:Y:S02]  /*2ea0*/  MOV R51, R56 ;  /* 0x0000003800337202 */ /* 0x000fe40000000f00 */
[----:B------:R-:W-:Y:S02]  /*2eb0*/  MOV R54, 0x1f ;  /* 0x0000001f00367802 */ /* 0x000fe40000000f00 */
[----:B------:R-:W-:-:S02]  /*2ec0*/  MOV R57, 0xffffffff ;  /* 0xffffffff00397802 */ /* 0x000fc40000000f00 */
[----:B------:R-:W-:Y:S02]  /*2ed0*/  MOV R48, 0x2ef0 ;  /* 0x00002ef000307802 */ /* 0x000fe40000000f00 */
[----:B------:R-:W-:Y:S05]  /*2ee0*/  CALL.REL.NOINC `($__internal_1_$__cuda_sm70_shflsync_down_p) ;  /* 0x0000011000007944 */ /* 0x000fea0003c00000 */
[----:B------:R-:W-:Y:S01]  /*2ef0*/  FADD.FTZ R53, R50, R53 ;  /* 0x0000003532357221 */ /* 0x000fe20000010000 */
[----:B0-----:R-:W-:Y:S01]  /*2f00*/  HFMA2.MMA R52, -RZ, RZ, 0, 5.9604644775390625e-08 ;  /* 0x00000001ff347435 */ /* 0x001fe200000001ff */
[----:B-1----:R-:W-:Y:S01]  /*2f10*/  FADD.FTZ R55, R56, R51 ;  /* 0x0000003338377221 */ /* 0x002fe20000010000 */
[----:B------:R-:W-:Y:S02]  /*2f20*/  MOV R54, 0x1f ;  /* 0x0000001f00367802 */ /* 0x000fe40000000f00 */
[----:B------:R-:W-:Y:S02]  /*2f30*/  MOV R57, 0xffffffff ;  /* 0xffffffff00397802 */ /* 0x000fe40000000f00 */
[----:B------:R-:W-:Y:S02]  /*2f40*/  MOV R51, R53 ;  /* 0x0000003500337202 */ /* 0x000fe40000000f00 */
[----:B------:R-:W-:Y:S02]  /*2f50*/  MOV R48, 0x2f70 ;  /* 0x00002f7000307802 */ /* 0x000fe40000000f00 */
[----:B------:R-:W-:Y:S05]  /*2f60*/  CALL.REL.NOINC `($__internal_1_$__cuda_sm70_shflsync_down_p) ;  /* 0x0000009000007944 */ /* 0x000fea0003c00000 */
[----:B0-----:R-:W-:Y:S01]  /*2f70*/  HFMA2.MMA R52, -RZ, RZ, 0, 5.9604644775390625e-08 ;  /* 0x00000001ff347435 */ /* 0x001fe200000001ff */
[----:B-1----:R-:W-:-:S02]  /*2f80*/  MOV R56, R51 ;  /* 0x0000003300387202 */ /* 0x002fc40000000f00 */
[----:B------:R-:W-:Y:S02]  /*2f90*/  MOV R51, R55 ;  /* 0x0000003700337202 */ /* 0x000fe40000000f00 */
[----:B------:R-:W-:Y:S02]  /*2fa0*/  MOV R54, 0x1f ;  /* 0x0000001f00367802 */ /* 0x000fe40000000f00 */
[----:B------:R-:W-:Y:S02]  /*2fb0*/  MOV R57, 0xffffffff ;  /* 0xffffffff00397802 */ /* 0x000fe40000000f00 */
[----:B------:R-:W-:Y:S02]  /*2fc0*/  MOV R48, 0x2fe0 ;  /* 0x00002fe000307802 */ /* 0x000fe40000000f00 */
[----:B------:R-:W-:Y:S05]  /*2fd0*/  CALL.REL.NOINC `($__internal_1_$__cuda_sm70_shflsync_down_p) ;  /* 0x0000002000007944 */ /* 0x000fea0003c00000 */
[----:B-1----:R-:W-:Y:S01]  /*2fe0*/  MOV R48, R51 ;  /* 0x0000003300307202 */ /* 0x002fe20000000f00 */
[----:B0-----:R-:W-:Y:S05]  /*2ff0*/  BRA `(.L_x_26) ;  /* 0xffffe75000007947 */ /* 0x001fea000383ffff */
        .weak           $__internal_1_$__cuda_sm70_shflsync_down_p
        .type           $__internal_1_$__cuda_sm70_shflsync_down_p,@function
        .size           $__internal_1_$__cuda_sm70_shflsync_down_p,(.L_x_9255 - $__internal_1_$__cuda_sm70_shflsync_down_p)
$__internal_1_$__cuda_sm70_shflsync_down_p:
[----:B------:R-:W-:Y:S01]  /*3000*/  HFMA2.MMA R49, -RZ, RZ, 0, 0 ;  /* 0x00000000ff317435 */ /* 0x000fe200000001ff */
[----:B------:R-:W-:Y:S04]  /*3010*/  WARPSYNC R57 ;  /* 0x0000003900007348 */ /* 0x000fe80003800000 */
[----:B------:R0:W1:Y:S01]  /*3020*/  SHFL.DOWN PT, R51, R51, R52, R54 ;  /* 0x0800003433337389 */ /* 0x00006200000e0036 */
[----:B------:R-:W-:Y:S05]  /*3030*/  RET.REL.NODEC R48 `(_ZN10layer_norm13ln_bwd_kernelINS_13Kernel_traitsI13__nv_bfloat16S2_S2_S2_fjLj3072ELj1ELj1ELj4ELj16ENS_18Kernel_traits_baseILj3072ES2_S2_S2_S2_fjLj128EEEEELb0ELb0ELb0ELb1EEEvNS_9BwdParamsE) ;  /* 0xffffcfc030007950 */ /* 0x000fea0003c3ffff */
.L_x_27:
        /* <DEDUP_REMOVED lines=12> */
.L_x_9255:


//--------------------- .text._ZN10layer_norm13ln_bwd_kernelINS_13Kernel_traitsI13__nv_bfloat16S2_S2_S2_fjLj3072ELj1ELj1ELj4ELj16ENS_18Kernel_traits_baseILj3072ES2_S2_S2_S2_fjLj128EEEEELb0ELb0ELb1ELb0EEEvNS_9BwdParamsE --------------------------
	.section	.text._ZN10layer_norm13ln_bwd_kernelINS_13Kernel_traitsI13__nv_bfloat16S2_S2_S2_fjLj3072ELj1ELj1ELj4ELj16ENS_18Kernel_traits_baseILj3072ES2_S2_S2_S2_fjLj128EEEEELb0ELb0ELb1ELb0EEEvNS_9BwdParamsE,"ax",@progbits
	.sectioninfo	@"SHI_REGISTERS=168"
	.align	128
        .global         _ZN10layer_norm13ln_bwd_kernelINS_13Kernel_traitsI13__nv_bfloat16S2_S2_S2_fjLj3072ELj1ELj1ELj4ELj16ENS_18Kernel_traits_baseILj3072ES2_S2_S2_S2_fjLj128EEEEELb0ELb0ELb1ELb0EEEvNS_9BwdParamsE
        .type           _ZN10layer_norm13ln_bwd_kernelINS_13Kernel_traitsI13__nv_bfloat16S2_S2_S2_fjLj3072ELj1ELj1ELj4ELj16ENS_18Kernel_traits_baseILj3072ES2_S2_S2_S2_fjLj128EEEEELb0ELb0ELb1ELb0EEEvNS_9BwdParamsE,@function
        .size           _ZN10layer_norm13ln_bwd_kernelINS_13Kernel_traitsI13__nv_bfloat16S2_S2_S2_fjLj3072ELj1ELj1ELj4ELj16ENS_18Kernel_traits_baseILj3072ES2_S2_S2_S2_fjLj128EEEEELb0ELb0ELb1ELb0EEEvNS_9BwdParamsE,(.L_x_9256 - _ZN10layer_norm13ln_bwd_kernelINS_13Kernel_traitsI13__nv_bfloat16S2_S2_S2_fjLj3072ELj1ELj1ELj4ELj16ENS_18Kernel_traits_baseILj3072ES2_S2_S2_S2_fjLj128EEEEELb0ELb0ELb1ELb0EEEvNS_9BwdParamsE)
        .other          _ZN10layer_norm13ln_bwd_kernelINS_13Kernel_traitsI13__nv_bfloat16S2_S2_S2_fjLj3072ELj1ELj1ELj4ELj16ENS_18Kernel_traits_baseILj3072ES2_S2_S2_S2_fjLj128EEEEELb0ELb0ELb1ELb0EEEvNS_9BwdParamsE,@"STO_CUDA_ENTRY STV_DEFAULT"
_ZN10layer_norm13ln_bwd_kernelINS_13Kernel_traitsI13__nv_bfloat16S2_S2_S2_fjLj3072ELj1ELj1ELj4ELj16ENS_18Kernel_traits_baseILj3072ES2_S2_S2_S2_fjLj128EEEEELb0ELb0ELb1ELb0EEEvNS_9BwdParamsE:
.text._ZN10layer_norm13ln_bwd_kernelINS_13Kernel_traitsI13__nv_bfloat16S2_S2_S2_fjLj3072ELj1ELj1ELj4ELj16ENS_18Kernel_traits_baseILj3072ES2_S2_S2_S2_fjLj128EEEEELb0ELb0ELb1ELb0EEEvNS_9BwdParamsE:
        /* <DEDUP_REMOVED lines=12> */
[----:B------:R-:W-:Y:S02]  /*00c0*/  @P4 IMAD.MOV.U32 R3, RZ, RZ, 0x10 ;  /* 0x00000010ff034424 */ /* 0x000fe400078e00ff */
[----:B------:R-:W-:Y:S02]  /*00d0*/  @P3 MOV R7, 0x10 ;  /* 0x0000001000073802 */ /* 0x000fe40000000f00 */
[C---:B------:R-:W-:Y:S01]  /*00e0*/  @P4 IMAD.WIDE.U32 R2, R4.reuse, R3, c[0x0][0x1b0] ;  /* 0x00006c0004024625 */ /* 0x040fe200078e0003 */
[----:B------:R-:W-:Y:S02]  /*00f0*/  @P4 LOP3.LUT R4, R4, 0x80, RZ, 0xfc, !PT ;  /* 0x0000008004044812 */ /* 0x000fe400078efcff */
[----:B------:R-:W-:Y:S01]  /*0100*/  @P2 MOV R5, 0x10 ;  /* 0x0000001000052802 */ /* 0x000fe20000000f00 */
[----:B------:R-:W0:Y:S01]  /*0110*/  S2UR UR6, SR_CTAID.X ;  /* 0x00000000000679c3 */ /* 0x000e220000002500 */
[----:B------:R0:W5:Y:S01]  /*0120*/  @P4 LDG.E.128 R8, [R2.64] ;  /* 0x0000000402084981 */ /* 0x000162000c1e1d00 */
[C---:B------:R-:W-:Y:S01]  /*0130*/  @P3 IMAD.WIDE.U32 R6, R4.reuse, R7, c[0x0][0x1b0] ;  /* 0x00006c0004063625 */ /* 0x040fe200078e0007 */
[----:B------:R-:W-:-:S04]  /*0140*/  @P3 IADD3 R4, R4, 0x80, RZ ;  /* 0x0000008004043810 */ /* 0x000fc80007ffe0ff */
[----:B------:R1:W5:Y:S01]  /*0150*/  @P3 LDG.E.128 R52, [R6.64] ;  /* 0x0000000406343981 */ /* 0x000362000c1e1d00 */
[----:B------:R-:W-:-:S05]  /*0160*/  @P2 IMAD.WIDE.U32 R4, R4, R5, c[0x0][0x1b0] ;  /* 0x00006c0004042625 */ /* 0x000fca00078e0005 */
[----:B------:R1:W5:Y:S01]  /*0170*/  @P2 LDG.E.128 R24, [R4.64] ;  /* 0x0000000404182981 */ /* 0x000362000c1e1d00 */
[----:B0-----:R-:W-:-:S04]  /*0180*/  LEA.HI R2, R21, UR6, RZ, 0x19 ;  /* 0x0000000615027c11 */ /* 0x001fc8000f8fc8ff */
        /* <DEDUP_REMOVED lines=26> */
[----:B-1----:R-:W0:Y:S01]  /*0330*/  LDC.U8 R15, c[0x0][0x1f0] ;  /* 0x00007c00ff0f7b82 */ /* 0x002e220000000000 */
[----:B------:R-:W-:Y:S01]  /*0340*/  HFMA2.MMA R29, -RZ, RZ, 0, 0 ;  /* 0x00000000ff1d7435 */ /* 0x000fe200000001ff */
[--C-:B-----5:R-:W-:Y:S01]  /*0350*/  PRMT R19, RZ, 0x5410, R8.reuse ;  /* 0x00005410ff137816 */ /* 0x120fe20000000008 */
[----:B------:R-:W-:Y:S01]  /*0360*/  IMAD.MOV.U32 R100, RZ, RZ, 0x1 ;  /* 0x00000001ff647424 */ /* 0x000fe200078e00ff */
        /* <DEDUP_REMOVED lines=22> */
[----:B0-----:R-:W-:Y:S02]  /*04d0*/  PRMT R107, RZ, 0x7610, R27 ;  /* 0x00007610ff6b7816 */ /* 0x001fe4000000001b */
.L_x_122:
[----:B------:R-:W-:-:S05]  /*04e0*/  MOV R159, 0x4 ;  /* 0x00000004009f7802 */ /* 0x000fca0000000f00 */
[----:B------:R-:W-:-:S06]  /*04f0*/  IMAD.WIDE R96, R2, R159, c[0x0][0x1d8] ;  /* 0x0000760002607625 */ /* 0x000fcc00078e029f */
[----:B------:R-:W2:Y:S01]  /*0500*/  LDG.E R96, [R96.64] ;  /* 0x0000000460607981 */ /* 0x000ea2000c1e1900 */
[----:B------:R-:W-:-:S04]  /*0510*/  IMAD.WIDE R94, R2, R159, c[0x0][0x1a8] ;  /* 0x00006a00025e7625 */ /* 0x000fc800078e029f */
[C---:B------:R-:W-:Y:S01]  /*0520*/  IMAD.WIDE R92, R2.reuse, R159, c[0x0][0x1d0] ;  /* 0x00007400025c7625 */ /* 0x040fe200078e029f */
[----:B------:R0:W5:Y:S04]  /*0530*/  LDG.E R106, [R94.64] ;  /* 0x000000045e6a7981 */ /* 0x000168000c1e1900 */
[----:B------:R0:W5:Y:S01]  /*0540*/  LDG.E R105, [R92.64] ;  /* 0x000000045c697981 */ /* 0x000162000c1e1900 */
[----:B------:R-:W-:Y:S01]  /*0550*/  IMAD R98, R2, c[0x0][0x168], RZ ;  /* 0x00005a0002627a24 */ /* 0x000fe200078e02ff */
[----:B------:R-:W-:Y:S01]  /*0560*/  LOP3.LUT R160, R21, 0x7f, RZ, 0xc0, !PT ;  /* 0x0000007f15a07812 */ /* 0x000fe200078ec0ff */
[----:B------:R-:W-:Y:S01]  /*0570*/  IMAD.MOV.U32 R125, RZ, RZ, 0x10 ;  /* 0x00000010ff7d7424 */ /* 0x000fe200078e00ff */
[----:B------:R-:W-:Y:S02]  /*0580*/  BSSY B0, `(.L_x_29) ;  /* 0x0000128000007945 */ /* 0x000fe40003800000 */
[----:B------:R-:W-:-:S04]  /*0590*/  SHF.R.S32.HI R99, RZ, 0x1f, R98 ;  /* 0x0000001fff637819 */ /* 0x000fc80000011462 */
[----:B------:R-:W-:-:S04]  /*05a0*/  LEA.HI R99, R99, R98, RZ, 0x3 ;  /* 0x0000006263637211 */ /* 0x000fc800078f18ff */
[----:B------:R-:W-:-:S05]  /*05b0*/  LEA.HI.SX32 R108, R99, R160, 0x1d ;  /* 0x000000a0636c7211 */ /* 0x000fca00078feaff */
[----:B------:R-:W-:Y:S01]  /*05c0*/  IMAD.WIDE.U32 R164, R108, R125, c[0x0][0x218] ;  /* 0x000086006ca47625 */ /* 0x000fe200078e007d */
[----:B--2---:R-:W-:-:S13]  /*05d0*/  ISETP.GT.AND P1, PT, R96, RZ, PT ;  /* 0x000000ff6000720c */ /* 0x004fda0003f24270 */
[----:B------:R-:W-:Y:S05]  /*05e0*/  @P1 BRA `(.L_x_30) ;  /* 0x000001b000001947 */ /* 0x000fea0003800000 */
[----:B0-----:R-:W-:Y:S01]  /*05f0*/  BSSY B1, `(.L_x_31) ;  /* 0x0000008000017945 */ /* 0x001fe20003800000 */
[----:B------:R-:W-:Y:S01]  /*0600*/  MOV R92, R108 ;  /* 0x0000006c005c7202 */ /* 0x000fe20000000f00 */
[----:B------:R-:W-:Y:S05]  /*0610*/  @!P4 BRA `(.L_x_32) ;  /* 0x000000500000c947 */ /* 0x000fea0003800000 */
[----:B------:R-:W-:-:S04]  /*0620*/  ISETP.NE.U32.AND P0, PT, RZ, c[0x0][0x218], PT ;  /* 0x00008600ff007a0c */ /* 0x000fc80003f05070 */
[----:B------:R-:W-:-:S13]  /*0630*/  ISETP.NE.AND.EX P0, PT, RZ, c[0x0][0x21c], PT, P0 ;  /* 0x00008700ff007a0c */ /* 0x000fda0003f05300 */
[----:B------:R-:W-:Y:S05]  /*0640*/  @!P0 BRA `(.L_x_33) ;  /* 0x0000001000008947 */ /* 0x000fea0003800000 */
[----:B------:R0:W5:Y:S02]  /*0650*/  LDG.E.128 R68, [R164.64] ;  /* 0x00000004a4447981 */ /* 0x000164000c1e1d00 */
.L_x_33:
[----:B------:R-:W-:Y:S02]  /*0660*/  IADD3 R92, R108, 0x80, RZ ;  /* 0x000000806c5c7810 */ /* 0x000fe40007ffe0ff */
.L_x_32:
[----:B------:R-:W-:Y:S05]  /*0670*/  BSYNC B1 ;  /* 0x0000000000017941 */ /* 0x000fea0003800000 */
.L_x_31:
[----:B------:R-:W-:Y:S01]  /*0680*/  BSSY B1, `(.L_x_34) ;  /* 0x0000008000017945 */ /* 0x000fe20003800000 */
[----:B------:R-:W-:Y:S05]  /*0690*/  @!P3 BRA `(.L_x_35) ;  /* 0x000000600000b947 */ /* 0x000fea0003800000 */
[----:B------:R-:W-:-:S04]  /*06a0*/  ISETP.NE.U32.AND P0, PT, RZ, c[0x0][0x218], PT ;  /* 0x00008600ff007a0c */ /* 0x000fc80003f05070 */
[----:B------:R-:W-:-:S13]  /*06b0*/  ISETP.NE.AND.EX P0, PT, RZ, c[0x0][0x21c], PT, P0 ;  /* 0x00008700ff007a0c */ /* 0x000fda0003f05300 */
[----:B------:R-:W-:Y:S05]  /*06c0*/  @!P0 BRA `(.L_x_36) ;  /* 0x0000002000008947 */ /* 0x000fea0003800000 */
[----:B------:R-:W-:-:S06]  /*06d0*/  IMAD.WIDE.U32 R24, R92, R125, c[0x0][0x218] ;  /* 0x000086005c187625 */ /* 0x000fcc00078e007d */
[----:B------:R-:W5:Y:S02]  /*06e0*/  LDG.E.128 R24, [R24.64] ;  /* 0x0000000418187981 */ /* 0x000f64000c1e1d00 */
.L_x_36:
[----:B------:R-:W-:Y:S02]  /*06f0*/  IADD3 R92, R92, 0x80, RZ ;  /* 0x000000805c5c7810 */ /* 0x000fe40007ffe0ff */
.L_x_35:
[----:B------:R-:W-:Y:S05]  /*0700*/  BSYNC B1 ;  /* 0x0000000000017941 */ /* 0x000fea0003800000 */
.L_x_34:
[----:B------:R-:W-:Y:S01]  /*0710*/  ISETP.NE.U32.AND P0, PT, RZ, c[0x0][0x218], PT ;  /* 0x00008600ff007a0c */ /* 0x000fe20003f05070 */
[----:B------:R-:W-:Y:S01]  /*0720*/  HFMA2.MMA R161, -RZ, RZ, 0, 0 ;  /* 0x00000000ffa17435 */ /* 0x000fe200000001ff */
[----:B------:R-:W-:Y:S02]  /*0730*/  IMAD.MOV.U32 R159, RZ, RZ, RZ ;  /* 0x000000ffff9f7224 */ /* 0x000fe400078e00ff */
[----:B------:R-:W-:-:S04]  /*0740*/  ISETP.NE.AND.EX P0, PT, RZ, c[0x0][0x21c], PT, P0 ;  /* 0x00008700ff007a0c */ /* 0x000fc80003f05300 */
[----:B------:R-:W-:-:S13]  /*0750*/  ISETP.LT.U32.OR P0, PT, R20, 0x180, !P0 ;  /* 0x000001801400780c */ /* 0x000fda0004701470 */
[----:B------:R-:W-:Y:S05]  /*0760*/  @P0 BRA `(.L_x_37) ;  /* 0x0000109000000947 */ /* 0x000fea0003800000 */
[----:B------:R-:W-:-:S06]  /*0770*/  IMAD.WIDE.U32 R72, R92, R125, c[0x0][0x218] ;  /* 0x000086005c487625 */ /* 0x000fcc00078e007d */
[----:B------:R-:W5:Y:S01]  /*0780*/  LDG.E.128 R72, [R72.64] ;  /* 0x0000000448487981 */ /* 0x000f62000c1e1d00 */
[----:B------:R-:W-:Y:S05]  /*0790*/  BRA `(.L_x_37) ;  /* 0x0000106000007947 */ /* 0x000fea0003800000 */
.L_x_30:
[----:B0-----:R-:W-:-:S06]  /*07a0*/  IMAD.WIDE R92, R2, R159, c[0x0][0x1a0] ;  /* 0x00006800025c7625 */ /* 0x001fcc00078e029f */
[----:B------:R-:W2:Y:S01]  /*07b0*/  LDG.E R92, [R92.64] ;  /* 0x000000045c5c7981 */ /* 0x000ea2000c1e1900 */
[----:B------:R-:W-:Y:S01]  /*07c0*/  IADD3 R94, R96, -0x1, RZ ;  /* 0xffffffff605e7810 */ /* 0x000fe20007ffe0ff */
[----:B------:R-:W-:Y:S01]  /*07d0*/  BSSY B1, `(.L_x_38) ;  /* 0x000005c000017945 */ /* 0x000fe20003800000 */
[----:B------:R-:W-:Y:S01]  /*07e0*/  ISETP.NE.AND P0, PT, R15, RZ, PT ;  /* 0x000000ff0f00720c */ /* 0x000fe20003f05270 */
[----:B------:R-:W-:Y:S01]  /*07f0*/  HFMA2.MMA R159, -RZ, RZ, 0, 0 ;  /* 0x00000000ff9f7435 */ /* 0x000fe200000001ff */
[----:B------:R-:W-:Y:S01]  /*0800*/  MOV R161, RZ ;  /* 0x000000ff00a17202 */ /* 0x000fe20000000f00 */
[----:B------:R-:W-:Y:S02]  /*0810*/  IMAD R94, R94, c[0x0][0x168], RZ ;  /* 0x00005a005e5e7a24 */ /* 0x000fe400078e02ff */
[----:B------:R-:W-:-:S03]  /*0820*/  IMAD.MOV.U32 R162, RZ, RZ, R108 ;  /* 0x000000ffffa27224 */ /* 0x000fc600078e006c */
[----:B------:R-:W-:-:S04]  /*0830*/  SHF.R.S32.HI R95, RZ, 0x1f, R94 ;  /* 0x0000001fff5f7819 */ /* 0x000fc8000001145e */
[----:B------:R-:W-:-:S04]  /*0840*/  LEA.HI R95, R95, R94, RZ, 0x3 ;  /* 0x0000005e5f5f7211 */ /* 0x000fc800078f18ff */
[----:B------:R-:W-:Y:S02]  /*0850*/  LEA.HI.SX32 R160, R95, R160, 0x1d ;  /* 0x000000a05fa07211 */ /* 0x000fe400078feaff */
[----:B--2---:R-:W-:Y:S01]  /*0860*/  FSEL R124, R92, RZ, !P0 ;  /* 0x000000ff5c7c7208 */ /* 0x004fe20004000000 */
[----:B------:R-:W-:Y:S05]  /*0870*/  @!P4 BRA `(.L_x_39) ;  /* 0x000005100000c947 */ /* 0x000fea0003800000 */
[----:B------:R-:W-:-:S04]  /*0880*/  IMAD.WIDE.U32 R92, R108, R125, c[0x0][0x188] ;  /* 0x000062006c5c7625 */ /* 0x000fc800078e007d */
[----:B------:R-:W-:Y:S02]  /*0890*/  IMAD.WIDE.U32 R96, R160, R125, c[0x0][0x208] ;  /* 0x00008200a0607625 */ /* 0x000fe400078e007d */
[----:B------:R-:W2:Y:S04]  /*08a0*/  LDG.E.128 R92, [R92.64] ;  /* 0x000000045c5c7981 */ /* 0x000ea8000c1e1d00 */
[----:B------:R-:W3:Y:S01]  /*08b0*/  LDG.E.128 R96, [R96.64] ;  /* 0x0000000460607981 */ /* 0x000ee2000c1e1d00 */
[----:B------:R-:W-:-:S04]  /*08c0*/  ISETP.NE.U32.AND P0, PT, RZ, c[0x0][0x218], PT ;  /* 0x00008600ff007a0c */ /* 0x000fc80003f05070 */
[----:B------:R-:W-:-:S13]  /*08d0*/  ISETP.NE.AND.EX P0, PT, RZ, c[0x0][0x21c], PT, P0 ;  /* 0x00008700ff007a0c */ /* 0x000fda0003f05300 */
[----:B------:R0:W5:Y:S01]  /*08e0*/  @P0 LDG.E.128 R68, [R164.64] ;  /* 0x00000004a4440981 */ /* 0x000162000c1e1d00 */
[----:B------:R-:W-:Y:S02]  /*08f0*/  IADD3 R160, R160, 0x80, RZ ;  /* 0x00000080a0a07810 */ /* 0x000fe40007ffe0ff */
[----:B------:R-:W-:Y:S02]  /*0900*/  IADD3 R162, R108, 0x80, RZ ;  /* 0x000000806ca27810 */ /* 0x000fe40007ffe0ff */
[--C-:B--2---:R-:W-:Y:S02]  /*0910*/  PRMT R111, RZ, 0x5410, R92.reuse ;  /* 0x00005410ff6f7816 */ /* 0x104fe4000000005c */
[----:B------:R-:W-:Y:S02]  /*0920*/  PRMT R113, RZ, 0x7610, R92 ;  /* 0x00007610ff717816 */ /* 0x000fe4000000005c */
[----:B------:R-:W-:Y:S01]  /*0930*/  PRMT R115, RZ, 0x5410, R93 ;  /* 0x00005410ff737816 */ /* 0x000fe2000000005d */
[----:B------:R-:W-:Y:S01]  /*0940*/  FADD.FTZ R111, -R124, R111 ;  /* 0x0000006f7c6f7221 */ /* 0x000fe20000010100 */
[----:B------:R-:W-:-:S02]  /*0950*/  PRMT R151, RZ, 0x7610, R93 ;  /* 0x00007610ff977816 */ /* 0x000fc4000000005d */
[----:B---3--:R-:W-:Y:S01]  /*0960*/  PRMT R157, RZ, 0x5410, R96 ;  /* 0x00005410ff9d7816 */ /* 0x008fe20000000060 */
[----:B-----5:R-:W-:Y:S01]  /*0970*/  FMUL.FTZ R158, R106, R111 ;  /* 0x0000006f6a9e7220 */ /* 0x020fe20000410000 */
[----:B------:R-:W-:Y:S01]  /*0980*/  PRMT R93, RZ, 0x5410, R99 ;  /* 0x00005410ff5d7816 */ /* 0x000fe20000000063 */
[C---:B------:R-:W-:Y:S01]  /*0990*/  FADD.FTZ R115, -R124.reuse, R115 ;  /* 0x000000737c737221 */ /* 0x040fe20000010100 */
[----:B------:R-:W-:Y:S01]  /*09a0*/  PRMT R92, RZ, 0x7610, R99 ;  /* 0x00007610ff5c7816 */ /* 0x000fe20000000063 */
[----:B------:R-:W-:Y:S01]  /*09b0*/  FADD.FTZ R99, -R124, R113 ;  /* 0x000000717c637221 */ /* 0x000fe20000010100 */
[----:B------:R-:W-:Y:S01]  /*09c0*/  PRMT R155, RZ, 0x5410, R94 ;  /* 0x00005410ff9b7816 */ /* 0x000fe2000000005e */
[----:B------:R-:W-:Y:S01]  /*09d0*/  FADD.FTZ R44, R44, R157 ;  /* 0x0000009d2c2c7221 */ /* 0x000fe20000010000 */
[----:B------:R-:W-:Y:S01]  /*09e0*/  PRMT R96, RZ, 0x7610, R96 ;  /* 0x00007610ff607816 */ /* 0x000fe20000000060 */
[----:B------:R-:W-:Y:S01]  /*09f0*/  FMUL.FTZ R156, R106, R99 ;  /* 0x000000636a9c7220 */ /* 0x000fe20000410000 */
[--C-:B------:R-:W-:Y:S01]  /*0a00*/  PRMT R153, RZ, 0x5410, R97.reuse ;  /* 0x00005410ff997816 */ /* 0x100fe20000000061 */
[-C--:B------:R-:W-:Y:S01]  /*0a10*/  FFMA.FTZ R28, R158, R157.reuse, R28 ;  /* 0x0000009d9e1c7223 */ /* 0x080fe2000001001c */
[----:B------:R-:W-:Y:S01]  /*0a20*/  PRMT R161, RZ, 0x7610, R94 ;  /* 0x00007610ffa17816 */ /* 0x000fe2000000005e */
[----:B------:R-:W-:Y:S01]  /*0a30*/  FMUL.FTZ R157, R19, R157 ;  /* 0x0000009d139d7220 */ /* 0x000fe20000410000 */
[----:B------:R-:W-:Y:S01]  /*0a40*/  PRMT R97, RZ, 0x7610, R97 ;  /* 0x00007610ff617816 */ /* 0x000fe20000000061 */
[----:B------:R-:W-:Y:S01]  /*0a50*/  FADD.FTZ R159, -R124, R155 ;  /* 0x0000009b7c9f7221 */ /* 0x000fe20000010100 */
[--C-:B------:R-:W-:Y:S01]  /*0a60*/  PRMT R163, RZ, 0x5410, R95.reuse ;  /* 0x00005410ffa37816 */ /* 0x100fe2000000005f */
[----:B------:R-:W-:Y:S01]  /*0a70*/  FADD.FTZ R45, R45, R96 ;  /* 0x000000602d2d7221 */ /* 0x000fe20000010000 */
[--C-:B------:R-:W-:Y:S01]  /*0a80*/  PRMT R149, RZ, 0x5410, R98.reuse ;  /* 0x00005410ff957816 */ /* 0x100fe20000000062 */
[----:B------:R-:W-:Y:S01]  /*0a90*/  FMUL.FTZ R154, R106, R115 ;  /* 0x000000736a9a7220 */ /* 0x000fe20000410000 */
[----:B------:R-:W-:Y:S01]  /*0aa0*/  PRMT R95, RZ, 0x7610, R95 ;  /* 0x00007610ff5f7816 */ /* 0x000fe2000000005f */
[-C--:B------:R-:W-:Y:S01]  /*0ab0*/  FFMA.FTZ R29, R156, R96.reuse, R29 ;  /* 0x000000609c1d7223 */ /* 0x080fe2000001001d */
[----:B------:R-:W-:Y:S01]  /*0ac0*/  PRMT R98, RZ, 0x7610, R98 ;  /* 0x00007610ff627816 */ /* 0x000fe20000000062 */
[----:B------:R-:W-:-:S02]  /*0ad0*/  FMUL.FTZ R155, R18, R96 ;  /* 0x00000060129b7220 */ /* 0x000fc40000410000 */
[----:B------:R-:W-:Y:S02]  /*0ae0*/  FADD.FTZ R94, RZ, R157 ;  /* 0x0000009dff5e7221 */ /* 0x000fe40000010000 */
[----:B------:R-:W-:Y:S02]  /*0af0*/  FFMA.FTZ R96, R158, R157, RZ ;  /* 0x0000009d9e607223 */ /* 0x000fe400000100ff */
[----:B------:R-:W-:Y:S02]  /*0b00*/  FADD.FTZ R151, -R124, R151 ;  /* 0x000000977c977221 */ /* 0x000fe40000010100 */
[----:B------:R-:W-:Y:S02]  /*0b10*/  FADD.FTZ R46, R46, R153 ;  /* 0x000000992e2e7221 */ /* 0x000fe40000010000 */
[-C--:B------:R-:W-:Y:S02]  /*0b20*/  FFMA.FTZ R30, R154, R153.reuse, R30 ;  /* 0x000000999a1e7223 */ /* 0x080fe4000001001e */
[----:B------:R-:W-:-:S02]  /*0b30*/  FMUL.FTZ R153, R17, R153 ;  /* 0x0000009911997220 */ /* 0x000fc40000410000 */
[----:B------:R-:W-:Y:S02]  /*0b40*/  FADD.FTZ R94, R94, R155 ;  /* 0x0000009b5e5e7221 */ /* 0x000fe40000010000 */
[----:B------:R-:W-:Y:S02]  /*0b50*/  FFMA.FTZ R96, R156, R155, R96 ;  /* 0x0000009b9c607223 */ /* 0x000fe40000010060 */
[C---:B------:R-:W-:Y:S02]  /*0b60*/  FMUL.FTZ R152, R106.reuse, R151 ;  /* 0x000000976a987220 */ /* 0x040fe40000410000 */
[----:B------:R-:W-:Y:S02]  /*0b70*/  FMUL.FTZ R150, R106, R159 ;  /* 0x0000009f6a967220 */ /* 0x000fe40000410000 */
[----:B------:R-:W-:Y:S02]  /*0b80*/  FMUL.FTZ R151, R16, R97 ;  /* 0x0000006110977220 */ /* 0x000fe40000410000 */
[----:B------:R-:W-:-:S02]  /*0b90*/  FADD.FTZ R94, R94, R153 ;  /* 0x000000995e5e7221 */ /* 0x000fc40000010000 */
[----:B------:R-:W-:Y:S02]  /*0ba0*/  FFMA.FTZ R96, R154, R153, R96 ;  /* 0x000000999a607223 */ /* 0x000fe40000010060 */
[----:B------:R-:W-:Y:S02]  /*0bb0*/  FADD.FTZ R113, -R124, R163 ;  /* 0x000000a37c717221 */ /* 0x000fe40000010100 */
[----:B------:R-:W-:Y:S02]  /*0bc0*/  FADD.FTZ R48, R48, R149 ;  /* 0x0000009530307221 */ /* 0x000fe40000010000 */
[-C--:B------:R-:W-:Y:S02]  /*0bd0*/  FFMA.FTZ R32, R150, R149.reuse, R32 ;  /* 0x0000009596207223 */ /* 0x080fe40000010020 */
[----:B------:R-:W-:Y:S02]  /*0be0*/  FADD.FTZ R161, -R124, R161 ;  /* 0x000000a17ca17221 */ /* 0x000fe40000010100 */
[----:B------:R-:W-:-:S02]  /*0bf0*/  FMUL.FTZ R149, R14, R149 ;  /* 0x000000950e957220 */ /* 0x000fc40000410000 */
[----:B------:R-:W-:Y:S02]  /*0c00*/  FADD.FTZ R94, R94, R151 ;  /* 0x000000975e5e7221 */ /* 0x000fe40000010000 */
[----:B------:R-:W-:Y:S02]  /*0c10*/  FFMA.FTZ R96, R152, R151, R96 ;  /* 0x0000009798607223 */ /* 0x000fe40000010060 */
[----:B------:R-:W-:Y:S02]  /*0c20*/  FADD.FTZ R95, -R124, R95 ;  /* 0x0000005f7c5f7221 */ /* 0x000fe40000010100 */
[C---:B------:R-:W-:Y:S02]  /*0c30*/  FMUL.FTZ R113, R106.reuse, R113 ;  /* 0x000000716a717220 */ /* 0x040fe40000410000 */
[----:B------:R-:W-:Y:S02]  /*0c40*/  FMUL.FTZ R110, R106, R161 ;  /* 0x000000a16a6e7220 */ /* 0x000fe40000410000 */
[----:B------:R-:W-:-:S02]  /*0c50*/  FMUL.FTZ R111, R13, R98 ;  /* 0x000000620d6f7220 */ /* 0x000fc40000410000 */
[----:B------:R-:W-:Y:S02]  /*0c60*/  FADD.FTZ R94, R94, R149 ;  /* 0x000000955e5e7221 */ /* 0x000fe40000010000 */
[----:B------:R-:W-:Y:S02]  /*0c70*/  FFMA.FTZ R96, R150, R149, R96 ;  /* 0x0000009596607223 */ /* 0x000fe40000010060 */
[----:B------:R-:W-:Y:S02]  /*0c80*/  FADD.FTZ R50, R50, R93 ;  /* 0x0000005d32327221 */ /* 0x000fe40000010000 */
[-C--:B------:R-:W-:Y:S02]  /*0c90*/  FFMA.FTZ R34, R113, R93.reuse, R34 ;  /* 0x0000005d71227223 */ /* 0x080fe40000010022 */
[----:B------:R-:W-:Y:S02]  /*0ca0*/  FMUL.FTZ R112, R12, R93 ;  /* 0x0000005d0c707220 */ /* 0x000fe40000410000 */
[----:B------:R-:W-:-:S02]  /*0cb0*/  FMUL.FTZ R114, R106, R95 ;  /* 0x0000005f6a727220 */ /* 0x000fc40000410000 */
[----:B------:R-:W-:Y:S02]  /*0cc0*/  FADD.FTZ R93, R94, R111 ;  /* 0x0000006f5e5d7221 */ /* 0x000fe40000010000 */
[----:B------:R-:W-:Y:S02]  /*0cd0*/  FFMA.FTZ R96, R110, R111, R96 ;  /* 0x0000006f6e607223 */ /* 0x000fe40000010060 */
[----:B------:R-:W-:Y:S02]  /*0ce0*/  FADD.FTZ R51, R51, R92 ;  /* 0x0000005c33337221 */ /* 0x000fe40000010000 */
[-C--:B------:R-:W-:Y:S02]  /*0cf0*/  FFMA.FTZ R35, R114, R92.reuse, R35 ;  /* 0x0000005c72237223 */ /* 0x080fe40000010023 */
[----:B------:R-:W-:Y:S02]  /*0d00*/  FMUL.FTZ R115, R11, R92 ;  /* 0x0000005c0b737220 */ /* 0x000fe40000410000 */
[----:B------:R-:W-:-:S02]  /*0d10*/  FADD.FTZ R92, R93, R112 ;  /* 0x000000705d5c7221 */ /* 0x000fc40000010000 */
[----:B------:R-:W-:Y:S02]  /*0d20*/  FFMA.FTZ R96, R113, R112, R96 ;  /* 0x0000007071607223 */ /* 0x000fe40000010060 */
[----:B------:R-:W-:Y:S02]  /*0d30*/  FADD.FTZ R47, R47, R97 ;  /* 0x000000612f2f7221 */ /* 0x000fe40000010000 */
[----:B------:R-:W-:Y:S02]  /*0d40*/  FFMA.FTZ R31, R152, R97, R31 ;  /* 0x00000061981f7223 */ /* 0x000fe4000001001f */
[----:B------:R-:W-:Y:S02]  /*0d50*/  FADD.FTZ R49, R49, R98 ;  /* 0x0000006231317221 */ /* 0x000fe40000010000 */
[----:B------:R-:W-:Y:S02]  /*0d60*/  FFMA.FTZ R33, R110, R98, R33 ;  /* 0x000000626e217223 */ /* 0x000fe40000010021 */
[----:B------:R-:W-:-:S02]  /*0d70*/  FADD.FTZ R161, R92, R115 ;  /* 0x000000735ca17221 */ /* 0x000fc40000010000 */
[----:B------:R-:W-:Y:S02]  /*0d80*/  FFMA.FTZ R159, R114, R115, R96 ;  /* 0x00000073729f7223 */ /* 0x000fe40000010060 */
.L_x_39:
[----:B0-----:R-:W-:Y:S05]  /*0d90*/  BSYNC B1 ;  /* 0x0000000000017941 */ /* 0x001fea0003800000 */
.L_x_38:
[----:B------:R-:W-:Y:S01]  /*0da0*/  BSSY B1, `(.L_x_40) ;  /* 0x0000054000017945 */ /* 0x000fe20003800000 */
[----:B------:R-:W-:Y:S05]  /*0db0*/  @!P3 BRA `(.L_x_41) ;  /* 0x000005200000b947 */ /* 0x000fea0003800000 */
[----:B------:R-:W-:-:S04]  /*0dc0*/  IMAD.WIDE.U32 R92, R162, R125, c[0x0][0x188] ;  /* 0x00006200a25c7625 */ /* 0x000fc800078e007d */
[----:B------:R-:W-:Y:S02]  /*0dd0*/  IMAD.WIDE.U32 R96, R160, R125, c[0x0][0x208] ;  /* 0x00008200a0607625 */ /* 0x000fe400078e007d */
[----:B------:R-:W2:Y:S04]  /*0de0*/  LDG.E.128 R92, [R92.64] ;  /* 0x000000045c5c7981 */ /* 0x000ea8000c1e1d00 */
[----:B------:R-:W3:Y:S01]  /*0df0*/  LDG.E.128 R96, [R96.64] ;  /* 0x0000000460607981 */ /* 0x000ee2000c1e1d00 */
[----:B------:R-:W-:-:S04]  /*0e00*/  ISETP.NE.U32.AND P0, PT, RZ, c[0x0][0x218], PT ;  /* 0x00008600ff007a0c */ /* 0x000fc80003f05070 */
[----:B------:R-:W-:-:S13]  /*0e10*/  ISETP.NE.AND.EX P0, PT, RZ, c[0x0][0x21c], PT, P0 ;  /* 0x00008700ff007a0c */ /* 0x000fda0003f05300 */
[----:B------:R-:W-:-:S05]  /*0e20*/  @P0 IMAD.WIDE.U32 R116, R162, R125, c[0x0][0x218] ;  /* 0x00008600a2740625 */ /* 0x000fca00078e007d */
[----:B------:R2:W5:Y:S01]  /*0e30*/  @P0 LDG.E.128 R24, [R116.64] ;  /* 0x0000000474180981 */ /* 0x000562000c1e1d00 */
[----:B------:R-:W-:Y:S02]  /*0e40*/  IADD3 R160, R160, 0x80, RZ ;  /* 0x00000080a0a07810 */ /* 0x000fe40007ffe0ff */
[----:B------:R-:W-:Y:S02]  /*0e50*/  IADD3 R162, R162, 0x80, RZ ;  /* 0x00000080a2a27810 */ /* 0x000fe40007ffe0ff */
[----:B--2---:R-:W-:Y:S02]  /*0e60*/  PRMT R117, RZ, 0x5410, R92 ;  /* 0x00005410ff757816 */ /* 0x004fe4000000005c */
[--C-:B------:R-:W-:Y:S02]  /*0e70*/  PRMT R127, RZ, 0x5410, R93.reuse ;  /* 0x00005410ff7f7816 */ /* 0x100fe4000000005d */
[----:B------:R-:W-:Y:S01]  /*0e80*/  PRMT R129, RZ, 0x7610, R93 ;  /* 0x00007610ff817816 */ /* 0x000fe2000000005d */
[C---:B------:R-:W-:Y:S01]  /*0e90*/  FADD.FTZ R117, -R124.reuse, R117 ;  /* 0x000000757c757221 */ /* 0x040fe20000010100 */
[----:B---3--:R-:W-:Y:S01]  /*0ea0*/  PRMT R119, RZ, 0x5410, R96 ;  /* 0x00005410ff777816 */ /* 0x008fe20000000060 */
[----:B------:R-:W-:Y:S01]  /*0eb0*/  FADD.FTZ R127, -R124, R127 ;  /* 0x0000007f7c7f7221 */ /* 0x000fe20000010100 */
[----:B------:R-:W-:Y:S01]  /*0ec0*/  PRMT R121, RZ, 0x7610, R92 ;  /* 0x00007610ff797816 */ /* 0x000fe2000000005c */
[----:B-----5:R-:W-:Y:S01]  /*0ed0*/  FMUL.FTZ R117, R106, R117 ;  /* 0x000000756a757220 */ /* 0x020fe20000410000 */
[--C-:B------:R-:W-:Y:S01]  /*0ee0*/  PRMT R133, RZ, 0x5410, R94.reuse ;  /* 0x00005410ff857816 */ /* 0x100fe2000000005e */
[----:B------:R-:W-:Y:S01]  /*0ef0*/  FADD.FTZ R129, -R124, R129 ;  /* 0x000000817c817221 */ /* 0x000fe20000010100 */
        /* <DEDUP_REMOVED lines=8> */
[--C-:B------:R-:W-:Y:S01]  /*0f80*/  PRMT R97, RZ, 0x5410, R98.reuse ;  /* 0x00005410ff617816 */ /* 0x100fe20000000062 */
[C---:B------:R-:W-:Y:S01]  /*0f90*/  FADD.FTZ R121, -R124.reuse, R121 ;  /* 0x000000797c797221 */ /* 0x040fe20000010100 */
        /* <DEDUP_REMOVED lines=9> */
[----:B------:R-:W-:-:S02]  /*1030*/  FMUL.FTZ R122, R8, R123 ;  /* 0x0000007b087a7220 */ /* 0x000fc40000410000 */
[C---:B------:R-:W-:Y:S02]  /*1040*/  FMUL.FTZ R116, R106.reuse, R121 ;  /* 0x000000796a747220 */ /* 0x040fe40000410000 */
[----:B------:R-:W-:Y:S02]  /*1050*/  FADD.FTZ R91, R91, R94 ;  /* 0x0000005e5b5b7221 */ /* 0x000fe40000010000 */
[----:B------:R-:W-:Y:S02]  /*1060*/  FMUL.FTZ R123, R106, R133 ;  /* 0x000000856a7b7220 */ /* 0x000fe40000410000 */
        /* <DEDUP_REMOVED lines=12> */
[C---:B------:R-:W-:Y:S02]  /*1130*/  FADD.FTZ R131, -R124.reuse, R131 ;  /* 0x000000837c837221 */ /* 0x040fe40000010100 */
[----:B------:R-:W-:Y:S02]  /*1140*/  FADD.FTZ R99, -R124, R163 ;  /* 0x000000a37c637221 */ /* 0x000fe40000010100 */
[----:B------:R-:W-:-:S02]  /*1150*/  FADD.FTZ R97, R94, R127 ;  /* 0x0000007f5e617221 */ /* 0x000fc40000010000 */
[----:B------:R-:W-:Y:S02]  /*1160*/  FFMA.FTZ R159, R120, R127, R159 ;  /* 0x0000007f789f7223 */ /* 0x000fe4000001009f */
[----:B------:R-:W-:Y:S02]  /*1170*/  FADD.FTZ R95, -R124, R95 ;  /* 0x0000005f7c5f7221 */ /* 0x000fe40000010100 */
[C---:B------:R-:W-:Y:S02]  /*1180*/  FMUL.FTZ R131, R106.reuse, R131 ;  /* 0x000000836a837220 */ /* 0x040fe40000410000 */
        /* <DEDUP_REMOVED lines=11> */
[-C--:B------:R-:W-:Y:S02]  /*1240*/  FFMA.FTZ R59, R132, R92.reuse, R59 ;  /* 0x0000005c843b7223 */ /* 0x080fe4000001003b */
[----:B------:R-:W-:Y:S02]  /*1250*/  FMUL.FTZ R133, R3, R92 ;  /* 0x0000005c03857220 */ /* 0x000fe40000410000 */
        /* <DEDUP_REMOVED lines=8> */
.L_x_41:
[----:B------:R-:W-:Y:S05]  /*12e0*/  BSYNC B1 ;  /* 0x0000000000017941 */ /* 0x000fea0003800000 */
.L_x_40:
        /* <DEDUP_REMOVED lines=9> */
[--C-:B--2---:R-:W-:Y:S02]  /*1380*/  PRMT R125, RZ, 0x7610, R92.reuse ;  /* 0x00007610ff7d7816 */ /* 0x104fe4000000005c */
[----:B------:R-:W-:Y:S02]  /*1390*/  PRMT R109, RZ, 0x5410, R92 ;  /* 0x00005410ff6d7816 */ /* 0x000fe4000000005c */
[----:B------:R-:W-:Y:S01]  /*13a0*/  PRMT R141, RZ, 0x7610, R94 ;  /* 0x00007610ff8d7816 */ /* 0x000fe2000000005e */
[C---:B------:R-:W-:Y:S01]  /*13b0*/  FADD.FTZ R137, -R124.reuse, R125 ;  /* 0x0000007d7c897221 */ /* 0x040fe20000010100 */
[--C-:B---3--:R-:W-:Y:S01]  /*13c0*/  PRMT R125, RZ, 0x5410, R96.reuse ;  /* 0x00005410ff7d7816 */ /* 0x108fe20000000060 */
[----:B------:R-:W-:Y:S01]  /*13d0*/  FADD.FTZ R109, -R124, R109 ;  /* 0x0000006d7c6d7221 */ /* 0x000fe20000010100 */
[----:B0-----:R-:W-:Y:S01]  /*13e0*/  PRMT R135, RZ, 0x5410, R93 ;  /* 0x00005410ff877816 */ /* 0x001fe2000000005d */
[C---:B-----5:R-:W-:Y:S01]  /*13f0*/  FMUL.FTZ R134, R106.reuse, R137 ;  /* 0x000000896a867220 */ /* 0x060fe20000410000 */
[----:B------:R-:W-:Y:S01]  /*1400*/  PRMT R96, RZ, 0x7610, R96 ;  /* 0x00007610ff607816 */ /* 0x000fe20000000060 */
[----:B------:R-:W-:Y:S01]  /*1410*/  FMUL.FTZ R109, R106, R109 ;  /* 0x0000006d6a6d7220 */ /* 0x000fe20000410000 */
[--C-:B------:R-:W-:Y:S01]  /*1420*/  PRMT R145, RZ, 0x5410, R95.reuse ;  /* 0x00005410ff917816 */ /* 0x100fe2000000005f */
[----:B------:R-:W-:Y:S01]  /*1430*/  FMUL.FTZ R136, R0, R125 ;  /* 0x0000007d00887220 */ /* 0x000fe20000410000 */
[----:B------:R-:W-:Y:S01]  /*1440*/  PRMT R147, RZ, 0x7610, R95 ;  /* 0x00007610ff937816 */ /* 0x000fe2000000005f */
[C---:B------:R-:W-:Y:S01]  /*1450*/  FADD.FTZ R95, -R124.reuse, R141 ;  /* 0x0000008d7c5f7221 */ /* 0x040fe20000010100 */
[----:B------:R-:W-:Y:S01]  /*1460*/  PRMT R139, RZ, 0x5410, R94 ;  /* 0x00005410ff8b7816 */ /* 0x000fe2000000005e */
[C---:B------:R-:W-:Y:S01]  /*1470*/  FADD.FTZ R135, -R124.reuse, R135 ;  /* 0x000000877c877221 */ /* 0x040fe20000010100 */
[----:B------:R-:W-:Y:S01]  /*1480*/  PRMT R93, RZ, 0x7610, R93 ;  /* 0x00007610ff5d7816 */ /* 0x000fe2000000005d */
[----:B------:R-:W-:Y:S01]  /*1490*/  FMUL.FTZ R137, R23, R96 ;  /* 0x0000006017897220 */ /* 0x000fe20000410000 */
[--C-:B------:R-:W-:Y:S01]  /*14a0*/  PRMT R141, RZ, 0x5410, R97.reuse ;  /* 0x00005410ff8d7816 */ /* 0x100fe20000000061 */
[----:B------:R-:W-:Y:S01]  /*14b0*/  FADD.FTZ R94, R161, R136 ;  /* 0x00000088a15e7221 */ /* 0x000fe20000010000 */
[----:B------:R-:W-:Y:S01]  /*14c0*/  PRMT R97, RZ, 0x7610, R97 ;  /* 0x00007610ff617816 */ /* 0x000fe20000000061 */
[----:B------:R-:W-:Y:S01]  /*14d0*/  FFMA.FTZ R159, R109, R136, R159 ;  /* 0x000000886d9f7223 */ /* 0x000fe2000001009f */
[--C-:B------:R-:W-:Y:S01]  /*14e0*/  PRMT R142, RZ, 0x5410, R98.reuse ;  /* 0x00005410ff8e7816 */ /* 0x100fe20000000062 */
[----:B------:R-:W-:Y:S01]  /*14f0*/  FADD.FTZ R139, -R124, R139 ;  /* 0x0000008b7c8b7221 */ /* 0x000fe20000010100 */
[----:B------:R-:W-:Y:S01]  /*1500*/  PRMT R98, RZ, 0x7610, R98 ;  /* 0x00007610ff627816 */ /* 0x000fe20000000062 */
[C---:B------:R-:W-:Y:S01]  /*1510*/  FMUL.FTZ R135, R106.reuse, R135 ;  /* 0x000000876a877220 */ /* 0x040fe20000410000 */
[--C-:B------:R-:W-:Y:S01]  /*1520*/  PRMT R146, RZ, 0x5410, R99.reuse ;  /* 0x00005410ff927816 */ /* 0x100fe20000000063 */
[----:B------:R-:W-:Y:S01]  /*1530*/  FMUL.FTZ R144, R106, R95 ;  /* 0x0000005f6a907220 */ /* 0x000fe20000410000 */
[----:B------:R-:W-:Y:S01]  /*1540*/  PRMT R92, RZ, 0x7610, R99 ;  /* 0x00007610ff5c7816 */ /* 0x000fe20000000063 */
[----:B------:R-:W-:-:S02]  /*1550*/  FADD.FTZ R143, -R124, R93 ;  /* 0x0000005d7c8f7221 */ /* 0x000fc40000010100 */
[----:B------:R-:W-:Y:S02]  /*1560*/  FMUL.FTZ R140, R22, R141 ;  /* 0x0000008d168c7220 */ /* 0x000fe40000410000 */
[----:B------:R-:W-:Y:S02]  /*1570*/  FADD.FTZ R95, R94, R137 ;  /* 0x000000895e5f7221 */ /* 0x000fe40000010000 */
[----:B------:R-:W-:Y:S02]  /*1580*/  FFMA.FTZ R159, R134, R137, R159 ;  /* 0x00000089869f7223 */ /* 0x000fe4000001009f */
[----:B------:R-:W-:Y:S02]  /*1590*/  FADD.FTZ R62, R62, R141 ;  /* 0x0000008d3e3e7221 */ /* 0x000fe40000010000 */
[----:B------:R-:W-:Y:S02]  /*15a0*/  FFMA.FTZ R38, R135, R141, R38 ;  /* 0x0000008d87267223 */ /* 0x000fe40000010026 */
[----:B------:R-:W-:-:S02]  /*15b0*/  FMUL.FTZ R139, R106, R139 ;  /* 0x0000008b6a8b7220 */ /* 0x000fc40000410000 */
[----:B------:R-:W-:Y:S02]  /*15c0*/  FMUL.FTZ R138, R106, R143 ;  /* 0x0000008f6a8a7220 */ /* 0x000fe40000410000 */
[----:B------:R-:W-:Y:S02]  /*15d0*/  FMUL.FTZ R141, R102, R97 ;  /* 0x00000061668d7220 */ /* 0x000fe40000410000 */
[----:B------:R-:W-:Y:S02]  /*15e0*/  FADD.FTZ R94, R95, R140 ;  /* 0x0000008c5f5e7221 */ /* 0x000fe40000010000 */
[----:B------:R-:W-:Y:S02]  /*15f0*/  FFMA.FTZ R159, R135, R140, R159 ;  /* 0x0000008c879f7223 */ /* 0x000fe4000001009f */
[----:B------:R-:W-:Y:S02]  /*1600*/  FADD.FTZ R145, -R124, R145 ;  /* 0x000000917c917221 */ /* 0x000fe40000010100 */
[----:B------:R-:W-:-:S02]  /*1610*/  FADD.FTZ R64, R64, R142 ;  /* 0x0000008e40407221 */ /* 0x000fc40000010000 */
[-C--:B------:R-:W-:Y:S02]  /*1620*/  FFMA.FTZ R40, R139, R142.reuse, R40 ;  /* 0x0000008e8b287223 */ /* 0x080fe40000010028 */
[----:B------:R-:W-:Y:S02]  /*1630*/  FMUL.FTZ R142, R101, R142 ;  /* 0x0000008e658e7220 */ /* 0x000fe40000410000 */
[----:B------:R-:W-:Y:S02]  /*1640*/  FADD.FTZ R95, R94, R141 ;  /* 0x0000008d5e5f7221 */ /* 0x000fe40000010000 */
[----:B------:R-:W-:Y:S02]  /*1650*/  FFMA.FTZ R159, R138, R141, R159 ;  /* 0x0000008d8a9f7223 */ /* 0x000fe4000001009f */
[----:B------:R-:W-:Y:S02]  /*1660*/  FADD.FTZ R93, -R124, R147 ;  /* 0x000000937c5d7221 */ /* 0x000fe40000010100 */
[----:B------:R-:W-:-:S02]  /*1670*/  FMUL.FTZ R145, R106, R145 ;  /* 0x000000916a917220 */ /* 0x000fc40000410000 */
[----:B------:R-:W-:Y:S02]  /*1680*/  FMUL.FTZ R143, R104, R98 ;  /* 0x00000062688f7220 */ /* 0x000fe40000410000 */
[----:B------:R-:W-:Y:S02]  /*1690*/  FADD.FTZ R94, R95, R142 ;  /* 0x0000008e5f5e7221 */ /* 0x000fe40000010000 */
[----:B------:R-:W-:Y:S02]  /*16a0*/  FFMA.FTZ R159, R139, R142, R159 ;  /* 0x0000008e8b9f7223 */ /* 0x000fe4000001009f */
[----:B------:R-:W-:Y:S02]  /*16b0*/  FADD.FTZ R66, R66, R146 ;  /* 0x0000009242427221 */ /* 0x000fe40000010000 */
[----:B------:R-:W-:Y:S02]  /*16c0*/  FFMA.FTZ R42, R145, R146, R42 ;  /* 0x00000092912a7223 */ /* 0x000fe4000001002a */
[----:B------:R-:W-:-:S02]  /*16d0*/  FMUL.FTZ R148, R106, R93 ;  /* 0x0000005d6a947220 */ /* 0x000fc40000410000 */
[----:B------:R-:W-:Y:S02]  /*16e0*/  FMUL.FTZ R146, R103, R146 ;  /* 0x0000009267927220 */ /* 0x000fe40000410000 */
[----:B------:R-:W-:Y:S02]  /*16f0*/  FADD.FTZ R93, R94, R143 ;  /* 0x0000008f5e5d7221 */ /* 0x000fe40000010000 */
[----:B------:R-:W-:Y:S02]  /*1700*/  FFMA.FTZ R159, R144, R143, R159 ;  /* 0x0000008f909f7223 */ /* 0x000fe4000001009f */
[----:B------:R-:W-:Y:S02]  /*1710*/  FADD.FTZ R67, R67, R92 ;  /* 0x0000005c43437221 */ /* 0x000fe40000010000 */
[-C--:B------:R-:W-:Y:S02]  /*1720*/  FFMA.FTZ R43, R148, R92.reuse, R43 ;  /* 0x0000005c942b7223 */ /* 0x080fe4000001002b */
        /* <DEDUP_REMOVED lines=13> */
.L_x_37:
[----:B------:R-:W-:Y:S05]  /*1800*/  BSYNC B0 ;  /* 0x0000000000007941 */ /* 0x000fea0003800000 */
.L_x_29:
[----:B------:R-:W-:Y:S02]  /*1810*/  LOP3.LUT P5, RZ, R100, 0xff, RZ, 0xc0, !PT ;  /* 0x000000ff64ff7812 */ /* 0x000fe400078ac0ff */
[----:B------:R-:W-:-:S02]  /*1820*/  SHF.R.U32.HI R94, RZ, 0x5, R21 ;  /* 0x00000005ff5e7819 */ /* 0x000fc40000011615 */
[----:B------:R-:W-:Y:S02]  /*1830*/  LOP3.LUT P0, RZ, R21, 0x1f, RZ, 0xc0, !PT ;  /* 0x0000001f15ff7812 */ /* 0x000fe4000780c0ff */
[----:B------:R-:W-:-:S07]  /*1840*/  LOP3.LUT R160, R94, 0x7fffffc, RZ, 0xc0, !PT ;  /* 0x07fffffc5ea07812 */ /* 0x000fce00078ec0ff */
[----:B------:R-:W-:Y:S01]  /*1850*/  @!P5 IADD3 R160, R160, 0x4, RZ ;  /* 0x00000004a0a0d810 */ /* 0x000fe20007ffe0ff */
[----:B------:R-:W-:Y:S05]  /*1860*/  BRA.DIV ~URZ, `(.L_x_42) ;  /* 0x000022a27f007947 */ /* 0x000fea000b800000 */
[----:B------:R1:W2:Y:S02]  /*1870*/  SHFL.DOWN PT, R124, R161, 0x10, 0x1f ;  /* 0x0a001f00a17c7f89 */ /* 0x0002a400000e0000 */
.L_x_123:
[----:B------:R-:W-:Y:S05]  /*1880*/  BRA.DIV ~URZ, `(.L_x_43) ;  /* 0x000023027f007947 */ /* 0x000fea000b800000 */
[----:B------:R-:W3:Y:S01]  /*1890*/  SHFL.DOWN PT, R92, R159, 0x10, 0x1f ;  /* 0x0a001f009f5c7f89 */ /* 0x000ee200000e0000 */
[----:B--2---:R-:W-:-:S05]  /*18a0*/  FADD.FTZ R162, R124, R161 ;  /* 0x000000a17ca27221 */ /* 0x004fca0000010000 */
[----:B------:R-:W2:Y:S01]  /*18b0*/  SHFL.DOWN PT, R93, R162, 0x8, 0x1f ;  /* 0x09001f00a25d7f89 */ /* 0x000ea200000e0000 */
[----:B---3--:R-:W-:-:S05]  /*18c0*/  FADD.FTZ R92, R92, R159 ;  /* 0x0000009f5c5c7221 */ /* 0x008fca0000010000 */
        /* <DEDUP_REMOVED lines=10> */
[----:B------:R2:W4:Y:S01]  /*1970*/  SHFL.DOWN PT, R99, R124, 0x1, 0x1f ;  /* 0x08201f007c637f89 */ /* 0x00052200000e0000 */
[----:B---3--:R-:W-:-:S05]  /*1980*/  FADD.FTZ R125, R98, R125 ;  /* 0x0000007d627d7221 */ /* 0x008fca0000010000 */
[----:B------:R2:W3:Y:S02]  /*1990*/  SHFL.DOWN PT, R92, R125, 0x1, 0x1f ;  /* 0x08201f007d5c7f89 */ /* 0x0004e400000e0000 */
.L_x_124:
[----:B------:R-:W-:Y:S01]  /*19a0*/  @!P0 LOP3.LUT R93, R94, 0x3, RZ, 0xc0, !PT ;  /* 0x000000035e5d8812 */ /* 0x000fe200078ec0ff */
[----:B--2-4-:R-:W-:Y:S01]  /*19b0*/  FADD.FTZ R124, R99, R124 ;  /* 0x0000007c637c7221 */ /* 0x014fe20000010000 */
[----:B------:R-:W-:Y:S01]  /*19c0*/  WARPSYNC 0xffffffff ;  /* 0xffffffff00007948 */ /* 0x000fe20003800000 */
[----:B---3--:R-:W-:Y:S01]  /*19d0*/  FADD.FTZ R125, R92, R125 ;  /* 0x0000007d5c7d7221 */ /* 0x008fe20000010000 */
[----:B------:R-:W-:Y:S01]  /*19e0*/  @!P0 IADD3 R159, R160, R93, RZ ;  /* 0x0000005da09f8210 */ /* 0x000fe20007ffe0ff */
[----:B------:R-:W-:Y:S01]  /*19f0*/  BSSY B0, `(.L_x_44) ;  /* 0x00000b4000007945 */ /* 0x000fe20003800000 */
[----:B-----5:R-:W-:-:S03]  /*1a00*/  ISETP.GE.AND P5, PT, R105, 0x1, PT ;  /* 0x000000016900780c */ /* 0x020fc60003fa6270 */
[----:B------:R2:W-:Y:S04]  /*1a10*/  @!P0 STS.64 [R159.X8+0x3000], R124 ;  /* 0x0030007c9f008388 */ /* 0x0005e80000008a00 */
[----:B------:R-:W-:Y:S01]  /*1a20*/  BAR.SYNC.DEFER_BLOCKING 0x0 ;  /* 0x0000000000007b1d */ /* 0x000fe20000010000 */
[----:B------:R-:W-:-:S05]  /*1a30*/  ISETP.NE.AND P0, PT, R15, RZ, PT ;  /* 0x000000ff0f00720c */ /* 0x000fca0003f05270 */
[----:B------:R-:W-:Y:S02]  /*1a40*/  @P5 IADD3 R105, R105, -0x1, RZ ;  /* 0xffffffff69695810 */ /* 0x000fe40007ffe0ff */
[----:B--2---:R-:W-:-:S03]  /*1a50*/  @P5 LOP3.LUT R125, R21, 0x7f, RZ, 0xc0, !PT ;  /* 0x0000007f157d5812 */ /* 0x004fc600078ec0ff */
[----:B------:R-:W-:-:S05]  /*1a60*/  @P5 IMAD R105, R105, c[0x0][0x168], RZ ;  /* 0x00005a0069695a24 */ /* 0x000fca00078e02ff */
[----:B------:R-:W-:-:S04]  /*1a70*/  @P5 SHF.R.S32.HI R162, RZ, 0x1f, R105 ;  /* 0x0000001fffa25819 */ /* 0x000fc80000011469 */
[----:B------:R-:W-:Y:S02]  /*1a80*/  @P5 LEA.HI R162, R162, R105, RZ, 0x3 ;  /* 0x00000069a2a25211 */ /* 0x000fe400078f18ff */
[----:B------:R-:W-:Y:S01]  /*1a90*/  MOV R105, RZ ;  /* 0x000000ff00697202 */ /* 0x000fe20000000f00 */
[----:B------:R-:W2:Y:S01]  /*1aa0*/  LDS.128 R92, [R160.X8+0x3000] ;  /* 0x00300000a05c7984 */ /* 0x000ea20000008c00 */
[----:B------:R-:W-:-:S03]  /*1ab0*/  @P5 LEA.HI.SX32 R105, R162, R125, 0x1d ;  /* 0x0000007da2695211 */ /* 0x000fc600078feaff */
[----:B------:R-:W3:Y:S01]  /*1ac0*/  LDS.128 R96, [R160.X8+0x3010] ;  /* 0x00301000a0607984 */ /* 0x000ee20000008c00 */
[----:B--2---:R-:W-:Y:S02]  /*1ad0*/  FADD.FTZ R125, RZ, R92 ;  /* 0x0000005cff7d7221 */ /* 0x004fe40000010000 */
[----:B------:R-:W-:Y:S02]  /*1ae0*/  FADD.FTZ R92, RZ, R93 ;  /* 0x0000005dff5c7221 */ /* 0x000fe40000010000 */
[----:B------:R-:W-:Y:S02]  /*1af0*/  FADD.FTZ R125, R94, R125 ;  /* 0x0000007d5e7d7221 */ /* 0x000fe40000010000 */
[----:B------:R-:W-:Y:S02]  /*1b00*/  FADD.FTZ R92, R95, R92 ;  /* 0x0000005c5f5c7221 */ /* 0x000fe40000010000 */
[----:B---3--:R-:W-:Y:S02]  /*1b10*/  FADD.FTZ R125, R125, R96 ;  /* 0x000000607d7d7221 */ /* 0x008fe40000010000 */
[----:B------:R-:W-:-:S02]  /*1b20*/  FADD.FTZ R92, R92, R97 ;  /* 0x000000615c5c7221 */ /* 0x000fc40000010000 */
[----:B------:R-:W-:Y:S02]  /*1b30*/  FADD.FTZ R98, R98, R125 ;  /* 0x0000007d62627221 */ /* 0x000fe40000010000 */
[----:B------:R-:W-:Y:S02]  /*1b40*/  FADD.FTZ R92, R99, R92 ;  /* 0x0000005c635c7221 */ /* 0x000fe40000010000 */
[----:B------:R-:W-:Y:S02]  /*1b50*/  FMUL.FTZ R96, R98, c[0x0][0x1e0] ;  /* 0x0000780062607a20 */ /* 0x000fe40000410000 */
[----:B------:R-:W-:-:S03]  /*1b60*/  FMUL.FTZ R97, R92, c[0x0][0x1e0] ;  /* 0x000078005c617a20 */ /* 0x000fc60000410000 */
[----:B------:R-:W-:Y:S01]  /*1b70*/  FSEL R96, R96, RZ, !P0 ;  /* 0x000000ff60607208 */ /* 0x000fe20004000000 */
[----:B------:R-:W-:Y:S05]  /*1b80*/  @!P4 BRA `(.L_x_45) ;  /* 0x000009a00000c947 */ /* 0x000fea0003800000 */
[----:B------:R-:W-:Y:S01]  /*1b90*/  BSSY B1, `(.L_x_46) ;  /* 0x0000013000017945 */ /* 0x000fe20003800000 */
[----:B------:R-:W-:Y:S05]  /*1ba0*/  @P1 BRA `(.L_x_47) ;  /* 0x0000008000001947 */ /* 0x000fea0003800000 */
[----:B------:R-:W-:Y:S01]  /*1bb0*/  ULDC.64 UR6, c[0x0][0x218] ;  /* 0x0000860000067ab9 */ /* 0x000fe20000000a00 */
[----:B------:R-:W-:Y:S01]  /*1bc0*/  IMAD.MOV.U32 R93, RZ, RZ, RZ ;  /* 0x000000ffff5d7224 */ /* 0x000fe200078e00ff */
[----:B------:R-:W-:-:S04]  /*1bd0*/  UISETP.NE.U32.AND UP0, UPT, URZ, UR6, UPT ;  /* 0x000000063f00728c */ /* 0x000fc8000bf05070 */
[----:B------:R-:W-:-:S06]  /*1be0*/  UISETP.NE.AND.EX UP0, UPT, URZ, UR7, UPT, UP0 ;  /* 0x000000073f00728c */ /* 0x000fcc000bf05300 */
[----:B------:R-:W-:-:S13]  /*1bf0*/  PLOP3.LUT P6, PT, PT, PT, UP0, 0x80, 0x0 ;  /* 0x000000000000781c */ /* 0x000fda0003fcf008 */
[----:B------:R-:W-:Y:S05]  /*1c00*/  @!P6 BRA `(.L_x_48) ;  /* 0x000000b00000e947 */ /* 0x000fea0003800000 */
[----:B------:R-:W-:Y:S01]  /*1c10*/  PRMT R93, RZ, 0x5410, R68 ;  /* 0x00005410ff5d7816 */ /* 0x000fe20000000044 */
[----:B------:R-:W-:Y:S05]  /*1c20*/  BRA `(.L_x_48) ;  /* 0x0000009000007947 */ /* 0x000fea0003800000 */
.L_x_47:
[----:B------:R-:W-:Y:S01]  /*1c30*/  ULDC.64 UR6, c[0x0][0x218] ;  /* 0x0000860000067ab9 */ /* 0x000fe20000000a00 */
[----:B------:R-:W-:Y:S01]  /*1c40*/  FFMA.FTZ R92, R158, R97, R96 ;  /* 0x000000619e5c7223 */ /* 0x000fe20000010060 */
[----:B------:R-:W-:-:S03]  /*1c50*/  UISETP.NE.U32.AND UP0, UPT, URZ, UR6, UPT ;  /* 0x000000063f00728c */ /* 0x000fc6000bf05070 */
[----:B------:R-:W-:Y:S01]  /*1c60*/  FADD.FTZ R93, R157, -R92 ;  /* 0x8000005c9d5d7221 */ /* 0x000fe20000010000 */
[----:B------:R-:W-:-:S03]  /*1c70*/  UISETP.NE.AND.EX UP0, UPT, URZ, UR7, UPT, UP0 ;  /* 0x000000073f00728c */ /* 0x000fc6000bf05300 */
[----:B------:R-:W-:-:S03]  /*1c80*/  FMUL.FTZ R93, R106, R93 ;  /* 0x0000005d6a5d7220 */ /* 0x000fc60000410000 */
[----:B------:R-:W-:-:S13]  /*1c90*/  PLOP3.LUT P6, PT, PT, PT, UP0, 0x80, 0x0 ;  /* 0x000000000000781c */ /* 0x000fda0003fcf008 */
[----:B------:R-:W-:-:S05]  /*1ca0*/  @P6 PRMT R92, RZ, 0x5410, R68 ;  /* 0x00005410ff5c6816 */ /* 0x000fca0000000044 */
[----:B------:R-:W-:Y:S02]  /*1cb0*/  @P6 FADD.FTZ R93, R93, R92 ;  /* 0x0000005c5d5d6221 */ /* 0x000fe40000010000 */
.L_x_48:
[----:B------:R-:W-:Y:S05]  /*1cc0*/  BSYNC B1 ;  /* 0x0000000000017941 */ /* 0x000fea0003800000 */
.L_x_46:
[----:B------:R-:W-:Y:S01]  /*1cd0*/  ISETP.NE.U32.AND P0, PT, RZ, c[0x0][0x258], PT ;  /* 0x00009600ff007a0c */ /* 0x000fe20003f05070 */
[----:B------:R-:W-:Y:S01]  /*1ce0*/  @P5 FMUL.FTZ R92, R93, c[0x0][0x1ec] ;  /* 0x00007b005d5c5a20 */ /* 0x000fe20000410000 */
[----:B------:R-:W-:Y:S02]  /*1cf0*/  BSSY B1, `(.L_x_49) ;  /* 0x0000010000017945 */ /* 0x000fe40003800000 */
[----:B------:R-:W-:Y:S02]  /*1d00*/  ISETP.NE.AND.EX P0, PT, RZ, c[0x0][0x25c], PT, P0 ;  /* 0x00009700ff007a0c */ /* 0x000fe40003f05300 */
[----:B------:R-:W-:-:S04]  /*1d10*/  @P5 F2FP.BF16.PACK_AB R92, RZ, R92 ;  /* 0x0000005cff5c523e */ /* 0x000fc800000010ff */
[----:B------:R-:W-:-:S07]  /*1d20*/  @P5 PRMT R84, R92, 0x7610, R84 ;  /* 0x000076105c545816 */ /* 0x000fce0000000054 */
[----:B------:R-:W-:-:S04]  /*1d30*/  @P0 F2FP.BF16.PACK_AB R93, RZ, R93 ;  /* 0x0000005dff5d023e */ /* 0x000fc800000010ff */
[----:B------:R-:W-:Y:S01]  /*1d40*/  @P0 PRMT R52, R93, 0x7610, R52 ;  /* 0x000076105d340816 */ /* 0x000fe20000000034 */
[----:B------:R-:W-:Y:S05]  /*1d50*/  @P1 BRA `(.L_x_50) ;  /* 0x0000004000001947 */ /* 0x000fea0003800000 */
[----:B------:R-:W-:Y:S01]  /*1d60*/  HFMA2.MMA R93, -RZ, RZ, 0, 0 ;  /* 0x00000000ff5d7435 */ /* 0x000fe200000001ff */
[----:B------:R-:W-:Y:S05]  /*1d70*/  @!P6 BRA `(.L_x_51) ;  /* 0x000000700000e947 */ /* 0x000fea0003800000 */
[----:B------:R-:W-:Y:S01]  /*1d80*/  PRMT R93, RZ, 0x7610, R68 ;  /* 0x00007610ff5d7816 */ /* 0x000fe20000000044 */
[----:B------:R-:W-:Y:S05]  /*1d90*/  BRA `(.L_x_51) ;  /* 0x0000005000007947 */ /* 0x000fea0003800000 */
.L_x_50:
[----:B------:R-:W-:-:S04]  /*1da0*/  FFMA.FTZ R92, R156, R97, R96 ;  /* 0x000000619c5c7223 */ /* 0x000fc80000010060 */
[----:B------:R-:W-:Y:S01]  /*1db0*/  FADD.FTZ R93, R155, -R92 ;  /* 0x8000005c9b5d7221 */ /* 0x000fe20000010000 */
[----:B------:R-:W-:-:S03]  /*1dc0*/  @P6 PRMT R92, RZ, 0x7610, R68 ;  /* 0x00007610ff5c6816 */ /* 0x000fc60000000044 */
[----:B------:R-:W-:-:S04]  /*1dd0*/  FMUL.FTZ R93, R106, R93 ;  /* 0x0000005d6a5d7220 */ /* 0x000fc80000410000 */
[----:B------:R-:W-:Y:S02]  /*1de0*/  @P6 FADD.FTZ R93, R93, R92 ;  /* 0x0000005c5d5d6221 */ /* 0x000fe40000010000 */
.L_x_51:
[----:B------:R-:W-:Y:S05]  /*1df0*/  BSYNC B1 ;  /* 0x0000000000017941 */ /* 0x000fea0003800000 */
.L_x_49:
[----:B------:R-:W-:Y:S01]  /*1e00*/  @P5 FMUL.FTZ R92, R93, c[0x0][0x1ec] ;  /* 0x00007b005d5c5a20 */ /* 0x000fe20000410000 */
[----:B------:R-:W-:Y:S01]  /*1e10*/  @P0 F2FP.BF16.PACK_AB R93, RZ, R93 ;  /* 0x0000005dff5d023e */ /* 0x000fe200000010ff */
[----:B------:R-:W-:Y:S03]  /*1e20*/  BSSY B1, `(.L_x_52) ;  /* 0x000000e000017945 */ /* 0x000fe60003800000 */
[----:B------:R-:W-:Y:S02]  /*1e30*/  @P5 F2FP.BF16.PACK_AB R92, RZ, R92 ;  /* 0x0000005cff5c523e */ /* 0x000fe400000010ff */
[----:B------:R-:W-:Y:S02]  /*1e40*/  @P0 PRMT R52, R52, 0x5410, R93 ;  /* 0x0000541034340816 */ /* 0x000fe4000000005d */
[----:B------:R-:W-:Y:S01]  /*1e50*/  @P5 PRMT R84, R84, 0x5410, R92 ;  /* 0x0000541054545816 */ /* 0x000fe2000000005c */
[----:B------:R-:W-:Y:S05]  /*1e60*/  @P1 BRA `(.L_x_53) ;  /* 0x0000004000001947 */ /* 0x000fea0003800000 */
[----:B------:R-:W-:Y:S01]  /*1e70*/  MOV R93, RZ ;  /* 0x000000ff005d7202 */ /* 0x000fe20000000f00 */
[----:B------:R-:W-:Y:S05]  /*1e80*/  @!P6 BRA `(.L_x_54) ;  /* 0x000000700000e947 */ /* 0x000fea0003800000 */
[----:B------:R-:W-:Y:S01]  /*1e90*/  PRMT R93, RZ, 0x5410, R69 ;  /* 0x00005410ff5d7816 */ /* 0x000fe20000000045 */
[----:B------:R-:W-:Y:S05]  /*1ea0*/  BRA `(.L_x_54) ;  /* 0x0000005000007947 */ /* 0x000fea0003800000 */
.L_x_53:
[----:B------:R-:W-:-:S04]  /*1eb0*/  FFMA.FTZ R92, R154, R97, R96 ;  /* 0x000000619a5c7223 */ /* 0x000fc80000010060 */
[----:B------:R-:W-:Y:S01]  /*1ec0*/  FADD.FTZ R93, R153, -R92 ;  /* 0x8000005c995d7221 */ /* 0x000fe20000010000 */
[----:B------:R-:W-:-:S03]  /*1ed0*/  @P6 PRMT R92, RZ, 0x5410, R69 ;  /* 0x00005410ff5c6816 */ /* 0x000fc60000000045 */
[----:B------:R-:W-:-:S04]  /*1ee0*/  FMUL.FTZ R93, R106, R93 ;  /* 0x0000005d6a5d7220 */ /* 0x000fc80000410000 */
[----:B------:R-:W-:Y:S02]  /*1ef0*/  @P6 FADD.FTZ R93, R93, R92 ;  /* 0x0000005c5d5d6221 */ /* 0x000fe40000010000 */
.L_x_54:
[----:B------:R-:W-:Y:S05]  /*1f00*/  BSYNC B1 ;  /* 0x0000000000017941 */ /* 0x000fea0003800000 */
.L_x_52:
[----:B------:R-:W-:Y:S01]  /*1f10*/  @P5 FMUL.FTZ R92, R93, c[0x0][0x1ec] ;  /* 0x00007b005d5c5a20 */ /* 0x000fe20000410000 */
[----:B------:R-:W-:Y:S01]  /*1f20*/  @P0 F2FP.BF16.PACK_AB R93, RZ, R93 ;  /* 0x0000005dff5d023e */ /* 0x000fe200000010ff */
[----:B------:R-:W-:Y:S03]  /*1f30*/  BSSY B1, `(.L_x_55) ;  /* 0x000000e000017945 */ /* 0x000fe60003800000 */
[----:B------:R-:W-:Y:S02]  /*1f40*/  @P5 F2FP.BF16.PACK_AB R92, RZ, R92 ;  /* 0x0000005cff5c523e */ /* 0x000fe400000010ff */
[----:B------:R-:W-:Y:S02]  /*1f50*/  @P0 PRMT R53, R93, 0x7610, R53 ;  /* 0x000076105d350816 */ /* 0x000fe40000000035 */
[----:B------:R-:W-:Y:S01]  /*1f60*/  @P5 PRMT R85, R92, 0x7610, R85 ;  /* 0x000076105c555816 */ /* 0x000fe20000000055 */
[----:B------:R-:W-:Y:S05]  /*1f70*/  @P1 BRA `(.L_x_56) ;  /* 0x0000004000001947 */ /* 0x000fea0003800000 */
[----:B------:R-:W-:Y:S01]  /*1f80*/  IMAD.MOV.U32 R93, RZ, RZ, RZ ;  /* 0x000000ffff5d7224 */ /* 0x000fe200078e00ff */
[----:B------:R-:W-:Y:S05]  /*1f90*/  @!P6 BRA `(.L_x_57) ;  /* 0x000000700000e947 */ /* 0x000fea0003800000 */
[----:B------:R-:W-:Y:S01]  /*1fa0*/  PRMT R93, RZ, 0x7610, R69 ;  /* 0x00007610ff5d7816 */ /* 0x000fe20000000045 */
[----:B------:R-:W-:Y:S05]  /*1fb0*/  BRA `(.L_x_57) ;  /* 0x0000005000007947 */ /* 0x000fea0003800000 */
.L_x_56:
[----:B------:R-:W-:-:S04]  /*1fc0*/  FFMA.FTZ R92, R152, R97, R96 ;  /* 0x00000061985c7223 */ /* 0x000fc80000010060 */
[----:B------:R-:W-:Y:S01]  /*1fd0*/  FADD.FTZ R93, R151, -R92 ;  /* 0x8000005c975d7221 */ /* 0x000fe20000010000 */
[----:B------:R-:W-:-:S03]  /*1fe0*/  @P6 PRMT R92, RZ, 0x7610, R69 ;  /* 0x00007610ff5c6816 */ /* 0x000fc60000000045 */
[----:B------:R-:W-:-:S04]  /*1ff0*/  FMUL.FTZ R93, R106, R93 ;  /* 0x0000005d6a5d7220 */ /* 0x000fc80000410000 */
[----:B------:R-:W-:Y:S02]  /*2000*/  @P6 FADD.FTZ R93, R93, R92 ;  /* 0x0000005c5d5d6221 */ /* 0x000fe40000010000 */
.L_x_57:
[----:B------:R-:W-:Y:S05]  /*2010*/  BSYNC B1 ;  /* 0x0000000000017941 */ /* 0x000fea0003800000 */
.L_x_55:
[----:B------:R-:W-:Y:S01]  /*2020*/  @P5 FMUL.FTZ R92, R93, c[0x0][0x1ec] ;  /* 0x00007b005d5c5a20 */ /* 0x000fe20000410000 */
[----:B------:R-:W-:Y:S01]  /*2030*/  @P0 F2FP.BF16.PACK_AB R93, RZ, R93 ;  /* 0x0000005dff5d023e */ /* 0x000fe200000010ff */
[----:B------:R-:W-:Y:S03]  /*2040*/  BSSY B1, `(.L_x_58) ;  /* 0x000000e000017945 */ /* 0x000fe60003800000 */
[----:B------:R-:W-:Y:S02]  /*2050*/  @P5 F2FP.BF16.PACK_AB R92, RZ, R92 ;  /* 0x0000005cff5c523e */ /* 0x000fe400000010ff */
[----:B------:R-:W-:Y:S02]  /*2060*/  @P0 PRMT R53, R53, 0x5410, R93 ;  /* 0x0000541035350816 */ /* 0x000fe4000000005d */
[----:B------:R-:W-:Y:S01]  /*2070*/  @P5 PRMT R85, R85, 0x5410, R92 ;  /* 0x0000541055555816 */ /* 0x000fe2000000005c */
[----:B------:R-:W-:Y:S05]  /*2080*/  @P1 BRA `(.L_x_59) ;  /* 0x0000004000001947 */ /* 0x000fea0003800000 */
[----:B------:R-:W-:Y:S01]  /*2090*/  HFMA2.MMA R93, -RZ, RZ, 0, 0 ;  /* 0x00000000ff5d7435 */ /* 0x000fe200000001ff */
[----:B------:R-:W-:Y:S05]  /*20a0*/  @!P6 BRA `(.L_x_60) ;  /* 0x000000700000e947 */ /* 0x000fea0003800000 */
[----:B------:R-:W-:Y:S01]  /*20b0*/  PRMT R93, RZ, 0x5410, R70 ;  /* 0x00005410ff5d7816 */ /* 0x000fe20000000046 */
[----:B------:R-:W-:Y:S05]  /*20c0*/  BRA `(.L_x_60) ;  /* 0x0000005000007947 */ /* 0x000fea0003800000 */
.L_x_59:
[----:B------:R-:W-:-:S04]  /*20d0*/  FFMA.FTZ R92, R150, R97, R96 ;  /* 0x00000061965c7223 */ /* 0x000fc80000010060 */
[----:B------:R-:W-:Y:S01]  /*20e0*/  FADD.FTZ R93, R149, -R92 ;  /* 0x8000005c955d7221 */ /* 0x000fe20000010000 */
[----:B------:R-:W-:-:S03]  /*20f0*/  @P6 PRMT R92, RZ, 0x5410, R70 ;  /* 0x00005410ff5c6816 */ /* 0x000fc60000000046 */
[----:B------:R-:W-:-:S04]  /*2100*/  FMUL.FTZ R93, R106, R93 ;  /* 0x0000005d6a5d7220 */ /* 0x000fc80000410000 */
[----:B------:R-:W-:Y:S02]  /*2110*/  @P6 FADD.FTZ R93, R93, R92 ;  /* 0x0000005c5d5d6221 */ /* 0x000fe40000010000 */
.L_x_60:
[----:B------:R-:W-:Y:S05]  /*2120*/  BSYNC B1 ;  /* 0x0000000000017941 */ /* 0x000fea0003800000 */
.L_x_58:
        /* <DEDUP_REMOVED lines=11> */
.L_x_62:
[----:B------:R-:W-:-:S04]  /*21e0*/  FFMA.FTZ R92, R110, R97, R96 ;  /* 0x000000616e5c7223 */ /* 0x000fc80000010060 */
[----:B------:R-:W-:Y:S01]  /*21f0*/  FADD.FTZ R93, R111, -R92 ;  /* 0x8000005c6f5d7221 */ /* 0x000fe20000010000 */
[----:B------:R-:W-:-:S03]  /*2200*/  @P6 PRMT R92, RZ, 0x7610, R70 ;  /* 0x00007610ff5c6816 */ /* 0x000fc60000000046 */
[----:B------:R-:W-:-:S04]  /*2210*/  FMUL.FTZ R93, R106, R93 ;  /* 0x0000005d6a5d7220 */ /* 0x000fc80000410000 */
[----:B------:R-:W-:Y:S02]  /*2220*/  @P6 FADD.FTZ R93, R93, R92 ;  /* 0x0000005c5d5d6221 */ /* 0x000fe40000010000 */
.L_x_63:
[----:B------:R-:W-:Y:S05]  /*2230*/  BSYNC B1 ;  /* 0x0000000000017941 */ /* 0x000fea0003800000 */
.L_x_61:
        /* <DEDUP_REMOVED lines=11> */
.L_x_65:
[----:B------:R-:W-:Y:S01]  /*22f0*/  FFMA.FTZ R93, R113, R97, R96 ;  /* 0x00000061715d7223 */ /* 0x000fe20000010060 */
[----:B------:R-:W-:-:S03]  /*2300*/  @P6 PRMT R92, RZ, 0x5410, R71 ;  /* 0x00005410ff5c6816 */ /* 0x000fc60000000047 */
[----:B------:R-:W-:-:S04]  /*2310*/  FADD.FTZ R93, R112, -R93 ;  /* 0x8000005d705d7221 */ /* 0x000fc80000010000 */
[----:B------:R-:W-:-:S04]  /*2320*/  FMUL.FTZ R93, R106, R93 ;  /* 0x0000005d6a5d7220 */ /* 0x000fc80000410000 */
[----:B------:R-:W-:Y:S02]  /*2330*/  @P6 FADD.FTZ R93, R93, R92 ;  /* 0x0000005c5d5d6221 */ /* 0x000fe40000010000 */
.L_x_66:
[----:B------:R-:W-:Y:S05]  /*2340*/  BSYNC B1 ;  /* 0x0000000000017941 */ /* 0x000fea0003800000 */
.L_x_64:
        /* <DEDUP_REMOVED lines=11> */
.L_x_68:
[----:B------:R-:W-:-:S04]  /*2400*/  FFMA.FTZ R92, R114, R97, R96 ;  /* 0x00000061725c7223 */ /* 0x000fc80000010060 */
[----:B------:R-:W-:Y:S01]  /*2410*/  FADD.FTZ R93, R115, -R92 ;  /* 0x8000005c735d7221 */ /* 0x000fe20000010000 */
[----:B------:R-:W-:-:S03]  /*2420*/  @P6 PRMT R92, RZ, 0x7610, R71 ;  /* 0x00007610ff5c6816 */ /* 0x000fc60000000047 */
[----:B------:R-:W-:-:S04]  /*2430*/  FMUL.FTZ R93, R106, R93 ;  /* 0x0000005d6a5d7220 */ /* 0x000fc80000410000 */
[----:B------:R-:W-:Y:S02]  /*2440*/  @P6 FADD.FTZ R93, R93, R92 ;  /* 0x0000005c5d5d6221 */ /* 0x000fe40000010000 */
.L_x_69:
[----:B------:R-:W-:Y:S05]  /*2450*/  BSYNC B1 ;  /* 0x0000000000017941 */ /* 0x000fea0003800000 */
.L_x_67:
[----:B------:R-:W-:Y:S01]  /*2460*/  @P5 FMUL.FTZ R92, R93, c[0x0][0x1ec] ;  /* 0x00007b005d5c5a20 */ /* 0x000fe20000410000 */
[----:B------:R-:W-:Y:S02]  /*2470*/  @P0 MOV R95, 0x10 ;  /* 0x00000010005f0802 */ /* 0x000fe40000000f00 */
[----:B------:R-:W-:Y:S02]  /*2480*/  @P0 F2FP.BF16.PACK_AB R93, RZ, R93 ;  /* 0x0000005dff5d023e */ /* 0x000fe400000010ff */
[----:B------:R-:W-:Y:S01]  /*2490*/  @P5 F2FP.BF16.PACK_AB R92, RZ, R92 ;  /* 0x0000005cff5c523e */ /* 0x000fe200000010ff */
[C---:B------:R-:W-:Y:S01]  /*24a0*/  @P0 IMAD.WIDE.U32 R94, R108.reuse, R95, c[0x0][0x258] ;  /* 0x000096006c5e0625 */ /* 0x040fe200078e005f */
[----:B------:R-:W-:Y:S02]  /*24b0*/  @P0 PRMT R55, R55, 0x5410, R93 ;  /* 0x0000541037370816 */ /* 0x000fe4000000005d */
[----:B------:R-:W-:Y:S01]  /*24c0*/  @P5 PRMT R87, R87, 0x5410, R92 ;  /* 0x0000541057575816 */ /* 0x000fe2000000005c */
[----:B------:R-:W-:Y:S01]  /*24d0*/  @P5 IMAD.MOV.U32 R92, RZ, RZ, 0x10 ;  /* 0x00000010ff5c5424 */ /* 0x000fe200078e00ff */
[----:B------:R-:W-:Y:S01]  /*24e0*/  IADD3 R108, R108, 0x80, RZ ;  /* 0x000000806c6c7810 */ /* 0x000fe20007ffe0ff */
[----:B------:R2:W-:Y:S02]  /*24f0*/  @P0 STG.E.128 [R94.64], R52 ;  /* 0x000000345e000986 */ /* 0x0005e4000c101d04 */
[C---:B------:R-:W-:Y:S01]  /*2500*/  @P5 IMAD.WIDE.U32 R92, R105.reuse, R92, c[0x0][0x248] ;  /* 0x00009200695c5625 */ /* 0x040fe200078e005c */
[----:B------:R-:W-:-:S04]  /*2510*/  IADD3 R105, R105, 0x80, RZ ;  /* 0x0000008069697810 */ /* 0x000fc80007ffe0ff */
[----:B------:R2:W-:Y:S03]  /*2520*/  @P5 STG.E.128 [R92.64], R84 ;  /* 0x000000545c005986 */ /* 0x0005e6000c101d04 */
.L_x_45:
[----:B------:R-:W-:Y:S05]  /*2530*/  BSYNC B0 ;  /* 0x0000000000007941 */ /* 0x000fea0003800000 */
.L_x_44:
[----:B------:R-:W-:Y:S01]  /*2540*/  BSSY B0, `(.L_x_70) ;  /* 0x000009c000007945 */ /* 0x000fe20003800000 */
[----:B------:R-:W-:Y:S05]  /*2550*/  @!P3 BRA `(.L_x_71) ;  /* 0x000009a00000b947 */ /* 0x000fea0003800000 */
[----:B------:R-:W-:Y:S01]  /*2560*/  BSSY B1, `(.L_x_72) ;  /* 0x0000013000017945 */ /* 0x000fe20003800000 */
[----:B------:R-:W-:Y:S05]  /*2570*/  @P1 BRA `(.L_x_73) ;  /* 0x0000008000001947 */ /* 0x000fea0003800000 */
[----:B------:R-:W-:Y:S01]  /*2580*/  ULDC.64 UR6, c[0x0][0x218] ;  /* 0x0000860000067ab9 */ /* 0x000fe20000000a00 */
[----:B--2---:R-:W-:Y:S01]  /*2590*/  HFMA2.MMA R93, -RZ, RZ, 0, 0 ;  /* 0x00000000ff5d7435 */ /* 0x004fe200000001ff */
[----:B------:R-:W-:-:S04]  /*25a0*/  UISETP.NE.U32.AND UP0, UPT, URZ, UR6, UPT ;  /* 0x000000063f00728c */ /* 0x000fc8000bf05070 */
[----:B------:R-:W-:-:S06]  /*25b0*/  UISETP.NE.AND.EX UP0, UPT, URZ, UR7, UPT, UP0 ;  /* 0x000000073f00728c */ /* 0x000fcc000bf05300 */
[----:B------:R-:W-:-:S13]  /*25c0*/  PLOP3.LUT P6, PT, PT, PT, UP0, 0x80, 0x0 ;  /* 0x000000000000781c */ /* 0x000fda0003fcf008 */
[----:B------:R-:W-:Y:S05]  /*25d0*/  @!P6 BRA `(.L_x_74) ;  /* 0x000000b00000e947 */ /* 0x000fea0003800000 */
[----:B------:R-:W-:Y:S01]  /*25e0*/  PRMT R93, RZ, 0x5410, R24 ;  /* 0x00005410ff5d7816 */ /* 0x000fe20000000018 */
[----:B------:R-:W-:Y:S05]  /*25f0*/  BRA `(.L_x_74) ;  /* 0x0000009000007947 */ /* 0x000fea0003800000 */
.L_x_73:
[----:B------:R-:W-:Y:S01]  /*2600*/  ULDC.64 UR6, c[0x0][0x218] ;  /* 0x0000860000067ab9 */ /* 0x000fe20000000a00 */
[----:B--2---:R-:W-:Y:S01]  /*2610*/  FFMA.FTZ R93, R117, R97, R96 ;  /* 0x00000061755d7223 */ /* 0x004fe20000010060 */
[----:B------:R-:W-:-:S03]  /*2620*/  UISETP.NE.U32.AND UP0, UPT, URZ, UR6, UPT ;  /* 0x000000063f00728c */ /* 0x000fc6000bf05070 */
[----:B------:R-:W-:Y:S01]  /*2630*/  FADD.FTZ R93, R118, -R93 ;  /* 0x8000005d765d7221 */ /* 0x000fe20000010000 */
[----:B------:R-:W-:-:S03]  /*2640*/  UISETP.NE.AND.EX UP0, UPT, URZ, UR7, UPT, UP0 ;  /* 0x000000073f00728c */ /* 0x000fc6000bf05300 */
[----:B------:R-:W-:-:S03]  /*2650*/  FMUL.FTZ R93, R106, R93 ;  /* 0x0000005d6a5d7220 */ /* 0x000fc60000410000 */
[----:B------:R-:W-:-:S13]  /*2660*/  PLOP3.LUT P6, PT, PT, PT, UP0, 0x80, 0x0 ;  /* 0x000000000000781c */ /* 0x000fda0003fcf008 */
[----:B------:R-:W-:-:S05]  /*2670*/  @P6 PRMT R92, RZ, 0x5410, R24 ;  /* 0x00005410ff5c6816 */ /* 0x000fca0000000018 */
[----:B------:R-:W-:Y:S02]  /*2680*/  @P6 FADD.FTZ R93, R93, R92 ;  /* 0x0000005c5d5d6221 */ /* 0x000fe40000010000 */
.L_x_74:
[----:B------:R-:W-:Y:S05]  /*2690*/  BSYNC B1 ;  /* 0x0000000000017941 */ /* 0x000fea0003800000 */
.L_x_72:
        /* <DEDUP_REMOVED lines=9> */
[----:B------:R-:W-:Y:S01]  /*2730*/  MOV R93, RZ ;  /* 0x000000ff005d7202 */ /* 0x000fe20000000f00 */
[----:B------:R-:W-:Y:S05]  /*2740*/  @!P6 BRA `(.L_x_77) ;  /* 0x000000700000e947 */ /* 0x000fea0003800000 */
[----:B------:R-:W-:Y:S01]  /*2750*/  PRMT R93, RZ, 0x7610, R24 ;  /* 0x00007610ff5d7816 */ /* 0x000fe20000000018 */
[----:B------:R-:W-:Y:S05]  /*2760*/  BRA `(.L_x_77) ;  /* 0x0000005000007947 */ /* 0x000fea0003800000 */
.L_x_76:
[----:B------:R-:W-:-:S04]  /*2770*/  FFMA.FTZ R92, R116, R97, R96 ;  /* 0x00000061745c7223 */ /* 0x000fc80000010060 */
[----:B------:R-:W-:Y:S01]  /*2780*/  FADD.FTZ R93, R121, -R92 ;  /* 0x8000005c795d7221 */ /* 0x000fe20000010000 */
[----:B------:R-:W-:-:S03]  /*2790*/  @P6 PRMT R92, RZ, 0x7610, R24 ;  /* 0x00007610ff5c6816 */ /* 0x000fc60000000018 */
[----:B------:R-:W-:-:S04]  /*27a0*/  FMUL.FTZ R93, R106, R93 ;  /* 0x0000005d6a5d7220 */ /* 0x000fc80000410000 */
[----:B------:R-:W-:Y:S02]  /*27b0*/  @P6 FADD.FTZ R93, R93, R92 ;  /* 0x0000005c5d5d6221 */ /* 0x000fe40000010000 */
.L_x_77:
[----:B------:R-:W-:Y:S05]  /*27c0*/  BSYNC B1 ;  /* 0x0000000000017941 */ /* 0x000fea0003800000 */
.L_x_75:
        /* <DEDUP_REMOVED lines=11> */
.L_x_79:
[----:B------:R-:W-:Y:S01]  /*2880*/  FFMA.FTZ R93, R119, R97, R96 ;  /* 0x00000061775d7223 */ /* 0x000fe20000010060 */
[----:B------:R-:W-:-:S03]  /*2890*/  @P6 PRMT R92, RZ, 0x5410, R25 ;  /* 0x00005410ff5c6816 */ /* 0x000fc60000000019 */
[----:B------:R-:W-:-:S04]  /*28a0*/  FADD.FTZ R93, R122, -R93 ;  /* 0x8000005d7a5d7221 */ /* 0x000fc80000010000 */
[----:B------:R-:W-:-:S04]  /*28b0*/  FMUL.FTZ R93, R106, R93 ;  /* 0x0000005d6a5d7220 */ /* 0x000fc80000410000 */
[----:B------:R-:W-:Y:S02]  /*28c0*/  @P6 FADD.FTZ R93, R93, R92 ;  /* 0x0000005c5d5d6221 */ /* 0x000fe40000010000 */
.L_x_80:
[----:B------:R-:W-:Y:S05]  /*28d0*/  BSYNC B1 ;  /* 0x0000000000017941 */ /* 0x000fea0003800000 */
.L_x_78:
        /* <DEDUP_REMOVED lines=11> */
.L_x_82:
[----:B------:R-:W-:-:S04]  /*2990*/  FFMA.FTZ R92, R120, R97, R96 ;  /* 0x00000061785c7223 */ /* 0x000fc80000010060 */
[----:B------:R-:W-:Y:S01]  /*29a0*/  FADD.FTZ R93, R127, -R92 ;  /* 0x8000005c7f5d7221 */ /* 0x000fe20000010000 */
[----:B------:R-:W-:-:S03]  /*29b0*/  @P6 PRMT R92, RZ, 0x7610, R25 ;  /* 0x00007610ff5c6816 */ /* 0x000fc60000000019 */
[----:B------:R-:W-:-:S04]  /*29c0*/  FMUL.FTZ R93, R106, R93 ;  /* 0x0000005d6a5d7220 */ /* 0x000fc80000410000 */
[----:B------:R-:W-:Y:S02]  /*29d0*/  @P6 FADD.FTZ R93, R93, R92 ;  /* 0x0000005c5d5d6221 */ /* 0x000fe40000010000 */
.L_x_83:
[----:B------:R-:W-:Y:S05]  /*29e0*/  BSYNC B1 ;  /* 0x0000000000017941 */ /* 0x000fea0003800000 */
.L_x_81:
        /* <DEDUP_REMOVED lines=11> */
.L_x_85:
[----:B------:R-:W-:Y:S01]  /*2aa0*/  FFMA.FTZ R93, R123, R97, R96 ;  /* 0x000000617b5d7223 */ /* 0x000fe20000010060 */
[----:B------:R-:W-:-:S03]  /*2ab0*/  @P6 PRMT R92, RZ, 0x5410, R26 ;  /* 0x00005410ff5c6816 */ /* 0x000fc6000000001a */
[----:B------:R-:W-:-:S04]  /*2ac0*/  FADD.FTZ R93, R126, -R93 ;  /* 0x8000005d7e5d7221 */ /* 0x000fc80000010000 */
[----:B------:R-:W-:-:S04]  /*2ad0*/  FMUL.FTZ R93, R106, R93 ;  /* 0x0000005d6a5d7220 */ /* 0x000fc80000410000 */
[----:B------:R-:W-:Y:S02]  /*2ae0*/  @P6 FADD.FTZ R93, R93, R92 ;  /* 0x0000005c5d5d6221 */ /* 0x000fe40000010000 */
.L_x_86:
[----:B------:R-:W-:Y:S05]  /*2af0*/  BSYNC B1 ;  /* 0x0000000000017941 */ /* 0x000fea0003800000 */
.L_x_84:
        /* <DEDUP_REMOVED lines=11> */
.L_x_88:
[----:B------:R-:W-:-:S04]  /*2bb0*/  FFMA.FTZ R92, R128, R97, R96 ;  /* 0x00000061805c7223 */ /* 0x000fc80000010060 */
[----:B------:R-:W-:Y:S01]  /*2bc0*/  FADD.FTZ R93, R129, -R92 ;  /* 0x8000005c815d7221 */ /* 0x000fe20000010000 */
[----:B------:R-:W-:-:S03]  /*2bd0*/  @P6 PRMT R92, RZ, 0x7610, R26 ;  /* 0x00007610ff5c6816 */ /* 0x000fc6000000001a */
[----:B------:R-:W-:-:S04]  /*2be0*/  FMUL.FTZ R93, R106, R93 ;  /* 0x0000005d6a5d7220 */ /* 0x000fc80000410000 */
[----:B------:R-:W-:Y:S02]  /*2bf0*/  @P6 FADD.FTZ R93, R93, R92 ;  /* 0x0000005c5d5d6221 */ /* 0x000fe40000010000 */
.L_x_89:
[----:B------:R-:W-:Y:S05]  /*2c00*/  BSYNC B1 ;  /* 0x0000000000017941 */ /* 0x000fea0003800000 */
.L_x_87:
        /* <DEDUP_REMOVED lines=11> */
.L_x_91:
[----:B------:R-:W-:Y:S01]  /*2cc0*/  FFMA.FTZ R93, R131, R97, R96 ;  /* 0x00000061835d7223 */ /* 0x000fe20000010060 */
[----:B------:R-:W-:-:S03]  /*2cd0*/  @P6 PRMT R92, RZ, 0x5410, R27 ;  /* 0x00005410ff5c6816 */ /* 0x000fc6000000001b */
[----:B------:R-:W-:-:S04]  /*2ce0*/  FADD.FTZ R93, R130, -R93 ;  /* 0x8000005d825d7221 */ /* 0x000fc80000010000 */
[----:B------:R-:W-:-:S04]  /*2cf0*/  FMUL.FTZ R93, R106, R93 ;  /* 0x0000005d6a5d7220 */ /* 0x000fc80000410000 */
[----:B------:R-:W-:Y:S02]  /*2d00*/  @P6 FADD.FTZ R93, R93, R92 ;  /* 0x0000005c5d5d6221 */ /* 0x000fe40000010000 */
.L_x_92:
[----:B------:R-:W-:Y:S05]  /*2d10*/  BSYNC B1 ;  /* 0x0000000000017941 */ /* 0x000fea0003800000 */
.L_x_90:
        /* <DEDUP_REMOVED lines=11> */
.L_x_94:
[----:B------:R-:W-:-:S04]  /*2dd0*/  FFMA.FTZ R92, R132, R97, R96 ;  /* 0x00000061845c7223 */ /* 0x000fc80000010060 */
[----:B------:R-:W-:Y:S01]  /*2de0*/  FADD.FTZ R93, R133, -R92 ;  /* 0x8000005c855d7221 */ /* 0x000fe20000010000 */
[----:B------:R-:W-:-:S03]  /*2df0*/  @P6 PRMT R92, RZ, 0x7610, R27 ;  /* 0x00007610ff5c6816 */ /* 0x000fc6000000001b */
[----:B------:R-:W-:-:S04]  /*2e00*/  FMUL.FTZ R93, R106, R93 ;  /* 0x0000005d6a5d7220 */ /* 0x000fc80000410000 */
[----:B------:R-:W-:Y:S02]  /*2e10*/  @P6 FADD.FTZ R93, R93, R92 ;  /* 0x0000005c5d5d6221 */ /* 0x000fe40000010000 */
.L_x_95:
[----:B------:R-:W-:Y:S05]  /*2e20*/  BSYNC B1 ;  /* 0x0000000000017941 */ /* 0x000fea0003800000 */
.L_x_93:
[----:B------:R-:W-:Y:S01]  /*2e30*/  @P5 FMUL.FTZ R92, R93, c[0x0][0x1ec] ;  /* 0x00007b005d5c5a20 */ /* 0x000fe20000410000 */
[----:B------:R-:W-:Y:S01]  /*2e40*/  @P0 F2FP.BF16.PACK_AB R93, RZ, R93 ;  /* 0x0000005dff5d023e */ /* 0x000fe200000010ff */
[----:B------:R-:W-:-:S03]  /*2e50*/  @P0 IMAD.MOV.U32 R95, RZ, RZ, 0x10 ;  /* 0x00000010ff5f0424 */ /* 0x000fc600078e00ff */
[----:B------:R-:W-:Y:S01]  /*2e60*/  @P5 F2FP.BF16.PACK_AB R92, RZ, R92 ;  /* 0x0000005cff5c523e */ /* 0x000fe200000010ff */
[C---:B------:R-:W-:Y:S01]  /*2e70*/  @P0 IMAD.WIDE.U32 R94, R108.reuse, R95, c[0x0][0x258] ;  /* 0x000096006c5e0625 */ /* 0x040fe200078e005f */
[----:B------:R-:W-:Y:S02]  /*2e80*/  @P0 PRMT R55, R55, 0x5410, R93 ;  /* 0x0000541037370816 */ /* 0x000fe4000000005d */
[----:B------:R-:W-:Y:S02]  /*2e90*/  @P5 PRMT R87, R87, 0x5410, R92 ;  /* 0x0000541057575816 */ /* 0x000fe4000000005c */
[----:B------:R-:W-:Y:S01]  /*2ea0*/  @P5 MOV R92, 0x10 ;  /* 0x00000010005c5802 */ /* 0x000fe20000000f00 */
[----:B------:R2:W-:Y:S01]  /*2eb0*/  @P0 STG.E.128 [R94.64], R52 ;  /* 0x000000345e000986 */ /* 0x0005e2000c101d04 */
[----:B------:R-:W-:-:S03]  /*2ec0*/  IADD3 R108, R108, 0x80, RZ ;  /* 0x000000806c6c7810 */ /* 0x000fc60007ffe0ff */
[C---:B------:R-:W-:Y:S01]  /*2ed0*/  @P5 IMAD.WIDE.U32 R92, R105.reuse, R92, c[0x0][0x248] ;  /* 0x00009200695c5625 */ /* 0x040fe200078e005c */
[----:B------:R-:W-:-:S04]  /*2ee0*/  IADD3 R105, R105, 0x80, RZ ;  /* 0x0000008069697810 */ /* 0x000fc80007ffe0ff */
[----:B------:R2:W-:Y:S03]  /*2ef0*/  @P5 STG.E.128 [R92.64], R84 ;  /* 0x000000545c005986 */ /* 0x0005e6000c101d04 */
.L_x_71:
[----:B------:R-:W-:Y:S05]  /*2f00*/  BSYNC B0 ;  /* 0x0000000000007941 */ /* 0x000fea0003800000 */
.L_x_70:
        /* <DEDUP_REMOVED lines=12> */
.L_x_99:
        /* <DEDUP_REMOVED lines=9> */
.L_x_100:
[----:B------:R-:W-:Y:S05]  /*3060*/  BSYNC B1 ;  /* 0x0000000000017941 */ /* 0x000fea0003800000 */
.L_x_98:
        /* <DEDUP_REMOVED lines=9> */
[----:B------:R-:W-:Y:S01]  /*3100*/  IMAD.MOV.U32 R93, RZ, RZ, RZ ;  /* 0x000000ffff5d7224 */ /* 0x000fe200078e00ff */
[----:B------:R-:W-:Y:S05]  /*3110*/  @!P6 BRA `(.L_x_103) ;  /* 0x000000700000e947 */ /* 0x000fea0003800000 */
[----:B------:R-:W-:Y:S01]  /*3120*/  PRMT R93, RZ, 0x7610, R72 ;  /* 0x00007610ff5d7816 */ /* 0x000fe20000000048 */
[----:B------:R-:W-:Y:S05]  /*3130*/  BRA `(.L_x_103) ;  /* 0x0000005000007947 */ /* 0x000fea0003800000 */
.L_x_102:
[----:B------:R-:W-:-:S04]  /*3140*/  FFMA.FTZ R92, R134, R97, R96 ;  /* 0x00000061865c7223 */ /* 0x000fc80000010060 */
[----:B------:R-:W-:Y:S01]  /*3150*/  FADD.FTZ R93, R137, -R92 ;  /* 0x8000005c895d7221 */ /* 0x000fe20000010000 */
[----:B------:R-:W-:-:S03]  /*3160*/  @P6 PRMT R92, RZ, 0x7610, R72 ;  /* 0x00007610ff5c6816 */ /* 0x000fc60000000048 */
[----:B------:R-:W-:-:S04]  /*3170*/  FMUL.FTZ R93, R106, R93 ;  /* 0x0000005d6a5d7220 */ /* 0x000fc80000410000 */
[----:B------:R-:W-:Y:S02]  /*3180*/  @P6 FADD.FTZ R93, R93, R92 ;  /* 0x0000005c5d5d6221 */ /* 0x000fe40000010000 */
.L_x_103:
[----:B------:R-:W-:Y:S05]  /*3190*/  BSYNC B1 ;  /* 0x0000000000017941 */ /* 0x000fea0003800000 */
.L_x_101:
        /* <DEDUP_REMOVED lines=11> */
.L_x_105:
[----:B------:R-:W-:Y:S01]  /*3250*/  FFMA.FTZ R93, R135, R97, R96 ;  /* 0x00000061875d7223 */ /* 0x000fe20000010060 */
[----:B------:R-:W-:-:S03]  /*3260*/  @P6 PRMT R92, RZ, 0x5410, R73 ;  /* 0x00005410ff5c6816 */ /* 0x000fc60000000049 */
[----:B------:R-:W-:-:S04]  /*3270*/  FADD.FTZ R93, R140, -R93 ;  /* 0x8000005d8c5d7221 */ /* 0x000fc80000010000 */
[----:B------:R-:W-:-:S04]  /*3280*/  FMUL.FTZ R93, R106, R93 ;  /* 0x0000005d6a5d7220 */ /* 0x000fc80000410000 */
[----:B------:R-:W-:Y:S02]  /*3290*/  @P6 FADD.FTZ R93, R93, R92 ;  /* 0x0000005c5d5d6221 */ /* 0x000fe40000010000 */
.L_x_106:
[----:B------:R-:W-:Y:S05]  /*32a0*/  BSYNC B1 ;  /* 0x0000000000017941 */ /* 0x000fea0003800000 */
.L_x_104:
        /* <DEDUP_REMOVED lines=11> */
.L_x_108:
[----:B------:R-:W-:-:S04]  /*3360*/  FFMA.FTZ R92, R138, R97, R96 ;  /* 0x000000618a5c7223 */ /* 0x000fc80000010060 */
[----:B------:R-:W-:Y:S01]  /*3370*/  FADD.FTZ R93, R141, -R92 ;  /* 0x8000005c8d5d7221 */ /* 0x000fe20000010000 */
[----:B------:R-:W-:-:S03]  /*3380*/  @P6 PRMT R92, RZ, 0x7610, R73 ;  /* 0x00007610ff5c6816 */ /* 0x000fc60000000049 */
[----:B------:R-:W-:-:S04]  /*3390*/  FMUL.FTZ R93, R106, R93 ;  /* 0x0000005d6a5d7220 */ /* 0x000fc80000410000 */
[----:B------:R-:W-:Y:S02]  /*33a0*/  @P6 FADD.FTZ R93, R93, R92 ;  /* 0x0000005c5d5d6221 */ /* 0x000fe40000010000 */
.L_x_109:
[----:B------:R-:W-:Y:S05]  /*33b0*/  BSYNC B1 ;  /* 0x0000000000017941 */ /* 0x000fea0003800000 */
.L_x_107:
        /* <DEDUP_REMOVED lines=11> */
.L_x_111:
[----:B------:R-:W-:Y:S01]  /*3470*/  FFMA.FTZ R93, R139, R97, R96 ;  /* 0x000000618b5d7223 */ /* 0x000fe20000010060 */
[----:B------:R-:W-:-:S03]  /*3480*/  @P6 PRMT R92, RZ, 0x5410, R74 ;  /* 0x00005410ff5c6816 */ /* 0x000fc6000000004a */
[----:B------:R-:W-:-:S04]  /*3490*/  FADD.FTZ R93, R142, -R93 ;  /* 0x8000005d8e5d7221 */ /* 0x000fc80000010000 */
[----:B------:R-:W-:-:S04]  /*34a0*/  FMUL.FTZ R93, R106, R93 ;  /* 0x0000005d6a5d7220 */ /* 0x000fc80000410000 */
[----:B------:R-:W-:Y:S02]  /*34b0*/  @P6 FADD.FTZ R93, R93, R92 ;  /* 0x0000005c5d5d6221 */ /* 0x000fe40000010000 */
.L_x_112:
[----:B------:R-:W-:Y:S05]  /*34c0*/  BSYNC B1 ;  /* 0x0000000000017941 */ /* 0x000fea0003800000 */
.L_x_110:
        /* <DEDUP_REMOVED lines=11> */
.L_x_114:
[----:B------:R-:W-:-:S04]  /*3580*/  FFMA.FTZ R92, R144, R97, R96 ;  /* 0x00000061905c7223 */ /* 0x000fc80000010060 */
[----:B------:R-:W-:Y:S01]  /*3590*/  FADD.FTZ R93, R143, -R92 ;  /* 0x8000005c8f5d7221 */ /* 0x000fe20000010000 */
[----:B------:R-:W-:-:S03]  /*35a0*/  @P6 PRMT R92, RZ, 0x7610, R74 ;  /* 0x00007610ff5c6816 */ /* 0x000fc6000000004a */
[----:B------:R-:W-:-:S04]  /*35b0*/  FMUL.FTZ R93, R106, R93 ;  /* 0x0000005d6a5d7220 */ /* 0x000fc80000410000 */
[----:B------:R-:W-:Y:S02]  /*35c0*/  @P6 FADD.FTZ R93, R93, R92 ;  /* 0x0000005c5d5d6221 */ /* 0x000fe40000010000 */
.L_x_115:
[----:B------:R-:W-:Y:S05]  /*35d0*/  BSYNC B1 ;  /* 0x0000000000017941 */ /* 0x000fea0003800000 */
.L_x_113:
        /* <DEDUP_REMOVED lines=11> */
.L_x_117:
[----:B------:R-:W-:Y:S01]  /*3690*/  FFMA.FTZ R93, R145, R97, R96 ;  /* 0x00000061915d7223 */ /* 0x000fe20000010060 */
[----:B------:R-:W-:-:S03]  /*36a0*/  @P6 PRMT R92, RZ, 0x5410, R75 ;  /* 0x00005410ff5c6816 */ /* 0x000fc6000000004b */
[----:B------:R-:W-:-:S04]  /*36b0*/  FADD.FTZ R93, R146, -R93 ;  /* 0x8000005d925d7221 */ /* 0x000fc80000010000 */
[----:B------:R-:W-:-:S04]  /*36c0*/  FMUL.FTZ R93, R106, R93 ;  /* 0x0000005d6a5d7220 */ /* 0x000fc80000410000 */
[----:B------:R-:W-:Y:S02]  /*36d0*/  @P6 FADD.FTZ R93, R93, R92 ;  /* 0x0000005c5d5d6221 */ /* 0x000fe40000010000 */
.L_x_118:
[----:B------:R-:W-:Y:S05]  /*36e0*/  BSYNC B1 ;  /* 0x0000000000017941 */ /* 0x000fea0003800000 */
.L_x_116:
        /* <DEDUP_REMOVED lines=11> */
.L_x_120:
[----:B------:R-:W-:Y:S01]  /*37a0*/  FFMA.FTZ R96, R148, R97, R96 ;  /* 0x0000006194607223 */ /* 0x000fe20000010060 */
[----:B------:R-:W-:-:S03]  /*37b0*/  @P6 PRMT R92, RZ, 0x7610, R75 ;  /* 0x00007610ff5c6816 */ /* 0x000fc6000000004b */
[----:B------:R-:W-:-:S04]  /*37c0*/  FADD.FTZ R93, R147, -R96 ;  /* 0x80000060935d7221 */ /* 0x000fc80000010000 */
[----:B------:R-:W-:-:S04]  /*37d0*/  FMUL.FTZ R93, R106, R93 ;  /* 0x0000005d6a5d7220 */ /* 0x000fc80000410000 */
[----:B------:R-:W-:Y:S02]  /*37e0*/  @P6 FADD.FTZ R93, R93, R92 ;  /* 0x0000005c5d5d6221 */ /* 0x000fe40000010000 */
.L_x_121:
[----:B------:R-:W-:Y:S05]  /*37f0*/  BSYNC B1 ;  /* 0x0000000000017941 */ /* 0x000fea0003800000 */
.L_x_119:
[----:B------:R-:W-:Y:S01]  /*3800*/  @P5 FMUL.FTZ R92, R93, c[0x0][0x1ec] ;  /* 0x00007b005d5c5a20 */ /* 0x000fe20000410000 */
[----:B------:R-:W-:Y:S01]  /*3810*/  @P0 F2FP.BF16.PACK_AB R96, RZ, R93 ;  /* 0x0000005dff60023e */ /* 0x000fe200000010ff */
[----:B------:R-:W-:Y:S01]  /*3820*/  @P0 IMAD.MOV.U32 R93, RZ, RZ, 0x10 ;  /* 0x00000010ff5d0424 */ /* 0x000fe200078e00ff */
[----:B------:R-:W-:Y:S02]  /*3830*/  @P5 MOV R94, 0x10 ;  /* 0x00000010005e5802 */ /* 0x000fe40000000f00 */
[----:B------:R-:W-:Y:S01]  /*3840*/  @P5 F2FP.BF16.PACK_AB R97, RZ, R92 ;  /* 0x0000005cff61523e */ /* 0x000fe200000010ff */
[----:B------:R-:W-:Y:S01]  /*3850*/  @P0 IMAD.WIDE.U32 R92, R108, R93, c[0x0][0x258] ;  /* 0x000096006c5c0625 */ /* 0x000fe200078e005d */
[----:B------:R-:W-:Y:S02]  /*3860*/  @P0 PRMT R55, R55, 0x5410, R96 ;  /* 0x0000541037370816 */ /* 0x000fe40000000060 */
[----:B------:R-:W-:Y:S01]  /*3870*/  @P5 PRMT R87, R87, 0x5410, R97 ;  /* 0x0000541057575816 */ /* 0x000fe20000000061 */
[----:B------:R-:W-:-:S02]  /*3880*/  @P5 IMAD.WIDE.U32 R94, R105, R94, c[0x0][0x248] ;  /* 0x00009200695e5625 */ /* 0x000fc400078e005e */
[----:B------:R2:W-:Y:S04]  /*3890*/  @P0 STG.E.128 [R92.64], R52 ;  /* 0x000000345c000986 */ /* 0x0005e8000c101d04 */
[----:B------:R2:W-:Y:S02]  /*38a0*/  @P5 STG.E.128 [R94.64], R84 ;  /* 0x000000545e005986 */ /* 0x0005e4000c101d04 */
.L_x_97:
[----:B------:R-:W-:Y:S05]  /*38b0*/  BSYNC B0 ;  /* 0x0000000000007941 */ /* 0x000fea0003800000 */
.L_x_96:
[----:B------:R-:W-:Y:S02]  /*38c0*/  IADD3 R2, R2, c[0x0][0x160], RZ ;  /* 0x0000580002027a10 */ /* 0x000fe40007ffe0ff */
[----:B------:R-:W-:Y:S02]  /*38d0*/  LOP3.LUT P1, RZ, R100, 0xff, RZ, 0xc0, !PT ;  /* 0x000000ff64ff7812 */ /* 0x000fe4000782c0ff */
[----:B------:R-:W-:Y:S02]  /*38e0*/  ISETP.GE.AND P0, PT, R2, c[0x0][0x164], PT ;  /* 0x0000590002007a0c */ /* 0x000fe40003f06270 */
[----:B------:R-:W-:-:S11]  /*38f0*/  SEL R100, RZ, 0x1, P1 ;  /* 0x00000001ff647807 */ /* 0x000fd60000800000 */
[----:B012---:R-:W-:Y:S01]  /*3900*/  @P0 CALL.REL.NOINC `(.L_x_28) ;  /* 0x0000001000000944 */ /* 0x007fe20003c00000 */
[----:B------:R-:W-:Y:S05]  /*3910*/  BRA `(.L_x_122) ;  /* 0xffffcbc000007947 */ /* 0x000fea000383ffff */
.L_x_28:
[----:B-1----:R-:W0:Y:S01]  /*3920*/  S2UR UR6, SR_CTAID.X ;  /* 0x00000000000679c3 */ /* 0x002e220000002500 */
[----:B------:R-:W0:Y:S01]  /*3930*/  S2R R2, SR_TID.X ;  /* 0x0000000000027919 */ /* 0x000e220000002100 */
[----:B------:R-:W-:Y:S02]  /*3940*/  @P4 MOV R5, 0x20 ;  /* 0x0000002000054802 */ /* 0x000fe40000000f00 */
[----:B-----5:R-:W-:Y:S02]  /*3950*/  @P3 MOV R9, 0x20 ;  /* 0x0000002000093802 */ /* 0x020fe40000000f00 */
        /* <DEDUP_REMOVED lines=19> */
[----:B0-----:R-:W-:-:S04]  /*3a90*/  IMAD.MOV.U32 R5, RZ, RZ, 0x20 ;  /* 0x00000020ff057424 */ /* 0x001fc800078e00ff */
[----:B------:R-:W-:-:S04]  /*3aa0*/  IMAD.WIDE.U32 R2, R0, R5, c[0x0][0x220] ;  /* 0x0000880000027625 */ /* 0x000fc800078e0005 */
[----:B------:R-:W-:Y:S01]  /*3ab0*/  IMAD.WIDE.U32 R4, R0, R5, c[0x0][0x228] ;  /* 0x00008a0000047625 */ /* 0x000fe200078e0005 */
[----:B------:R-:W-:Y:S04]  /*3ac0*/  STG.E.128 [R2.64], R60 ;  /* 0x0000003c02007986 */ /* 0x000fe8000c101d04 */
[----:B------:R-:W-:Y:S04]  /*3ad0*/  STG.E.128 [R2.64+0x10], R64 ;  /* 0x0000104002007986 */ /* 0x000fe8000c101d04 */
[----:B------:R-:W-:Y:S04]  /*3ae0*/  STG.E.128 [R4.64], R36 ;  /* 0x0000002404007986 */ /* 0x000fe8000c101d04 */
[----:B------:R-:W-:Y:S01]  /*3af0*/  STG.E.128 [R4.64+0x10], R40 ;  /* 0x0000102804007986 */ /* 0x000fe2000c101d04 */
[----:B------:R-:W-:Y:S05]  /*3b00*/  EXIT ;  /* 0x000000000000794d */ /* 0x000fea0003800000 */
.L_x_42:
[----:B------:R-:W-:Y:S01]  /*3b10*/  HFMA2.MMA R97, -RZ, RZ, 0, 9.5367431640625e-07 ;  /* 0x00000010ff617435 */ /* 0x000fe200000001ff */
[----:B------:R-:W-:Y:S01]  /*3b20*/  MOV R98, R161 ;  /* 0x000000a100627202 */ /* 0x000fe20000000f00 */
[----:B------:R-:W-:Y:S01]  /*3b30*/  IMAD.MOV.U32 R96, RZ, RZ, -0x1 ;  /* 0xffffffffff607424 */ /* 0x000fe200078e00ff */
[----:B------:R-:W-:-:S02]  /*3b40*/  MOV R95, 0x1f ;  /* 0x0000001f005f7802 */ /* 0x000fc40000000f00 */
[----:B------:R-:W-:Y:S02]  /*3b50*/  MOV R92, 0x3b70 ;  /* 0x00003b70005c7802 */ /* 0x000fe40000000f00 */
[----:B0----5:R-:W-:Y:S05]  /*3b60*/  CALL.REL.NOINC `($__internal_2_$__cuda_sm70_shflsync_down_p) ;  /* 0x0000046000007944 */ /* 0x021fea0003c00000 */
[----:B-1----:R-:W-:Y:S01]  /*3b70*/  MOV R124, R96 ;  /* 0x00000060007c7202 */ /* 0x002fe20000000f00 */
[----:B0-----:R-:W-:Y:S05]  /*3b80*/  BRA `(.L_x_123) ;  /* 0xffffdcf000007947 */ /* 0x001fea000383ffff */
.L_x_43:
[----:B------:R-:W-:Y:S01]  /*3b90*/  HFMA2.MMA R97, -RZ, RZ, 0, 9.5367431640625e-07 ;  /* 0x00000010ff617435 */ /* 0x000fe200000001ff */
[----:B------:R-:W-:Y:S01]  /*3ba0*/  MOV R98, R159 ;  /* 0x0000009f00627202 */ /* 0x000fe20000000f00 */
[----:B------:R-:W-:Y:S01]  /*3bb0*/  IMAD.MOV.U32 R95, RZ, RZ, 0x1f ;  /* 0x0000001fff5f7424 */ /* 0x000fe200078e00ff */
[----:B------:R-:W-:Y:S02]  /*3bc0*/  MOV R96, 0xffffffff ;  /* 0xffffffff00607802 */ /* 0x000fe40000000f00 */
[----:B------:R-:W-:Y:S02]  /*3bd0*/  MOV R92, 0x3bf0 ;  /* 0x00003bf0005c7802 */ /* 0x000fe40000000f00 */
[----:B012--5:R-:W-:Y:S05]  /*3be0*/  CALL.REL.NOINC `($__internal_2_$__cuda_sm70_shflsync_down_p) ;  /* 0x000003e000007944 */ /* 0x027fea0003c00000 */
[----:B------:R-:W-:Y:S01]  /*3bf0*/  FADD.FTZ R124, R124, R161 ;  /* 0x000000a17c7c7221 */ /* 0x000fe20000010000 */
[----:B0-----:R-:W-:Y:S01]  /*3c00*/  HFMA2.MMA R97, -RZ, RZ, 0, 4.76837158203125e-07 ;  /* 0x00000008ff617435 */ /* 0x001fe200000001ff */
[----:B-1----:R-:W-:Y:S01]  /*3c10*/  FADD.FTZ R159, R159, R96 ;  /* 0x000000609f9f7221 */ /* 0x002fe20000010000 */
[----:B------:R-:W-:Y:S01]  /*3c20*/  MOV R95, 0x1f ;  /* 0x0000001f005f7802 */ /* 0x000fe20000000f00 */
[----:B------:R-:W-:Y:S01]  /*3c30*/  IMAD.MOV.U32 R96, RZ, RZ, -0x1 ;  /* 0xffffffffff607424 */ /* 0x000fe200078e00ff */
[----:B------:R-:W-:-:S02]  /*3c40*/  MOV R98, R124 ;  /* 0x0000007c00627202 */ /* 0x000fc40000000f00 */
[----:B------:R-:W-:Y:S02]  /*3c50*/  MOV R92, 0x3c70 ;  /* 0x00003c70005c7802 */ /* 0x000fe40000000f00 */
[----:B------:R-:W-:Y:S05]  /*3c60*/  CALL.REL.NOINC `($__internal_2_$__cuda_sm70_shflsync_down_p) ;  /* 0x0000036000007944 */ /* 0x000fea0003c00000 */
[----:B0-----:R-:W-:Y:S01]  /*3c70*/  HFMA2.MMA R95, -RZ, RZ, 0, 1.847743988037109375e-06 ;  /* 0x0000001fff5f7435 */ /* 0x001fe200000001ff */
[----:B-1----:R-:W-:Y:S01]  /*3c80*/  MOV R99, R96 ;  /* 0x0000006000637202 */ /* 0x002fe20000000f00 */
[----:B------:R-:W-:Y:S01]  /*3c90*/  IMAD.MOV.U32 R97, RZ, RZ, 0x8 ;  /* 0x00000008ff617424 */ /* 0x000fe200078e00ff */
[----:B------:R-:W-:Y:S02]  /*3ca0*/  MOV R98, R159 ;  /* 0x0000009f00627202 */ /* 0x000fe40000000f00 */
[----:B------:R-:W-:Y:S02]  /*3cb0*/  MOV R96, 0xffffffff ;  /* 0xffffffff00607802 */ /* 0x000fe40000000f00 */
[----:B------:R-:W-:Y:S02]  /*3cc0*/  MOV R92, 0x3ce0 ;  /* 0x00003ce0005c7802 */ /* 0x000fe40000000f00 */
[----:B------:R-:W-:Y:S05]  /*3cd0*/  CALL.REL.NOINC `($__internal_2_$__cuda_sm70_shflsync_down_p) ;  /* 0x000002f000007944 */ /* 0x000fea0003c00000 */
[----:B------:R-:W-:Y:S01]  /*3ce0*/  FADD.FTZ R124, R99, R124 ;  /* 0x0000007c637c7221 */ /* 0x000fe20000010000 */
[----:B0-----:R-:W-:Y:S01]  /*3cf0*/  HFMA2.MMA R97, -RZ, RZ, 0, 2.384185791015625e-07 ;  /* 0x00000004ff617435 */ /* 0x001fe200000001ff */
[----:B-1----:R-:W-:Y:S01]  /*3d00*/  FADD.FTZ R159, R159, R96 ;  /* 0x000000609f9f7221 */ /* 0x002fe20000010000 */
[----:B------:R-:W-:Y:S01]  /*3d10*/  MOV R96, 0xffffffff ;  /* 0xffffffff00607802 */ /* 0x000fe20000000f00 */
[----:B------:R-:W-:Y:S01]  /*3d20*/  IMAD.MOV.U32 R95, RZ, RZ, 0x1f ;  /* 0x0000001fff5f7424 */ /* 0x000fe200078e00ff */
[----:B------:R-:W-:-:S02]  /*3d30*/  MOV R98, R124 ;  /* 0x0000007c00627202 */ /* 0x000fc40000000f00 */
[----:B------:R-:W-:Y:S02]  /*3d40*/  MOV R92, 0x3d60 ;  /* 0x00003d60005c7802 */ /* 0x000fe40000000f00 */
[----:B------:R-:W-:Y:S05]  /*3d50*/  CALL.REL.NOINC `($__internal_2_$__cuda_sm70_shflsync_down_p) ;  /* 0x0000027000007944 */ /* 0x000fea0003c00000 */
[----:B0-----:R-:W-:Y:S01]  /*3d60*/  HFMA2.MMA R97, -RZ, RZ, 0, 2.384185791015625e-07 ;  /* 0x00000004ff617435 */ /* 0x001fe200000001ff */
[----:B-1----:R-:W-:Y:S01]  /*3d70*/  MOV R99, R96 ;  /* 0x0000006000637202 */ /* 0x002fe20000000f00 */
[----:B------:R-:W-:Y:S01]  /*3d80*/  IMAD.MOV.U32 R98, RZ, RZ, R159 ;  /* 0x000000ffff627224 */ /* 0x000fe200078e009f */
[----:B------:R-:W-:Y:S02]  /*3d90*/  MOV R95, 0x1f ;  /* 0x0000001f005f7802 */ /* 0x000fe40000000f00 */
[----:B------:R-:W-:Y:S02]  /*3da0*/  MOV R96, 0xffffffff ;  /* 0xffffffff00607802 */ /* 0x000fe40000000f00 */
[----:B------:R-:W-:Y:S02]  /*3db0*/  MOV R92, 0x3dd0 ;  /* 0x00003dd0005c7802 */ /* 0x000fe40000000f00 */
[----:B------:R-:W-:Y:S05]  /*3dc0*/  CALL.REL.NOINC `($__internal_2_$__cuda_sm70_shflsync_down_p) ;  /* 0x0000020000007944 */ /* 0x000fea0003c00000 */
[----:B------:R-:W-:Y:S01]  /*3dd0*/  FADD.FTZ R124, R99, R124 ;  /* 0x0000007c637c7221 */ /* 0x000fe20000010000 */
[----:B0-----:R-:W-:Y:S01]  /*3de0*/  HFMA2.MMA R95, -RZ, RZ, 0, 1.847743988037109375e-06 ;  /* 0x0000001fff5f7435 */ /* 0x001fe200000001ff */
[----:B-1----:R-:W-:Y:S01]  /*3df0*/  FADD.FTZ R125, R159, R96 ;  /* 0x000000609f7d7221 */ /* 0x002fe20000010000 */
[----:B------:R-:W-:Y:S01]  /*3e00*/  MOV R96, 0xffffffff ;  /* 0xffffffff00607802 */ /* 0x000fe20000000f00 */
[----:B------:R-:W-:Y:S01]  /*3e10*/  IMAD.MOV.U32 R97, RZ, RZ, 0x2 ;  /* 0x00000002ff617424 */ /* 0x000fe200078e00ff */
[----:B------:R-:W-:-:S02]  /*3e20*/  MOV R98, R124 ;  /* 0x0000007c00627202 */ /* 0x000fc40000000f00 */
[----:B------:R-:W-:Y:S02]  /*3e30*/  MOV R92, 0x3e50 ;  /* 0x00003e50005c7802 */ /* 0x000fe40000000f00 */
[----:B------:R-:W-:Y:S05]  /*3e40*/  CALL.REL.NOINC `($__internal_2_$__cuda_sm70_shflsync_down_p) ;  /* 0x0000018000007944 */ /* 0x000fea0003c00000 */
[----:B0-----:R-:W-:Y:S01]  /*3e50*/  HFMA2.MMA R97, -RZ, RZ, 0, 1.1920928955078125e-07 ;  /* 0x00000002ff617435 */ /* 0x001fe200000001ff */
[----:B-1----:R-:W-:Y:S01]  /*3e60*/  IMAD.MOV.U32 R99, RZ, RZ, R96 ;  /* 0x000000ffff637224 */ /* 0x002fe200078e0060 */
[----:B------:R-:W-:Y:S01]  /*3e70*/  MOV R98, R125 ;  /* 0x0000007d00627202 */ /* 0x000fe20000000f00 */
[----:B------:R-:W-:Y:S01]  /*3e80*/  IMAD.MOV.U32 R96, RZ, RZ, -0x1 ;  /* 0xffffffffff607424 */ /* 0x000fe200078e00ff */
[----:B------:R-:W-:Y:S02]  /*3e90*/  MOV R95, 0x1f ;  /* 0x0000001f005f7802 */ /* 0x000fe40000000f00 */
[----:B------:R-:W-:Y:S02]  /*3ea0*/  MOV R92, 0x3ec0 ;  /* 0x00003ec0005c7802 */ /* 0x000fe40000000f00 */
[----:B------:R-:W-:Y:S05]  /*3eb0*/  CALL.REL.NOINC `($__internal_2_$__cuda_sm70_shflsync_down_p) ;  /* 0x0000011000007944 */ /* 0x000fea0003c00000 */
[----:B------:R-:W-:Y:S01]  /*3ec0*/  FADD.FTZ R124, R99, R124 ;  /* 0x0000007c637c7221 */ /* 0x000fe20000010000 */
[----:B0-----:R-:W-:Y:S01]  /*3ed0*/  HFMA2.MMA R97, -RZ, RZ, 0, 5.9604644775390625e-08 ;  /* 0x00000001ff617435 */ /* 0x001fe200000001ff */
[----:B-1----:R-:W-:Y:S01]  /*3ee0*/  FADD.FTZ R125, R125, R96 ;  /* 0x000000607d7d7221 */ /* 0x002fe20000010000 */
[----:B------:R-:W-:Y:S01]  /*3ef0*/  MOV R95, 0x1f ;  /* 0x0000001f005f7802 */ /* 0x000fe20000000f00 */
[----:B------:R-:W-:Y:S01]  /*3f00*/  IMAD.MOV.U32 R98, RZ, RZ, R124 ;  /* 0x000000ffff627224 */ /* 0x000fe200078e007c */
[----:B------:R-:W-:-:S02]  /*3f10*/  MOV R96, 0xffffffff ;  /* 0xffffffff00607802 */ /* 0x000fc40000000f00 */
[----:B------:R-:W-:Y:S02]  /*3f20*/  MOV R92, 0x3f40 ;  /* 0x00003f40005c7802 */ /* 0x000fe40000000f00 */
[----:B------:R-:W-:Y:S05]  /*3f30*/  CALL.REL.NOINC `($__internal_2_$__cuda_sm70_shflsync_down_p) ;  /* 0x0000009000007944 */ /* 0x000fea0003c00000 */
[----:B0-----:R-:W-:Y:S01]  /*3f40*/  HFMA2.MMA R97, -RZ, RZ, 0, 5.9604644775390625e-08 ;  /* 0x00000001ff617435 */ /* 0x001fe200000001ff */
[----:B-1----:R-:W-:Y:S01]  /*3f50*/  MOV R99, R96 ;  /* 0x0000006000637202 */ /* 0x002fe20000000f00 */
[----:B------:R-:W-:Y:S01]  /*3f60*/  IMAD.MOV.U32 R95, RZ, RZ, 0x1f ;  /* 0x0000001fff5f7424 */ /* 0x000fe200078e00ff */
[----:B------:R-:W-:Y:S02]  /*3f70*/  MOV R98, R125 ;  /* 0x0000007d00627202 */ /* 0x000fe40000000f00 */
[----:B------:R-:W-:Y:S02]  /*3f80*/  MOV R96, 0xffffffff ;  /* 0xffffffff00607802 */ /* 0x000fe40000000f00 */
[----:B------:R-:W-:Y:S02]  /*3f90*/  MOV R92, 0x3fb0 ;  /* 0x00003fb0005c7802 */ /* 0x000fe40000000f00 */
[----:B------:R-:W-:Y:S05]  /*3fa0*/  CALL.REL.NOINC `($__internal_2_$__cuda_sm70_shflsync_down_p) ;  /* 0x0000002000007944 */ /* 0x000fea0003c00000 */
[----:B-1----:R-:W-:Y:S01]  /*3fb0*/  MOV R92, R96 ;  /* 0x00000060005c7202 */ /* 0x002fe20000000f00 */
[----:B0-----:R-:W-:Y:S05]  /*3fc0*/  BRA `(.L_x_124) ;  /* 0xffffd9d000007947 */ /* 0x001fea000383ffff */
        .weak           $__internal_2_$__cuda_sm70_shflsync_down_p
        .type           $__internal_2_$__cuda_sm70_shflsync_down_p,@function
        .size           $__internal_2_$__cuda_sm70_shflsync_down_p,(.L_x_9256 - $__internal_2_$__cuda_sm70_shflsync_down_p)
$__internal_2_$__cuda_sm70_shflsync_down_p:
[----:B------:R-:W-:Y:S01]  /*3fd0*/  HFMA2.MMA R93, -RZ, RZ, 0, 0 ;  /* 0x00000000ff5d7435 */ /* 0x000fe200000001ff */
[----:B------:R-:W-:Y:S04]  /*3fe0*/  WARPSYNC R96 ;  /* 0x0000006000007348 */ /* 0x000fe80003800000 */
[----:B------:R0:W1:Y:S01]  /*3ff0*/  SHFL.DOWN PT, R96, R98, R97, R95 ;  /* 0x0800006162607389 */ /* 0x00006200000e005f */
[----:B------:R-:W-:Y:S05]  /*4000*/  RET.REL.NODEC R92 `(_ZN10layer_norm13ln_bwd_kernelINS_13Kernel_traitsI13__nv_bfloat16S2_S2_S2_fjLj3072ELj1ELj1ELj4ELj16ENS_18Kernel_traits_baseILj3072ES2_S2_S2_S2_fjLj128EEEEELb0ELb0ELb1ELb0EEEvNS_9BwdParamsE) ;  /* 0xffffbff05c007950 */ /* 0x000fea0003c3ffff */
.L_x_125:
        /* <DEDUP_REMOVED lines=15> */
.L_x_9256:


//--------------------- .text._ZN10layer_norm13ln_bwd_kernelINS_13Kernel_traitsI13__nv_bfloat16S2_S2_S2_fjLj3072ELj1ELj1ELj4ELj16ENS_18Kernel_traits_baseILj3072ES2_S2_S2_S2_fjLj128EEEEELb0ELb0ELb1ELb1EEEvNS_9BwdParamsE --------------------------
	.section	.text._ZN10layer_norm13ln_bwd_kernelINS_13Kernel_traitsI13__nv_bfloat16S2_S2_S2_fjLj3072ELj1ELj1ELj4ELj16ENS_18Kernel_traits_baseILj3072ES2_S2_S2_S2_fjLj128EEEEELb0ELb0ELb1ELb1EEEvNS_9BwdParamsE,"ax",@progbits
	.sectioninfo	@"SHI_REGISTERS=168"
	.align	128
        .global         _ZN10layer_norm13ln_bwd_kernelINS_13Kernel_traitsI13__nv_bfloat16S2_S2_S2_fjLj3072ELj1ELj1ELj4ELj16ENS_18Kernel_traits_baseILj3072ES2_S2_S2_S2_fjLj128EEEEELb0ELb0ELb1ELb1EEEvNS_9BwdParamsE
        .type           _ZN10layer_norm13ln_bwd_kernelINS_13Kernel_traitsI13__nv_bfloat16S2_S2_S2_fjLj3072ELj1ELj1ELj4ELj16ENS_18Kernel_traits_baseILj3072ES2_S2_S2_S2_fjLj128EEEEELb0ELb0ELb1ELb1EEEvNS_9BwdParamsE,@function
        .size           _ZN10layer_norm13ln_bwd_kernelINS_13Kernel_traitsI13__nv_bfloat16S2_S2_S2_fjLj3072ELj1ELj1ELj4ELj16ENS_18Kernel_traits_baseILj3072ES2_S2_S2_S2_fjLj128EEEEELb0ELb0ELb1ELb1EEEvNS_9BwdParamsE,(.L_x_9257 - _ZN10layer_norm13ln_bwd_kernelINS_13Kernel_traitsI13__nv_bfloat16S2_S2_S2_fjLj3072ELj1ELj1ELj4ELj16ENS_18Kernel_traits_baseILj3072ES2_S2_S2_S2_fjLj128EEEEELb0ELb0ELb1ELb1EEEvNS_9BwdParamsE)
        .other          _ZN10layer_norm13ln_bwd_kernelINS_13Kernel_traitsI13__nv_bfloat16S2_S2_S2_fjLj3072ELj1ELj1ELj4ELj16ENS_18Kernel_traits_baseILj3072ES2_S2_S2_S2_fjLj128EEEEELb0ELb0ELb1ELb1EEEvNS_9BwdParamsE,@"STO_CUDA_ENTRY STV_DEFAULT"
_ZN10layer_norm13ln_bwd_kernelINS_13Kernel_traitsI13__nv_bfloat16S2_S2_S2_fjLj3072ELj1ELj1ELj4ELj16ENS_18Kernel_traits_baseILj3072ES2_S2_S2_S2_fjLj128EEEEELb0ELb0ELb1ELb1EEEvNS_9BwdParamsE:
.text._ZN10layer_norm13ln_bwd_kernelINS_13Kernel_traitsI13__nv_bfloat16S2_S2_S2_fjLj3072ELj1ELj1ELj4ELj16ENS_18Kernel_traits_baseILj3072ES2_S2_S2_S2_fjLj128EEEEELb0ELb0ELb1ELb1EEEvNS_9BwdParamsE:
        /* <DEDUP_REMOVED lines=32> */
.L_x_126:
[----:B------:R-:W-:-:S04]  /*0200*/  SHF.L.U32 R3, R0, 0x4, RZ ;  /* 0x0000000400037819 */ /* 0x000fc800000006ff */
[----:B------:R-:W-:-:S04]  /*0210*/  LOP3.LUT R3, R3, 0x7f0, RZ, 0xc0, !PT ;  /* 0x000007f003037812 */ /* 0x000fc800078ec0ff */
[----:B------:R-:W-:-:S04]  /*0220*/  IADD3 R4, P0, R3, c[0x0][0x1b0], RZ ;  /* 0x00006c0003047a10 */ /* 0x000fc80007f1e0ff */
[----:B------:R-:W-:-:S05]  /*0230*/  IADD3.X R5, RZ, c[0x0][0x1b4], RZ, P0, !PT ;  /* 0x00006d00ff057a10 */ /* 0x000fca00007fe4ff */
[----:B------:R-:W2:Y:S04]  /*0240*/  LDG.E.128 R8, [R4.64] ;  /* 0x0000000404087981 */ /* 0x000ea8000c1e1d00 */
[----:B------:R0:W3:Y:S04]  /*0250*/  LDG.E.128 R16, [R4.64+0x800] ;  /* 0x0008000404107981 */ /* 0x0000e8000c1e1d00 */
[----:B------:R0:W4:Y:S01]  /*0260*/  LDG.E.128 R68, [R4.64+0x1000] ;  /* 0x0010000404447981 */ /* 0x000122000c1e1d00 */
[----:B------:R-:W-:Y:S01]  /*0270*/  HFMA2.MMA R112, -RZ, RZ, 0, 5.9604644775390625e-08 ;  /* 0x00000001ff707435 */ /* 0x000fe200000001ff */
        /* <DEDUP_REMOVED lines=24> */
[----:B--2---:R-:W-:-:S02]  /*0400*/  PRMT R3, RZ, 0x5410, R8 ;  /* 0x00005410ff037816 */ /* 0x004fc40000000008 */
[----:B0-----:R-:W-:Y:S02]  /*0410*/  PRMT R4, RZ, 0x7610, R8 ;  /* 0x00007610ff047816 */ /* 0x001fe40000000008 */
[--C-:B------:R-:W-:Y:S02]  /*0420*/  PRMT R5, RZ, 0x5410, R9.reuse ;  /* 0x00005410ff057816 */ /* 0x100fe40000000009 */
[----:B------:R-:W-:Y:S02]  /*0430*/  PRMT R6, RZ, 0x7610, R9 ;  /* 0x00007610ff067816 */ /* 0x000fe40000000009 */
[--C-:B------:R-:W-:Y:S02]  /*0440*/  PRMT R7, RZ, 0x5410, R10.reuse ;  /* 0x00005410ff077816 */ /* 0x100fe4000000000a */
[----:B------:R-:W-:Y:S02]  /*0450*/  PRMT R8, RZ, 0x7610, R10 ;  /* 0x00007610ff087816 */ /* 0x000fe4000000000a */
[----:B------:R-:W-:-:S02]  /*0460*/  PRMT R9, RZ, 0x5410, R11 ;  /* 0x00005410ff097816 */ /* 0x000fc4000000000b */
[----:B------:R-:W-:Y:S02]  /*0470*/  PRMT R10, RZ, 0x7610, R11 ;  /* 0x00007610ff0a7816 */ /* 0x000fe4000000000b */
[--C-:B---3--:R-:W-:Y:S02]  /*0480*/  PRMT R11, RZ, 0x5410, R16.reuse ;  /* 0x00005410ff0b7816 */ /* 0x108fe40000000010 */
[----:B------:R-:W-:Y:S02]  /*0490*/  PRMT R12, RZ, 0x7610, R16 ;  /* 0x00007610ff0c7816 */ /* 0x000fe40000000010 */
[--C-:B------:R-:W-:Y:S02]  /*04a0*/  PRMT R13, RZ, 0x5410, R17.reuse ;  /* 0x00005410ff0d7816 */ /* 0x100fe40000000011 */
[----:B------:R-:W-:Y:S02]  /*04b0*/  PRMT R14, RZ, 0x7610, R17 ;  /* 0x00007610ff0e7816 */ /* 0x000fe40000000011 */
[----:B------:R-:W-:-:S02]  /*04c0*/  PRMT R15, RZ, 0x5410, R18 ;  /* 0x00005410ff0f7816 */ /* 0x000fc40000000012 */
[----:B------:R-:W-:Y:S02]  /*04d0*/  PRMT R16, RZ, 0x7610, R18 ;  /* 0x00007610ff107816 */ /* 0x000fe40000000012 */
[--C-:B------:R-:W-:Y:S02]  /*04e0*/  PRMT R17, RZ, 0x5410, R19.reuse ;  /* 0x00005410ff117816 */ /* 0x100fe40000000013 */
[----:B------:R-:W-:Y:S02]  /*04f0*/  PRMT R18, RZ, 0x7610, R19 ;  /* 0x00007610ff127816 */ /* 0x000fe40000000013 */
[----:B------:R-:W0:Y:S01]  /*0500*/  LDC.U8 R19, c[0x0][0x1f0] ;  /* 0x00007c00ff137b82 */ /* 0x000e220000000000 */
[--C-:B----4-:R-:W-:Y:S02]  /*0510*/  PRMT R113, RZ, 0x5410, R68.reuse ;  /* 0x00005410ff717816 */ /* 0x110fe40000000044 */
[----:B------:R-:W-:Y:S02]  /*0520*/  PRMT R114, RZ, 0x7610, R68 ;  /* 0x00007610ff727816 */ /* 0x000fe40000000044 */
[----:B------:R-:W-:-:S02]  /*0530*/  PRMT R115, RZ, 0x5410, R69 ;  /* 0x00005410ff737816 */ /* 0x000fc40000000045 */
[----:B------:R-:W-:Y:S02]  /*0540*/  PRMT R116, RZ, 0x7610, R69 ;  /* 0x00007610ff747816 */ /* 0x000fe40000000045 */
[--C-:B------:R-:W-:Y:S02]  /*0550*/  PRMT R117, RZ, 0x5410, R70.reuse ;  /* 0x00005410ff757816 */ /* 0x100fe40000000046 */
[----:B------:R-:W-:Y:S02]  /*0560*/  PRMT R118, RZ, 0x7610, R70 ;  /* 0x00007610ff767816 */ /* 0x000fe40000000046 */
[--C-:B------:R-:W-:Y:S02]  /*0570*/  PRMT R119, RZ, 0x5410, R71.reuse ;  /* 0x00005410ff777816 */ /* 0x100fe40000000047 */
[----:B------:R-:W-:Y:S02]  /*0580*/  PRMT R120, RZ, 0x7610, R71 ;  /* 0x00007610ff787816 */ /* 0x000fe40000000047 */
.L_x_205:
[----:B------:R-:W-:-:S05]  /*0590*/  MOV R151, 0x4 ;  /* 0x0000000400977802 */ /* 0x000fca0000000f00 */
[----:B------:R-:W-:-:S06]  /*05a0*/  IMAD.WIDE R90, R2, R151, c[0x0][0x1d8] ;  /* 0x00007600025a7625 */ /* 0x000fcc00078e0297 */
[----:B------:R-:W2:Y:S01]  /*05b0*/  LDG.E R90, [R90.64] ;  /* 0x000000045a5a7981 */ /* 0x000ea2000c1e1900 */
[----:B------:R-:W-:-:S04]  /*05c0*/  IMAD.WIDE R88, R2, R151, c[0x0][0x1a8] ;  /* 0x00006a0002587625 */ /* 0x000fc800078e0297 */
[C---:B------:R-:W-:Y:S01]  /*05d0*/  IMAD R92, R2.reuse, c[0x0][0x168], RZ ;  /* 0x00005a00025c7a24 */ /* 0x040fe200078e02ff */
[----:B------:R1:W5:Y:S01]  /*05e0*/  LDG.E R121, [R88.64] ;  /* 0x0000000458797981 */ /* 0x000362000c1e1900 */
[----:B------:R-:W-:-:S03]  /*05f0*/  IMAD.WIDE R122, R2, R151, c[0x0][0x1d0] ;  /* 0x00007400027a7625 */ /* 0x000fc600078e0297 */
[----:B------:R-:W-:-:S03]  /*0600*/  SHF.R.S32.HI R93, RZ, 0x1f, R92 ;  /* 0x0000001fff5d7819 */ /* 0x000fc6000001145c */
[----:B------:R3:W5:Y:S01]  /*0610*/  LDG.E R122, [R122.64] ;  /* 0x000000047a7a7981 */ /* 0x000762000c1e1900 */
[----:B------:R-:W-:Y:S02]  /*0620*/  LEA.HI R93, R93, R92, RZ, 0x3 ;  /* 0x0000005c5d5d7211 */ /* 0x000fe400078f18ff */
[----:B------:R-:W-:Y:S02]  /*0630*/  LOP3.LUT R92, R0, 0x7f, RZ, 0xc0, !PT ;  /* 0x0000007f005c7812 */ /* 0x000fe400078ec0ff */
[----:B------:R-:W-:Y:S02]  /*0640*/  MOV R142, 0x10 ;  /* 0x00000010008e7802 */ /* 0x000fe40000000f00 */
[----:B---3--:R-:W-:Y:S01]  /*0650*/  LEA.HI.SX32 R123, R93, R92, 0x1d ;  /* 0x0000005c5d7b7211 */ /* 0x008fe200078feaff */
[----:B------:R-:W-:Y:S03]  /*0660*/  BSSY B0, `(.L_x_128) ;  /* 0x0000105000007945 */ /* 0x000fe60003800000 */
[----:B------:R-:W-:-:S02]  /*0670*/  IADD3 R124, R123, 0x80, RZ ;  /* 0x000000807b7c7810 */ /* 0x000fc40007ffe0ff */
[C---:B------:R-:W-:Y:S01]  /*0680*/  IADD3 R125, R123.reuse, 0x100, RZ ;  /* 0x000001007b7d7810 */ /* 0x040fe20007ffe0ff */
[----:B------:R-:W-:-:S04]  /*0690*/  IMAD.WIDE.U32 R164, R123, R142, c[0x0][0x218] ;  /* 0x000086007ba47625 */ /* 0x000fc800078e008e */
[----:B------:R-:W-:-:S04]  /*06a0*/  IMAD.WIDE.U32 R130, R124, R142, c[0x0][0x218] ;  /* 0x000086007c827625 */ /* 0x000fc800078e008e */
[----:B------:R-:W-:Y:S01]  /*06b0*/  IMAD.WIDE.U32 R128, R125, R142, c[0x0][0x218] ;  /* 0x000086007d807625 */ /* 0x000fe200078e008e */
[----:B--2---:R-:W-:-:S13]  /*06c0*/  ISETP.GT.AND P1, PT, R90, RZ, PT ;  /* 0x000000ff5a00720c */ /* 0x004fda0003f24270 */
[----:B------:R-:W-:Y:S05]  /*06d0*/  @P1 BRA `(.L_x_129) ;  /* 0x0000009000001947 */ /* 0x000fea0003800000 */
[----:B-1----:R-:W-:Y:S01]  /*06e0*/  ISETP.NE.U32.AND P0, PT, RZ, c[0x0][0x218], PT ;  /* 0x00008600ff007a0c */ /* 0x002fe20003f05070 */
[----:B------:R-:W-:-:S03]  /*06f0*/  CS2R R90, SRZ ;  /* 0x00000000005a7805 */ /* 0x000fc6000001ff00 */
[----:B------:R-:W-:-:S13]  /*0700*/  ISETP.NE.AND.EX P0, PT, RZ, c[0x0][0x21c], PT, P0 ;  /* 0x00008700ff007a0c */ /* 0x000fda0003f05300 */
[----:B------:R-:W-:Y:S05]  /*0710*/  @!P0 BRA `(.L_x_130) ;  /* 0x00000f9000008947 */ /* 0x000fea0003800000 */
[----:B------:R1:W5:Y:S04]  /*0720*/  LDG.E.128 R68, [R164.64] ;  /* 0x00000004a4447981 */ /* 0x000368000c1e1d00 */
[----:B------:R1:W5:Y:S04]  /*0730*/  LDG.E.128 R72, [R130.64] ;  /* 0x0000000482487981 */ /* 0x000368000c1e1d00 */
[----:B------:R1:W5:Y:S01]  /*0740*/  LDG.E.128 R76, [R128.64] ;  /* 0x00000004804c7981 */ /* 0x000362000c1e1d00 */
[----:B------:R-:W-:Y:S01]  /*0750*/  CS2R R90, SRZ ;  /* 0x00000000005a7805 */ /* 0x000fe2000001ff00 */
[----:B------:R-:W-:Y:S05]  /*0760*/  BRA `(.L_x_130) ;  /* 0x00000f4000007947 */ /* 0x000fea0003800000 */
.L_x_129:
[----:B-1----:R-:W-:-:S05]  /*0770*/  IADD3 R90, R90, -0x1, RZ ;  /* 0xffffffff5a5a7810 */ /* 0x002fca0007ffe0ff */
[----:B------:R-:W-:-:S05]  /*0780*/  IMAD R90, R90, c[0x0][0x168], RZ ;  /* 0x00005a005a5a7a24 */ /* 0x000fca00078e02ff */
[----:B------:R-:W-:-:S04]  /*0790*/  SHF.R.S32.HI R89, RZ, 0x1f, R90 ;  /* 0x0000001fff597819 */ /* 0x000fc8000001145a */
[----:B------:R-:W-:Y:S01]  /*07a0*/  LEA.HI R91, R89, R90, RZ, 0x3 ;  /* 0x0000005a595b7211 */ /* 0x000fe200078f18ff */
[----:B------:R-:W-:-:S03]  /*07b0*/  IMAD.WIDE.U32 R88, R123, R142, c[0x0][0x188] ;  /* 0x000062007b587625 */ /* 0x000fc600078e008e */
[----:B------:R-:W-:Y:S01]  /*07c0*/  LEA.HI.SX32 R109, R91, R92, 0x1d ;  /* 0x0000005c5b6d7211 */ /* 0x000fe200078feaff */
[----:B------:R-:W-:Y:S02]  /*07d0*/  IMAD.WIDE R126, R2, R151, c[0x0][0x1a0] ;  /* 0x00006800027e7625 */ /* 0x000fe400078e0297 */
[----:B------:R-:W2:Y:S02]  /*07e0*/  LDG.E.128 R88, [R88.64] ;  /* 0x0000000458587981 */ /* 0x000ea4000c1e1d00 */
[CC--:B------:R-:W-:Y:S02]  /*07f0*/  IMAD.WIDE.U32 R92, R109.reuse, R142.reuse, c[0x0][0x208] ;  /* 0x000082006d5c7625 */ /* 0x0c0fe400078e008e */
[----:B------:R2:W3:Y:S02]  /*0800*/  LDG.E R127, [R126.64] ;  /* 0x000000047e7f7981 */ /* 0x0004e4000c1e1900 */
[-C--:B------:R-:W-:Y:S02]  /*0810*/  IMAD.WIDE.U32 R96, R124, R142.reuse, c[0x0][0x188] ;  /* 0x000062007c607625 */ /* 0x080fe400078e008e */
[----:B------:R-:W4:Y:S01]  /*0820*/  LDG.E.128 R92, [R92.64] ;  /* 0x000000045c5c7981 */ /* 0x000f22000c1e1d00 */
[----:B------:R-:W-:Y:S01]  /*0830*/  IADD3 R101, R109, 0x80, RZ ;  /* 0x000000806d657810 */ /* 0x000fe20007ffe0ff */
[----:B------:R-:W-:-:S02]  /*0840*/  IMAD.WIDE.U32 R104, R125, R142, c[0x0][0x188] ;  /* 0x000062007d687625 */ /* 0x000fc400078e008e */
[----:B------:R-:W4:Y:S01]  /*0850*/  LDG.E.128 R96, [R96.64] ;  /* 0x0000000460607981 */ /* 0x000f22000c1e1d00 */
[----:B------:R-:W-:Y:S01]  /*0860*/  IADD3 R109, R109, 0x100, RZ ;  /* 0x000001006d6d7810 */ /* 0x000fe20007ffe0ff */
[-C--:B------:R-:W-:Y:S02]  /*0870*/  IMAD.WIDE.U32 R100, R101, R142.reuse, c[0x0][0x208] ;  /* 0x0000820065647625 */ /* 0x080fe400078e008e */
[----:B------:R-:W4:Y:S02]  /*0880*/  LDG.E.128 R104, [R104.64] ;  /* 0x0000000468687981 */ /* 0x000f24000c1e1d00 */
[----:B------:R-:W-:Y:S02]  /*0890*/  IMAD.WIDE.U32 R108, R109, R142, c[0x0][0x208] ;  /* 0x000082006d6c7625 */ /* 0x000fe400078e008e */
[----:B------:R-:W4:Y:S04]  /*08a0*/  LDG.E.128 R100, [R100.64] ;  /* 0x0000000464647981 */ /* 0x000f28000c1e1d00 */
[----:B------:R-:W4:Y:S01]  /*08b0*/  LDG.E.128 R108, [R108.64] ;  /* 0x000000046c6c7981 */ /* 0x000f22000c1e1d00 */
[----:B------:R-:W-:-:S04]  /*08c0*/  ISETP.NE.U32.AND P0, PT, RZ, c[0x0][0x218], PT ;  /* 0x00008600ff007a0c */ /* 0x000fc80003f05070 */
[----:B------:R-:W-:-:S13]  /*08d0*/  ISETP.NE.AND.EX P0, PT, RZ, c[0x0][0x21c], PT, P0 ;  /* 0x00008700ff007a0c */ /* 0x000fda0003f05300 */
[----:B------:R1:W5:Y:S04]  /*08e0*/  @P0 LDG.E.128 R68, [R164.64] ;  /* 0x00000004a4440981 */ /* 0x000368000c1e1d00 */
[----:B------:R0:W5:Y:S04]  /*08f0*/  @P0 LDG.E.128 R72, [R130.64] ;  /* 0x0000000482480981 */ /* 0x000168000c1e1d00 */
[----:B------:R0:W5:Y:S02]  /*0900*/  @P0 LDG.E.128 R76, [R128.64] ;  /* 0x00000004804c0981 */ /* 0x000164000c1e1d00 */
[----:B0-----:R-:W-:-:S02]  /*0910*/  ISETP.NE.AND P0, PT, R19, RZ, PT ;  /* 0x000000ff1300720c */ /* 0x001fc40003f05270 */
[--C-:B--2---:R-:W-:Y:S02]  /*0920*/  PRMT R126, RZ, 0x5410, R88.reuse ;  /* 0x00005410ff7e7816 */ /* 0x104fe40000000058 */
[--C-:B------:R-:W-:Y:S02]  /*0930*/  PRMT R128, RZ, 0x5410, R89.reuse ;  /* 0x00005410ff807816 */ /* 0x100fe40000000059 */
[----:B---3--:R-:W-:Y:S02]  /*0940*/  FSEL R145, R127, RZ, !P0 ;  /* 0x000000ff7f917208 */ /* 0x008fe40004000000 */
[----:B------:R-:W-:Y:S02]  /*0950*/  PRMT R88, RZ, 0x7610, R88 ;  /* 0x00007610ff587816 */ /* 0x000fe40000000058 */
[----:B------:R-:W-:Y:S02]  /*0960*/  PRMT R89, RZ, 0x7610, R89 ;  /* 0x00007610ff597816 */ /* 0x000fe40000000059 */
[----:B------:R-:W-:-:S02]  /*0970*/  PRMT R130, RZ, 0x5410, R91 ;  /* 0x00005410ff827816 */ /* 0x000fc4000000005b */
[----:B------:R-:W-:Y:S01]  /*0980*/  PRMT R131, RZ, 0x7610, R91 ;  /* 0x00007610ff837816 */ /* 0x000fe2000000005b */
[----:B------:R-:W-:Y:S01]  /*0990*/  FADD.FTZ R126, -R145, R126 ;  /* 0x0000007e917e7221 */ /* 0x000fe20000010100 */
[----:B------:R-:W-:Y:S02]  /*09a0*/  PRMT R129, RZ, 0x5410, R90 ;  /* 0x00005410ff817816 */ /* 0x000fe4000000005a */
[----:B----4-:R-:W-:Y:S02]  /*09b0*/  PRMT R91, RZ, 0x5410, R92 ;  /* 0x00005410ff5b7816 */ /* 0x010fe4000000005c */
[----:B------:R-:W-:Y:S02]  /*09c0*/  PRMT R135, RZ, 0x5410, R96 ;  /* 0x00005410ff877816 */ /* 0x000fe40000000060 */
[----:B------:R-:W-:Y:S02]  /*09d0*/  PRMT R136, RZ, 0x5410, R97 ;  /* 0x00005410ff887816 */ /* 0x000fe40000000061 */
[----:B------:R-:W-:-:S02]  /*09e0*/  PRMT R137, RZ, 0x5410, R98 ;  /* 0x00005410ff897816 */ /* 0x000fc40000000062 */
[----:B------:R-:W-:Y:S02]  /*09f0*/  PRMT R143, RZ, 0x5410, R104 ;  /* 0x00005410ff8f7816 */ /* 0x000fe40000000068 */
[----:B------:R-:W-:Y:S02]  /*0a00*/  PRMT R144, RZ, 0x5410, R105 ;  /* 0x00005410ff907816 */ /* 0x000fe40000000069 */
[----:B------:R-:W-:Y:S02]  /*0a10*/  PRMT R127, RZ, 0x5410, R106 ;  /* 0x00005410ff7f7816 */ /* 0x000fe4000000006a */
[----:B------:R-:W-:Y:S02]  /*0a20*/  PRMT R90, RZ, 0x7610, R90 ;  /* 0x00007610ff5a7816 */ /* 0x000fe4000000005a */
[----:B------:R-:W-:Y:S02]  /*0a30*/  PRMT R96, RZ, 0x7610, R96 ;  /* 0x00007610ff607816 */ /* 0x000fe40000000060 */
[----:B------:R-:W-:-:S02]  /*0a40*/  PRMT R97, RZ, 0x7610, R97 ;  /* 0x00007610ff617816 */ /* 0x000fc40000000061 */
[----:B------:R-:W-:Y:S02]  /*0a50*/  PRMT R98, RZ, 0x7610, R98 ;  /* 0x00007610ff627816 */ /* 0x000fe40000000062 */
[--C-:B------:R-:W-:Y:S02]  /*0a60*/  PRMT R138, RZ, 0x5410, R99.reuse ;  /* 0x00005410ff8a7816 */ /* 0x100fe40000000063 */
[----:B------:R-:W-:Y:S02]  /*0a70*/  PRMT R139, RZ, 0x7610, R99 ;  /* 0x00007610ff8b7816 */ /* 0x000fe40000000063 */
[----:B------:R-:W-:Y:S02]  /*0a80*/  PRMT R104, RZ, 0x7610, R104 ;  /* 0x00007610ff687816 */ /* 0x000fe40000000068 */
[----:B------:R-:W-:Y:S02]  /*0a90*/  PRMT R105, RZ, 0x7610, R105 ;  /* 0x00007610ff697816 */ /* 0x000fe40000000069 */
[----:B------:R-:W-:-:S02]  /*0aa0*/  PRMT R106, RZ, 0x7610, R106 ;  /* 0x00007610ff6a7816 */ /* 0x000fc4000000006a */
[--C-:B------:R-:W-:Y:S02]  /*0ab0*/  PRMT R146, RZ, 0x5410, R107.reuse ;  /* 0x00005410ff927816 */ /* 0x100fe4000000006b */
[----:B------:R-:W-:Y:S01]  /*0ac0*/  PRMT R107, RZ, 0x7610, R107 ;  /* 0x00007610ff6b7816 */ /* 0x000fe2000000006b */
[C---:B------:R-:W-:Y:S01]  /*0ad0*/  FADD.FTZ R88, -R145.reuse, R88 ;  /* 0x0000005891587221 */ /* 0x040fe20000010100 */
[----:B------:R-:W-:Y:S01]  /*0ae0*/  PRMT R92, RZ, 0x7610, R92 ;  /* 0x00007610ff5c7816 */ /* 0x000fe2000000005c */
[C---:B------:R-:W-:Y:S02]  /*0af0*/  FADD.FTZ R128, -R145.reuse, R128 ;  /* 0x0000008091807221 */ /* 0x040fe40000010100 */
[----:B------:R-:W-:Y:S02]  /*0b00*/  FADD.FTZ R89, -R145, R89 ;  /* 0x0000005991597221 */ /* 0x000fe40000010100 */
[----:B-----5:R-:W-:Y:S02]  /*0b10*/  FMUL.FTZ R126, R121, R126 ;  /* 0x0000007e797e7220 */ /* 0x020fe40000410000 */
[----:B------:R-:W-:Y:S01]  /*0b20*/  FMUL.FTZ R157, R3, R91 ;  /* 0x0000005b039d7220 */ /* 0x000fe20000410000 */
        /* <DEDUP_REMOVED lines=20> */
[----:B------:R-:W-:Y:S02]  /*0c70*/  FADD.FTZ R145, -R145, R107 ;  /* 0x0000006b91917221 */ /* 0x000fe40000010100 */
[C---:B------:R-:W-:Y:S02]  /*0c80*/  FMUL.FTZ R105, R121.reuse, R88 ;  /* 0x0000005879697220 */ /* 0x040fe40000410000 */
[C---:B------:R-:W-:Y:S02]  /*0c90*/  FMUL.FTZ R106, R121.reuse, R128 ;  /* 0x00000080796a7220 */ /* 0x040fe40000410000 */
[----:B------:R-:W-:Y:S02]  /*0ca0*/  FMUL.FTZ R107, R121, R89 ;  /* 0x00000059796b7220 */ /* 0x000fe40000410000 */
[----:B------:R-:W-:Y:S02]  /*0cb0*/  FMUL.FTZ R158, R4, R92 ;  /* 0x0000005c049e7220 */ /* 0x000fe40000410000 */
[----:B------:R-:W-:-:S02]  /*0cc0*/  FADD.FTZ R89, RZ, R157 ;  /* 0x0000009dff597221 */ /* 0x000fc40000010000 */
[C---:B------:R-:W-:Y:S01]  /*0cd0*/  FFMA.FTZ R88, R126.reuse, R157, RZ ;  /* 0x0000009d7e587223 */ /* 0x040fe200000100ff */
[----:B------:R-:W-:Y:S01]  /*0ce0*/  PRMT R93, RZ, 0x7610, R93 ;  /* 0x00007610ff5d7816 */ /* 0x000fe2000000005d */
[----:B------:R-:W-:Y:S02]  /*0cf0*/  FFMA.FTZ R20, R126, R91, R20 ;  /* 0x0000005b7e147223 */ /* 0x000fe40000010014 */
[----:B------:R-:W-:Y:S02]  /*0d00*/  FADD.FTZ R52, R52, R91 ;  /* 0x0000005b34347221 */ /* 0x000fe40000010000 */
[-C--:B------:R-:W-:Y:S02]  /*0d10*/  FFMA.FTZ R22, R106, R132.reuse, R22 ;  /* 0x000000846a167223 */ /* 0x080fe40000010016 */
[----:B------:R-:W-:Y:S02]  /*0d20*/  FADD.FTZ R54, R54, R132 ;  /* 0x0000008436367221 */ /* 0x000fe40000010000 */
[----:B------:R-:W-:-:S02]  /*0d30*/  FMUL.FTZ R132, R5, R132 ;  /* 0x0000008405847220 */ /* 0x000fc40000410000 */
[----:B------:R-:W-:Y:S02]  /*0d40*/  FADD.FTZ R89, R89, R158 ;  /* 0x0000009e59597221 */ /* 0x000fe40000010000 */
[----:B------:R-:W-:Y:S01]  /*0d50*/  FFMA.FTZ R91, R105, R158, R88 ;  /* 0x0000009e695b7223 */ /* 0x000fe20000010058 */
[----:B------:R-:W-:Y:S02]  /*0d60*/  PRMT R133, RZ, 0x5410, R94 ;  /* 0x00005410ff857816 */ /* 0x000fe4000000005e */
[--C-:B------:R-:W-:Y:S02]  /*0d70*/  PRMT R149, RZ, 0x5410, R108.reuse ;  /* 0x00005410ff957816 */ /* 0x100fe4000000006c */
[----:B------:R-:W-:Y:S01]  /*0d80*/  PRMT R150, RZ, 0x7610, R108 ;  /* 0x00007610ff967816 */ /* 0x000fe2000000006c */
[C---:B------:R-:W-:Y:S01]  /*0d90*/  FMUL.FTZ R108, R121.reuse, R129 ;  /* 0x00000081796c7220 */ /* 0x040fe20000410000 */
[--C-:B------:R-:W-:Y:S02]  /*0da0*/  PRMT R151, RZ, 0x5410, R109.reuse ;  /* 0x00005410ff977816 */ /* 0x100fe4000000006d */
[----:B------:R-:W-:Y:S01]  /*0db0*/  PRMT R152, RZ, 0x7610, R109 ;  /* 0x00007610ff987816 */ /* 0x000fe2000000006d */
[----:B------:R-:W-:-:S02]  /*0dc0*/  FMUL.FTZ R109, R121, R90 ;  /* 0x0000005a796d7220 */ /* 0x000fc40000410000 */
[----:B------:R-:W-:Y:S02]  /*0dd0*/  FMUL.FTZ R159, R6, R93 ;  /* 0x0000005d069f7220 */ /* 0x000fe40000410000 */
[----:B------:R-:W-:Y:S02]  /*0de0*/  FADD.FTZ R88, R89, R132 ;  /* 0x0000008459587221 */ /* 0x000fe40000010000 */
[----:B------:R-:W-:Y:S01]  /*0df0*/  FFMA.FTZ R90, R106, R132, R91 ;  /* 0x000000846a5a7223 */ /* 0x000fe2000001005b */
[----:B------:R-:W-:Y:S01]  /*0e00*/  PRMT R94, RZ, 0x7610, R94 ;  /* 0x00007610ff5e7816 */ /* 0x000fe2000000005e */
        /* <DEDUP_REMOVED lines=8> */
[----:B------:R-:W-:Y:S02]  /*0e90*/  FMUL.FTZ R110, R121, R130 ;  /* 0x00000082796e7220 */ /* 0x000fe40000410000 */
[----:B------:R-:W-:-:S02]  /*0ea0*/  FMUL.FTZ R160, R8, R94 ;  /* 0x0000005e08a07220 */ /* 0x000fc40000410000 */
[----:B------:R-:W-:Y:S02]  /*0eb0*/  FADD.FTZ R89, R88, R133 ;  /* 0x0000008558597221 */ /* 0x000fe40000010000 */
[----:B------:R-:W-:Y:S01]  /*0ec0*/  FFMA.FTZ R90, R108, R133, R90 ;  /* 0x000000856c5a7223 */ /* 0x000fe2000001005a */
[----:B------:R-:W-:Y:S01]  /*0ed0*/  PRMT R95, RZ, 0x7610, R95 ;  /* 0x00007610ff5f7816 */ /* 0x000fe2000000005f */
[-C--:B------:R-:W-:Y:S02]  /*0ee0*/  FFMA.FTZ R26, R110, R134.reuse, R26 ;  /* 0x000000866e1a7223 */ /* 0x080fe4000001001a */
[----:B------:R-:W-:Y:S02]  /*0ef0*/  FADD.FTZ R50, R50, R134 ;  /* 0x0000008632327221 */ /* 0x000fe40000010000 */
[----:B------:R-:W-:Y:S02]  /*0f00*/  FMUL.FTZ R134, R9, R134 ;  /* 0x0000008609867220 */ /* 0x000fe40000410000 */
[----:B------:R-:W-:-:S02]  /*0f10*/  FADD.FTZ R89, R89, R160 ;  /* 0x000000a059597221 */ /* 0x000fc40000010000 */
[----:B------:R-:W-:Y:S01]  /*0f20*/  FFMA.FTZ R91, R109, R160, R90 ;  /* 0x000000a06d5b7223 */ /* 0x000fe2000001005a */
[----:B------:R-:W-:Y:S01]  /*0f30*/  PRMT R99, RZ, 0x5410, R100 ;  /* 0x00005410ff637816 */ /* 0x000fe20000000064 */
[C---:B------:R-:W-:Y:S01]  /*0f40*/  FMUL.FTZ R135, R121.reuse, R135 ;  /* 0x0000008779877220 */ /* 0x040fe20000410000 */
[--C-:B------:R-:W-:Y:S01]  /*0f50*/  PRMT R155, RZ, 0x5410, R111.reuse ;  /* 0x00005410ff9b7816 */ /* 0x100fe2000000006f */
[----:B------:R-:W-:Y:S01]  /*0f60*/  FMUL.FTZ R161, R10, R95 ;  /* 0x0000005f0aa17220 */ /* 0x000fe20000410000 */
[----:B------:R-:W-:Y:S01]  /*0f70*/  PRMT R156, RZ, 0x7610, R111 ;  /* 0x00007610ff9c7816 */ /* 0x000fe2000000006f */
[----:B------:R-:W-:Y:S02]  /*0f80*/  FMUL.FTZ R111, R121, R131 ;  /* 0x00000083796f7220 */ /* 0x000fe40000410000 */
[----:B------:R-:W-:Y:S02]  /*0f90*/  FADD.FTZ R88, R89, R134 ;  /* 0x0000008659587221 */ /* 0x000fe40000010000 */
[----:B------:R-:W-:Y:S01]  /*0fa0*/  FFMA.FTZ R90, R110, R134, R91 ;  /* 0x000000866e5a7223 */ /* 0x000fe2000001005b */
[----:B------:R-:W-:Y:S01]  /*0fb0*/  PRMT R100, RZ, 0x7610, R100 ;  /* 0x00007610ff647816 */ /* 0x000fe20000000064 */
[----:B------:R-:W-:-:S02]  /*0fc0*/  FMUL.FTZ R96, R121, R96 ;  /* 0x0000006079607220 */ /* 0x000fc40000410000 */
[-C--:B------:R-:W-:Y:S02]  /*0fd0*/  FFMA.FTZ R28, R135, R99.reuse, R28 ;  /* 0x00000063871c7223 */ /* 0x080fe4000001001c */
[----:B------:R-:W-:Y:S02]  /*0fe0*/  FADD.FTZ R44, R44, R99 ;  /* 0x000000632c2c7221 */ /* 0x000fe40000010000 */
        /* <DEDUP_REMOVED lines=32> */
[----:B------:R-:W-:-:S02]  /*11f0*/  FFMA.FTZ R65, R98, R102, R65 ;  /* 0x0000006662417223 */ /* 0x000fc40000010041 */
[----:B------:R-:W-:Y:S02]  /*1200*/  FADD.FTZ R41, R41, R102 ;  /* 0x0000006629297221 */ /* 0x000fe40000010000 */
[----:B------:R-:W-:Y:S02]  /*1210*/  FMUL.FTZ R102, R16, R102 ;  /* 0x0000006610667220 */ /* 0x000fe40000410000 */
[----:B------:R-:W-:Y:S02]  /*1220*/  FADD.FTZ R89, R88, R141 ;  /* 0x0000008d58597221 */ /* 0x000fe40000010000 */
[----:B------:R-:W-:Y:S01]  /*1230*/  FFMA.FTZ R91, R137, R141, R90 ;  /* 0x0000008d895b7223 */ /* 0x000fe2000001005a */
[----:B------:R-:W-:Y:S01]  /*1240*/  PRMT R103, RZ, 0x7610, R103 ;  /* 0x00007610ff677816 */ /* 0x000fe20000000067 */
[C---:B------:R-:W-:Y:S02]  /*1250*/  FMUL.FTZ R139, R121.reuse, R139 ;  /* 0x0000008b798b7220 */ /* 0x040fe40000410000 */
[----:B------:R-:W-:-:S02]  /*1260*/  FMUL.FTZ R138, R121, R138 ;  /* 0x0000008a798a7220 */ /* 0x000fc40000410000 */
[----:B------:R-:W-:Y:S02]  /*1270*/  FMUL.FTZ R162, R17, R142 ;  /* 0x0000008e11a27220 */ /* 0x000fe40000410000 */
[----:B------:R-:W-:Y:S02]  /*1280*/  FADD.FTZ R89, R89, R102 ;  /* 0x0000006659597221 */ /* 0x000fe40000010000 */
[----:B------:R-:W-:Y:S02]  /*1290*/  FFMA.FTZ R91, R98, R102, R91 ;  /* 0x00000066625b7223 */ /* 0x000fe4000001005b */
[----:B------:R-:W-:Y:S02]  /*12a0*/  FMUL.FTZ R143, R121, R143 ;  /* 0x0000008f798f7220 */ /* 0x000fe40000410000 */
[----:B------:R-:W-:Y:S02]  /*12b0*/  FFMA.FTZ R67, R139, R103, R67 ;  /* 0x000000678b437223 */ /* 0x000fe40000010043 */
[----:B------:R-:W-:-:S02]  /*12c0*/  FADD.FTZ R43, R43, R103 ;  /* 0x000000672b2b7221 */ /* 0x000fc40000010000 */
        /* <DEDUP_REMOVED lines=9> */
[-C--:B------:R-:W-:Y:S02]  /*1360*/  FFMA.FTZ R61, R104, R150.reuse, R61 ;  /* 0x00000096683d7223 */ /* 0x080fe4000001003d */
[----:B------:R-:W-:Y:S02]  /*1370*/  FADD.FTZ R37, R37, R150 ;  /* 0x0000009625257221 */ /* 0x000fe40000010000 */
        /* <DEDUP_REMOVED lines=8> */
[----:B------:R-:W-:Y:S02]  /*1400*/  FMUL.FTZ R127, R121, R127 ;  /* 0x0000007f797f7220 */ /* 0x000fe40000410000 */
[-C--:B------:R-:W-:Y:S02]  /*1410*/  FFMA.FTZ R63, R147, R152.reuse, R63 ;  /* 0x00000098933f7223 */ /* 0x080fe4000001003f */
[----:B------:R-:W-:Y:S02]  /*1420*/  FADD.FTZ R39, R39, R152 ;  /* 0x0000009827277221 */ /* 0x000fe40000010000 */
        /* <DEDUP_REMOVED lines=21> */
[-C--:B------:R-:W-:Y:S02]  /*1580*/  FFMA.FTZ R59, R145, R156.reuse, R59 ;  /* 0x0000009c913b7223 */ /* 0x080fe4000001003b */
[----:B------:R-:W-:Y:S02]  /*1590*/  FADD.FTZ R35, R35, R156 ;  /* 0x0000009c23237221 */ /* 0x000fe40000010000 */
[----:B------:R-:W-:Y:S02]  /*15a0*/  FMUL.FTZ R156, R120, R156 ;  /* 0x0000009c789c7220 */ /* 0x000fe40000410000 */
[----:B------:R-:W-:Y:S02]  /*15b0*/  FADD.FTZ R89, R88, R155 ;  /* 0x0000009b58597221 */ /* 0x000fe40000010000 */
[----:B------:R-:W-:-:S02]  /*15c0*/  FFMA.FTZ R91, R146, R155, R91 ;  /* 0x0000009b925b7223 */ /* 0x000fc4000001005b */
[----:B------:R-:W-:Y:S02]  /*15d0*/  FFMA.FTZ R21, R105, R92, R21 ;  /* 0x0000005c69157223 */ /* 0x000fe40000010015 */
[----:B------:R-:W-:Y:S02]  /*15e0*/  FADD.FTZ R53, R53, R92 ;  /* 0x0000005c35357221 */ /* 0x000fe40000010000 */
[----:B------:R-:W-:Y:S02]  /*15f0*/  FFMA.FTZ R23, R107, R93, R23 ;  /* 0x0000005d6b177223 */ /* 0x000fe40000010017 */
[----:B------:R-:W-:Y:S02]  /*1600*/  FADD.FTZ R55, R55, R93 ;  /* 0x0000005d37377221 */ /* 0x000fe40000010000 */
[----:B------:R-:W-:Y:S02]  /*1610*/  FFMA.FTZ R25, R109, R94, R25 ;  /* 0x0000005e6d197223 */ /* 0x000fe40000010019 */
[----:B------:R-:W-:-:S02]  /*1620*/  FADD.FTZ R49, R49, R94 ;  /* 0x0000005e31317221 */ /* 0x000fc40000010000 */
[----:B------:R-:W-:Y:S02]  /*1630*/  FFMA.FTZ R27, R111, R95, R27 ;  /* 0x0000005f6f1b7223 */ /* 0x000fe4000001001b */
[----:B------:R-:W-:Y:S02]  /*1640*/  FADD.FTZ R51, R51, R95 ;  /* 0x0000005f33337221 */ /* 0x000fe40000010000 */
[----:B------:R-:W-:Y:S02]  /*1650*/  FFMA.FTZ R66, R138, R142, R66 ;  /* 0x0000008e8a427223 */ /* 0x000fe40000010042 */
[----:B------:R-:W-:Y:S02]  /*1660*/  FADD.FTZ R42, R42, R142 ;  /* 0x0000008e2a2a7221 */ /* 0x000fe40000010000 */
[----:B------:R-:W-:Y:S02]  /*1670*/  FFMA.FTZ R62, R144, R151, R62 ;  /* 0x00000097903e7223 */ /* 0x000fe4000001003e */
[----:B------:R-:W-:-:S02]  /*1680*/  FADD.FTZ R38, R38, R151 ;  /* 0x0000009726267221 */ /* 0x000fc40000010000 */
[----:B------:R-:W-:Y:S02]  /*1690*/  FADD.FTZ R90, R89, R156 ;  /* 0x0000009c595a7221 */ /* 0x000fe40000010000 */
[----:B------:R-:W-:Y:S02]  /*16a0*/  FFMA.FTZ R91, R145, R156, R91 ;  /* 0x0000009c915b7223 */ /* 0x000fe4000001005b */
.L_x_130:
[----:B-1----:R-:W-:Y:S05]  /*16b0*/  BSYNC B0 ;  /* 0x0000000000007941 */ /* 0x002fea0003800000 */
.L_x_128:
[----:B------:R-:W-:Y:S02]  /*16c0*/  LOP3.LUT P2, RZ, R112, 0xff, RZ, 0xc0, !PT ;  /* 0x000000ff70ff7812 */ /* 0x000fe4000784c0ff */
[----:B------:R-:W-:Y:S02]  /*16d0*/  SHF.R.U32.HI R92, RZ, 0x5, R0 ;  /* 0x00000005ff5c7819 */ /* 0x000fe40000011600 */
[----:B------:R-:W-:Y:S02]  /*16e0*/  LOP3.LUT P0, RZ, R0, 0x1f, RZ, 0xc0, !PT ;  /* 0x0000001f00ff7812 */ /* 0x000fe4000780c0ff */
[----:B------:R-:W-:-:S07]  /*16f0*/  LOP3.LUT R128, R92, 0x7fffffc, RZ, 0xc0, !PT ;  /* 0x07fffffc5c807812 */ /* 0x000fce00078ec0ff */
[----:B------:R-:W-:Y:S01]  /*1700*/  @!P2 IADD3 R128, R128, 0x4, RZ ;  /* 0x000000048080a810 */ /* 0x000fe20007ffe0ff */
[----:B------:R-:W-:Y:S05]  /*1710*/  BRA.DIV ~URZ, `(.L_x_131) ;  /* 0x000020127f007947 */ /* 0x000fea000b800000 */
[----:B------:R1:W2:Y:S02]  /*1720*/  SHFL.DOWN PT, R129, R90, 0x10, 0x1f ;  /* 0x0a001f005a817f89 */ /* 0x0002a400000e0000 */
.L_x_206:
[----:B------:R-:W-:Y:S05]  /*1730*/  BRA.DIV ~URZ, `(.L_x_132) ;  /* 0x000020727f007947 */ /* 0x000fea000b800000 */
[----:B------:R-:W3:Y:S01]  /*1740*/  SHFL.DOWN PT, R88, R91, 0x10, 0x1f ;  /* 0x0a001f005b587f89 */ /* 0x000ee200000e0000 */
[----:B--2---:R-:W-:-:S05]  /*1750*/  FADD.FTZ R130, R129, R90 ;  /* 0x0000005a81827221 */ /* 0x004fca0000010000 */
[----:B------:R-:W2:Y:S01]  /*1760*/  SHFL.DOWN PT, R89, R130, 0x8, 0x1f ;  /* 0x09001f0082597f89 */ /* 0x000ea200000e0000 */
[----:B---3--:R-:W-:-:S05]  /*1770*/  FADD.FTZ R88, R88, R91 ;  /* 0x0000005b58587221 */ /* 0x008fca0000010000 */
[----:B------:R-:W3:Y:S01]  /*1780*/  SHFL.DOWN PT, R93, R88, 0x8, 0x1f ;  /* 0x09001f00585d7f89 */ /* 0x000ee200000e0000 */
[----:B--2---:R-:W-:-:S05]  /*1790*/  FADD.FTZ R89, R89, R130 ;  /* 0x0000008259597221 */ /* 0x004fca0000010000 */
[----:B-1----:R-:W1:Y:S01]  /*17a0*/  SHFL.DOWN PT, R90, R89, 0x4, 0x1f ;  /* 0x08801f00595a7f89 */ /* 0x002e6200000e0000 */
[----:B---3--:R-:W-:-:S05]  /*17b0*/  FADD.FTZ R93, R88, R93 ;  /* 0x0000005d585d7221 */ /* 0x008fca0000010000 */
[----:B------:R-:W2:Y:S01]  /*17c0*/  SHFL.DOWN PT, R94, R93, 0x4, 0x1f ;  /* 0x08801f005d5e7f89 */ /* 0x000ea200000e0000 */
[----:B-1----:R-:W-:-:S05]  /*17d0*/  FADD.FTZ R95, R89, R90 ;  /* 0x0000005a595f7221 */ /* 0x002fca0000010000 */
[----:B------:R-:W1:Y:S01]  /*17e0*/  SHFL.DOWN PT, R90, R95, 0x2, 0x1f ;  /* 0x08401f005f5a7f89 */ /* 0x000e6200000e0000 */
[----:B--2---:R-:W-:-:S05]  /*17f0*/  FADD.FTZ R94, R93, R94 ;  /* 0x0000005e5d5e7221 */ /* 0x004fca0000010000 */
[----:B------:R-:W2:Y:S01]  /*1800*/  SHFL.DOWN PT, R91, R94, 0x2, 0x1f ;  /* 0x08401f005e5b7f89 */ /* 0x000ea200000e0000 */
[----:B-1----:R-:W-:-:S05]  /*1810*/  FADD.FTZ R90, R95, R90 ;  /* 0x0000005a5f5a7221 */ /* 0x002fca0000010000 */
[----:B------:R1:W3:Y:S01]  /*1820*/  SHFL.DOWN PT, R129, R90, 0x1, 0x1f ;  /* 0x08201f005a817f89 */ /* 0x0002e200000e0000 */
[----:B--2---:R-:W-:-:S05]  /*1830*/  FADD.FTZ R91, R94, R91 ;  /* 0x0000005b5e5b7221 */ /* 0x004fca0000010000 */
[----:B------:R1:W2:Y:S02]  /*1840*/  SHFL.DOWN PT, R94, R91, 0x1, 0x1f ;  /* 0x08201f005b5e7f89 */ /* 0x0002a400000e0000 */
.L_x_207:
[----:B------:R-:W-:Y:S01]  /*1850*/  @!P0 LOP3.LUT R93, R92, 0x3, RZ, 0xc0, !PT ;  /* 0x000000035c5d8812 */ /* 0x000fe200078ec0ff */
[----:B---3--:R-:W-:Y:S01]  /*1860*/  FADD.FTZ R88, R129, R90 ;  /* 0x0000005a81587221 */ /* 0x008fe20000010000 */
[----:B------:R-:W-:Y:S01]  /*1870*/  WARPSYNC 0xffffffff ;  /* 0xffffffff00007948 */ /* 0x000fe20003800000 */
[----:B--2---:R-:W-:Y:S01]  /*1880*/  FADD.FTZ R89, R94, R91 ;  /* 0x0000005b5e597221 */ /* 0x004fe20000010000 */
[----:B------:R-:W-:Y:S01]  /*1890*/  @!P0 IADD3 R129, R128, R93, RZ ;  /* 0x0000005d80818210 */ /* 0x000fe20007ffe0ff */
[----:B------:R-:W-:Y:S01]  /*18a0*/  BSSY B0, `(.L_x_133) ;  /* 0x000002b000007945 */ /* 0x000fe20003800000 */
[----:B-----5:R-:W-:-:S03]  /*18b0*/  ISETP.GE.AND P2, PT, R122, 0x1, PT ;  /* 0x000000017a00780c */ /* 0x020fc60003f46270 */
[----:B------:R-:W-:Y:S04]  /*18c0*/  @!P0 STS.64 [R129.X8+0x3000], R88 ;  /* 0x0030005881008388 */ /* 0x000fe80000008a00 */
[----:B------:R-:W-:Y:S01]  /*18d0*/  BAR.SYNC.DEFER_BLOCKING 0x0 ;  /* 0x0000000000007b1d */ /* 0x000fe20000010000 */
[----:B0-----:R-:W-:-:S05]  /*18e0*/  ISETP.NE.AND P0, PT, R19, RZ, PT ;  /* 0x000000ff1300720c */ /* 0x001fca0003f05270 */
[----:B------:R-:W-:Y:S02]  /*18f0*/  @P2 IADD3 R122, R122, -0x1, RZ ;  /* 0xffffffff7a7a2810 */ /* 0x000fe40007ffe0ff */
[----:B------:R-:W-:-:S03]  /*1900*/  @P2 LOP3.LUT R130, R0, 0x7f, RZ, 0xc0, !PT ;  /* 0x0000007f00822812 */ /* 0x000fc600078ec0ff */
[----:B------:R-:W-:-:S05]  /*1910*/  @P2 IMAD R122, R122, c[0x0][0x168], RZ ;  /* 0x00005a007a7a2a24 */ /* 0x000fca00078e02ff */
[----:B------:R-:W-:-:S04]  /*1920*/  @P2 SHF.R.S32.HI R131, RZ, 0x1f, R122 ;  /* 0x0000001fff832819 */ /* 0x000fc8000001147a */
[----:B------:R-:W-:Y:S01]  /*1930*/  @P2 LEA.HI R131, R131, R122, RZ, 0x3 ;  /* 0x0000007a83832211 */ /* 0x000fe200078f18ff */
[----:B------:R-:W-:Y:S01]  /*1940*/  IMAD.MOV.U32 R122, RZ, RZ, RZ ;  /* 0x000000ffff7a7224 */ /* 0x000fe200078e00ff */
[----:B-1----:R-:W0:Y:S02]  /*1950*/  LDS.128 R88, [R128.X8+0x3000] ;  /* 0x0030000080587984 */ /* 0x002e240000008c00 */
[----:B------:R-:W-:Y:S02]  /*1960*/  @P2 LEA.HI.SX32 R122, R131, R130, 0x1d ;  /* 0x00000082837a2211 */ /* 0x000fe400078feaff */
[----:B------:R-:W1:Y:S01]  /*1970*/  LDS.128 R92, [R128.X8+0x3010] ;  /* 0x00301000805c7984 */ /* 0x000e620000008c00 */
[----:B0-----:R-:W-:Y:S02]  /*1980*/  FADD.FTZ R129, RZ, R88 ;  /* 0x00000058ff817221 */ /* 0x001fe40000010000 */
[----:B------:R-:W-:Y:S02]  /*1990*/  FADD.FTZ R88, RZ, R89 ;  /* 0x00000059ff587221 */ /* 0x000fe40000010000 */
[----:B------:R-:W-:-:S02]  /*19a0*/  FADD.FTZ R129, R90, R129 ;  /* 0x000000815a817221 */ /* 0x000fc40000010000 */
[----:B------:R-:W-:Y:S02]  /*19b0*/  FADD.FTZ R88, R91, R88 ;  /* 0x000000585b587221 */ /* 0x000fe40000010000 */
[----:B-1----:R-:W-:Y:S02]  /*19c0*/  FADD.FTZ R129, R129, R92 ;  /* 0x0000005c81817221 */ /* 0x002fe40000010000 */
[----:B------:R-:W-:Y:S02]  /*19d0*/  FADD.FTZ R88, R88, R93 ;  /* 0x0000005d58587221 */ /* 0x000fe40000010000 */
[----:B------:R-:W-:Y:S02]  /*19e0*/  FADD.FTZ R94, R94, R129 ;  /* 0x000000815e5e7221 */ /* 0x000fe40000010000 */
[----:B------:R-:W-:Y:S02]  /*19f0*/  FADD.FTZ R88, R95, R88 ;  /* 0x000000585f587221 */ /* 0x000fe40000010000 */
[----:B------:R-:W-:-:S02]  /*1a00*/  FMUL.FTZ R91, R94, c[0x0][0x1e0] ;  /* 0x000078005e5b7a20 */ /* 0x000fc40000410000 */
[----:B------:R-:W-:-:S03]  /*1a10*/  FMUL.FTZ R90, R88, c[0x0][0x1e0] ;  /* 0x00007800585a7a20 */ /* 0x000fc60000410000 */
[----:B------:R-:W-:Y:S01]  /*1a20*/  FSEL R91, R91, RZ, !P0 ;  /* 0x000000ff5b5b7208 */ /* 0x000fe20004000000 */
[----:B------:R-:W-:Y:S05]  /*1a30*/  @P1 BRA `(.L_x_134) ;  /* 0x0000008000001947 */ /* 0x000fea0003800000 */
[----:B------:R-:W-:Y:S01]  /*1a40*/  ULDC.64 UR6, c[0x0][0x218] ;  /* 0x0000860000067ab9 */ /* 0x000fe20000000a00 */
[----:B------:R-:W-:Y:S01]  /*1a50*/  HFMA2.MMA R88, -RZ, RZ, 0, 0 ;  /* 0x00000000ff587435 */ /* 0x000fe200000001ff */
[----:B------:R-:W-:-:S04]  /*1a60*/  UISETP.NE.U32.AND UP0, UPT, URZ, UR6, UPT ;  /* 0x000000063f00728c */ /* 0x000fc8000bf05070 */
[----:B------:R-:W-:-:S06]  /*1a70*/  UISETP.NE.AND.EX UP0, UPT, URZ, UR7, UPT, UP0 ;  /* 0x000000073f00728c */ /* 0x000fcc000bf05300 */
[----:B------:R-:W-:-:S13]  /*1a80*/  PLOP3.LUT P3, PT, PT, PT, UP0, 0x80, 0x0 ;  /* 0x000000000000781c */ /* 0x000fda0003f6f008 */
[----:B------:R-:W-:Y:S05]  /*1a90*/  @!P3 BRA `(.L_x_135) ;  /* 0x000000b00000b947 */ /* 0x000fea0003800000 */
[----:B------:R-:W-:Y:S01]  /*1aa0*/  PRMT R88, RZ, 0x5410, R68 ;  /* 0x00005410ff587816 */ /* 0x000fe20000000044 */
[----:B------:R-:W-:Y:S05]  /*1ab0*/  BRA `(.L_x_135) ;  /* 0x0000009000007947 */ /* 0x000fea0003800000 */
.L_x_134:
        /* <DEDUP_REMOVED lines=9> */
.L_x_135:
[----:B------:R-:W-:Y:S05]  /*1b50*/  BSYNC B0 ;  /* 0x0000000000007941 */ /* 0x000fea0003800000 */
.L_x_133:
        /* <DEDUP_REMOVED lines=13> */
.L_x_137:
[----:B------:R-:W-:-:S04]  /*1c30*/  FFMA.FTZ R89, R105, R90, R91 ;  /* 0x0000005a69597223 */ /* 0x000fc8000001005b */
[----:B------:R-:W-:Y:S01]  /*1c40*/  FADD.FTZ R88, R158, -R89 ;  /* 0x800000599e587221 */ /* 0x000fe20000010000 */
[----:B------:R-:W-:-:S03]  /*1c50*/  @P3 PRMT R89, RZ, 0x7610, R68 ;  /* 0x00007610ff593816 */ /* 0x000fc60000000044 */
[----:B------:R-:W-:-:S04]  /*1c60*/  FMUL.FTZ R88, R121, R88 ;  /* 0x0000005879587220 */ /* 0x000fc80000410000 */
[----:B------:R-:W-:Y:S02]  /*1c70*/  @P3 FADD.FTZ R88, R88, R89 ;  /* 0x0000005958583221 */ /* 0x000fe40000010000 */
.L_x_138:
[----:B------:R-:W-:Y:S05]  /*1c80*/  BSYNC B0 ;  /* 0x0000000000007941 */ /* 0x000fea0003800000 */
.L_x_136:
        /* <DEDUP_REMOVED lines=11> */
.L_x_140:
[----:B------:R-:W-:-:S04]  /*1d40*/  FFMA.FTZ R89, R106, R90, R91 ;  /* 0x0000005a6a597223 */ /* 0x000fc8000001005b */
[----:B------:R-:W-:Y:S01]  /*1d50*/  FADD.FTZ R88, R132, -R89 ;  /* 0x8000005984587221 */ /* 0x000fe20000010000 */
[----:B------:R-:W-:-:S03]  /*1d60*/  @P3 PRMT R89, RZ, 0x5410, R69 ;  /* 0x00005410ff593816 */ /* 0x000fc60000000045 */
[----:B------:R-:W-:-:S04]  /*1d70*/  FMUL.FTZ R88, R121, R88 ;  /* 0x0000005879587220 */ /* 0x000fc80000410000 */
[----:B------:R-:W-:Y:S02]  /*1d80*/  @P3 FADD.FTZ R88, R88, R89 ;  /* 0x0000005958583221 */ /* 0x000fe40000010000 */
.L_x_141:
[----:B------:R-:W-:Y:S05]  /*1d90*/  BSYNC B0 ;  /* 0x0000000000007941 */ /* 0x000fea0003800000 */
.L_x_139:
        /* <DEDUP_REMOVED lines=11> */
.L_x_143:
[----:B------:R-:W-:Y:S01]  /*1e50*/  FFMA.FTZ R88, R107, R90, R91 ;  /* 0x0000005a6b587223 */ /* 0x000fe2000001005b */
[----:B------:R-:W-:-:S03]  /*1e60*/  @P3 PRMT R89, RZ, 0x7610, R69 ;  /* 0x00007610ff593816 */ /* 0x000fc60000000045 */
[----:B------:R-:W-:-:S04]  /*1e70*/  FADD.FTZ R88, R159, -R88 ;  /* 0x800000589f587221 */ /* 0x000fc80000010000 */
[----:B------:R-:W-:-:S04]  /*1e80*/  FMUL.FTZ R88, R121, R88 ;  /* 0x0000005879587220 */ /* 0x000fc80000410000 */
[----:B------:R-:W-:Y:S02]  /*1e90*/  @P3 FADD.FTZ R88, R88, R89 ;  /* 0x0000005958583221 */ /* 0x000fe40000010000 */
.L_x_144:
[----:B------:R-:W-:Y:S05]  /*1ea0*/  BSYNC B0 ;  /* 0x0000000000007941 */ /* 0x000fea0003800000 */
.L_x_142:
        /* <DEDUP_REMOVED lines=11> */
.L_x_146:
[----:B------:R-:W-:Y:S01]  /*1f60*/  FFMA.FTZ R88, R108, R90, R91 ;  /* 0x0000005a6c587223 */ /* 0x000fe2000001005b */
[----:B------:R-:W-:-:S03]  /*1f70*/  @P3 PRMT R89, RZ, 0x5410, R70 ;  /* 0x00005410ff593816 */ /* 0x000fc60000000046 */
[----:B------:R-:W-:-:S04]  /*1f80*/  FADD.FTZ R88, R133, -R88 ;  /* 0x8000005885587221 */ /* 0x000fc80000010000 */
[----:B------:R-:W-:-:S04]  /*1f90*/  FMUL.FTZ R88, R121, R88 ;  /* 0x0000005879587220 */ /* 0x000fc80000410000 */
[----:B------:R-:W-:Y:S02]  /*1fa0*/  @P3 FADD.FTZ R88, R88, R89 ;  /* 0x0000005958583221 */ /* 0x000fe40000010000 */
.L_x_147:
[----:B------:R-:W-:Y:S05]  /*1fb0*/  BSYNC B0 ;  /* 0x0000000000007941 */ /* 0x000fea0003800000 */
.L_x_145:
        /* <DEDUP_REMOVED lines=11> */
.L_x_149:
[----:B------:R-:W-:-:S04]  /*2070*/  FFMA.FTZ R89, R109, R90, R91 ;  /* 0x0000005a6d597223 */ /* 0x000fc8000001005b */
[----:B------:R-:W-:Y:S01]  /*2080*/  FADD.FTZ R88, R160, -R89 ;  /* 0x80000059a0587221 */ /* 0x000fe20000010000 */
[----:B------:R-:W-:-:S03]  /*2090*/  @P3 PRMT R89, RZ, 0x7610, R70 ;  /* 0x00007610ff593816 */ /* 0x000fc60000000046 */
[----:B------:R-:W-:-:S04]  /*20a0*/  FMUL.FTZ R88, R121, R88 ;  /* 0x0000005879587220 */ /* 0x000fc80000410000 */
[----:B------:R-:W-:Y:S02]  /*20b0*/  @P3 FADD.FTZ R88, R88, R89 ;  /* 0x0000005958583221 */ /* 0x000fe40000010000 */
.L_x_150:
[----:B------:R-:W-:Y:S05]  /*20c0*/  BSYNC B0 ;  /* 0x0000000000007941 */ /* 0x000fea0003800000 */
.L_x_148:
        /* <DEDUP_REMOVED lines=11> */
.L_x_152:
[----:B------:R-:W-:-:S04]  /*2180*/  FFMA.FTZ R89, R110, R90, R91 ;  /* 0x0000005a6e597223 */ /* 0x000fc8000001005b */
[----:B------:R-:W-:Y:S01]  /*2190*/  FADD.FTZ R88, R134, -R89 ;  /* 0x8000005986587221 */ /* 0x000fe20000010000 */
[----:B------:R-:W-:-:S03]  /*21a0*/  @P3 PRMT R89, RZ, 0x5410, R71 ;  /* 0x00005410ff593816 */ /* 0x000fc60000000047 */
[----:B------:R-:W-:-:S04]  /*21b0*/  FMUL.FTZ R88, R121, R88 ;  /* 0x0000005879587220 */ /* 0x000fc80000410000 */
[----:B------:R-:W-:Y:S02]  /*21c0*/  @P3 FADD.FTZ R88, R88, R89 ;  /* 0x0000005958583221 */ /* 0x000fe40000010000 */
.L_x_153:
[----:B------:R-:W-:Y:S05]  /*21d0*/  BSYNC B0 ;  /* 0x0000000000007941 */ /* 0x000fea0003800000 */
.L_x_151:
        /* <DEDUP_REMOVED lines=11> */
.L_x_155:
[----:B------:R-:W-:Y:S01]  /*2290*/  FFMA.FTZ R88, R111, R90, R91 ;  /* 0x0000005a6f587223 */ /* 0x000fe2000001005b */
[----:B------:R-:W-:-:S03]  /*22a0*/  @P3 PRMT R89, RZ, 0x7610, R71 ;  /* 0x00007610ff593816 */ /* 0x000fc60000000047 */
[----:B------:R-:W-:-:S04]  /*22b0*/  FADD.FTZ R88, R161, -R88 ;  /* 0x80000058a1587221 */ /* 0x000fc80000010000 */
[----:B------:R-:W-:-:S04]  /*22c0*/  FMUL.FTZ R88, R121, R88 ;  /* 0x0000005879587220 */ /* 0x000fc80000410000 */
[----:B------:R-:W-:Y:S02]  /*22d0*/  @P3 FADD.FTZ R88, R88, R89 ;  /* 0x0000005958583221 */ /* 0x000fe40000010000 */
.L_x_156:
[----:B------:R-:W-:Y:S05]  /*22e0*/  BSYNC B0 ;  /* 0x0000000000007941 */ /* 0x000fea0003800000 */
.L_x_154:
[----:B------:R-:W-:Y:S01]  /*22f0*/  @P2 FMUL.FTZ R89, R88, c[0x0][0x1ec] ;  /* 0x00007b0058592a20 */ /* 0x000fe20000410000 */
[----:B------:R-:W-:Y:S01]  /*2300*/  @P0 F2FP.BF16.PACK_AB R92, RZ, R88 ;  /* 0x00000058ff5c023e */ /* 0x000fe200000010ff */
[----:B------:R-:W-:Y:S01]  /*2310*/  BSSY B0, `(.L_x_157) ;  /* 0x0000014000007945 */ /* 0x000fe20003800000 */
[----:B------:R-:W-:Y:S02]  /*2320*/  @P0 MOV R88, 0x10 ;  /* 0x0000001000580802 */ /* 0x000fe40000000f00 */
[----:B------:R-:W-:Y:S02]  /*2330*/  @P2 F2FP.BF16.PACK_AB R93, RZ, R89 ;  /* 0x00000059ff5d223e */ /* 0x000fe400000010ff */
[----:B------:R-:W-:Y:S01]  /*2340*/  @P0 PRMT R83, R83, 0x5410, R92 ;  /* 0x0000541053530816 */ /* 0x000fe2000000005c */
[----:B------:R-:W-:Y:S01]  /*2350*/  @P0 IMAD.WIDE.U32 R88, R123, R88, c[0x0][0x258] ;  /* 0x000096007b580625 */ /* 0x000fe200078e0058 */
[----:B------:R-:W-:Y:S02]  /*2360*/  @P2 PRMT R87, R87, 0x5410, R93 ;  /* 0x0000541057572816 */ /* 0x000fe4000000005d */
[----:B------:R-:W-:-:S02]  /*2370*/  @P2 MOV R93, 0x10 ;  /* 0x00000010005d2802 */ /* 0x000fc40000000f00 */
[----:B------:R0:W-:Y:S03]  /*2380*/  @P0 STG.E.128 [R88.64], R80 ;  /* 0x0000005058000986 */ /* 0x0001e6000c101d04 */
[----:B0-----:R-:W-:-:S05]  /*2390*/  @P2 IMAD.WIDE.U32 R88, R122, R93, c[0x0][0x248] ;  /* 0x000092007a582625 */ /* 0x001fca00078e005d */
[----:B------:R0:W-:Y:S01]  /*23a0*/  @P2 STG.E.128 [R88.64], R84 ;  /* 0x0000005458002986 */ /* 0x0001e2000c101d04 */
[----:B------:R-:W-:Y:S05]  /*23b0*/  @P1 BRA `(.L_x_158) ;  /* 0x0000004000001947 */ /* 0x000fea0003800000 */
[----:B0-----:R-:W-:Y:S01]  /*23c0*/  HFMA2.MMA R88, -RZ, RZ, 0, 0 ;  /* 0x00000000ff587435 */ /* 0x001fe200000001ff */
[----:B------:R-:W-:Y:S05]  /*23d0*/  @!P3 BRA `(.L_x_159) ;  /* 0x000000700000b947 */ /* 0x000fea0003800000 */
[----:B------:R-:W-:Y:S01]  /*23e0*/  PRMT R88, RZ, 0x5410, R72 ;  /* 0x00005410ff587816 */ /* 0x000fe20000000048 */
[----:B------:R-:W-:Y:S05]  /*23f0*/  BRA `(.L_x_159) ;  /* 0x0000005000007947 */ /* 0x000fea0003800000 */
.L_x_158:
[----:B0-----:R-:W-:Y:S01]  /*2400*/  FFMA.FTZ R88, R135, R90, R91 ;  /* 0x0000005a87587223 */ /* 0x001fe2000001005b */
[----:B------:R-:W-:-:S03]  /*2410*/  @P3 PRMT R89, RZ, 0x5410, R72 ;  /* 0x00005410ff593816 */ /* 0x000fc60000000048 */
[----:B------:R-:W-:-:S04]  /*2420*/  FADD.FTZ R88, R99, -R88 ;  /* 0x8000005863587221 */ /* 0x000fc80000010000 */
[----:B------:R-:W-:-:S04]  /*2430*/  FMUL.FTZ R88, R121, R88 ;  /* 0x0000005879587220 */ /* 0x000fc80000410000 */
[----:B------:R-:W-:Y:S02]  /*2440*/  @P3 FADD.FTZ R88, R88, R89 ;  /* 0x0000005958583221 */ /* 0x000fe40000010000 */
.L_x_159:
[----:B------:R-:W-:Y:S05]  /*2450*/  BSYNC B0 ;  /* 0x0000000000007941 */ /* 0x000fea0003800000 */
.L_x_157:
        /* <DEDUP_REMOVED lines=11> */
.L_x_161:
[----:B------:R-:W-:-:S04]  /*2510*/  FFMA.FTZ R89, R96, R90, R91 ;  /* 0x0000005a60597223 */ /* 0x000fc8000001005b */
[----:B------:R-:W-:Y:S01]  /*2520*/  FADD.FTZ R88, R100, -R89 ;  /* 0x8000005964587221 */ /* 0x000fe20000010000 */
[----:B------:R-:W-:-:S03]  /*2530*/  @P3 PRMT R89, RZ, 0x7610, R72 ;  /* 0x00007610ff593816 */ /* 0x000fc60000000048 */
[----:B------:R-:W-:-:S04]  /*2540*/  FMUL.FTZ R88, R121, R88 ;  /* 0x0000005879587220 */ /* 0x000fc80000410000 */
[----:B------:R-:W-:Y:S02]  /*2550*/  @P3 FADD.FTZ R88, R88, R89 ;  /* 0x0000005958583221 */ /* 0x000fe40000010000 */
.L_x_162:
[----:B------:R-:W-:Y:S05]  /*2560*/  BSYNC B0 ;  /* 0x0000000000007941 */ /* 0x000fea0003800000 */
.L_x_160:
        /* <DEDUP_REMOVED lines=11> */
.L_x_164:
[----:B------:R-:W-:-:S04]  /*2620*/  FFMA.FTZ R89, R136, R90, R91 ;  /* 0x0000005a88597223 */ /* 0x000fc8000001005b */
[----:B------:R-:W-:Y:S01]  /*2630*/  FADD.FTZ R88, R140, -R89 ;  /* 0x800000598c587221 */ /* 0x000fe20000010000 */
[----:B------:R-:W-:-:S03]  /*2640*/  @P3 PRMT R89, RZ, 0x5410, R73 ;  /* 0x00005410ff593816 */ /* 0x000fc60000000049 */
[----:B------:R-:W-:-:S04]  /*2650*/  FMUL.FTZ R88, R121, R88 ;  /* 0x0000005879587220 */ /* 0x000fc80000410000 */
[----:B------:R-:W-:Y:S02]  /*2660*/  @P3 FADD.FTZ R88, R88, R89 ;  /* 0x0000005958583221 */ /* 0x000fe40000010000 */
.L_x_165:
[----:B------:R-:W-:Y:S05]  /*2670*/  BSYNC B0 ;  /* 0x0000000000007941 */ /* 0x000fea0003800000 */
.L_x_163:
        /* <DEDUP_REMOVED lines=11> */
.L_x_167:
[----:B------:R-:W-:Y:S01]  /*2730*/  FFMA.FTZ R88, R97, R90, R91 ;  /* 0x0000005a61587223 */ /* 0x000fe2000001005b */
[----:B------:R-:W-:-:S03]  /*2740*/  @P3 PRMT R89, RZ, 0x7610, R73 ;  /* 0x00007610ff593816 */ /* 0x000fc60000000049 */
[----:B------:R-:W-:-:S04]  /*2750*/  FADD.FTZ R88, R101, -R88 ;  /* 0x8000005865587221 */ /* 0x000fc80000010000 */
[----:B------:R-:W-:-:S04]  /*2760*/  FMUL.FTZ R88, R121, R88 ;  /* 0x0000005879587220 */ /* 0x000fc80000410000 */
[----:B------:R-:W-:Y:S02]  /*2770*/  @P3 FADD.FTZ R88, R88, R89 ;  /* 0x0000005958583221 */ /* 0x000fe40000010000 */
.L_x_168:
[----:B------:R-:W-:Y:S05]  /*2780*/  BSYNC B0 ;  /* 0x0000000000007941 */ /* 0x000fea0003800000 */
.L_x_166:
        /* <DEDUP_REMOVED lines=11> */
.L_x_170:
[----:B------:R-:W-:Y:S01]  /*2840*/  FFMA.FTZ R88, R137, R90, R91 ;  /* 0x0000005a89587223 */ /* 0x000fe2000001005b */
[----:B------:R-:W-:-:S03]  /*2850*/  @P3 PRMT R89, RZ, 0x5410, R74 ;  /* 0x00005410ff593816 */ /* 0x000fc6000000004a */
[----:B------:R-:W-:-:S04]  /*2860*/  FADD.FTZ R88, R141, -R88 ;  /* 0x800000588d587221 */ /* 0x000fc80000010000 */
[----:B------:R-:W-:-:S04]  /*2870*/  FMUL.FTZ R88, R121, R88 ;  /* 0x0000005879587220 */ /* 0x000fc80000410000 */
[----:B------:R-:W-:Y:S02]  /*2880*/  @P3 FADD.FTZ R88, R88, R89 ;  /* 0x0000005958583221 */ /* 0x000fe40000010000 */
.L_x_171:
[----:B------:R-:W-:Y:S05]  /*2890*/  BSYNC B0 ;  /* 0x0000000000007941 */ /* 0x000fea0003800000 */
.L_x_169:
        /* <DEDUP_REMOVED lines=11> */
.L_x_173:
[----:B------:R-:W-:-:S04]  /*2950*/  FFMA.FTZ R89, R98, R90, R91 ;  /* 0x0000005a62597223 */ /* 0x000fc8000001005b */
[----:B------:R-:W-:Y:S01]  /*2960*/  FADD.FTZ R88, R102, -R89 ;  /* 0x8000005966587221 */ /* 0x000fe20000010000 */
[----:B------:R-:W-:-:S03]  /*2970*/  @P3 PRMT R89, RZ, 0x7610, R74 ;  /* 0x00007610ff593816 */ /* 0x000fc6000000004a */
[----:B------:R-:W-:-:S04]  /*2980*/  FMUL.FTZ R88, R121, R88 ;  /* 0x0000005879587220 */ /* 0x000fc80000410000 */
[----:B------:R-:W-:Y:S02]  /*2990*/  @P3 FADD.FTZ R88, R88, R89 ;  /* 0x0000005958583221 */ /* 0x000fe40000010000 */
.L_x_174:
[----:B------:R-:W-:Y:S05]  /*29a0*/  BSYNC B0 ;  /* 0x0000000000007941 */ /* 0x000fea0003800000 */
.L_x_172:
        /* <DEDUP_REMOVED lines=11> */
.L_x_176:
[----:B------:R-:W-:-:S04]  /*2a60*/  FFMA.FTZ R89, R138, R90, R91 ;  /* 0x0000005a8a597223 */ /* 0x000fc8000001005b */
[----:B------:R-:W-:Y:S01]  /*2a70*/  FADD.FTZ R88, R162, -R89 ;  /* 0x80000059a2587221 */ /* 0x000fe20000010000 */
[----:B------:R-:W-:-:S03]  /*2a80*/  @P3 PRMT R89, RZ, 0x5410, R75 ;  /* 0x00005410ff593816 */ /* 0x000fc6000000004b */
[----:B------:R-:W-:-:S04]  /*2a90*/  FMUL.FTZ R88, R121, R88 ;  /* 0x0000005879587220 */ /* 0x000fc80000410000 */
[----:B------:R-:W-:Y:S02]  /*2aa0*/  @P3 FADD.FTZ R88, R88, R89 ;  /* 0x0000005958583221 */ /* 0x000fe40000010000 */
.L_x_177:
[----:B------:R-:W-:Y:S05]  /*2ab0*/  BSYNC B0 ;  /* 0x0000000000007941 */ /* 0x000fea0003800000 */
.L_x_175:
        /* <DEDUP_REMOVED lines=11> */
.L_x_179:
[----:B------:R-:W-:Y:S01]  /*2b70*/  FFMA.FTZ R88, R139, R90, R91 ;  /* 0x0000005a8b587223 */ /* 0x000fe2000001005b */
[----:B------:R-:W-:-:S03]  /*2b80*/  @P3 PRMT R89, RZ, 0x7610, R75 ;  /* 0x00007610ff593816 */ /* 0x000fc6000000004b */
[----:B------:R-:W-:-:S04]  /*2b90*/  FADD.FTZ R88, R103, -R88 ;  /* 0x8000005867587221 */ /* 0x000fc80000010000 */
[----:B------:R-:W-:-:S04]  /*2ba0*/  FMUL.FTZ R92, R121, R88 ;  /* 0x00000058795c7220 */ /* 0x000fc80000410000 */
[----:B------:R-:W-:Y:S02]  /*2bb0*/  @P3 FADD.FTZ R92, R92, R89 ;  /* 0x000000595c5c3221 */ /* 0x000fe40000010000 */
.L_x_180:
[----:B------:R-:W-:Y:S05]  /*2bc0*/  BSYNC B0 ;  /* 0x0000000000007941 */ /* 0x000fea0003800000 */
.L_x_178:
[----:B------:R-:W-:Y:S01]  /*2bd0*/  @P0 MOV R89, 0x10 ;  /* 0x0000001000590802 */ /* 0x000fe20000000f00 */
[----:B------:R-:W-:Y:S01]  /*2be0*/  BSSY B0, `(.L_x_181) ;  /* 0x0000016000007945 */ /* 0x000fe20003800000 */
[----:B------:R-:W-:Y:S01]  /*2bf0*/  @P0 F2FP.BF16.PACK_AB R93, RZ, R92 ;  /* 0x0000005cff5d023e */ /* 0x000fe200000010ff */
[----:B------:R-:W-:Y:S01]  /*2c00*/  @P2 FMUL.FTZ R92, R92, c[0x0][0x1ec] ;  /* 0x00007b005c5c2a20 */ /* 0x000fe20000410000 */
[----:B------:R-:W-:Y:S01]  /*2c10*/  @P2 MOV R94, 0x10 ;  /* 0x00000010005e2802 */ /* 0x000fe20000000f00 */
[----:B------:R-:W-:Y:S01]  /*2c20*/  @P0 IMAD.WIDE.U32 R88, R124, R89, c[0x0][0x258] ;  /* 0x000096007c580625 */ /* 0x000fe200078e0059 */
[----:B------:R-:W-:Y:S02]  /*2c30*/  @P0 PRMT R83, R83, 0x5410, R93 ;  /* 0x0000541053530816 */ /* 0x000fe4000000005d */
[----:B------:R-:W-:Y:S02]  /*2c40*/  @P2 IADD3 R93, R122, 0x80, RZ ;  /* 0x000000807a5d2810 */ /* 0x000fe40007ffe0ff */
[----:B------:R-:W-:Y:S01]  /*2c50*/  @P2 F2FP.BF16.PACK_AB R92, RZ, R92 ;  /* 0x0000005cff5c223e */ /* 0x000fe200000010ff */
[----:B------:R0:W-:Y:S03]  /*2c60*/  @P0 STG.E.128 [R88.64], R80 ;  /* 0x0000005058000986 */ /* 0x0001e6000c101d04 */
[----:B------:R-:W-:Y:S01]  /*2c70*/  @P2 PRMT R87, R87, 0x5410, R92 ;  /* 0x0000541057572816 */ /* 0x000fe2000000005c */
[----:B0-----:R-:W-:-:S05]  /*2c80*/  @P2 IMAD.WIDE.U32 R88, R93, R94, c[0x0][0x248] ;  /* 0x000092005d582625 */ /* 0x001fca00078e005e */
[----:B------:R0:W-:Y:S01]  /*2c90*/  @P2 STG.E.128 [R88.64], R84 ;  /* 0x0000005458002986 */ /* 0x0001e2000c101d04 */
[----:B------:R-:W-:Y:S05]  /*2ca0*/  @P1 BRA `(.L_x_182) ;  /* 0x0000004000001947 */ /* 0x000fea0003800000 */
[----:B0-----:R-:W-:Y:S01]  /*2cb0*/  HFMA2.MMA R88, -RZ, RZ, 0, 0 ;  /* 0x00000000ff587435 */ /* 0x001fe200000001ff */
[----:B------:R-:W-:Y:S05]  /*2cc0*/  @!P3 BRA `(.L_x_183) ;  /* 0x000000700000b947 */ /* 0x000fea0003800000 */
[----:B------:R-:W-:Y:S01]  /*2cd0*/  PRMT R88, RZ, 0x5410, R76 ;  /* 0x00005410ff587816 */ /* 0x000fe2000000004c */
[----:B------:R-:W-:Y:S05]  /*2ce0*/  BRA `(.L_x_183) ;  /* 0x0000005000007947 */ /* 0x000fea0003800000 */
.L_x_182:
[----:B0-----:R-:W-:Y:S01]  /*2cf0*/  FFMA.FTZ R88, R143, R90, R91 ;  /* 0x0000005a8f587223 */ /* 0x001fe2000001005b */
[----:B------:R-:W-:-:S03]  /*2d00*/  @P3 PRMT R89, RZ, 0x5410, R76 ;  /* 0x00005410ff593816 */ /* 0x000fc6000000004c */
[----:B------:R-:W-:-:S04]  /*2d10*/  FADD.FTZ R88, R149, -R88 ;  /* 0x8000005895587221 */ /* 0x000fc80000010000 */
[----:B------:R-:W-:-:S04]  /*2d20*/  FMUL.FTZ R88, R121, R88 ;  /* 0x0000005879587220 */ /* 0x000fc80000410000 */
[----:B------:R-:W-:Y:S02]  /*2d30*/  @P3 FADD.FTZ R88, R88, R89 ;  /* 0x0000005958583221 */ /* 0x000fe40000010000 */
.L_x_183:
[----:B------:R-:W-:Y:S05]  /*2d40*/  BSYNC B0 ;  /* 0x0000000000007941 */ /* 0x000fea0003800000 */
.L_x_181:
        /* <DEDUP_REMOVED lines=11> */
.L_x_185:
[----:B------:R-:W-:-:S04]  /*2e00*/  FFMA.FTZ R89, R104, R90, R91 ;  /* 0x0000005a68597223 */ /* 0x000fc8000001005b */
[----:B------:R-:W-:Y:S01]  /*2e10*/  FADD.FTZ R88, R150, -R89 ;  /* 0x8000005996587221 */ /* 0x000fe20000010000 */
[----:B------:R-:W-:-:S03]  /*2e20*/  @P3 PRMT R89, RZ, 0x7610, R76 ;  /* 0x00007610ff593816 */ /* 0x000fc6000000004c */
[----:B------:R-:W-:-:S04]  /*2e30*/  FMUL.FTZ R88, R121, R88 ;  /* 0x0000005879587220 */ /* 0x000fc80000410000 */
[----:B------:R-:W-:Y:S02]  /*2e40*/  @P3 FADD.FTZ R88, R88, R89 ;  /* 0x0000005958583221 */ /* 0x000fe40000010000 */
.L_x_186:
[----:B------:R-:W-:Y:S05]  /*2e50*/  BSYNC B0 ;  /* 0x0000000000007941 */ /* 0x000fea0003800000 */
.L_x_184:
        /* <DEDUP_REMOVED lines=11> */
.L_x_188:
[----:B------:R-:W-:Y:S01]  /*2f10*/  FFMA.FTZ R88, R144, R90, R91 ;  /* 0x0000005a90587223 */ /* 0x000fe2000001005b */
[----:B------:R-:W-:-:S03]  /*2f20*/  @P3 PRMT R89, RZ, 0x5410, R77 ;  /* 0x00005410ff593816 */ /* 0x000fc6000000004d */
[----:B------:R-:W-:-:S04]  /*2f30*/  FADD.FTZ R88, R163, -R88 ;  /* 0x80000058a3587221 */ /* 0x000fc80000010000 */
[----:B------:R-:W-:-:S04]  /*2f40*/  FMUL.FTZ R88, R121, R88 ;  /* 0x0000005879587220 */ /* 0x000fc80000410000 */
[----:B------:R-:W-:Y:S02]  /*2f50*/  @P3 FADD.FTZ R88, R88, R89 ;  /* 0x0000005958583221 */ /* 0x000fe40000010000 */
.L_x_189:
[----:B------:R-:W-:Y:S05]  /*2f60*/  BSYNC B0 ;  /* 0x0000000000007941 */ /* 0x000fea0003800000 */
.L_x_187:
        /* <DEDUP_REMOVED lines=11> */
.L_x_191:
[----:B------:R-:W-:-:S04]  /*3020*/  FFMA.FTZ R89, R147, R90, R91 ;  /* 0x0000005a93597223 */ /* 0x000fc8000001005b */
[----:B------:R-:W-:Y:S01]  /*3030*/  FADD.FTZ R88, R152, -R89 ;  /* 0x8000005998587221 */ /* 0x000fe20000010000 */
[----:B------:R-:W-:-:S03]  /*3040*/  @P3 PRMT R89, RZ, 0x7610, R77 ;  /* 0x00007610ff593816 */ /* 0x000fc6000000004d */
[----:B------:R-:W-:-:S04]  /*3050*/  FMUL.FTZ R88, R121, R88 ;  /* 0x0000005879587220 */ /* 0x000fc80000410000 */
[----:B------:R-:W-:Y:S02]  /*3060*/  @P3 FADD.FTZ R88, R88, R89 ;  /* 0x0000005958583221 */ /* 0x000fe40000010000 */
.L_x_192:
[----:B------:R-:W-:Y:S05]  /*3070*/  BSYNC B0 ;  /* 0x0000000000007941 */ /* 0x000fea0003800000 */
.L_x_190:
        /* <DEDUP_REMOVED lines=11> */
.L_x_194:
[----:B------:R-:W-:Y:S01]  /*3130*/  FFMA.FTZ R88, R127, R90, R91 ;  /* 0x0000005a7f587223 */ /* 0x000fe2000001005b */
[----:B------:R-:W-:-:S03]  /*3140*/  @P3 PRMT R89, RZ, 0x5410, R78 ;  /* 0x00005410ff593816 */ /* 0x000fc6000000004e */
[----:B------:R-:W-:-:S04]  /*3150*/  FADD.FTZ R88, R153, -R88 ;  /* 0x8000005899587221 */ /* 0x000fc80000010000 */
[----:B------:R-:W-:-:S04]  /*3160*/  FMUL.FTZ R88, R121, R88 ;  /* 0x0000005879587220 */ /* 0x000fc80000410000 */
[----:B------:R-:W-:Y:S02]  /*3170*/  @P3 FADD.FTZ R88, R88, R89 ;  /* 0x0000005958583221 */ /* 0x000fe40000010000 */
.L_x_195:
[----:B------:R-:W-:Y:S05]  /*3180*/  BSYNC B0 ;  /* 0x0000000000007941 */ /* 0x000fea0003800000 */
.L_x_193:
        /* <DEDUP_REMOVED lines=11> */
.L_x_197:
[----:B------:R-:W-:-:S04]  /*3240*/  FFMA.FTZ R89, R148, R90, R91 ;  /* 0x0000005a94597223 */ /* 0x000fc8000001005b */
[----:B------:R-:W-:Y:S01]  /*3250*/  FADD.FTZ R88, R154, -R89 ;  /* 0x800000599a587221 */ /* 0x000fe20000010000 */
[----:B------:R-:W-:-:S03]  /*3260*/  @P3 PRMT R89, RZ, 0x7610, R78 ;  /* 0x00007610ff593816 */ /* 0x000fc6000000004e */
[----:B------:R-:W-:-:S04]  /*3270*/  FMUL.FTZ R88, R121, R88 ;  /* 0x0000005879587220 */ /* 0x000fc80000410000 */
[----:B------:R-:W-:Y:S02]  /*3280*/  @P3 FADD.FTZ R88, R88, R89 ;  /* 0x0000005958583221 */ /* 0x000fe40000010000 */
.L_x_198:
[----:B------:R-:W-:Y:S05]  /*3290*/  BSYNC B0 ;  /* 0x0000000000007941 */ /* 0x000fea0003800000 */
.L_x_196:
        /* <DEDUP_REMOVED lines=11> */
.L_x_200:
[----:B------:R-:W-:Y:S01]  /*3350*/  FFMA.FTZ R88, R146, R90, R91 ;  /* 0x0000005a92587223 */ /* 0x000fe2000001005b */
[----:B------:R-:W-:-:S03]  /*3360*/  @P3 PRMT R89, RZ, 0x5410, R79 ;  /* 0x00005410ff593816 */ /* 0x000fc6000000004f */
[----:B------:R-:W-:-:S04]  /*3370*/  FADD.FTZ R88, R155, -R88 ;  /* 0x800000589b587221 */ /* 0x000fc80000010000 */
[----:B------:R-:W-:-:S04]  /*3380*/  FMUL.FTZ R88, R121, R88 ;  /* 0x0000005879587220 */ /* 0x000fc80000410000 */
[----:B------:R-:W-:Y:S02]  /*3390*/  @P3 FADD.FTZ R88, R88, R89 ;  /* 0x0000005958583221 */ /* 0x000fe40000010000 */
.L_x_201:
[----:B------:R-:W-:Y:S05]  /*33a0*/  BSYNC B0 ;  /* 0x0000000000007941 */ /* 0x000fea0003800000 */
.L_x_199:
        /* <DEDUP_REMOVED lines=11> */
.L_x_203:
[----:B------:R-:W-:Y:S01]  /*3460*/  FFMA.FTZ R91, R145, R90, R91 ;  /* 0x0000005a915b7223 */ /* 0x000fe2000001005b */
[----:B------:R-:W-:-:S03]  /*3470*/  @P3 PRMT R89, RZ, 0x7610, R79 ;  /* 0x00007610ff593816 */ /* 0x000fc6000000004f */
[----:B------:R-:W-:-:S04]  /*3480*/  FADD.FTZ R88, R156, -R91 ;  /* 0x8000005b9c587221 */ /* 0x000fc80000010000 */
[----:B------:R-:W-:-:S04]  /*3490*/  FMUL.FTZ R88, R121, R88 ;  /* 0x0000005879587220 */ /* 0x000fc80000410000 */
[----:B------:R-:W-:Y:S02]  /*34a0*/  @P3 FADD.FTZ R88, R88, R89 ;  /* 0x0000005958583221 */ /* 0x000fe40000010000 */
.L_x_204:
[----:B------:R-:W-:Y:S05]  /*34b0*/  BSYNC B0 ;  /* 0x0000000000007941 */ /* 0x000fea0003800000 */
.L_x_202:
[----:B------:R-:W-:Y:S01]  /*34c0*/  @P0 F2FP.BF16.PACK_AB R92, RZ, R88 ;  /* 0x00000058ff5c023e */ /* 0x000fe200000010ff */
[----:B------:R-:W-:Y:S01]  /*34d0*/  @P2 FMUL.FTZ R88, R88, c[0x0][0x1ec] ;  /* 0x00007b0058582a20 */ /* 0x000fe20000410000 */
[----:B------:R-:W-:Y:S01]  /*34e0*/  @P0 MOV R90, 0x10 ;  /* 0x00000010005a0802 */ /* 0x000fe20000000f00 */
[----:B------:R-:W-:Y:S01]  /*34f0*/  @P2 IMAD.MOV.U32 R94, RZ, RZ, 0x10 ;  /* 0x00000010ff5e2424 */ /* 0x000fe200078e00ff */
[----:B------:R-:W-:Y:S02]  /*3500*/  @P2 IADD3 R89, R122, 0x100, RZ ;  /* 0x000001007a592810 */ /* 0x000fe40007ffe0ff */
[----:B------:R-:W-:Y:S01]  /*3510*/  @P2 F2FP.BF16.PACK_AB R93, RZ, R88 ;  /* 0x00000058ff5d223e */ /* 0x000fe200000010ff */
[----:B------:R-:W-:Y:S01]  /*3520*/  @P0 IMAD.WIDE.U32 R90, R125, R90, c[0x0][0x258] ;  /* 0x000096007d5a0625 */ /* 0x000fe200078e005a */
[----:B------:R-:W-:Y:S02]  /*3530*/  @P0 PRMT R83, R83, 0x5410, R92 ;  /* 0x0000541053530816 */ /* 0x000fe4000000005c */
[----:B------:R-:W-:Y:S01]  /*3540*/  @P2 PRMT R87, R87, 0x5410, R93 ;  /* 0x0000541057572816 */ /* 0x000fe2000000005d */
[----:B------:R-:W-:Y:S01]  /*3550*/  @P2 IMAD.WIDE.U32 R88, R89, R94, c[0x0][0x248] ;  /* 0x0000920059582625 */ /* 0x000fe200078e005e */
[----:B------:R-:W-:Y:S01]  /*3560*/  IADD3 R2, R2, c[0x0][0x160], RZ ;  /* 0x0000580002027a10 */ /* 0x000fe20007ffe0ff */
[----:B------:R0:W-:Y:S01]  /*3570*/  @P0 STG.E.128 [R90.64], R80 ;  /* 0x000000505a000986 */ /* 0x0001e2000c101d04 */
[----:B------:R-:W-:-:S02]  /*3580*/  LOP3.LUT P1, RZ, R112, 0xff, RZ, 0xc0, !PT ;  /* 0x000000ff70ff7812 */ /* 0x000fc4000782c0ff */
[----:B------:R-:W-:Y:S01]  /*3590*/  ISETP.GE.AND P0, PT, R2, c[0x0][0x164], PT ;  /* 0x0000590002007a0c */ /* 0x000fe20003f06270 */
[----:B------:R0:W-:Y:S01]  /*35a0*/  @P2 STG.E.128 [R88.64], R84 ;  /* 0x0000005458002986 */ /* 0x0001e2000c101d04 */
[----:B------:R-:W-:-:S11]  /*35b0*/  SEL R112, RZ, 0x1, P1 ;  /* 0x00000001ff707807 */ /* 0x000fd60000800000 */
[----:B0-----:R-:W-:Y:S01]  /*35c0*/  @P0 CALL.REL.NOINC `(.L_x_127) ;  /* 0x0000001000000944 */ /* 0x001fe20003c00000 */
[----:B------:R-:W-:Y:S05]  /*35d0*/  BRA `(.L_x_205) ;  /* 0xffffcfb000007947 */ /* 0x000fea000383ffff */
.L_x_127:
[----:B------:R-:W0:Y:S01]  /*35e0*/  S2UR UR6, SR_CTAID.X ;  /* 0x00000000000679c3 */ /* 0x000e220000002500 */
[----:B------:R-:W-:Y:S01]  /*35f0*/  HFMA2.MMA R5, -RZ, RZ, 0, 1.9073486328125e-06 ;  /* 0x00000020ff057435 */ /* 0x000fe200000001ff */
[C---:B------:R-:W-:Y:S02]  /*3600*/  LOP3.LUT R3, R0.reuse, 0x7f, RZ, 0xc0, !PT ;  /* 0x0000007f00037812 */ /* 0x040fe400078ec0ff */
[----:B0-----:R-:W-:-:S05]  /*3610*/  LEA.HI R2, R0, UR6, RZ, 0x19 ;  /* 0x0000000600027c11 */ /* 0x001fca000f8fc8ff */
        /* <DEDUP_REMOVED lines=17> */
.L_x_131:
[----:B------:R-:W-:Y:S01]  /*3730*/  HFMA2.MMA R95, -RZ, RZ, 0, 9.5367431640625e-07 ;  /* 0x00000010ff5f7435 */ /* 0x000fe200000001ff */
[----:B------:R-:W-:-:S02]  /*3740*/  MOV R130, R90 ;  /* 0x0000005a00827202 */ /* 0x000fc40000000f00 */
[----:B------:R-:W-:Y:S02]  /*3750*/  MOV R93, 0x1f ;  /* 0x0000001f005d7802 */ /* 0x000fe40000000f00 */
[----:B------:R-:W-:Y:S02]  /*3760*/  MOV R94, 0xffffffff ;  /* 0xffffffff005e7802 */ /* 0x000fe40000000f00 */
[----:B------:R-:W-:Y:S02]  /*3770*/  MOV R88, 0x3790 ;  /* 0x0000379000587802 */ /* 0x000fe40000000f00 */
[----:B0----5:R-:W-:Y:S05]  /*3780*/  CALL.REL.NOINC `($__internal_3_$__cuda_sm70_shflsync_down_p) ;  /* 0x0000045000007944 */ /* 0x021fea0003c00000 */
[----:B-1----:R-:W-:Y:S01]  /*3790*/  MOV R129, R94 ;  /* 0x0000005e00817202 */ /* 0x002fe20000000f00 */
[----:B0-----:R-:W-:Y:S05]  /*37a0*/  BRA `(.L_x_206) ;  /* 0xffffdf8000007947 */ /* 0x001fea000383ffff */
.L_x_132:
[----:B------:R-:W-:Y:S01]  /*37b0*/  HFMA2.MMA R93, -RZ, RZ, 0, 1.847743988037109375e-06 ;  /* 0x0000001fff5d7435 */ /* 0x000fe200000001ff */
[----:B------:R-:W-:Y:S01]  /*37c0*/  MOV R130, R91 ;  /* 0x0000005b00827202 */ /* 0x000fe20000000f00 */
[----:B------:R-:W-:Y:S01]  /*37d0*/  IMAD.MOV.U32 R95, RZ, RZ, 0x10 ;  /* 0x00000010ff5f7424 */ /* 0x000fe200078e00ff */
[----:B------:R-:W-:Y:S02]  /*37e0*/  MOV R94, 0xffffffff ;  /* 0xffffffff005e7802 */ /* 0x000fe40000000f00 */
[----:B------:R-:W-:-:S02]  /*37f0*/  MOV R88, 0x3810 ;  /* 0x0000381000587802 */ /* 0x000fc40000000f00 */
[----:B012--5:R-:W-:Y:S05]  /*3800*/  CALL.REL.NOINC `($__internal_3_$__cuda_sm70_shflsync_down_p) ;  /* 0x000003d000007944 */ /* 0x027fea0003c00000 */
[----:B------:R-:W-:Y:S01]  /*3810*/  FADD.FTZ R129, R129, R90 ;  /* 0x0000005a81817221 */ /* 0x000fe20000010000 */
[----:B0-----:R-:W-:Y:S01]  /*3820*/  HFMA2.MMA R95, -RZ, RZ, 0, 4.76837158203125e-07 ;  /* 0x00000008ff5f7435 */ /* 0x001fe200000001ff */
[----:B-1----:R-:W-:Y:S01]  /*3830*/  FADD.FTZ R91, R91, R94 ;  /* 0x0000005e5b5b7221 */ /* 0x002fe20000010000 */
[----:B------:R-:W-:-:S02]  /*3840*/  MOV R93, 0x1f ;  /* 0x0000001f005d7802 */ /* 0x000fc40000000f00 */
[----:B------:R-:W-:Y:S02]  /*3850*/  MOV R94, 0xffffffff ;  /* 0xffffffff005e7802 */ /* 0x000fe40000000f00 */
[----:B------:R-:W-:Y:S02]  /*3860*/  MOV R130, R129 ;  /* 0x0000008100827202 */ /* 0x000fe40000000f00 */
[----:B------:R-:W-:Y:S02]  /*3870*/  MOV R88, 0x3890 ;  /* 0x0000389000587802 */ /* 0x000fe40000000f00 */
[----:B------:R-:W-:Y:S05]  /*3880*/  CALL.REL.NOINC `($__internal_3_$__cuda_sm70_shflsync_down_p) ;  /* 0x0000035000007944 */ /* 0x000fea0003c00000 */
[----:B0-----:R-:W-:Y:S01]  /*3890*/  HFMA2.MMA R95, -RZ, RZ, 0, 4.76837158203125e-07 ;  /* 0x00000008ff5f7435 */ /* 0x001fe200000001ff */
[----:B-1----:R-:W-:Y:S01]  /*38a0*/  MOV R90, R94 ;  /* 0x0000005e005a7202 */ /* 0x002fe20000000f00 */
[----:B------:R-:W-:Y:S01]  /*38b0*/  IMAD.MOV.U32 R130, RZ, RZ, R91 ;  /* 0x000000ffff827224 */ /* 0x000fe200078e005b */
[----:B------:R-:W-:Y:S02]  /*38c0*/  MOV R93, 0x1f ;  /* 0x0000001f005d7802 */ /* 0x000fe40000000f00 */
[----:B------:R-:W-:Y:S02]  /*38d0*/  MOV R94, 0xffffffff ;  /* 0xffffffff005e7802 */ /* 0x000fe40000000f00 */
[----:B------:R-:W-:-:S02]  /*38e0*/  MOV R88, 0x3900 ;  /* 0x0000390000587802 */ /* 0x000fc40000000f00 */
[----:B------:R-:W-:Y:S05]  /*38f0*/  CALL.REL.NOINC `($__internal_3_$__cuda_sm70_shflsync_down_p) ;  /* 0x000002e000007944 */ /* 0x000fea0003c00000 */
[----:B------:R-:W-:Y:S01]  /*3900*/  FADD.FTZ R129, R90, R129 ;  /* 0x000000815a817221 */ /* 0x000fe20000010000 */
[----:B0-----:R-:W-:Y:S01]  /*3910*/  HFMA2.MMA R95, -RZ, RZ, 0, 2.384185791015625e-07 ;  /* 0x00000004ff5f7435 */ /* 0x001fe200000001ff */
[----:B-1----:R-:W-:Y:S01]  /*3920*/  FADD.FTZ R91, R91, R94 ;  /* 0x0000005e5b5b7221 */ /* 0x002fe20000010000 */
[----:B------:R-:W-:-:S02]  /*3930*/  MOV R93, 0x1f ;  /* 0x0000001f005d7802 */ /* 0x000fc40000000f00 */
[----:B------:R-:W-:Y:S02]  /*3940*/  MOV R94, 0xffffffff ;  /* 0xffffffff005e7802 */ /* 0x000fe40000000f00 */
[----:B------:R-:W-:Y:S02]  /*3950*/  MOV R130, R129 ;  /* 0x0000008100827202 */ /* 0x000fe40000000f00 */
[----:B------:R-:W-:Y:S02]  /*3960*/  MOV R88, 0x3980 ;  /* 0x0000398000587802 */ /* 0x000fe40000000f00 */
[----:B------:R-:W-:Y:S05]  /*3970*/  CALL.REL.NOINC `($__internal_3_$__cuda_sm70_shflsync_down_p) ;  /* 0x0000026000007944 */ /* 0x000fea0003c00000 */
[----:B0-----:R-:W-:Y:S01]  /*3980*/  HFMA2.MMA R95, -RZ, RZ, 0, 2.384185791015625e-07 ;  /* 0x00000004ff5f7435 */ /* 0x001fe200000001ff */
[----:B-1----:R-:W-:Y:S01]  /*3990*/  IMAD.MOV.U32 R90, RZ, RZ, R94 ;  /* 0x000000ffff5a7224 */ /* 0x002fe200078e005e */
[----:B------:R-:W-:Y:S02]  /*39a0*/  MOV R130, R91 ;  /* 0x0000005b00827202 */ /* 0x000fe40000000f00 */
[----:B------:R-:W-:Y:S02]  /*39b0*/  MOV R93, 0x1f ;  /* 0x0000001f005d7802 */ /* 0x000fe40000000f00 */
[----:B------:R-:W-:-:S02]  /*39c0*/  MOV R94, 0xffffffff ;  /* 0xffffffff005e7802 */ /* 0x000fc40000000f00 */
[----:B------:R-:W-:Y:S02]  /*39d0*/  MOV R88, 0x39f0 ;  /* 0x000039f000587802 */ /* 0x000fe40000000f00 */
[----:B------:R-:W-:Y:S05]  /*39e0*/  CALL.REL.NOINC `($__internal_3_$__cuda_sm70_shflsync_down_p) ;  /* 0x000001f000007944 */ /* 0x000fea0003c00000 */
[----:B------:R-:W-:Y:S01]  /*39f0*/  FADD.FTZ R129, R90, R129 ;  /* 0x000000815a817221 */ /* 0x000fe20000010000 */
[----:B0-----:R-:W-:Y:S01]  /*3a00*/  HFMA2.MMA R95, -RZ, RZ, 0, 1.1920928955078125e-07 ;  /* 0x00000002ff5f7435 */ /* 0x001fe200000001ff */
[----:B-1----:R-:W-:Y:S01]  /*3a10*/  FADD.FTZ R91, R91, R94 ;  /* 0x0000005e5b5b7221 */ /* 0x002fe20000010000 */
[----:B------:R-:W-:Y:S01]  /*3a20*/  MOV R93, 0x1f ;  /* 0x0000001f005d7802 */ /* 0x000fe20000000f00 */
[----:B------:R-:W-:Y:S01]  /*3a30*/  IMAD.MOV.U32 R130, RZ, RZ, R129 ;  /* 0x000000ffff827224 */ /* 0x000fe200078e0081 */
[----:B------:R-:W-:Y:S02]  /*3a40*/  MOV R94, 0xffffffff ;  /* 0xffffffff005e7802 */ /* 0x000fe40000000f00 */
[----:B------:R-:W-:Y:S02]  /*3a50*/  MOV R88, 0x3a70 ;  /* 0x00003a7000587802 */ /* 0x000fe40000000f00 */
[----:B------:R-:W-:Y:S05]  /*3a60*/  CALL.REL.NOINC `($__internal_3_$__cuda_sm70_shflsync_down_p) ;  /* 0x0000017000007944 */ /* 0x000fea0003c00000 */
[----:B0-----:R-:W-:Y:S01]  /*3a70*/  HFMA2.MMA R95, -RZ, RZ, 0, 1.1920928955078125e-07 ;  /* 0x00000002ff5f7435 */ /* 0x001fe200000001ff */
[----:B-1----:R-:W-:Y:S02]  /*3a80*/  MOV R90, R94 ;  /* 0x0000005e005a7202 */ /* 0x002fe40000000f00 */
[----:B------:R-:W-:-:S02]  /*3a90*/  MOV R130, R91 ;  /* 0x0000005b00827202 */ /* 0x000fc40000000f00 */
[----:B------:R-:W-:Y:S02]  /*3aa0*/  MOV R93, 0x1f ;  /* 0x0000001f005d7802 */ /* 0x000fe40000000f00 */
[----:B------:R-:W-:Y:S02]  /*3ab0*/  MOV R94, 0xffffffff ;  /* 0xffffffff005e7802 */ /* 0x000fe40000000f00 */
[----:B------:R-:W-:Y:S02]  /*3ac0*/  MOV R88, 0x3ae0 ;  /* 0x00003ae000587802 */ /* 0x000fe40000000f00 */
[----:B------:R-:W-:Y:S05]  /*3ad0*/  CALL.REL.NOINC `($__internal_3_$__cuda_sm70_shflsync_down_p) ;  /* 0x0000010000007944 */ /* 0x000fea0003c00000 */
[----:B------:R-:W-:Y:S01]  /*3ae0*/  FADD.FTZ R90, R90, R129 ;  /* 0x000000815a5a7221 */ /* 0x000fe20000010000 */
[----:B0-----:R-:W-:Y:S01]  /*3af0*/  HFMA2.MMA R95, -RZ, RZ, 0, 5.9604644775390625e-08 ;  /* 0x00000001ff5f7435 */ /* 0x001fe200000001ff */
[----:B-1----:R-:W-:Y:S01]  /*3b00*/  FADD.FTZ R91, R91, R94 ;  /* 0x0000005e5b5b7221 */ /* 0x002fe20000010000 */
[----:B------:R-:W-:Y:S01]  /*3b10*/  MOV R93, 0x1f ;  /* 0x0000001f005d7802 */ /* 0x000fe20000000f00 */
[----:B------:R-:W-:Y:S01]  /*3b20*/  IMAD.MOV.U32 R94, RZ, RZ, -0x1 ;  /* 0xffffffffff5e7424 */ /* 0x000fe200078e00ff */
[----:B------:R-:W-:Y:S02]  /*3b30*/  MOV R130, R90 ;  /* 0x0000005a00827202 */ /* 0x000fe40000000f00 */
[----:B------:R-:W-:-:S02]  /*3b40*/  MOV R88, 0x3b60 ;  /* 0x00003b6000587802 */ /* 0x000fc40000000f00 */
[----:B------:R-:W-:Y:S05]  /*3b50*/  CALL.REL.NOINC `($__internal_3_$__cuda_sm70_shflsync_down_p) ;  /* 0x0000008000007944 */ /* 0x000fea0003c00000 */
[----:B0-----:R-:W-:Y:S01]  /*3b60*/  HFMA2.MMA R95, -RZ, RZ, 0, 5.9604644775390625e-08 ;  /* 0x00000001ff5f7435 */ /* 0x001fe200000001ff */
[----:B-1----:R-:W-:-:S02]  /*3b70*/  MOV R129, R94 ;  /* 0x0000005e00817202 */ /* 0x002fc40000000f00 */
[----:B------:R-:W-:Y:S02]  /*3b80*/  MOV R130, R91 ;  /* 0x0000005b00827202 */ /* 0x000fe40000000f00 */
[----:B------:R-:W-:Y:S02]  /*3b90*/  MOV R93, 0x1f ;  /* 0x0000001f005d7802 */ /* 0x000fe40000000f00 */
[----:B------:R-:W-:Y:S02]  /*3ba0*/  MOV R94, 0xffffffff ;  /* 0xffffffff005e7802 */ /* 0x000fe40000000f00 */
[----:B------:R-:W-:Y:S02]  /*3bb0*/  MOV R88, 0x3bd0 ;  /* 0x00003bd000587802 */ /* 0x000fe40000000f00 */
[----:B------:R-:W-:Y:S05]  /*3bc0*/  CALL.REL.NOINC `($__internal_3_$__cuda_sm70_shflsync_down_p) ;  /* 0x0000001000007944 */ /* 0x000fea0003c00000 */
[----:B01----:R-:W-:Y:S05]  /*3bd0*/  BRA `(.L_x_207) ;  /* 0xffffdc7000007947 */ /* 0x003fea000383ffff */
        .weak           $__internal_3_$__cuda_sm70_shflsync_down_p
        .type           $__internal_3_$__cuda_sm70_shflsync_down_p,@function
        .size           $__internal_3_$__cuda_sm70_shflsync_down_p,(.L_x_9257 - $__internal_3_$__cuda_sm70_shflsync_down_p)
$__internal_3_$__cuda_sm70_shflsync_down_p:
[----:B------:R-:W-:Y:S01]  /*3be0*/  HFMA2.MMA R89, -RZ, RZ, 0, 0 ;  /* 0x00000000ff597435 */ /* 0x000fe200000001ff */
[----:B------:R-:W-:Y:S04]  /*3bf0*/  WARPSYNC R94 ;  /* 0x0000005e00007348 */ /* 0x000fe80003800000 */
[----:B------:R0:W1:Y:S01]  /*3c00*/  SHFL.DOWN PT, R94, R130, R95, R93 ;  /* 0x0800005f825e7389 */ /* 0x00006200000e005d */
[----:B------:R-:W-:Y:S05]  /*3c10*/  RET.REL.NODEC R88 `(_ZN10layer_norm13ln_bwd_kernelINS_13Kernel_traitsI13__nv_bfloat16S2_S2_S2_fjLj3072ELj1ELj1ELj4ELj16ENS_18Kernel_traits_baseILj3072ES2_S2_S2_S2_fjLj128EEEEELb0ELb0ELb1ELb1EEEvNS_9BwdParamsE) ;  /* 0xffffc3e058007950 */ /* 0x000fea0003c3ffff */
.L_x_208:
        /* <DEDUP_REMOVED lines=14> */
.L_x_9257:


//--------------------- .text._ZN10layer_norm13ln_bwd_kernelINS_13Kernel_traitsI13__nv_bfloat16S2_S2_S2_fjLj3072ELj1ELj1ELj4ELj16ENS_18Kernel_traits_baseILj3072ES2_S2_S2_S2_fjLj128EEEEELb0ELb1ELb0ELb0EEEvNS_9BwdParamsE --------------------------
	.section	.text._ZN10layer_norm13ln_bwd_kernelINS_13Kernel_traitsI13__nv_bfloat16S2_S2_S2_fjLj3072ELj1ELj1ELj4ELj16ENS_18Kernel_traits_baseILj3072ES2_S2_S2_S2_fjLj128EEEEELb0ELb1ELb0ELb0EEEvNS_9BwdParamsE,"ax",@progbits
	.sectioninfo	@"SHI_REGISTERS=222"
	.align	128
        .global         _ZN10layer_norm13ln_bwd_kernelINS_13Kernel_traitsI13__nv_bfloat16S2_S2_S2_fjLj3072ELj1ELj1ELj4ELj16ENS_18Kernel_traits_baseILj3072ES2_S2_S2_S2_fjLj128EEEEELb0ELb1ELb0ELb0EEEvNS_9BwdParamsE
        .type           _ZN10layer_norm13ln_bwd_kernelINS_13Kernel_traitsI13__nv_bfloat16S2_S2_S2_fjLj3072ELj1ELj1ELj4ELj16ENS_18Kernel_traits_baseILj3072ES2_S2_S2_S2_fjLj128EEEEELb0ELb1ELb0ELb0EEEvNS_9BwdParamsE,@function
        .size           _ZN10layer_norm13ln_bwd_kernelINS_13Kernel_traitsI13__nv_bfloat16S2_S2_S2_fjLj3072ELj1ELj1ELj4ELj16ENS_18Kernel_traits_baseILj3072ES2_S2_S2_S2_fjLj128EEEEELb0ELb1ELb0ELb0EEEvNS_9BwdParamsE,(.L_x_9258 - _ZN10layer_norm13ln_bwd_kernelINS_13Kernel_traitsI13__nv_bfloat16S2_S2_S2_fjLj3072ELj1ELj1ELj4ELj16ENS_18Kernel_traits_baseILj3072ES2_S2_S2_S2_fjLj128EEEEELb0ELb1ELb0ELb0EEEvNS_9BwdParamsE)
        .other          _ZN10layer_norm13ln_bwd_kernelINS_13Kernel_traitsI13__nv_bfloat16S2_S2_S2_fjLj3072ELj1ELj1ELj4ELj16ENS_18Kernel_traits_baseILj3072ES2_S2_S2_S2_fjLj128EEEEELb0ELb1ELb0ELb0EEEvNS_9BwdParamsE,@"STO_CUDA_ENTRY STV_DEFAULT"
_ZN10layer_norm13ln_bwd_kernelINS_13Kernel_traitsI13__nv_bfloat16S2_S2_S2_fjLj3072ELj1ELj1ELj4ELj16ENS_18Kernel_traits_baseILj3072ES2_S2_S2_S2_fjLj128EEEEELb0ELb1ELb0ELb0EEEvNS_9BwdParamsE:
.text._ZN10layer_norm13ln_bwd_kernelINS_13Kernel_traitsI13__nv_bfloat16S2_S2_S2_fjLj3072ELj1ELj1ELj4ELj16ENS_18Kernel_traits_baseILj3072ES2_S2_S2_S2_fjLj128EEEEELb0ELb1ELb0ELb0EEEvNS_9BwdParamsE:
        /* <DEDUP_REMOVED lines=15> */
[----:B------:R-:W-:-:S04]  /*00f0*/  @P2 IMAD.WIDE.U32 R2, R12, R5, c[0x0][0x1b0] ;  /* 0x00006c000c022625 */ /* 0x000fc800078e0005 */
[C---:B------:R-:W-:Y:S01]  /*0100*/  @P2 IMAD.WIDE.U32 R4, R12.reuse, R5, c[0x0][0x1c8] ;  /* 0x000072000c042625 */ /* 0x040fe200078e0005 */
[----:B------:R-:W-:Y:S01]  /*0110*/  @P2 LOP3.LUT R12, R12, 0x80, RZ, 0xfc, !PT ;  /* 0x000000800c0c2812 */ /* 0x000fe200078efcff */
[----:B------:R-:W0:Y:S01]  /*0120*/  S2UR UR6, SR_CTAID.X ;  /* 0x00000000000679c3 */ /* 0x000e220000002500 */
[----:B------:R0:W5:Y:S03]  /*0130*/  @P2 LDG.E.128 R32, [R2.64] ;  /* 0x0000000402202981 */ /* 0x000166000c1e1d00 */
[CC--:B------:R-:W-:Y:S01]  /*0140*/  @P3 IMAD.WIDE.U32 R14, R12.reuse, R21.reuse, c[0x0][0x1b0] ;  /* 0x00006c000c0e3625 */ /* 0x0c0fe200078e0015 */
[----:B------:R1:W5:Y:S03]  /*0150*/  @P2 LDG.E.128 R8, [R4.64] ;  /* 0x0000000404082981 */ /* 0x000366000c1e1d00 */
[C---:B------:R-:W-:Y:S01]  /*0160*/  @P3 IMAD.WIDE.U32 R20, R12.reuse, R21, c[0x0][0x1c8] ;  /* 0x000072000c143625 */ /* 0x040fe200078e0015 */
[----:B------:R-:W-:Y:S01]  /*0170*/  @P3 IADD3 R12, R12, 0x80, RZ ;  /* 0x000000800c0c3810 */ /* 0x000fe20007ffe0ff */
[----:B------:R1:W5:Y:S04]  /*0180*/  @P3 LDG.E.128 R24, [R14.64] ;  /* 0x000000040e183981 */ /* 0x000368000c1e1d00 */
[CC--:B------:R-:W-:Y:S01]  /*0190*/  @P4 IMAD.WIDE.U32 R6, R12.reuse, R13.reuse, c[0x0][0x1b0] ;  /* 0x00006c000c064625 */ /* 0x0c0fe200078e000d */
[----:B------:R1:W5:Y:S03]  /*01a0*/  @P3 LDG.E.128 R52, [R20.64] ;  /* 0x0000000414343981 */ /* 0x000366000c1e1d00 */
[----:B------:R-:W-:Y:S01]  /*01b0*/  @P4 IMAD.WIDE.U32 R12, R12, R13, c[0x0][0x1c8] ;  /* 0x000072000c0c4625 */ /* 0x000fe200078e000d */
[----:B------:R1:W5:Y:S04]  /*01c0*/  @P4 LDG.E.128 R16, [R6.64] ;  /* 0x0000000406104981 */ /* 0x000368000c1e1d00 */
        /* <DEDUP_REMOVED lines=40> */
[--C-:B-1---5:R-:W-:Y:S01]  /*0450*/  PRMT R138, RZ, 0x5410, R32.reuse ;  /* 0x00005410ff8a7816 */ /* 0x122fe20000000020 */
        /* <DEDUP_REMOVED lines=18> */
[----:B------:R-:W-:Y:S02]  /*0580*/  PRMT R36, RZ, 0x5410, R35 ;  /* 0x00005410ff247816 */ /* 0x000fe40000000023 */
[----:B------:R-:W-:-:S02]  /*0590*/  PRMT R28, RZ, 0x5410, R27 ;  /* 0x00005410ff1c7816 */ /* 0x000fc4000000001b */
[----:B------:R-:W-:Y:S02]  /*05a0*/  PRMT R20, RZ, 0x5410, R19 ;  /* 0x00005410ff147816 */ /* 0x000fe40000000013 */
[--C-:B------:R-:W-:Y:S02]  /*05b0*/  PRMT R18, RZ, 0x5410, R8.reuse ;  /* 0x00005410ff127816 */ /* 0x100fe40000000008 */
[----:B------:R-:W-:Y:S02]  /*05c0*/  PRMT R17, RZ, 0x7610, R8 ;  /* 0x00007610ff117816 */ /* 0x000fe40000000008 */
[--C-:B------:R-:W-:Y:S02]  /*05d0*/  PRMT R16, RZ, 0x5410, R9.reuse ;  /* 0x00005410ff107816 */ /* 0x100fe40000000009 */
        /* <DEDUP_REMOVED lines=25> */
.L_x_224:
        /* <DEDUP_REMOVED lines=18> */
[----:B------:R-:W-:Y:S02]  /*0890*/  LEA.HI.SX32 R147, R135, R134, 0x1d ;  /* 0x0000008687937211 */ /* 0x000fe400078feaff */
[----:B------:R-:W-:Y:S02]  /*08a0*/  LOP3.LUT P5, RZ, R142, 0xff, RZ, 0xc0, !PT ;  /* 0x000000ff8eff7812 */ /* 0x000fe400078ac0ff */
[----:B------:R-:W-:-:S02]  /*08b0*/  MOV R203, RZ ;  /* 0x000000ff00cb7202 */ /* 0x000fc40000000f00 */
[----:B------:R-:W-:Y:S02]  /*08c0*/  MOV R204, RZ ;  /* 0x000000ff00cc7202 */ /* 0x000fe40000000f00 */
[----:B------:R-:W-:Y:S02]  /*08d0*/  SHF.R.U32.HI R175, RZ, 0x5, R139 ;  /* 0x00000005ffaf7819 */ /* 0x000fe4000001168b */
[----:B------:R-:W-:Y:S02]  /*08e0*/  MOV R173, R147 ;  /* 0x0000009300ad7202 */ /* 0x000fe40000000f00 */
[----:B--2---:R-:W-:Y:S01]  /*08f0*/  FSEL R201, R130, RZ, !P1 ;  /* 0x000000ff82c97208 */ /* 0x004fe20004800000 */
[----:B------:R-:W-:Y:S05]  /*0900*/  @!P2 BRA `(.L_x_211) ;  /* 0x000005400000a947 */ /* 0x000fea0003800000 */
[----:B0-----:R-:W-:Y:S01]  /*0910*/  HFMA2.MMA R132, -RZ, RZ, 0, 9.5367431640625e-07 ;  /* 0x00000010ff847435 */ /* 0x001fe200000001ff */
[----:B------:R-:W-:-:S04]  /*0920*/  LEA R128, P1, R147, c[0x0][0x188], 0x4 ;  /* 0x0000620093807a11 */ /* 0x000fc800078220ff */
[----:B------:R-:W-:-:S05]  /*0930*/  LEA.HI.X R129, R147, c[0x0][0x18c], RZ, 0x4, P1 ;  /* 0x0000630093817a11 */ /* 0x000fca00008f24ff */
[----:B------:R-:W-:Y:S01]  /*0940*/  IMAD.WIDE.U32 R132, R147, R132, c[0x0][0x208] ;  /* 0x0000820093847625 */ /* 0x000fe200078e0084 */
[----:B------:R-:W2:Y:S05]  /*0950*/  LDG.E.128 R128, [R128.64] ;  /* 0x0000000480807981 */ /* 0x000eaa000c1e1d00 */
        /* <DEDUP_REMOVED lines=11> */
[----:B------:R-:W-:Y:S01]  /*0a10*/  FADD.FTZ R128, -R201, R128 ;  /* 0x00000080c9807221 */ /* 0x000fe20000010100 */
[--C-:B---3--:R-:W-:Y:S01]  /*0a20*/  PRMT R129, RZ, 0x5410, R132.reuse ;  /* 0x00005410ff817816 */ /* 0x108fe20000000084 */
[----:B-----5:R-:W-:Y:S01]  /*0a30*/  FMUL.FTZ R151, R149, R150 ;  /* 0x0000009695977220 */ /* 0x020fe20000410000 */
[----:B------:R-:W-:Y:S01]  /*0a40*/  PRMT R132, RZ, 0x7610, R132 ;  /* 0x00007610ff847816 */ /* 0x000fe20000000084 */
[C---:B------:R-:W-:Y:S01]  /*0a50*/  FADD.FTZ R154, -R201.reuse, R154 ;  /* 0x0000009ac99a7221 */ /* 0x040fe20000010100 */
[--C-:B------:R-:W-:Y:S01]  /*0a60*/  PRMT R162, RZ, 0x5410, R131.reuse ;  /* 0x00005410ffa27816 */ /* 0x100fe20000000083 */
[-C--:B------:R-:W-:Y:S01]  /*0a70*/  FMUL.FTZ R152, R138, R129.reuse ;  /* 0x000000818a987220 */ /* 0x080fe20000410000 */
[----:B------:R-:W-:Y:S01]  /*0a80*/  PRMT R164, RZ, 0x7610, R131 ;  /* 0x00007610ffa47816 */ /* 0x000fe20000000083 */
[----:B------:R-:W-:Y:S01]  /*0a90*/  FADD.FTZ R156, -R201, R156 ;  /* 0x0000009cc99c7221 */ /* 0x000fe20000010100 */
[----:B------:R-:W-:Y:S01]  /*0aa0*/  PRMT R131, RZ, 0x5410, R133 ;  /* 0x00005410ff837816 */ /* 0x000fe20000000085 */
[----:B------:R-:W-:Y:S01]  /*0ab0*/  FADD.FTZ R64, R64, R129 ;  /* 0x0000008140407221 */ /* 0x000fe20000010000 */
[--C-:B------:R-:W-:Y:S01]  /*0ac0*/  PRMT R158, RZ, 0x5410, R130.reuse ;  /* 0x00005410ff9e7816 */ /* 0x100fe20000000082 */
[----:B------:R-:W-:Y:S01]  /*0ad0*/  FMUL.FTZ R150, R149, R128 ;  /* 0x0000008095967220 */ /* 0x000fe20000410000 */
[----:B------:R-:W-:Y:S01]  /*0ae0*/  PRMT R160, RZ, 0x7610, R130 ;  /* 0x00007610ffa07816 */ /* 0x000fe20000000082 */
[----:B------:R-:W-:Y:S01]  /*0af0*/  FFMA.FTZ R44, R151, R129, R44 ;  /* 0x00000081972c7223 */ /* 0x000fe2000001002c */
[----:B------:R-:W-:Y:S01]  /*0b00*/  PRMT R130, RZ, 0x7610, R133 ;  /* 0x00007610ff827816 */ /* 0x000fe20000000085 */
[----:B------:R-:W-:Y:S01]  /*0b10*/  FMUL.FTZ R159, R149, R154 ;  /* 0x0000009a959f7220 */ /* 0x000fe20000410000 */
[--C-:B------:R-:W-:Y:S01]  /*0b20*/  PRMT R133, RZ, 0x5410, R134.reuse ;  /* 0x00005410ff857816 */ /* 0x100fe20000000086 */
[----:B------:R-:W-:Y:S01]  /*0b30*/  FMUL.FTZ R157, R137, R132 ;  /* 0x00000084899d7220 */ /* 0x000fe20000410000 */
[----:B------:R-:W-:Y:S01]  /*0b40*/  PRMT R134, RZ, 0x7610, R134 ;  /* 0x00007610ff867816 */ /* 0x000fe20000000086 */
[----:B------:R-:W-:Y:S01]  /*0b50*/  FADD.FTZ R128, RZ, R152 ;  /* 0x00000098ff807221 */ /* 0x000fe20000010000 */
[--C-:B------:R-:W-:Y:S01]  /*0b60*/  PRMT R173, RZ, 0x5410, R135.reuse ;  /* 0x00005410ffad7816 */ /* 0x100fe20000000087 */
[----:B------:R-:W-:Y:S01]  /*0b70*/  FFMA.FTZ R129, R151, R152, RZ ;  /* 0x0000009897817223 */ /* 0x000fe200000100ff */
[----:B------:R-:W-:Y:S01]  /*0b80*/  PRMT R172, RZ, 0x7610, R135 ;  /* 0x00007610ffac7816 */ /* 0x000fe20000000087 */
[----:B------:R-:W-:-:S02]  /*0b90*/  FMUL.FTZ R154, R149, R156 ;  /* 0x0000009c959a7220 */ /* 0x000fc40000410000 */
[----:B------:R-:W-:Y:S02]  /*0ba0*/  FADD.FTZ R66, R66, R131 ;  /* 0x0000008342427221 */ /* 0x000fe40000010000 */
[-C--:B------:R-:W-:Y:S02]  /*0bb0*/  FFMA.FTZ R46, R159, R131.reuse, R46 ;  /* 0x000000839f2e7223 */ /* 0x080fe4000001002e */
[----:B------:R-:W-:Y:S02]  /*0bc0*/  FMUL.FTZ R156, R136, R131 ;  /* 0x00000083889c7220 */ /* 0x000fe40000410000 */
[----:B------:R-:W-:Y:S02]  /*0bd0*/  FADD.FTZ R131, R128, R157 ;  /* 0x0000009d80837221 */ /* 0x000fe40000010000 */
[----:B------:R-:W-:Y:S02]  /*0be0*/  FFMA.FTZ R129, R150, R157, R129 ;  /* 0x0000009d96817223 */ /* 0x000fe40000010081 */
[----:B------:R-:W-:-:S02]  /*0bf0*/  FADD.FTZ R158, -R201, R158 ;  /* 0x0000009ec99e7221 */ /* 0x000fc40000010100 */
[----:B------:R-:W-:Y:S02]  /*0c00*/  FMUL.FTZ R163, R39, R130 ;  /* 0x0000008227a37220 */ /* 0x000fe40000410000 */
[----:B------:R-:W-:Y:S02]  /*0c10*/  FADD.FTZ R128, R131, R156 ;  /* 0x0000009c83807221 */ /* 0x000fe40000010000 */
[----:B------:R-:W-:Y:S02]  /*0c20*/  FFMA.FTZ R129, R159, R156, R129 ;  /* 0x0000009c9f817223 */ /* 0x000fe40000010081 */
[----:B------:R-:W-:Y:S02]  /*0c30*/  FMUL.FTZ R161, R149, R158 ;  /* 0x0000009e95a17220 */ /* 0x000fe40000410000 */
[----:B------:R-:W-:Y:S02]  /*0c40*/  FMUL.FTZ R158, R38, R133 ;  /* 0x00000085269e7220 */ /* 0x000fe40000410000 */
[----:B------:R-:W-:-:S02]  /*0c50*/  FADD.FTZ R160, -R201, R160 ;  /* 0x000000a0c9a07221 */ /* 0x000fc40000010100 */
[----:B------:R-:W-:Y:S02]  /*0c60*/  FADD.FTZ R131, R128, R163 ;  /* 0x000000a380837221 */ /* 0x000fe40000010000 */
[----:B------:R-:W-:Y:S02]  /*0c70*/  FFMA.FTZ R129, R154, R163, R129 ;  /* 0x000000a39a817223 */ /* 0x000fe40000010081 */
[----:B------:R-:W-:Y:S02]  /*0c80*/  FADD.FTZ R162, -R201, R162 ;  /* 0x000000a2c9a27221 */ /* 0x000fe40000010100 */
[----:B------:R-:W-:Y:S02]  /*0c90*/  FMUL.FTZ R160, R149, R160 ;  /* 0x000000a095a07220 */ /* 0x000fe40000410000 */
[----:B------:R-:W-:Y:S02]  /*0ca0*/  FMUL.FTZ R165, R37, R134 ;  /* 0x0000008625a57220 */ /* 0x000fe40000410000 */
[----:B------:R-:W-:-:S02]  /*0cb0*/  FADD.FTZ R128, R131, R158 ;  /* 0x0000009e83807221 */ /* 0x000fc40000010000 */
[----:B------:R-:W-:Y:S02]  /*0cc0*/  FFMA.FTZ R129, R161, R158, R129 ;  /* 0x0000009ea1817223 */ /* 0x000fe40000010081 */
[----:B------:R-:W-:Y:S02]  /*0cd0*/  FMUL.FTZ R167, R149, R162 ;  /* 0x000000a295a77220 */ /* 0x000fe40000410000 */
[----:B------:R-:W-:Y:S02]  /*0ce0*/  FMUL.FTZ R162, R36, R173 ;  /* 0x000000ad24a27220 */ /* 0x000fe40000410000 */
[----:B------:R-:W-:Y:S02]  /*0cf0*/  FADD.FTZ R166, -R201, R164 ;  /* 0x000000a4c9a67221 */ /* 0x000fe40000010100 */
[----:B------:R-:W-:Y:S02]  /*0d00*/  FADD.FTZ R131, R128, R165 ;  /* 0x000000a580837221 */ /* 0x000fe40000010000 */
[----:B------:R-:W-:-:S02]  /*0d10*/  FFMA.FTZ R129, R160, R165, R129 ;  /* 0x000000a5a0817223 */ /* 0x000fc40000010081 */
[----:B------:R-:W-:Y:S02]  /*0d20*/  FMUL.FTZ R164, R35, R172 ;  /* 0x000000ac23a47220 */ /* 0x000fe40000410000 */
[----:B------:R-:W-:Y:S02]  /*0d30*/  FMUL.FTZ R166, R149, R166 ;  /* 0x000000a695a67220 */ /* 0x000fe40000410000 */
[----:B------:R-:W-:Y:S02]  /*0d40*/  FADD.FTZ R131, R131, R162 ;  /* 0x000000a283837221 */ /* 0x000fe40000010000 */
[C---:B------:R-:W-:Y:S02]  /*0d50*/  FFMA.FTZ R129, R167.reuse, R162, R129 ;  /* 0x000000a2a7817223 */ /* 0x040fe40000010081 */
        /* <DEDUP_REMOVED lines=12> */
[C---:B------:R-:W-:Y:S02]  /*0e20*/  FFMA.FTZ R51, R166.reuse, R172, R51 ;  /* 0x000000aca6337223 */ /* 0x040fe40000010033 */
[----:B------:R-:W-:Y:S02]  /*0e30*/  FADD.FTZ R203, R131, R164 ;  /* 0x000000a483cb7221 */ /* 0x000fe40000010000 */
[----:B------:R-:W-:Y:S02]  /*0e40*/  FFMA.FTZ R204, R166, R164, R129 ;  /* 0x000000a4a6cc7223 */ /* 0x000fe40000010081 */
.L_x_211:
[----:B0-----:R-:W-:Y:S05]  /*0e50*/  BSYNC B0 ;  /* 0x0000000000007941 */ /* 0x001fea0003800000 */
.L_x_210:
[----:B------:R-:W-:Y:S01]  /*0e60*/  BSSY B0, `(.L_x_212) ;  /* 0x0000056000007945 */ /* 0x000fe20003800000 */
[----:B------:R-:W-:Y:S05]  /*0e70*/  @!P3 BRA `(.L_x_213) ;  /* 0x000005400000b947 */ /* 0x000fea0003800000 */
[----:B------:R-:W-:Y:S02]  /*0e80*/  LEA R128, P1, R173, c[0x0][0x188], 0x4 ;  /* 0x00006200ad807a11 */ /* 0x000fe400078220ff */
[----:B------:R-:W-:-:S02]  /*0e90*/  MOV R132, 0x10 ;  /* 0x0000001000847802 */ /* 0x000fc40000000f00 */
[----:B------:R-:W-:-:S03]  /*0ea0*/  LEA.HI.X R129, R173, c[0x0][0x18c], RZ, 0x4, P1 ;  /* 0x00006300ad817a11 */ /* 0x000fc600008f24ff */
[----:B------:R-:W-:-:S03]  /*0eb0*/  IMAD.WIDE.U32 R132, R173, R132, c[0x0][0x208] ;  /* 0x00008200ad847625 */ /* 0x000fc600078e0084 */
[----:B------:R-:W2:Y:S04]  /*0ec0*/  LDG.E.128 R128, [R128.64] ;  /* 0x0000000480807981 */ /* 0x000ea8000c1e1d00 */
        /* <DEDUP_REMOVED lines=9> */
[--C-:B------:R-:W-:Y:S01]  /*0f60*/  PRMT R172, RZ, 0x5410, R129.reuse ;  /* 0x00005410ffac7816 */ /* 0x100fe20000000081 */
[C---:B------:R-:W-:Y:S01]  /*0f70*/  FADD.FTZ R168, -R201.reuse, R168 ;  /* 0x000000a8c9a87221 */ /* 0x040fe20000010100 */
[----:B------:R-:W-:Y:S01]  /*0f80*/  PRMT R176, RZ, 0x7610, R129 ;  /* 0x00007610ffb07816 */ /* 0x000fe20000000081 */
[----:B------:R-:W-:Y:S01]  /*0f90*/  FADD.FTZ R128, -R201, R128 ;  /* 0x00000080c9807221 */ /* 0x000fe20000010100 */
[----:B------:R-:W-:Y:S01]  /*0fa0*/  PRMT R178, RZ, 0x5410, R130 ;  /* 0x00005410ffb27816 */ /* 0x000fe20000000082 */
[C---:B-----5:R-:W-:Y:S01]  /*0fb0*/  FMUL.FTZ R153, R149.reuse, R168 ;  /* 0x000000a895997220 */ /* 0x060fe20000410000 */
[--C-:B---3--:R-:W-:Y:S01]  /*0fc0*/  PRMT R129, RZ, 0x5410, R132.reuse ;  /* 0x00005410ff817816 */ /* 0x108fe20000000084 */
[----:B------:R-:W-:Y:S01]  /*0fd0*/  FMUL.FTZ R168, R149, R128 ;  /* 0x0000008095a87220 */ /* 0x000fe20000410000 */
[----:B------:R-:W-:Y:S01]  /*0fe0*/  PRMT R132, RZ, 0x7610, R132 ;  /* 0x00007610ff847816 */ /* 0x000fe20000000084 */
[----:B------:R-:W-:Y:S01]  /*0ff0*/  FADD.FTZ R128, -R201, R178 ;  /* 0x000000b2c9807221 */ /* 0x000fe20000010100 */
[--C-:B------:R-:W-:Y:S01]  /*1000*/  PRMT R184, RZ, 0x5410, R131.reuse ;  /* 0x00005410ffb87816 */ /* 0x100fe20000000083 */
[-C--:B------:R-:W-:Y:S01]  /*1010*/  FMUL.FTZ R170, R34, R129.reuse ;  /* 0x0000008122aa7220 */ /* 0x080fe20000410000 */
[----:B------:R-:W-:Y:S01]  /*1020*/  PRMT R186, RZ, 0x7610, R131 ;  /* 0x00007610ffba7816 */ /* 0x000fe20000000083 */
[----:B------:R-:W-:Y:S01]  /*1030*/  FMUL.FTZ R177, R149, R128 ;  /* 0x0000008095b17220 */ /* 0x000fe20000410000 */
[--C-:B------:R-:W-:Y:S01]  /*1040*/  PRMT R131, RZ, 0x5410, R133.reuse ;  /* 0x00005410ff837816 */ /* 0x100fe20000000085 */
[----:B------:R-:W-:Y:S01]  /*1050*/  FADD.FTZ R172, -R201, R172 ;  /* 0x000000acc9ac7221 */ /* 0x000fe20000010100 */
[----:B------:R-:W-:Y:S01]  /*1060*/  PRMT R182, RZ, 0x7610, R130 ;  /* 0x00007610ffb67816 */ /* 0x000fe20000000082 */
[----:B------:R-:W-:Y:S01]  /*1070*/  FMUL.FTZ R169, R33, R132 ;  /* 0x0000008421a97220 */ /* 0x000fe20000410000 */
[----:B------:R-:W-:Y:S01]  /*1080*/  PRMT R130, RZ, 0x7610, R133 ;  /* 0x00007610ff827816 */ /* 0x000fe20000000085 */
[----:B------:R-:W-:Y:S01]  /*1090*/  FADD.FTZ R128, R203, R170 ;  /* 0x000000aacb807221 */ /* 0x000fe20000010000 */
[----:B------:R-:W-:Y:S01]  /*10a0*/  PRMT R133, RZ, 0x5410, R134 ;  /* 0x00005410ff857816 */ /* 0x000fe20000000086 */
[C---:B------:R-:W-:Y:S01]  /*10b0*/  FFMA.FTZ R204, R153.reuse, R170, R204 ;  /* 0x000000aa99cc7223 */ /* 0x040fe200000100cc */
[----:B------:R-:W-:Y:S01]  /*10c0*/  PRMT R134, RZ, 0x7610, R134 ;  /* 0x00007610ff867816 */ /* 0x000fe20000000086 */
[----:B------:R-:W-:Y:S01]  /*10d0*/  FADD.FTZ R108, R108, R129 ;  /* 0x000000816c6c7221 */ /* 0x000fe20000010000 */
[--C-:B------:R-:W-:Y:S01]  /*10e0*/  PRMT R185, RZ, 0x5410, R135.reuse ;  /* 0x00005410ffb97816 */ /* 0x100fe20000000087 */
[----:B------:R-:W-:Y:S01]  /*10f0*/  FFMA.FTZ R116, R153, R129, R116 ;  /* 0x0000008199747223 */ /* 0x000fe20000010074 */
[----:B------:R-:W-:Y:S01]  /*1100*/  PRMT R206, RZ, 0x7610, R135 ;  /* 0x00007610ffce7816 */ /* 0x000fe20000000087 */
[----:B------:R-:W-:-:S02]  /*1110*/  FADD.FTZ R176, -R201, R176 ;  /* 0x000000b0c9b07221 */ /* 0x000fc40000010100 */
[C---:B------:R-:W-:Y:S02]  /*1120*/  FMUL.FTZ R171, R149.reuse, R172 ;  /* 0x000000ac95ab7220 */ /* 0x040fe40000410000 */
[----:B------:R-:W-:Y:S02]  /*1130*/  FMUL.FTZ R178, R32, R131 ;  /* 0x0000008320b27220 */ /* 0x000fe40000410000 */
[----:B------:R-:W-:Y:S02]  /*1140*/  FADD.FTZ R129, R128, R169 ;  /* 0x000000a980817221 */ /* 0x000fe40000010000 */
[----:B------:R-:W-:Y:S02]  /*1150*/  FFMA.FTZ R204, R168, R169, R204 ;  /* 0x000000a9a8cc7223 */ /* 0x000fe400000100cc */
[----:B------:R-:W-:Y:S02]  /*1160*/  FMUL.FTZ R176, R149, R176 ;  /* 0x000000b095b07220 */ /* 0x000fe40000410000 */
[----:B------:R-:W-:-:S02]  /*1170*/  FMUL.FTZ R179, R31, R130 ;  /* 0x000000821fb37220 */ /* 0x000fc40000410000 */
[----:B------:R-:W-:Y:S02]  /*1180*/  FADD.FTZ R128, R129, R178 ;  /* 0x000000b281807221 */ /* 0x000fe40000010000 */
[----:B------:R-:W-:Y:S02]  /*1190*/  FFMA.FTZ R204, R171, R178, R204 ;  /* 0x000000b2abcc7223 */ /* 0x000fe400000100cc */
[----:B------:R-:W-:Y:S02]  /*11a0*/  FMUL.FTZ R180, R30, R133 ;  /* 0x000000851eb47220 */ /* 0x000fe40000410000 */
[----:B------:R-:W-:Y:S02]  /*11b0*/  FADD.FTZ R182, -R201, R182 ;  /* 0x000000b6c9b67221 */ /* 0x000fe40000010100 */
[----:B------:R-:W-:Y:S02]  /*11c0*/  FADD.FTZ R129, R128, R179 ;  /* 0x000000b380817221 */ /* 0x000fe40000010000 */
[----:B------:R-:W-:-:S02]  /*11d0*/  FFMA.FTZ R204, R176, R179, R204 ;  /* 0x000000b3b0cc7223 */ /* 0x000fc400000100cc */
[----:B------:R-:W-:Y:S02]  /*11e0*/  FADD.FTZ R184, -R201, R184 ;  /* 0x000000b8c9b87221 */ /* 0x000fe40000010100 */
[----:B------:R-:W-:Y:S02]  /*11f0*/  FMUL.FTZ R182, R149, R182 ;  /* 0x000000b695b67220 */ /* 0x000fe40000410000 */
[----:B------:R-:W-:Y:S02]  /*1200*/  FMUL.FTZ R181, R29, R134 ;  /* 0x000000861db57220 */ /* 0x000fe40000410000 */
[----:B------:R-:W-:Y:S02]  /*1210*/  FADD.FTZ R128, R129, R180 ;  /* 0x000000b481807221 */ /* 0x000fe40000010000 */
[----:B------:R-:W-:Y:S02]  /*1220*/  FFMA.FTZ R204, R177, R180, R204 ;  /* 0x000000b4b1cc7223 */ /* 0x000fe400000100cc */
[----:B------:R-:W-:-:S02]  /*1230*/  FMUL.FTZ R183, R149, R184 ;  /* 0x000000b895b77220 */ /* 0x000fc40000410000 */
[----:B------:R-:W-:Y:S02]  /*1240*/  FMUL.FTZ R184, R28, R185 ;  /* 0x000000b91cb87220 */ /* 0x000fe40000410000 */
[----:B------:R-:W-:Y:S02]  /*1250*/  FADD.FTZ R186, -R201, R186 ;  /* 0x000000bac9ba7221 */ /* 0x000fe40000010100 */
[----:B------:R-:W-:Y:S02]  /*1260*/  FADD.FTZ R129, R128, R181 ;  /* 0x000000b580817221 */ /* 0x000fe40000010000 */
[----:B------:R-:W-:Y:S02]  /*1270*/  FFMA.FTZ R204, R182, R181, R204 ;  /* 0x000000b5b6cc7223 */ /* 0x000fe400000100cc */
        /* <DEDUP_REMOVED lines=20> */
.L_x_213:
[----:B------:R-:W-:Y:S05]  /*13c0*/  BSYNC B0 ;  /* 0x0000000000007941 */ /* 0x000fea0003800000 */
.L_x_212:
[----:B------:R-:W-:Y:S01]  /*13d0*/  BSSY B0, `(.L_x_214) ;  /* 0x0000055000007945 */ /* 0x000fe20003800000 */
[----:B------:R-:W-:Y:S05]  /*13e0*/  @!P4 BRA `(.L_x_215) ;  /* 0x000005300000c947 */ /* 0x000fea0003800000 */
[----:B------:R-:W-:Y:S01]  /*13f0*/  HFMA2.MMA R132, -RZ, RZ, 0, 9.5367431640625e-07 ;  /* 0x00000010ff847435 */ /* 0x000fe200000001ff */
        /* <DEDUP_REMOVED lines=11> */
[--C-:B------:R-:W-:Y:S02]  /*14b0*/  PRMT R190, RZ, 0x5410, R129.reuse ;  /* 0x00005410ffbe7816 */ /* 0x100fe40000000081 */
[----:B------:R-:W-:Y:S02]  /*14c0*/  PRMT R192, RZ, 0x7610, R129 ;  /* 0x00007610ffc07816 */ /* 0x000fe40000000081 */
[----:B------:R-:W-:Y:S01]  /*14d0*/  PRMT R188, RZ, 0x7610, R128 ;  /* 0x00007610ffbc7816 */ /* 0x000fe20000000080 */
[C---:B------:R-:W-:Y:S01]  /*14e0*/  FADD.FTZ R128, -R201.reuse, R172 ;  /* 0x000000acc9807221 */ /* 0x040fe20000010100 */
[----:B---3--:R-:W-:Y:S01]  /*14f0*/  PRMT R129, RZ, 0x5410, R132 ;  /* 0x00005410ff817816 */ /* 0x008fe20000000084 */
[C---:B------:R-:W-:Y:S01]  /*1500*/  FADD.FTZ R192, -R201.reuse, R192 ;  /* 0x000000c0c9c07221 */ /* 0x040fe20000010100 */
[----:B------:R-:W-:Y:S01]  /*1510*/  PRMT R194, RZ, 0x5410, R130 ;  /* 0x00005410ffc27816 */ /* 0x000fe20000000082 */
[C---:B------:R-:W-:Y:S01]  /*1520*/  FADD.FTZ R188, -R201.reuse, R188 ;  /* 0x000000bcc9bc7221 */ /* 0x040fe20000010100 */
[----:B------:R-:W-:Y:S01]  /*1530*/  PRMT R198, RZ, 0x7610, R130 ;  /* 0x00007610ffc67816 */ /* 0x000fe20000000082 */
[----:B------:R-:W-:Y:S01]  /*1540*/  FADD.FTZ R130, -R201, R190 ;  /* 0x000000bec9827221 */ /* 0x000fe20000010100 */
[----:B------:R-:W-:Y:S01]  /*1550*/  PRMT R132, RZ, 0x7610, R132 ;  /* 0x00007610ff847816 */ /* 0x000fe20000000084 */
[C---:B-----5:R-:W-:Y:S01]  /*1560*/  FMUL.FTZ R155, R149.reuse, R128 ;  /* 0x00000080959b7220 */ /* 0x060fe20000410000 */
[--C-:B------:R-:W-:Y:S01]  /*1570*/  PRMT R200, RZ, 0x5410, R131.reuse ;  /* 0x00005410ffc87816 */ /* 0x100fe20000000083 */
[-C--:B------:R-:W-:Y:S01]  /*1580*/  FMUL.FTZ R190, R26, R129.reuse ;  /* 0x000000811abe7220 */ /* 0x080fe20000410000 */
[----:B------:R-:W-:Y:S01]  /*1590*/  PRMT R202, RZ, 0x7610, R131 ;  /* 0x00007610ffca7816 */ /* 0x000fe20000000083 */
[----:B------:R-:W-:Y:S01]  /*15a0*/  FMUL.FTZ R188, R149, R188 ;  /* 0x000000bc95bc7220 */ /* 0x000fe20000410000 */
[--C-:B------:R-:W-:Y:S01]  /*15b0*/  PRMT R131, RZ, 0x5410, R133.reuse ;  /* 0x00005410ff837816 */ /* 0x100fe20000000085 */
[----:B------:R-:W-:Y:S01]  /*15c0*/  FMUL.FTZ R189, R25, R132 ;  /* 0x0000008419bd7220 */ /* 0x000fe20000410000 */
[----:B------:R-:W-:Y:S01]  /*15d0*/  PRMT R172, RZ, 0x7610, R133 ;  /* 0x00007610ffac7816 */ /* 0x000fe20000000085 */
[----:B------:R-:W-:Y:S01]  /*15e0*/  FADD.FTZ R128, R203, R190 ;  /* 0x000000becb807221 */ /* 0x000fe20000010000 */
[----:B------:R-:W-:Y:S01]  /*15f0*/  PRMT R133, RZ, 0x5410, R134 ;  /* 0x00005410ff857816 */ /* 0x000fe20000000086 */
[----:B------:R-:W-:Y:S01]  /*1600*/  FFMA.FTZ R204, R155, R190, R204 ;  /* 0x000000be9bcc7223 */ /* 0x000fe200000100cc */
[----:B------:R-:W-:Y:S01]  /*1610*/  PRMT R134, RZ, 0x7610, R134 ;  /* 0x00007610ff867816 */ /* 0x000fe20000000086 */
[----:B------:R-:W-:Y:S01]  /*1620*/  FADD.FTZ R196, -R201, R194 ;  /* 0x000000c2c9c47221 */ /* 0x000fe20000010100 */
[----:B------:R-:W-:Y:S01]  /*1630*/  PRMT R173, RZ, 0x5410, R135 ;  /* 0x00005410ffad7816 */ /* 0x000fe20000000087 */
[----:B------:R-:W-:Y:S01]  /*1640*/  FADD.FTZ R76, R76, R129 ;  /* 0x000000814c4c7221 */ /* 0x000fe20000010000 */
[----:B------:R-:W-:Y:S01]  /*1650*/  PRMT R206, RZ, 0x7610, R135 ;  /* 0x00007610ffce7816 */ /* 0x000fe20000000087 */
[----:B------:R-:W-:-:S02]  /*1660*/  FFMA.FTZ R56, R155, R129, R56 ;  /* 0x000000819b387223 */ /* 0x000fc40000010038 */
        /* <DEDUP_REMOVED lines=10> */
[----:B------:R-:W-:Y:S02]  /*1710*/  FMUL.FTZ R196, R22, R133 ;  /* 0x0000008516c47220 */ /* 0x000fe40000410000 */
[----:B------:R-:W-:-:S02]  /*1720*/  FADD.FTZ R129, R128, R191 ;  /* 0x000000bf80817221 */ /* 0x000fc40000010000 */
[----:B------:R-:W-:Y:S02]  /*1730*/  FFMA.FTZ R204, R192, R191, R204 ;  /* 0x000000bfc0cc7223 */ /* 0x000fe400000100cc */
[----:B------:R-:W-:Y:S02]  /*1740*/  FADD.FTZ R200, -R201, R200 ;  /* 0x000000c8c9c87221 */ /* 0x000fe40000010100 */
[----:B------:R-:W-:Y:S02]  /*1750*/  FMUL.FTZ R198, R149, R198 ;  /* 0x000000c695c67220 */ /* 0x000fe40000410000 */
[----:B------:R-:W-:Y:S02]  /*1760*/  FMUL.FTZ R195, R21, R134 ;  /* 0x0000008615c37220 */ /* 0x000fe40000410000 */
[----:B------:R-:W-:Y:S02]  /*1770*/  FADD.FTZ R128, R129, R196 ;  /* 0x000000c481807221 */ /* 0x000fe40000010000 */
[----:B------:R-:W-:-:S02]  /*1780*/  FFMA.FTZ R204, R193, R196, R204 ;  /* 0x000000c4c1cc7223 */ /* 0x000fc400000100cc */
[----:B------:R-:W-:Y:S02]  /*1790*/  FMUL.FTZ R197, R149, R200 ;  /* 0x000000c895c57220 */ /* 0x000fe40000410000 */
[----:B------:R-:W-:Y:S02]  /*17a0*/  FADD.FTZ R202, -R201, R202 ;  /* 0x000000cac9ca7221 */ /* 0x000fe40000010100 */
[----:B------:R-:W-:Y:S02]  /*17b0*/  FMUL.FTZ R200, R20, R173 ;  /* 0x000000ad14c87220 */ /* 0x000fe40000410000 */
[----:B------:R-:W-:Y:S02]  /*17c0*/  FADD.FTZ R129, R128, R195 ;  /* 0x000000c380817221 */ /* 0x000fe40000010000 */
[----:B------:R-:W-:Y:S02]  /*17d0*/  FFMA.FTZ R204, R198, R195, R204 ;  /* 0x000000c3c6cc7223 */ /* 0x000fe400000100cc */
[----:B------:R-:W-:-:S02]  /*17e0*/  FMUL.FTZ R199, R19, R206 ;  /* 0x000000ce13c77220 */ /* 0x000fc40000410000 */
[----:B------:R-:W-:Y:S02]  /*17f0*/  FMUL.FTZ R202, R149, R202 ;  /* 0x000000ca95ca7220 */ /* 0x000fe40000410000 */
        /* <DEDUP_REMOVED lines=18> */
.L_x_215:
[----:B------:R-:W-:Y:S05]  /*1920*/  BSYNC B0 ;  /* 0x0000000000007941 */ /* 0x000fea0003800000 */
.L_x_214:
[----:B------:R-:W-:Y:S02]  /*1930*/  LOP3.LUT R205, R175, 0x7fffffc, RZ, 0xc0, !PT ;  /* 0x07fffffcafcd7812 */ /* 0x000fe400078ec0ff */
[----:B------:R-:W-:Y:S02]  /*1940*/  MOV R201, 0x3f800000 ;  /* 0x3f80000000c97802 */ /* 0x000fe40000000f00 */
[----:B------:R-:W-:Y:S02]  /*1950*/  LOP3.LUT P1, RZ, R139, 0x1f, RZ, 0xc0, !PT ;  /* 0x0000001f8bff7812 */ /* 0x000fe4000782c0ff */
[----:B------:R-:W-:Y:S02]  /*1960*/  @!P5 IADD3 R205, R205, 0x4, RZ ;  /* 0x00000004cdcdd810 */ /* 0x000fe40007ffe0ff */
[----:B-----5:R-:W-:Y:S01]  /*1970*/  @P0 PRMT R201, RZ, 0x5410, R174 ;  /* 0x00005410ffc90816 */ /* 0x020fe200000000ae */
[----:B------:R-:W-:Y:S06]  /*1980*/  BRA.DIV ~URZ, `(.L_x_216) ;  /* 0x00001a127f007947 */ /* 0x000fec000b800000 */
[----:B------:R0:W1:Y:S02]  /*1990*/  SHFL.DOWN PT, R130, R203, 0x10, 0x1f ;  /* 0x0a001f00cb827f89 */ /* 0x00006400000e0000 */
.L_x_229:
        /* <DEDUP_REMOVED lines=18> */
.L_x_230:
        /* <DEDUP_REMOVED lines=24> */
[----:B------:R-:W-:-:S10]  /*1c40*/  HFMA2.MMA R174, -RZ, RZ, 0, 9.5367431640625e-07 ;  /* 0x00000010ffae7435 */ /* 0x000fd400000001ff */
[----:B------:R-:W-:-:S06]  /*1c50*/  IMAD.WIDE.U32 R128, R147, R174, c[0x0][0x170] ;  /* 0x00005c0093807625 */ /* 0x000fcc00078e00ae */
[----:B------:R-:W2:Y:S01]  /*1c60*/  LDG.E.128 R128, [R128.64] ;  /* 0x0000000480807981 */ /* 0x000ea2000c1e1d00 */
[----:B------:R-:W-:Y:S01]  /*1c70*/  ISETP.NE.U32.AND P0, PT, RZ, c[0x0][0x218], PT ;  /* 0x00008600ff007a0c */ /* 0x000fe20003f05070 */
[-CC-:B------:R-:W-:Y:S02]  /*1c80*/  FFMA.FTZ R133, R159, R203.reuse, R204.reuse ;  /* 0x000000cb9f857223 */ /* 0x180fe400000100cc */
[-CC-:B------:R-:W-:Y:S01]  /*1c90*/  FFMA.FTZ R134, R154, R203.reuse, R204.reuse ;  /* 0x000000cb9a867223 */ /* 0x180fe200000100cc */
[----:B------:R-:W-:Y:S01]  /*1ca0*/  ISETP.NE.AND.EX P1, PT, RZ, c[0x0][0x21c], PT, P0 ;  /* 0x00008700ff007a0c */ /* 0x000fe20003f25300 */
[----:B------:R-:W-:Y:S01]  /*1cb0*/  FADD.FTZ R132, R156, -R133 ;  /* 0x800000859c847221 */ /* 0x000fe20000010000 */
[----:B------:R-:W-:Y:S01]  /*1cc0*/  ISETP.NE.U32.AND P0, PT, RZ, c[0x0][0x258], PT ;  /* 0x00009600ff007a0c */ /* 0x000fe20003f05070 */
[----:B------:R-:W-:Y:S02]  /*1cd0*/  FFMA.FTZ R133, R161, R203, R204 ;  /* 0x000000cba1857223 */ /* 0x000fe400000100cc */
[----:B------:R-:W-:Y:S01]  /*1ce0*/  FMUL.FTZ R172, R149, R132 ;  /* 0x0000008495ac7220 */ /* 0x000fe20000410000 */
[----:B------:R-:W-:Y:S01]  /*1cf0*/  ISETP.NE.AND.EX P0, PT, RZ, c[0x0][0x25c], PT, P0 ;  /* 0x00009700ff007a0c */ /* 0x000fe20003f05300 */
[----:B------:R-:W-:-:S02]  /*1d00*/  FADD.FTZ R132, R158, -R133 ;  /* 0x800000859e847221 */ /* 0x000fc40000010000 */
[----:B------:R-:W-:Y:S02]  /*1d10*/  FADD.FTZ R134, R163, -R134 ;  /* 0x80000086a3867221 */ /* 0x000fe40000010000 */
[C---:B------:R-:W-:Y:S02]  /*1d20*/  FMUL.FTZ R212, R149.reuse, R132 ;  /* 0x0000008495d47220 */ /* 0x040fe40000410000 */
[----:B------:R-:W-:Y:S01]  /*1d30*/  @P1 PRMT R133, RZ, 0x5410, R113 ;  /* 0x00005410ff851816 */ /* 0x000fe20000000071 */
[----:B------:R-:W-:Y:S01]  /*1d40*/  FMUL.FTZ R208, R149, R134 ;  /* 0x0000008695d07220 */ /* 0x000fe20000410000 */
[----:B------:R-:W-:Y:S01]  /*1d50*/  @P1 PRMT R135, RZ, 0x7610, R114 ;  /* 0x00007610ff871816 */ /* 0x000fe20000000072 */
[----:B------:R-:W-:Y:S02]  /*1d60*/  FFMA.FTZ R206, R160, R203, R204 ;  /* 0x000000cba0ce7223 */ /* 0x000fe400000100cc */
[----:B------:R-:W-:Y:S01]  /*1d70*/  @P1 FADD.FTZ R172, R172, R133 ;  /* 0x00000085acac1221 */ /* 0x000fe20000010000 */
[----:B------:R-:W-:Y:S01]  /*1d80*/  @P1 PRMT R133, RZ, 0x7610, R113 ;  /* 0x00007610ff851816 */ /* 0x000fe20000000071 */
[----:B------:R-:W-:-:S02]  /*1d90*/  FADD.FTZ R206, R165, -R206 ;  /* 0x800000cea5ce7221 */ /* 0x000fc40000010000 */
[-C--:B------:R-:W-:Y:S02]  /*1da0*/  FFMA.FTZ R134, R150, R203.reuse, R204 ;  /* 0x000000cb96867223 */ /* 0x080fe400000100cc */
[----:B------:R-:W-:Y:S01]  /*1db0*/  @P1 FADD.FTZ R208, R208, R133 ;  /* 0x00000085d0d01221 */ /* 0x000fe20000010000 */
[----:B------:R-:W-:Y:S01]  /*1dc0*/  @P1 PRMT R133, RZ, 0x5410, R114 ;  /* 0x00005410ff851816 */ /* 0x000fe20000000072 */
[----:B------:R-:W-:Y:S02]  /*1dd0*/  FMUL.FTZ R214, R149, R206 ;  /* 0x000000ce95d67220 */ /* 0x000fe40000410000 */
[----:B------:R-:W-:Y:S01]  /*1de0*/  FADD.FTZ R134, R157, -R134 ;  /* 0x800000869d867221 */ /* 0x000fe20000010000 */
[----:B------:R-:W-:Y:S01]  /*1df0*/  @P0 F2FP.BF16.PACK_AB R173, RZ, R208 ;  /* 0x000000d0ffad023e */ /* 0x000fe200000010ff */
[----:B------:R-:W-:Y:S02]  /*1e00*/  @P1 FADD.FTZ R212, R212, R133 ;  /* 0x00000085d4d41221 */ /* 0x000fe40000010000 */
[----:B------:R-:W-:-:S02]  /*1e10*/  FFMA.FTZ R133, R151, R203, R204 ;  /* 0x000000cb97857223 */ /* 0x000fc400000100cc */
[----:B------:R-:W-:Y:S01]  /*1e20*/  FMUL.FTZ R134, R149, R134 ;  /* 0x0000008695867220 */ /* 0x000fe20000410000 */
[----:B------:R-:W-:Y:S01]  /*1e30*/  @P0 F2FP.BF16.PACK_AB R175, RZ, R212 ;  /* 0x000000d4ffaf023e */ /* 0x000fe200000010ff */
[----:B------:R-:W-:Y:S02]  /*1e40*/  FADD.FTZ R132, R152, -R133 ;  /* 0x8000008598847221 */ /* 0x000fe40000010000 */
[----:B------:R-:W-:Y:S01]  /*1e50*/  FFMA.FTZ R133, R167, R203, R204 ;  /* 0x000000cba7857223 */ /* 0x000fe200000100cc */
[----:B------:R-:W-:Y:S01]  /*1e60*/  @P0 PRMT R54, R175, 0x7610, R54 ;  /* 0x00007610af360816 */ /* 0x000fe20000000036 */
[----:B------:R-:W-:Y:S02]  /*1e70*/  FMUL.FTZ R132, R149, R132 ;  /* 0x0000008495847220 */ /* 0x000fe40000410000 */
[----:B------:R-:W-:Y:S01]  /*1e80*/  FADD.FTZ R206, R162, -R133 ;  /* 0x80000085a2ce7221 */ /* 0x000fe20000010000 */
[----:B------:R-:W-:Y:S01]  /*1e90*/  @P1 PRMT R133, RZ, 0x5410, R112 ;  /* 0x00005410ff851816 */ /* 0x000fe20000000070 */
[----:B------:R-:W-:-:S02]  /*1ea0*/  @P1 FADD.FTZ R214, R214, R135 ;  /* 0x00000087d6d61221 */ /* 0x000fc40000010000 */
[----:B------:R-:W-:Y:S02]  /*1eb0*/  FFMA.FTZ R135, R166, R203, R204 ;  /* 0x000000cba6877223 */ /* 0x000fe400000100cc */
[----:B------:R-:W-:Y:S01]  /*1ec0*/  @P1 FADD.FTZ R132, R132, R133 ;  /* 0x0000008584841221 */ /* 0x000fe20000010000 */
[----:B------:R-:W-:Y:S01]  /*1ed0*/  @P1 PRMT R133, RZ, 0x7610, R112 ;  /* 0x00007610ff851816 */ /* 0x000fe20000000070 */
[C---:B------:R-:W-:Y:S01]  /*1ee0*/  FMUL.FTZ R216, R149.reuse, R206 ;  /* 0x000000ce95d87220 */ /* 0x040fe20000410000 */
[----:B------:R-:W-:Y:S01]  /*1ef0*/  @P0 F2FP.BF16.PACK_AB R211, RZ, R214 ;  /* 0x000000d6ffd3023e */ /* 0x000fe200000010ff */
[----:B------:R-:W-:Y:S01]  /*1f00*/  FADD.FTZ R210, R164, -R135 ;  /* 0x80000087a4d27221 */ /* 0x000fe20000010000 */
[----:B------:R-:W-:Y:S01]  /*1f10*/  @P0 F2FP.BF16.PACK_AB R135, RZ, R172 ;  /* 0x000000acff87023e */ /* 0x000fe200000010ff */
[----:B------:R-:W-:Y:S01]  /*1f20*/  @P1 FADD.FTZ R134, R134, R133 ;  /* 0x0000008586861221 */ /* 0x000fe20000010000 */
[----:B------:R-:W-:Y:S01]  /*1f30*/  @P1 PRMT R133, RZ, 0x5410, R115 ;  /* 0x00005410ff851816 */ /* 0x000fe20000000073 */
[----:B------:R-:W-:Y:S01]  /*1f40*/  FMUL.FTZ R218, R149, R210 ;  /* 0x000000d295da7220 */ /* 0x000fe20000410000 */
        /* <DEDUP_REMOVED lines=10> */
[----:B------:R-:W-:Y:S01]  /*1ff0*/  @P0 F2FP.BF16.PACK_AB R133, RZ, R132 ;  /* 0x00000084ff85023e */ /* 0x000fe200000010ff */
[-C--:B------:R-:W-:Y:S01]  /*2000*/  FMUL.FTZ R214, R214, R201.reuse ;  /* 0x000000c9d6d67220 */ /* 0x080fe20000410000 */
[----:B------:R-:W-:Y:S01]  /*2010*/  @P0 PRMT R55, R213, 0x7610, R55 ;  /* 0x00007610d5370816 */ /* 0x000fe20000000037 */
[-C--:B------:R-:W-:Y:S01]  /*2020*/  FMUL.FTZ R205, R132, R201.reuse ;  /* 0x000000c984cd7220 */ /* 0x080fe20000410000 */
[----:B------:R-:W-:Y:S01]  /*2030*/  @P0 F2FP.BF16.PACK_AB R217, RZ, R218 ;  /* 0x000000daffd9023e */ /* 0x000fe200000010ff */
[-C--:B------:R-:W-:Y:S01]  /*2040*/  FMUL.FTZ R208, R134, R201.reuse ;  /* 0x000000c986d07220 */ /* 0x080fe20000410000 */
[----:B------:R-:W-:Y:S01]  /*2050*/  @P0 PRMT R52, R133, 0x7610, R52 ;  /* 0x0000761085340816 */ /* 0x000fe20000000034 */
[-C--:B------:R-:W-:Y:S01]  /*2060*/  FMUL.FTZ R215, R216, R201.reuse ;  /* 0x000000c9d8d77220 */ /* 0x080fe20000410000 */
[----:B------:R-:W-:Y:S01]  /*2070*/  @P0 PRMT R54, R54, 0x5410, R211 ;  /* 0x0000541036360816 */ /* 0x000fe200000000d3 */
[----:B------:R-:W-:Y:S01]  /*2080*/  FMUL.FTZ R218, R218, R201 ;  /* 0x000000c9dada7220 */ /* 0x000fe20000410000 */
[----:B------:R-:W-:Y:S01]  /*2090*/  @P0 PRMT R52, R52, 0x5410, R206 ;  /* 0x0000541034340816 */ /* 0x000fe200000000ce */
[----:B------:R-:W-:Y:S01]  /*20a0*/  FMUL.FTZ R133, R16, R207 ;  /* 0x000000cf10857220 */ /* 0x000fe20000410000 */
[----:B------:R-:W-:Y:S01]  /*20b0*/  @P0 PRMT R55, R55, 0x5410, R217 ;  /* 0x0000541037370816 */ /* 0x000fe200000000d9 */
[----:B------:R-:W-:-:S02]  /*20c0*/  FMUL.FTZ R134, R15, R210 ;  /* 0x000000d20f867220 */ /* 0x000fc40000410000 */
[----:B------:R-:W-:Y:S02]  /*20d0*/  FMUL.FTZ R172, R14, R209 ;  /* 0x000000d10eac7220 */ /* 0x000fe40000410000 */
[----:B------:R-:W-:Y:S01]  /*20e0*/  FMUL.FTZ R175, R13, R214 ;  /* 0x000000d60daf7220 */ /* 0x000fe20000410000 */
[----:B------:R-:W-:Y:S01]  /*20f0*/  F2FP.BF16.PACK_AB R133, R134, R133 ;  /* 0x000000858685723e */ /* 0x000fe200000010ff */
[----:B------:R-:W-:Y:S02]  /*2100*/  FMUL.FTZ R132, R18, R205 ;  /* 0x000000cd12847220 */ /* 0x000fe40000410000 */
[----:B------:R-:W-:Y:S01]  /*2110*/  FMUL.FTZ R135, R17, R208 ;  /* 0x000000d011877220 */ /* 0x000fe20000410000 */
[----:B------:R-:W-:Y:S01]  /*2120*/  F2FP.BF16.PACK_AB R134, R175, R172 ;  /* 0x000000acaf86723e */ /* 0x000fe200000010ff */
[----:B------:R-:W-:Y:S02]  /*2130*/  FMUL.FTZ R212, R12, R215 ;  /* 0x000000d70cd47220 */ /* 0x000fe40000410000 */
[----:B------:R-:W-:Y:S01]  /*2140*/  FMUL.FTZ R219, R11, R218 ;  /* 0x000000da0bdb7220 */ /* 0x000fe20000410000 */
[----:B------:R-:W-:Y:S01]  /*2150*/  F2FP.BF16.PACK_AB R132, R135, R132 ;  /* 0x000000848784723e */ /* 0x000fe200000010ff */
[----:B------:R-:W-:-:S03]  /*2160*/  @P0 IMAD.WIDE.U32 R172, R147, R174, c[0x0][0x258] ;  /* 0x0000960093ac0625 */ /* 0x000fc600078e00ae */
[----:B------:R-:W-:Y:S01]  /*2170*/  F2FP.BF16.PACK_AB R135, R219, R212 ;  /* 0x000000d4db87723e */ /* 0x000fe200000010ff */
[C---:B------:R-:W-:Y:S01]  /*2180*/  IMAD.WIDE.U32 R174, R147.reuse, R174, c[0x0][0x248] ;  /* 0x0000920093ae7625 */ /* 0x040fe200078e00ae */
[----:B------:R-:W-:Y:S01]  /*2190*/  @P0 STG.E.128 [R172.64], R52 ;  /* 0x00000034ac000986 */ /* 0x000fe2000c101d04 */
[----:B------:R-:W-:-:S03]  /*21a0*/  IADD3 R147, R147, 0x80, RZ ;  /* 0x0000008093937810 */ /* 0x000fc60007ffe0ff */
[----:B------:R2:W-:Y:S02]  /*21b0*/  STG.E.128 [R174.64], R132 ;  /* 0x00000084ae007986 */ /* 0x0005e4000c101d04 */
[--C-:B--2---:R-:W-:Y:S02]  /*21c0*/  PRMT R133, RZ, 0x5410, R129.reuse ;  /* 0x00005410ff857816 */ /* 0x104fe40000000081 */
[----:B------:R-:W-:Y:S02]  /*21d0*/  PRMT R132, RZ, 0x7610, R129 ;  /* 0x00007610ff847816 */ /* 0x000fe40000000081 */
[----:B------:R-:W-:Y:S01]  /*21e0*/  PRMT R135, RZ, 0x5410, R130 ;  /* 0x00005410ff877816 */ /* 0x000fe20000000082 */
[----:B------:R-:W-:Y:S01]  /*21f0*/  FFMA.FTZ R86, R133, R207, R86 ;  /* 0x000000cf85567223 */ /* 0x000fe20000010056 */
        /* <DEDUP_REMOVED lines=9> */
[----:B------:R-:W-:-:S02]  /*2290*/  FFMA.FTZ R85, R128, R208, R85 ;  /* 0x000000d080557223 */ /* 0x000fc40000010055 */
[----:B------:R-:W-:Y:S02]  /*22a0*/  FFMA.FTZ R90, R173, R215, R90 ;  /* 0x000000d7ad5a7223 */ /* 0x000fe4000001005a */
[----:B------:R-:W-:Y:S02]  /*22b0*/  FFMA.FTZ R91, R134, R218, R91 ;  /* 0x000000da865b7223 */ /* 0x000fe4000001005b */
.L_x_219:
[----:B------:R-:W-:Y:S05]  /*22c0*/  BSYNC B0 ;  /* 0x0000000000007941 */ /* 0x000fea0003800000 */
.L_x_218:
[----:B------:R-:W-:Y:S01]  /*22d0*/  BSSY B0, `(.L_x_220) ;  /* 0x000006c000007945 */ /* 0x000fe20003800000 */
[----:B------:R-:W-:Y:S05]  /*22e0*/  @!P3 BRA `(.L_x_221) ;  /* 0x000006a00000b947 */ /* 0x000fea0003800000 */
[----:B------:R-:W-:-:S05]  /*22f0*/  MOV R128, 0x10 ;  /* 0x0000001000807802 */ /* 0x000fca0000000f00 */
[----:B------:R-:W-:-:S06]  /*2300*/  IMAD.WIDE.U32 R128, R147, R128, c[0x0][0x170] ;  /* 0x00005c0093807625 */ /* 0x000fcc00078e0080 */
[----:B------:R-:W2:Y:S01]  /*2310*/  LDG.E.128 R128, [R128.64] ;  /* 0x0000000480807981 */ /* 0x000ea2000c1e1d00 */
[----:B------:R-:W-:Y:S01]  /*2320*/  ISETP.NE.U32.AND P0, PT, RZ, c[0x0][0x218], PT ;  /* 0x00008600ff007a0c */ /* 0x000fe20003f05070 */
[-CC-:B------:R-:W-:Y:S01]  /*2330*/  FFMA.FTZ R133, R177, R203.reuse, R204.reuse ;  /* 0x000000cbb1857223 */ /* 0x180fe200000100cc */
        /* <DEDUP_REMOVED lines=9> */
[----:B------:R-:W-:Y:S02]  /*23d0*/  FFMA.FTZ R134, R168, R203, R204 ;  /* 0x000000cba8867223 */ /* 0x000fe400000100cc */
[--C-:B------:R-:W-:Y:S01]  /*23e0*/  @P0 PRMT R133, RZ, 0x5410, R42.reuse ;  /* 0x00005410ff850816 */ /* 0x100fe2000000002a */
[C---:B------:R-:W-:Y:S02]  /*23f0*/  FMUL.FTZ R210, R149.reuse, R172 ;  /* 0x000000ac95d27220 */ /* 0x040fe40000410000 */
[----:B------:R-:W-:Y:S02]  /*2400*/  FMUL.FTZ R132, R149, R132 ;  /* 0x0000008495847220 */ /* 0x000fe40000410000 */
[----:B------:R-:W-:Y:S01]  /*2410*/  @P0 FADD.FTZ R206, R206, R133 ;  /* 0x00000085cece0221 */ /* 0x000fe20000010000 */
[----:B------:R-:W-:Y:S01]  /*2420*/  @P0 PRMT R133, RZ, 0x7610, R42 ;  /* 0x00007610ff850816 */ /* 0x000fe2000000002a */
[----:B------:R-:W-:-:S02]  /*2430*/  FADD.FTZ R134, R169, -R134 ;  /* 0x80000086a9867221 */ /* 0x000fc40000010000 */
[-C--:B------:R-:W-:Y:S01]  /*2440*/  FFMA.FTZ R135, R171, R203.reuse, R204 ;  /* 0x000000cbab877223 */ /* 0x080fe200000100cc */
[----:B------:R-:W-:Y:S01]  /*2450*/  @P1 F2FP.BF16.PACK_AB R173, RZ, R206 ;  /* 0x000000ceffad123e */ /* 0x000fe200000010ff */
[----:B------:R-:W-:Y:S01]  /*2460*/  @P0 FADD.FTZ R210, R210, R133 ;  /* 0x00000085d2d20221 */ /* 0x000fe20000010000 */
[----:B------:R-:W-:Y:S01]  /*2470*/  @P0 PRMT R133, RZ, 0x5410, R40 ;  /* 0x00005410ff850816 */ /* 0x000fe20000000028 */
[----:B------:R-:W-:Y:S01]  /*2480*/  FMUL.FTZ R134, R149, R134 ;  /* 0x0000008695867220 */ /* 0x000fe20000410000 */
[----:B------:R-:W-:Y:S01]  /*2490*/  @P1 PRMT R54, R173, 0x7610, R54 ;  /* 0x00007610ad361816 */ /* 0x000fe20000000036 */
[----:B------:R-:W-:Y:S01]  /*24a0*/  FADD.FTZ R172, R178, -R135 ;  /* 0x80000087b2ac7221 */ /* 0x000fe20000010000 */
[----:B------:R-:W-:Y:S01]  /*24b0*/  @P1 F2FP.BF16.PACK_AB R211, RZ, R210 ;  /* 0x000000d2ffd3123e */ /* 0x000fe200000010ff */
[----:B------:R-:W-:Y:S01]  /*24c0*/  @P0 FADD.FTZ R132, R132, R133 ;  /* 0x0000008584840221 */ /* 0x000fe20000010000 */
[----:B------:R-:W-:Y:S01]  /*24d0*/  @P0 PRMT R133, RZ, 0x7610, R40 ;  /* 0x00007610ff850816 */ /* 0x000fe20000000028 */
[----:B------:R-:W-:Y:S01]  /*24e0*/  FFMA.FTZ R174, R176, R203, R204 ;  /* 0x000000cbb0ae7223 */ /* 0x000fe200000100cc */
[----:B------:R-:W-:Y:S01]  /*24f0*/  @P1 PRMT R54, R54, 0x5410, R211 ;  /* 0x0000541036361816 */ /* 0x000fe200000000d3 */
[----:B------:R-:W-:-:S02]  /*2500*/  FMUL.FTZ R172, R149, R172 ;  /* 0x000000ac95ac7220 */ /* 0x000fc40000410000 */
[----:B------:R-:W-:Y:S02]  /*2510*/  @P0 FADD.FTZ R134, R134, R133 ;  /* 0x0000008586860221 */ /* 0x000fe40000010000 */
[-C--:B------:R-:W-:Y:S02]  /*2520*/  FFMA.FTZ R133, R183, R203.reuse, R204 ;  /* 0x000000cbb7857223 */ /* 0x080fe400000100cc */
[----:B------:R-:W-:Y:S01]  /*2530*/  FADD.FTZ R174, R179, -R174 ;  /* 0x800000aeb3ae7221 */ /* 0x000fe20000010000 */
[----:B------:R-:W-:Y:S01]  /*2540*/  @P1 F2FP.BF16.PACK_AB R175, RZ, R134 ;  /* 0x00000086ffaf123e */ /* 0x000fe200000010ff */
[----:B------:R-:W-:Y:S01]  /*2550*/  FADD.FTZ R208, R184, -R133 ;  /* 0x80000085b8d07221 */ /* 0x000fe20000010000 */
[----:B------:R-:W-:Y:S01]  /*2560*/  @P0 PRMT R133, RZ, 0x5410, R41 ;  /* 0x00005410ff850816 */ /* 0x000fe20000000029 */
[----:B------:R-:W-:Y:S02]  /*2570*/  FMUL.FTZ R174, R149, R174 ;  /* 0x000000ae95ae7220 */ /* 0x000fe40000410000 */
[----:B------:R-:W-:-:S02]  /*2580*/  FFMA.FTZ R212, R186, R203, R204 ;  /* 0x000000cbbad47223 */ /* 0x000fc400000100cc */
[----:B------:R-:W-:Y:S01]  /*2590*/  @P0 FADD.FTZ R172, R172, R133 ;  /* 0x00000085acac0221 */ /* 0x000fe20000010000 */
[----:B------:R-:W-:Y:S01]  /*25a0*/  @P0 PRMT R133, RZ, 0x7610, R41 ;  /* 0x00007610ff850816 */ /* 0x000fe20000000029 */
[----:B------:R-:W-:Y:S02]  /*25b0*/  FMUL.FTZ R214, R149, R208 ;  /* 0x000000d095d67220 */ /* 0x000fe40000410000 */
        /* <DEDUP_REMOVED lines=26> */
[----:B------:R-:W-:-:S02]  /*2760*/  FMUL.FTZ R132, R10, R205 ;  /* 0x000000cd0a847220 */ /* 0x000fc40000410000 */
[----:B------:R-:W-:Y:S02]  /*2770*/  FMUL.FTZ R133, R8, R207 ;  /* 0x000000cf08857220 */ /* 0x000fe40000410000 */
[----:B------:R-:W-:Y:S02]  /*2780*/  FMUL.FTZ R172, R7, R210 ;  /* 0x000000d207ac7220 */ /* 0x000fe40000410000 */
[----:B------:R-:W-:Y:S02]  /*2790*/  FMUL.FTZ R135, R9, R206 ;  /* 0x000000ce09877220 */ /* 0x000fe40000410000 */
[----:B------:R-:W-:Y:S01]  /*27a0*/  FMUL.FTZ R174, R4, R213 ;  /* 0x000000d504ae7220 */ /* 0x000fe20000410000 */
[----:B------:R-:W-:Y:S01]  /*27b0*/  F2FP.BF16.PACK_AB R133, R172, R133 ;  /* 0x00000085ac85723e */ /* 0x000fe200000010ff */
[----:B------:R-:W-:Y:S01]  /*27c0*/  FMUL.FTZ R217, R3, R216 ;  /* 0x000000d803d97220 */ /* 0x000fe20000410000 */
[----:B------:R-:W-:Y:S01]  /*27d0*/  F2FP.BF16.PACK_AB R132, R135, R132 ;  /* 0x000000848784723e */ /* 0x000fe200000010ff */
[----:B------:R-:W-:Y:S01]  /*27e0*/  FMUL.FTZ R134, R6, R209 ;  /* 0x000000d106867220 */ /* 0x000fe20000410000 */
[----:B------:R-:W-:Y:S01]  /*27f0*/  @P1 LEA R172, P0, R147, c[0x0][0x258], 0x4 ;  /* 0x0000960093ac1a11 */ /* 0x000fe200078020ff */
[----:B------:R-:W-:Y:S01]  /*2800*/  FMUL.FTZ R173, R5, R212 ;  /* 0x000000d405ad7220 */ /* 0x000fe20000410000 */
[----:B------:R-:W-:-:S02]  /*2810*/  F2FP.BF16.PACK_AB R135, R217, R174 ;  /* 0x000000aed987723e */ /* 0x000fc400000010ff */
[----:B------:R-:W-:Y:S02]  /*2820*/  LEA R174, P5, R147, c[0x0][0x248], 0x4 ;  /* 0x0000920093ae7a11 */ /* 0x000fe400078a20ff */
[----:B------:R-:W-:Y:S02]  /*2830*/  F2FP.BF16.PACK_AB R134, R173, R134 ;  /* 0x00000086ad86723e */ /* 0x000fe400000010ff */
[C---:B------:R-:W-:Y:S02]  /*2840*/  @P1 LEA.HI.X R173, R147.reuse, c[0x0][0x25c], RZ, 0x4, P0 ;  /* 0x0000970093ad1a11 */ /* 0x040fe400000f24ff */
[C---:B------:R-:W-:Y:S02]  /*2850*/  LEA.HI.X R175, R147.reuse, c[0x0][0x24c], RZ, 0x4, P5 ;  /* 0x0000930093af7a11 */ /* 0x040fe400028f24ff */
[----:B------:R-:W-:Y:S01]  /*2860*/  IADD3 R147, R147, 0x80, RZ ;  /* 0x0000008093937810 */ /* 0x000fe20007ffe0ff */
[----:B------:R2:W-:Y:S04]  /*2870*/  @P1 STG.E.128 [R172.64], R52 ;  /* 0x00000034ac001986 */ /* 0x0005e8000c101d04 */
[----:B------:R0:W-:Y:S01]  /*2880*/  STG.E.128 [R174.64], R132 ;  /* 0x00000084ae007986 */ /* 0x0001e2000c101d04 */
[----:B--2---:R-:W-:-:S02]  /*2890*/  PRMT R173, RZ, 0x5410, R130 ;  /* 0x00005410ffad7816 */ /* 0x004fc40000000082 */
[----:B0-----:R-:W-:Y:S02]  /*28a0*/  PRMT R132, RZ, 0x7610, R130 ;  /* 0x00007610ff847816 */ /* 0x001fe40000000082 */
        /* <DEDUP_REMOVED lines=14> */
.L_x_221:
[----:B------:R-:W-:Y:S05]  /*2990*/  BSYNC B0 ;  /* 0x0000000000007941 */ /* 0x000fea0003800000 */
.L_x_220:
[----:B------:R-:W-:Y:S01]  /*29a0*/  BSSY B0, `(.L_x_222) ;  /* 0x000006b000007945 */ /* 0x000fe20003800000 */
[----:B------:R-:W-:Y:S05]  /*29b0*/  @!P4 BRA `(.L_x_223) ;  /* 0x000006900000c947 */ /* 0x000fea0003800000 */
[----:B------:R-:W-:-:S10]  /*29c0*/  HFMA2.MMA R128, -RZ, RZ, 0, 9.5367431640625e-07 ;  /* 0x00000010ff807435 */ /* 0x000fd400000001ff */
[----:B------:R-:W-:-:S06]  /*29d0*/  IMAD.WIDE.U32 R128, R147, R128, c[0x0][0x170] ;  /* 0x00005c0093807625 */ /* 0x000fcc00078e0080 */
[----:B------:R-:W2:Y:S01]  /*29e0*/  LDG.E.128 R128, [R128.64] ;  /* 0x0000000480807981 */ /* 0x000ea2000c1e1d00 */
[----:B------:R-:W-:Y:S01]  /*29f0*/  ISETP.NE.U32.AND P0, PT, RZ, c[0x0][0x218], PT ;  /* 0x00008600ff007a0c */ /* 0x000fe20003f05070 */
[-CC-:B------:R-:W-:Y:S01]  /*2a00*/  FFMA.FTZ R133, R155, R203.reuse, R204.reuse ;  /* 0x000000cb9b857223 */ /* 0x180fe200000100cc */
[----:B------:R-:W-:Y:S01]  /*2a10*/  ISETP.NE.U32.AND P1, PT, RZ, c[0x0][0x258], PT ;  /* 0x00009600ff007a0c */ /* 0x000fe20003f25070 */
[----:B------:R-:W-:Y:S01]  /*2a20*/  FFMA.FTZ R134, R188, R203, R204 ;  /* 0x000000cbbc867223 */ /* 0x000fe200000100cc */
[----:B------:R-:W-:Y:S01]  /*2a30*/  ISETP.NE.AND.EX P0, PT, RZ, c[0x0][0x21c], PT, P0 ;  /* 0x00008700ff007a0c */ /* 0x000fe20003f05300 */
[----:B------:R-:W-:Y:S01]  /*2a40*/  FADD.FTZ R132, R190, -R133 ;  /* 0x80000085be847221 */ /* 0x000fe20000010000 */
[----:B------:R-:W-:Y:S01]  /*2a50*/  ISETP.NE.AND.EX P1, PT, RZ, c[0x0][0x25c], PT, P1 ;  /* 0x00009700ff007a0c */ /* 0x000fe20003f25310 */
[----:B------:R-:W-:Y:S02]  /*2a60*/  FADD.FTZ R134, R189, -R134 ;  /* 0x80000086bd867221 */ /* 0x000fe40000010000 */
[----:B------:R-:W-:-:S02]  /*2a70*/  FMUL.FTZ R132, R149, R132 ;  /* 0x0000008495847220 */ /* 0x000fc40000410000 */
[-CC-:B------:R-:W-:Y:S02]  /*2a80*/  FFMA.FTZ R173, R193, R203.reuse, R204.reuse ;  /* 0x000000cbc1ad7223 */ /* 0x180fe400000100cc */
[----:B------:R-:W-:Y:S02]  /*2a90*/  FMUL.FTZ R134, R149, R134 ;  /* 0x0000008695867220 */ /* 0x000fe40000410000 */
[-C--:B------:R-:W-:Y:S02]  /*2aa0*/  FFMA.FTZ R135, R187, R203.reuse, R204 ;  /* 0x000000cbbb877223 */ /* 0x080fe400000100cc */
[----:B------:R-:W-:Y:S01]  /*2ab0*/  @P0 PRMT R133, RZ, 0x5410, R124 ;  /* 0x00005410ff850816 */ /* 0x000fe2000000007c */
[-CC-:B------:R-:W-:Y:S02]  /*2ac0*/  FFMA.FTZ R174, R192, R203.reuse, R204.reuse ;  /* 0x000000cbc0ae7223 */ /* 0x180fe400000100cc */
[-C--:B------:R-:W-:Y:S02]  /*2ad0*/  FFMA.FTZ R206, R198, R203.reuse, R204 ;  /* 0x000000cbc6ce7223 */ /* 0x080fe400000100cc */
[----:B------:R-:W-:Y:S01]  /*2ae0*/  @P0 FADD.FTZ R132, R132, R133 ;  /* 0x0000008584840221 */ /* 0x000fe20000010000 */
[----:B------:R-:W-:Y:S01]  /*2af0*/  @P0 PRMT R133, RZ, 0x7610, R124 ;  /* 0x00007610ff850816 */ /* 0x000fe2000000007c */
[----:B------:R-:W-:-:S02]  /*2b00*/  FFMA.FTZ R175, R197, R203, R204 ;  /* 0x000000cbc5af7223 */ /* 0x000fc400000100cc */
[----:B------:R-:W-:Y:S02]  /*2b10*/  FFMA.FTZ R212, R202, R203, R204 ;  /* 0x000000cbcad47223 */ /* 0x000fe400000100cc */
[----:B------:R-:W-:Y:S02]  /*2b20*/  FADD.FTZ R204, R196, -R173 ;  /* 0x800000adc4cc7221 */ /* 0x000fe40000010000 */
[----:B------:R-:W-:Y:S01]  /*2b30*/  @P0 FADD.FTZ R134, R134, R133 ;  /* 0x0000008586860221 */ /* 0x000fe20000010000 */
[----:B------:R-:W-:Y:S01]  /*2b40*/  @P0 PRMT R133, RZ, 0x5410, R126 ;  /* 0x00005410ff850816 */ /* 0x000fe2000000007e */
[----:B------:R-:W-:Y:S02]  /*2b50*/  FADD.FTZ R208, R195, -R206 ;  /* 0x800000cec3d07221 */ /* 0x000fe40000010000 */
[C---:B------:R-:W-:Y:S01]  /*2b60*/  FMUL.FTZ R206, R149.reuse, R204 ;  /* 0x000000cc95ce7220 */ /* 0x040fe20000410000 */
[----:B------:R-:W-:Y:S01]  /*2b70*/  @P1 F2FP.BF16.PACK_AB R173, RZ, R134 ;  /* 0x00000086ffad123e */ /* 0x000fe200000010ff */
[----:B------:R-:W-:-:S02]  /*2b80*/  FMUL.FTZ R208, R149, R208 ;  /* 0x000000d095d07220 */ /* 0x000fc40000410000 */
[----:B------:R-:W-:Y:S01]  /*2b90*/  @P0 FADD.FTZ R206, R206, R133 ;  /* 0x00000085cece0221 */ /* 0x000fe20000010000 */
[----:B------:R-:W-:Y:S01]  /*2ba0*/  @P0 PRMT R133, RZ, 0x7610, R126 ;  /* 0x00007610ff850816 */ /* 0x000fe2000000007e */
[----:B------:R-:W-:Y:S02]  /*2bb0*/  FADD.FTZ R172, R194, -R135 ;  /* 0x80000087c2ac7221 */ /* 0x000fe40000010000 */
[----:B------:R-:W-:Y:S02]  /*2bc0*/  FADD.FTZ R174, R191, -R174 ;  /* 0x800000aebfae7221 */ /* 0x000fe40000010000 */
[----:B------:R-:W-:Y:S01]  /*2bd0*/  @P0 FADD.FTZ R208, R208, R133 ;  /* 0x00000085d0d00221 */ /* 0x000fe20000010000 */
[----:B------:R-:W-:Y:S01]  /*2be0*/  @P0 PRMT R133, RZ, 0x5410, R125 ;  /* 0x00005410ff850816 */ /* 0x000fe2000000007d */
[C---:B------:R-:W-:Y:S02]  /*2bf0*/  FMUL.FTZ R172, R149.reuse, R172 ;  /* 0x000000ac95ac7220 */ /* 0x040fe40000410000 */
[----:B------:R-:W-:Y:S01]  /*2c00*/  FMUL.FTZ R174, R149, R174 ;  /* 0x000000ae95ae7220 */ /* 0x000fe20000410000 */
[----:B------:R-:W-:Y:S01]  /*2c10*/  @P1 F2FP.BF16.PACK_AB R209, RZ, R208 ;  /* 0x000000d0ffd1123e */ /* 0x000fe200000010ff */
[----:B------:R-:W-:Y:S01]  /*2c20*/  @P0 FADD.FTZ R172, R172, R133 ;  /* 0x00000085acac0221 */ /* 0x000fe20000010000 */
[----:B------:R-:W-:Y:S01]  /*2c30*/  @P0 PRMT R133, RZ, 0x7610, R125 ;  /* 0x00007610ff850816 */ /* 0x000fe2000000007d */
[----:B------:R-:W-:Y:S01]  /*2c40*/  FADD.FTZ R210, R200, -R175 ;  /* 0x800000afc8d27221 */ /* 0x000fe20000010000 */
[----:B------:R-:W-:Y:S01]  /*2c50*/  @P1 F2FP.BF16.PACK_AB R175, RZ, R206 ;  /* 0x000000ceffaf123e */ /* 0x000fe200000010ff */
        /* <DEDUP_REMOVED lines=26> */
[----:B------:R-:W-:Y:S01]  /*2e00*/  FMUL.FTZ R201, R214, R201 ;  /* 0x000000c9d6c97220 */ /* 0x000fe20000410000 */
[----:B------:R-:W-:Y:S01]  /*2e10*/  @P1 F2FP.BF16.PACK_AB R214, RZ, R214 ;  /* 0x000000d6ffd6123e */ /* 0x000fe200000010ff */
[----:B------:R-:W-:-:S02]  /*2e20*/  FMUL.FTZ R132, R0, R149 ;  /* 0x0000009500847220 */ /* 0x000fc40000410000 */
[----:B------:R-:W-:Y:S01]  /*2e30*/  FMUL.FTZ R133, R140, R203 ;  /* 0x000000cb8c857220 */ /* 0x000fe20000410000 */
[----:B------:R-:W-:Y:S01]  /*2e40*/  @P1 PRMT R55, R55, 0x5410, R214 ;  /* 0x0000541037371816 */ /* 0x000fe200000000d6 */
        /* <DEDUP_REMOVED lines=13> */
[----:B------:R-:W-:-:S03]  /*2f20*/  LEA.HI.X R175, R147, c[0x0][0x24c], RZ, 0x4, P5 ;  /* 0x0000930093af7a11 */ /* 0x000fc600028f24ff */
[----:B------:R-:W-:Y:S04]  /*2f30*/  @P1 STG.E.128 [R172.64], R52 ;  /* 0x00000034ac001986 */ /* 0x000fe8000c101d04 */
[----:B------:R0:W-:Y:S01]  /*2f40*/  STG.E.128 [R174.64], R132 ;  /* 0x00000084ae007986 */ /* 0x0001e2000c101d04 */
[--C-:B--2---:R-:W-:Y:S02]  /*2f50*/  PRMT R147, RZ, 0x5410, R130.reuse ;  /* 0x00005410ff937816 */ /* 0x104fe40000000082 */
        /* <DEDUP_REMOVED lines=15> */
.L_x_223:
[----:B------:R-:W-:Y:S05]  /*3050*/  BSYNC B0 ;  /* 0x0000000000007941 */ /* 0x000fea0003800000 */
.L_x_222:
[----:B------:R-:W-:Y:S02]  /*3060*/  IADD3 R2, R2, c[0x0][0x160], RZ ;  /* 0x0000580002027a10 */ /* 0x000fe40007ffe0ff */
[----:B------:R-:W-:Y:S02]  /*3070*/  LOP3.LUT P1, RZ, R142, 0xff, RZ, 0xc0, !PT ;  /* 0x000000ff8eff7812 */ /* 0x000fe4000782c0ff */
[----:B------:R-:W-:Y:S02]  /*3080*/  ISETP.GE.AND P0, PT, R2, c[0x0][0x164], PT ;  /* 0x0000590002007a0c */ /* 0x000fe40003f06270 */
[----:B------:R-:W-:-:S11]  /*3090*/  SEL R142, RZ, 0x1, P1 ;  /* 0x00000001ff8e7807 */ /* 0x000fd60000800000 */
[----:B------:R-:W-:Y:S01]  /*30a0*/  @P0 CALL.REL.NOINC `(.L_x_209) ;  /* 0x0000001000000944 */ /* 0x000fe20003c00000 */
[----:B------:R-:W-:Y:S05]  /*30b0*/  BRA `(.L_x_224) ;  /* 0xffffd6b000007947 */ /* 0x000fea000383ffff */
.L_x_209:
[----:B-1----:R-:W0:Y:S01]  /*30c0*/  S2UR UR6, SR_CTAID.X ;  /* 0x00000000000679c3 */ /* 0x002e220000002500 */
[----:B------:R-:W0:Y:S01]  /*30d0*/  S2R R2, SR_TID.X ;  /* 0x0000000000027919 */ /* 0x000e220000002100 */
[----:B------:R-:W-:Y:S01]  /*30e0*/  BSSY B0, `(.L_x_225) ;  /* 0x0000011000007945 */ /* 0x000fe20003800000 */
[C---:B0-----:R-:W-:Y:S02]  /*30f0*/  LEA.HI R0, R2.reuse, UR6, RZ, 0x19 ;  /* 0x0000000602007c11 */ /* 0x041fe4000f8fc8ff */
[----:B------:R-:W-:-:S03]  /*3100*/  LOP3.LUT R3, R2, 0x7f, RZ, 0xc0, !PT ;  /* 0x0000007f02037812 */ /* 0x000fc600078ec0ff */
[----:B------:R-:W-:-:S05]  /*3110*/  IMAD R0, R0, c[0x0][0x168], RZ ;  /* 0x00005a0000007a24 */ /* 0x000fca00078e02ff */
[----:B------:R-:W-:Y:S01]  /*3120*/  LEA.HI R0, R0, R3, RZ, 0x1d ;  /* 0x0000000300007211 */ /* 0x000fe200078fe8ff */
[----:B------:R-:W-:Y:S05]  /*3130*/  @!P2 BRA `(.L_x_226) ;  /* 0x000000b00000a947 */ /* 0x000fea0003800000 */
[----:B------:R-:W-:-:S05]  /*3140*/  MOV R7, 0x20 ;  /* 0x0000002000077802 */ /* 0x000fca0000000f00 */
[----:B------:R-:W-:-:S04]  /*3150*/  IMAD.WIDE.U32 R2, R0, R7, c[0x0][0x220] ;  /* 0x0000880000027625 */ /* 0x000fc800078e0007 */
[CC--:B------:R-:W-:Y:S01]  /*3160*/  IMAD.WIDE.U32 R4, R0.reuse, R7.reuse, c[0x0][0x228] ;  /* 0x00008a0000047625 */ /* 0x0c0fe200078e0007 */
[----:B------:R0:W-:Y:S03]  /*3170*/  STG.E.128 [R2.64], R64 ;  /* 0x0000004002007986 */ /* 0x0001e6000c101d04 */
[C---:B------:R-:W-:Y:S01]  /*3180*/  IMAD.WIDE.U32 R6, R0.reuse, R7, c[0x0][0x240] ;  /* 0x0000900000067625 */ /* 0x040fe200078e0007 */
[----:B------:R0:W-:Y:S01]  /*3190*/  STG.E.128 [R2.64+0x10], R68 ;  /* 0x0000104402007986 */ /* 0x0001e2000c101d04 */
[----:B------:R-:W-:-:S03]  /*31a0*/  IADD3 R0, R0, 0x80, RZ ;  /* 0x0000008000007810 */ /* 0x000fc60007ffe0ff */
[----:B------:R0:W-:Y:S04]  /*31b0*/  STG.E.128 [R4.64], R44 ;  /* 0x0000002c04007986 */ /* 0x0001e8000c101d04 */
[----:B------:R0:W-:Y:S04]  /*31c0*/  STG.E.128 [R4.64+0x10], R48 ;  /* 0x0000103004007986 */ /* 0x0001e8000c101d04 */
[----:B------:R0:W-:Y:S04]  /*31d0*/  STG.E.128 [R6.64], R84 ;  /* 0x0000005406007986 */ /* 0x0001e8000c101d04 */
[----:B------:R0:W-:Y:S02]  /*31e0*/  STG.E.128 [R6.64+0x10], R88 ;  /* 0x0000105806007986 */ /* 0x0001e4000c101d04 */
.L_x_226:
[----:B------:R-:W-:Y:S05]  /*31f0*/  BSYNC B0 ;  /* 0x0000000000007941 */ /* 0x000fea0003800000 */
.L_x_225:
[----:B------:R-:W-:Y:S01]  /*3200*/  BSSY B0, `(.L_x_227) ;  /* 0x000000d000007945 */ /* 0x000fe20003800000 */
[----:B------:R-:W-:Y:S05]  /*3210*/  @!P3 BRA `(.L_x_228) ;  /* 0x000000b00000b947 */ /* 0x000fea0003800000 */
[----:B0-----:R-:W-:-:S10]  /*3220*/  HFMA2.MMA R7, -RZ, RZ, 0, 1.9073486328125e-06 ;  /* 0x00000020ff077435 */ /* 0x001fd400000001ff */
        /* <DEDUP_REMOVED lines=10> */
.L_x_228:
[----:B------:R-:W-:Y:S05]  /*32d0*/  BSYNC B0 ;  /* 0x0000000000007941 */ /* 0x000fea0003800000 */
.L_x_227:
[----:B------:R-:W-:Y:S05]  /*32e0*/  @!P4 EXIT ;  /* 0x000000000000c94d */ /* 0x000fea0003800000 */
[----:B0-----:R-:W-:-:S05]  /*32f0*/  MOV R7, 0x20 ;  /* 0x0000002000077802 */ /* 0x001fca0000000f00 */
[----:B------:R-:W-:-:S04]  /*3300*/  IMAD.WIDE.U32 R2, R0, R7, c[0x0][0x220] ;  /* 0x0000880000027625 */ /* 0x000fc800078e0007 */
[CC--:B------:R-:W-:Y:S01]  /*3310*/  IMAD.WIDE.U32 R4, R0.reuse, R7.reuse, c[0x0][0x228] ;  /* 0x00008a0000047625 */ /* 0x0c0fe200078e0007 */
[----:B------:R-:W-:Y:S03]  /*3320*/  STG.E.128 [R2.64], R76 ;  /* 0x0000004c02007986 */ /* 0x000fe6000c101d04 */
[----:B------:R-:W-:Y:S01]  /*3330*/  IMAD.WIDE.U32 R6, R0, R7, c[0x0][0x240] ;  /* 0x0000900000067625 */ /* 0x000fe200078e0007 */
[----:B------:R-:W-:Y:S04]  /*3340*/  STG.E.128 [R2.64+0x10], R80 ;  /* 0x0000105002007986 */ /* 0x000fe8000c101d04 */
[----:B------:R-:W-:Y:S04]  /*3350*/  STG.E.128 [R4.64], R56 ;  /* 0x0000003804007986 */ /* 0x000fe8000c101d04 */
[----:B------:R-:W-:Y:S04]  /*3360*/  STG.E.128 [R4.64+0x10], R60 ;  /* 0x0000103c04007986 */ /* 0x000fe8000c101d04 */
[----:B------:R-:W-:Y:S04]  /*3370*/  STG.E.128 [R6.64], R100 ;  /* 0x0000006406007986 */ /* 0x000fe8000c101d04 */
[----:B------:R-:W-:Y:S01]  /*3380*/  STG.E.128 [R6.64+0x10], R104 ;  /* 0x0000106806007986 */ /* 0x000fe2000c101d04 */
[----:B------:R-:W-:Y:S05]  /*3390*/  EXIT ;  /* 0x000000000000794d */ /* 0x000fea0003800000 */
.L_x_216:
[----:B------:R-:W-:Y:S01]  /*33a0*/  HFMA2.MMA R172, -RZ, RZ, 0, 9.5367431640625e-07 ;  /* 0x00000010ffac7435 */ /* 0x000fe200000001ff */
[----:B------:R-:W-:-:S02]  /*33b0*/  MOV R131, R203 ;  /* 0x000000cb00837202 */ /* 0x000fc40000000f00 */
[----:B------:R-:W-:Y:S02]  /*33c0*/  MOV R173, 0x1f ;  /* 0x0000001f00ad7802 */ /* 0x000fe40000000f00 */
[----:B------:R-:W-:Y:S02]  /*33d0*/  MOV R174, 0xffffffff ;  /* 0xffffffff00ae7802 */ /* 0x000fe40000000f00 */
[----:B------:R-:W-:Y:S02]  /*33e0*/  MOV R128, 0x3400 ;  /* 0x0000340000807802 */ /* 0x000fe40000000f00 */
[----:B------:R-:W-:Y:S05]  /*33f0*/  CALL.REL.NOINC `($__internal_4_$__cuda_sm70_shflsync_down_p) ;  /* 0x0000045000007944 */ /* 0x000fea0003c00000 */
[----:B-1----:R-:W-:Y:S01]  /*3400*/  MOV R130, R173 ;  /* 0x000000ad00827202 */ /* 0x002fe20000000f00 */
[----:B0-----:R-:W-:Y:S05]  /*3410*/  BRA `(.L_x_229) ;  /* 0xffffe58000007947 */ /* 0x001fea000383ffff */
.L_x_217:
[----:B------:R-:W-:Y:S01]  /*3420*/  HFMA2.MMA R172, -RZ, RZ, 0, 9.5367431640625e-07 ;  /* 0x00000010ffac7435 */ /* 0x000fe200000001ff */
[----:B------:R-:W-:Y:S02]  /*3430*/  MOV R131, R204 ;  /* 0x000000cc00837202 */ /* 0x000fe40000000f00 */
[----:B------:R-:W-:Y:S02]  /*3440*/  MOV R173, 0x1f ;  /* 0x0000001f00ad7802 */ /* 0x000fe40000000f00 */
[----:B------:R-:W-:-:S02]  /*3450*/  MOV R174, 0xffffffff ;  /* 0xffffffff00ae7802 */ /* 0x000fc40000000f00 */
[----:B------:R-:W-:Y:S02]  /*3460*/  MOV R128, 0x3480 ;  /* 0x0000348000807802 */ /* 0x000fe40000000f00 */
[----:B01----:R-:W-:Y:S05]  /*3470*/  CALL.REL.NOINC `($__internal_4_$__cuda_sm70_shflsync_down_p) ;  /* 0x000003d000007944 */ /* 0x003fea0003c00000 */
[----:B------:R-:W-:Y:S01]  /*3480*/  FADD.FTZ R203, R130, R203 ;  /* 0x000000cb82cb7221 */ /* 0x000fe20000010000 */
[----:B0-----:R-:W-:Y:S01]  /*3490*/  HFMA2.MMA R172, -RZ, RZ, 0, 4.76837158203125e-07 ;  /* 0x00000008ffac7435 */ /* 0x001fe200000001ff */
[----:B-1----:R-:W-:Y:S01]  /*34a0*/  FADD.FTZ R204, R204, R173 ;  /* 0x000000adcccc7221 */ /* 0x002fe20000010000 */
[----:B------:R-:W-:Y:S02]  /*34b0*/  MOV R173, 0x1f ;  /* 0x0000001f00ad7802 */ /* 0x000fe40000000f00 */
[----:B------:R-:W-:Y:S02]  /*34c0*/  MOV R174, 0xffffffff ;  /* 0xffffffff00ae7802 */ /* 0x000fe40000000f00 */
[----:B------:R-:W-:Y:S02]  /*34d0*/  MOV R131, R203 ;  /* 0x000000cb00837202 */ /* 0x000fe40000000f00 */
[----:B------:R-:W-:Y:S02]  /*34e0*/  MOV R128, 0x3500 ;  /* 0x0000350000807802 */ /* 0x000fe40000000f00 */
[----:B------:R-:W-:Y:S05]  /*34f0*/  CALL.REL.NOINC `($__internal_4_$__cuda_sm70_shflsync_down_p) ;  /* 0x0000035000007944 */ /* 0x000fea0003c00000 */
[----:B0-----:R-:W-:Y:S01]  /*3500*/  HFMA2.MMA R172, -RZ, RZ, 0, 4.76837158203125e-07 ;  /* 0x00000008ffac7435 */ /* 0x001fe200000001ff */
[----:B-1----:R-:W-:-:S02]  /*3510*/  MOV R130, R173 ;  /* 0x000000ad00827202 */ /* 0x002fc40000000f00 */
[----:B------:R-:W-:Y:S02]  /*3520*/  MOV R131, R204 ;  /* 0x000000cc00837202 */ /* 0x000fe40000000f00 */
[----:B------:R-:W-:Y:S02]  /*3530*/  MOV R173, 0x1f ;  /* 0x0000001f00ad7802 */ /* 0x000fe40000000f00 */
[----:B------:R-:W-:Y:S02]  /*3540*/  MOV R174, 0xffffffff ;  /* 0xffffffff00ae7802 */ /* 0x000fe40000000f00 */
[----:B------:R-:W-:Y:S02]  /*3550*/  MOV R128, 0x3570 ;  /* 0x0000357000807802 */ /* 0x000fe40000000f00 */
[----:B------:R-:W-:Y:S05]  /*3560*/  CALL.REL.NOINC `($__internal_4_$__cuda_sm70_shflsync_down_p) ;  /* 0x000002e000007944 */ /* 0x000fea0003c00000 */
[----:B------:R-:W-:Y:S01]  /*3570*/  FADD.FTZ R203, R130, R203 ;  /* 0x000000cb82cb7221 */ /* 0x000fe20000010000 */
[----:B0-----:R-:W-:Y:S01]  /*3580*/  HFMA2.MMA R172, -RZ, RZ, 0, 2.384185791015625e-07 ;  /* 0x00000004ffac7435 */ /* 0x001fe200000001ff */
[----:B-1----:R-:W-:Y:S01]  /*3590*/  FADD.FTZ R204, R204, R173 ;  /* 0x000000adcccc7221 */ /* 0x002fe20000010000 */
[----:B------:R-:W-:Y:S02]  /*35a0*/  MOV R173, 0x1f ;  /* 0x0000001f00ad7802 */ /* 0x000fe40000000f00 */
[----:B------:R-:W-:-:S02]  /*35b0*/  MOV R174, 0xffffffff ;  /* 0xffffffff00ae7802 */ /* 0x000fc40000000f00 */
[----:B------:R-:W-:Y:S02]  /*35c0*/  MOV R131, R203 ;  /* 0x000000cb00837202 */ /* 0x000fe40000000f00 */
[----:B------:R-:W-:Y:S02]  /*35d0*/  MOV R128, 0x35f0 ;  /* 0x000035f000807802 */ /* 0x000fe40000000f00 */
[----:B------:R-:W-:Y:S05]  /*35e0*/  CALL.REL.NOINC `($__internal_4_$__cuda_sm70_shflsync_down_p) ;  /* 0x0000026000007944 */ /* 0x000fea0003c00000 */
[----:B0-----:R-:W-:Y:S01]  /*35f0*/  HFMA2.MMA R172, -RZ, RZ, 0, 2.384185791015625e-07 ;  /* 0x00000004ffac7435 */ /* 0x001fe200000001ff */
[----:B-1----:R-:W-:Y:S02]  /*3600*/  MOV R130, R173 ;  /* 0x000000ad00827202 */ /* 0x002fe40000000f00 */
[----:B------:R-:W-:Y:S02]  /*3610*/  MOV R131, R204 ;  /* 0x000000cc00837202 */ /* 0x000fe40000000f00 */
[----:B------:R-:W-:Y:S02]  /*3620*/  MOV R173, 0x1f ;  /* 0x0000001f00ad7802 */ /* 0x000fe40000000f00 */
[----:B------:R-:W-:Y:S02]  /*3630*/  MOV R174, 0xffffffff ;  /* 0xffffffff00ae7802 */ /* 0x000fe40000000f00 */
[----:B------:R-:W-:-:S02]  /*3640*/  MOV R128, 0x3660 ;  /* 0x0000366000807802 */ /* 0x000fc40000000f00 */
[----:B------:R-:W-:Y:S05]  /*3650*/  CALL.REL.NOINC `($__internal_4_$__cuda_sm70_shflsync_down_p) ;  /* 0x000001f000007944 */ /* 0x000fea0003c00000 */
[----:B------:R-:W-:Y:S01]  /*3660*/  FADD.FTZ R203, R130, R203 ;  /* 0x000000cb82cb7221 */ /* 0x000fe20000010000 */
[----:B0-----:R-:W-:Y:S01]  /*3670*/  HFMA2.MMA R172, -RZ, RZ, 0, 1.1920928955078125e-07 ;  /* 0x00000002ffac7435 */ /* 0x001fe200000001ff */
[----:B-1----:R-:W-:Y:S01]  /*3680*/  FADD.FTZ R134, R204, R173 ;  /* 0x000000adcc867221 */ /* 0x002fe20000010000 */
[----:B------:R-:W-:-:S02]  /*3690*/  MOV R173, 0x1f ;  /* 0x0000001f00ad7802 */ /* 0x000fc40000000f00 */
[----:B------:R-:W-:Y:S02]  /*36a0*/  MOV R174, 0xffffffff ;  /* 0xffffffff00ae7802 */ /* 0x000fe40000000f00 */
[----:B------:R-:W-:Y:S02]  /*36b0*/  MOV R131, R203 ;  /* 0x000000cb00837202 */ /* 0x000fe40000000f00 */
[----:B------:R-:W-:Y:S02]  /*36c0*/  MOV R128, 0x36e0 ;  /* 0x000036e000807802 */ /* 0x000fe40000000f00 */
[----:B------:R-:W-:Y:S05]  /*36d0*/  CALL.REL.NOINC `($__internal_4_$__cuda_sm70_shflsync_down_p) ;  /* 0x0000017000007944 */ /* 0x000fea0003c00000 */
[----:B0-----:R-:W-:Y:S01]  /*36e0*/  HFMA2.MMA R172, -RZ, RZ, 0, 1.1920928955078125e-07 ;  /* 0x00000002ffac7435 */ /* 0x001fe200000001ff */
[----:B-1----:R-:W-:Y:S02]  /*36f0*/  MOV R130, R173 ;  /* 0x000000ad00827202 */ /* 0x002fe40000000f00 */
[----:B------:R-:W-:Y:S02]  /*3700*/  MOV R131, R134 ;  /* 0x0000008600837202 */ /* 0x000fe40000000f00 */
[----:B------:R-:W-:Y:S02]  /*3710*/  MOV R173, 0x1f ;  /* 0x0000001f00ad7802 */ /* 0x000fe40000000f00 */
[----:B------:R-:W-:-:S02]  /*3720*/  MOV R174, 0xffffffff ;  /* 0xffffffff00ae7802 */ /* 0x000fc40000000f00 */
[----:B------:R-:W-:Y:S02]  /*3730*/  MOV R128, 0x3750 ;  /* 0x0000375000807802 */ /* 0x000fe40000000f00 */
[----:B------:R-:W-:Y:S05]  /*3740*/  CALL.REL.NOINC `($__internal_4_$__cuda_sm70_shflsync_down_p) ;  /* 0x0000010000007944 */ /* 0x000fea0003c00000 */
[----:B------:R-:W-:Y:S01]  /*3750*/  FADD.FTZ R132, R130, R203 ;  /* 0x000000cb82847221 */ /* 0x000fe20000010000 */
[----:B0-----:R-:W-:Y:S01]  /*3760*/  HFMA2.MMA R172, -RZ, RZ, 0, 5.9604644775390625e-08 ;  /* 0x00000001ffac7435 */ /* 0x001fe200000001ff */
[----:B-1----:R-:W-:Y:S01]  /*3770*/  FADD.FTZ R134, R134, R173 ;  /* 0x000000ad86867221 */ /* 0x002fe20000010000 */
[----:B------:R-:W-:Y:S02]  /*3780*/  MOV R173, 0x1f ;  /* 0x0000001f00ad7802 */ /* 0x000fe40000000f00 */
[----:B------:R-:W-:Y:S02]  /*3790*/  MOV R174, 0xffffffff ;  /* 0xffffffff00ae7802 */ /* 0x000fe40000000f00 */
[----:B------:R-:W-:Y:S02]  /*37a0*/  MOV R131, R132 ;  /* 0x0000008400837202 */ /* 0x000fe40000000f00 */
[----:B------:R-:W-:Y:S02]  /*37b0*/  MOV R128, 0x37d0 ;  /* 0x000037d000807802 */ /* 0x000fe40000000f00 */
[----:B------:R-:W-:Y:S05]  /*37c0*/  CALL.REL.NOINC `($__internal_4_$__cuda_sm70_shflsync_down_p) ;  /* 0x0000008000007944 */ /* 0x000fea0003c00000 */
[----:B0-----:R-:W-:Y:S01]  /*37d0*/  HFMA2.MMA R172, -RZ, RZ, 0, 5.9604644775390625e-08 ;  /* 0x00000001ffac7435 */ /* 0x001fe200000001ff */
[----:B-1----:R-:W-:-:S02]  /*37e0*/  MOV R135, R173 ;  /* 0x000000ad00877202 */ /* 0x002fc40000000f00 */
[----:B------:R-:W-:Y:S02]  /*37f0*/  MOV R131, R134 ;  /* 0x0000008600837202 */ /* 0x000fe40000000f00 */
[----:B------:R-:W-:Y:S02]  /*3800*/  MOV R173, 0x1f ;  /* 0x0000001f00ad7802 */ /* 0x000fe40000000f00 */
[----:B------:R-:W-:Y:S02]  /*3810*/  MOV R174, 0xffffffff ;  /* 0xffffffff00ae7802 */ /* 0x000fe40000000f00 */
[----:B------:R-:W-:Y:S02]  /*3820*/  MOV R128, 0x3840 ;  /* 0x0000384000807802 */ /* 0x000fe40000000f00 */
[----:B------:R-:W-:Y:S05]  /*3830*/  CALL.REL.NOINC `($__internal_4_$__cuda_sm70_shflsync_down_p) ;  /* 0x0000001000007944 */ /* 0x000fea0003c00000 */
[----:B01----:R-:W-:Y:S05]  /*3840*/  BRA `(.L_x_230) ;  /* 0xffffe27000007947 */ /* 0x003fea000383ffff */
        .weak           $__internal_4_$__cuda_sm70_shflsync_down_p
        .type           $__internal_4_$__cuda_sm70_shflsync_down_p,@function
        .size           $__internal_4_$__cuda_sm70_shflsync_down_p,(.L_x_9258 - $__internal_4_$__cuda_sm70_shflsync_down_p)
$__internal_4_$__cuda_sm70_shflsync_down_p:
[----:B------:R-:W-:Y:S01]  /*3850*/  HFMA2.MMA R129, -RZ, RZ, 0, 0 ;  /* 0x00000000ff817435 */ /* 0x000fe200000001ff */
[----:B------:R-:W-:Y:S04]  /*3860*/  WARPSYNC R174 ;  /* 0x000000ae00007348 */ /* 0x000fe80003800000 */
[----:B------:R0:W1:Y:S01]  /*3870*/  SHFL.DOWN PT, R173, R131, R172, R173 ;  /* 0x080000ac83ad7389 */ /* 0x00006200000e00ad */
[----:B------:R-:W-:Y:S05]  /*3880*/  RET.REL.NODEC R128 `(_ZN10layer_norm13ln_bwd_kernelINS_13Kernel_traitsI13__nv_bfloat16S2_S2_S2_fjLj3072ELj1ELj1ELj4ELj16ENS_18Kernel_traits_baseILj3072ES2_S2_S2_S2_fjLj128EEEEELb0ELb1ELb0ELb0EEEvNS_9BwdParamsE) ;  /* 0xffffc77080007950 */ /* 0x000fea0003c3ffff */
.L_x_231:
        /* <DEDUP_REMOVED lines=15> */
.L_x_9258:


//--------------------- .text._ZN10layer_norm13ln_bwd_kernelINS_13Kernel_traitsI13__nv_bfloat16S2_S2_S2_fjLj3072ELj1ELj1ELj4ELj16ENS_18Kernel_traits_baseILj3072ES2_S2_S2_S2_fjLj128EEEEELb0ELb1ELb0ELb1EEEvNS_9BwdParamsE --------------------------
	.section	.text._ZN10layer_norm13ln_bwd_kernelINS_13Kernel_traitsI13__nv_bfloat16S2_S2_S2_fjLj3072ELj1ELj1ELj4ELj16ENS_18Kernel_traits_baseILj3072ES2_S2_S2_S2_fjLj128EEEEELb0ELb1ELb0ELb1EEEvNS_9BwdParamsE,"ax",@progbits
	.sectioninfo	@"SHI_REGISTERS=220"
	.align	128
        .global         _ZN10layer_norm13ln_bwd_kernelINS_13Kernel_traitsI13__nv_bfloat16S2_S2_S2_fjLj3072ELj1ELj1ELj4ELj16ENS_18Kernel_traits_baseILj3072ES2_S2_S2_S2_fjLj128EEEEELb0ELb1ELb0ELb1EEEvNS_9BwdParamsE
        .type           _ZN10layer_norm13ln_bwd_kernelINS_13Kernel_traitsI13__nv_bfloat16S2_S2_S2_fjLj3072ELj1ELj1ELj4ELj16ENS_18Kernel_traits_baseILj3072ES2_S2_S2_S2_fjLj128EEEEELb0ELb1ELb0ELb1EEEvNS_9BwdParamsE,@function
        .size           _ZN10layer_norm13ln_bwd_kernelINS_13Kernel_traitsI13__nv_bfloat16S2_S2_S2_fjLj3072ELj1ELj1ELj4ELj16ENS_18Kernel_traits_baseILj3072ES2_S2_S2_S2_fjLj128EEEEELb0ELb1ELb0ELb1EEEvNS_9BwdParamsE,(.L_x_9259 - _ZN10layer_norm13ln_bwd_kernelINS_13Kernel_traitsI13__nv_bfloat16S2_S2_S2_fjLj3072ELj1ELj1ELj4ELj16ENS_18Kernel_traits_baseILj3072ES2_S2_S2_S2_fjLj128EEEEELb0ELb1ELb0ELb1EEEvNS_9BwdParamsE)
        .other          _ZN10layer_norm13ln_bwd_kernelINS_13Kernel_traitsI13__nv_bfloat16S2_S2_S2_fjLj3072ELj1ELj1ELj4ELj16ENS_18Kernel_traits_baseILj3072ES2_S2_S2_S2_fjLj128EEEEELb0ELb1ELb0ELb1EEEvNS_9BwdParamsE,@"STO_CUDA_ENTRY STV_DEFAULT"
_ZN10layer_norm13ln_bwd_kernelINS_13Kernel_traitsI13__nv_bfloat16S2_S2_S2_fjLj3072ELj1ELj1ELj4ELj16ENS_18Kernel_traits_baseILj3072ES2_S2_S2_S2_fjLj128EEEEELb0ELb1ELb0ELb1EEEvNS_9BwdParamsE:
.text._ZN10layer_norm13ln_bwd_kernelINS_13Kernel_traitsI13__nv_bfloat16S2_S2_S2_fjLj3072ELj1ELj1ELj4ELj16ENS_18Kernel_traits_baseILj3072ES2_S2_S2_S2_fjLj128EEEEELb0ELb1ELb0ELb1EEEvNS_9BwdParamsE:
        /* <DEDUP_REMOVED lines=44> */
.L_x_232:
[----:B------:R-:W-:-:S04]  /*02c0*/  SHF.L.U32 R2, R0, 0x4, RZ ;  /* 0x0000000400027819 */ /* 0x000fc800000006ff */
[----:B------:R-:W-:-:S04]  /*02d0*/  LOP3.LUT R8, R2, 0x7f0, RZ, 0xc0, !PT ;  /* 0x000007f002087812 */ /* 0x000fc800078ec0ff */
[----:B------:R-:W-:-:S04]  /*02e0*/  IADD3 R2, P0, R8, c[0x0][0x1b0], RZ ;  /* 0x00006c0008027a10 */ /* 0x000fc80007f1e0ff */
[----:B------:R-:W-:Y:S02]  /*02f0*/  IADD3.X R3, RZ, c[0x0][0x1b4], RZ, P0, !PT ;  /* 0x00006d00ff037a10 */ /* 0x000fe400007fe4ff */
[----:B------:R-:W-:-:S03]  /*0300*/  IADD3 R8, P0, R8, c[0x0][0x1c8], RZ ;  /* 0x0000720008087a10 */ /* 0x000fc60007f1e0ff */
[----:B------:R-:W2:Y:S01]  /*0310*/  LDG.E.128 R152, [R2.64] ;  /* 0x0000000402987981 */ /* 0x000ea2000c1e1d00 */
[----:B------:R-:W-:-:S03]  /*0320*/  IADD3.X R9, RZ, c[0x0][0x1cc], RZ, P0, !PT ;  /* 0x00007300ff097a10 */ /* 0x000fc600007fe4ff */
[----:B------:R-:W3:Y:S04]  /*0330*/  LDG.E.128 R144, [R2.64+0x800] ;  /* 0x0008000402907981 */ /* 0x000ee8000c1e1d00 */
[----:B------:R-:W4:Y:S04]  /*0340*/  LDG.E.128 R136, [R2.64+0x1000] ;  /* 0x0010000402887981 */ /* 0x000f28000c1e1d00 */
[----:B------:R-:W5:Y:S04]  /*0350*/  LDG.E.128 R120, [R8.64+0x800] ;  /* 0x0008000408787981 */ /* 0x000f68000c1e1d00 */
[----:B------:R-:W4:Y:S04]  /*0360*/  LDG.E.128 R128, [R8.64] ;  /* 0x0000000408807981 */ /* 0x000f28000c1e1d00 */
[----:B------:R-:W4:Y:S01]  /*0370*/  LDG.E.128 R4, [R8.64+0x1000] ;  /* 0x0010000408047981 */ /* 0x000f22000c1e1d00 */
        /* <DEDUP_REMOVED lines=37> */
[----:B------:R-:W-:Y:S02]  /*05d0*/  PRMT R161, RZ, 0x7610, R152 ;  /* 0x00007610ffa17816 */ /* 0x000fe40000000098 */
[--C-:B------:R-:W-:Y:S02]  /*05e0*/  PRMT R160, RZ, 0x5410, R153.reuse ;  /* 0x00005410ffa07816 */ /* 0x100fe40000000099 */
[----:B------:R-:W-:Y:S02]  /*05f0*/  PRMT R159, RZ, 0x7610, R153 ;  /* 0x00007610ff9f7816 */ /* 0x000fe40000000099 */
[--C-:B------:R-:W-:Y:S02]  /*0600*/  PRMT R158, RZ, 0x5410, R154.reuse ;  /* 0x00005410ff9e7816 */ /* 0x100fe4000000009a */
[----:B------:R-:W-:Y:S02]  /*0610*/  PRMT R157, RZ, 0x7610, R154 ;  /* 0x00007610ff9d7816 */ /* 0x000fe4000000009a */
[----:B---3--:R-:W-:-:S02]  /*0620*/  PRMT R154, RZ, 0x5410, R144 ;  /* 0x00005410ff9a7816 */ /* 0x008fc40000000090 */
[----:B------:R-:W-:Y:S02]  /*0630*/  PRMT R153, RZ, 0x7610, R144 ;  /* 0x00007610ff997816 */ /* 0x000fe40000000090 */
[--C-:B------:R-:W-:Y:S02]  /*0640*/  PRMT R152, RZ, 0x5410, R145.reuse ;  /* 0x00005410ff987816 */ /* 0x100fe40000000091 */
[----:B------:R-:W-:Y:S02]  /*0650*/  PRMT R151, RZ, 0x7610, R145 ;  /* 0x00007610ff977816 */ /* 0x000fe40000000091 */
[--C-:B------:R-:W-:Y:S02]  /*0660*/  PRMT R150, RZ, 0x5410, R146.reuse ;  /* 0x00005410ff967816 */ /* 0x100fe40000000092 */
[----:B------:R-:W-:Y:S02]  /*0670*/  PRMT R149, RZ, 0x7610, R146 ;  /* 0x00007610ff957816 */ /* 0x000fe40000000092 */
[----:B----4-:R-:W-:-:S02]  /*0680*/  PRMT R146, RZ, 0x5410, R136 ;  /* 0x00005410ff927816 */ /* 0x010fc40000000088 */
[----:B------:R-:W-:Y:S02]  /*0690*/  PRMT R145, RZ, 0x7610, R136 ;  /* 0x00007610ff917816 */ /* 0x000fe40000000088 */
[--C-:B------:R-:W-:Y:S02]  /*06a0*/  PRMT R144, RZ, 0x5410, R137.reuse ;  /* 0x00005410ff907816 */ /* 0x100fe40000000089 */
[----:B------:R-:W-:Y:S02]  /*06b0*/  PRMT R143, RZ, 0x7610, R137 ;  /* 0x00007610ff8f7816 */ /* 0x000fe40000000089 */
[--C-:B------:R-:W-:Y:S02]  /*06c0*/  PRMT R142, RZ, 0x5410, R138.reuse ;  /* 0x00005410ff8e7816 */ /* 0x100fe4000000008a */
[----:B------:R-:W-:Y:S02]  /*06d0*/  PRMT R141, RZ, 0x7610, R138 ;  /* 0x00007610ff8d7816 */ /* 0x000fe4000000008a */
[----:B-----5:R-:W-:-:S02]  /*06e0*/  PRMT R126, RZ, 0x5410, R122 ;  /* 0x00005410ff7e7816 */ /* 0x020fc4000000007a */
[----:B------:R-:W-:Y:S01]  /*06f0*/  PRMT R125, RZ, 0x7610, R122 ;  /* 0x00007610ff7d7816 */ /* 0x000fe2000000007a */
[----:B------:R-:W-:Y:S01]  /*0700*/  HFMA2.MMA R122, -RZ, RZ, 0, 0 ;  /* 0x00000000ff7a7435 */ /* 0x000fe200000001ff */
        /* <DEDUP_REMOVED lines=17> */
[----:B------:R-:W-:Y:S02]  /*0820*/  PRMT R139, RZ, 0x7610, R139 ;  /* 0x00007610ff8b7816 */ /* 0x000fe4000000008b */
[----:B------:R-:W-:Y:S02]  /*0830*/  PRMT R131, RZ, 0x7610, R131 ;  /* 0x00007610ff837816 */ /* 0x000fe40000000083 */
[----:B------:R-:W-:Y:S02]  /*0840*/  PRMT R123, RZ, 0x7610, R123 ;  /* 0x00007610ff7b7816 */ /* 0x000fe4000000007b */
[----:B------:R-:W-:Y:S02]  /*0850*/  MOV R120, RZ ;  /* 0x000000ff00787202 */ /* 0x000fe40000000f00 */
        /* <DEDUP_REMOVED lines=8> */
.L_x_237:
[----:B------:R-:W-:Y:S01]  /*08e0*/  IMAD R2, R163, c[0x0][0x168], RZ ;  /* 0x00005a00a3027a24 */ /* 0x000fe200078e02ff */
[----:B------:R-:W-:-:S02]  /*08f0*/  LOP3.LUT R172, R0, 0x7f, RZ, 0xc0, !PT ;  /* 0x0000007f00ac7812 */ /* 0x000fc400078ec0ff */
[----:B------:R-:W-:Y:S02]  /*0900*/  MOV R176, 0x10 ;  /* 0x0000001000b07802 */ /* 0x000fe40000000f00 */
[----:B------:R-:W-:-:S04]  /*0910*/  SHF.R.S32.HI R3, RZ, 0x1f, R2 ;  /* 0x0000001fff037819 */ /* 0x000fc80000011402 */
[----:B------:R-:W-:-:S04]  /*0920*/  LEA.HI R3, R3, R2, RZ, 0x3 ;  /* 0x0000000203037211 */ /* 0x000fc800078f18ff */
[----:B------:R-:W-:Y:S02]  /*0930*/  LEA.HI.SX32 R172, R3, R172, 0x1d ;  /* 0x000000ac03ac7211 */ /* 0x000fe400078feaff */
[----:B------:R-:W-:Y:S02]  /*0940*/  MOV R46, 0x4 ;  /* 0x00000004002e7802 */ /* 0x000fe40000000f00 */
[C---:B------:R-:W-:Y:S01]  /*0950*/  IADD3 R173, R172.reuse, 0x80, RZ ;  /* 0x00000080acad7810 */ /* 0x040fe20007ffe0ff */
[C---:B------:R-:W-:Y:S01]  /*0960*/  IMAD.WIDE.U32 R20, R172.reuse, R176, c[0x0][0x188] ;  /* 0x00006200ac147625 */ /* 0x040fe200078e00b0 */
[----:B------:R-:W-:-:S03]  /*0970*/  IADD3 R171, R172, 0x100, RZ ;  /* 0x00000100acab7810 */ /* 0x000fc60007ffe0ff */
[----:B------:R-:W-:Y:S02]  /*0980*/  IMAD.WIDE R2, R163, R46, c[0x0][0x1a0] ;  /* 0x00006800a3027625 */ /* 0x000fe400078e022e */
[----:B------:R-:W2:Y:S02]  /*0990*/  LDG.E.128 R20, [R20.64] ;  /* 0x0000000414147981 */ /* 0x000ea4000c1e1d00 */
[CC--:B------:R-:W-:Y:S02]  /*09a0*/  IMAD.WIDE.U32 R28, R173.reuse, R176.reuse, c[0x0][0x188] ;  /* 0x00006200ad1c7625 */ /* 0x0c0fe400078e00b0 */
[----:B------:R0:W3:Y:S02]  /*09b0*/  LDG.E R187, [R2.64] ;  /* 0x0000000402bb7981 */ /* 0x0000e4000c1e1900 */
[-C--:B------:R-:W-:Y:S02]  /*09c0*/  IMAD.WIDE.U32 R24, R172, R176.reuse, c[0x0][0x208] ;  /* 0x00008200ac187625 */ /* 0x080fe400078e00b0 */
[----:B------:R-:W4:Y:S02]  /*09d0*/  LDG.E.128 R28, [R28.64] ;  /* 0x000000041c1c7981 */ /* 0x000f24000c1e1d00 */
[----:B------:R-:W-:-:S02]  /*09e0*/  IMAD.WIDE.U32 R32, R173, R176, c[0x0][0x208] ;  /* 0x00008200ad207625 */ /* 0x000fc400078e00b0 */
[----:B------:R-:W4:Y:S02]  /*09f0*/  LDG.E.128 R24, [R24.64] ;  /* 0x0000000418187981 */ /* 0x000f24000c1e1d00 */
[----:B------:R-:W-:Y:S02]  /*0a00*/  IMAD.WIDE.U32 R36, R171, R176, c[0x0][0x188] ;  /* 0x00006200ab247625 */ /* 0x000fe400078e00b0 */
[----:B------:R-:W4:Y:S02]  /*0a10*/  LDG.E.128 R32, [R32.64] ;  /* 0x0000000420207981 */ /* 0x000f24000c1e1d00 */
[----:B------:R-:W-:Y:S02]  /*0a20*/  IMAD.WIDE R46, R163, R46, c[0x0][0x1a8] ;  /* 0x00006a00a32e7625 */ /* 0x000fe400078e022e */
[----:B------:R-:W4:Y:S02]  /*0a30*/  LDG.E.128 R36, [R36.64] ;  /* 0x0000000424247981 */ /* 0x000f24000c1e1d00 */
[----:B------:R-:W-:-:S02]  /*0a40*/  IMAD.WIDE.U32 R40, R171, R176, c[0x0][0x208] ;  /* 0x00008200ab287625 */ /* 0x000fc400078e00b0 */
[----:B------:R1:W4:Y:S04]  /*0a50*/  LDG.E R174, [R46.64] ;  /* 0x000000042eae7981 */ /* 0x000328000c1e1900 */
[----:B------:R-:W4:Y:S01]  /*0a60*/  LDG.E.128 R40, [R40.64] ;  /* 0x0000000428287981 */ /* 0x000f22000c1e1d00 */
[----:B------:R-:W-:-:S04]  /*0a70*/  ISETP.NE.U32.AND P0, PT, RZ, c[0x0][0x1c0], PT ;  /* 0x00007000ff007a0c */ /* 0x000fc80003f05070 */
[----:B------:R-:W-:Y:S02]  /*0a80*/  ISETP.NE.AND.EX P0, PT, RZ, c[0x0][0x1c4], PT, P0 ;  /* 0x00007100ff007a0c */ /* 0x000fe40003f05300 */
[----:B------:R-:W-:-:S11]  /*0a90*/  SHF.R.S32.HI R44, RZ, 0x1f, R163 ;  /* 0x0000001fff2c7819 */ /* 0x000fd600000114a3 */
[----:B------:R-:W-:-:S04]  /*0aa0*/  @P0 LEA R48, P2, R163, c[0x0][0x1c0], 0x1 ;  /* 0x00007000a3300a11 */ /* 0x000fc800078408ff */
[----:B------:R-:W-:-:S05]  /*0ab0*/  @P0 LEA.HI.X R49, R163, c[0x0][0x1c4], R44, 0x1, P2 ;  /* 0x00007100a3310a11 */ /* 0x000fca00010f0c2c */
[----:B------:R0:W4:Y:S01]  /*0ac0*/  @P0 LDG.E.U16 R179, [R48.64] ;  /* 0x0000000430b30981 */ /* 0x000122000c1e1500 */
[----:B------:R-:W-:-:S04]  /*0ad0*/  ISETP.NE.U32.AND P1, PT, RZ, c[0x0][0x218], PT ;  /* 0x00008600ff007a0c */ /* 0x000fc80003f25070 */
[----:B------:R-:W-:Y:S01]  /*0ae0*/  ISETP.NE.AND.EX P1, PT, RZ, c[0x0][0x21c], PT, P1 ;  /* 0x00008700ff007a0c */ /* 0x000fe20003f25310 */
[----:B------:R-:W-:Y:S02]  /*0af0*/  ULDC.U8 UR6, c[0x0][0x1f0] ;  /* 0x00007c0000067ab9 */ /* 0x000fe40000000000 */
[----:B------:R-:W-:-:S10]  /*0b00*/  ISETP.NE.AND P2, PT, RZ, UR6, PT ;  /* 0x00000006ff007c0c */ /* 0x000fd4000bf45270 */
[----:B0-----:R-:W-:-:S04]  /*0b10*/  @P1 IMAD.WIDE.U32 R2, R172, R176, c[0x0][0x218] ;  /* 0x00008600ac021625 */ /* 0x001fc800078e00b0 */
[-C--:B-1----:R-:W-:Y:S01]  /*0b20*/  @P1 IMAD.WIDE.U32 R46, R171, R176.reuse, c[0x0][0x218] ;  /* 0x00008600ab2e1625 */ /* 0x082fe200078e00b0 */
[----:B------:R2:W5:Y:S01]  /*0b30*/  @P1 LDG.E.128 R4, [R2.64] ;  /* 0x0000000402041981 */ /* 0x000562000c1e1d00 */
[----:B------:R-:W-:Y:S02]  /*0b40*/  LOP3.LUT P3, RZ, R175, 0xff, RZ, 0xc0, !PT ;  /* 0x000000ffafff7812 */ /* 0x000fe4000786c0ff */
[----:B------:R-:W-:Y:S01]  /*0b50*/  @P1 IMAD.WIDE.U32 R44, R173, R176, c[0x0][0x218] ;  /* 0x00008600ad2c1625 */ /* 0x000fe200078e00b0 */
[----:B------:R0:W5:Y:S04]  /*0b60*/  @P1 LDG.E.128 R12, [R46.64] ;  /* 0x000000042e0c1981 */ /* 0x000168000c1e1d00 */
[----:B------:R1:W5:Y:S01]  /*0b70*/  @P1 LDG.E.128 R8, [R44.64] ;  /* 0x000000042c081981 */ /* 0x000362000c1e1d00 */
[----:B--2---:R-:W-:-:S02]  /*0b80*/  PRMT R2, RZ, 0x5410, R20 ;  /* 0x00005410ff027816 */ /* 0x004fc40000000014 */
[----:B---3--:R-:W-:Y:S02]  /*0b90*/  FSEL R217, R187, RZ, !P2 ;  /* 0x000000ffbbd97208 */ /* 0x008fe40005000000 */
[----:B------:R-:W-:Y:S02]  /*0ba0*/  PRMT R20, RZ, 0x7610, R20 ;  /* 0x00007610ff147816 */ /* 0x000fe40000000014 */
[----:B----4-:R-:W-:Y:S02]  /*0bb0*/  PRMT R177, RZ, 0x5410, R30 ;  /* 0x00005410ffb17816 */ /* 0x010fe4000000001e */
[----:B------:R-:W-:Y:S02]  /*0bc0*/  PRMT R49, RZ, 0x7610, R22 ;  /* 0x00007610ff317816 */ /* 0x000fe40000000016 */
[--C-:B------:R-:W-:Y:S02]  /*0bd0*/  PRMT R183, RZ, 0x5410, R25.reuse ;  /* 0x00005410ffb77816 */ /* 0x100fe40000000019 */
[----:B------:R-:W-:-:S02]  /*0be0*/  PRMT R48, RZ, 0x7610, R25 ;  /* 0x00007610ff307816 */ /* 0x000fc40000000019 */
[--C-:B------:R-:W-:Y:S02]  /*0bf0*/  PRMT R178, RZ, 0x5410, R27.reuse ;  /* 0x00005410ffb27816 */ /* 0x100fe4000000001b */
[----:B------:R-:W-:Y:S02]  /*0c00*/  PRMT R186, RZ, 0x7610, R27 ;  /* 0x00007610ffba7816 */ /* 0x000fe4000000001b */
[----:B------:R-:W-:Y:S02]  /*0c10*/  PRMT R30, RZ, 0x7610, R30 ;  /* 0x00007610ff1e7816 */ /* 0x000fe4000000001e */
[----:B------:R-:W-:Y:S02]  /*0c20*/  PRMT R175, RZ, 0x5410, R23 ;  /* 0x00005410ffaf7816 */ /* 0x000fe40000000017 */
[--C-:B------:R-:W-:Y:S02]  /*0c30*/  PRMT R181, RZ, 0x5410, R24.reuse ;  /* 0x00005410ffb57816 */ /* 0x100fe40000000018 */
[----:B0-----:R-:W-:-:S02]  /*0c40*/  PRMT R46, RZ, 0x7610, R24 ;  /* 0x00007610ff2e7816 */ /* 0x001fc40000000018 */
[--C-:B------:R-:W-:Y:S02]  /*0c50*/  PRMT R185, RZ, 0x5410, R26.reuse ;  /* 0x00005410ffb97816 */ /* 0x100fe4000000001a */
[----:B------:R-:W-:Y:S02]  /*0c60*/  PRMT R176, RZ, 0x7610, R26 ;  /* 0x00007610ffb07816 */ /* 0x000fe4000000001a */
[--C-:B------:R-:W-:Y:S02]  /*0c70*/  PRMT R25, RZ, 0x5410, R29.reuse ;  /* 0x00005410ff197816 */ /* 0x100fe4000000001d */
[----:B------:R-:W-:Y:S01]  /*0c80*/  PRMT R27, RZ, 0x7610, R29 ;  /* 0x00007610ff1b7816 */ /* 0x000fe2000000001d */
[----:B------:R-:W-:Y:S01]  /*0c90*/  FADD.FTZ R29, -R217, R2 ;  /* 0x00000002d91d7221 */ /* 0x000fe20000010100 */
[--C-:B------:R-:W-:Y:S02]  /*0ca0*/  PRMT R193, RZ, 0x5410, R32.reuse ;  /* 0x00005410ffc17816 */ /* 0x100fe40000000020 */
[----:B------:R-:W-:-:S02]  /*0cb0*/  PRMT R180, RZ, 0x7610, R32 ;  /* 0x00007610ffb47816 */ /* 0x000fc40000000020 */
[----:B------:R-:W-:Y:S02]  /*0cc0*/  PRMT R3, RZ, 0x5410, R21 ;  /* 0x00005410ff037816 */ /* 0x000fe40000000015 */
[----:B------:R-:W-:Y:S02]  /*0cd0*/  PRMT R47, RZ, 0x5410, R22 ;  /* 0x00005410ff2f7816 */ /* 0x000fe40000000016 */
[----:B------:R-:W-:Y:S02]  /*0ce0*/  PRMT R23, RZ, 0x7610, R23 ;  /* 0x00007610ff177816 */ /* 0x000fe40000000017 */
[----:B------:R-:W-:Y:S02]  /*0cf0*/  PRMT R24, RZ, 0x5410, R28 ;  /* 0x00005410ff187816 */ /* 0x000fe4000000001c */
[--C-:B------:R-:W-:Y:S02]  /*0d00*/  PRMT R197, RZ, 0x5410, R34.reuse ;  /* 0x00005410ffc57816 */ /* 0x100fe40000000022 */
[----:B------:R-:W-:-:S02]  /*0d10*/  PRMT R26, RZ, 0x7610, R34 ;  /* 0x00007610ff1a7816 */ /* 0x000fc40000000022 */
[--C-:B------:R-:W-:Y:S02]  /*0d20*/  PRMT R32, RZ, 0x5410, R36.reuse ;  /* 0x00005410ff207816 */ /* 0x100fe40000000024 */
        /* <DEDUP_REMOVED lines=9> */
[--C-:B------:R-:W-:Y:S02]  /*0dc0*/  PRMT R190, RZ, 0x5410, R39.reuse ;  /* 0x00005410ffbe7816 */ /* 0x100fe40000000027 */
[----:B------:R-:W-:Y:S01]  /*0dd0*/  PRMT R192, RZ, 0x7610, R39 ;  /* 0x00007610ffc07816 */ /* 0x000fe20000000027 */
[C---:B------:R-:W-:Y:S01]  /*0de0*/  FADD.FTZ R31, -R217.reuse, R20 ;  /* 0x00000014d91f7221 */ /* 0x040fe20000010100 */
[----:B------:R-:W-:Y:S01]  /*0df0*/  PRMT R201, RZ, 0x5410, R33 ;  /* 0x00005410ffc97816 */ /* 0x000fe20000000021 */
[C---:B------:R-:W-:Y:S01]  /*0e00*/  FADD.FTZ R39, -R217.reuse, R49 ;  /* 0x00000031d9277221 */ /* 0x040fe20000010100 */
[----:B-1----:R-:W-:Y:S01]  /*0e10*/  PRMT R44, RZ, 0x7610, R33 ;  /* 0x00007610ff2c7816 */ /* 0x002fe20000000021 */
[----:B------:R-:W-:Y:S01]  /*0e20*/  FADD.FTZ R209, -R217, R30 ;  /* 0x0000001ed9d17221 */ /* 0x000fe20000010100 */
[--C-:B------:R-:W-:Y:S01]  /*0e30*/  PRMT R45, RZ, 0x5410, R35.reuse ;  /* 0x00005410ff2d7816 */ /* 0x100fe20000000023 */
[----:B------:R-:W-:Y:S01]  /*0e40*/  FMUL.FTZ R29, R174, R29 ;  /* 0x0000001dae1d7220 */ /* 0x000fe20000410000 */
[----:B------:R-:W-:Y:S01]  /*0e50*/  PRMT R22, RZ, 0x7610, R35 ;  /* 0x00007610ff167816 */ /* 0x000fe20000000023 */
[----:B------:R-:W-:-:S02]  /*0e60*/  FMUL.FTZ R30, R162, R181 ;  /* 0x000000b5a21e7220 */ /* 0x000fc40000410000 */
[C---:B------:R-:W-:Y:S02]  /*0e70*/  FADD.FTZ R33, -R217.reuse, R3 ;  /* 0x00000003d9217221 */ /* 0x040fe40000010100 */
[C---:B------:R-:W-:Y:S02]  /*0e80*/  FADD.FTZ R37, -R217.reuse, R47 ;  /* 0x0000002fd9257221 */ /* 0x040fe40000010100 */
[C---:B------:R-:W-:Y:S02]  /*0e90*/  FADD.FTZ R187, -R217.reuse, R175 ;  /* 0x000000afd9bb7221 */ /* 0x040fe40000010100 */
[C---:B------:R-:W-:Y:S02]  /*0ea0*/  FADD.FTZ R189, -R217.reuse, R23 ;  /* 0x00000017d9bd7221 */ /* 0x040fe40000010100 */
[C---:B------:R-:W-:Y:S02]  /*0eb0*/  FADD.FTZ R205, -R217.reuse, R27 ;  /* 0x0000001bd9cd7221 */ /* 0x040fe40000010100 */
[C---:B------:R-:W-:Y:S01]  /*0ec0*/  FADD.FTZ R207, -R217.reuse, R177 ;  /* 0x000000b1d9cf7221 */ /* 0x040fe20000010100 */
        /* <DEDUP_REMOVED lines=14> */
[----:B------:R-:W-:Y:S01]  /*0fb0*/  FADD.FTZ R3, -R217, R192 ;  /* 0x000000c0d9037221 */ /* 0x000fe20000010100 */
[----:B------:R-:W-:Y:S01]  /*0fc0*/  PRMT R217, RZ, 0x5410, R40 ;  /* 0x00005410ffd97816 */ /* 0x000fe20000000028 */
[C---:B------:R-:W-:Y:S02]  /*0fd0*/  FMUL.FTZ R28, R174.reuse, R31 ;  /* 0x0000001fae1c7220 */ /* 0x040fe40000410000 */
[----:B------:R-:W-:Y:S02]  /*0fe0*/  FMUL.FTZ R182, R174, R39 ;  /* 0x00000027aeb67220 */ /* 0x000fe40000410000 */
[----:B------:R-:W-:Y:S02]  /*0ff0*/  FMUL.FTZ R31, R161, R46 ;  /* 0x0000002ea11f7220 */ /* 0x000fe40000410000 */
[----:B------:R-:W-:Y:S02]  /*1000*/  FADD.FTZ R40, RZ, R30 ;  /* 0x0000001eff287221 */ /* 0x000fe40000010000 */
[----:B------:R-:W-:-:S02]  /*1010*/  FFMA.FTZ R39, R29, R30, RZ ;  /* 0x0000001e1d277223 */ /* 0x000fc400000100ff */
[----:B------:R-:W-:Y:S02]  /*1020*/  FMUL.FTZ R32, R174, R33 ;  /* 0x00000021ae207220 */ /* 0x000fe40000410000 */
        /* <DEDUP_REMOVED lines=8> */
[----:B------:R-:W-:Y:S02]  /*10b0*/  FMUL.FTZ R37, R158, R185 ;  /* 0x000000b99e257220 */ /* 0x000fe40000410000 */
[----:B------:R-:W-:Y:S02]  /*10c0*/  FADD.FTZ R40, R40, R35 ;  /* 0x0000002328287221 */ /* 0x000fe40000010000 */
[----:B------:R-:W-:-:S02]  /*10d0*/  FFMA.FTZ R39, R34, R35, R39 ;  /* 0x0000002322277223 */ /* 0x000fc40000010027 */
[----:B------:R-:W-:Y:S02]  /*10e0*/  FADD.FTZ R120, R181, R120 ;  /* 0x00000078b5787221 */ /* 0x000fe40000010000 */
[----:B------:R-:W-:Y:S02]  /*10f0*/  FFMA.FTZ R122, R29, R181, R122 ;  /* 0x000000b51d7a7223 */ /* 0x000fe4000001007a */
[----:B------:R-:W-:Y:S02]  /*1100*/  FMUL.FTZ R184, R174, R187 ;  /* 0x000000bbaeb87220 */ /* 0x000fe40000410000 */
[----:B------:R-:W-:Y:S02]  /*1110*/  FMUL.FTZ R181, R157, R176 ;  /* 0x000000b09db57220 */ /* 0x000fe40000410000 */
[----:B------:R-:W-:Y:S02]  /*1120*/  FADD.FTZ R40, R40, R37 ;  /* 0x0000002528287221 */ /* 0x000fe40000010000 */
[----:B------:R-:W-:-:S02]  /*1130*/  FFMA.FTZ R39, R36, R37, R39 ;  /* 0x0000002524277223 */ /* 0x000fc40000010027 */
        /* <DEDUP_REMOVED lines=11> */
[----:B------:R-:W-:Y:S01]  /*11f0*/  FMUL.FTZ R190, R154, R193 ;  /* 0x000000c19abe7220 */ /* 0x000fe20000410000 */
[--C-:B------:R-:W-:Y:S01]  /*1200*/  PRMT R49, RZ, 0x5410, R41.reuse ;  /* 0x00005410ff317816 */ /* 0x100fe20000000029 */
[C---:B------:R-:W-:Y:S01]  /*1210*/  FMUL.FTZ R189, R174.reuse, R199 ;  /* 0x000000c7aebd7220 */ /* 0x040fe20000410000 */
[----:B------:R-:W-:Y:S01]  /*1220*/  PRMT R24, RZ, 0x7610, R41 ;  /* 0x00007610ff187816 */ /* 0x000fe20000000029 */
[----:B------:R-:W-:-:S02]  /*1230*/  FMUL.FTZ R193, R174, R207 ;  /* 0x000000cfaec17220 */ /* 0x000fc40000410000 */
[----:B------:R-:W-:Y:S02]  /*1240*/  FADD.FTZ R106, R186, R106 ;  /* 0x0000006aba6a7221 */ /* 0x000fe40000010000 */
[-C--:B------:R-:W-:Y:S02]  /*1250*/  FFMA.FTZ R108, R183, R186.reuse, R108 ;  /* 0x000000bab76c7223 */ /* 0x080fe4000001006c */
[----:B------:R-:W-:Y:S02]  /*1260*/  FMUL.FTZ R198, R174, R209 ;  /* 0x000000d1aec67220 */ /* 0x000fe40000410000 */
[----:B------:R-:W-:Y:S02]  /*1270*/  FMUL.FTZ R186, R155, R186 ;  /* 0x000000ba9bba7220 */ /* 0x000fe40000410000 */
[----:B------:R-:W-:Y:S02]  /*1280*/  FADD.FTZ R41, R40, R185 ;  /* 0x000000b928297221 */ /* 0x000fe40000010000 */
[----:B------:R-:W-:-:S02]  /*1290*/  FFMA.FTZ R39, R184, R185, R39 ;  /* 0x000000b9b8277223 */ /* 0x000fc40000010027 */
[----:B------:R-:W-:Y:S02]  /*12a0*/  FADD.FTZ R86, R201, R86 ;  /* 0x00000056c9567221 */ /* 0x000fe40000010000 */
[-C--:B------:R-:W-:Y:S02]  /*12b0*/  FFMA.FTZ R102, R189, R201.reuse, R102 ;  /* 0x000000c9bd667223 */ /* 0x080fe40000010066 */
[----:B------:R-:W-:Y:S02]  /*12c0*/  FMUL.FTZ R194, R152, R201 ;  /* 0x000000c998c27220 */ /* 0x000fe40000410000 */
[----:B------:R-:W-:Y:S02]  /*12d0*/  FADD.FTZ R84, R197, R84 ;  /* 0x00000054c5547221 */ /* 0x000fe40000010000 */
[-C--:B------:R-:W-:Y:S02]  /*12e0*/  FFMA.FTZ R100, R193, R197.reuse, R100 ;  /* 0x000000c5c1647223 */ /* 0x080fe40000010064 */
        /* <DEDUP_REMOVED lines=10> */
[----:B------:R-:W-:Y:S02]  /*1390*/  FMUL.FTZ R188, R174, R195 ;  /* 0x000000c3aebc7220 */ /* 0x000fe40000410000 */
[----:B------:R-:W-:Y:S02]  /*13a0*/  FMUL.FTZ R191, R153, R180 ;  /* 0x000000b499bf7220 */ /* 0x000fe40000410000 */
[----:B------:R-:W-:-:S02]  /*13b0*/  FADD.FTZ R22, R41, R190 ;  /* 0x000000be29167221 */ /* 0x000fc40000010000 */
[----:B------:R-:W-:Y:S02]  /*13c0*/  FFMA.FTZ R26, R187, R190, R26 ;  /* 0x000000bebb1a7223 */ /* 0x000fe4000001001a */
[----:B------:R-:W-:Y:S02]  /*13d0*/  FADD.FTZ R41, R22, R191 ;  /* 0x000000bf16297221 */ /* 0x000fe40000010000 */
[----:B------:R-:W-:Y:S02]  /*13e0*/  FFMA.FTZ R26, R188, R191, R26 ;  /* 0x000000bfbc1a7223 */ /* 0x000fe4000001001a */
        /* <DEDUP_REMOVED lines=16> */
[----:B------:R-:W-:Y:S02]  /*14f0*/  FMUL.FTZ R46, R174, R27 ;  /* 0x0000001bae2e7220 */ /* 0x000fe40000410000 */
[----:B------:R-:W-:Y:S02]  /*1500*/  FADD.FTZ R27, R45, R200 ;  /* 0x000000c82d1b7221 */ /* 0x000fe40000010000 */
[----:B------:R-:W-:Y:S02]  /*1510*/  FFMA.FTZ R26, R199, R200, R26 ;  /* 0x000000c8c71a7223 */ /* 0x000fe4000001001a */
[----:B------:R-:W-:Y:S02]  /*1520*/  FADD.FTZ R79, R24, R79 ;  /* 0x0000004f184f7221 */ /* 0x000fe40000010000 */
[----:B------:R-:W-:-:S02]  /*1530*/  FFMA.FTZ R95, R46, R24, R95 ;  /* 0x000000182e5f7223 */ /* 0x000fc4000001005f */
[----:B------:R-:W-:Y:S02]  /*1540*/  FMUL.FTZ R45, R143, R24 ;  /* 0x000000188f2d7220 */ /* 0x000fe40000410000 */
[----:B------:R-:W-:Y:S02]  /*1550*/  FMUL.FTZ R39, R174, R215 ;  /* 0x000000d7ae277220 */ /* 0x000fe40000410000 */
[----:B------:R-:W-:Y:S02]  /*1560*/  FMUL.FTZ R40, R146, R217 ;  /* 0x000000d992287220 */ /* 0x000fe40000410000 */
[----:B------:R-:W-:Y:S02]  /*1570*/  FADD.FTZ R27, R27, R202 ;  /* 0x000000ca1b1b7221 */ /* 0x000fe40000010000 */
[----:B------:R-:W-:Y:S01]  /*1580*/  FFMA.FTZ R24, R201, R202, R26 ;  /* 0x000000cac9187223 */ /* 0x000fe2000001001a */
[--C-:B------:R-:W-:Y:S01]  /*1590*/  PRMT R25, RZ, 0x5410, R42.reuse ;  /* 0x00005410ff197816 */ /* 0x100fe2000000002a */
[C---:B------:R-:W-:Y:S01]  /*15a0*/  FMUL.FTZ R47, R174.reuse, R47 ;  /* 0x0000002fae2f7220 */ /* 0x040fe20000410000 */
[----:B------:R-:W-:Y:S01]  /*15b0*/  PRMT R20, RZ, 0x7610, R42 ;  /* 0x00007610ff147816 */ /* 0x000fe2000000002a */
[----:B------:R-:W-:-:S02]  /*15c0*/  FMUL.FTZ R42, R174, R203 ;  /* 0x000000cbae2a7220 */ /* 0x000fc40000410000 */
[----:B------:R-:W-:Y:S02]  /*15d0*/  FMUL.FTZ R41, R145, R204 ;  /* 0x000000cc91297220 */ /* 0x000fe40000410000 */
[----:B------:R-:W-:Y:S02]  /*15e0*/  FADD.FTZ R22, R27, R40 ;  /* 0x000000281b167221 */ /* 0x000fe40000010000 */
[----:B------:R-:W-:Y:S01]  /*15f0*/  FFMA.FTZ R24, R39, R40, R24 ;  /* 0x0000002827187223 */ /* 0x000fe20000010018 */
[--C-:B------:R-:W-:Y:S01]  /*1600*/  PRMT R21, RZ, 0x5410, R43.reuse ;  /* 0x00005410ff157816 */ /* 0x100fe2000000002b */
[----:B------:R-:W-:Y:S01]  /*1610*/  FADD.FTZ R114, R48, R114 ;  /* 0x0000007230727221 */ /* 0x000fe20000010000 */
[----:B------:R-:W-:Y:S01]  /*1620*/  PRMT R2, RZ, 0x7610, R43 ;  /* 0x00007610ff027816 */ /* 0x000fe2000000002b */
[----:B------:R-:W-:Y:S02]  /*1630*/  FFMA.FTZ R115, R34, R48, R115 ;  /* 0x0000003022737223 */ /* 0x000fe40000010073 */
[----:B------:R-:W-:-:S02]  /*1640*/  FADD.FTZ R87, R44, R87 ;  /* 0x000000572c577221 */ /* 0x000fc40000010000 */
[----:B------:R-:W-:Y:S02]  /*1650*/  FFMA.FTZ R103, R192, R44, R103 ;  /* 0x0000002cc0677223 */ /* 0x000fe40000010067 */
[----:B------:R-:W-:Y:S02]  /*1660*/  FADD.FTZ R76, R25, R76 ;  /* 0x0000004c194c7221 */ /* 0x000fe40000010000 */
[-C--:B------:R-:W-:Y:S02]  /*1670*/  FFMA.FTZ R92, R47, R25.reuse, R92 ;  /* 0x000000192f5c7223 */ /* 0x080fe4000001005c */
[----:B------:R-:W-:Y:S02]  /*1680*/  FMUL.FTZ R48, R142, R25 ;  /* 0x000000198e307220 */ /* 0x000fe40000410000 */
        /* <DEDUP_REMOVED lines=8> */
[----:B------:R-:W-:Y:S02]  /*1710*/  FMUL.FTZ R176, R174, R23 ;  /* 0x00000017aeb07220 */ /* 0x000fe40000410000 */
[----:B------:R-:W-:Y:S02]  /*1720*/  FADD.FTZ R23, R22, R45 ;  /* 0x0000002d16177221 */ /* 0x000fe40000010000 */
[----:B------:R-:W-:Y:S02]  /*1730*/  FFMA.FTZ R24, R46, R45, R24 ;  /* 0x0000002d2e187223 */ /* 0x000fe40000010018 */
[----:B------:R-:W-:Y:S02]  /*1740*/  FADD.FTZ R78, R49, R78 ;  /* 0x0000004e314e7221 */ /* 0x000fe40000010000 */
        /* <DEDUP_REMOVED lines=28> */
[----:B------:R-:W-:Y:S02]  /*1910*/  FFMA.FTZ R91, R180, R2, R91 ;  /* 0x00000002b45b7223 */ /* 0x000fe4000001005b */
[----:B------:R-:W-:Y:S02]  /*1920*/  FADD.FTZ R23, R20, R177 ;  /* 0x000000b114177221 */ /* 0x000fe40000010000 */
[----:B------:R-:W-:Y:S01]  /*1930*/  FFMA.FTZ R24, R180, R177, R24 ;  /* 0x000000b1b4187223 */ /* 0x000fe20000010018 */
[----:B------:R-:W-:Y:S05]  /*1940*/  BRA.DIV ~URZ, `(.L_x_234) ;  /* 0x00001ad27f007947 */ /* 0x000fea000b800000 */
[----:B------:R0:W1:Y:S02]  /*1950*/  SHFL.DOWN PT, R20, R23, 0x10, 0x1f ;  /* 0x0a001f0017147f89 */ /* 0x00006400000e0000 */
.L_x_238:
        /* <DEDUP_REMOVED lines=11> */
[----:B0-----:R-:W0:Y:S01]  /*1a10*/  SHFL.DOWN PT, R23, R20, 0x2, 0x1f ;  /* 0x08401f0014177f89 */ /* 0x001e2200000e0000 */
[----:B--2---:R-:W-:-:S05]  /*1a20*/  FADD.FTZ R22, R21, R22 ;  /* 0x0000001615167221 */ /* 0x004fca0000010000 */
[----:B------:R-:W1:Y:S01]  /*1a30*/  SHFL.DOWN PT, R25, R22, 0x2, 0x1f ;  /* 0x08401f0016197f89 */ /* 0x000e6200000e0000 */
[----:B0-----:R-:W-:-:S05]  /*1a40*/  FADD.FTZ R23, R20, R23 ;  /* 0x0000001714177221 */ /* 0x001fca0000010000 */
[----:B------:R0:W2:Y:S01]  /*1a50*/  SHFL.DOWN PT, R24, R23, 0x1, 0x1f ;  /* 0x08201f0017187f89 */ /* 0x0000a200000e0000 */
[----:B-1----:R-:W-:-:S05]  /*1a60*/  FADD.FTZ R25, R22, R25 ;  /* 0x0000001916197221 */ /* 0x002fca0000010000 */
[----:B------:R0:W1:Y:S02]  /*1a70*/  SHFL.DOWN PT, R2, R25, 0x1, 0x1f ;  /* 0x08201f0019027f89 */ /* 0x00006400000e0000 */
.L_x_239:
[----:B------:R-:W-:Y:S01]  /*1a80*/  PLOP3.LUT P0, PT, PT, PT, PT, 0x80, 0x0 ;  /* 0x000000000000781c */ /* 0x000fe20003f0f070 */
[----:B-1----:R-:W-:Y:S01]  /*1a90*/  FADD.FTZ R3, R2, R25 ;  /* 0x0000001902037221 */ /* 0x002fe20000010000 */
[----:B------:R-:W-:Y:S01]  /*1aa0*/  @!P2 PLOP3.LUT P0, PT, P3, PT, PT, 0x80, 0x0 ;  /* 0x000000000000a81c */ /* 0x000fe20001f0f070 */
[----:B--2---:R-:W-:Y:S01]  /*1ab0*/  FADD.FTZ R2, R24, R23 ;  /* 0x0000001718027221 */ /* 0x004fe20000010000 */
        /* <DEDUP_REMOVED lines=12> */
[----:B-1---5:R-:W-:-:S05]  /*1b80*/  @P1 PRMT R2, RZ, 0x5410, R7 ;  /* 0x00005410ff021816 */ /* 0x022fca0000000007 */
[----:B0-----:R-:W0:Y:S04]  /*1b90*/  LDS.128 R20, [R203+0x3000] ;  /* 0x00300000cb147984 */ /* 0x001e280000000c00 */
[----:B------:R-:W1:Y:S01]  /*1ba0*/  LDS.128 R24, [R203+0x3010] ;  /* 0x00301000cb187984 */ /* 0x000e620000000c00 */
[----:B0-----:R-:W-:Y:S02]  /*1bb0*/  FADD.FTZ R205, RZ, R20 ;  /* 0x00000014ffcd7221 */ /* 0x001fe40000010000 */
[----:B------:R-:W-:Y:S02]  /*1bc0*/  FADD.FTZ R20, RZ, R21 ;  /* 0x00000015ff147221 */ /* 0x000fe40000010000 */
[----:B------:R-:W-:Y:S02]  /*1bd0*/  FADD.FTZ R205, R22, R205 ;  /* 0x000000cd16cd7221 */ /* 0x000fe40000010000 */
[----:B------:R-:W-:-:S02]  /*1be0*/  FADD.FTZ R20, R23, R20 ;  /* 0x0000001417147221 */ /* 0x000fc40000010000 */
[----:B-1----:R-:W-:Y:S02]  /*1bf0*/  FADD.FTZ R205, R205, R24 ;  /* 0x00000018cdcd7221 */ /* 0x002fe40000010000 */
[----:B------:R-:W-:Y:S02]  /*1c00*/  FADD.FTZ R20, R20, R25 ;  /* 0x0000001914147221 */ /* 0x000fe40000010000 */
[----:B------:R-:W-:Y:S02]  /*1c10*/  FADD.FTZ R26, R26, R205 ;  /* 0x000000cd1a1a7221 */ /* 0x000fe40000010000 */
[----:B------:R-:W-:Y:S02]  /*1c20*/  FADD.FTZ R20, R27, R20 ;  /* 0x000000141b147221 */ /* 0x000fe40000010000 */
[----:B------:R-:W-:Y:S02]  /*1c30*/  FMUL.FTZ R26, R26, c[0x0][0x1e0] ;  /* 0x000078001a1a7a20 */ /* 0x000fe40000410000 */
[----:B------:R-:W-:-:S03]  /*1c40*/  FMUL.FTZ R204, R20, c[0x0][0x1e0] ;  /* 0x0000780014cc7a20 */ /* 0x000fc60000410000 */
[----:B------:R-:W-:Y:S02]  /*1c50*/  FSEL R179, R26, RZ, !P0 ;  /* 0x000000ff1ab37208 */ /* 0x000fe40004000000 */
[----:B------:R-:W-:-:S03]  /*1c60*/  ISETP.NE.U32.AND P0, PT, RZ, c[0x0][0x258], PT ;  /* 0x00009600ff007a0c */ /* 0x000fc60003f05070 */
[-CC-:B------:R-:W-:Y:S01]  /*1c70*/  FFMA.FTZ R184, R184, R204.reuse, R179.reuse ;  /* 0x000000ccb8b87223 */ /* 0x180fe200000100b3 */
[----:B------:R-:W-:Y:S01]  /*1c80*/  ISETP.NE.AND.EX P0, PT, RZ, c[0x0][0x25c], PT, P0 ;  /* 0x00009700ff007a0c */ /* 0x000fe20003f05300 */
[-C--:B------:R-:W-:Y:S02]  /*1c90*/  FFMA.FTZ R183, R183, R204.reuse, R179 ;  /* 0x000000ccb7b77223 */ /* 0x080fe400000100b3 */
[----:B------:R-:W-:Y:S02]  /*1ca0*/  FADD.FTZ R185, R185, -R184 ;  /* 0x800000b8b9b97221 */ /* 0x000fe40000010000 */
[----:B------:R-:W-:Y:S02]  /*1cb0*/  FADD.FTZ R3, R186, -R183 ;  /* 0x800000b7ba037221 */ /* 0x000fe40000010000 */
[----:B------:R-:W-:Y:S02]  /*1cc0*/  FMUL.FTZ R183, R174, R185 ;  /* 0x000000b9aeb77220 */ /* 0x000fe40000410000 */
[----:B------:R-:W-:-:S02]  /*1cd0*/  FFMA.FTZ R29, R29, R204, R179 ;  /* 0x000000cc1d1d7223 */ /* 0x000fc400000100b3 */
[----:B------:R-:W-:Y:S01]  /*1ce0*/  @P1 FADD.FTZ R183, R183, R2 ;  /* 0x00000002b7b71221 */ /* 0x000fe20000010000 */
[----:B------:R-:W-:Y:S01]  /*1cf0*/  @P1 PRMT R2, RZ, 0x7610, R7 ;  /* 0x00007610ff021816 */ /* 0x000fe20000000007 */
[----:B------:R-:W-:Y:S02]  /*1d00*/  FMUL.FTZ R27, R174, R3 ;  /* 0x00000003ae1b7220 */ /* 0x000fe40000410000 */
[----:B------:R-:W-:Y:S01]  /*1d10*/  FADD.FTZ R29, R30, -R29 ;  /* 0x8000001d1e1d7221 */ /* 0x000fe20000010000 */
[----:B------:R-:W-:Y:S01]  /*1d20*/  @P0 F2FP.BF16.PACK_AB R22, RZ, R183 ;  /* 0x000000b7ff16023e */ /* 0x000fe200000010ff */
[-C--:B------:R-:W-:Y:S02]  /*1d30*/  FFMA.FTZ R28, R28, R204.reuse, R179 ;  /* 0x000000cc1c1c7223 */ /* 0x080fe400000100b3 */
[----:B------:R-:W-:Y:S01]  /*1d40*/  @P1 FADD.FTZ R27, R27, R2 ;  /* 0x000000021b1b1221 */ /* 0x000fe20000010000 */
[----:B------:R-:W-:Y:S01]  /*1d50*/  @P1 PRMT R2, RZ, 0x5410, R4 ;  /* 0x00005410ff021816 */ /* 0x000fe20000000004 */
[----:B------:R-:W-:Y:S01]  /*1d60*/  FMUL.FTZ R29, R174, R29 ;  /* 0x0000001dae1d7220 */ /* 0x000fe20000410000 */
[----:B------:R-:W-:Y:S01]  /*1d70*/  @P0 PRMT R19, R22, 0x7610, R19 ;  /* 0x0000761016130816 */ /* 0x000fe20000000013 */
[----:B------:R-:W-:Y:S01]  /*1d80*/  FADD.FTZ R31, R31, -R28 ;  /* 0x8000001c1f1f7221 */ /* 0x000fe20000010000 */
[----:B------:R-:W-:Y:S01]  /*1d90*/  @P0 F2FP.BF16.PACK_AB R26, RZ, R27 ;  /* 0x0000001bff1a023e */ /* 0x000fe200000010ff */
[----:B------:R-:W-:-:S02]  /*1da0*/  FFMA.FTZ R32, R32, R204, R179 ;  /* 0x000000cc20207223 */ /* 0x000fc400000100b3 */
[----:B------:R-:W-:Y:S01]  /*1db0*/  @P1 FADD.FTZ R29, R29, R2 ;  /* 0x000000021d1d1221 */ /* 0x000fe20000010000 */
[----:B------:R-:W-:Y:S01]  /*1dc0*/  @P1 PRMT R2, RZ, 0x7610, R4 ;  /* 0x00007610ff021816 */ /* 0x000fe20000000004 */
[----:B------:R-:W-:Y:S02]  /*1dd0*/  FMUL.FTZ R31, R174, R31 ;  /* 0x0000001fae1f7220 */ /* 0x000fe40000410000 */
[----:B------:R-:W-:Y:S02]  /*1de0*/  FADD.FTZ R33, R33, -R32 ;  /* 0x8000002021217221 */ /* 0x000fe40000010000 */
[----:B------:R-:W-:Y:S02]  /*1df0*/  FFMA.FTZ R34, R34, R204, R179 ;  /* 0x000000cc22227223 */ /* 0x000fe400000100b3 */
[----:B------:R-:W-:Y:S01]  /*1e00*/  @P1 FADD.FTZ R31, R31, R2 ;  /* 0x000000021f1f1221 */ /* 0x000fe20000010000 */
[----:B------:R-:W-:Y:S01]  /*1e10*/  @P1 PRMT R2, RZ, 0x5410, R5 ;  /* 0x00005410ff021816 */ /* 0x000fe20000000005 */
[----:B------:R-:W-:-:S02]  /*1e20*/  FMUL.FTZ R33, R174, R33 ;  /* 0x00000021ae217220 */ /* 0x000fc40000410000 */
[----:B------:R-:W-:Y:S01]  /*1e30*/  FADD.FTZ R35, R35, -R34 ;  /* 0x8000002223237221 */ /* 0x000fe20000010000 */
[----:B------:R-:W-:Y:S01]  /*1e40*/  @P0 F2FP.BF16.PACK_AB R3, RZ, R31 ;  /* 0x0000001fff03023e */ /* 0x000fe200000010ff */
[-C--:B------:R-:W-:Y:S02]  /*1e50*/  FFMA.FTZ R36, R36, R204.reuse, R179 ;  /* 0x000000cc24247223 */ /* 0x080fe400000100b3 */
[----:B------:R-:W-:Y:S01]  /*1e60*/  @P1 FADD.FTZ R33, R33, R2 ;  /* 0x0000000221211221 */ /* 0x000fe20000010000 */
[----:B------:R-:W-:Y:S01]  /*1e70*/  @P1 PRMT R2, RZ, 0x7610, R5 ;  /* 0x00007610ff021816 */ /* 0x000fe20000000005 */
[----:B------:R-:W-:Y:S02]  /*1e80*/  FMUL.FTZ R35, R174, R35 ;  /* 0x00000023ae237220 */ /* 0x000fe40000410000 */
[----:B------:R-:W-:Y:S01]  /*1e90*/  FADD.FTZ R37, R37, -R36 ;  /* 0x8000002425257221 */ /* 0x000fe20000010000 */
[----:B------:R-:W-:Y:S01]  /*1ea0*/  @P0 F2FP.BF16.PACK_AB R20, RZ, R33 ;  /* 0x00000021ff14023e */ /* 0x000fe200000010ff */
[----:B------:R-:W-:-:S02]  /*1eb0*/  FFMA.FTZ R182, R182, R204, R179 ;  /* 0x000000ccb6b67223 */ /* 0x000fc400000100b3 */
[----:B------:R-:W-:Y:S01]  /*1ec0*/  @P1 FADD.FTZ R35, R35, R2 ;  /* 0x0000000223231221 */ /* 0x000fe20000010000 */
[----:B------:R-:W-:Y:S01]  /*1ed0*/  @P1 PRMT R2, RZ, 0x5410, R6 ;  /* 0x00005410ff021816 */ /* 0x000fe20000000006 */
[----:B------:R-:W-:Y:S01]  /*1ee0*/  FMUL.FTZ R37, R174, R37 ;  /* 0x00000025ae257220 */ /* 0x000fe20000410000 */
[----:B------:R-:W-:Y:S01]  /*1ef0*/  @P0 PRMT R17, R20, 0x7610, R17 ;  /* 0x0000761014110816 */ /* 0x000fe20000000011 */
[-CC-:B------:R-:W-:Y:S01]  /*1f00*/  FFMA.FTZ R23, R199, R204.reuse, R179.reuse ;  /* 0x000000ccc7177223 */ /* 0x180fe200000100b3 */
[----:B------:R-:W-:Y:S01]  /*1f10*/  @P0 F2FP.BF16.PACK_AB R24, RZ, R35 ;  /* 0x00000023ff18023e */ /* 0x000fe200000010ff */
[----:B------:R-:W-:Y:S02]  /*1f20*/  FADD.FTZ R181, R181, -R182 ;  /* 0x800000b6b5b57221 */ /* 0x000fe40000010000 */
[-CC-:B------:R-:W-:Y:S02]  /*1f30*/  FFMA.FTZ R187, R187, R204.reuse, R179.reuse ;  /* 0x000000ccbbbb7223 */ /* 0x180fe400000100b3 */
[----:B------:R-:W-:-:S02]  /*1f40*/  FFMA.FTZ R25, R201, R204, R179 ;  /* 0x000000ccc9197223 */ /* 0x000fc400000100b3 */
[----:B------:R-:W-:Y:S01]  /*1f50*/  @P1 FADD.FTZ R37, R37, R2 ;  /* 0x0000000225251221 */ /* 0x000fe20000010000 */
[----:B------:R-:W-:Y:S01]  /*1f60*/  @P1 PRMT R2, RZ, 0x7610, R6 ;  /* 0x00007610ff021816 */ /* 0x000fe20000000006 */
[----:B------:R-:W-:Y:S02]  /*1f70*/  FADD.FTZ R201, R200, -R23 ;  /* 0x80000017c8c97221 */ /* 0x000fe40000010000 */
[----:B------:R-:W-:Y:S01]  /*1f80*/  FMUL.FTZ R23, R174, R181 ;  /* 0x000000b5ae177220 */ /* 0x000fe20000410000 */
[----:B------:R-:W-:Y:S01]  /*1f90*/  HFMA2.MMA R181, -RZ, RZ, 0, 9.5367431640625e-07 ;  /* 0x00000010ffb57435 */ /* 0x000fe200000001ff */
[----:B------:R-:W-:Y:S02]  /*1fa0*/  FFMA.FTZ R188, R188, R204, R179 ;  /* 0x000000ccbcbc7223 */ /* 0x000fe400000100b3 */
[----:B------:R-:W-:Y:S02]  /*1fb0*/  FADD.FTZ R187, R190, -R187 ;  /* 0x800000bbbebb7221 */ /* 0x000fe40000010000 */
[----:B------:R-:W-:Y:S01]  /*1fc0*/  @P1 FADD.FTZ R23, R23, R2 ;  /* 0x0000000217171221 */ /* 0x000fe20000010000 */
[----:B------:R-:W-:Y:S01]  /*1fd0*/  @P1 PRMT R2, RZ, 0x5410, R8 ;  /* 0x00005410ff021816 */ /* 0x000fe20000000008 */
[----:B------:R-:W-:-:S02]  /*1fe0*/  FADD.FTZ R21, R191, -R188 ;  /* 0x800000bcbf157221 */ /* 0x000fc40000010000 */
[----:B------:R-:W-:Y:S02]  /*1ff0*/  FMUL.FTZ R191, R174, R187 ;  /* 0x000000bbaebf7220 */ /* 0x000fe40000410000 */
[-CC-:B------:R-:W-:Y:S02]  /*2000*/  FFMA.FTZ R193, R193, R204.reuse, R179.reuse ;  /* 0x000000ccc1c17223 */ /* 0x180fe400000100b3 */
[-C--:B------:R-:W-:Y:S02]  /*2010*/  FFMA.FTZ R189, R189, R204.reuse, R179 ;  /* 0x000000ccbdbd7223 */ /* 0x080fe400000100b3 */
[----:B------:R-:W-:Y:S01]  /*2020*/  @P1 FADD.FTZ R191, R191, R2 ;  /* 0x00000002bfbf1221 */ /* 0x000fe20000010000 */
[----:B------:R-:W-:Y:S01]  /*2030*/  @P1 PRMT R2, RZ, 0x7610, R8 ;  /* 0x00007610ff021816 */ /* 0x000fe20000000008 */
[----:B------:R-:W-:Y:S02]  /*2040*/  FADD.FTZ R199, R196, -R193 ;  /* 0x800000c1c4c77221 */ /* 0x000fe40000010000 */
[----:B------:R-:W-:Y:S01]  /*2050*/  FMUL.FTZ R193, R174, R21 ;  /* 0x00000015aec17220 */ /* 0x000fe20000410000 */
[----:B------:R-:W-:Y:S01]  /*2060*/  @P0 F2FP.BF16.PACK_AB R21, RZ, R37 ;  /* 0x00000025ff15023e */ /* 0x000fe200000010ff */
[----:B------:R-:W-:-:S02]  /*2070*/  FFMA.FTZ R192, R192, R204, R179 ;  /* 0x000000ccc0c07223 */ /* 0x000fc400000100b3 */
[----:B------:R-:W-:Y:S01]  /*2080*/  FADD.FTZ R189, R194, -R189 ;  /* 0x800000bdc2bd7221 */ /* 0x000fe20000010000 */
[----:B------:R-:W-:Y:S01]  /*2090*/  @P0 PRMT R18, R21, 0x7610, R18 ;  /* 0x0000761015120816 */ /* 0x000fe20000000012 */
[----:B------:R-:W-:Y:S01]  /*20a0*/  @P1 FADD.FTZ R193, R193, R2 ;  /* 0x00000002c1c11221 */ /* 0x000fe20000010000 */
[----:B------:R-:W-:Y:S01]  /*20b0*/  @P1 PRMT R2, RZ, 0x5410, R9 ;  /* 0x00005410ff021816 */ /* 0x000fe20000000009 */
[----:B------:R-:W-:Y:S02]  /*20c0*/  FADD.FTZ R203, R195, -R192 ;  /* 0x800000c0c3cb7221 */ /* 0x000fe40000010000 */
[----:B------:R-:W-:Y:S02]  /*20d0*/  FMUL.FTZ R195, R174, R189 ;  /* 0x000000bdaec37220 */ /* 0x000fe40000410000 */
[-C--:B------:R-:W-:Y:S02]  /*20e0*/  FMUL.FTZ R189, R37, R38.reuse ;  /* 0x0000002625bd7220 */ /* 0x080fe40000410000 */
[----:B------:R-:W-:Y:S01]  /*20f0*/  @P1 FADD.FTZ R195, R195, R2 ;  /* 0x00000002c3c31221 */ /* 0x000fe20000010000 */
[----:B------:R-:W-:Y:S01]  /*2100*/  @P0 F2FP.BF16.PACK_AB R2, RZ, R29 ;  /* 0x0000001dff02023e */ /* 0x000fe200000010ff */
[----:B------:R-:W-:-:S02]  /*2110*/  FMUL.FTZ R188, R23, R38 ;  /* 0x0000002617bc7220 */ /* 0x000fc40000410000 */
[-C--:B------:R-:W-:Y:S01]  /*2120*/  FMUL.FTZ R187, R33, R38.reuse ;  /* 0x0000002621bb7220 */ /* 0x080fe20000410000 */
[----:B------:R-:W-:Y:S01]  /*2130*/  @P0 PRMT R16, R2, 0x7610, R16 ;  /* 0x0000761002100816 */ /* 0x000fe20000000010 */
[-C--:B------:R-:W-:Y:S02]  /*2140*/  FMUL.FTZ R186, R35, R38.reuse ;  /* 0x0000002623ba7220 */ /* 0x080fe40000410000 */
[-C--:B------:R-:W-:Y:S02]  /*2150*/  FMUL.FTZ R183, R183, R38.reuse ;  /* 0x00000026b7b77220 */ /* 0x080fe40000410000 */
[-C--:B------:R-:W-:Y:S02]  /*2160*/  FMUL.FTZ R182, R27, R38.reuse ;  /* 0x000000261bb67220 */ /* 0x080fe40000410000 */
[-C--:B------:R-:W-:Y:S02]  /*2170*/  FMUL.FTZ R185, R29, R38.reuse ;  /* 0x000000261db97220 */ /* 0x080fe40000410000 */
[----:B------:R-:W-:-:S02]  /*2180*/  FMUL.FTZ R184, R31, R38 ;  /* 0x000000261fb87220 */ /* 0x000fc40000410000 */
[----:B------:R-:W-:Y:S02]  /*2190*/  FMUL.FTZ R30, R134, R189 ;  /* 0x000000bd861e7220 */ /* 0x000fe40000410000 */
[----:B------:R-:W-:Y:S02]  /*21a0*/  FMUL.FTZ R33, R133, R188 ;  /* 0x000000bc85217220 */ /* 0x000fe40000410000 */
[----:B------:R-:W-:Y:S01]  /*21b0*/  FADD.FTZ R205, R202, -R25 ;  /* 0x80000019cacd7221 */ /* 0x000fe20000010000 */
[----:B------:R-:W-:Y:S01]  /*21c0*/  @P0 F2FP.BF16.PACK_AB R25, RZ, R23 ;  /* 0x00000017ff19023e */ /* 0x000fe200000010ff */
[----:B------:R-:W-:Y:S02]  /*21d0*/  FMUL.FTZ R29, R136, R187 ;  /* 0x000000bb881d7220 */ /* 0x000fe40000410000 */
[----:B------:R-:W-:Y:S02]  /*21e0*/  FMUL.FTZ R2, R135, R186 ;  /* 0x000000ba87027220 */ /* 0x000fe40000410000 */
[----:B------:R-:W-:-:S02]  /*21f0*/  FMUL.FTZ R31, R132, R183 ;  /* 0x000000b7841f7220 */ /* 0x000fc40000410000 */
[----:B------:R-:W-:Y:S02]  /*2200*/  FMUL.FTZ R22, R131, R182 ;  /* 0x000000b683167220 */ /* 0x000fe40000410000 */
[----:B------:R-:W-:Y:S02]  /*2210*/  FMUL.FTZ R28, R138, R185 ;  /* 0x000000b98a1c7220 */ /* 0x000fe40000410000 */
[----:B------:R-:W-:Y:S01]  /*2220*/  FMUL.FTZ R27, R137, R184 ;  /* 0x000000b8891b7220 */ /* 0x000fe20000410000 */
[----:B------:R-:W-:Y:S01]  /*2230*/  F2FP.BF16.PACK_AB R30, R33, R30 ;  /* 0x0000001e211e723e */ /* 0x000fe200000010ff */
[----:B------:R-:W-:Y:S01]  /*2240*/  IMAD.WIDE.U32 R20, R172, R181, c[0x0][0x170] ;  /* 0x00005c00ac147625 */ /* 0x000fe200078e00b5 */
[----:B------:R-:W-:Y:S02]  /*2250*/  F2FP.BF16.PACK_AB R29, R2, R29 ;  /* 0x0000001d021d723e */ /* 0x000fe400000010ff */
[----:B------:R-:W-:Y:S01]  /*2260*/  @P0 PRMT R19, R19, 0x5410, R26 ;  /* 0x0000541013130816 */ /* 0x000fe2000000001a */
[----:B------:R-:W-:Y:S01]  /*2270*/  @P0 IMAD.WIDE.U32 R32, R172, R181, c[0x0][0x258] ;  /* 0x00009600ac200625 */ /* 0x000fe200078e00b5 */
[----:B------:R-:W-:-:S02]  /*2280*/  @P0 PRMT R16, R16, 0x5410, R3 ;  /* 0x0000541010100816 */ /* 0x000fc40000000003 */
[----:B------:R-:W-:Y:S01]  /*2290*/  @P0 PRMT R17, R17, 0x5410, R24 ;  /* 0x0000541011110816 */ /* 0x000fe20000000018 */
[----:B------:R-:W-:Y:S01]  /*22a0*/  IMAD.WIDE.U32 R2, R172, R181, c[0x0][0x248] ;  /* 0x00009200ac027625 */ /* 0x000fe200078e00b5 */
[----:B------:R-:W-:Y:S02]  /*22b0*/  @P0 PRMT R18, R18, 0x5410, R25 ;  /* 0x0000541012120816 */ /* 0x000fe40000000019 */
[----:B------:R-:W-:Y:S01]  /*22c0*/  F2FP.BF16.PACK_AB R31, R22, R31 ;  /* 0x0000001f161f723e */ /* 0x000fe200000010ff */
[----:B------:R-:W-:Y:S01]  /*22d0*/  FFMA.FTZ R198, R198, R204, R179 ;  /* 0x000000ccc6c67223 */ /* 0x000fe200000100b3 */
[----:B------:R-:W-:Y:S01]  /*22e0*/  F2FP.BF16.PACK_AB R28, R27, R28 ;  /* 0x0000001c1b1c723e */ /* 0x000fe200000010ff */
[----:B------:R-:W2:Y:S01]  /*22f0*/  LDG.E.128 R20, [R20.64] ;  /* 0x0000000414147981 */ /* 0x000ea2000c1e1d00 */
[C---:B------:R-:W-:Y:S02]  /*2300*/  FMUL.FTZ R203, R174.reuse, R203 ;  /* 0x000000cbaecb7220 */ /* 0x040fe40000410000 */
[----:B------:R-:W-:Y:S01]  /*2310*/  FMUL.FTZ R199, R174, R199 ;  /* 0x000000c7aec77220 */ /* 0x000fe20000410000 */
[----:B------:R-:W-:Y:S01]  /*2320*/  @P0 STG.E.128 [R32.64], R16 ;  /* 0x0000001020000986 */ /* 0x000fe2000c101d04 */
[----:B------:R-:W-:-:S03]  /*2330*/  FADD.FTZ R197, R197, -R198 ;  /* 0x800000c6c5c57221 */ /* 0x000fc60000010000 */
[----:B------:R0:W-:Y:S01]  /*2340*/  STG.E.128 [R2.64], R28 ;  /* 0x0000001c02007986 */ /* 0x0001e2000c101d04 */
[----:B------:R-:W-:Y:S01]  /*2350*/  FMUL.FTZ R197, R174, R197 ;  /* 0x000000c5aec57220 */ /* 0x000fe20000410000 */
[----:B0-----:R-:W-:-:S05]  /*2360*/  @P1 PRMT R2, RZ, 0x7610, R9 ;  /* 0x00007610ff021816 */ /* 0x001fca0000000009 */
[----:B------:R-:W-:Y:S01]  /*2370*/  @P1 FADD.FTZ R203, R203, R2 ;  /* 0x00000002cbcb1221 */ /* 0x000fe20000010000 */
[----:B------:R-:W-:-:S05]  /*2380*/  @P1 PRMT R2, RZ, 0x5410, R10 ;  /* 0x00005410ff021816 */ /* 0x000fca000000000a */
[----:B------:R-:W-:Y:S01]  /*2390*/  @P1 FADD.FTZ R199, R199, R2 ;  /* 0x00000002c7c71221 */ /* 0x000fe20000010000 */
[----:B------:R-:W-:Y:S01]  /*23a0*/  @P1 PRMT R2, RZ, 0x7610, R10 ;  /* 0x00007610ff021816 */ /* 0x000fe2000000000a */
[----:B------:R-:W-:-:S04]  /*23b0*/  IMAD.WIDE.U32 R24, R173, R181, c[0x0][0x170] ;  /* 0x00005c00ad187625 */ /* 0x000fc800078e00b5 */
[----:B------:R-:W-:Y:S01]  /*23c0*/  @P1 FADD.FTZ R197, R197, R2 ;  /* 0x00000002c5c51221 */ /* 0x000fe20000010000 */
[--C-:B------:R-:W-:Y:S01]  /*23d0*/  @P1 PRMT R2, RZ, 0x5410, R11.reuse ;  /* 0x00005410ff021816 */ /* 0x100fe2000000000b */
[C---:B------:R-:W-:Y:S01]  /*23e0*/  FMUL.FTZ R201, R174.reuse, R201 ;  /* 0x000000c9aec97220 */ /* 0x040fe20000410000 */
[----:B------:R-:W3:Y:S01]  /*23f0*/  LDG.E.128 R24, [R24.64] ;  /* 0x0000000418187981 */ /* 0x000ee2000c1e1d00 */
[----:B------:R-:W-:Y:S02]  /*2400*/  FMUL.FTZ R205, R174, R205 ;  /* 0x000000cdaecd7220 */ /* 0x000fe40000410000 */
[----:B------:R-:W-:Y:S01]  /*2410*/  @P1 FADD.FTZ R201, R201, R2 ;  /* 0x00000002c9c91221 */ /* 0x000fe20000010000 */
[----:B------:R-:W-:Y:S02]  /*2420*/  @P1 PRMT R2, RZ, 0x7610, R11 ;  /* 0x00007610ff021816 */ /* 0x000fe4000000000b */
[----:B------:R-:W-:Y:S01]  /*2430*/  @P0 F2FP.BF16.PACK_AB R32, RZ, R195 ;  /* 0x000000c3ff20023e */ /* 0x000fe200000010ff */
[----:B------:R-:W-:-:S02]  /*2440*/  FMUL.FTZ R190, R193, R38 ;  /* 0x00000026c1be7220 */ /* 0x000fc40000410000 */
[----:B------:R-:W-:Y:S01]  /*2450*/  @P1 FADD.FTZ R205, R205, R2 ;  /* 0x00000002cdcd1221 */ /* 0x000fe20000010000 */
[----:B------:R-:W-:Y:S01]  /*2460*/  @P0 F2FP.BF16.PACK_AB R2, RZ, R191 ;  /* 0x000000bfff02023e */ /* 0x000fe200000010ff */
[-C--:B------:R-:W-:Y:S01]  /*2470*/  FMUL.FTZ R191, R191, R38.reuse ;  /* 0x00000026bfbf7220 */ /* 0x080fe20000410000 */
[----:B------:R-:W-:Y:S01]  /*2480*/  @P0 F2FP.BF16.PACK_AB R3, RZ, R193 ;  /* 0x000000c1ff03023e */ /* 0x000fe200000010ff */
[-C--:B------:R-:W-:Y:S01]  /*2490*/  FMUL.FTZ R193, R195, R38.reuse ;  /* 0x00000026c3c17220 */ /* 0x080fe20000410000 */
[----:B------:R-:W-:Y:S01]  /*24a0*/  @P0 F2FP.BF16.PACK_AB R35, RZ, R197 ;  /* 0x000000c5ff23023e */ /* 0x000fe200000010ff */
[-C--:B------:R-:W-:Y:S01]  /*24b0*/  FMUL.FTZ R194, R197, R38.reuse ;  /* 0x00000026c5c27220 */ /* 0x080fe20000410000 */
[----:B------:R-:W-:Y:S01]  /*24c0*/  @P0 PRMT R17, R32, 0x7610, R17 ;  /* 0x0000761020110816 */ /* 0x000fe20000000011 */
[-C--:B------:R-:W-:Y:S01]  /*24d0*/  FMUL.FTZ R192, R203, R38.reuse ;  /* 0x00000026cbc07220 */ /* 0x080fe20000410000 */
[----:B------:R-:W-:Y:S01]  /*24e0*/  @P0 F2FP.BF16.PACK_AB R34, RZ, R199 ;  /* 0x000000c7ff22023e */ /* 0x000fe200000010ff */
[-C--:B------:R-:W-:Y:S01]  /*24f0*/  FMUL.FTZ R195, R199, R38.reuse ;  /* 0x00000026c7c37220 */ /* 0x080fe20000410000 */
[----:B------:R-:W-:Y:S01]  /*2500*/  @P0 F2FP.BF16.PACK_AB R36, RZ, R201 ;  /* 0x000000c9ff24023e */ /* 0x000fe200000010ff */
[-C--:B------:R-:W-:Y:S01]  /*2510*/  FMUL.FTZ R197, R201, R38.reuse ;  /* 0x00000026c9c57220 */ /* 0x080fe20000410000 */
[----:B------:R-:W-:Y:S01]  /*2520*/  IADD3 R32, R172, 0x80, RZ ;  /* 0x00000080ac207810 */ /* 0x000fe20007ffe0ff */
[----:B------:R-:W-:Y:S01]  /*2530*/  FMUL.FTZ R196, R205, R38 ;  /* 0x00000026cdc47220 */ /* 0x000fe20000410000 */
[----:B------:R-:W-:Y:S01]  /*2540*/  @P0 PRMT R16, R2, 0x7610, R16 ;  /* 0x0000761002100816 */ /* 0x000fe20000000010 */
[----:B------:R-:W-:-:S02]  /*2550*/  FMUL.FTZ R28, R130, R191 ;  /* 0x000000bf821c7220 */ /* 0x000fc40000410000 */
[----:B------:R-:W-:Y:S01]  /*2560*/  FMUL.FTZ R37, R129, R190 ;  /* 0x000000be81257220 */ /* 0x000fe20000410000 */
[----:B------:R-:W-:Y:S01]  /*2570*/  @P0 F2FP.BF16.PACK_AB R33, RZ, R203 ;  /* 0x000000cbff21023e */ /* 0x000fe200000010ff */
[----:B------:R-:W-:Y:S01]  /*2580*/  FMUL.FTZ R29, R128, R193 ;  /* 0x000000c1801d7220 */ /* 0x000fe20000410000 */
[----:B------:R-:W-:Y:S01]  /*2590*/  @P0 F2FP.BF16.PACK_AB R205, RZ, R205 ;  /* 0x000000cdffcd023e */ /* 0x000fe200000010ff */
[----:B------:R-:W-:Y:S01]  /*25a0*/  FMUL.FTZ R30, R126, R195 ;  /* 0x000000c37e1e7220 */ /* 0x000fe20000410000 */
[----:B------:R-:W-:Y:S01]  /*25b0*/  @P0 PRMT R18, R34, 0x7610, R18 ;  /* 0x0000761022120816 */ /* 0x000fe20000000012 */
[----:B------:R-:W-:Y:S01]  /*25c0*/  FMUL.FTZ R31, R124, R197 ;  /* 0x000000c57c1f7220 */ /* 0x000fe20000410000 */
[----:B------:R-:W-:Y:S01]  /*25d0*/  @P0 PRMT R19, R36, 0x7610, R19 ;  /* 0x0000761024130816 */ /* 0x000fe20000000013 */
[----:B------:R-:W-:Y:S01]  /*25e0*/  FMUL.FTZ R200, R123, R196 ;  /* 0x000000c47bc87220 */ /* 0x000fe20000410000 */
[----:B------:R-:W-:Y:S01]  /*25f0*/  LEA R2, P2, R32, c[0x0][0x248], 0x4 ;  /* 0x0000920020027a11 */ /* 0x000fe200078420ff */
[----:B------:R-:W-:Y:S01]  /*2600*/  FMUL.FTZ R199, R125, R194 ;  /* 0x000000c27dc77220 */ /* 0x000fe20000410000 */
[----:B------:R-:W-:Y:S01]  /*2610*/  IADD3 R172, R172, 0x100, RZ ;  /* 0x00000100acac7810 */ /* 0x000fe20007ffe0ff */
[----:B------:R-:W-:Y:S01]  /*2620*/  FMUL.FTZ R198, R127, R192 ;  /* 0x000000c07fc67220 */ /* 0x000fe20000410000 */
[----:B------:R-:W-:Y:S01]  /*2630*/  F2FP.BF16.PACK_AB R28, R37, R28 ;  /* 0x0000001c251c723e */ /* 0x000fe200000010ff */
[----:B------:R-:W-:Y:S01]  /*2640*/  @P0 IMAD.WIDE.U32 R36, R173, R181, c[0x0][0x258] ;  /* 0x00009600ad240625 */ /* 0x000fe200078e00b5 */
[----:B------:R-:W-:-:S02]  /*2650*/  @P0 PRMT R16, R16, 0x5410, R3 ;  /* 0x0000541010100816 */ /* 0x000fc40000000003 */
[----:B------:R-:W-:Y:S02]  /*2660*/  @P0 PRMT R17, R17, 0x5410, R33 ;  /* 0x0000541011110816 */ /* 0x000fe40000000021 */
[----:B------:R-:W-:Y:S01]  /*2670*/  LEA.HI.X R3, R32, c[0x0][0x24c], RZ, 0x4, P2 ;  /* 0x0000930020037a11 */ /* 0x000fe200010f24ff */
[----:B------:R-:W-:Y:S01]  /*2680*/  IMAD.WIDE.U32 R32, R172, R181, c[0x0][0x170] ;  /* 0x00005c00ac207625 */ /* 0x000fe200078e00b5 */
[----:B------:R-:W-:Y:S02]  /*2690*/  @P0 PRMT R18, R18, 0x5410, R35 ;  /* 0x0000541012120816 */ /* 0x000fe40000000023 */
[----:B------:R-:W-:Y:S02]  /*26a0*/  @P0 PRMT R19, R19, 0x5410, R205 ;  /* 0x0000541013130816 */ /* 0x000fe400000000cd */
[----:B------:R-:W-:Y:S02]  /*26b0*/  F2FP.BF16.PACK_AB R31, R200, R31 ;  /* 0x0000001fc81f723e */ /* 0x000fe400000010ff */
[----:B------:R-:W-:-:S02]  /*26c0*/  F2FP.BF16.PACK_AB R30, R199, R30 ;  /* 0x0000001ec71e723e */ /* 0x000fc400000010ff */
[----:B------:R-:W-:Y:S01]  /*26d0*/  F2FP.BF16.PACK_AB R29, R198, R29 ;  /* 0x0000001dc61d723e */ /* 0x000fe200000010ff */
[----:B------:R-:W-:Y:S04]  /*26e0*/  @P0 STG.E.128 [R36.64], R16 ;  /* 0x0000001024000986 */ /* 0x000fe8000c101d04 */
[----:B------:R0:W-:Y:S04]  /*26f0*/  STG.E.128 [R2.64], R28 ;  /* 0x0000001c02007986 */ /* 0x0001e8000c101d04 */
[----:B------:R-:W4:Y:S01]  /*2700*/  LDG.E.128 R32, [R32.64] ;  /* 0x0000000420207981 */ /* 0x000f22000c1e1d00 */
[----:B------:R-:W-:-:S02]  /*2710*/  FFMA.FTZ R39, R39, R204, R179 ;  /* 0x000000cc27277223 */ /* 0x000fc400000100b3 */
[-C--:B------:R-:W-:Y:S02]  /*2720*/  FFMA.FTZ R42, R42, R204.reuse, R179 ;  /* 0x000000cc2a2a7223 */ /* 0x080fe400000100b3 */
[----:B------:R-:W-:Y:S02]  /*2730*/  FADD.FTZ R39, R40, -R39 ;  /* 0x8000002728277221 */ /* 0x000fe40000010000 */
[----:B------:R-:W-:Y:S02]  /*2740*/  FADD.FTZ R41, R41, -R42 ;  /* 0x8000002a29297221 */ /* 0x000fe40000010000 */
[C---:B------:R-:W-:Y:S01]  /*2750*/  FMUL.FTZ R39, R174.reuse, R39 ;  /* 0x00000027ae277220 */ /* 0x040fe20000410000 */
[----:B0-----:R-:W-:Y:S01]  /*2760*/  @P1 PRMT R2, RZ, 0x5410, R12 ;  /* 0x00005410ff021816 */ /* 0x001fe2000000000c */
[----:B------:R-:W-:Y:S02]  /*2770*/  FFMA.FTZ R43, R43, R204, R179 ;  /* 0x000000cc2b2b7223 */ /* 0x000fe400000100b3 */
[----:B------:R-:W-:-:S02]  /*2780*/  FMUL.FTZ R41, R174, R41 ;  /* 0x00000029ae297220 */ /* 0x000fc40000410000 */
[----:B------:R-:W-:Y:S01]  /*2790*/  @P1 FADD.FTZ R39, R39, R2 ;  /* 0x0000000227271221 */ /* 0x000fe20000010000 */
[----:B------:R-:W-:Y:S01]  /*27a0*/  @P1 PRMT R2, RZ, 0x7610, R12 ;  /* 0x00007610ff021816 */ /* 0x000fe2000000000c */
[----:B------:R-:W-:Y:S02]  /*27b0*/  FADD.FTZ R43, R44, -R43 ;  /* 0x8000002b2c2b7221 */ /* 0x000fe40000010000 */
[----:B------:R-:W-:Y:S02]  /*27c0*/  FFMA.FTZ R46, R46, R204, R179 ;  /* 0x000000cc2e2e7223 */ /* 0x000fe400000100b3 */
[----:B------:R-:W-:Y:S01]  /*27d0*/  @P1 FADD.FTZ R41, R41, R2 ;  /* 0x0000000229291221 */ /* 0x000fe20000010000 */
[----:B------:R-:W-:Y:S01]  /*27e0*/  @P1 PRMT R2, RZ, 0x5410, R13 ;  /* 0x00005410ff021816 */ /* 0x000fe2000000000d */
[----:B------:R-:W-:Y:S02]  /*27f0*/  FMUL.FTZ R43, R174, R43 ;  /* 0x0000002bae2b7220 */ /* 0x000fe40000410000 */
[----:B------:R-:W-:-:S02]  /*2800*/  FADD.FTZ R45, R45, -R46 ;  /* 0x8000002e2d2d7221 */ /* 0x000fc40000010000 */
[-C--:B------:R-:W-:Y:S02]  /*2810*/  FFMA.FTZ R47, R47, R204.reuse, R179 ;  /* 0x000000cc2f2f7223 */ /* 0x080fe400000100b3 */
        /* <DEDUP_REMOVED lines=8> */
[----:B------:R-:W-:Y:S02]  /*28a0*/  FADD.FTZ R49, R49, -R176 ;  /* 0x800000b031317221 */ /* 0x000fe40000010000 */
[-C--:B------:R-:W-:Y:S02]  /*28b0*/  FFMA.FTZ R175, R175, R204.reuse, R179 ;  /* 0x000000ccafaf7223 */ /* 0x080fe400000100b3 */
[----:B------:R-:W-:Y:S01]  /*28c0*/  @P1 FADD.FTZ R47, R47, R2 ;  /* 0x000000022f2f1221 */ /* 0x000fe20000010000 */
[----:B------:R-:W-:Y:S01]  /*28d0*/  @P1 PRMT R2, RZ, 0x7610, R14 ;  /* 0x00007610ff021816 */ /* 0x000fe2000000000e */
[----:B------:R-:W-:Y:S02]  /*28e0*/  FMUL.FTZ R49, R174, R49 ;  /* 0x00000031ae317220 */ /* 0x000fe40000410000 */
[----:B------:R-:W-:Y:S02]  /*28f0*/  FADD.FTZ R175, R178, -R175 ;  /* 0x800000afb2af7221 */ /* 0x000fe40000010000 */
[----:B------:R-:W-:-:S02]  /*2900*/  FFMA.FTZ R180, R180, R204, R179 ;  /* 0x000000ccb4b47223 */ /* 0x000fc400000100b3 */
[----:B------:R-:W-:Y:S01]  /*2910*/  @P1 FADD.FTZ R49, R49, R2 ;  /* 0x0000000231311221 */ /* 0x000fe20000010000 */
[--C-:B------:R-:W-:Y:S01]  /*2920*/  @P1 PRMT R2, RZ, 0x5410, R15.reuse ;  /* 0x00005410ff021816 */ /* 0x100fe2000000000f */
[C---:B------:R-:W-:Y:S02]  /*2930*/  FMUL.FTZ R175, R174.reuse, R175 ;  /* 0x000000afaeaf7220 */ /* 0x040fe40000410000 */
[----:B------:R-:W-:Y:S02]  /*2940*/  FADD.FTZ R177, R177, -R180 ;  /* 0x800000b4b1b17221 */ /* 0x000fe40000010000 */
[----:B------:R-:W-:Y:S01]  /*2950*/  @P1 FADD.FTZ R175, R175, R2 ;  /* 0x00000002afaf1221 */ /* 0x000fe20000010000 */
[----:B------:R-:W-:Y:S01]  /*2960*/  @P1 PRMT R2, RZ, 0x7610, R15 ;  /* 0x00007610ff021816 */ /* 0x000fe2000000000f */
[----:B------:R-:W-:-:S04]  /*2970*/  FMUL.FTZ R177, R174, R177 ;  /* 0x000000b1aeb17220 */ /* 0x000fc80000410000 */
[----:B------:R-:W-:Y:S01]  /*2980*/  @P1 FADD.FTZ R177, R177, R2 ;  /* 0x00000002b1b11221 */ /* 0x000fe20000010000 */
[----:B------:R-:W-:Y:S01]  /*2990*/  @P0 F2FP.BF16.PACK_AB R31, RZ, R175 ;  /* 0x000000afff1f023e */ /* 0x000fe200000010ff */
[-C--:B------:R-:W-:Y:S02]  /*29a0*/  FMUL.FTZ R30, R45, R38.reuse ;  /* 0x000000262d1e7220 */ /* 0x080fe40000410000 */
[-C--:B------:R-:W-:Y:S01]  /*29b0*/  FMUL.FTZ R37, R177, R38.reuse ;  /* 0x00000026b1257220 */ /* 0x080fe20000410000 */
[----:B------:R-:W-:Y:S01]  /*29c0*/  @P0 F2FP.BF16.PACK_AB R177, RZ, R177 ;  /* 0x000000b1ffb1023e */ /* 0x000fe200000010ff */
[-C--:B------:R-:W-:Y:S01]  /*29d0*/  FMUL.FTZ R36, R49, R38.reuse ;  /* 0x0000002631247220 */ /* 0x080fe20000410000 */
[----:B------:R-:W-:Y:S01]  /*29e0*/  @P0 PRMT R19, R31, 0x7610, R19 ;  /* 0x000076101f130816 */ /* 0x000fe20000000013 */
[----:B------:R-:W-:Y:S02]  /*29f0*/  FMUL.FTZ R175, R175, R38 ;  /* 0x00000026afaf7220 */ /* 0x000fe40000410000 */
[----:B------:R-:W-:Y:S01]  /*2a00*/  FMUL.FTZ R40, R170, R37 ;  /* 0x00000025aa287220 */ /* 0x000fe20000410000 */
[----:B------:R-:W-:-:S02]  /*2a10*/  @P0 PRMT R19, R19, 0x5410, R177 ;  /* 0x0000541013130816 */ /* 0x000fc400000000b1 */
[----:B------:R-:W-:Y:S02]  /*2a20*/  IADD3 R163, R163, c[0x0][0x160], RZ ;  /* 0x00005800a3a37a10 */ /* 0x000fe40007ffe0ff */
[--C-:B--2---:R-:W-:Y:S02]  /*2a30*/  PRMT R2, RZ, 0x5410, R20.reuse ;  /* 0x00005410ff027816 */ /* 0x104fe40000000014 */
[--C-:B------:R-:W-:Y:S02]  /*2a40*/  PRMT R3, RZ, 0x5410, R21.reuse ;  /* 0x00005410ff037816 */ /* 0x100fe40000000015 */
[----:B------:R-:W-:Y:S01]  /*2a50*/  PRMT R20, RZ, 0x7610, R20 ;  /* 0x00007610ff147816 */ /* 0x000fe20000000014 */
[----:B------:R-:W-:Y:S01]  /*2a60*/  FFMA.FTZ R72, R2, R185, R72 ;  /* 0x000000b902487223 */ /* 0x000fe20000010048 */
[----:B------:R-:W-:Y:S01]  /*2a70*/  PRMT R21, RZ, 0x7610, R21 ;  /* 0x00007610ff157816 */ /* 0x000fe20000000015 */
[----:B------:R-:W-:Y:S02]  /*2a80*/  FFMA.FTZ R70, R3, R187, R70 ;  /* 0x000000bb03467223 */ /* 0x000fe40000010046 */
[----:B------:R-:W-:-:S02]  /*2a90*/  FFMA.FTZ R73, R20, R184, R73 ;  /* 0x000000b814497223 */ /* 0x000fc40000010049 */
[----:B------:R-:W-:Y:S01]  /*2aa0*/  FFMA.FTZ R71, R21, R186, R71 ;  /* 0x000000ba15477223 */ /* 0x000fe20000010047 */
[--C-:B------:R-:W-:Y:S02]  /*2ab0*/  PRMT R28, RZ, 0x5410, R23.reuse ;  /* 0x00005410ff1c7816 */ /* 0x100fe40000000017 */
[----:B------:R-:W-:Y:S02]  /*2ac0*/  PRMT R29, RZ, 0x7610, R23 ;  /* 0x00007610ff1d7816 */ /* 0x000fe40000000017 */
[----:B------:R-:W-:Y:S01]  /*2ad0*/  PRMT R23, RZ, 0x5410, R22 ;  /* 0x00005410ff177816 */ /* 0x000fe20000000016 */
[----:B------:R-:W-:Y:S01]  /*2ae0*/  FFMA.FTZ R66, R28, R183, R66 ;  /* 0x000000b71c427223 */ /* 0x000fe20000010042 */
[----:B------:R-:W-:Y:S01]  /*2af0*/  PRMT R22, RZ, 0x7610, R22 ;  /* 0x00007610ff167816 */ /* 0x000fe20000000016 */
[----:B------:R-:W-:Y:S01]  /*2b00*/  FFMA.FTZ R67, R29, R182, R67 ;  /* 0x000000b61d437223 */ /* 0x000fe20000010043 */
[----:B------:R-:W-:Y:S01]  /*2b10*/  @P0 F2FP.BF16.PACK_AB R29, RZ, R49 ;  /* 0x00000031ff1d023e */ /* 0x000fe200000010ff */
[----:B------:R-:W-:-:S02]  /*2b20*/  FMUL.FTZ R28, R41, R38 ;  /* 0x00000026291c7220 */ /* 0x000fc40000410000 */
[----:B------:R-:W-:Y:S02]  /*2b30*/  FFMA.FTZ R68, R23, R189, R68 ;  /* 0x000000bd17447223 */ /* 0x000fe40000010044 */
[----:B------:R-:W-:Y:S02]  /*2b40*/  FFMA.FTZ R69, R22, R188, R69 ;  /* 0x000000bc16457223 */ /* 0x000fe40000010045 */
[----:B------:R-:W-:Y:S01]  /*2b50*/  FMUL.FTZ R23, R168, R175 ;  /* 0x000000afa8177220 */ /* 0x000fe20000410000 */
[--C-:B---3--:R-:W-:Y:S02]  /*2b60*/  PRMT R2, RZ, 0x5410, R24.reuse ;  /* 0x00005410ff027816 */ /* 0x108fe40000000018 */
[--C-:B------:R-:W-:Y:S02]  /*2b70*/  PRMT R3, RZ, 0x5410, R25.reuse ;  /* 0x00005410ff037816 */ /* 0x100fe40000000019 */
[----:B------:R-:W-:Y:S02]  /*2b80*/  PRMT R24, RZ, 0x7610, R24 ;  /* 0x00007610ff187816 */ /* 0x000fe40000000018 */
[----:B------:R-:W-:-:S02]  /*2b90*/  PRMT R25, RZ, 0x7610, R25 ;  /* 0x00007610ff197816 */ /* 0x000fc40000000019 */
[----:B------:R-:W-:Y:S02]  /*2ba0*/  PRMT R20, RZ, 0x5410, R26 ;  /* 0x00005410ff147816 */ /* 0x000fe4000000001a */
[----:B------:R-:W-:Y:S01]  /*2bb0*/  PRMT R21, RZ, 0x5410, R27 ;  /* 0x00005410ff157816 */ /* 0x000fe2000000001b */
[----:B------:R-:W-:Y:S01]  /*2bc0*/  FFMA.FTZ R64, R2, R191, R64 ;  /* 0x000000bf02407223 */ /* 0x000fe20000010040 */
[----:B------:R-:W-:Y:S01]  /*2bd0*/  PRMT R26, RZ, 0x7610, R26 ;  /* 0x00007610ff1a7816 */ /* 0x000fe2000000001a */
[----:B------:R-:W-:Y:S01]  /*2be0*/  FFMA.FTZ R65, R24, R190, R65 ;  /* 0x000000be18417223 */ /* 0x000fe20000010041 */
[----:B------:R-:W-:Y:S01]  /*2bf0*/  PRMT R27, RZ, 0x7610, R27 ;  /* 0x00007610ff1b7816 */ /* 0x000fe2000000001b */
[----:B------:R-:W-:Y:S01]  /*2c00*/  FFMA.FTZ R63, R25, R192, R63 ;  /* 0x000000c0193f7223 */ /* 0x000fe2000001003f */
[----:B------:R-:W-:Y:S02]  /*2c10*/  @P0 F2FP.BF16.PACK_AB R2, RZ, R39 ;  /* 0x00000027ff02023e */ /* 0x000fe400000010ff */
[----:B------:R-:W-:-:S02]  /*2c20*/  @P0 F2FP.BF16.PACK_AB R24, RZ, R43 ;  /* 0x0000002bff18023e */ /* 0x000fc400000010ff */
[----:B------:R-:W-:Y:S01]  /*2c30*/  @P0 F2FP.BF16.PACK_AB R25, RZ, R47 ;  /* 0x0000002fff19023e */ /* 0x000fe200000010ff */
[----:B------:R-:W-:Y:S01]  /*2c40*/  FFMA.FTZ R62, R3, R193, R62 ;  /* 0x000000c1033e7223 */ /* 0x000fe2000001003e */
[----:B------:R-:W-:Y:S01]  /*2c50*/  @P0 F2FP.BF16.PACK_AB R3, RZ, R41 ;  /* 0x00000029ff03023e */ /* 0x000fe200000010ff */
[----:B------:R-:W-:Y:S01]  /*2c60*/  FFMA.FTZ R61, R26, R194, R61 ;  /* 0x000000c21a3d7223 */ /* 0x000fe2000001003d */
[----:B------:R-:W-:Y:S01]  /*2c70*/  @P0 PRMT R16, R2, 0x7610, R16 ;  /* 0x0000761002100816 */ /* 0x000fe20000000010 */
[----:B------:R-:W-:Y:S01]  /*2c80*/  FFMA.FTZ R59, R27, R196, R59 ;  /* 0x000000c41b3b7223 */ /* 0x000fe2000001003b */
[----:B------:R-:W-:Y:S01]  /*2c90*/  @P0 F2FP.BF16.PACK_AB R27, RZ, R45 ;  /* 0x0000002dff1b023e */ /* 0x000fe200000010ff */
[-C--:B------:R-:W-:Y:S01]  /*2ca0*/  FMUL.FTZ R26, R39, R38.reuse ;  /* 0x00000026271a7220 */ /* 0x080fe20000410000 */
[----:B------:R-:W-:Y:S01]  /*2cb0*/  @P0 PRMT R17, R24, 0x7610, R17 ;  /* 0x0000761018110816 */ /* 0x000fe20000000011 */
[-C--:B------:R-:W-:Y:S01]  /*2cc0*/  FMUL.FTZ R43, R43, R38.reuse ;  /* 0x000000262b2b7220 */ /* 0x080fe20000410000 */
[----:B------:R-:W-:Y:S01]  /*2cd0*/  @P0 PRMT R18, R25, 0x7610, R18 ;  /* 0x0000761019120816 */ /* 0x000fe20000000012 */
[----:B------:R-:W-:Y:S01]  /*2ce0*/  FMUL.FTZ R47, R47, R38 ;  /* 0x000000262f2f7220 */ /* 0x000fe20000410000 */
[----:B------:R-:W-:Y:S01]  /*2cf0*/  @P0 PRMT R16, R16, 0x5410, R3 ;  /* 0x0000541010100816 */ /* 0x000fe20000000003 */
[----:B------:R-:W-:Y:S01]  /*2d00*/  FFMA.FTZ R60, R20, R195, R60 ;  /* 0x000000c3143c7223 */ /* 0x000fe2000001003c */
[----:B------:R-:W-:Y:S01]  /*2d10*/  @P0 PRMT R17, R17, 0x5410, R27 ;  /* 0x0000541011110816 */ /* 0x000fe2000000001b */
[----:B------:R-:W-:Y:S01]  /*2d20*/  FFMA.FTZ R58, R21, R197, R58 ;  /* 0x000000c5153a7223 */ /* 0x000fe2000001003a */
[----:B------:R-:W-:Y:S01]  /*2d30*/  @P0 PRMT R18, R18, 0x5410, R29 ;  /* 0x0000541012120816 */ /* 0x000fe2000000001d */
[----:B------:R-:W-:Y:S01]  /*2d40*/  FMUL.FTZ R20, R121, R26 ;  /* 0x0000001a79147220 */ /* 0x000fe20000410000 */
[----:B------:R-:W-:Y:S01]  /*2d50*/  LEA R2, P1, R172, c[0x0][0x248], 0x4 ;  /* 0x00009200ac027a11 */ /* 0x000fe200078220ff */
[----:B------:R-:W-:-:S02]  /*2d60*/  FMUL.FTZ R21, R164, R43 ;  /* 0x0000002ba4157220 */ /* 0x000fc40000410000 */
[----:B------:R-:W-:Y:S02]  /*2d70*/  FMUL.FTZ R22, R166, R47 ;  /* 0x0000002fa6167220 */ /* 0x000fe40000410000 */
[----:B------:R-:W-:Y:S02]  /*2d80*/  FMUL.FTZ R41, R169, R36 ;  /* 0x00000024a9297220 */ /* 0x000fe40000410000 */
[----:B------:R-:W-:Y:S02]  /*2d90*/  FMUL.FTZ R38, R167, R30 ;  /* 0x0000001ea7267220 */ /* 0x000fe40000410000 */
[----:B------:R-:W-:Y:S02]  /*2da0*/  FMUL.FTZ R39, R165, R28 ;  /* 0x0000001ca5277220 */ /* 0x000fe40000410000 */
[----:B------:R-:W-:Y:S01]  /*2db0*/  @P0 IMAD.WIDE.U32 R24, R171, R181, c[0x0][0x258] ;  /* 0x00009600ab180625 */ /* 0x000fe200078e00b5 */
[----:B------:R-:W-:Y:S02]  /*2dc0*/  F2FP.BF16.PACK_AB R23, R40, R23 ;  /* 0x000000172817723e */ /* 0x000fe400000010ff */
[----:B------:R-:W-:-:S02]  /*2dd0*/  F2FP.BF16.PACK_AB R22, R41, R22 ;  /* 0x000000162916723e */ /* 0x000fc400000010ff */
[----:B------:R-:W-:Y:S01]  /*2de0*/  F2FP.BF16.PACK_AB R21, R38, R21 ;  /* 0x000000152615723e */ /* 0x000fe200000010ff */
[----:B------:R4:W-:Y:S01]  /*2df0*/  @P0 STG.E.128 [R24.64], R16 ;  /* 0x0000001018000986 */ /* 0x0009e2000c101d04 */
[----:B------:R-:W-:Y:S02]  /*2e00*/  F2FP.BF16.PACK_AB R20, R39, R20 ;  /* 0x000000142714723e */ /* 0x000fe400000010ff */
[----:B------:R-:W-:Y:S02]  /*2e10*/  LEA.HI.X R3, R172, c[0x0][0x24c], RZ, 0x4, P1 ;  /* 0x00009300ac037a11 */ /* 0x000fe400008f24ff */
[----:B------:R-:W-:-:S03]  /*2e20*/  ISETP.GE.AND P0, PT, R163, c[0x0][0x164], PT ;  /* 0x00005900a3007a0c */ /* 0x000fc60003f06270 */
[----:B------:R0:W-:Y:S01]  /*2e30*/  STG.E.128 [R2.64], R20 ;  /* 0x0000001402007986 */ /* 0x0001e2000c101d04 */
[----:B----4-:R-:W-:Y:S02]  /*2e40*/  PRMT R25, RZ, 0x5410, R35 ;  /* 0x00005410ff197816 */ /* 0x010fe40000000023 */
[----:B0-----:R-:W-:Y:S02]  /*2e50*/  PRMT R2, RZ, 0x7610, R33 ;  /* 0x00007610ff027816 */ /* 0x001fe40000000021 */
[----:B------:R-:W-:Y:S02]  /*2e60*/  PRMT R3, RZ, 0x5410, R32 ;  /* 0x00005410ff037816 */ /* 0x000fe40000000020 */
[----:B------:R-:W-:Y:S01]  /*2e70*/  PRMT R23, RZ, 0x5410, R34 ;  /* 0x00005410ff177816 */ /* 0x000fe20000000022 */
[----:B------:R-:W-:Y:S01]  /*2e80*/  FFMA.FTZ R55, R2, R30, R55 ;  /* 0x0000001e02377223 */ /* 0x000fe20000010037 */
[----:B------:R-:W-:Y:S02]  /*2e90*/  PRMT R32, RZ, 0x7610, R32 ;  /* 0x00007610ff207816 */ /* 0x000fe40000000020 */
[----:B------:R-:W-:-:S02]  /*2ea0*/  PRMT R21, RZ, 0x5410, R33 ;  /* 0x00005410ff157816 */ /* 0x000fc40000000021 */
[----:B------:R-:W-:Y:S02]  /*2eb0*/  PRMT R34, RZ, 0x7610, R34 ;  /* 0x00007610ff227816 */ /* 0x000fe40000000022 */
[----:B------:R-:W-:Y:S02]  /*2ec0*/  PRMT R20, RZ, 0x7610, R35 ;  /* 0x00007610ff147816 */ /* 0x000fe40000000023 */
[----:B------:R-:W-:Y:S01]  /*2ed0*/  SEL R2, RZ, 0x1, P3 ;  /* 0x00000001ff027807 */ /* 0x000fe20001800000 */
[----:B------:R-:W-:Y:S02]  /*2ee0*/  FFMA.FTZ R50, R25, R175, R50 ;  /* 0x000000af19327223 */ /* 0x000fe40000010032 */
[----:B------:R-:W-:Y:S01]  /*2ef0*/  FFMA.FTZ R56, R3, R26, R56 ;  /* 0x0000001a03387223 */ /* 0x000fe20000010038 */
[----:B------:R-:W-:Y:S01]  /*2f00*/  PRMT R175, R2, 0x7610, R175 ;  /* 0x0000761002af7816 */ /* 0x000fe200000000af */
[----:B------:R-:W-:Y:S02]  /*2f10*/  FFMA.FTZ R57, R32, R28, R57 ;  /* 0x0000001c20397223 */ /* 0x000fe40000010039 */
[----:B------:R-:W-:-:S02]  /*2f20*/  FFMA.FTZ R54, R21, R43, R54 ;  /* 0x0000002b15367223 */ /* 0x000fc40000010036 */
[----:B------:R-:W-:Y:S02]  /*2f30*/  FFMA.FTZ R52, R23, R47, R52 ;  /* 0x0000002f17347223 */ /* 0x000fe40000010034 */
[----:B------:R-:W-:Y:S02]  /*2f40*/  FFMA.FTZ R53, R34, R36, R53 ;  /* 0x0000002422357223 */ /* 0x000fe40000010035 */
[----:B------:R-:W-:Y:S01]  /*2f50*/  FFMA.FTZ R51, R20, R37, R51 ;  /* 0x0000002514337223 */ /* 0x000fe20000010033 */
[----:B------:R-:W-:Y:S01]  /*2f60*/  @P0 CALL.REL.NOINC `(.L_x_236) ;  /* 0x0000001000000944 */ /* 0x000fe20003c00000 */
[----:B------:R-:W-:Y:S05]  /*2f70*/  BRA `(.L_x_237) ;  /* 0xffffd96000007947 */ /* 0x000fea000383ffff */
.L_x_236:
        /* <DEDUP_REMOVED lines=46> */
.L_x_233:
[----:B------:R-:W0:Y:S01]  /*3260*/  S2UR UR6, SR_CTAID.X ;  /* 0x00000000000679c3 */ /* 0x000e220000002500 */
[----:B------:R-:W-:-:S02]  /*3270*/  LOP3.LUT R3, R0, 0x7f, RZ, 0xc0, !PT ;  /* 0x0000007f00037812 */ /* 0x000fc400078ec0ff */
[----:B------:R-:W-:Y:S02]  /*3280*/  MOV R27, 0x20 ;  /* 0x00000020001b7802 */ /* 0x000fe40000000f00 */
[----:B0-----:R-:W-:-:S05]  /*3290*/  LEA.HI R2, R0, UR6, RZ, 0x19 ;  /* 0x0000000600027c11 */ /* 0x001fca000f8fc8ff */
[----:B------:R-:W-:-:S05]  /*32a0*/  IMAD R2, R2, c[0x0][0x168], RZ ;  /* 0x00005a0002027a24 */ /* 0x000fca00078e02ff */
[----:B------:R-:W-:-:S05]  /*32b0*/  LEA.HI R26, R2, R3, RZ, 0x1d ;  /* 0x00000003021a7211 */ /* 0x000fca00078fe8ff */
        /* <DEDUP_REMOVED lines=22> */
.L_x_234:
[----:B------:R-:W-:Y:S01]  /*3420*/  HFMA2.MMA R22, -RZ, RZ, 0, 9.5367431640625e-07 ;  /* 0x00000010ff167435 */ /* 0x000fe200000001ff */
[----:B------:R-:W-:-:S02]  /*3430*/  MOV R21, R23 ;  /* 0x0000001700157202 */ /* 0x000fc40000000f00 */
[----:B------:R-:W-:Y:S02]  /*3440*/  MOV R26, 0x1f ;  /* 0x0000001f001a7802 */ /* 0x000fe40000000f00 */
[----:B------:R-:W-:Y:S02]  /*3450*/  MOV R27, 0xffffffff ;  /* 0xffffffff001b7802 */ /* 0x000fe40000000f00 */
[----:B------:R-:W-:Y:S02]  /*3460*/  MOV R2, 0x3480 ;  /* 0x0000348000027802 */ /* 0x000fe40000000f00 */
[----:B-----5:R-:W-:Y:S05]  /*3470*/  CALL.REL.NOINC `($__internal_5_$__cuda_sm70_shflsync_down_p) ;  /* 0x0000046000007944 */ /* 0x020fea0003c00000 */
[----:B-1----:R-:W-:Y:S01]  /*3480*/  MOV R20, R21 ;  /* 0x0000001500147202 */ /* 0x002fe20000000f00 */
[----:B0-----:R-:W-:Y:S05]  /*3490*/  BRA `(.L_x_238) ;  /* 0xffffe4c000007947 */ /* 0x001fea000383ffff */
.L_x_235:
[----:B------:R-:W-:Y:S01]  /*34a0*/  HFMA2.MMA R22, -RZ, RZ, 0, 9.5367431640625e-07 ;  /* 0x00000010ff167435 */ /* 0x000fe200000001ff */
[----:B------:R-:W-:Y:S02]  /*34b0*/  MOV R21, R24 ;  /* 0x0000001800157202 */ /* 0x000fe40000000f00 */
[----:B------:R-:W-:Y:S02]  /*34c0*/  MOV R26, 0x1f ;  /* 0x0000001f001a7802 */ /* 0x000fe40000000f00 */
[----:B------:R-:W-:-:S02]  /*34d0*/  MOV R27, 0xffffffff ;  /* 0xffffffff001b7802 */ /* 0x000fc40000000f00 */
[----:B------:R-:W-:Y:S02]  /*34e0*/  MOV R2, 0x3500 ;  /* 0x0000350000027802 */ /* 0x000fe40000000f00 */
[----:B01---5:R-:W-:Y:S05]  /*34f0*/  CALL.REL.NOINC `($__internal_5_$__cuda_sm70_shflsync_down_p) ;  /* 0x000003e000007944 */ /* 0x023fea0003c00000 */
[----:B------:R-:W-:Y:S01]  /*3500*/  FADD.FTZ R23, R23, R20 ;  /* 0x0000001417177221 */ /* 0x000fe20000010000 */
[----:B0-----:R-:W-:Y:S01]  /*3510*/  HFMA2.MMA R22, -RZ, RZ, 0, 4.76837158203125e-07 ;  /* 0x00000008ff167435 */ /* 0x001fe200000001ff */
[----:B-1----:R-:W-:Y:S01]  /*3520*/  FADD.FTZ R24, R24, R21 ;  /* 0x0000001518187221 */ /* 0x002fe20000010000 */
[----:B------:R-:W-:Y:S02]  /*3530*/  MOV R26, 0x1f ;  /* 0x0000001f001a7802 */ /* 0x000fe40000000f00 */
[----:B------:R-:W-:Y:S02]  /*3540*/  MOV R27, 0xffffffff ;  /* 0xffffffff001b7802 */ /* 0x000fe40000000f00 */
[----:B------:R-:W-:Y:S02]  /*3550*/  MOV R21, R23 ;  /* 0x0000001700157202 */ /* 0x000fe40000000f00 */
[----:B------:R-:W-:Y:S02]  /*3560*/  MOV R2, 0x3580 ;  /* 0x0000358000027802 */ /* 0x000fe40000000f00 */
[----:B------:R-:W-:Y:S05]  /*3570*/  CALL.REL.NOINC `($__internal_5_$__cuda_sm70_shflsync_down_p) ;  /* 0x0000036000007944 */ /* 0x000fea0003c00000 */
[----:B0-----:R-:W-:Y:S01]  /*3580*/  HFMA2.MMA R22, -RZ, RZ, 0, 4.76837158203125e-07 ;  /* 0x00000008ff167435 */ /* 0x001fe200000001ff */
[----:B-1----:R-:W-:-:S02]  /*3590*/  MOV R20, R21 ;  /* 0x0000001500147202 */ /* 0x002fc40000000f00 */
[----:B------:R-:W-:Y:S02]  /*35a0*/  MOV R21, R24 ;  /* 0x0000001800157202 */ /* 0x000fe40000000f00 */
[----:B------:R-:W-:Y:S02]  /*35b0*/  MOV R26, 0x1f ;  /* 0x0000001f001a7802 */ /* 0x000fe40000000f00 */
[----:B------:R-:W-:Y:S02]  /*35c0*/  MOV R27, 0xffffffff ;  /* 0xffffffff001b7802 */ /* 0x000fe40000000f00 */
[----:B------:R-:W-:Y:S02]  /*35d0*/  MOV R2, 0x35f0 ;  /* 0x000035f000027802 */ /* 0x000fe40000000f00 */
[----:B------:R-:W-:Y:S05]  /*35e0*/  CALL.REL.NOINC `($__internal_5_$__cuda_sm70_shflsync_down_p) ;  /* 0x000002f000007944 */ /* 0x000fea0003c00000 */
[----:B------:R-:W-:Y:S01]  /*35f0*/  FADD.FTZ R23, R20, R23 ;  /* 0x0000001714177221 */ /* 0x000fe20000010000 */
[----:B0-----:R-:W-:Y:S01]  /*3600*/  HFMA2.MMA R22, -RZ, RZ, 0, 2.384185791015625e-07 ;  /* 0x00000004ff167435 */ /* 0x001fe200000001ff */
[----:B-1----:R-:W-:Y:S01]  /*3610*/  FADD.FTZ R24, R24, R21 ;  /* 0x0000001518187221 */ /* 0x002fe20000010000 */
[----:B------:R-:W-:Y:S02]  /*3620*/  MOV R26, 0x1f ;  /* 0x0000001f001a7802 */ /* 0x000fe40000000f00 */
[----:B------:R-:W-:-:S02]  /*3630*/  MOV R27, 0xffffffff ;  /* 0xffffffff001b7802 */ /* 0x000fc40000000f00 */
[----:B------:R-:W-:Y:S02]  /*3640*/  MOV R21, R23 ;  /* 0x0000001700157202 */ /* 0x000fe40000000f00 */
[----:B------:R-:W-:Y:S02]  /*3650*/  MOV R2, 0x3670 ;  /* 0x0000367000027802 */ /* 0x000fe40000000f00 */
[----:B------:R-:W-:Y:S05]  /*3660*/  CALL.REL.NOINC `($__internal_5_$__cuda_sm70_shflsync_down_p) ;  /* 0x0000027000007944 */ /* 0x000fea0003c00000 */
[----:B0-----:R-:W-:Y:S01]  /*3670*/  HFMA2.MMA R22, -RZ, RZ, 0, 2.384185791015625e-07 ;  /* 0x00000004ff167435 */ /* 0x001fe200000001ff */
[----:B-1----:R-:W-:Y:S02]  /*3680*/  MOV R20, R21 ;  /* 0x0000001500147202 */ /* 0x002fe40000000f00 */
[----:B------:R-:W-:Y:S02]  /*3690*/  MOV R21, R24 ;  /* 0x0000001800157202 */ /* 0x000fe40000000f00 */
[----:B------:R-:W-:Y:S02]  /*36a0*/  MOV R26, 0x1f ;  /* 0x0000001f001a7802 */ /* 0x000fe40000000f00 */
[----:B------:R-:W-:Y:S02]  /*36b0*/  MOV R27, 0xffffffff ;  /* 0xffffffff001b7802 */ /* 0x000fe40000000f00 */
[----:B------:R-:W-:-:S02]  /*36c0*/  MOV R2, 0x36e0 ;  /* 0x000036e000027802 */ /* 0x000fc40000000f00 */
[----:B------:R-:W-:Y:S05]  /*36d0*/  CALL.REL.NOINC `($__internal_5_$__cuda_sm70_shflsync_down_p) ;  /* 0x0000020000007944 */ /* 0x000fea0003c00000 */
[----:B------:R-:W-:Y:S01]  /*36e0*/  FADD.FTZ R23, R20, R23 ;  /* 0x0000001714177221 */ /* 0x000fe20000010000 */
[----:B0-----:R-:W-:Y:S01]  /*36f0*/  HFMA2.MMA R22, -RZ, RZ, 0, 1.1920928955078125e-07 ;  /* 0x00000002ff167435 */ /* 0x001fe200000001ff */
[----:B-1----:R-:W-:Y:S01]  /*3700*/  FADD.FTZ R24, R24, R21 ;  /* 0x0000001518187221 */ /* 0x002fe20000010000 */
[----:B------:R-:W-:-:S02]  /*3710*/  MOV R26, 0x1f ;  /* 0x0000001f001a7802 */ /* 0x000fc40000000f00 */
[----:B------:R-:W-:Y:S02]  /*3720*/  MOV R27, 0xffffffff ;  /* 0xffffffff001b7802 */ /* 0x000fe40000000f00 */
[----:B------:R-:W-:Y:S02]  /*3730*/  MOV R21, R23 ;  /* 0x0000001700157202 */ /* 0x000fe40000000f00 */
[----:B------:R-:W-:Y:S02]  /*3740*/  MOV R2, 0x3760 ;  /* 0x0000376000027802 */ /* 0x000fe40000000f00 */
[----:B------:R-:W-:Y:S05]  /*3750*/  CALL.REL.NOINC `($__internal_5_$__cuda_sm70_shflsync_down_p) ;  /* 0x0000018000007944 */ /* 0x000fea0003c00000 */
[----:B0-----:R-:W-:Y:S01]  /*3760*/  HFMA2.MMA R22, -RZ, RZ, 0, 1.1920928955078125e-07 ;  /* 0x00000002ff167435 */ /* 0x001fe200000001ff */
[----:B-1----:R-:W-:Y:S02]  /*3770*/  MOV R20, R21 ;  /* 0x0000001500147202 */ /* 0x002fe40000000f00 */
[----:B------:R-:W-:Y:S02]  /*3780*/  MOV R21, R24 ;  /* 0x0000001800157202 */ /* 0x000fe40000000f00 */
[----:B------:R-:W-:Y:S02]  /*3790*/  MOV R26, 0x1f ;  /* 0x0000001f001a7802 */ /* 0x000fe40000000f00 */
[----:B------:R-:W-:-:S02]  /*37a0*/  MOV R27, 0xffffffff ;  /* 0xffffffff001b7802 */ /* 0x000fc40000000f00 */
[----:B------:R-:W-:Y:S02]  /*37b0*/  MOV R2, 0x37d0 ;  /* 0x000037d000027802 */ /* 0x000fe40000000f00 */
[----:B------:R-:W-:Y:S05]  /*37c0*/  CALL.REL.NOINC `($__internal_5_$__cuda_sm70_shflsync_down_p) ;  /* 0x0000011000007944 */ /* 0x000fea0003c00000 */
[----:B------:R-:W-:Y:S01]  /*37d0*/  FADD.FTZ R23, R20, R23 ;  /* 0x0000001714177221 */ /* 0x000fe20000010000 */
[----:B0-----:R-:W-:Y:S01]  /*37e0*/  HFMA2.MMA R22, -RZ, RZ, 0, 5.9604644775390625e-08 ;  /* 0x00000001ff167435 */ /* 0x001fe200000001ff */
[----:B-1----:R-:W-:Y:S01]  /*37f0*/  FADD.FTZ R25, R24, R21 ;  /* 0x0000001518197221 */ /* 0x002fe20000010000 */
[----:B------:R-:W-:Y:S02]  /*3800*/  MOV R26, 0x1f ;  /* 0x0000001f001a7802 */ /* 0x000fe40000000f00 */
[----:B------:R-:W-:Y:S02]  /*3810*/  MOV R27, 0xffffffff ;  /* 0xffffffff001b7802 */ /* 0x000fe40000000f00 */
[----:B------:R-:W-:Y:S02]  /*3820*/  MOV R21, R23 ;  /* 0x0000001700157202 */ /* 0x000fe40000000f00 */
[----:B------:R-:W-:Y:S02]  /*3830*/  MOV R2, 0x3850 ;  /* 0x0000385000027802 */ /* 0x000fe40000000f00 */
[----:B------:R-:W-:Y:S05]  /*3840*/  CALL.REL.NOINC `($__internal_5_$__cuda_sm70_shflsync_down_p) ;  /* 0x0000009000007944 */ /* 0x000fea0003c00000 */
[----:B0-----:R-:W-:Y:S01]  /*3850*/  HFMA2.MMA R22, -RZ, RZ, 0, 5.9604644775390625e-08 ;  /* 0x00000001ff167435 */ /* 0x001fe200000001ff */
[----:B-1----:R-:W-:-:S02]  /*3860*/  MOV R24, R21 ;  /* 0x0000001500187202 */ /* 0x002fc40000000f00 */
[----:B------:R-:W-:Y:S02]  /*3870*/  MOV R21, R25 ;  /* 0x0000001900157202 */ /* 0x000fe40000000f00 */
[----:B------:R-:W-:Y:S02]  /*3880*/  MOV R26, 0x1f ;  /* 0x0000001f001a7802 */ /* 0x000fe40000000f00 */
[----:B------:R-:W-:Y:S02]  /*3890*/  MOV R27, 0xffffffff ;  /* 0xffffffff001b7802 */ /* 0x000fe40000000f00 */
[----:B------:R-:W-:Y:S02]  /*38a0*/  MOV R2, 0x38c0 ;  /* 0x000038c000027802 */ /* 0x000fe40000000f00 */
[----:B------:R-:W-:Y:S05]  /*38b0*/  CALL.REL.NOINC `($__internal_5_$__cuda_sm70_shflsync_down_p) ;  /* 0x0000002000007944 */ /* 0x000fea0003c00000 */
[----:B-1----:R-:W-:Y:S01]  /*38c0*/  MOV R2, R21 ;  /* 0x0000001500027202 */ /* 0x002fe20000000f00 */
[----:B0-----:R-:W-:Y:S05]  /*38d0*/  BRA `(.L_x_239) ;  /* 0xffffe1a000007947 */ /* 0x001fea000383ffff */
        .weak           $__internal_5_$__cuda_sm70_shflsync_down_p
        .type           $__internal_5_$__cuda_sm70_shflsync_down_p,@function
        .size           $__internal_5_$__cuda_sm70_shflsync_down_p,(.L_x_9259 - $__internal_5_$__cuda_sm70_shflsync_down_p)
$__internal_5_$__cuda_sm70_shflsync_down_p:
[----:B------:R-:W-:Y:S01]  /*38e0*/  HFMA2.MMA R3, -RZ, RZ, 0, 0 ;  /* 0x00000000ff037435 */ /* 0x000fe200000001ff */
[----:B------:R-:W-:Y:S04]  /*38f0*/  WARPSYNC R27 ;  /* 0x0000001b00007348 */ /* 0x000fe80003800000 */
[----:B------:R0:W1:Y:S01]  /*3900*/  SHFL.DOWN PT, R21, R21, R22, R26 ;  /* 0x0800001615157389 */ /* 0x00006200000e001a */
[----:B------:R-:W-:Y:S05]  /*3910*/  RET.REL.NODEC R2 `(_ZN10layer_norm13ln_bwd_kernelINS_13Kernel_traitsI13__nv_bfloat16S2_S2_S2_fjLj3072ELj1ELj1ELj4ELj16ENS_18Kernel_traits_baseILj3072ES2_S2_S2_S2_fjLj128EEEEELb0ELb1ELb0ELb1EEEvNS_9BwdParamsE) ;  /* 0xffffc6e002007950 */ /* 0x000fea0003c3ffff */
.L_x_240:
        /* <DEDUP_REMOVED lines=14> */
.L_x_9259:


//--------------------- .text._ZN10layer_norm13ln_bwd_kernelINS_13Kernel_traitsI13__nv_bfloat16S2_S2_S2_fjLj3072ELj1ELj1ELj4ELj16ENS_18Kernel_traits_baseILj3072ES2_S2_S2_S2_fjLj128EEEEELb0ELb1ELb1ELb0EEEvNS_9BwdParamsE --------------------------
	.section	.text._ZN10layer_norm13ln_bwd_kernelINS_13Kernel_traitsI13__nv_bfloat16S2_S2_S2_fjLj3072ELj1ELj1ELj4ELj16ENS_18Kernel_traits_baseILj3072ES2_S2_S2_S2_fjLj128EEEEELb0ELb1ELb1ELb0EEEvNS_9BwdParamsE,"ax",@progbits
	.sectioninfo	@"SHI_REGISTERS=220"
	.align	128
        .global         _ZN10layer_norm13ln_bwd_kernelINS_13Kernel_traitsI13__nv_bfloat16S2_S2_S2_fjLj3072ELj1ELj1ELj4ELj16ENS_18Kernel_traits_baseILj3072ES2_S2_S2_S2_fjLj128EEEEELb0ELb1ELb1ELb0EEEvNS_9BwdParamsE
        .type           _ZN10layer_norm13ln_bwd_kernelINS_13Kernel_traitsI13__nv_bfloat16S2_S2_S2_fjLj3072ELj1ELj1ELj4ELj16ENS_18Kernel_traits_baseILj3072ES2_S2_S2_S2_fjLj128EEEEELb0ELb1ELb1ELb0EEEvNS_9BwdParamsE,@function
        .size           _ZN10layer_norm13ln_bwd_kernelINS_13Kernel_traitsI13__nv_bfloat16S2_S2_S2_fjLj3072ELj1ELj1ELj4ELj16ENS_18Kernel_traits_baseILj3072ES2_S2_S2_S2_fjLj128EEEEELb0ELb1ELb1ELb0EEEvNS_9BwdParamsE,(.L_x_9260 - _ZN10layer_norm13ln_bwd_kernelINS_13Kernel_traitsI13__nv_bfloat16S2_S2_S2_fjLj3072ELj1ELj1ELj4ELj16ENS_18Kernel_traits_baseILj3072ES2_S2_S2_S2_fjLj128EEEEELb0ELb1ELb1ELb0EEEvNS_9BwdParamsE)
        .other          _ZN10layer_norm13ln_bwd_kernelINS_13Kernel_traitsI13__nv_bfloat16S2_S2_S2_fjLj3072ELj1ELj1ELj4ELj16ENS_18Kernel_traits_baseILj3072ES2_S2_S2_S2_fjLj128EEEEELb0ELb1ELb1ELb0EEEvNS_9BwdParamsE,@"STO_CUDA_ENTRY STV_DEFAULT"
_ZN10layer_norm13ln_bwd_kernelINS_13Kernel_traitsI13__nv_bfloat16S2_S2_S2_fjLj3072ELj1ELj1ELj4ELj16ENS_18Kernel_traits_baseILj3072ES2_S2_S2_S2_fjLj128EEEEELb0ELb1ELb1ELb0EEEvNS_9BwdParamsE:
.text._ZN10layer_norm13ln_bwd_kernelINS_13Kernel_traitsI13__nv_bfloat16S2_S2_S2_fjLj3072ELj1ELj1ELj4ELj16ENS_18Kernel_traits_baseILj3072ES2_S2_S2_S2_fjLj128EEEEELb0ELb1ELb1ELb0EEEvNS_9BwdParamsE:
[----:B------:R-:W-:Y:S02]  /*0000*/  MOV R1, c[0x0][0x28] ;  /* 0x00000a0000017a02 */ /* 0x000fe40000000f00 */
[----:B------:R-:W0:Y:S01]  /*0010*/  S2R R149, SR_TID.X ;  /* 0x0000000000957919 */ /* 0x000e220000002100 */
[----:B------:R-:W-:Y:S01]  /*0020*/  IMAD.MOV.U32 R0, RZ, RZ, c[0x0][0x168] ;  /* 0x00005a00ff007624 */ /* 0x000fe200078e00ff */
[----:B------:R-:W-:-:S04]  /*0030*/  ULDC.64 UR4, c[0x0][0x118] ;  /* 0x0000460000047ab9 */ /* 0x000fc80000000a00 */
[----:B------:R-:W-:-:S04]  /*0040*/  SHF.R.S32.HI R0, RZ, 0x1f, R0 ;  /* 0x0000001fff007819 */ /* 0x000fc80000011400 */
[----:B------:R-:W-:Y:S02]  /*0050*/  LEA.HI R0, R0, c[0x0][0x168], RZ, 0x3 ;  /* 0x00005a0000007a11 */ /* 0x000fe400078f18ff */
[C---:B0-----:R-:W-:Y:S02]  /*0060*/  LOP3.LUT R3, R149.reuse, 0x7f, RZ, 0xc, !PT ;  /* 0x0000007f95037812 */ /* 0x041fe400078e0cff */
[----:B------:R-:W-:Y:S02]  /*0070*/  LOP3.LUT R16, R149, 0x7f, RZ, 0xc0, !PT ;  /* 0x0000007f95107812 */ /* 0x000fe400078ec0ff */
[----:B------:R-:W-:-:S04]  /*0080*/  LEA.HI.SX32 R148, R0, R3, 0x1d ;  /* 0x0000000300947211 */ /* 0x000fc800078feaff */
[C---:B------:R-:W-:Y:S02]  /*0090*/  LOP3.LUT P0, RZ, R148.reuse, 0xffffff80, RZ, 0xc0, !PT ;  /* 0xffffff8094ff7812 */ /* 0x040fe4000780c0ff */
[C---:B------:R-:W-:Y:S01]  /*00a0*/  ISETP.GE.U32.AND P1, PT, R148.reuse, 0x100, PT ;  /* 0x000001009400780c */ /* 0x040fe20003f26070 */
[----:B------:R-:W0:Y:S01]  /*00b0*/  S2UR UR6, SR_CTAID.X ;  /* 0x00000000000679c3 */ /* 0x000e220000002500 */
[----:B------:R-:W-:-:S04]  /*00c0*/  ISETP.GE.U32.AND P2, PT, R148, 0x180, PT ;  /* 0x000001809400780c */ /* 0x000fc80003f46070 */
[----:B------:R-:W-:-:S05]  /*00d0*/  P2R R0, PR, RZ, 0x4 ;  /* 0x00000004ff007803 */ /* 0x000fca0000000000 */
[----:B------:R-:W-:Y:S02]  /*00e0*/  @P0 MOV R13, 0x10 ;  /* 0x00000010000d0802 */ /* 0x000fe40000000f00 */
[----:B------:R-:W-:Y:S02]  /*00f0*/  @P1 IMAD.MOV.U32 R21, RZ, RZ, 0x10 ;  /* 0x00000010ff151424 */ /* 0x000fe400078e00ff */
[----:B------:R-:W-:Y:S01]  /*0100*/  @P2 MOV R17, 0x10 ;  /* 0x0000001000112802 */ /* 0x000fe20000000f00 */
[----:B------:R-:W-:-:S04]  /*0110*/  @P0 IMAD.WIDE.U32 R2, R16, R13, c[0x0][0x1b0] ;  /* 0x00006c0010020625 */ /* 0x000fc800078e000d */
[C---:B------:R-:W-:Y:S01]  /*0120*/  @P0 IMAD.WIDE.U32 R12, R16.reuse, R13, c[0x0][0x1c8] ;  /* 0x00007200100c0625 */ /* 0x040fe200078e000d */
[----:B------:R-:W-:Y:S01]  /*0130*/  @P0 LOP3.LUT R16, R16, 0x80, RZ, 0xfc, !PT ;  /* 0x0000008010100812 */ /* 0x000fe200078efcff */
[----:B------:R0:W5:Y:S04]  /*0140*/  @P0 LDG.E.128 R24, [R2.64] ;  /* 0x0000000402180981 */ /* 0x000168000c1e1d00 */
[CC--:B------:R-:W-:Y:S01]  /*0150*/  @P1 IMAD.WIDE.U32 R18, R16.reuse, R21.reuse, c[0x0][0x1b0] ;  /* 0x00006c0010121625 */ /* 0x0c0fe200078e0015 */
[----:B------:R1:W5:Y:S03]  /*0160*/  @P0 LDG.E.128 R8, [R12.64] ;  /* 0x000000040c080981 */ /* 0x000366000c1e1d00 */
[C---:B------:R-:W-:Y:S01]  /*0170*/  @P1 IMAD.WIDE.U32 R20, R16.reuse, R21, c[0x0][0x1c8] ;  /* 0x0000720010141625 */ /* 0x040fe200078e0015 */
[----:B------:R1:W5:Y:S01]  /*0180*/  @P1 LDG.E.128 R72, [R18.64] ;  /* 0x0000000412481981 */ /* 0x000362000c1e1d00 */
[----:B------:R-:W-:-:S03]  /*0190*/  @P1 IADD3 R16, R16, 0x80, RZ ;  /* 0x0000008010101810 */ /* 0x000fc60007ffe0ff */
[----:B------:R1:W5:Y:S02]  /*01a0*/  @P1 LDG.E.128 R52, [R20.64] ;  /* 0x0000000414341981 */ /* 0x000364000c1e1d00 */
[----:B------:R-:W-:Y:S01]  /*01b0*/  @P2 IMAD.WIDE.U32 R14, R16, R17, c[0x0][0x1b0] ;  /* 0x00006c00100e2625 */ /* 0x000fe200078e0011 */
[----:B0-----:R-:W-:-:S03]  /*01c0*/  LEA.HI R2, R149, UR6, RZ, 0x19 ;  /* 0x0000000695027c11 */ /* 0x001fc6000f8fc8ff */
[----:B------:R-:W-:Y:S01]  /*01d0*/  @P2 IMAD.WIDE.U32 R16, R16, R17, c[0x0][0x1c8] ;  /* 0x0000720010102625 */ /* 0x000fe200078e0011 */
[----:B------:R1:W5:Y:S04]  /*01e0*/  @P2 LDG.E.128 R4, [R14.64] ;  /* 0x000000040e042981 */ /* 0x000368000c1e1d00 */
[----:B------:R1:W5:Y:S01]  /*01f0*/  @P2 LDG.E.128 R40, [R16.64] ;  /* 0x0000000410282981 */ /* 0x000362000c1e1d00 */
        /* <DEDUP_REMOVED lines=39> */
[--C-:B-----5:R-:W-:Y:S01]  /*0470*/  PRMT R147, RZ, 0x5410, R24.reuse ;  /* 0x00005410ff937816 */ /* 0x120fe20000000018 */
[----:B------:R-:W-:Y:S01]  /*0480*/  HFMA2.MMA R45, -RZ, RZ, 0, 0 ;  /* 0x00000000ff2d7435 */ /* 0x000fe200000001ff */
[----:B------:R-:W-:Y:S01]  /*0490*/  PRMT R146, RZ, 0x7610, R24 ;  /* 0x00007610ff927816 */ /* 0x000fe20000000018 */
[----:B------:R-:W-:Y:S01]  /*04a0*/  IMAD.MOV.U32 R152, RZ, RZ, 0x1 ;  /* 0x00000001ff987424 */ /* 0x000fe200078e00ff */
        /* <DEDUP_REMOVED lines=45> */
[----:B0-----:R-:W-:Y:S02]  /*0780*/  PRMT R157, RZ, 0x7610, R43 ;  /* 0x00007610ff9d7816 */ /* 0x001fe4000000002b */
.L_x_341:
[----:B------:R-:W-:-:S04]  /*0790*/  IMAD.MOV.U32 R211, RZ, RZ, 0x4 ;  /* 0x00000004ffd37424 */ /* 0x000fc800078e00ff */
[----:B------:R-:W-:-:S06]  /*07a0*/  IMAD.WIDE R140, R2, R211, c[0x0][0x1d8] ;  /* 0x00007600028c7625 */ /* 0x000fcc00078e02d3 */
[----:B------:R-:W2:Y:S01]  /*07b0*/  LDG.E R140, [R140.64] ;  /* 0x000000048c8c7981 */ /* 0x000ea2000c1e1900 */
[----:B------:R-:W-:-:S04]  /*07c0*/  IMAD.WIDE R138, R2, R211, c[0x0][0x1a8] ;  /* 0x00006a00028a7625 */ /* 0x000fc800078e02d3 */
[C---:B------:R-:W-:Y:S01]  /*07d0*/  IMAD.WIDE R136, R2.reuse, R211, c[0x0][0x1d0] ;  /* 0x0000740002887625 */ /* 0x040fe200078e02d3 */
[----:B------:R0:W5:Y:S04]  /*07e0*/  LDG.E R158, [R138.64] ;  /* 0x000000048a9e7981 */ /* 0x000168000c1e1900 */
[----:B------:R0:W5:Y:S01]  /*07f0*/  LDG.E R210, [R136.64] ;  /* 0x0000000488d27981 */ /* 0x000162000c1e1900 */
[----:B------:R-:W-:Y:S01]  /*0800*/  IMAD R142, R2, c[0x0][0x168], RZ ;  /* 0x00005a00028e7a24 */ /* 0x000fe200078e02ff */
[----:B------:R-:W-:Y:S01]  /*0810*/  MOV R212, 0x10 ;  /* 0x0000001000d47802 */ /* 0x000fe20000000f00 */
[----:B------:R-:W-:Y:S03]  /*0820*/  BSSY B0, `(.L_x_242) ;  /* 0x0000128000007945 */ /* 0x000fe60003800000 */
[----:B------:R-:W-:-:S04]  /*0830*/  SHF.R.S32.HI R143, RZ, 0x1f, R142 ;  /* 0x0000001fff8f7819 */ /* 0x000fc8000001148e */
[----:B------:R-:W-:Y:S02]  /*0840*/  LEA.HI R143, R143, R142, RZ, 0x3 ;  /* 0x0000008e8f8f7211 */ /* 0x000fe400078f18ff */
[----:B------:R-:W-:-:S04]  /*0850*/  LOP3.LUT R142, R149, 0x7f, RZ, 0xc0, !PT ;  /* 0x0000007f958e7812 */ /* 0x000fc800078ec0ff */
[----:B------:R-:W-:-:S05]  /*0860*/  LEA.HI.SX32 R159, R143, R142, 0x1d ;  /* 0x0000008e8f9f7211 */ /* 0x000fca00078feaff */
[----:B------:R-:W-:Y:S01]  /*0870*/  IMAD.WIDE.U32 R178, R159, R212, c[0x0][0x218] ;  /* 0x000086009fb27625 */ /* 0x000fe200078e00d4 */
[----:B--2---:R-:W-:-:S13]  /*0880*/  ISETP.GT.AND P2, PT, R140, RZ, PT ;  /* 0x000000ff8c00720c */ /* 0x004fda0003f44270 */
[----:B------:R-:W-:Y:S05]  /*0890*/  @P2 BRA `(.L_x_243) ;  /* 0x000001a000002947 */ /* 0x000fea0003800000 */
[----:B0-----:R-:W-:Y:S01]  /*08a0*/  BSSY B1, `(.L_x_244) ;  /* 0x0000008000017945 */ /* 0x001fe20003800000 */
[----:B------:R-:W-:Y:S01]  /*08b0*/  IMAD.MOV.U32 R137, RZ, RZ, R159 ;  /* 0x000000ffff897224 */ /* 0x000fe200078e009f */
[----:B------:R-:W-:Y:S05]  /*08c0*/  @!P0 BRA `(.L_x_245) ;  /* 0x0000005000008947 */ /* 0x000fea0003800000 */
[----:B------:R-:W-:-:S04]  /*08d0*/  ISETP.NE.U32.AND P3, PT, RZ, c[0x0][0x218], PT ;  /* 0x00008600ff007a0c */ /* 0x000fc80003f65070 */
[----:B------:R-:W-:-:S13]  /*08e0*/  ISETP.NE.AND.EX P3, PT, RZ, c[0x0][0x21c], PT, P3 ;  /* 0x00008700ff007a0c */ /* 0x000fda0003f65330 */
[----:B------:R-:W-:Y:S05]  /*08f0*/  @!P3 BRA `(.L_x_246) ;  /* 0x000000100000b947 */ /* 0x000fea0003800000 */
[----:B------:R0:W5:Y:S02]  /*0900*/  LDG.E.128 R112, [R178.64] ;  /* 0x00000004b2707981 */ /* 0x000164000c1e1d00 */
.L_x_246:
[----:B------:R-:W-:Y:S02]  /*0910*/  IADD3 R137, R159, 0x80, RZ ;  /* 0x000000809f897810 */ /* 0x000fe40007ffe0ff */
.L_x_245:
[----:B------:R-:W-:Y:S05]  /*0920*/  BSYNC B1 ;  /* 0x0000000000017941 */ /* 0x000fea0003800000 */
.L_x_244:
[----:B------:R-:W-:Y:S01]  /*0930*/  BSSY B1, `(.L_x_247) ;  /* 0x0000008000017945 */ /* 0x000fe20003800000 */
[----:B------:R-:W-:Y:S05]  /*0940*/  @!P1 BRA `(.L_x_248) ;  /* 0x0000006000009947 */ /* 0x000fea0003800000 */
[----:B------:R-:W-:-:S04]  /*0950*/  ISETP.NE.U32.AND P3, PT, RZ, c[0x0][0x218], PT ;  /* 0x00008600ff007a0c */ /* 0x000fc80003f65070 */
[----:B------:R-:W-:-:S13]  /*0960*/  ISETP.NE.AND.EX P3, PT, RZ, c[0x0][0x21c], PT, P3 ;  /* 0x00008700ff007a0c */ /* 0x000fda0003f65330 */
[----:B------:R-:W-:Y:S05]  /*0970*/  @!P3 BRA `(.L_x_249) ;  /* 0x000000200000b947 */ /* 0x000fea0003800000 */
[----:B------:R-:W-:-:S06]  /*0980*/  IMAD.WIDE.U32 R40, R137, R212, c[0x0][0x218] ;  /* 0x0000860089287625 */ /* 0x000fcc00078e00d4 */
[----:B------:R-:W5:Y:S02]  /*0990*/  LDG.E.128 R40, [R40.64] ;  /* 0x0000000428287981 */ /* 0x000f64000c1e1d00 */
.L_x_249:
[----:B------:R-:W-:Y:S02]  /*09a0*/  IADD3 R137, R137, 0x80, RZ ;  /* 0x0000008089897810 */ /* 0x000fe40007ffe0ff */
.L_x_248:
[----:B------:R-:W-:Y:S05]  /*09b0*/  BSYNC B1 ;  /* 0x0000000000017941 */ /* 0x000fea0003800000 */
.L_x_247:
[----:B------:R-:W-:Y:S01]  /*09c0*/  ISETP.NE.U32.AND P3, PT, RZ, c[0x0][0x218], PT ;  /* 0x00008600ff007a0c */ /* 0x000fe20003f65070 */
[----:B------:R-:W-:-:S03]  /*09d0*/  CS2R R214, SRZ ;  /* 0x0000000000d67805 */ /* 0x000fc6000001ff00 */
[----:B------:R-:W-:-:S04]  /*09e0*/  ISETP.NE.AND.EX P3, PT, RZ, c[0x0][0x21c], PT, P3 ;  /* 0x00008700ff007a0c */ /* 0x000fc80003f65330 */
[----:B------:R-:W-:-:S13]  /*09f0*/  ISETP.LT.U32.OR P3, PT, R148, 0x180, !P3 ;  /* 0x000001809400780c */ /* 0x000fda0005f61470 */
[----:B------:R-:W-:Y:S05]  /*0a00*/  @P3 BRA `(.L_x_250) ;  /* 0x0000109000003947 */ /* 0x000fea0003800000 */
[----:B------:R-:W-:-:S06]  /*0a10*/  IMAD.WIDE.U32 R116, R137, R212, c[0x0][0x218] ;  /* 0x0000860089747625 */ /* 0x000fcc00078e00d4 */
[----:B------:R-:W5:Y:S01]  /*0a20*/  LDG.E.128 R116, [R116.64] ;  /* 0x0000000474747981 */ /* 0x000f62000c1e1d00 */
[----:B------:R-:W-:Y:S05]  /*0a30*/  BRA `(.L_x_250) ;  /* 0x0000106000007947 */ /* 0x000fea0003800000 */
.L_x_243:
[----:B0-----:R-:W-:-:S06]  /*0a40*/  IMAD.WIDE R136, R2, R211, c[0x0][0x1a0] ;  /* 0x0000680002887625 */ /* 0x001fcc00078e02d3 */
[----:B------:R-:W2:Y:S01]  /*0a50*/  LDG.E R136, [R136.64] ;  /* 0x0000000488887981 */ /* 0x000ea2000c1e1900 */
[----:B------:R-:W-:Y:S01]  /*0a60*/  IADD3 R138, R140, -0x1, RZ ;  /* 0xffffffff8c8a7810 */ /* 0x000fe20007ffe0ff */
[----:B------:R-:W-:Y:S01]  /*0a70*/  BSSY B1, `(.L_x_251) ;  /* 0x000005b000017945 */ /* 0x000fe20003800000 */
[----:B------:R-:W-:Y:S01]  /*0a80*/  ISETP.NE.AND P3, PT, R15, RZ, PT ;  /* 0x000000ff0f00720c */ /* 0x000fe20003f65270 */
[----:B------:R-:W-:Y:S01]  /*0a90*/  CS2R R214, SRZ ;  /* 0x0000000000d67805 */ /* 0x000fe2000001ff00 */
[----:B------:R-:W-:Y:S01]  /*0aa0*/  MOV R217, R159 ;  /* 0x0000009f00d97202 */ /* 0x000fe20000000f00 */
[----:B------:R-:W-:-:S05]  /*0ab0*/  IMAD R138, R138, c[0x0][0x168], RZ ;  /* 0x00005a008a8a7a24 */ /* 0x000fca00078e02ff */
        /* <DEDUP_REMOVED lines=18> */
[----:B---3--:R-:W-:-:S02]  /*0be0*/  PRMT R162, RZ, 0x5410, R140 ;  /* 0x00005410ffa27816 */ /* 0x008fc4000000008c */
[----:B------:R-:W-:Y:S01]  /*0bf0*/  PRMT R168, RZ, 0x7610, R137 ;  /* 0x00007610ffa87816 */ /* 0x000fe20000000089 */
[----:B-----5:R-:W-:Y:S01]  /*0c00*/  FMUL.FTZ R163, R158, R163 ;  /* 0x000000a39ea37220 */ /* 0x020fe20000410000 */
[----:B------:R-:W-:Y:S01]  /*0c10*/  PRMT R140, RZ, 0x7610, R140 ;  /* 0x00007610ff8c7816 */ /* 0x000fe2000000008c */
[C---:B------:R-:W-:Y:S01]  /*0c20*/  FADD.FTZ R137, -R211.reuse, R136 ;  /* 0x00000088d3897221 */ /* 0x040fe20000010100 */
[--C-:B------:R-:W-:Y:S01]  /*0c30*/  PRMT R174, RZ, 0x5410, R139.reuse ;  /* 0x00005410ffae7816 */ /* 0x100fe2000000008b */
[----:B------:R-:W-:Y:S01]  /*0c40*/  FADD.FTZ R165, -R211, R164 ;  /* 0x000000a4d3a57221 */ /* 0x000fe20000010100 */
[----:B0-----:R-:W-:Y:S01]  /*0c50*/  PRMT R178, RZ, 0x7610, R139 ;  /* 0x00007610ffb27816 */ /* 0x001fe2000000008b */
[----:B------:R-:W-:Y:S01]  /*0c60*/  FADD.FTZ R64, R64, R162 ;  /* 0x000000a240407221 */ /* 0x000fe20000010000 */
[--C-:B------:R-:W-:Y:S01]  /*0c70*/  PRMT R166, RZ, 0x5410, R141.reuse ;  /* 0x00005410ffa67816 */ /* 0x100fe2000000008d */
[-C--:B------:R-:W-:Y:S01]  /*0c80*/  FFMA.FTZ R44, R163, R162.reuse, R44 ;  /* 0x000000a2a32c7223 */ /* 0x080fe2000001002c */
[----:B------:R-:W-:Y:S01]  /*0c90*/  PRMT R170, RZ, 0x5410, R138 ;  /* 0x00005410ffaa7816 */ /* 0x000fe2000000008a */
[----:B------:R-:W-:Y:S01]  /*0ca0*/  FMUL.FTZ R162, R147, R162 ;  /* 0x000000a293a27220 */ /* 0x000fe20000410000 */
[----:B------:R-:W-:Y:S01]  /*0cb0*/  PRMT R141, RZ, 0x7610, R141 ;  /* 0x00007610ff8d7816 */ /* 0x000fe2000000008d */
[----:B------:R-:W-:Y:S01]  /*0cc0*/  FADD.FTZ R139, -R211, R168 ;  /* 0x000000a8d38b7221 */ /* 0x000fe20000010100 */
[----:B------:R-:W-:Y:S01]  /*0cd0*/  PRMT R172, RZ, 0x7610, R138 ;  /* 0x00007610ffac7816 */ /* 0x000fe2000000008a */
[C---:B------:R-:W-:Y:S01]  /*0ce0*/  FMUL.FTZ R160, R158.reuse, R137 ;  /* 0x000000899ea07220 */ /* 0x040fe20000410000 */
[--C-:B------:R-:W-:Y:S01]  /*0cf0*/  PRMT R138, RZ, 0x5410, R142.reuse ;  /* 0x00005410ff8a7816 */ /* 0x100fe2000000008e */
[----:B------:R-:W-:Y:S01]  /*0d00*/  FMUL.FTZ R165, R158, R165 ;  /* 0x000000a59ea57220 */ /* 0x000fe20000410000 */
[----:B------:R-:W-:Y:S01]  /*0d10*/  PRMT R142, RZ, 0x7610, R142 ;  /* 0x00007610ff8e7816 */ /* 0x000fe2000000008e */
[----:B------:R-:W-:Y:S01]  /*0d20*/  FMUL.FTZ R167, R146, R140 ;  /* 0x0000008c92a77220 */ /* 0x000fe20000410000 */
[--C-:B------:R-:W-:Y:S01]  /*0d30*/  PRMT R177, RZ, 0x5410, R143.reuse ;  /* 0x00005410ffb17816 */ /* 0x100fe2000000008f */
[----:B------:R-:W-:Y:S01]  /*0d40*/  FADD.FTZ R136, RZ, R162 ;  /* 0x000000a2ff887221 */ /* 0x000fe20000010000 */
[----:B------:R-:W-:Y:S01]  /*0d50*/  PRMT R214, RZ, 0x7610, R143 ;  /* 0x00007610ffd67816 */ /* 0x000fe2000000008f */
[----:B------:R-:W-:-:S02]  /*0d60*/  FFMA.FTZ R137, R163, R162, RZ ;  /* 0x000000a2a3897223 */ /* 0x000fc400000100ff */
[----:B------:R-:W-:Y:S02]  /*0d70*/  FADD.FTZ R66, R66, R166 ;  /* 0x000000a642427221 */ /* 0x000fe40000010000 */
[----:B------:R-:W-:Y:S02]  /*0d80*/  FMUL.FTZ R164, R158, R139 ;  /* 0x0000008b9ea47220 */ /* 0x000fe40000410000 */
[-C--:B------:R-:W-:Y:S02]  /*0d90*/  FFMA.FTZ R46, R165, R166.reuse, R46 ;  /* 0x000000a6a52e7223 */ /* 0x080fe4000001002e */
[----:B------:R-:W-:Y:S02]  /*0da0*/  FMUL.FTZ R166, R145, R166 ;  /* 0x000000a691a67220 */ /* 0x000fe40000410000 */
[----:B------:R-:W-:Y:S02]  /*0db0*/  FADD.FTZ R139, R136, R167 ;  /* 0x000000a7888b7221 */ /* 0x000fe40000010000 */
[----:B------:R-:W-:-:S02]  /*0dc0*/  FFMA.FTZ R137, R160, R167, R137 ;  /* 0x000000a7a0897223 */ /* 0x000fc40000010089 */
[----:B------:R-:W-:Y:S02]  /*0dd0*/  FADD.FTZ R169, -R211, R170 ;  /* 0x000000aad3a97221 */ /* 0x000fe40000010100 */
        /* <DEDUP_REMOVED lines=8> */
[----:B------:R-:W-:Y:S02]  /*0e60*/  FADD.FTZ R175, -R211, R174 ;  /* 0x000000aed3af7221 */ /* 0x000fe40000010100 */
[----:B------:R-:W-:Y:S02]  /*0e70*/  FMUL.FTZ R170, R158, R143 ;  /* 0x0000008f9eaa7220 */ /* 0x000fe40000410000 */
[----:B------:R-:W-:-:S02]  /*0e80*/  FMUL.FTZ R173, R38, R142 ;  /* 0x0000008e26ad7220 */ /* 0x000fc40000410000 */
[----:B------:R-:W-:Y:S02]  /*0e90*/  FADD.FTZ R136, R139, R168 ;  /* 0x000000a88b887221 */ /* 0x000fe40000010000 */
[----:B------:R-:W-:Y:S02]  /*0ea0*/  FFMA.FTZ R137, R169, R168, R137 ;  /* 0x000000a8a9897223 */ /* 0x000fe40000010089 */
[----:B------:R-:W-:Y:S02]  /*0eb0*/  FADD.FTZ R179, -R211, R178 ;  /* 0x000000b2d3b37221 */ /* 0x000fe40000010100 */
[----:B------:R-:W-:Y:S02]  /*0ec0*/  FMUL.FTZ R175, R158, R175 ;  /* 0x000000af9eaf7220 */ /* 0x000fe40000410000 */
[----:B------:R-:W-:Y:S02]  /*0ed0*/  FMUL.FTZ R172, R37, R177 ;  /* 0x000000b125ac7220 */ /* 0x000fe40000410000 */
        /* <DEDUP_REMOVED lines=20> */
.L_x_252:
[----:B------:R-:W-:Y:S05]  /*1020*/  BSYNC B1 ;  /* 0x0000000000017941 */ /* 0x000fea0003800000 */
.L_x_251:
        /* <DEDUP_REMOVED lines=13> */
[--C-:B0-----:R-:W-:Y:S02]  /*1100*/  PRMT R178, RZ, 0x5410, R137.reuse ;  /* 0x00005410ffb27816 */ /* 0x101fe40000000089 */
[----:B---3--:R-:W-:Y:S01]  /*1110*/  PRMT R180, RZ, 0x5410, R140 ;  /* 0x00005410ffb47816 */ /* 0x008fe2000000008c */
[C---:B------:R-:W-:Y:S01]  /*1120*/  FADD.FTZ R181, -R211.reuse, R176 ;  /* 0x000000b0d3b57221 */ /* 0x040fe20000010100 */
[----:B------:R-:W-:Y:S01]  /*1130*/  PRMT R136, RZ, 0x7610, R136 ;  /* 0x00007610ff887816 */ /* 0x000fe20000000088 */
[----:B------:R-:W-:Y:S01]  /*1140*/  FADD.FTZ R183, -R211, R178 ;  /* 0x000000b2d3b77221 */ /* 0x000fe20000010100 */
[----:B------:R-:W-:Y:S01]  /*1150*/  PRMT R182, RZ, 0x7610, R137 ;  /* 0x00007610ffb67816 */ /* 0x000fe20000000089 */
[----:B-----5:R-:W-:Y:S01]  /*1160*/  FMUL.FTZ R181, R158, R181 ;  /* 0x000000b59eb57220 */ /* 0x020fe20000410000 */
[----:B------:R-:W-:Y:S01]  /*1170*/  PRMT R140, RZ, 0x7610, R140 ;  /* 0x00007610ff8c7816 */ /* 0x000fe2000000008c */
[----:B------:R-:W-:Y:S01]  /*1180*/  FADD.FTZ R132, R132, R180 ;  /* 0x000000b484847221 */ /* 0x000fe20000010000 */
[----:B------:R-:W-:Y:S01]  /*1190*/  PRMT R184, RZ, 0x5410, R141 ;  /* 0x00005410ffb87816 */ /* 0x000fe2000000008d */
[-C--:B------:R-:W-:Y:S01]  /*11a0*/  FFMA.FTZ R120, R181, R180.reuse, R120 ;  /* 0x000000b4b5787223 */ /* 0x080fe20000010078 */
[----:B------:R-:W-:Y:S01]  /*11b0*/  PRMT R186, RZ, 0x5410, R138 ;  /* 0x00005410ffba7816 */ /* 0x000fe2000000008a */
[----:B------:R-:W-:Y:S01]  /*11c0*/  FADD.FTZ R137, -R211, R136 ;  /* 0x00000088d3897221 */ /* 0x000fe20000010100 */
[--C-:B------:R-:W-:Y:S01]  /*11d0*/  PRMT R190, RZ, 0x5410, R139.reuse ;  /* 0x00005410ffbe7816 */ /* 0x100fe2000000008b */
[----:B------:R-:W-:Y:S01]  /*11e0*/  FMUL.FTZ R180, R35, R180 ;  /* 0x000000b423b47220 */ /* 0x000fe20000410000 */
[----:B------:R-:W-:Y:S01]  /*11f0*/  PRMT R192, RZ, 0x7610, R139 ;  /* 0x00007610ffc07816 */ /* 0x000fe2000000008b */
[C---:B------:R-:W-:Y:S01]  /*1200*/  FMUL.FTZ R183, R158.reuse, R183 ;  /* 0x000000b79eb77220 */ /* 0x040fe20000410000 */
[----:B------:R-:W-:Y:S01]  /*1210*/  PRMT R141, RZ, 0x7610, R141 ;  /* 0x00007610ff8d7816 */ /* 0x000fe2000000008d */
[----:B------:R-:W-:Y:S01]  /*1220*/  FMUL.FTZ R176, R158, R137 ;  /* 0x000000899eb07220 */ /* 0x000fe20000410000 */
[----:B------:R-:W-:Y:S01]  /*1230*/  PRMT R188, RZ, 0x7610, R138 ;  /* 0x00007610ffbc7816 */ /* 0x000fe2000000008a */
[----:B------:R-:W-:Y:S01]  /*1240*/  FMUL.FTZ R185, R34, R140 ;  /* 0x0000008c22b97220 */ /* 0x000fe20000410000 */
[----:B------:R-:W-:Y:S01]  /*1250*/  PRMT R138, RZ, 0x5410, R142 ;  /* 0x00005410ff8a7816 */ /* 0x000fe2000000008e */
[----:B------:R-:W-:Y:S01]  /*1260*/  FADD.FTZ R136, R215, R180 ;  /* 0x000000b4d7887221 */ /* 0x000fe20000010000 */
[----:B------:R-:W-:Y:S01]  /*1270*/  PRMT R142, RZ, 0x7610, R142 ;  /* 0x00007610ff8e7816 */ /* 0x000fe2000000008e */
[----:B------:R-:W-:Y:S01]  /*1280*/  FFMA.FTZ R214, R181, R180, R214 ;  /* 0x000000b4b5d67223 */ /* 0x000fe200000100d6 */
[--C-:B------:R-:W-:Y:S01]  /*1290*/  PRMT R179, RZ, 0x5410, R143.reuse ;  /* 0x00005410ffb37816 */ /* 0x100fe2000000008f */
[----:B------:R-:W-:Y:S01]  /*12a0*/  FADD.FTZ R134, R134, R184 ;  /* 0x000000b886867221 */ /* 0x000fe20000010000 */
[----:B------:R-:W-:Y:S01]  /*12b0*/  PRMT R216, RZ, 0x7610, R143 ;  /* 0x00007610ffd87816 */ /* 0x000fe2000000008f */
        /* <DEDUP_REMOVED lines=43> */
.L_x_254:
[----:B------:R-:W-:Y:S05]  /*1570*/  BSYNC B1 ;  /* 0x0000000000017941 */ /* 0x000fea0003800000 */
.L_x_253:
[----:B------:R-:W-:-:S13]  /*1580*/  ISETP.GE.U32.AND P3, PT, R148, 0x180, PT ;  /* 0x000001809400780c */ /* 0x000fda0003f66070 */
        /* <DEDUP_REMOVED lines=8> */
[----:B------:R2:W5:Y:S02]  /*1610*/  @P3 LDG.E.128 R116, [R178.64] ;  /* 0x00000004b2743981 */ /* 0x000564000c1e1d00 */
[----:B--2---:R-:W-:Y:S02]  /*1620*/  PRMT R178, RZ, 0x5410, R136 ;  /* 0x00005410ffb27816 */ /* 0x004fe40000000088 */
[----:B------:R-:W-:Y:S02]  /*1630*/  PRMT R196, RZ, 0x7610, R137 ;  /* 0x00007610ffc47816 */ /* 0x000fe40000000089 */
[--C-:B------:R-:W-:Y:S01]  /*1640*/  PRMT R200, RZ, 0x5410, R139.reuse ;  /* 0x00005410ffc87816 */ /* 0x100fe2000000008b */
[C---:B------:R-:W-:Y:S01]  /*1650*/  FADD.FTZ R161, -R211.reuse, R178 ;  /* 0x000000b2d3a17221 */ /* 0x040fe20000010100 */
[----:B------:R-:W-:Y:S01]  /*1660*/  PRMT R202, RZ, 0x7610, R139 ;  /* 0x00007610ffca7816 */ /* 0x000fe2000000008b */
[C---:B------:R-:W-:Y:S01]  /*1670*/  FADD.FTZ R139, -R211.reuse, R196 ;  /* 0x000000c4d38b7221 */ /* 0x040fe20000010100 */
[----:B------:R-:W-:Y:S01]  /*1680*/  PRMT R194, RZ, 0x5410, R137 ;  /* 0x00005410ffc27816 */ /* 0x000fe20000000089 */
[----:B-----5:R-:W-:Y:S01]  /*1690*/  FMUL.FTZ R161, R158, R161 ;  /* 0x000000a19ea17220 */ /* 0x020fe20000410000 */
[----:B---3--:R-:W-:Y:S01]  /*16a0*/  PRMT R196, RZ, 0x5410, R140 ;  /* 0x00005410ffc47816 */ /* 0x008fe2000000008c */
[C---:B------:R-:W-:Y:S01]  /*16b0*/  FADD.FTZ R207, -R211.reuse, R200 ;  /* 0x000000c8d3cf7221 */ /* 0x040fe20000010100 */
[----:B------:R-:W-:Y:S01]  /*16c0*/  PRMT R136, RZ, 0x7610, R136 ;  /* 0x00007610ff887816 */ /* 0x000fe20000000088 */
[----:B------:R-:W-:Y:S01]  /*16d0*/  FADD.FTZ R197, -R211, R194 ;  /* 0x000000c2d3c57221 */ /* 0x000fe20000010100 */
[----:B------:R-:W-:Y:S01]  /*16e0*/  PRMT R140, RZ, 0x7610, R140 ;  /* 0x00007610ff8c7816 */ /* 0x000fe2000000008c */
[----:B------:R-:W-:Y:S01]  /*16f0*/  FADD.FTZ R80, R80, R196 ;  /* 0x000000c450507221 */ /* 0x000fe20000010000 */
[----:B------:R-:W-:Y:S01]  /*1700*/  PRMT R198, RZ, 0x5410, R138 ;  /* 0x00005410ffc67816 */ /* 0x000fe2000000008a */
[-C--:B------:R-:W-:Y:S01]  /*1710*/  FFMA.FTZ R56, R161, R196.reuse, R56 ;  /* 0x000000c4a1387223 */ /* 0x080fe20000010038 */
[--C-:B------:R-:W-:Y:S01]  /*1720*/  PRMT R200, RZ, 0x5410, R141.reuse ;  /* 0x00005410ffc87816 */ /* 0x100fe2000000008d */
[----:B------:R-:W-:Y:S01]  /*1730*/  FADD.FTZ R137, -R211, R136 ;  /* 0x00000088d3897221 */ /* 0x000fe20000010100 */
[----:B------:R-:W-:Y:S01]  /*1740*/  PRMT R141, RZ, 0x7610, R141 ;  /* 0x00007610ff8d7816 */ /* 0x000fe2000000008d */
[----:B------:R-:W-:Y:S01]  /*1750*/  FMUL.FTZ R196, R27, R196 ;  /* 0x000000c41bc47220 */ /* 0x000fe20000410000 */
[----:B------:R-:W-:Y:S01]  /*1760*/  PRMT R138, RZ, 0x7610, R138 ;  /* 0x00007610ff8a7816 */ /* 0x000fe2000000008a */
[C---:B------:R-:W-:Y:S01]  /*1770*/  FMUL.FTZ R197, R158.reuse, R197 ;  /* 0x000000c59ec57220 */ /* 0x040fe20000410000 */
[----:B------:R-:W-:Y:S01]  /*1780*/  PRMT R206, RZ, 0x5410, R143 ;  /* 0x00005410ffce7816 */ /* 0x000fe2000000008f */
[----:B------:R-:W-:-:S02]  /*1790*/  FMUL.FTZ R194, R158, R137 ;  /* 0x000000899ec27220 */ /* 0x000fc40000410000 */
[----:B------:R-:W-:Y:S02]  /*17a0*/  FMUL.FTZ R199, R26, R140 ;  /* 0x0000008c1ac77220 */ /* 0x000fe40000410000 */
[----:B------:R-:W-:Y:S02]  /*17b0*/  FADD.FTZ R136, R215, R196 ;  /* 0x000000c4d7887221 */ /* 0x000fe40000010000 */
[----:B------:R-:W-:Y:S02]  /*17c0*/  FFMA.FTZ R214, R161, R196, R214 ;  /* 0x000000c4a1d67223 */ /* 0x000fe400000100d6 */
[----:B------:R-:W-:Y:S02]  /*17d0*/  FADD.FTZ R203, -R211, R198 ;  /* 0x000000c6d3cb7221 */ /* 0x000fe40000010100 */
[----:B------:R-:W-:Y:S02]  /*17e0*/  FADD.FTZ R82, R82, R200 ;  /* 0x000000c852527221 */ /* 0x000fe40000010000 */
[----:B------:R-:W-:-:S02]  /*17f0*/  FFMA.FTZ R58, R197, R200, R58 ;  /* 0x000000c8c53a7223 */ /* 0x000fc4000001003a */
[----:B------:R-:W-:Y:S02]  /*1800*/  FMUL.FTZ R200, R25, R200 ;  /* 0x000000c819c87220 */ /* 0x000fe40000410000 */
[----:B------:R-:W-:Y:S02]  /*1810*/  FADD.FTZ R137, R136, R199 ;  /* 0x000000c788897221 */ /* 0x000fe40000010000 */
[----:B------:R-:W-:Y:S02]  /*1820*/  FFMA.FTZ R214, R194, R199, R214 ;  /* 0x000000c7c2d67223 */ /* 0x000fe400000100d6 */
[----:B------:R-:W-:Y:S01]  /*1830*/  FADD.FTZ R209, -R211, R202 ;  /* 0x000000cad3d17221 */ /* 0x000fe20000010100 */
[--C-:B------:R-:W-:Y:S01]  /*1840*/  PRMT R202, RZ, 0x5410, R142.reuse ;  /* 0x00005410ffca7816 */ /* 0x100fe2000000008e */
[C---:B------:R-:W-:Y:S01]  /*1850*/  FMUL.FTZ R203, R158.reuse, R203 ;  /* 0x000000cb9ecb7220 */ /* 0x040fe20000410000 */
[----:B------:R-:W-:Y:S01]  /*1860*/  PRMT R142, RZ, 0x7610, R142 ;  /* 0x00007610ff8e7816 */ /* 0x000fe2000000008e */
[----:B------:R-:W-:-:S02]  /*1870*/  FMUL.FTZ R198, R158, R139 ;  /* 0x0000008b9ec67220 */ /* 0x000fc40000410000 */
[----:B------:R-:W-:Y:S02]  /*1880*/  FMUL.FTZ R201, R24, R141 ;  /* 0x0000008d18c97220 */ /* 0x000fe40000410000 */
[----:B------:R-:W-:Y:S02]  /*1890*/  FADD.FTZ R136, R137, R200 ;  /* 0x000000c889887221 */ /* 0x000fe40000010000 */
[----:B------:R-:W-:Y:S02]  /*18a0*/  FFMA.FTZ R214, R197, R200, R214 ;  /* 0x000000c8c5d67223 */ /* 0x000fe400000100d6 */
[----:B------:R-:W-:Y:S02]  /*18b0*/  FADD.FTZ R84, R84, R202 ;  /* 0x000000ca54547221 */ /* 0x000fe40000010000 */
[-C--:B------:R-:W-:Y:S02]  /*18c0*/  FFMA.FTZ R60, R203, R202.reuse, R60 ;  /* 0x000000cacb3c7223 */ /* 0x080fe4000001003c */
[----:B------:R-:W-:Y:S01]  /*18d0*/  FADD.FTZ R179, -R211, R138 ;  /* 0x0000008ad3b37221 */ /* 0x000fe20000010100 */
[----:B------:R-:W-:Y:S01]  /*18e0*/  PRMT R138, RZ, 0x7610, R143 ;  /* 0x00007610ff8a7816 */ /* 0x000fe2000000008f */
        /* <DEDUP_REMOVED lines=27> */
.L_x_250:
[----:B------:R-:W-:Y:S05]  /*1aa0*/  BSYNC B0 ;  /* 0x0000000000007941 */ /* 0x000fea0003800000 */
.L_x_242:
[----:B------:R-:W-:Y:S02]  /*1ab0*/  LOP3.LUT P4, RZ, R152, 0xff, RZ, 0xc0, !PT ;  /* 0x000000ff98ff7812 */ /* 0x000fe4000788c0ff */
[----:B------:R-:W-:Y:S02]  /*1ac0*/  SHF.R.U32.HI R138, RZ, 0x5, R149 ;  /* 0x00000005ff8a7819 */ /* 0x000fe40000011695 */
[----:B------:R-:W-:Y:S02]  /*1ad0*/  LOP3.LUT P3, RZ, R149, 0x1f, RZ, 0xc0, !PT ;  /* 0x0000001f95ff7812 */ /* 0x000fe4000786c0ff */
[----:B------:R-:W-:-:S07]  /*1ae0*/  LOP3.LUT R211, R138, 0x7fffffc, RZ, 0xc0, !PT ;  /* 0x07fffffc8ad37812 */ /* 0x000fce00078ec0ff */
[----:B------:R-:W-:Y:S01]  /*1af0*/  @!P4 IADD3 R211, R211, 0x4, RZ ;  /* 0x00000004d3d3c810 */ /* 0x000fe20007ffe0ff */
[----:B------:R-:W-:Y:S05]  /*1b00*/  BRA.DIV ~URZ, `(.L_x_255) ;  /* 0x00002c327f007947 */ /* 0x000fea000b800000 */
[----:B------:R1:W2:Y:S02]  /*1b10*/  SHFL.DOWN PT, R140, R215, 0x10, 0x1f ;  /* 0x0a001f00d78c7f89 */ /* 0x0002a400000e0000 */
.L_x_346:
[----:B------:R-:W-:Y:S05]  /*1b20*/  BRA.DIV ~URZ, `(.L_x_256) ;  /* 0x00002c927f007947 */ /* 0x000fea000b800000 */
[----:B------:R-:W3:Y:S01]  /*1b30*/  SHFL.DOWN PT, R137, R214, 0x10, 0x1f ;  /* 0x0a001f00d6897f89 */ /* 0x000ee200000e0000 */
[----:B-12---:R-:W-:-:S05]  /*1b40*/  FADD.FTZ R215, R140, R215 ;  /* 0x000000d78cd77221 */ /* 0x006fca0000010000 */
[----:B------:R-:W1:Y:S01]  /*1b50*/  SHFL.DOWN PT, R136, R215, 0x8, 0x1f ;  /* 0x09001f00d7887f89 */ /* 0x000e6200000e0000 */
[----:B---3--:R-:W-:-:S05]  /*1b60*/  FADD.FTZ R137, R137, R214 ;  /* 0x000000d689897221 */ /* 0x008fca0000010000 */
        /* <DEDUP_REMOVED lines=13> */
.L_x_347:
[----:B------:R-:W-:Y:S01]  /*1c40*/  @!P3 LOP3.LUT R138, R138, 0x3, RZ, 0xc0, !PT ;  /* 0x000000038a8ab812 */ /* 0x000fe200078ec0ff */
[----:B01----:R-:W-:Y:S01]  /*1c50*/  FADD.FTZ R179, R212, R179 ;  /* 0x000000b3d4b37221 */ /* 0x003fe20000010000 */
[----:B------:R-:W-:Y:S01]  /*1c60*/  WARPSYNC 0xffffffff ;  /* 0xffffffff00007948 */ /* 0x000fe20003800000 */
[----:B--2---:R-:W-:Y:S01]  /*1c70*/  FADD.FTZ R178, R143, R142 ;  /* 0x0000008e8fb27221 */ /* 0x004fe20000010000 */
[----:B------:R-:W-:Y:S01]  /*1c80*/  BSSY B0, `(.L_x_257) ;  /* 0x00000e1000007945 */ /* 0x000fe20003800000 */
[----:B------:R-:W-:-:S05]  /*1c90*/  @!P3 IMAD.IADD R212, R211, 0x1, R138 ;  /* 0x00000001d3d4b824 */ /* 0x000fca00078e028a */
[----:B------:R-:W-:Y:S04]  /*1ca0*/  @!P3 STS.64 [R212.X8+0x3000], R178 ;  /* 0x003000b2d400b388 */ /* 0x000fe80000008a00 */
[----:B------:R-:W-:Y:S01]  /*1cb0*/  BAR.SYNC.DEFER_BLOCKING 0x0 ;  /* 0x0000000000007b1d */ /* 0x000fe20000010000 */
[----:B-----5:R-:W-:-:S13]  /*1cc0*/  ISETP.GE.AND P3, PT, R210, 0x1, PT ;  /* 0x00000001d200780c */ /* 0x020fda0003f66270 */
[----:B------:R-:W-:-:S05]  /*1cd0*/  @P3 IADD3 R210, R210, -0x1, RZ ;  /* 0xffffffffd2d23810 */ /* 0x000fca0007ffe0ff */
[----:B------:R-:W-:Y:S01]  /*1ce0*/  @P3 IMAD R210, R210, c[0x0][0x168], RZ ;  /* 0x00005a00d2d23a24 */ /* 0x000fe200078e02ff */
[----:B------:R-:W0:Y:S04]  /*1cf0*/  LDS.128 R136, [R211.X8+0x3000] ;  /* 0x00300000d3887984 */ /* 0x000e280000008c00 */
[----:B------:R-:W1:Y:S01]  /*1d00*/  LDS.128 R140, [R211.X8+0x3010] ;  /* 0x00301000d38c7984 */ /* 0x000e620000008c00 */
[----:B0-----:R-:W-:Y:S02]  /*1d10*/  FADD.FTZ R213, RZ, R136 ;  /* 0x00000088ffd57221 */ /* 0x001fe40000010000 */
[----:B------:R-:W-:Y:S01]  /*1d20*/  FADD.FTZ R136, RZ, R137 ;  /* 0x00000089ff887221 */ /* 0x000fe20000010000 */
[----:B------:R-:W-:Y:S01]  /*1d30*/  @P3 SHF.R.S32.HI R137, RZ, 0x1f, R210 ;  /* 0x0000001fff893819 */ /* 0x000fe200000114d2 */
[----:B------:R-:W-:Y:S01]  /*1d40*/  FADD.FTZ R213, R138, R213 ;  /* 0x000000d58ad57221 */ /* 0x000fe20000010000 */
[----:B------:R-:W-:Y:S01]  /*1d50*/  @P3 LOP3.LUT R138, R149, 0x7f, RZ, 0xc0, !PT ;  /* 0x0000007f958a3812 */ /* 0x000fe200078ec0ff */
[----:B------:R-:W-:Y:S01]  /*1d60*/  FADD.FTZ R136, R139, R136 ;  /* 0x000000888b887221 */ /* 0x000fe20000010000 */
[----:B------:R-:W-:Y:S01]  /*1d70*/  @P3 LEA.HI R137, R137, R210, RZ, 0x3 ;  /* 0x000000d289893211 */ /* 0x000fe200078f18ff */
[----:B-1----:R-:W-:Y:S01]  /*1d80*/  FADD.FTZ R213, R213, R140 ;  /* 0x0000008cd5d57221 */ /* 0x002fe20000010000 */
[----:B------:R-:W-:Y:S01]  /*1d90*/  HFMA2.MMA R140, -RZ, RZ, 0, 0 ;  /* 0x00000000ff8c7435 */ /* 0x000fe200000001ff */
[----:B------:R-:W-:-:S02]  /*1da0*/  FADD.FTZ R136, R136, R141 ;  /* 0x0000008d88887221 */ /* 0x000fc40000010000 */
[----:B------:R-:W-:Y:S02]  /*1db0*/  FADD.FTZ R141, R142, R213 ;  /* 0x000000d58e8d7221 */ /* 0x000fe40000010000 */
[----:B------:R-:W-:Y:S01]  /*1dc0*/  FADD.FTZ R136, R143, R136 ;  /* 0x000000888f887221 */ /* 0x000fe20000010000 */
[----:B------:R-:W-:Y:S01]  /*1dd0*/  @P3 LEA.HI.SX32 R140, R137, R138, 0x1d ;  /* 0x0000008a898c3211 */ /* 0x000fe200078feaff */
[----:B------:R-:W-:Y:S02]  /*1de0*/  FMUL.FTZ R141, R141, c[0x0][0x1e0] ;  /* 0x000078008d8d7a20 */ /* 0x000fe40000410000 */
[----:B------:R-:W-:Y:S01]  /*1df0*/  FMUL.FTZ R142, R136, c[0x0][0x1e0] ;  /* 0x00007800888e7a20 */ /* 0x000fe20000410000 */
[----:B------:R-:W-:Y:S05]  /*1e00*/  @!P0 BRA `(.L_x_258) ;  /* 0x00000c8000008947 */ /* 0x000fea0003800000 */
[----:B------:R-:W-:Y:S01]  /*1e10*/  BSSY B1, `(.L_x_259) ;  /* 0x0000005000017945 */ /* 0x000fe20003800000 */
[----:B------:R-:W-:Y:S05]  /*1e20*/  @!P3 BRA `(.L_x_260) ;  /* 0x000000300000b947 */ /* 0x000fea0003800000 */
[----:B------:R-:W-:-:S04]  /*1e30*/  IMAD.MOV.U32 R53, RZ, RZ, 0x10 ;  /* 0x00000010ff357424 */ /* 0x000fc800078e00ff */
[----:B------:R-:W-:-:S06]  /*1e40*/  IMAD.WIDE.U32 R52, R140, R53, c[0x0][0x170] ;  /* 0x00005c008c347625 */ /* 0x000fcc00078e0035 */
[----:B------:R-:W5:Y:S02]  /*1e50*/  LDG.E.128 R52, [R52.64] ;  /* 0x0000000434347981 */ /* 0x000f64000c1e1d00 */
.L_x_260:
[----:B------:R-:W-:Y:S05]  /*1e60*/  BSYNC B1 ;  /* 0x0000000000017941 */ /* 0x000fea0003800000 */
.L_x_259:
[----:B------:R-:W-:Y:S01]  /*1e70*/  BSSY B1, `(.L_x_261) ;  /* 0x0000015000017945 */ /* 0x000fe20003800000 */
[----:B------:R-:W-:Y:S05]  /*1e80*/  @P2 BRA `(.L_x_262) ;  /* 0x0000008000002947 */ /* 0x000fea0003800000 */
[----:B------:R-:W-:Y:S01]  /*1e90*/  ULDC.64 UR6, c[0x0][0x218] ;  /* 0x0000860000067ab9 */ /* 0x000fe20000000a00 */
[----:B------:R-:W-:Y:S01]  /*1ea0*/  MOV R137, RZ ;  /* 0x000000ff00897202 */ /* 0x000fe20000000f00 */
[----:B------:R-:W-:-:S04]  /*1eb0*/  UISETP.NE.U32.AND UP0, UPT, URZ, UR6, UPT ;  /* 0x000000063f00728c */ /* 0x000fc8000bf05070 */
[----:B------:R-:W-:-:S06]  /*1ec0*/  UISETP.NE.AND.EX UP0, UPT, URZ, UR7, UPT, UP0 ;  /* 0x000000073f00728c */ /* 0x000fcc000bf05300 */
[----:B------:R-:W-:-:S13]  /*1ed0*/  PLOP3.LUT P4, PT, PT, PT, UP0, 0x80, 0x0 ;  /* 0x000000000000781c */ /* 0x000fda0003f8f008 */
[----:B------:R-:W-:Y:S05]  /*1ee0*/  @!P4 BRA `(.L_x_263) ;  /* 0x000000d00000c947 */ /* 0x000fea0003800000 */
[----:B------:R-:W-:Y:S01]  /*1ef0*/  PRMT R137, RZ, 0x5410, R112 ;  /* 0x00005410ff897816 */ /* 0x000fe20000000070 */
[----:B------:R-:W-:Y:S05]  /*1f00*/  BRA `(.L_x_263) ;  /* 0x000000b000007947 */ /* 0x000fea0003800000 */
.L_x_262:
[----:B------:R-:W-:Y:S01]  /*1f10*/  ULDC.64 UR6, c[0x0][0x218] ;  /* 0x0000860000067ab9 */ /* 0x000fe20000000a00 */
[----:B------:R-:W-:Y:S01]  /*1f20*/  ISETP.NE.AND P4, PT, R15, RZ, PT ;  /* 0x000000ff0f00720c */ /* 0x000fe20003f85270 */
[----:B------:R-:W-:-:S03]  /*1f30*/  UISETP.NE.U32.AND UP0, UPT, URZ, UR6, UPT ;  /* 0x000000063f00728c */ /* 0x000fc6000bf05070 */
[----:B------:R-:W-:Y:S01]  /*1f40*/  FSEL R136, R141, RZ, !P4 ;  /* 0x000000ff8d887208 */ /* 0x000fe20006000000 */
[----:B------:R-:W-:-:S04]  /*1f50*/  UISETP.NE.AND.EX UP0, UPT, URZ, UR7, UPT, UP0 ;  /* 0x000000073f00728c */ /* 0x000fc8000bf05300 */
[----:B------:R-:W-:Y:S02]  /*1f60*/  FFMA.FTZ R137, R163, R142, R136 ;  /* 0x0000008ea3897223 */ /* 0x000fe40000010088 */
[----:B------:R-:W-:Y:S02]  /*1f70*/  PLOP3.LUT P4, PT, PT, PT, UP0, 0x80, 0x0 ;  /* 0x000000000000781c */ /* 0x000fe40003f8f008 */
[----:B------:R-:W-:-:S04]  /*1f80*/  FADD.FTZ R137, R162, -R137 ;  /* 0x80000089a2897221 */ /* 0x000fc80000010000 */
[----:B------:R-:W-:-:S07]  /*1f90*/  FMUL.FTZ R137, R158, R137 ;  /* 0x000000899e897220 */ /* 0x000fce0000410000 */
[----:B------:R-:W-:-:S05]  /*1fa0*/  @P4 PRMT R136, RZ, 0x5410, R112 ;  /* 0x00005410ff884816 */ /* 0x000fca0000000070 */
[----:B------:R-:W-:Y:S02]  /*1fb0*/  @P4 FADD.FTZ R137, R137, R136 ;  /* 0x0000008889894221 */ /* 0x000fe40000010000 */
.L_x_263:
[----:B------:R-:W-:Y:S05]  /*1fc0*/  BSYNC B1 ;  /* 0x0000000000017941 */ /* 0x000fea0003800000 */
.L_x_261:
[----:B------:R-:W-:Y:S01]  /*1fd0*/  ISETP.NE.U32.AND P5, PT, RZ, c[0x0][0x258], PT ;  /* 0x00009600ff007a0c */ /* 0x000fe20003fa5070 */
[----:B------:R-:W-:Y:S01]  /*1fe0*/  @P3 FMUL.FTZ R136, R137, c[0x0][0x1ec] ;  /* 0x00007b0089883a20 */ /* 0x000fe20000410000 */
[----:B-----5:R-:W-:Y:S01]  /*1ff0*/  @P3 PRMT R139, RZ, 0x5410, R52 ;  /* 0x00005410ff8b3816 */ /* 0x020fe20000000034 */
[----:B------:R-:W-:Y:S01]  /*2000*/  BSSY B1, `(.L_x_264) ;  /* 0x0000014000017945 */ /* 0x000fe20003800000 */
[----:B------:R-:W-:Y:S01]  /*2010*/  ISETP.NE.AND.EX P5, PT, RZ, c[0x0][0x25c], PT, P5 ;  /* 0x00009700ff007a0c */ /* 0x000fe20003fa5350 */
[----:B------:R-:W-:Y:S02]  /*2020*/  @P3 FMUL.FTZ R138, R19, R136 ;  /* 0x00000088138a3220 */ /* 0x000fe40000410000 */
[----:B------:R-:W-:-:S03]  /*2030*/  @P3 FFMA.FTZ R88, R136, R139, R88 ;  /* 0x0000008b88583223 */ /* 0x000fc60000010058 */
[----:B------:R-:W-:-:S04]  /*2040*/  @P3 F2FP.BF16.PACK_AB R138, RZ, R138 ;  /* 0x0000008aff8a323e */ /* 0x000fc800000010ff */
[----:B------:R-:W-:-:S03]  /*2050*/  @P3 PRMT R72, R138, 0x7610, R72 ;  /* 0x000076108a483816 */ /* 0x000fc60000000048 */
[----:B------:R-:W-:-:S04]  /*2060*/  @P5 F2FP.BF16.PACK_AB R137, RZ, R137 ;  /* 0x00000089ff89523e */ /* 0x000fc800000010ff */
[----:B------:R-:W-:Y:S01]  /*2070*/  @P5 PRMT R128, R137, 0x7610, R128 ;  /* 0x0000761089805816 */ /* 0x000fe20000000080 */
[----:B------:R-:W-:Y:S05]  /*2080*/  @P2 BRA `(.L_x_265) ;  /* 0x0000004000002947 */ /* 0x000fea0003800000 */
[----:B------:R-:W-:Y:S01]  /*2090*/  IMAD.MOV.U32 R137, RZ, RZ, RZ ;  /* 0x000000ffff897224 */ /* 0x000fe200078e00ff */
[----:B------:R-:W-:Y:S05]  /*20a0*/  @!P4 BRA `(.L_x_266) ;  /* 0x000000900000c947 */ /* 0x000fea0003800000 */
[----:B------:R-:W-:Y:S01]  /*20b0*/  PRMT R137, RZ, 0x7610, R112 ;  /* 0x00007610ff897816 */ /* 0x000fe20000000070 */
[----:B------:R-:W-:Y:S05]  /*20c0*/  BRA `(.L_x_266) ;  /* 0x0000007000007947 */ /* 0x000fea0003800000 */
.L_x_265:
[----:B------:R-:W-:-:S04]  /*20d0*/  ISETP.NE.AND P6, PT, R15, RZ, PT ;  /* 0x000000ff0f00720c */ /* 0x000fc80003fc5270 */
[----:B------:R-:W-:-:S05]  /*20e0*/  FSEL R137, R141, RZ, !P6 ;  /* 0x000000ff8d897208 */ /* 0x000fca0007000000 */
[----:B------:R-:W-:-:S04]  /*20f0*/  FFMA.FTZ R136, R160, R142, R137 ;  /* 0x0000008ea0887223 */ /* 0x000fc80000010089 */
[----:B------:R-:W-:Y:S01]  /*2100*/  FADD.FTZ R137, R167, -R136 ;  /* 0x80000088a7897221 */ /* 0x000fe20000010000 */
[----:B------:R-:W-:-:S03]  /*2110*/  @P4 PRMT R136, RZ, 0x7610, R112 ;  /* 0x00007610ff884816 */ /* 0x000fc60000000070 */
[----:B------:R-:W-:-:S04]  /*2120*/  FMUL.FTZ R137, R158, R137 ;  /* 0x000000899e897220 */ /* 0x000fc80000410000 */
[----:B------:R-:W-:Y:S02]  /*2130*/  @P4 FADD.FTZ R137, R137, R136 ;  /* 0x0000008889894221 */ /* 0x000fe40000010000 */
.L_x_266:
[----:B------:R-:W-:Y:S05]  /*2140*/  BSYNC B1 ;  /* 0x0000000000017941 */ /* 0x000fea0003800000 */
.L_x_264:
[----:B------:R-:W-:Y:S01]  /*2150*/  @P3 FMUL.FTZ R136, R137, c[0x0][0x1ec] ;  /* 0x00007b0089883a20 */ /* 0x000fe20000410000 */
[----:B------:R-:W-:Y:S01]  /*2160*/  @P5 F2FP.BF16.PACK_AB R137, RZ, R137 ;  /* 0x00000089ff89523e */ /* 0x000fe200000010ff */
[----:B------:R-:W-:Y:S02]  /*2170*/  BSSY B1, `(.L_x_267) ;  /* 0x0000013000017945 */ /* 0x000fe40003800000 */
[----:B------:R-:W-:Y:S01]  /*2180*/  @P3 FMUL.FTZ R138, R18, R136 ;  /* 0x00000088128a3220 */ /* 0x000fe20000410000 */
[----:B------:R-:W-:-:S04]  /*2190*/  @P5 PRMT R128, R128, 0x5410, R137 ;  /* 0x0000541080805816 */ /* 0x000fc80000000089 */
[----:B------:R-:W-:Y:S02]  /*21a0*/  @P3 F2FP.BF16.PACK_AB R139, RZ, R138 ;  /* 0x0000008aff8b323e */ /* 0x000fe400000010ff */
[----:B------:R-:W-:Y:S02]  /*21b0*/  @P3 PRMT R138, RZ, 0x7610, R52 ;  /* 0x00007610ff8a3816 */ /* 0x000fe40000000034 */
[----:B------:R-:W-:-:S03]  /*21c0*/  @P3 PRMT R72, R72, 0x5410, R139 ;  /* 0x0000541048483816 */ /* 0x000fc6000000008b */
[----:B------:R-:W-:Y:S01]  /*21d0*/  @P3 FFMA.FTZ R89, R136, R138, R89 ;  /* 0x0000008a88593223 */ /* 0x000fe20000010059 */
[----:B------:R-:W-:Y:S05]  /*21e0*/  @P2 BRA `(.L_x_268) ;  /* 0x0000004000002947 */ /* 0x000fea0003800000 */
[----:B------:R-:W-:Y:S01]  /*21f0*/  HFMA2.MMA R137, -RZ, RZ, 0, 0 ;  /* 0x00000000ff897435 */ /* 0x000fe200000001ff */
[----:B------:R-:W-:Y:S05]  /*2200*/  @!P4 BRA `(.L_x_269) ;  /* 0x000000900000c947 */ /* 0x000fea0003800000 */
[----:B------:R-:W-:Y:S01]  /*2210*/  PRMT R137, RZ, 0x5410, R113 ;  /* 0x00005410ff897816 */ /* 0x000fe20000000071 */
[----:B------:R-:W-:Y:S05]  /*2220*/  BRA `(.L_x_269) ;  /* 0x0000007000007947 */ /* 0x000fea0003800000 */
.L_x_268:
[----:B------:R-:W-:Y:S02]  /*2230*/  ISETP.NE.AND P6, PT, R15, RZ, PT ;  /* 0x000000ff0f00720c */ /* 0x000fe40003fc5270 */
[----:B------:R-:W-:Y:S02]  /*2240*/  @P4 PRMT R136, RZ, 0x5410, R113 ;  /* 0x00005410ff884816 */ /* 0x000fe40000000071 */
[----:B------:R-:W-:-:S05]  /*2250*/  FSEL R137, R141, RZ, !P6 ;  /* 0x000000ff8d897208 */ /* 0x000fca0007000000 */
[----:B------:R-:W-:-:S04]  /*2260*/  FFMA.FTZ R137, R165, R142, R137 ;  /* 0x0000008ea5897223 */ /* 0x000fc80000010089 */
[----:B------:R-:W-:-:S04]  /*2270*/  FADD.FTZ R137, R166, -R137 ;  /* 0x80000089a6897221 */ /* 0x000fc80000010000 */
[----:B------:R-:W-:-:S04]  /*2280*/  FMUL.FTZ R137, R158, R137 ;  /* 0x000000899e897220 */ /* 0x000fc80000410000 */
[----:B------:R-:W-:Y:S02]  /*2290*/  @P4 FADD.FTZ R137, R137, R136 ;  /* 0x0000008889894221 */ /* 0x000fe40000010000 */
.L_x_269:
[----:B------:R-:W-:Y:S05]  /*22a0*/  BSYNC B1 ;  /* 0x0000000000017941 */ /* 0x000fea0003800000 */
.L_x_267:
[----:B------:R-:W-:Y:S01]  /*22b0*/  @P3 FMUL.FTZ R136, R137, c[0x0][0x1ec] ;  /* 0x00007b0089883a20 */ /* 0x000fe20000410000 */
[----:B------:R-:W-:Y:S01]  /*22c0*/  @P3 PRMT R139, RZ, 0x5410, R53 ;  /* 0x00005410ff8b3816 */ /* 0x000fe20000000035 */
[----:B------:R-:W-:Y:S01]  /*22d0*/  BSSY B1, `(.L_x_270) ;  /* 0x0000013000017945 */ /* 0x000fe20003800000 */
[----:B------:R-:W-:Y:S01]  /*22e0*/  @P5 F2FP.BF16.PACK_AB R137, RZ, R137 ;  /* 0x00000089ff89523e */ /* 0x000fe200000010ff */
[----:B------:R-:W-:Y:S02]  /*22f0*/  @P3 FMUL.FTZ R138, R17, R136 ;  /* 0x00000088118a3220 */ /* 0x000fe40000410000 */
[----:B------:R-:W-:Y:S01]  /*2300*/  @P3 FFMA.FTZ R90, R136, R139, R90 ;  /* 0x0000008b885a3223 */ /* 0x000fe2000001005a */
[----:B------:R-:W-:Y:S02]  /*2310*/  @P5 PRMT R129, R137, 0x7610, R129 ;  /* 0x0000761089815816 */ /* 0x000fe40000000081 */
[----:B------:R-:W-:-:S04]  /*2320*/  @P3 F2FP.BF16.PACK_AB R138, RZ, R138 ;  /* 0x0000008aff8a323e */ /* 0x000fc800000010ff */
[----:B------:R-:W-:Y:S01]  /*2330*/  @P3 PRMT R73, R138, 0x7610, R73 ;  /* 0x000076108a493816 */ /* 0x000fe20000000049 */
[----:B------:R-:W-:Y:S05]  /*2340*/  @P2 BRA `(.L_x_271) ;  /* 0x0000004000002947 */ /* 0x000fea0003800000 */
[----:B------:R-:W-:Y:S01]  /*2350*/  IMAD.MOV.U32 R137, RZ, RZ, RZ ;  /* 0x000000ffff897224 */ /* 0x000fe200078e00ff */
[----:B------:R-:W-:Y:S05]  /*2360*/  @!P4 BRA `(.L_x_272) ;  /* 0x000000900000c947 */ /* 0x000fea0003800000 */
[----:B------:R-:W-:Y:S01]  /*2370*/  PRMT R137, RZ, 0x7610, R113 ;  /* 0x00007610ff897816 */ /* 0x000fe20000000071 */
[----:B------:R-:W-:Y:S05]  /*2380*/  BRA `(.L_x_272) ;  /* 0x0000007000007947 */ /* 0x000fea0003800000 */
.L_x_271:
[----:B------:R-:W-:-:S04]  /*2390*/  ISETP.NE.AND P6, PT, R15, RZ, PT ;  /* 0x000000ff0f00720c */ /* 0x000fc80003fc5270 */
[----:B------:R-:W-:-:S05]  /*23a0*/  FSEL R137, R141, RZ, !P6 ;  /* 0x000000ff8d897208 */ /* 0x000fca0007000000 */
[----:B------:R-:W-:-:S04]  /*23b0*/  FFMA.FTZ R136, R164, R142, R137 ;  /* 0x0000008ea4887223 */ /* 0x000fc80000010089 */
[----:B------:R-:W-:Y:S01]  /*23c0*/  FADD.FTZ R137, R171, -R136 ;  /* 0x80000088ab897221 */ /* 0x000fe20000010000 */
[----:B------:R-:W-:-:S03]  /*23d0*/  @P4 PRMT R136, RZ, 0x7610, R113 ;  /* 0x00007610ff884816 */ /* 0x000fc60000000071 */
[----:B------:R-:W-:-:S04]  /*23e0*/  FMUL.FTZ R137, R158, R137 ;  /* 0x000000899e897220 */ /* 0x000fc80000410000 */
[----:B------:R-:W-:Y:S02]  /*23f0*/  @P4 FADD.FTZ R137, R137, R136 ;  /* 0x0000008889894221 */ /* 0x000fe40000010000 */
.L_x_272:
[----:B------:R-:W-:Y:S05]  /*2400*/  BSYNC B1 ;  /* 0x0000000000017941 */ /* 0x000fea0003800000 */
.L_x_270:
        /* <DEDUP_REMOVED lines=10> */
[----:B------:R-:W-:Y:S01]  /*24b0*/  MOV R137, RZ ;  /* 0x000000ff00897202 */ /* 0x000fe20000000f00 */
[----:B------:R-:W-:Y:S05]  /*24c0*/  @!P4 BRA `(.L_x_275) ;  /* 0x000000900000c947 */ /* 0x000fea0003800000 */
[----:B------:R-:W-:Y:S01]  /*24d0*/  PRMT R137, RZ, 0x5410, R114 ;  /* 0x00005410ff897816 */ /* 0x000fe20000000072 */
[----:B------:R-:W-:Y:S05]  /*24e0*/  BRA `(.L_x_275) ;  /* 0x0000007000007947 */ /* 0x000fea0003800000 */
.L_x_274:
[----:B------:R-:W-:Y:S02]  /*24f0*/  ISETP.NE.AND P6, PT, R15, RZ, PT ;  /* 0x000000ff0f00720c */ /* 0x000fe40003fc5270 */
[----:B------:R-:W-:Y:S02]  /*2500*/  @P4 PRMT R136, RZ, 0x5410, R114 ;  /* 0x00005410ff884816 */ /* 0x000fe40000000072 */
[----:B------:R-:W-:-:S05]  /*2510*/  FSEL R137, R141, RZ, !P6 ;  /* 0x000000ff8d897208 */ /* 0x000fca0007000000 */
[----:B------:R-:W-:-:S04]  /*2520*/  FFMA.FTZ R137, R169, R142, R137 ;  /* 0x0000008ea9897223 */ /* 0x000fc80000010089 */
[----:B------:R-:W-:-:S04]  /*2530*/  FADD.FTZ R137, R168, -R137 ;  /* 0x80000089a8897221 */ /* 0x000fc80000010000 */
[----:B------:R-:W-:-:S04]  /*2540*/  FMUL.FTZ R137, R158, R137 ;  /* 0x000000899e897220 */ /* 0x000fc80000410000 */
[----:B------:R-:W-:Y:S02]  /*2550*/  @P4 FADD.FTZ R137, R137, R136 ;  /* 0x0000008889894221 */ /* 0x000fe40000010000 */
.L_x_275:
[----:B------:R-:W-:Y:S05]  /*2560*/  BSYNC B1 ;  /* 0x0000000000017941 */ /* 0x000fea0003800000 */
.L_x_273:
        /* <DEDUP_REMOVED lines=10> */
[----:B------:R-:W-:Y:S01]  /*2610*/  IMAD.MOV.U32 R137, RZ, RZ, RZ ;  /* 0x000000ffff897224 */ /* 0x000fe200078e00ff */
[----:B------:R-:W-:Y:S05]  /*2620*/  @!P4 BRA `(.L_x_278) ;  /* 0x000000900000c947 */ /* 0x000fea0003800000 */
[----:B------:R-:W-:Y:S01]  /*2630*/  PRMT R137, RZ, 0x7610, R114 ;  /* 0x00007610ff897816 */ /* 0x000fe20000000072 */
[----:B------:R-:W-:Y:S05]  /*2640*/  BRA `(.L_x_278) ;  /* 0x0000007000007947 */ /* 0x000fea0003800000 */
.L_x_277:
[----:B------:R-:W-:-:S04]  /*2650*/  ISETP.NE.AND P6, PT, R15, RZ, PT ;  /* 0x000000ff0f00720c */ /* 0x000fc80003fc5270 */
[----:B------:R-:W-:-:S05]  /*2660*/  FSEL R137, R141, RZ, !P6 ;  /* 0x000000ff8d897208 */ /* 0x000fca0007000000 */
[----:B------:R-:W-:-:S04]  /*2670*/  FFMA.FTZ R136, R170, R142, R137 ;  /* 0x0000008eaa887223 */ /* 0x000fc80000010089 */
[----:B------:R-:W-:Y:S01]  /*2680*/  FADD.FTZ R137, R173, -R136 ;  /* 0x80000088ad897221 */ /* 0x000fe20000010000 */
[----:B------:R-:W-:-:S03]  /*2690*/  @P4 PRMT R136, RZ, 0x7610, R114 ;  /* 0x00007610ff884816 */ /* 0x000fc60000000072 */
[----:B------:R-:W-:-:S04]  /*26a0*/  FMUL.FTZ R137, R158, R137 ;  /* 0x000000899e897220 */ /* 0x000fc80000410000 */
[----:B------:R-:W-:Y:S02]  /*26b0*/  @P4 FADD.FTZ R137, R137, R136 ;  /* 0x0000008889894221 */ /* 0x000fe40000010000 */
.L_x_278:
[----:B------:R-:W-:Y:S05]  /*26c0*/  BSYNC B1 ;  /* 0x0000000000017941 */ /* 0x000fea0003800000 */
.L_x_276:
        /* <DEDUP_REMOVED lines=14> */
.L_x_280:
[----:B------:R-:W-:Y:S02]  /*27b0*/  ISETP.NE.AND P6, PT, R15, RZ, PT ;  /* 0x000000ff0f00720c */ /* 0x000fe40003fc5270 */
[----:B------:R-:W-:Y:S02]  /*27c0*/  @P4 PRMT R136, RZ, 0x5410, R115 ;  /* 0x00005410ff884816 */ /* 0x000fe40000000073 */
[----:B------:R-:W-:-:S05]  /*27d0*/  FSEL R137, R141, RZ, !P6 ;  /* 0x000000ff8d897208 */ /* 0x000fca0007000000 */
[----:B------:R-:W-:-:S04]  /*27e0*/  FFMA.FTZ R137, R175, R142, R137 ;  /* 0x0000008eaf897223 */ /* 0x000fc80000010089 */
[----:B------:R-:W-:-:S04]  /*27f0*/  FADD.FTZ R137, R172, -R137 ;  /* 0x80000089ac897221 */ /* 0x000fc80000010000 */
[----:B------:R-:W-:-:S04]  /*2800*/  FMUL.FTZ R137, R158, R137 ;  /* 0x000000899e897220 */ /* 0x000fc80000410000 */
[----:B------:R-:W-:Y:S02]  /*2810*/  @P4 FADD.FTZ R137, R137, R136 ;  /* 0x0000008889894221 */ /* 0x000fe40000010000 */
.L_x_281:
[----:B------:R-:W-:Y:S05]  /*2820*/  BSYNC B1 ;  /* 0x0000000000017941 */ /* 0x000fea0003800000 */
.L_x_279:
        /* <DEDUP_REMOVED lines=14> */
.L_x_283:
[----:B------:R-:W-:-:S04]  /*2910*/  ISETP.NE.AND P6, PT, R15, RZ, PT ;  /* 0x000000ff0f00720c */ /* 0x000fc80003fc5270 */
[----:B------:R-:W-:-:S05]  /*2920*/  FSEL R137, R141, RZ, !P6 ;  /* 0x000000ff8d897208 */ /* 0x000fca0007000000 */
[----:B------:R-:W-:-:S04]  /*2930*/  FFMA.FTZ R136, R174, R142, R137 ;  /* 0x0000008eae887223 */ /* 0x000fc80000010089 */
[----:B------:R-:W-:Y:S01]  /*2940*/  FADD.FTZ R137, R177, -R136 ;  /* 0x80000088b1897221 */ /* 0x000fe20000010000 */
[----:B------:R-:W-:-:S03]  /*2950*/  @P4 PRMT R136, RZ, 0x7610, R115 ;  /* 0x00007610ff884816 */ /* 0x000fc60000000073 */
[----:B------:R-:W-:-:S04]  /*2960*/  FMUL.FTZ R137, R158, R137 ;  /* 0x000000899e897220 */ /* 0x000fc80000410000 */
[----:B------:R-:W-:Y:S02]  /*2970*/  @P4 FADD.FTZ R137, R137, R136 ;  /* 0x0000008889894221 */ /* 0x000fe40000010000 */
.L_x_284:
[----:B------:R-:W-:Y:S05]  /*2980*/  BSYNC B1 ;  /* 0x0000000000017941 */ /* 0x000fea0003800000 */
.L_x_282:
[----:B------:R-:W-:Y:S01]  /*2990*/  @P3 FMUL.FTZ R178, R137, c[0x0][0x1ec] ;  /* 0x00007b0089b23a20 */ /* 0x000fe20000410000 */
[----:B------:R-:W-:Y:S01]  /*29a0*/  @P5 MOV R136, 0x10 ;  /* 0x0000001000885802 */ /* 0x000fe20000000f00 */
[----:B------:R-:W-:Y:S01]  /*29b0*/  @P3 IMAD.MOV.U32 R139, RZ, RZ, 0x10 ;  /* 0x00000010ff8b3424 */ /* 0x000fe200078e00ff */
[----:B------:R-:W-:Y:S01]  /*29c0*/  @P5 F2FP.BF16.PACK_AB R143, RZ, R137 ;  /* 0x00000089ff8f523e */ /* 0x000fe200000010ff */
[----:B------:R-:W-:Y:S02]  /*29d0*/  @P3 FMUL.FTZ R138, R11, R178 ;  /* 0x000000b20b8a3220 */ /* 0x000fe40000410000 */
[----:B------:R-:W-:Y:S01]  /*29e0*/  @P5 IMAD.WIDE.U32 R136, R159, R136, c[0x0][0x258] ;  /* 0x000096009f885625 */ /* 0x000fe200078e0088 */
[----:B------:R-:W-:Y:S02]  /*29f0*/  @P5 PRMT R131, R131, 0x5410, R143 ;  /* 0x0000541083835816 */ /* 0x000fe4000000008f */
[----:B------:R-:W-:Y:S01]  /*2a00*/  @P3 F2FP.BF16.PACK_AB R179, RZ, R138 ;  /* 0x0000008affb3323e */ /* 0x000fe200000010ff */
[----:B------:R-:W-:Y:S01]  /*2a10*/  @P3 IMAD.WIDE.U32 R138, R140, R139, c[0x0][0x248] ;  /* 0x000092008c8a3625 */ /* 0x000fe200078e008b */
[----:B------:R-:W-:Y:S01]  /*2a20*/  IADD3 R159, R159, 0x80, RZ ;  /* 0x000000809f9f7810 */ /* 0x000fe20007ffe0ff */
[----:B------:R0:W-:Y:S01]  /*2a30*/  @P5 STG.E.128 [R136.64], R128 ;  /* 0x0000008088005986 */ /* 0x0001e2000c101d04 */
[----:B------:R-:W-:-:S02]  /*2a40*/  @P3 PRMT R75, R75, 0x5410, R179 ;  /* 0x000054104b4b3816 */ /* 0x000fc400000000b3 */
[----:B------:R-:W-:-:S03]  /*2a50*/  IADD3 R140, R140, 0x80, RZ ;  /* 0x000000808c8c7810 */ /* 0x000fc60007ffe0ff */
[----:B------:R1:W-:Y:S01]  /*2a60*/  @P3 STG.E.128 [R138.64], R72 ;  /* 0x000000488a003986 */ /* 0x0003e2000c101d04 */
[----:B0-----:R-:W-:-:S05]  /*2a70*/  @P3 PRMT R136, RZ, 0x7610, R55 ;  /* 0x00007610ff883816 */ /* 0x001fca0000000037 */
[----:B------:R-:W-:Y:S02]  /*2a80*/  @P3 FFMA.FTZ R95, R178, R136, R95 ;  /* 0x00000088b25f3223 */ /* 0x000fe4000001005f */
.L_x_258:
[----:B------:R-:W-:Y:S05]  /*2a90*/  BSYNC B0 ;  /* 0x0000000000007941 */ /* 0x000fea0003800000 */
.L_x_257:
[----:B------:R-:W-:Y:S01]  /*2aa0*/  BSSY B0, `(.L_x_285) ;  /* 0x00000ca000007945 */ /* 0x000fe20003800000 */
[----:B------:R-:W-:Y:S05]  /*2ab0*/  @!P1 BRA `(.L_x_286) ;  /* 0x00000c8000009947 */ /* 0x000fea0003800000 */
[----:B------:R-:W-:Y:S01]  /*2ac0*/  BSSY B1, `(.L_x_287) ;  /* 0x0000005000017945 */ /* 0x000fe20003800000 */
[----:B------:R-:W-:Y:S05]  /*2ad0*/  @!P3 BRA `(.L_x_288) ;  /* 0x000000300000b947 */ /* 0x000fea0003800000 */
[----:B------:R-:W-:-:S10]  /*2ae0*/  HFMA2.MMA R53, -RZ, RZ, 0, 9.5367431640625e-07 ;  /* 0x00000010ff357435 */ /* 0x000fd400000001ff */
[----:B------:R-:W-:-:S06]  /*2af0*/  IMAD.WIDE.U32 R52, R140, R53, c[0x0][0x170] ;  /* 0x00005c008c347625 */ /* 0x000fcc00078e0035 */
[----:B------:R-:W5:Y:S02]  /*2b00*/  LDG.E.128 R52, [R52.64] ;  /* 0x0000000434347981 */ /* 0x000f64000c1e1d00 */
.L_x_288:
[----:B------:R-:W-:Y:S05]  /*2b10*/  BSYNC B1 ;  /* 0x0000000000017941 */ /* 0x000fea0003800000 */
.L_x_287:
        /* <DEDUP_REMOVED lines=10> */
.L_x_290:
        /* <DEDUP_REMOVED lines=11> */
.L_x_291:
[----:B------:R-:W-:Y:S05]  /*2c70*/  BSYNC B1 ;  /* 0x0000000000017941 */ /* 0x000fea0003800000 */
.L_x_289:
[----:B------:R-:W-:Y:S01]  /*2c80*/  ISETP.NE.U32.AND P5, PT, RZ, c[0x0][0x258], PT ;  /* 0x00009600ff007a0c */ /* 0x000fe20003fa5070 */
[----:B-1----:R-:W-:Y:S01]  /*2c90*/  @P3 FMUL.FTZ R139, R137, c[0x0][0x1ec] ;  /* 0x00007b00898b3a20 */ /* 0x002fe20000410000 */
[----:B-----5:R-:W-:Y:S01]  /*2ca0*/  @P3 PRMT R138, RZ, 0x5410, R52 ;  /* 0x00005410ff8a3816 */ /* 0x020fe20000000034 */
[----:B------:R-:W-:Y:S01]  /*2cb0*/  BSSY B1, `(.L_x_292) ;  /* 0x0000014000017945 */ /* 0x000fe20003800000 */
[----:B------:R-:W-:Y:S01]  /*2cc0*/  ISETP.NE.AND.EX P5, PT, RZ, c[0x0][0x25c], PT, P5 ;  /* 0x00009700ff007a0c */ /* 0x000fe20003fa5350 */
[-C--:B------:R-:W-:Y:S02]  /*2cd0*/  @P3 FMUL.FTZ R136, R10, R139.reuse ;  /* 0x0000008b0a883220 */ /* 0x080fe40000410000 */
[----:B------:R-:W-:-:S03]  /*2ce0*/  @P3 FFMA.FTZ R96, R138, R139, R96 ;  /* 0x0000008b8a603223 */ /* 0x000fc60000010060 */
[----:B------:R-:W-:-:S04]  /*2cf0*/  @P3 F2FP.BF16.PACK_AB R136, RZ, R136 ;  /* 0x00000088ff88323e */ /* 0x000fc800000010ff */
[----:B------:R-:W-:-:S03]  /*2d00*/  @P3 PRMT R72, R136, 0x7610, R72 ;  /* 0x0000761088483816 */ /* 0x000fc60000000048 */
[----:B------:R-:W-:-:S04]  /*2d10*/  @P5 F2FP.BF16.PACK_AB R137, RZ, R137 ;  /* 0x00000089ff89523e */ /* 0x000fc800000010ff */
[----:B------:R-:W-:Y:S01]  /*2d20*/  @P5 PRMT R128, R137, 0x7610, R128 ;  /* 0x0000761089805816 */ /* 0x000fe20000000080 */
[----:B------:R-:W-:Y:S05]  /*2d30*/  @P2 BRA `(.L_x_293) ;  /* 0x0000004000002947 */ /* 0x000fea0003800000 */
[----:B------:R-:W-:Y:S01]  /*2d40*/  MOV R137, RZ ;  /* 0x000000ff00897202 */ /* 0x000fe20000000f00 */
[----:B------:R-:W-:Y:S05]  /*2d50*/  @!P4 BRA `(.L_x_294) ;  /* 0x000000900000c947 */ /* 0x000fea0003800000 */
[----:B------:R-:W-:Y:S01]  /*2d60*/  PRMT R137, RZ, 0x7610, R40 ;  /* 0x00007610ff897816 */ /* 0x000fe20000000028 */
[----:B------:R-:W-:Y:S05]  /*2d70*/  BRA `(.L_x_294) ;  /* 0x0000007000007947 */ /* 0x000fea0003800000 */
.L_x_293:
[----:B------:R-:W-:-:S04]  /*2d80*/  ISETP.NE.AND P6, PT, R15, RZ, PT ;  /* 0x000000ff0f00720c */ /* 0x000fc80003fc5270 */
[----:B------:R-:W-:-:S05]  /*2d90*/  FSEL R137, R141, RZ, !P6 ;  /* 0x000000ff8d897208 */ /* 0x000fca0007000000 */
[----:B------:R-:W-:-:S04]  /*2da0*/  FFMA.FTZ R136, R176, R142, R137 ;  /* 0x0000008eb0887223 */ /* 0x000fc80000010089 */
[----:B------:R-:W-:Y:S01]  /*2db0*/  FADD.FTZ R137, R185, -R136 ;  /* 0x80000088b9897221 */ /* 0x000fe20000010000 */
[----:B------:R-:W-:-:S03]  /*2dc0*/  @P4 PRMT R136, RZ, 0x7610, R40 ;  /* 0x00007610ff884816 */ /* 0x000fc60000000028 */
[----:B------:R-:W-:-:S04]  /*2dd0*/  FMUL.FTZ R137, R158, R137 ;  /* 0x000000899e897220 */ /* 0x000fc80000410000 */
[----:B------:R-:W-:Y:S02]  /*2de0*/  @P4 FADD.FTZ R137, R137, R136 ;  /* 0x0000008889894221 */ /* 0x000fe40000010000 */
.L_x_294:
[----:B------:R-:W-:Y:S05]  /*2df0*/  BSYNC B1 ;  /* 0x0000000000017941 */ /* 0x000fea0003800000 */
.L_x_292:
[----:B------:R-:W-:Y:S01]  /*2e00*/  @P3 FMUL.FTZ R136, R137, c[0x0][0x1ec] ;  /* 0x00007b0089883a20 */ /* 0x000fe20000410000 */
[----:B------:R-:W-:Y:S01]  /*2e10*/  @P3 PRMT R139, RZ, 0x7610, R52 ;  /* 0x00007610ff8b3816 */ /* 0x000fe20000000034 */
[----:B------:R-:W-:Y:S01]  /*2e20*/  BSSY B1, `(.L_x_295) ;  /* 0x0000013000017945 */ /* 0x000fe20003800000 */
[----:B------:R-:W-:Y:S01]  /*2e30*/  @P5 F2FP.BF16.PACK_AB R137, RZ, R137 ;  /* 0x00000089ff89523e */ /* 0x000fe200000010ff */
[-C--:B------:R-:W-:Y:S02]  /*2e40*/  @P3 FMUL.FTZ R138, R9, R136.reuse ;  /* 0x00000088098a3220 */ /* 0x080fe40000410000 */
        /* <DEDUP_REMOVED lines=9> */
.L_x_296:
[----:B------:R-:W-:Y:S02]  /*2ee0*/  ISETP.NE.AND P6, PT, R15, RZ, PT ;  /* 0x000000ff0f00720c */ /* 0x000fe40003fc5270 */
[----:B------:R-:W-:Y:S02]  /*2ef0*/  @P4 PRMT R136, RZ, 0x5410, R41 ;  /* 0x00005410ff884816 */ /* 0x000fe40000000029 */
[----:B------:R-:W-:-:S05]  /*2f00*/  FSEL R137, R141, RZ, !P6 ;  /* 0x000000ff8d897208 */ /* 0x000fca0007000000 */
[----:B------:R-:W-:-:S04]  /*2f10*/  FFMA.FTZ R137, R183, R142, R137 ;  /* 0x0000008eb7897223 */ /* 0x000fc80000010089 */
[----:B------:R-:W-:-:S04]  /*2f20*/  FADD.FTZ R137, R184, -R137 ;  /* 0x80000089b8897221 */ /* 0x000fc80000010000 */
[----:B------:R-:W-:-:S04]  /*2f30*/  FMUL.FTZ R137, R158, R137 ;  /* 0x000000899e897220 */ /* 0x000fc80000410000 */
[----:B------:R-:W-:Y:S02]  /*2f40*/  @P4 FADD.FTZ R137, R137, R136 ;  /* 0x0000008889894221 */ /* 0x000fe40000010000 */
.L_x_297:
[----:B------:R-:W-:Y:S05]  /*2f50*/  BSYNC B1 ;  /* 0x0000000000017941 */ /* 0x000fea0003800000 */
.L_x_295:
        /* <DEDUP_REMOVED lines=10> */
[----:B------:R-:W-:Y:S01]  /*3000*/  HFMA2.MMA R137, -RZ, RZ, 0, 0 ;  /* 0x00000000ff897435 */ /* 0x000fe200000001ff */
[----:B------:R-:W-:Y:S05]  /*3010*/  @!P4 BRA `(.L_x_300) ;  /* 0x000000900000c947 */ /* 0x000fea0003800000 */
[----:B------:R-:W-:Y:S01]  /*3020*/  PRMT R137, RZ, 0x7610, R41 ;  /* 0x00007610ff897816 */ /* 0x000fe20000000029 */
[----:B------:R-:W-:Y:S05]  /*3030*/  BRA `(.L_x_300) ;  /* 0x0000007000007947 */ /* 0x000fea0003800000 */
.L_x_299:
[----:B------:R-:W-:-:S04]  /*3040*/  ISETP.NE.AND P6, PT, R15, RZ, PT ;  /* 0x000000ff0f00720c */ /* 0x000fc80003fc5270 */
[----:B------:R-:W-:-:S05]  /*3050*/  FSEL R137, R141, RZ, !P6 ;  /* 0x000000ff8d897208 */ /* 0x000fca0007000000 */
[----:B------:R-:W-:-:S04]  /*3060*/  FFMA.FTZ R136, R182, R142, R137 ;  /* 0x0000008eb6887223 */ /* 0x000fc80000010089 */
[----:B------:R-:W-:Y:S01]  /*3070*/  FADD.FTZ R137, R189, -R136 ;  /* 0x80000088bd897221 */ /* 0x000fe20000010000 */
[----:B------:R-:W-:-:S03]  /*3080*/  @P4 PRMT R136, RZ, 0x7610, R41 ;  /* 0x00007610ff884816 */ /* 0x000fc60000000029 */
[----:B------:R-:W-:-:S04]  /*3090*/  FMUL.FTZ R137, R158, R137 ;  /* 0x000000899e897220 */ /* 0x000fc80000410000 */
[----:B------:R-:W-:Y:S02]  /*30a0*/  @P4 FADD.FTZ R137, R137, R136 ;  /* 0x0000008889894221 */ /* 0x000fe40000010000 */
.L_x_300:
[----:B------:R-:W-:Y:S05]  /*30b0*/  BSYNC B1 ;  /* 0x0000000000017941 */ /* 0x000fea0003800000 */
.L_x_298:
        /* <DEDUP_REMOVED lines=14> */
.L_x_302:
[----:B------:R-:W-:Y:S02]  /*31a0*/  ISETP.NE.AND P6, PT, R15, RZ, PT ;  /* 0x000000ff0f00720c */ /* 0x000fe40003fc5270 */
[----:B------:R-:W-:Y:S02]  /*31b0*/  @P4 PRMT R136, RZ, 0x5410, R42 ;  /* 0x00005410ff884816 */ /* 0x000fe4000000002a */
[----:B------:R-:W-:-:S05]  /*31c0*/  FSEL R137, R141, RZ, !P6 ;  /* 0x000000ff8d897208 */ /* 0x000fca0007000000 */
[----:B------:R-:W-:-:S04]  /*31d0*/  FFMA.FTZ R137, R187, R142, R137 ;  /* 0x0000008ebb897223 */ /* 0x000fc80000010089 */
[----:B------:R-:W-:-:S04]  /*31e0*/  FADD.FTZ R137, R186, -R137 ;  /* 0x80000089ba897221 */ /* 0x000fc80000010000 */
[----:B------:R-:W-:-:S04]  /*31f0*/  FMUL.FTZ R137, R158, R137 ;  /* 0x000000899e897220 */ /* 0x000fc80000410000 */
[----:B------:R-:W-:Y:S02]  /*3200*/  @P4 FADD.FTZ R137, R137, R136 ;  /* 0x0000008889894221 */ /* 0x000fe40000010000 */
.L_x_303:
[----:B------:R-:W-:Y:S05]  /*3210*/  BSYNC B1 ;  /* 0x0000000000017941 */ /* 0x000fea0003800000 */
.L_x_301:
        /* <DEDUP_REMOVED lines=10> */
[----:B------:R-:W-:Y:S01]  /*32c0*/  MOV R137, RZ ;  /* 0x000000ff00897202 */ /* 0x000fe20000000f00 */
[----:B------:R-:W-:Y:S05]  /*32d0*/  @!P4 BRA `(.L_x_306) ;  /* 0x000000900000c947 */ /* 0x000fea0003800000 */
[----:B------:R-:W-:Y:S01]  /*32e0*/  PRMT R137, RZ, 0x7610, R42 ;  /* 0x00007610ff897816 */ /* 0x000fe2000000002a */
[----:B------:R-:W-:Y:S05]  /*32f0*/  BRA `(.L_x_306) ;  /* 0x0000007000007947 */ /* 0x000fea0003800000 */
.L_x_305:
[----:B------:R-:W-:-:S04]  /*3300*/  ISETP.NE.AND P6, PT, R15, RZ, PT ;  /* 0x000000ff0f00720c */ /* 0x000fc80003fc5270 */
[----:B------:R-:W-:-:S05]  /*3310*/  FSEL R137, R141, RZ, !P6 ;  /* 0x000000ff8d897208 */ /* 0x000fca0007000000 */
[----:B------:R-:W-:-:S04]  /*3320*/  FFMA.FTZ R136, R188, R142, R137 ;  /* 0x0000008ebc887223 */ /* 0x000fc80000010089 */
[----:B------:R-:W-:Y:S01]  /*3330*/  FADD.FTZ R137, R191, -R136 ;  /* 0x80000088bf897221 */ /* 0x000fe20000010000 */
[----:B------:R-:W-:-:S03]  /*3340*/  @P4 PRMT R136, RZ, 0x7610, R42 ;  /* 0x00007610ff884816 */ /* 0x000fc6000000002a */
[----:B------:R-:W-:-:S04]  /*3350*/  FMUL.FTZ R137, R158, R137 ;  /* 0x000000899e897220 */ /* 0x000fc80000410000 */
[----:B------:R-:W-:Y:S02]  /*3360*/  @P4 FADD.FTZ R137, R137, R136 ;  /* 0x0000008889894221 */ /* 0x000fe40000010000 */
.L_x_306:
[----:B------:R-:W-:Y:S05]  /*3370*/  BSYNC B1 ;  /* 0x0000000000017941 */ /* 0x000fea0003800000 */
.L_x_304:
        /* <DEDUP_REMOVED lines=14> */
.L_x_308:
[----:B------:R-:W-:Y:S02]  /*3460*/  ISETP.NE.AND P6, PT, R15, RZ, PT ;  /* 0x000000ff0f00720c */ /* 0x000fe40003fc5270 */
[----:B------:R-:W-:Y:S02]  /*3470*/  @P4 PRMT R136, RZ, 0x5410, R43 ;  /* 0x00005410ff884816 */ /* 0x000fe4000000002b */
[----:B------:R-:W-:-:S05]  /*3480*/  FSEL R137, R141, RZ, !P6 ;  /* 0x000000ff8d897208 */ /* 0x000fca0007000000 */
[----:B------:R-:W-:-:S04]  /*3490*/  FFMA.FTZ R137, R193, R142, R137 ;  /* 0x0000008ec1897223 */ /* 0x000fc80000010089 */
[----:B------:R-:W-:-:S04]  /*34a0*/  FADD.FTZ R137, R190, -R137 ;  /* 0x80000089be897221 */ /* 0x000fc80000010000 */
[----:B------:R-:W-:-:S04]  /*34b0*/  FMUL.FTZ R137, R158, R137 ;  /* 0x000000899e897220 */ /* 0x000fc80000410000 */
[----:B------:R-:W-:Y:S02]  /*34c0*/  @P4 FADD.FTZ R137, R137, R136 ;  /* 0x0000008889894221 */ /* 0x000fe40000010000 */
.L_x_309:
[----:B------:R-:W-:Y:S05]  /*34d0*/  BSYNC B1 ;  /* 0x0000000000017941 */ /* 0x000fea0003800000 */
.L_x_307:
        /* <DEDUP_REMOVED lines=14> */
.L_x_311:
[----:B------:R-:W-:-:S04]  /*35c0*/  ISETP.NE.AND P6, PT, R15, RZ, PT ;  /* 0x000000ff0f00720c */ /* 0x000fc80003fc5270 */
[----:B------:R-:W-:-:S05]  /*35d0*/  FSEL R137, R141, RZ, !P6 ;  /* 0x000000ff8d897208 */ /* 0x000fca0007000000 */
[----:B------:R-:W-:-:S04]  /*35e0*/  FFMA.FTZ R136, R192, R142, R137 ;  /* 0x0000008ec0887223 */ /* 0x000fc80000010089 */
[----:B------:R-:W-:Y:S01]  /*35f0*/  FADD.FTZ R137, R195, -R136 ;  /* 0x80000088c3897221 */ /* 0x000fe20000010000 */
[----:B------:R-:W-:-:S03]  /*3600*/  @P4 PRMT R136, RZ, 0x7610, R43 ;  /* 0x00007610ff884816 */ /* 0x000fc6000000002b */
[----:B------:R-:W-:-:S04]  /*3610*/  FMUL.FTZ R137, R158, R137 ;  /* 0x000000899e897220 */ /* 0x000fc80000410000 */
[----:B------:R-:W-:Y:S02]  /*3620*/  @P4 FADD.FTZ R137, R137, R136 ;  /* 0x0000008889894221 */ /* 0x000fe40000010000 */
.L_x_312:
[----:B------:R-:W-:Y:S05]  /*3630*/  BSYNC B1 ;  /* 0x0000000000017941 */ /* 0x000fea0003800000 */
.L_x_310:
        /* <DEDUP_REMOVED lines=16> */
.L_x_286:
[----:B------:R-:W-:Y:S05]  /*3740*/  BSYNC B0 ;  /* 0x0000000000007941 */ /* 0x000fea0003800000 */
.L_x_285:
[----:B------:R-:W-:Y:S01]  /*3750*/  ISETP.GE.U32.AND P4, PT, R148, 0x180, PT ;  /* 0x000001809400780c */ /* 0x000fe20003f86070 */
[----:B------:R-:W-:-:S12]  /*3760*/  BSSY B0, `(.L_x_313) ;  /* 0x00000c8000007945 */ /* 0x000fd80003800000 */
[----:B------:R-:W-:Y:S05]  /*3770*/  @!P4 BRA `(.L_x_314) ;  /* 0x00000c600000c947 */ /* 0x000fea0003800000 */
[----:B------:R-:W-:Y:S01]  /*3780*/  BSSY B1, `(.L_x_315) ;  /* 0x0000005000017945 */ /* 0x000fe20003800000 */
[----:B------:R-:W-:Y:S05]  /*3790*/  @!P3 BRA `(.L_x_316) ;  /* 0x000000300000b947 */ /* 0x000fea0003800000 */
[----:B------:R-:W-:-:S04]  /*37a0*/  IMAD.MOV.U32 R53, RZ, RZ, 0x10 ;  /* 0x00000010ff357424 */ /* 0x000fc800078e00ff */
[----:B------:R-:W-:-:S06]  /*37b0*/  IMAD.WIDE.U32 R52, R140, R53, c[0x0][0x170] ;  /* 0x00005c008c347625 */ /* 0x000fcc00078e0035 */
[----:B------:R-:W5:Y:S02]  /*37c0*/  LDG.E.128 R52, [R52.64] ;  /* 0x0000000434347981 */ /* 0x000f64000c1e1d00 */
.L_x_316:
[----:B------:R-:W-:Y:S05]  /*37d0*/  BSYNC B1 ;  /* 0x0000000000017941 */ /* 0x000fea0003800000 */
.L_x_315:
[----:B------:R-:W-:Y:S01]  /*37e0*/  BSSY B1, `(.L_x_317) ;  /* 0x0000015000017945 */ /* 0x000fe20003800000 */
        /* <DEDUP_REMOVED lines=9> */
.L_x_318:
        /* <DEDUP_REMOVED lines=11> */
.L_x_319:
[----:B------:R-:W-:Y:S05]  /*3930*/  BSYNC B1 ;  /* 0x0000000000017941 */ /* 0x000fea0003800000 */
.L_x_317:
        /* <DEDUP_REMOVED lines=16> */
.L_x_321:
[----:B------:R-:W-:-:S04]  /*3a40*/  ISETP.NE.AND P6, PT, R15, RZ, PT ;  /* 0x000000ff0f00720c */ /* 0x000fc80003fc5270 */
[----:B------:R-:W-:-:S05]  /*3a50*/  FSEL R137, R141, RZ, !P6 ;  /* 0x000000ff8d897208 */ /* 0x000fca0007000000 */
[----:B------:R-:W-:-:S04]  /*3a60*/  FFMA.FTZ R136, R194, R142, R137 ;  /* 0x0000008ec2887223 */ /* 0x000fc80000010089 */
[----:B------:R-:W-:Y:S01]  /*3a70*/  FADD.FTZ R137, R199, -R136 ;  /* 0x80000088c7897221 */ /* 0x000fe20000010000 */
[----:B------:R-:W-:-:S03]  /*3a80*/  @P4 PRMT R136, RZ, 0x7610, R116 ;  /* 0x00007610ff884816 */ /* 0x000fc60000000074 */
[----:B------:R-:W-:-:S04]  /*3a90*/  FMUL.FTZ R137, R158, R137 ;  /* 0x000000899e897220 */ /* 0x000fc80000410000 */
[----:B------:R-:W-:Y:S02]  /*3aa0*/  @P4 FADD.FTZ R137, R137, R136 ;  /* 0x0000008889894221 */ /* 0x000fe40000010000 */
.L_x_322:
[----:B------:R-:W-:Y:S05]  /*3ab0*/  BSYNC B1 ;  /* 0x0000000000017941 */ /* 0x000fea0003800000 */
.L_x_320:
        /* <DEDUP_REMOVED lines=14> */
.L_x_324:
[----:B------:R-:W-:Y:S02]  /*3ba0*/  ISETP.NE.AND P6, PT, R15, RZ, PT ;  /* 0x000000ff0f00720c */ /* 0x000fe40003fc5270 */
[----:B------:R-:W-:Y:S02]  /*3bb0*/  @P4 PRMT R136, RZ, 0x5410, R117 ;  /* 0x00005410ff884816 */ /* 0x000fe40000000075 */
[----:B------:R-:W-:-:S05]  /*3bc0*/  FSEL R137, R141, RZ, !P6 ;  /* 0x000000ff8d897208 */ /* 0x000fca0007000000 */
[----:B------:R-:W-:-:S04]  /*3bd0*/  FFMA.FTZ R137, R197, R142, R137 ;  /* 0x0000008ec5897223 */ /* 0x000fc80000010089 */
[----:B------:R-:W-:-:S04]  /*3be0*/  FADD.FTZ R137, R200, -R137 ;  /* 0x80000089c8897221 */ /* 0x000fc80000010000 */
[----:B------:R-:W-:-:S04]  /*3bf0*/  FMUL.FTZ R137, R158, R137 ;  /* 0x000000899e897220 */ /* 0x000fc80000410000 */
[----:B------:R-:W-:Y:S02]  /*3c00*/  @P4 FADD.FTZ R137, R137, R136 ;  /* 0x0000008889894221 */ /* 0x000fe40000010000 */
.L_x_325:
[----:B------:R-:W-:Y:S05]  /*3c10*/  BSYNC B1 ;  /* 0x0000000000017941 */ /* 0x000fea0003800000 */
.L_x_323:
        /* <DEDUP_REMOVED lines=14> */
.L_x_327:
[----:B------:R-:W-:-:S04]  /*3d00*/  ISETP.NE.AND P6, PT, R15, RZ, PT ;  /* 0x000000ff0f00720c */ /* 0x000fc80003fc5270 */
[----:B------:R-:W-:-:S05]  /*3d10*/  FSEL R137, R141, RZ, !P6 ;  /* 0x000000ff8d897208 */ /* 0x000fca0007000000 */
[----:B------:R-:W-:-:S04]  /*3d20*/  FFMA.FTZ R136, R198, R142, R137 ;  /* 0x0000008ec6887223 */ /* 0x000fc80000010089 */
[----:B------:R-:W-:Y:S01]  /*3d30*/  FADD.FTZ R137, R201, -R136 ;  /* 0x80000088c9897221 */ /* 0x000fe20000010000 */
[----:B------:R-:W-:-:S03]  /*3d40*/  @P4 PRMT R136, RZ, 0x7610, R117 ;  /* 0x00007610ff884816 */ /* 0x000fc60000000075 */
[----:B------:R-:W-:-:S04]  /*3d50*/  FMUL.FTZ R137, R158, R137 ;  /* 0x000000899e897220 */ /* 0x000fc80000410000 */
[----:B------:R-:W-:Y:S02]  /*3d60*/  @P4 FADD.FTZ R137, R137, R136 ;  /* 0x0000008889894221 */ /* 0x000fe40000010000 */
.L_x_328:
[----:B------:R-:W-:Y:S05]  /*3d70*/  BSYNC B1 ;  /* 0x0000000000017941 */ /* 0x000fea0003800000 */
.L_x_326:
        /* <DEDUP_REMOVED lines=14> */
.L_x_330:
[----:B------:R-:W-:Y:S02]  /*3e60*/  ISETP.NE.AND P6, PT, R15, RZ, PT ;  /* 0x000000ff0f00720c */ /* 0x000fe40003fc5270 */
[----:B------:R-:W-:Y:S02]  /*3e70*/  @P4 PRMT R136, RZ, 0x5410, R118 ;  /* 0x00005410ff884816 */ /* 0x000fe40000000076 */
[----:B------:R-:W-:-:S05]  /*3e80*/  FSEL R137, R141, RZ, !P6 ;  /* 0x000000ff8d897208 */ /* 0x000fca0007000000 */
[----:B------:R-:W-:-:S04]  /*3e90*/  FFMA.FTZ R137, R203, R142, R137 ;  /* 0x0000008ecb897223 */ /* 0x000fc80000010089 */
[----:B------:R-:W-:-:S04]  /*3ea0*/  FADD.FTZ R137, R202, -R137 ;  /* 0x80000089ca897221 */ /* 0x000fc80000010000 */
[----:B------:R-:W-:-:S04]  /*3eb0*/  FMUL.FTZ R137, R158, R137 ;  /* 0x000000899e897220 */ /* 0x000fc80000410000 */
[----:B------:R-:W-:Y:S02]  /*3ec0*/  @P4 FADD.FTZ R137, R137, R136 ;  /* 0x0000008889894221 */ /* 0x000fe40000010000 */
.L_x_331:
[----:B------:R-:W-:Y:S05]  /*3ed0*/  BSYNC B1 ;  /* 0x0000000000017941 */ /* 0x000fea0003800000 */
.L_x_329:
        /* <DEDUP_REMOVED lines=14> */
.L_x_333:
[----:B------:R-:W-:-:S04]  /*3fc0*/  ISETP.NE.AND P6, PT, R15, RZ, PT ;  /* 0x000000ff0f00720c */ /* 0x000fc80003fc5270 */
[----:B------:R-:W-:-:S05]  /*3fd0*/  FSEL R137, R141, RZ, !P6 ;  /* 0x000000ff8d897208 */ /* 0x000fca0007000000 */
[----:B------:R-:W-:-:S04]  /*3fe0*/  FFMA.FTZ R136, R204, R142, R137 ;  /* 0x0000008ecc887223 */ /* 0x000fc80000010089 */
[----:B------:R-:W-:Y:S01]  /*3ff0*/  FADD.FTZ R137, R205, -R136 ;  /* 0x80000088cd897221 */ /* 0x000fe20000010000 */
[----:B------:R-:W-:-:S03]  /*4000*/  @P4 PRMT R136, RZ, 0x7610, R118 ;  /* 0x00007610ff884816 */ /* 0x000fc60000000076 */
[----:B------:R-:W-:-:S04]  /*4010*/  FMUL.FTZ R137, R158, R137 ;  /* 0x000000899e897220 */ /* 0x000fc80000410000 */
[----:B------:R-:W-:Y:S02]  /*4020*/  @P4 FADD.FTZ R137, R137, R136 ;  /* 0x0000008889894221 */ /* 0x000fe40000010000 */
.L_x_334:
[----:B------:R-:W-:Y:S05]  /*4030*/  BSYNC B1 ;  /* 0x0000000000017941 */ /* 0x000fea0003800000 */
.L_x_332:
        /* <DEDUP_REMOVED lines=14> */
.L_x_336:
[----:B------:R-:W-:Y:S02]  /*4120*/  ISETP.NE.AND P6, PT, R15, RZ, PT ;  /* 0x000000ff0f00720c */ /* 0x000fe40003fc5270 */
[----:B------:R-:W-:Y:S02]  /*4130*/  @P4 PRMT R136, RZ, 0x5410, R119 ;  /* 0x00005410ff884816 */ /* 0x000fe40000000077 */
[----:B------:R-:W-:-:S05]  /*4140*/  FSEL R137, R141, RZ, !P6 ;  /* 0x000000ff8d897208 */ /* 0x000fca0007000000 */
[----:B------:R-:W-:-:S04]  /*4150*/  FFMA.FTZ R137, R207, R142, R137 ;  /* 0x0000008ecf897223 */ /* 0x000fc80000010089 */
[----:B------:R-:W-:-:S04]  /*4160*/  FADD.FTZ R137, R206, -R137 ;  /* 0x80000089ce897221 */ /* 0x000fc80000010000 */
[----:B------:R-:W-:-:S04]  /*4170*/  FMUL.FTZ R137, R158, R137 ;  /* 0x000000899e897220 */ /* 0x000fc80000410000 */
[----:B------:R-:W-:Y:S02]  /*4180*/  @P4 FADD.FTZ R137, R137, R136 ;  /* 0x0000008889894221 */ /* 0x000fe40000010000 */
.L_x_337:
[----:B------:R-:W-:Y:S05]  /*4190*/  BSYNC B1 ;  /* 0x0000000000017941 */ /* 0x000fea0003800000 */
.L_x_335:
        /* <DEDUP_REMOVED lines=14> */
.L_x_339:
[----:B------:R-:W-:Y:S02]  /*4280*/  ISETP.NE.AND P2, PT, R15, RZ, PT ;  /* 0x000000ff0f00720c */ /* 0x000fe40003f45270 */
[----:B------:R-:W-:Y:S02]  /*4290*/  @P4 PRMT R136, RZ, 0x7610, R119 ;  /* 0x00007610ff884816 */ /* 0x000fe40000000077 */
[----:B------:R-:W-:-:S05]  /*42a0*/  FSEL R137, R141, RZ, !P2 ;  /* 0x000000ff8d897208 */ /* 0x000fca0005000000 */
[----:B------:R-:W-:-:S04]  /*42b0*/  FFMA.FTZ R137, R209, R142, R137 ;  /* 0x0000008ed1897223 */ /* 0x000fc80000010089 */
[----:B------:R-:W-:-:S04]  /*42c0*/  FADD.FTZ R137, R208, -R137 ;  /* 0x80000089d0897221 */ /* 0x000fc80000010000 */
[----:B------:R-:W-:-:S04]  /*42d0*/  FMUL.FTZ R137, R158, R137 ;  /* 0x000000899e897220 */ /* 0x000fc80000410000 */
[----:B------:R-:W-:Y:S02]  /*42e0*/  @P4 FADD.FTZ R137, R137, R136 ;  /* 0x0000008889894221 */ /* 0x000fe40000010000 */
.L_x_340:
[----:B------:R-:W-:Y:S05]  /*42f0*/  BSYNC B1 ;  /* 0x0000000000017941 */ /* 0x000fea0003800000 */
.L_x_338:
        /* <DEDUP_REMOVED lines=8> */
[----:B------:R-:W-:-:S02]  /*4380*/  @P3 IMAD.WIDE.U32 R138, R140, R139, c[0x0][0x248] ;  /* 0x000092008c8a3625 */ /* 0x000fc400078e008b */
[----:B------:R0:W-:Y:S01]  /*4390*/  @P5 STG.E.128 [R136.64], R128 ;  /* 0x0000008088005986 */ /* 0x0001e2000c101d04 */
[----:B------:R-:W-:-:S05]  /*43a0*/  @P3 PRMT R75, R75, 0x5410, R143 ;  /* 0x000054104b4b3816 */ /* 0x000fca000000008f */
[----:B------:R1:W-:Y:S01]  /*43b0*/  @P3 STG.E.128 [R138.64], R72 ;  /* 0x000000488a003986 */ /* 0x0003e2000c101d04 */
[----:B0-----:R-:W-:-:S05]  /*43c0*/  @P3 PRMT R136, RZ, 0x7610, R55 ;  /* 0x00007610ff883816 */ /* 0x001fca0000000037 */
[----:B------:R-:W-:Y:S02]  /*43d0*/  @P3 FFMA.FTZ R111, R136, R142, R111 ;  /* 0x0000008e886f3223 */ /* 0x000fe4000001006f */
.L_x_314:
[----:B------:R-:W-:Y:S05]  /*43e0*/  BSYNC B0 ;  /* 0x0000000000007941 */ /* 0x000fea0003800000 */
.L_x_313:
[----:B------:R-:W-:Y:S02]  /*43f0*/  IADD3 R2, R2, c[0x0][0x160], RZ ;  /* 0x0000580002027a10 */ /* 0x000fe40007ffe0ff */
[----:B------:R-:W-:Y:S02]  /*4400*/  LOP3.LUT P3, RZ, R152, 0xff, RZ, 0xc0, !PT ;  /* 0x000000ff98ff7812 */ /* 0x000fe4000786c0ff */
[----:B------:R-:W-:Y:S02]  /*4410*/  ISETP.GE.AND P2, PT, R2, c[0x0][0x164], PT ;  /* 0x0000590002007a0c */ /* 0x000fe40003f46270 */
[----:B------:R-:W-:-:S11]  /*4420*/  SEL R152, RZ, 0x1, P3 ;  /* 0x00000001ff987807 */ /* 0x000fd60001800000 */
[----:B-1----:R-:W-:Y:S01]  /*4430*/  @P2 CALL.REL.NOINC `(.L_x_241) ;  /* 0x0000001000002944 */ /* 0x002fe20003c00000 */
[----:B------:R-:W-:Y:S05]  /*4440*/  BRA `(.L_x_341) ;  /* 0xffffc34000007947 */ /* 0x000fea000383ffff */
.L_x_241:
        /* <DEDUP_REMOVED lines=8> */
[----:B-----5:R-:W-:-:S10]  /*44d0*/  HFMA2.MMA R7, -RZ, RZ, 0, 1.9073486328125e-06 ;  /* 0x00000020ff077435 */ /* 0x020fd400000001ff */
        /* <DEDUP_REMOVED lines=10> */
.L_x_343:
[----:B------:R-:W-:Y:S05]  /*4580*/  BSYNC B0 ;  /* 0x0000000000007941 */ /* 0x000fea0003800000 */
.L_x_342:
[----:B------:R-:W-:Y:S01]  /*4590*/  BSSY B0, `(.L_x_344) ;  /* 0x000000d000007945 */ /* 0x000fe20003800000 */
[----:B------:R-:W-:Y:S05]  /*45a0*/  @!P1 BRA `(.L_x_345) ;  /* 0x000000b000009947 */ /* 0x000fea0003800000 */
[----:B0----5:R-:W-:-:S04]  /*45b0*/  IMAD.MOV.U32 R7, RZ, RZ, 0x20 ;  /* 0x00000020ff077424 */ /* 0x021fc800078e00ff */
        /* <DEDUP_REMOVED lines=10> */
.L_x_345:
[----:B------:R-:W-:Y:S05]  /*4660*/  BSYNC B0 ;  /* 0x0000000000007941 */ /* 0x000fea0003800000 */
.L_x_344:
[----:B------:R-:W-:-:S13]  /*4670*/  ISETP.GE.U32.AND P0, PT, R148, 0x180, PT ;  /* 0x000001809400780c */ /* 0x000fda0003f06070 */
[----:B------:R-:W-:Y:S05]  /*4680*/  @!P0 EXIT ;  /* 0x000000000000894d */ /* 0x000fea0003800000 */
[----:B0----5:R-:W-:-:S05]  /*4690*/  MOV R7, 0x20 ;  /* 0x0000002000077802 */ /* 0x021fca0000000f00 */
        /* <DEDUP_REMOVED lines=10> */
.L_x_255:
[----:B------:R-:W-:Y:S01]  /*4740*/  HFMA2.MMA R212, -RZ, RZ, 0, 9.5367431640625e-07 ;  /* 0x00000010ffd47435 */ /* 0x000fe200000001ff */
[----:B------:R-:W-:Y:S01]  /*4750*/  IMAD.MOV.U32 R141, RZ, RZ, R215 ;  /* 0x000000ffff8d7224 */ /* 0x000fe200078e00d7 */
[----:B------:R-:W-:Y:S01]  /*4760*/  MOV R213, 0xffffffff ;  /* 0xffffffff00d57802 */ /* 0x000fe20000000f00 */
[----:B0-----:R-:W-:Y:S01]  /*4770*/  IMAD.MOV.U32 R178, RZ, RZ, 0x1f ;  /* 0x0000001fffb27424 */ /* 0x001fe200078e00ff */
[----:B------:R-:W-:-:S02]  /*4780*/  MOV R136, 0x47a0 ;  /* 0x000047a000887802 */ /* 0x000fc40000000f00 */
[----:B-----5:R-:W-:Y:S05]  /*4790*/  CALL.REL.NOINC `($__internal_6_$__cuda_sm70_shflsync_down_p) ;  /* 0x0000045000007944 */ /* 0x020fea0003c00000 */
[----:B-1----:R-:W-:Y:S01]  /*47a0*/  IMAD.MOV.U32 R140, RZ, RZ, R212 ;  /* 0x000000ffff8c7224 */ /* 0x002fe200078e00d4 */
[----:B0-----:R-:W-:Y:S05]  /*47b0*/  BRA `(.L_x_346) ;  /* 0xffffd36000007947 */ /* 0x001fea000383ffff */
.L_x_256:
[----:B0-----:R-:W-:Y:S01]  /*47c0*/  HFMA2.MMA R178, -RZ, RZ, 0, 1.847743988037109375e-06 ;  /* 0x0000001fffb27435 */ /* 0x001fe200000001ff */
[----:B------:R-:W-:Y:S01]  /*47d0*/  MOV R141, R214 ;  /* 0x000000d6008d7202 */ /* 0x000fe20000000f00 */
[----:B------:R-:W-:Y:S01]  /*47e0*/  IMAD.MOV.U32 R212, RZ, RZ, 0x10 ;  /* 0x00000010ffd47424 */ /* 0x000fe200078e00ff */
[----:B------:R-:W-:Y:S01]  /*47f0*/  MOV R136, 0x4820 ;  /* 0x0000482000887802 */ /* 0x000fe20000000f00 */
[----:B------:R-:W-:-:S02]  /*4800*/  IMAD.MOV.U32 R213, RZ, RZ, -0x1 ;  /* 0xffffffffffd57424 */ /* 0x000fc400078e00ff */
[----:B-12--5:R-:W-:Y:S05]  /*4810*/  CALL.REL.NOINC `($__internal_6_$__cuda_sm70_shflsync_down_p) ;  /* 0x000003d000007944 */ /* 0x026fea0003c00000 */
[----:B------:R-:W-:Y:S01]  /*4820*/  FADD.FTZ R140, R140, R215 ;  /* 0x000000d78c8c7221 */ /* 0x000fe20000010000 */
[----:B0-----:R-:W-:Y:S01]  /*4830*/  MOV R213, 0xffffffff ;  /* 0xffffffff00d57802 */ /* 0x001fe20000000f00 */
[----:B-1----:R-:W-:Y:S01]  /*4840*/  FADD.FTZ R143, R214, R212 ;  /* 0x000000d4d68f7221 */ /* 0x002fe20000010000 */
[----:B------:R-:W-:Y:S01]  /*4850*/  MOV R212, 0x8 ;  /* 0x0000000800d47802 */ /* 0x000fe20000000f00 */
[----:B------:R-:W-:Y:S01]  /*4860*/  IMAD.MOV.U32 R178, RZ, RZ, 0x1f ;  /* 0x0000001fffb27424 */ /* 0x000fe200078e00ff */
[----:B------:R-:W-:Y:S01]  /*4870*/  MOV R136, 0x48a0 ;  /* 0x000048a000887802 */ /* 0x000fe20000000f00 */
[----:B------:R-:W-:-:S02]  /*4880*/  IMAD.MOV.U32 R141, RZ, RZ, R140 ;  /* 0x000000ffff8d7224 */ /* 0x000fc400078e008c */
[----:B------:R-:W-:Y:S05]  /*4890*/  CALL.REL.NOINC `($__internal_6_$__cuda_sm70_shflsync_down_p) ;  /* 0x0000035000007944 */ /* 0x000fea0003c00000 */
[----:B-1----:R-:W-:Y:S01]  /*48a0*/  MOV R139, R212 ;  /* 0x000000d4008b7202 */ /* 0x002fe20000000f00 */
[----:B------:R-:W-:Y:S01]  /*48b0*/  HFMA2.MMA R212, -RZ, RZ, 0, 4.76837158203125e-07 ;  /* 0x00000008ffd47435 */ /* 0x000fe200000001ff */
[----:B0-----:R-:W-:Y:S01]  /*48c0*/  IMAD.MOV.U32 R141, RZ, RZ, R143 ;  /* 0x000000ffff8d7224 */ /* 0x001fe200078e008f */
[----:B------:R-:W-:Y:S01]  /*48d0*/  MOV R213, 0xffffffff ;  /* 0xffffffff00d57802 */ /* 0x000fe20000000f00 */
[----:B------:R-:W-:Y:S01]  /*48e0*/  IMAD.MOV.U32 R178, RZ, RZ, 0x1f ;  /* 0x0000001fffb27424 */ /* 0x000fe200078e00ff */
[----:B------:R-:W-:-:S02]  /*48f0*/  MOV R136, 0x4910 ;  /* 0x0000491000887802 */ /* 0x000fc40000000f00 */
[----:B------:R-:W-:Y:S05]  /*4900*/  CALL.REL.NOINC `($__internal_6_$__cuda_sm70_shflsync_down_p) ;  /* 0x000002e000007944 */ /* 0x000fea0003c00000 */
[----:B------:R-:W-:Y:S01]  /*4910*/  FADD.FTZ R140, R139, R140 ;  /* 0x0000008c8b8c7221 */ /* 0x000fe20000010000 */
[----:B0-----:R-:W-:Y:S01]  /*4920*/  HFMA2.MMA R178, -RZ, RZ, 0, 1.847743988037109375e-06 ;  /* 0x0000001fffb27435 */ /* 0x001fe200000001ff */
[----:B-1----:R-:W-:Y:S01]  /*4930*/  FADD.FTZ R143, R143, R212 ;  /* 0x000000d48f8f7221 */ /* 0x002fe20000010000 */
[----:B------:R-:W-:Y:S01]  /*4940*/  MOV R136, 0x4990 ;  /* 0x0000499000887802 */ /* 0x000fe20000000f00 */
[----:B------:R-:W-:Y:S01]  /*4950*/  IMAD.MOV.U32 R212, RZ, RZ, 0x4 ;  /* 0x00000004ffd47424 */ /* 0x000fe200078e00ff */
[----:B------:R-:W-:Y:S01]  /*4960*/  MOV R141, R140 ;  /* 0x0000008c008d7202 */ /* 0x000fe20000000f00 */
[----:B------:R-:W-:-:S02]  /*4970*/  IMAD.MOV.U32 R213, RZ, RZ, -0x1 ;  /* 0xffffffffffd57424 */ /* 0x000fc400078e00ff */
[----:B------:R-:W-:Y:S05]  /*4980*/  CALL.REL.NOINC `($__internal_6_$__cuda_sm70_shflsync_down_p) ;  /* 0x0000026000007944 */ /* 0x000fea0003c00000 */
[----:B0-----:R-:W-:Y:S01]  /*4990*/  HFMA2.MMA R178, -RZ, RZ, 0, 1.847743988037109375e-06 ;  /* 0x0000001fffb27435 */ /* 0x001fe200000001ff */
[----:B-1----:R-:W-:Y:S01]  /*49a0*/  IMAD.MOV.U32 R139, RZ, RZ, R212 ;  /* 0x000000ffff8b7224 */ /* 0x002fe200078e00d4 */
[----:B------:R-:W-:Y:S01]  /*49b0*/  MOV R141, R143 ;  /* 0x0000008f008d7202 */ /* 0x000fe20000000f00 */
[----:B------:R-:W-:Y:S01]  /*49c0*/  IMAD.MOV.U32 R212, RZ, RZ, 0x4 ;  /* 0x00000004ffd47424 */ /* 0x000fe200078e00ff */
[----:B------:R-:W-:Y:S01]  /*49d0*/  MOV R136, 0x4a00 ;  /* 0x00004a0000887802 */ /* 0x000fe20000000f00 */
[----:B------:R-:W-:-:S02]  /*49e0*/  IMAD.MOV.U32 R213, RZ, RZ, -0x1 ;  /* 0xffffffffffd57424 */ /* 0x000fc400078e00ff */
[----:B------:R-:W-:Y:S05]  /*49f0*/  CALL.REL.NOINC `($__internal_6_$__cuda_sm70_shflsync_down_p) ;  /* 0x000001f000007944 */ /* 0x000fea0003c00000 */
        /* <DEDUP_REMOVED lines=9> */
[----:B------:R-:W-:Y:S01]  /*4a90*/  HFMA2.MMA R212, -RZ, RZ, 0, 1.1920928955078125e-07 ;  /* 0x00000002ffd47435 */ /* 0x000fe200000001ff */
        /* <DEDUP_REMOVED lines=13> */
[----:B-1----:R-:W-:Y:S01]  /*4b70*/  IMAD.MOV.U32 R143, RZ, RZ, R212 ;  /* 0x000000ffff8f7224 */ /* 0x002fe200078e00d4 */
[----:B------:R-:W-:Y:S01]  /*4b80*/  HFMA2.MMA R212, -RZ, RZ, 0, 5.9604644775390625e-08 ;  /* 0x00000001ffd47435 */ /* 0x000fe200000001ff */
[----:B0-----:R-:W-:Y:S01]  /*4b90*/  MOV R141, R179 ;  /* 0x000000b3008d7202 */ /* 0x001fe20000000f00 */
[----:B------:R-:W-:Y:S01]  /*4ba0*/  IMAD.MOV.U32 R178, RZ, RZ, 0x1f ;  /* 0x0000001fffb27424 */ /* 0x000fe200078e00ff */
[----:B------:R-:W-:-:S02]  /*4bb0*/  MOV R213, 0xffffffff ;  /* 0xffffffff00d57802 */ /* 0x000fc40000000f00 */
[----:B------:R-:W-:Y:S02]  /*4bc0*/  MOV R136, 0x4be0 ;  /* 0x00004be000887802 */ /* 0x000fe40000000f00 */
[----:B------:R-:W-:Y:S05]  /*4bd0*/  CALL.REL.NOINC `($__internal_6_$__cuda_sm70_shflsync_down_p) ;  /* 0x0000001000007944 */ /* 0x000fea0003c00000 */
[----:B01----:R-:W-:Y:S05]  /*4be0*/  BRA `(.L_x_347) ;  /* 0xffffd05000007947 */ /* 0x003fea000383ffff */
        .weak           $__internal_6_$__cuda_sm70_shflsync_down_p
        .type           $__internal_6_$__cuda_sm70_shflsync_down_p,@function
        .size           $__internal_6_$__cuda_sm70_shflsync_down_p,(.L_x_9260 - $__internal_6_$__cuda_sm70_shflsync_down_p)
$__internal_6_$__cuda_sm70_shflsync_down_p:
[----:B------:R-:W-:Y:S01]  /*4bf0*/  HFMA2.MMA R137, -RZ, RZ, 0, 0 ;  /* 0x00000000ff897435 */ /* 0x000fe200000001ff */
[----:B------:R-:W-:Y:S04]  /*4c00*/  WARPSYNC R213 ;  /* 0x000000d500007348 */ /* 0x000fe80003800000 */
[----:B------:R0:W1:Y:S01]  /*4c10*/  SHFL.DOWN PT, R212, R141, R212, R178 ;  /* 0x080000d48dd47389 */ /* 0x00006200000e00b2 */
[----:B------:R-:W-:Y:S05]  /*4c20*/  RET.REL.NODEC R136 `(_ZN10layer_norm13ln_bwd_kernelINS_13Kernel_traitsI13__nv_bfloat16S2_S2_S2_fjLj3072ELj1ELj1ELj4ELj16ENS_18Kernel_traits_baseILj3072ES2_S2_S2_S2_fjLj128EEEEELb0ELb1ELb1ELb0EEEvNS_9BwdParamsE) ;  /* 0xffffb3d088007950 */ /* 0x000fea0003c3ffff */
.L_x_348:
        /* <DEDUP_REMOVED lines=13> */
.L_x_9260:


//--------------------- .text._ZN10layer_norm13ln_bwd_kernelINS_13Kernel_traitsI13__nv_bfloat16S2_S2_S2_fjLj3072ELj1ELj1ELj4ELj16ENS_18Kernel_traits_baseILj3072ES2_S2_S2_S2_fjLj128EEEEELb0ELb1ELb1ELb1EEEvNS_9BwdParamsE --------------------------
	.section	.text._ZN10layer_norm13ln_bwd_kernelINS_13Kernel_traitsI13__nv_bfloat16S2_S2_S2_fjLj3072ELj1ELj1ELj4ELj16ENS_18Kernel_traits_baseILj3072ES2_S2_S2_S2_fjLj128EEEEELb0ELb1ELb1ELb1EEEvNS_9BwdParamsE,"ax",@progbits
	.sectioninfo	@"SHI_REGISTERS=220"
	.align	128
        .global         _ZN10layer_norm13ln_bwd_kernelINS_13Kernel_traitsI13__nv_bfloat16S2_S2_S2_fjLj3072ELj1ELj1ELj4ELj16ENS_18Kernel_traits_baseILj3072ES2_S2_S2_S2_fjLj128EEEEELb0ELb1ELb1ELb1EEEvNS_9BwdParamsE
        .type           _ZN10layer_norm13ln_bwd_kernelINS_13Kernel_traitsI13__nv_bfloat16S2_S2_S2_fjLj3072ELj1ELj1ELj4ELj16ENS_18Kernel_traits_baseILj3072ES2_S2_S2_S2_fjLj128EEEEELb0ELb1ELb1ELb1EEEvNS_9BwdParamsE,@function
        .size           _ZN10layer_norm13ln_bwd_kernelINS_13Kernel_traitsI13__nv_bfloat16S2_S2_S2_fjLj3072ELj1ELj1ELj4ELj16ENS_18Kernel_traits_baseILj3072ES2_S2_S2_S2_fjLj128EEEEELb0ELb1ELb1ELb1EEEvNS_9BwdParamsE,(.L_x_9261 - _ZN10layer_norm13ln_bwd_kernelINS_13Kernel_traitsI13__nv_bfloat16S2_S2_S2_fjLj3072ELj1ELj1ELj4ELj16ENS_18Kernel_traits_baseILj3072ES2_S2_S2_S2_fjLj128EEEEELb0ELb1ELb1ELb1EEEvNS_9BwdParamsE)
        .other          _ZN10layer_norm13ln_bwd_kernelINS_13Kernel_traitsI13__nv_bfloat16S2_S2_S2_fjLj3072ELj1ELj1ELj4ELj16ENS_18Kernel_traits_baseILj3072ES2_S2_S2_S2_fjLj128EEEEELb0ELb1ELb1ELb1EEEvNS_9BwdParamsE,@"STO_CUDA_ENTRY STV_DEFAULT"
_ZN10layer_norm13ln_bwd_kernelINS_13Kernel_traitsI13__nv_bfloat16S2_S2_S2_fjLj3072ELj1ELj1ELj4ELj16ENS_18Kernel_traits_baseILj3072ES2_S2_S2_S2_fjLj128EEEEELb0ELb1ELb1ELb1EEEvNS_9BwdParamsE:
.text._ZN10layer_norm13ln_bwd_kernelINS_13Kernel_traitsI13__nv_bfloat16S2_S2_S2_fjLj3072ELj1ELj1ELj4ELj16ENS_18Kernel_traits_baseILj3072ES2_S2_S2_S2_fjLj128EEEEELb0ELb1ELb1ELb1EEEvNS_9BwdParamsE:
[----:B------:R-:W-:Y:S02]  /*0000*/  MOV R1, c[0x0][0x28] ;  /* 0x00000a0000017a02 */ /* 0x000fe40000000f00 */
[----:B------:R-:W0:Y:S01]  /*0010*/  S2R R136, SR_TID.X ;  /* 0x0000000000887919 */ /* 0x000e220000002100 */
[----:B------:R-:W-:Y:S01]  /*0020*/  ULDC.64 UR4, c[0x0][0x118] ;  /* 0x0000460000047ab9 */ /* 0x000fe20000000a00 */
[----:B0-----:R-:W-:-:S05]  /*0030*/  IMAD.SHL.U32 R0, R136, 0x10, RZ ;  /* 0x0000001088007824 */ /* 0x001fca00078e00ff */
[----:B------:R-:W-:-:S04]  /*0040*/  LOP3.LUT R0, R0, 0x7f0, RZ, 0xc0, !PT ;  /* 0x000007f000007812 */ /* 0x000fc800078ec0ff */
[----:B------:R-:W-:-:S04]  /*0050*/  IADD3 R2, P0, R0, c[0x0][0x1c8], RZ ;  /* 0x0000720000027a10 */ /* 0x000fc80007f1e0ff */
[----:B------:R-:W-:-:S05]  /*0060*/  IADD3.X R3, RZ, c[0x0][0x1cc], RZ, P0, !PT ;  /* 0x00007300ff037a10 */ /* 0x000fca00007fe4ff */
[----:B------:R0:W5:Y:S04]  /*0070*/  LDG.E.128 R156, [R2.64] ;  /* 0x00000004029c7981 */ /* 0x000168000c1e1d00 */
[----:B------:R0:W5:Y:S04]  /*0080*/  LDG.E.128 R80, [R2.64+0x800] ;  /* 0x0008000402507981 */ /* 0x000168000c1e1d00 */
[----:B------:R0:W5:Y:S01]  /*0090*/  LDG.E.128 R76, [R2.64+0x1000] ;  /* 0x00100004024c7981 */ /* 0x000162000c1e1d00 */
[----:B------:R-:W1:Y:S02]  /*00a0*/  S2UR UR6, SR_CTAID.X ;  /* 0x00000000000679c3 */ /* 0x000e640000002500 */
[----:B-1----:R-:W-:-:S02]  /*00b0*/  LEA.HI R0, R136, UR6, RZ, 0x19 ;  /* 0x0000000688007c11 */ /* 0x002fc4000f8fc8ff */
[----:B------:R-:W-:Y:S02]  /*00c0*/  LOP3.LUT R136, R136, 0x7f, RZ, 0xc0, !PT ;  /* 0x0000007f88887812 */ /* 0x000fe400078ec0ff */
[----:B------:R-:W-:-:S13]  /*00d0*/  ISETP.GE.AND P0, PT, R0, c[0x0][0x164], PT ;  /* 0x0000590000007a0c */ /* 0x000fda0003f06270 */
[----:B------:R-:W-:Y:S05]  /*00e0*/  @!P0 BRA `(.L_x_349) ;  /* 0x0000025000008947 */ /* 0x000fea0003800000 */
[----:B0-----:R-:W-:Y:S01]  /*00f0*/  CS2R R72, SRZ ;  /* 0x0000000000487805 */ /* 0x001fe2000001ff00 */
        /* <DEDUP_REMOVED lines=36> */
.L_x_349:
[----:B0-----:R-:W-:-:S05]  /*0340*/  LEA R2, P0, R136, c[0x0][0x1b0], 0x4 ;  /* 0x00006c0088027a11 */ /* 0x001fca00078020ff */
[----:B------:R-:W-:-:S05]  /*0350*/  IMAD.X R3, RZ, RZ, c[0x0][0x1b4], P0 ;  /* 0x00006d00ff037624 */ /* 0x000fca00000e06ff */
[----:B------:R-:W2:Y:S04]  /*0360*/  LDG.E.128 R4, [R2.64] ;  /* 0x0000000402047981 */ /* 0x000ea8000c1e1d00 */
[----:B------:R-:W3:Y:S04]  /*0370*/  LDG.E.128 R8, [R2.64+0x800] ;  /* 0x0008000402087981 */ /* 0x000ee8000c1e1d00 */
[----:B------:R-:W4:Y:S01]  /*0380*/  LDG.E.128 R84, [R2.64+0x1000] ;  /* 0x0010000402547981 */ /* 0x000f22000c1e1d00 */
[----:B------:R-:W0:Y:S01]  /*0390*/  LDC.U8 R196, c[0x0][0x1f0] ;  /* 0x00007c00ffc47b82 */ /* 0x000e220000000000 */
        /* <DEDUP_REMOVED lines=37> */
[--C-:B------:R-:W-:Y:S01]  /*05f0*/  PRMT R141, RZ, 0x5410, R6.reuse ;  /* 0x00005410ff8d7816 */ /* 0x100fe20000000006 */
[----:B------:R-:W-:Y:S01]  /*0600*/  CS2R R4, SRZ ;  /* 0x0000000000047805 */ /* 0x000fe2000001ff00 */
[----:B------:R-:W-:Y:S02]  /*0610*/  PRMT R142, RZ, 0x7610, R6 ;  /* 0x00007610ff8e7816 */ /* 0x000fe40000000006 */
[----:B------:R-:W-:-:S02]  /*0620*/  PRMT R143, RZ, 0x5410, R7 ;  /* 0x00005410ff8f7816 */ /* 0x000fc40000000007 */
[----:B------:R-:W-:Y:S02]  /*0630*/  PRMT R144, RZ, 0x7610, R7 ;  /* 0x00007610ff907816 */ /* 0x000fe40000000007 */
[--C-:B---3--:R-:W-:Y:S01]  /*0640*/  PRMT R145, RZ, 0x5410, R8.reuse ;  /* 0x00005410ff917816 */ /* 0x108fe20000000008 */
[----:B------:R-:W-:Y:S01]  /*0650*/  CS2R R6, SRZ ;  /* 0x0000000000067805 */ /* 0x000fe2000001ff00 */
        /* <DEDUP_REMOVED lines=8> */
[----:B------:R-:W-:Y:S01]  /*06e0*/  CS2R R10, SRZ ;  /* 0x00000000000a7805 */ /* 0x000fe2000001ff00 */
[--C-:B----4-:R-:W-:Y:S02]  /*06f0*/  PRMT R154, RZ, 0x5410, R84.reuse ;  /* 0x00005410ff9a7816 */ /* 0x110fe40000000054 */
[----:B------:R-:W-:Y:S02]  /*0700*/  PRMT R155, RZ, 0x7610, R84 ;  /* 0x00007610ff9b7816 */ /* 0x000fe40000000054 */
[--C-:B------:R-:W-:Y:S02]  /*0710*/  PRMT R160, RZ, 0x5410, R85.reuse ;  /* 0x00005410ffa07816 */ /* 0x100fe40000000055 */
[----:B------:R-:W-:-:S02]  /*0720*/  PRMT R161, RZ, 0x7610, R85 ;  /* 0x00007610ffa17816 */ /* 0x000fc40000000055 */
[--C-:B------:R-:W-:Y:S02]  /*0730*/  PRMT R162, RZ, 0x5410, R86.reuse ;  /* 0x00005410ffa27816 */ /* 0x100fe40000000056 */
[----:B------:R-:W-:Y:S02]  /*0740*/  PRMT R163, RZ, 0x7610, R86 ;  /* 0x00007610ffa37816 */ /* 0x000fe40000000056 */
[--C-:B------:R-:W-:Y:S02]  /*0750*/  PRMT R164, RZ, 0x5410, R87.reuse ;  /* 0x00005410ffa47816 */ /* 0x100fe40000000057 */
[----:B0-----:R-:W-:Y:S02]  /*0760*/  PRMT R165, RZ, 0x7610, R87 ;  /* 0x00007610ffa57816 */ /* 0x001fe40000000057 */
.L_x_432:
[----:B------:R-:W-:-:S04]  /*0770*/  IMAD.MOV.U32 R205, RZ, RZ, 0x4 ;  /* 0x00000004ffcd7424 */ /* 0x000fc800078e00ff */
[----:B------:R-:W-:-:S06]  /*0780*/  IMAD.WIDE R110, R0, R205, c[0x0][0x1d8] ;  /* 0x00007600006e7625 */ /* 0x000fcc00078e02cd */
[----:B------:R-:W2:Y:S01]  /*0790*/  LDG.E R110, [R110.64] ;  /* 0x000000046e6e7981 */ /* 0x000ea2000c1e1900 */
[----:B------:R-:W-:-:S04]  /*07a0*/  IMAD.WIDE R108, R0, R205, c[0x0][0x1a8] ;  /* 0x00006a00006c7625 */ /* 0x000fc800078e02cd */
[C---:B------:R-:W-:Y:S01]  /*07b0*/  IMAD R112, R0.reuse, c[0x0][0x168], RZ ;  /* 0x00005a0000707a24 */ /* 0x040fe200078e02ff */
[----:B-----5:R0:W5:Y:S01]  /*07c0*/  LDG.E R166, [R108.64] ;  /* 0x000000046ca67981 */ /* 0x020162000c1e1900 */
[----:B------:R-:W-:-:S03]  /*07d0*/  IMAD.WIDE R2, R0, R205, c[0x0][0x1d0] ;  /* 0x0000740000027625 */ /* 0x000fc600078e02cd */
[----:B------:R-:W-:Y:S02]  /*07e0*/  SHF.R.S32.HI R113, RZ, 0x1f, R112 ;  /* 0x0000001fff717819 */ /* 0x000fe40000011470 */
[----:B------:R-:W-:Y:S01]  /*07f0*/  MOV R207, 0x10 ;  /* 0x0000001000cf7802 */ /* 0x000fe20000000f00 */
[----:B------:R-:W-:Y:S01]  /*0800*/  BSSY B0, `(.L_x_351) ;  /* 0x000010a000007945 */ /* 0x000fe20003800000 */
[----:B------:R-:W-:Y:S01]  /*0810*/  LEA.HI R113, R113, R112, RZ, 0x3 ;  /* 0x0000007071717211 */ /* 0x000fe200078f18ff */
[----:B------:R1:W5:Y:S03]  /*0820*/  LDG.E R188, [R2.64] ;  /* 0x0000000402bc7981 */ /* 0x000366000c1e1900 */
[----:B------:R-:W-:-:S04]  /*0830*/  LEA.HI.SX32 R169, R113, R136, 0x1d ;  /* 0x0000008871a97211 */ /* 0x000fc800078feaff */
[C---:B------:R-:W-:Y:S02]  /*0840*/  IADD3 R168, R169.reuse, 0x80, RZ ;  /* 0x00000080a9a87810 */ /* 0x040fe40007ffe0ff */
[C---:B------:R-:W-:Y:S01]  /*0850*/  IADD3 R167, R169.reuse, 0x100, RZ ;  /* 0x00000100a9a77810 */ /* 0x040fe20007ffe0ff */
[----:B------:R-:W-:-:S04]  /*0860*/  IMAD.WIDE.U32 R134, R169, R207, c[0x0][0x218] ;  /* 0x00008600a9867625 */ /* 0x000fc800078e00cf */
[----:B------:R-:W-:-:S04]  /*0870*/  IMAD.WIDE.U32 R132, R168, R207, c[0x0][0x218] ;  /* 0x00008600a8847625 */ /* 0x000fc800078e00cf */
[----:B-1----:R-:W-:Y:S01]  /*0880*/  IMAD.WIDE.U32 R2, R167, R207, c[0x0][0x218] ;  /* 0x00008600a7027625 */ /* 0x002fe200078e00cf */
[----:B--2---:R-:W-:-:S13]  /*0890*/  ISETP.GT.AND P1, PT, R110, RZ, PT ;  /* 0x000000ff6e00720c */ /* 0x004fda0003f24270 */
[----:B------:R-:W-:Y:S05]  /*08a0*/  @P1 BRA `(.L_x_352) ;  /* 0x000000b000001947 */ /* 0x000fea0003800000 */
[----:B0-----:R-:W-:Y:S01]  /*08b0*/  ISETP.NE.U32.AND P0, PT, RZ, c[0x0][0x218], PT ;  /* 0x00008600ff007a0c */ /* 0x001fe20003f05070 */
[----:B------:R-:W-:Y:S01]  /*08c0*/  HFMA2.MMA R108, -RZ, RZ, 0, 0 ;  /* 0x00000000ff6c7435 */ /* 0x000fe200000001ff */
[----:B------:R-:W-:Y:S02]  /*08d0*/  IMAD.MOV.U32 R113, RZ, RZ, RZ ;  /* 0x000000ffff717224 */ /* 0x000fe400078e00ff */
[----:B------:R-:W-:-:S13]  /*08e0*/  ISETP.NE.AND.EX P0, PT, RZ, c[0x0][0x21c], PT, P0 ;  /* 0x00008700ff007a0c */ /* 0x000fda0003f05300 */
[----:B------:R-:W-:Y:S05]  /*08f0*/  @!P0 BRA `(.L_x_353) ;  /* 0x00000fa000008947 */ /* 0x000fea0003800000 */
[----:B------:R0:W5:Y:S04]  /*0900*/  LDG.E.128 R84, [R134.64] ;  /* 0x0000000486547981 */ /* 0x000168000c1e1d00 */
[----:B------:R0:W5:Y:S04]  /*0910*/  LDG.E.128 R88, [R132.64] ;  /* 0x0000000484587981 */ /* 0x000168000c1e1d00 */
[----:B------:R0:W5:Y:S01]  /*0920*/  LDG.E.128 R92, [R2.64] ;  /* 0x00000004025c7981 */ /* 0x000162000c1e1d00 */
[----:B------:R-:W-:Y:S01]  /*0930*/  IMAD.MOV.U32 R113, RZ, RZ, RZ ;  /* 0x000000ffff717224 */ /* 0x000fe200078e00ff */
[----:B------:R-:W-:Y:S01]  /*0940*/  MOV R108, RZ ;  /* 0x000000ff006c7202 */ /* 0x000fe20000000f00 */
[----:B------:R-:W-:Y:S05]  /*0950*/  BRA `(.L_x_353) ;  /* 0x00000f4000007947 */ /* 0x000fea0003800000 */
.L_x_352:
[----:B0-----:R-:W-:-:S05]  /*0960*/  IADD3 R108, R110, -0x1, RZ ;  /* 0xffffffff6e6c7810 */ /* 0x001fca0007ffe0ff */
[----:B------:R-:W-:-:S05]  /*0970*/  IMAD R108, R108, c[0x0][0x168], RZ ;  /* 0x00005a006c6c7a24 */ /* 0x000fca00078e02ff */
[----:B------:R-:W-:-:S04]  /*0980*/  SHF.R.S32.HI R109, RZ, 0x1f, R108 ;  /* 0x0000001fff6d7819 */ /* 0x000fc8000001146c */
[----:B------:R-:W-:Y:S01]  /*0990*/  LEA.HI R111, R109, R108, RZ, 0x3 ;  /* 0x0000006c6d6f7211 */ /* 0x000fe200078f18ff */
[----:B------:R-:W-:-:S03]  /*09a0*/  IMAD.WIDE.U32 R108, R169, R207, c[0x0][0x188] ;  /* 0x00006200a96c7625 */ /* 0x000fc600078e00cf */
[----:B------:R-:W-:Y:S01]  /*09b0*/  LEA.HI.SX32 R128, R111, R136, 0x1d ;  /* 0x000000886f807211 */ /* 0x000fe200078feaff */
[----:B------:R-:W-:Y:S02]  /*09c0*/  IMAD.WIDE R170, R0, R205, c[0x0][0x1a0] ;  /* 0x0000680000aa7625 */ /* 0x000fe400078e02cd */
[----:B------:R-:W2:Y:S01]  /*09d0*/  LDG.E.128 R108, [R108.64] ;  /* 0x000000046c6c7981 */ /* 0x000ea2000c1e1d00 */
[C---:B------:R-:W-:Y:S01]  /*09e0*/  IADD3 R120, R128.reuse, 0x80, RZ ;  /* 0x0000008080787810 */ /* 0x040fe20007ffe0ff */
[-C--:B------:R-:W-:Y:S02]  /*09f0*/  IMAD.WIDE.U32 R112, R128, R207.reuse, c[0x0][0x208] ;  /* 0x0000820080707625 */ /* 0x080fe400078e00cf */
[----:B------:R-:W3:Y:S02]  /*0a00*/  LDG.E R170, [R170.64] ;  /* 0x00000004aaaa7981 */ /* 0x000ee4000c1e1900 */
[----:B------:R-:W-:-:S04]  /*0a10*/  IMAD.WIDE.U32 R116, R168, R207, c[0x0][0x188] ;  /* 0x00006200a8747625 */ /* 0x000fc800078e00cf */
[-C--:B------:R-:W-:Y:S01]  /*0a20*/  IMAD.WIDE.U32 R124, R167, R207.reuse, c[0x0][0x188] ;  /* 0x00006200a77c7625 */ /* 0x080fe200078e00cf */
[----:B------:R-:W-:Y:S01]  /*0a30*/  IADD3 R128, R128, 0x100, RZ ;  /* 0x0000010080807810 */ /* 0x000fe20007ffe0ff */
[----:B------:R-:W4:Y:S02]  /*0a40*/  LDG.E.128 R112, [R112.64] ;  /* 0x0000000470707981 */ /* 0x000f24000c1e1d00 */
[-C--:B------:R-:W-:Y:S02]  /*0a50*/  IMAD.WIDE.U32 R120, R120, R207.reuse, c[0x0][0x208] ;  /* 0x0000820078787625 */ /* 0x080fe400078e00cf */
[----:B------:R-:W4:Y:S04]  /*0a60*/  LDG.E.128 R116, [R116.64] ;  /* 0x0000000474747981 */ /* 0x000f28000c1e1d00 */
[----:B------:R-:W4:Y:S01]  /*0a70*/  LDG.E.128 R124, [R124.64] ;  /* 0x000000047c7c7981 */ /* 0x000f22000c1e1d00 */
[----:B------:R-:W-:-:S03]  /*0a80*/  IMAD.WIDE.U32 R128, R128, R207, c[0x0][0x208] ;  /* 0x0000820080807625 */ /* 0x000fc600078e00cf */
[----:B------:R-:W4:Y:S04]  /*0a90*/  LDG.E.128 R120, [R120.64] ;  /* 0x0000000478787981 */ /* 0x000f28000c1e1d00 */
[----:B------:R-:W4:Y:S01]  /*0aa0*/  LDG.E.128 R128, [R128.64] ;  /* 0x0000000480807981 */ /* 0x000f22000c1e1d00 */
[----:B------:R-:W-:-:S04]  /*0ab0*/  ISETP.NE.U32.AND P0, PT, RZ, c[0x0][0x218], PT ;  /* 0x00008600ff007a0c */ /* 0x000fc80003f05070 */
[----:B------:R-:W-:-:S13]  /*0ac0*/  ISETP.NE.AND.EX P0, PT, RZ, c[0x0][0x21c], PT, P0 ;  /* 0x00008700ff007a0c */ /* 0x000fda0003f05300 */
[----:B------:R0:W5:Y:S04]  /*0ad0*/  @P0 LDG.E.128 R84, [R134.64] ;  /* 0x0000000486540981 */ /* 0x000168000c1e1d00 */
[----:B------:R1:W5:Y:S04]  /*0ae0*/  @P0 LDG.E.128 R88, [R132.64] ;  /* 0x0000000484580981 */ /* 0x000368000c1e1d00 */
[----:B------:R2:W5:Y:S01]  /*0af0*/  @P0 LDG.E.128 R92, [R2.64] ;  /* 0x00000004025c0981 */ /* 0x000562000c1e1d00 */
[----:B------:R-:W-:Y:S02]  /*0b00*/  ISETP.NE.AND P0, PT, R196, RZ, PT ;  /* 0x000000ffc400720c */ /* 0x000fe40003f05270 */
[----:B--2---:R-:W-:-:S02]  /*0b10*/  PRMT R3, RZ, 0x5410, R108 ;  /* 0x00005410ff037816 */ /* 0x004fc4000000006c */
[----:B---3--:R-:W-:Y:S02]  /*0b20*/  FSEL R217, R170, RZ, !P0 ;  /* 0x000000ffaad97208 */ /* 0x008fe40004000000 */
[----:B------:R-:W-:Y:S02]  /*0b30*/  PRMT R108, RZ, 0x7610, R108 ;  /* 0x00007610ff6c7816 */ /* 0x000fe4000000006c */
[----:B0-----:R-:W-:Y:S01]  /*0b40*/  PRMT R134, RZ, 0x5410, R111 ;  /* 0x00005410ff867816 */ /* 0x001fe2000000006f */
[----:B------:R-:W-:Y:S01]  /*0b50*/  FADD.FTZ R179, -R217, R3 ;  /* 0x00000003d9b37221 */ /* 0x000fe20000010100 */
[----:B------:R-:W-:Y:S02]  /*0b60*/  PRMT R111, RZ, 0x7610, R111 ;  /* 0x00007610ff6f7816 */ /* 0x000fe4000000006f */
[--C-:B----4-:R-:W-:Y:S02]  /*0b70*/  PRMT R180, RZ, 0x5410, R113.reuse ;  /* 0x00005410ffb47816 */ /* 0x110fe40000000071 */
[----:B------:R-:W-:-:S02]  /*0b80*/  PRMT R183, RZ, 0x7610, R113 ;  /* 0x00007610ffb77816 */ /* 0x000fc40000000071 */
[----:B------:R-:W-:Y:S01]  /*0b90*/  PRMT R113, RZ, 0x5410, R117 ;  /* 0x00005410ff717816 */ /* 0x000fe20000000075 */
[----:B-----5:R-:W-:Y:S01]  /*0ba0*/  FMUL.FTZ R179, R166, R179 ;  /* 0x000000b3a6b37220 */ /* 0x020fe20000410000 */
[----:B-1----:R-:W-:Y:S02]  /*0bb0*/  PRMT R132, RZ, 0x5410, R109 ;  /* 0x00005410ff847816 */ /* 0x002fe4000000006d */
[----:B------:R-:W-:Y:S02]  /*0bc0*/  PRMT R176, RZ, 0x5410, R127 ;  /* 0x00005410ffb07816 */ /* 0x000fe4000000007f */
[----:B------:R-:W-:Y:S02]  /*0bd0*/  PRMT R178, RZ, 0x5410, R112 ;  /* 0x00005410ffb27816 */ /* 0x000fe40000000070 */
[----:B------:R-:W-:Y:S02]  /*0be0*/  PRMT R117, RZ, 0x7610, R117 ;  /* 0x00007610ff757816 */ /* 0x000fe40000000075 */
[----:B------:R-:W-:-:S02]  /*0bf0*/  PRMT R172, RZ, 0x5410, R119 ;  /* 0x00005410ffac7816 */ /* 0x000fc40000000077 */
[----:B------:R-:W-:Y:S01]  /*0c00*/  PRMT R174, RZ, 0x7610, R119 ;  /* 0x00007610ffae7816 */ /* 0x000fe20000000077 */
[----:B------:R-:W-:Y:S01]  /*0c10*/  FADD.FTZ R119, -R217, R108 ;  /* 0x0000006cd9777221 */ /* 0x000fe20000010100 */
[--C-:B------:R-:W-:Y:S02]  /*0c20*/  PRMT R192, RZ, 0x5410, R122.reuse ;  /* 0x00005410ffc07816 */ /* 0x100fe4000000007a */
[----:B------:R-:W-:Y:S02]  /*0c30*/  PRMT R193, RZ, 0x7610, R122 ;  /* 0x00007610ffc17816 */ /* 0x000fe4000000007a */
[----:B------:R-:W-:Y:S02]  /*0c40*/  PRMT R170, RZ, 0x5410, R126 ;  /* 0x00005410ffaa7816 */ /* 0x000fe4000000007e */
[--C-:B------:R-:W-:Y:S02]  /*0c50*/  PRMT R182, RZ, 0x5410, R114.reuse ;  /* 0x00005410ffb67816 */ /* 0x100fe40000000072 */
[----:B------:R-:W-:-:S02]  /*0c60*/  PRMT R185, RZ, 0x7610, R114 ;  /* 0x00007610ffb97816 */ /* 0x000fc40000000072 */
[--C-:B------:R-:W-:Y:S02]  /*0c70*/  PRMT R122, RZ, 0x5410, R125.reuse ;  /* 0x00005410ff7a7816 */ /* 0x100fe4000000007d */
[----:B------:R-:W-:Y:S01]  /*0c80*/  PRMT R175, RZ, 0x7610, R125 ;  /* 0x00007610ffaf7816 */ /* 0x000fe2000000007d */
[C---:B------:R-:W-:Y:S01]  /*0c90*/  FADD.FTZ R125, -R217.reuse, R111 ;  /* 0x0000006fd97d7221 */ /* 0x040fe20000010100 */
[----:B------:R-:W-:Y:S02]  /*0ca0*/  PRMT R181, RZ, 0x7610, R112 ;  /* 0x00007610ffb57816 */ /* 0x000fe40000000070 */
[----:B------:R-:W-:Y:S01]  /*0cb0*/  PRMT R114, RZ, 0x5410, R118 ;  /* 0x00005410ff727816 */ /* 0x000fe20000000076 */
[C---:B------:R-:W-:Y:S01]  /*0cc0*/  FADD.FTZ R215, -R217.reuse, R176 ;  /* 0x000000b0d9d77221 */ /* 0x040fe20000010100 */
[----:B------:R-:W-:Y:S01]  /*0cd0*/  PRMT R112, RZ, 0x5410, R116 ;  /* 0x00005410ff707816 */ /* 0x000fe20000000074 */
[C---:B------:R-:W-:Y:S01]  /*0ce0*/  FADD.FTZ R177, -R217.reuse, R132 ;  /* 0x00000084d9b17221 */ /* 0x040fe20000010100 */
[----:B------:R-:W-:Y:S01]  /*0cf0*/  PRMT R109, RZ, 0x7610, R109 ;  /* 0x00007610ff6d7816 */ /* 0x000fe2000000006d */
[C---:B------:R-:W-:Y:S01]  /*0d00*/  FADD.FTZ R187, -R217.reuse, R117 ;  /* 0x00000075d9bb7221 */ /* 0x040fe20000010100 */
[----:B------:R-:W-:Y:S01]  /*0d10*/  PRMT R133, RZ, 0x5410, R110 ;  /* 0x00005410ff857816 */ /* 0x000fe2000000006e */
[----:B------:R-:W-:Y:S01]  /*0d20*/  FADD.FTZ R211, -R217, R170 ;  /* 0x000000aad9d37221 */ /* 0x000fe20000010100 */
[--C-:B------:R-:W-:Y:S01]  /*0d30*/  PRMT R184, RZ, 0x5410, R115.reuse ;  /* 0x00005410ffb87816 */ /* 0x100fe20000000073 */
[----:B------:R-:W-:Y:S01]  /*0d40*/  FMUL.FTZ R176, R166, R119 ;  /* 0x00000077a6b07220 */ /* 0x000fe20000410000 */
[----:B------:R-:W-:Y:S01]  /*0d50*/  PRMT R116, RZ, 0x7610, R116 ;  /* 0x00007610ff747816 */ /* 0x000fe20000000074 */
[----:B------:R-:W-:Y:S01]  /*0d60*/  FFMA.FTZ R4, R179, R178, R4 ;  /* 0x000000b2b3047223 */ /* 0x000fe20000010004 */
[----:B------:R-:W-:Y:S01]  /*0d70*/  PRMT R115, RZ, 0x7610, R115 ;  /* 0x00007610ff737816 */ /* 0x000fe20000000073 */
[----:B------:R-:W-:-:S02]  /*0d80*/  FADD.FTZ R72, R72, R178 ;  /* 0x000000b248487221 */ /* 0x000fc40000010000 */
[C---:B------:R-:W-:Y:S02]  /*0d90*/  FMUL.FTZ R170, R166.reuse, R125 ;  /* 0x0000007da6aa7220 */ /* 0x040fe40000410000 */
[----:B------:R-:W-:Y:S01]  /*0da0*/  FMUL.FTZ R178, R137, R178 ;  /* 0x000000b289b27220 */ /* 0x000fe20000410000 */
[--C-:B------:R-:W-:Y:S01]  /*0db0*/  PRMT R190, RZ, 0x5410, R121.reuse ;  /* 0x00005410ffbe7816 */ /* 0x100fe20000000079 */
[C---:B------:R-:W-:Y:S01]  /*0dc0*/  FADD.FTZ R195, -R217.reuse, R114 ;  /* 0x00000072d9c37221 */ /* 0x040fe20000010100 */
[----:B------:R-:W-:Y:S01]  /*0dd0*/  PRMT R191, RZ, 0x7610, R121 ;  /* 0x00007610ffbf7816 */ /* 0x000fe20000000079 */
[C---:B------:R-:W-:Y:S01]  /*0de0*/  FADD.FTZ R121, -R217.reuse, R109 ;  /* 0x0000006dd9797221 */ /* 0x040fe20000010100 */
[----:B------:R-:W-:Y:S01]  /*0df0*/  PRMT R198, RZ, 0x7610, R127 ;  /* 0x00007610ffc67816 */ /* 0x000fe2000000007f */
[C---:B------:R-:W-:Y:S01]  /*0e00*/  FADD.FTZ R133, -R217.reuse, R133 ;  /* 0x00000085d9857221 */ /* 0x040fe20000010100 */
[----:B------:R-:W-:Y:S01]  /*0e10*/  PRMT R117, RZ, 0x5410, R128 ;  /* 0x00005410ff757816 */ /* 0x000fe20000000080 */
[----:B------:R-:W-:Y:S01]  /*0e20*/  FADD.FTZ R127, -R217, R116 ;  /* 0x00000074d97f7221 */ /* 0x000fe20000010100 */
[----:B------:R-:W-:Y:S01]  /*0e30*/  PRMT R114, RZ, 0x7610, R128 ;  /* 0x00007610ff727816 */ /* 0x000fe20000000080 */
[----:B------:R-:W-:-:S02]  /*0e40*/  FMUL.FTZ R177, R166, R177 ;  /* 0x000000b1a6b17220 */ /* 0x000fc40000410000 */
[----:B------:R-:W-:Y:S02]  /*0e50*/  FMUL.FTZ R128, R166, R187 ;  /* 0x000000bba6807220 */ /* 0x000fe40000410000 */
[-C--:B------:R-:W-:Y:S02]  /*0e60*/  FFMA.FTZ R5, R176, R181.reuse, R5 ;  /* 0x000000b5b0057223 */ /* 0x080fe40000010005 */
[----:B------:R-:W-:Y:S02]  /*0e70*/  FADD.FTZ R73, R73, R181 ;  /* 0x000000b549497221 */ /* 0x000fe40000010000 */
[----:B------:R-:W-:Y:S02]  /*0e80*/  FMUL.FTZ R181, R138, R181 ;  /* 0x000000b58ab57220 */ /* 0x000fe40000410000 */
[----:B------:R-:W-:Y:S02]  /*0e90*/  FFMA.FTZ R11, R170, R115, R11 ;  /* 0x00000073aa0b7223 */ /* 0x000fe4000001000b */
[----:B------:R-:W-:-:S02]  /*0ea0*/  FADD.FTZ R71, R71, R115 ;  /* 0x0000007347477221 */ /* 0x000fc40000010000 */
[----:B------:R-:W-:Y:S02]  /*0eb0*/  FMUL.FTZ R187, R144, R115 ;  /* 0x0000007390bb7220 */ /* 0x000fe40000410000 */
[----:B------:R-:W-:Y:S01]  /*0ec0*/  FADD.FTZ R116, RZ, R178 ;  /* 0x000000b2ff747221 */ /* 0x000fe20000010000 */
[----:B------:R-:W-:Y:S01]  /*0ed0*/  PRMT R110, RZ, 0x7610, R110 ;  /* 0x00007610ff6e7816 */ /* 0x000fe2000000006e */
[----:B------:R-:W-:Y:S02]  /*0ee0*/  FFMA.FTZ R115, R179, R178, RZ ;  /* 0x000000b2b3737223 */ /* 0x000fe400000100ff */
[C---:B------:R-:W-:Y:S02]  /*0ef0*/  FADD.FTZ R201, -R217.reuse, R174 ;  /* 0x000000aed9c97221 */ /* 0x040fe40000010100 */
[----:B------:R-:W-:Y:S02]  /*0f00*/  FADD.FTZ R209, -R217, R175 ;  /* 0x000000afd9d17221 */ /* 0x000fe40000010100 */
[----:B------:R-:W-:-:S02]  /*0f10*/  FMUL.FTZ R174, R166, R121 ;  /* 0x00000079a6ae7220 */ /* 0x000fc40000410000 */
[----:B------:R-:W-:Y:S02]  /*0f20*/  FMUL.FTZ R175, R166, R133 ;  /* 0x00000085a6af7220 */ /* 0x000fe40000410000 */
[-C--:B------:R-:W-:Y:S02]  /*0f30*/  FFMA.FTZ R6, R177, R180.reuse, R6 ;  /* 0x000000b4b1067223 */ /* 0x080fe40000010006 */
[----:B------:R-:W-:Y:S02]  /*0f40*/  FADD.FTZ R74, R74, R180 ;  /* 0x000000b44a4a7221 */ /* 0x000fe40000010000 */
[----:B------:R-:W-:Y:S02]  /*0f50*/  FMUL.FTZ R180, R139, R180 ;  /* 0x000000b48bb47220 */ /* 0x000fe40000410000 */
[----:B------:R-:W-:Y:S01]  /*0f60*/  FADD.FTZ R133, R116, R181 ;  /* 0x000000b574857221 */ /* 0x000fe20000010000 */
[----:B------:R-:W-:Y:S01]  /*0f70*/  PRMT R194, RZ, 0x5410, R123 ;  /* 0x00005410ffc27816 */ /* 0x000fe2000000007b */
[----:B------:R-:W-:Y:S01]  /*0f80*/  FFMA.FTZ R115, R176, R181, R115 ;  /* 0x000000b5b0737223 */ /* 0x000fe20000010073 */
[----:B------:R-:W-:Y:S01]  /*0f90*/  PRMT R2, RZ, 0x7610, R123 ;  /* 0x00007610ff027816 */ /* 0x000fe2000000007b */
[----:B------:R-:W-:-:S02]  /*0fa0*/  FADD.FTZ R123, -R217, R110 ;  /* 0x0000006ed97b7221 */ /* 0x000fc40000010100 */
[-C--:B------:R-:W-:Y:S02]  /*0fb0*/  FFMA.FTZ R7, R174, R183.reuse, R7 ;  /* 0x000000b7ae077223 */ /* 0x080fe40000010007 */
[----:B------:R-:W-:Y:S02]  /*0fc0*/  FADD.FTZ R75, R75, R183 ;  /* 0x000000b74b4b7221 */ /* 0x000fe40000010000 */
[----:B------:R-:W-:Y:S02]  /*0fd0*/  FMUL.FTZ R183, R140, R183 ;  /* 0x000000b78cb77220 */ /* 0x000fe40000410000 */
[----:B------:R-:W-:Y:S02]  /*0fe0*/  FADD.FTZ R116, R133, R180 ;  /* 0x000000b485747221 */ /* 0x000fe40000010000 */
[----:B------:R-:W-:Y:S02]  /*0ff0*/  FFMA.FTZ R115, R177, R180, R115 ;  /* 0x000000b4b1737223 */ /* 0x000fe40000010073 */
[----:B------:R-:W-:-:S02]  /*1000*/  FADD.FTZ R199, -R217, R172 ;  /* 0x000000acd9c77221 */ /* 0x000fc40000010100 */
[----:B------:R-:W-:Y:S02]  /*1010*/  FADD.FTZ R173, -R217, R134 ;  /* 0x00000086d9ad7221 */ /* 0x000fe40000010100 */
        /* <DEDUP_REMOVED lines=12> */
[----:B------:R-:W-:Y:S02]  /*10e0*/  FADD.FTZ R171, -R217, R112 ;  /* 0x00000070d9ab7221 */ /* 0x000fe40000010100 */
[-C--:B------:R-:W-:Y:S02]  /*10f0*/  FFMA.FTZ R10, R173, R184.reuse, R10 ;  /* 0x000000b8ad0a7223 */ /* 0x080fe4000001000a */
[----:B------:R-:W-:Y:S02]  /*1100*/  FADD.FTZ R70, R70, R184 ;  /* 0x000000b846467221 */ /* 0x000fe40000010000 */
[----:B------:R-:W-:Y:S02]  /*1110*/  FMUL.FTZ R184, R143, R184 ;  /* 0x000000b88fb87220 */ /* 0x000fe40000410000 */
[----:B------:R-:W-:Y:S01]  /*1120*/  FADD.FTZ R133, R116, R185 ;  /* 0x000000b974857221 */ /* 0x000fe20000010000 */
[----:B------:R-:W-:Y:S01]  /*1130*/  PRMT R186, RZ, 0x5410, R120 ;  /* 0x00005410ffba7816 */ /* 0x000fe20000000078 */
[----:B------:R-:W-:-:S02]  /*1140*/  FFMA.FTZ R115, R172, R185, R115 ;  /* 0x000000b9ac737223 */ /* 0x000fc40000010073 */
[C---:B------:R-:W-:Y:S02]  /*1150*/  FMUL.FTZ R171, R166.reuse, R171 ;  /* 0x000000aba6ab7220 */ /* 0x040fe40000410000 */
[----:B------:R-:W-:Y:S01]  /*1160*/  FADD.FTZ R116, R133, R184 ;  /* 0x000000b885747221 */ /* 0x000fe20000010000 */
[----:B------:R-:W-:Y:S01]  /*1170*/  PRMT R189, RZ, 0x7610, R120 ;  /* 0x00007610ffbd7816 */ /* 0x000fe20000000078 */
[----:B------:R-:W-:Y:S01]  /*1180*/  FFMA.FTZ R115, R173, R184, R115 ;  /* 0x000000b8ad737223 */ /* 0x000fe20000010073 */
[--C-:B------:R-:W-:Y:S01]  /*1190*/  PRMT R111, RZ, 0x5410, R130.reuse ;  /* 0x00005410ff6f7816 */ /* 0x100fe20000000082 */
[----:B------:R-:W-:Y:S01]  /*11a0*/  FADD.FTZ R135, -R217, R113 ;  /* 0x00000071d9877221 */ /* 0x000fe20000010100 */
[----:B------:R-:W-:Y:S01]  /*11b0*/  PRMT R110, RZ, 0x7610, R130 ;  /* 0x00007610ff6e7816 */ /* 0x000fe20000000082 */
[----:B------:R-:W-:Y:S02]  /*11c0*/  FMUL.FTZ R130, R166, R127 ;  /* 0x0000007fa6827220 */ /* 0x000fe40000410000 */
[----:B------:R-:W-:-:S02]  /*11d0*/  FFMA.FTZ R12, R171, R186, R12 ;  /* 0x000000baab0c7223 */ /* 0x000fc4000001000c */
[----:B------:R-:W-:Y:S02]  /*11e0*/  FADD.FTZ R64, R64, R186 ;  /* 0x000000ba40407221 */ /* 0x000fe40000010000 */
[----:B------:R-:W-:Y:S02]  /*11f0*/  FMUL.FTZ R186, R145, R186 ;  /* 0x000000ba91ba7220 */ /* 0x000fe40000410000 */
[----:B------:R-:W-:Y:S01]  /*1200*/  FADD.FTZ R133, R116, R187 ;  /* 0x000000bb74857221 */ /* 0x000fe20000010000 */
[----:B------:R-:W-:Y:S01]  /*1210*/  PRMT R109, RZ, 0x5410, R131 ;  /* 0x00005410ff6d7816 */ /* 0x000fe20000000083 */
[----:B------:R-:W-:Y:S01]  /*1220*/  FFMA.FTZ R115, R170, R187, R115 ;  /* 0x000000bbaa737223 */ /* 0x000fe20000010073 */
        /* <DEDUP_REMOVED lines=9> */
[-C--:B------:R-:W-:Y:S02]  /*12c0*/  FFMA.FTZ R14, R131, R190.reuse, R14 ;  /* 0x000000be830e7223 */ /* 0x080fe4000001000e */
[----:B------:R-:W-:Y:S01]  /*12d0*/  FADD.FTZ R66, R66, R190 ;  /* 0x000000be42427221 */ /* 0x000fe20000010000 */
[----:B------:R-:W-:Y:S01]  /*12e0*/  PRMT R124, RZ, 0x7610, R124 ;  /* 0x00007610ff7c7816 */ /* 0x000fe2000000007c */
[----:B------:R-:W-:Y:S01]  /*12f0*/  FMUL.FTZ R190, R147, R190 ;  /* 0x000000be93be7220 */ /* 0x000fe20000410000 */
[----:B------:R-:W-:Y:S01]  /*1300*/  PRMT R126, RZ, 0x7610, R126 ;  /* 0x00007610ff7e7816 */ /* 0x000fe2000000007e */
[----:B------:R-:W-:Y:S01]  /*1310*/  FADD.FTZ R133, R116, R189 ;  /* 0x000000bd74857221 */ /* 0x000fe20000010000 */
[----:B------:R-:W-:Y:S01]  /*1320*/  PRMT R113, RZ, 0x5410, R129 ;  /* 0x00005410ff717816 */ /* 0x000fe20000000081 */
[----:B------:R-:W-:Y:S01]  /*1330*/  FFMA.FTZ R115, R130, R189, R115 ;  /* 0x000000bd82737223 */ /* 0x000fe20000010073 */
[----:B------:R-:W-:Y:S01]  /*1340*/  PRMT R112, RZ, 0x7610, R129 ;  /* 0x00007610ff707816 */ /* 0x000fe20000000081 */
[----:B------:R-:W-:-:S02]  /*1350*/  FADD.FTZ R197, -R217, R118 ;  /* 0x00000076d9c57221 */ /* 0x000fc40000010100 */
[----:B------:R-:W-:Y:S02]  /*1360*/  FMUL.FTZ R129, R166, R195 ;  /* 0x000000c3a6817220 */ /* 0x000fe40000410000 */
[-C--:B------:R-:W-:Y:S02]  /*1370*/  FFMA.FTZ R15, R128, R191.reuse, R15 ;  /* 0x000000bf800f7223 */ /* 0x080fe4000001000f */
[----:B------:R-:W-:Y:S02]  /*1380*/  FADD.FTZ R67, R67, R191 ;  /* 0x000000bf43437221 */ /* 0x000fe40000010000 */
[----:B------:R-:W-:Y:S02]  /*1390*/  FMUL.FTZ R191, R148, R191 ;  /* 0x000000bf94bf7220 */ /* 0x000fe40000410000 */
[----:B------:R-:W-:Y:S02]  /*13a0*/  FADD.FTZ R116, R133, R190 ;  /* 0x000000be85747221 */ /* 0x000fe40000010000 */
[----:B------:R-:W-:-:S02]  /*13b0*/  FFMA.FTZ R115, R131, R190, R115 ;  /* 0x000000be83737223 */ /* 0x000fc40000010073 */
[C---:B------:R-:W-:Y:S02]  /*13c0*/  FADD.FTZ R205, -R217.reuse, R124 ;  /* 0x0000007cd9cd7221 */ /* 0x040fe40000010100 */
[C---:B------:R-:W-:Y:S02]  /*13d0*/  FADD.FTZ R213, -R217.reuse, R126 ;  /* 0x0000007ed9d57221 */ /* 0x040fe40000010100 */
[----:B------:R-:W-:Y:S02]  /*13e0*/  FADD.FTZ R203, -R217, R120 ;  /* 0x00000078d9cb7221 */ /* 0x000fe40000010100 */
[C---:B------:R-:W-:Y:S02]  /*13f0*/  FMUL.FTZ R126, R166.reuse, R197 ;  /* 0x000000c5a67e7220 */ /* 0x040fe40000410000 */
[----:B------:R-:W-:Y:S02]  /*1400*/  FMUL.FTZ R124, R166, R201 ;  /* 0x000000c9a67c7220 */ /* 0x000fe40000410000 */
[----:B------:R-:W-:-:S02]  /*1410*/  FFMA.FTZ R16, R129, R192, R16 ;  /* 0x000000c081107223 */ /* 0x000fc40000010010 */
[----:B------:R-:W-:Y:S02]  /*1420*/  FADD.FTZ R60, R60, R192 ;  /* 0x000000c03c3c7221 */ /* 0x000fe40000010000 */
[----:B------:R-:W-:Y:S02]  /*1430*/  FMUL.FTZ R192, R149, R192 ;  /* 0x000000c095c07220 */ /* 0x000fe40000410000 */
[----:B------:R-:W-:Y:S02]  /*1440*/  FADD.FTZ R133, R116, R191 ;  /* 0x000000bf74857221 */ /* 0x000fe40000010000 */
[----:B------:R-:W-:Y:S02]  /*1450*/  FFMA.FTZ R115, R128, R191, R115 ;  /* 0x000000bf80737223 */ /* 0x000fe40000010073 */
[C---:B------:R-:W-:Y:S02]  /*1460*/  FMUL.FTZ R127, R166.reuse, R199 ;  /* 0x000000c7a67f7220 */ /* 0x040fe40000410000 */
[----:B------:R-:W-:-:S02]  /*1470*/  FMUL.FTZ R125, R166, R203 ;  /* 0x000000cba67d7220 */ /* 0x000fc40000410000 */
[-C--:B------:R-:W-:Y:S02]  /*1480*/  FFMA.FTZ R17, R126, R193.reuse, R17 ;  /* 0x000000c17e117223 */ /* 0x080fe40000010011 */
[----:B------:R-:W-:Y:S02]  /*1490*/  FADD.FTZ R61, R61, R193 ;  /* 0x000000c13d3d7221 */ /* 0x000fe40000010000 */
[-C--:B------:R-:W-:Y:S02]  /*14a0*/  FFMA.FTZ R19, R124, R2.reuse, R19 ;  /* 0x000000027c137223 */ /* 0x080fe40000010013 */
[----:B------:R-:W-:Y:S02]  /*14b0*/  FADD.FTZ R63, R63, R2 ;  /* 0x000000023f3f7221 */ /* 0x000fe40000010000 */
[----:B------:R-:W-:Y:S02]  /*14c0*/  FMUL.FTZ R195, R152, R2 ;  /* 0x0000000298c37220 */ /* 0x000fe40000410000 */
[----:B------:R-:W-:-:S02]  /*14d0*/  FMUL.FTZ R193, R150, R193 ;  /* 0x000000c196c17220 */ /* 0x000fc40000410000 */
[----:B------:R-:W-:Y:S02]  /*14e0*/  FADD.FTZ R2, R133, R192 ;  /* 0x000000c085027221 */ /* 0x000fe40000010000 */
[----:B------:R-:W-:Y:S02]  /*14f0*/  FFMA.FTZ R115, R129, R192, R115 ;  /* 0x000000c081737223 */ /* 0x000fe40000010073 */
[C---:B------:R-:W-:Y:S02]  /*1500*/  FADD.FTZ R3, -R217.reuse, R198 ;  /* 0x000000c6d9037221 */ /* 0x040fe40000010100 */
[----:B------:R-:W-:Y:S02]  /*1510*/  FADD.FTZ R207, -R217, R122 ;  /* 0x0000007ad9cf7221 */ /* 0x000fe40000010100 */
[----:B------:R-:W-:Y:S02]  /*1520*/  FFMA.FTZ R18, R127, R194, R18 ;  /* 0x000000c27f127223 */ /* 0x000fe40000010012 */
[----:B------:R-:W-:-:S02]  /*1530*/  FADD.FTZ R62, R62, R194 ;  /* 0x000000c23e3e7221 */ /* 0x000fc40000010000 */
[-C--:B------:R-:W-:Y:S02]  /*1540*/  FFMA.FTZ R20, R125, R117.reuse, R20 ;  /* 0x000000757d147223 */ /* 0x080fe40000010014 */
[----:B------:R-:W-:Y:S02]  /*1550*/  FADD.FTZ R56, R56, R117 ;  /* 0x0000007538387221 */ /* 0x000fe40000010000 */
[----:B------:R-:W-:Y:S02]  /*1560*/  FMUL.FTZ R198, R154, R117 ;  /* 0x000000759ac67220 */ /* 0x000fe40000410000 */
[----:B------:R-:W-:Y:S02]  /*1570*/  FMUL.FTZ R194, R151, R194 ;  /* 0x000000c297c27220 */ /* 0x000fe40000410000 */
[----:B------:R-:W-:Y:S02]  /*1580*/  FADD.FTZ R117, R2, R193 ;  /* 0x000000c102757221 */ /* 0x000fe40000010000 */
[----:B------:R-:W-:-:S02]  /*1590*/  FFMA.FTZ R115, R126, R193, R115 ;  /* 0x000000c17e737223 */ /* 0x000fc40000010073 */
        /* <DEDUP_REMOVED lines=8> */
[----:B------:R-:W-:Y:S02]  /*1620*/  FADD.FTZ R2, R113, R198 ;  /* 0x000000c671027221 */ /* 0x000fe40000010000 */
[----:B------:R-:W-:Y:S02]  /*1630*/  FMUL.FTZ R122, R166, R205 ;  /* 0x000000cda67a7220 */ /* 0x000fe40000410000 */
[----:B------:R-:W-:Y:S02]  /*1640*/  FMUL.FTZ R197, R155, R114 ;  /* 0x000000729bc57220 */ /* 0x000fe40000410000 */
[----:B------:R-:W-:-:S02]  /*1650*/  FFMA.FTZ R113, R125, R198, R115 ;  /* 0x000000c67d717223 */ /* 0x000fc40000010073 */
[----:B------:R-:W-:Y:S02]  /*1660*/  FADD.FTZ R115, R2, R197 ;  /* 0x000000c502737221 */ /* 0x000fe40000010000 */
[----:B------:R-:W-:Y:S02]  /*1670*/  FFMA.FTZ R113, R122, R197, R113 ;  /* 0x000000c57a717223 */ /* 0x000fe40000010071 */
[C---:B------:R-:W-:Y:S02]  /*1680*/  FMUL.FTZ R121, R166.reuse, R211 ;  /* 0x000000d3a6797220 */ /* 0x040fe40000410000 */
[----:B------:R-:W-:Y:S02]  /*1690*/  FMUL.FTZ R120, R166, R209 ;  /* 0x000000d1a6787220 */ /* 0x000fe40000410000 */
        /* <DEDUP_REMOVED lines=13> */
[----:B------:R-:W-:-:S02]  /*1770*/  FFMA.FTZ R26, R119, R109, R26 ;  /* 0x0000006d771a7223 */ /* 0x000fc4000001001a */
[----:B------:R-:W-:Y:S02]  /*1780*/  FADD.FTZ R54, R54, R109 ;  /* 0x0000006d36367221 */ /* 0x000fe40000010000 */
[----:B------:R-:W-:Y:S02]  /*1790*/  FMUL.FTZ R204, R164, R109 ;  /* 0x0000006da4cc7220 */ /* 0x000fe40000410000 */
[----:B------:R-:W-:Y:S02]  /*17a0*/  FADD.FTZ R109, R2, R201 ;  /* 0x000000c9026d7221 */ /* 0x000fe40000010000 */
[----:B------:R-:W-:Y:S02]  /*17b0*/  FFMA.FTZ R113, R118, R201, R113 ;  /* 0x000000c976717223 */ /* 0x000fe40000010071 */
[----:B------:R-:W-:Y:S02]  /*17c0*/  FMUL.FTZ R206, R166, R3 ;  /* 0x00000003a6ce7220 */ /* 0x000fe40000410000 */
[----:B------:R-:W-:-:S02]  /*17d0*/  FMUL.FTZ R203, R165, R108 ;  /* 0x0000006ca5cb7220 */ /* 0x000fc40000410000 */
[----:B------:R-:W-:Y:S02]  /*17e0*/  FADD.FTZ R2, R109, R204 ;  /* 0x000000cc6d027221 */ /* 0x000fe40000010000 */
[----:B------:R-:W-:Y:S02]  /*17f0*/  FFMA.FTZ R113, R119, R204, R113 ;  /* 0x000000cc77717223 */ /* 0x000fe40000010071 */
        /* <DEDUP_REMOVED lines=8> */
[----:B------:R-:W-:Y:S02]  /*1880*/  FADD.FTZ R108, R2, R203 ;  /* 0x000000cb026c7221 */ /* 0x000fe40000010000 */
[----:B------:R-:W-:-:S02]  /*1890*/  FFMA.FTZ R113, R206, R203, R113 ;  /* 0x000000cbce717223 */ /* 0x000fc40000010071 */
.L_x_353:
[----:B------:R-:W-:Y:S05]  /*18a0*/  BSYNC B0 ;  /* 0x0000000000007941 */ /* 0x000fea0003800000 */
.L_x_351:
[----:B0-----:R-:W0:Y:S01]  /*18b0*/  S2R R2, SR_TID.X ;  /* 0x0000000000027919 */ /* 0x001e220000002100 */
[----:B------:R-:W-:-:S02]  /*18c0*/  LOP3.LUT P2, RZ, R153, 0xff, RZ, 0xc0, !PT ;  /* 0x000000ff99ff7812 */ /* 0x000fc4000784c0ff */
[----:B0-----:R-:W-:Y:S02]  /*18d0*/  SHF.R.U32.HI R109, RZ, 0x5, R2 ;  /* 0x00000005ff6d7819 */ /* 0x001fe40000011602 */
[----:B------:R-:W-:Y:S02]  /*18e0*/  LOP3.LUT P0, RZ, R2, 0x1f, RZ, 0xc0, !PT ;  /* 0x0000001f02ff7812 */ /* 0x000fe4000780c0ff */
[----:B------:R-:W-:-:S07]  /*18f0*/  LOP3.LUT R133, R109, 0x7fffffc, RZ, 0xc0, !PT ;  /* 0x07fffffc6d857812 */ /* 0x000fce00078ec0ff */
[----:B------:R-:W-:Y:S01]  /*1900*/  @!P2 IADD3 R133, R133, 0x4, RZ ;  /* 0x000000048585a810 */ /* 0x000fe20007ffe0ff */
[----:B------:R-:W-:Y:S05]  /*1910*/  BRA.DIV ~URZ, `(.L_x_354) ;  /* 0x00002a527f007947 */ /* 0x000fea000b800000 */
[----:B------:R0:W1:Y:S02]  /*1920*/  SHFL.DOWN PT, R111, R108, 0x10, 0x1f ;  /* 0x0a001f006c6f7f89 */ /* 0x00006400000e0000 */
.L_x_433:
[----:B------:R-:W-:Y:S05]  /*1930*/  BRA.DIV ~URZ, `(.L_x_355) ;  /* 0x00002ab27f007947 */ /* 0x000fea000b800000 */
        /* <DEDUP_REMOVED lines=17> */
.L_x_434:
[----:B-----5:R-:W-:Y:S01]  /*1a50*/  ISETP.GE.AND P2, PT, R188, 0x1, PT ;  /* 0x00000001bc00780c */ /* 0x020fe20003f46270 */
[----:B------:R-:W-:Y:S01]  /*1a60*/  IMAD.MOV.U32 R132, RZ, RZ, RZ ;  /* 0x000000ffff847224 */ /* 0x000fe200078e00ff */
[----:B------:R-:W-:Y:S01]  /*1a70*/  @!P0 LOP3.LUT R108, R109, 0x3, RZ, 0xc0, !PT ;  /* 0x000000036d6c8812 */ /* 0x000fe200078ec0ff */
[----:B--2---:R-:W-:Y:S01]  /*1a80*/  FADD.FTZ R2, R112, R113 ;  /* 0x0000007170027221 */ /* 0x004fe20000010000 */
[----:B------:R-:W-:Y:S03]  /*1a90*/  WARPSYNC 0xffffffff ;  /* 0xffffffff00007948 */ /* 0x000fe60003800000 */
[----:B------:R-:W-:-:S06]  /*1aa0*/  @!P0 IMAD.IADD R134, R133, 0x1, R108 ;  /* 0x0000000185868824 */ /* 0x000fcc00078e026c */
[----:B------:R-:W-:Y:S02]  /*1ab0*/  @P2 IADD3 R188, R188, -0x1, RZ ;  /* 0xffffffffbcbc2810 */ /* 0x000fe40007ffe0ff */
[----:B------:R-:W-:-:S03]  /*1ac0*/  @P2 MOV R117, 0x10 ;  /* 0x0000001000752802 */ /* 0x000fc60000000f00 */
[----:B------:R-:W-:-:S05]  /*1ad0*/  @P2 IMAD R188, R188, c[0x0][0x168], RZ ;  /* 0x00005a00bcbc2a24 */ /* 0x000fca00078e02ff */
[----:B------:R-:W-:-:S04]  /*1ae0*/  @P2 SHF.R.S32.HI R3, RZ, 0x1f, R188 ;  /* 0x0000001fff032819 */ /* 0x000fc800000114bc */
[----:B------:R-:W-:-:S04]  /*1af0*/  @P2 LEA.HI R3, R3, R188, RZ, 0x3 ;  /* 0x000000bc03032211 */ /* 0x000fc800078f18ff */
[----:B------:R-:W-:Y:S01]  /*1b00*/  @P2 LEA.HI.SX32 R132, R3, R136, 0x1d ;  /* 0x0000008803842211 */ /* 0x000fe200078feaff */
[----:B-1----:R-:W-:-:S04]  /*1b10*/  FADD.FTZ R3, R114, R115 ;  /* 0x0000007372037221 */ /* 0x002fc80000010000 */
[----:B------:R-:W-:Y:S01]  /*1b20*/  @P2 IMAD.WIDE.U32 R116, R132, R117, c[0x0][0x170] ;  /* 0x00005c0084742625 */ /* 0x000fe200078e0075 */
[----:B------:R-:W-:Y:S04]  /*1b30*/  @!P0 STS.64 [R134.X8+0x3000], R2 ;  /* 0x0030000286008388 */ /* 0x000fe80000008a00 */
[----:B------:R-:W-:Y:S06]  /*1b40*/  BAR.SYNC.DEFER_BLOCKING 0x0 ;  /* 0x0000000000007b1d */ /* 0x000fec0000010000 */
[----:B------:R1:W5:Y:S01]  /*1b50*/  @P2 LDG.E.128 R96, [R116.64] ;  /* 0x0000000474602981 */ /* 0x000362000c1e1d00 */
[----:B------:R-:W-:Y:S03]  /*1b60*/  BSSY B0, `(.L_x_356) ;  /* 0x0000021000007945 */ /* 0x000fe60003800000 */
[----:B------:R-:W2:Y:S04]  /*1b70*/  LDS.128 R108, [R133.X8+0x3000] ;  /* 0x00300000856c7984 */ /* 0x000ea80000008c00 */
[----:B0-----:R-:W0:Y:S01]  /*1b80*/  LDS.128 R112, [R133.X8+0x3010] ;  /* 0x0030100085707984 */ /* 0x001e220000008c00 */
[----:B--2---:R-:W-:-:S02]  /*1b90*/  FADD.FTZ R135, RZ, R108 ;  /* 0x0000006cff877221 */ /* 0x004fc40000010000 */
        /* <DEDUP_REMOVED lines=8> */
[----:B------:R-:W-:Y:S01]  /*1c20*/  FMUL.FTZ R111, R108, c[0x0][0x1e0] ;  /* 0x000078006c6f7a20 */ /* 0x000fe20000410000 */
[----:B------:R-:W-:Y:S05]  /*1c30*/  @P1 BRA `(.L_x_357) ;  /* 0x0000008000001947 */ /* 0x000fea0003800000 */
[----:B-1----:R-:W-:Y:S01]  /*1c40*/  ULDC.64 UR6, c[0x0][0x218] ;  /* 0x0000860000067ab9 */ /* 0x002fe20000000a00 */
[----:B------:R-:W-:Y:S01]  /*1c50*/  HFMA2.MMA R3, -RZ, RZ, 0, 0 ;  /* 0x00000000ff037435 */ /* 0x000fe200000001ff */
[----:B------:R-:W-:-:S04]  /*1c60*/  UISETP.NE.U32.AND UP0, UPT, URZ, UR6, UPT ;  /* 0x000000063f00728c */ /* 0x000fc8000bf05070 */
[----:B------:R-:W-:-:S06]  /*1c70*/  UISETP.NE.AND.EX UP0, UPT, URZ, UR7, UPT, UP0 ;  /* 0x000000073f00728c */ /* 0x000fcc000bf05300 */
[----:B------:R-:W-:-:S13]  /*1c80*/  PLOP3.LUT P3, PT, PT, PT, UP0, 0x80, 0x0 ;  /* 0x000000000000781c */ /* 0x000fda0003f6f008 */
[----:B------:R-:W-:Y:S05]  /*1c90*/  @!P3 BRA `(.L_x_358) ;  /* 0x000000d00000b947 */ /* 0x000fea0003800000 */
[----:B------:R-:W-:Y:S01]  /*1ca0*/  PRMT R3, RZ, 0x5410, R84 ;  /* 0x00005410ff037816 */ /* 0x000fe20000000054 */
[----:B------:R-:W-:Y:S05]  /*1cb0*/  BRA `(.L_x_358) ;  /* 0x000000b000007947 */ /* 0x000fea0003800000 */
.L_x_357:
[----:B-1----:R-:W-:Y:S01]  /*1cc0*/  ULDC.64 UR6, c[0x0][0x218] ;  /* 0x0000860000067ab9 */ /* 0x002fe20000000a00 */
        /* <DEDUP_REMOVED lines=10> */
.L_x_358:
[----:B------:R-:W-:Y:S05]  /*1d70*/  BSYNC B0 ;  /* 0x0000000000007941 */ /* 0x000fea0003800000 */
.L_x_356:
[----:B------:R-:W-:Y:S01]  /*1d80*/  ISETP.NE.U32.AND P0, PT, RZ, c[0x0][0x258], PT ;  /* 0x00009600ff007a0c */ /* 0x000fe20003f05070 */
[----:B------:R-:W-:Y:S01]  /*1d90*/  @P2 FMUL.FTZ R109, R3, c[0x0][0x1ec] ;  /* 0x00007b00036d2a20 */ /* 0x000fe20000410000 */
[----:B------:R-:W-:Y:S01]  /*1da0*/  @P2 PRMT R2, RZ, 0x5410, R156 ;  /* 0x00005410ff022816 */ /* 0x000fe2000000009c */
[----:B------:R-:W-:Y:S01]  /*1db0*/  BSSY B0, `(.L_x_359) ;  /* 0x0000015000007945 */ /* 0x000fe20003800000 */
[----:B------:R-:W-:-:S03]  /*1dc0*/  ISETP.NE.AND.EX P0, PT, RZ, c[0x0][0x25c], PT, P0 ;  /* 0x00009700ff007a0c */ /* 0x000fc60003f05300 */
[----:B------:R-:W-:-:S05]  /*1dd0*/  @P2 FMUL.FTZ R2, R109, R2 ;  /* 0x000000026d022220 */ /* 0x000fca0000410000 */
[----:B------:R-:W-:Y:S02]  /*1de0*/  @P2 F2FP.BF16.PACK_AB R108, RZ, R2 ;  /* 0x00000002ff6c223e */ /* 0x000fe400000010ff */
[----:B-----5:R-:W-:Y:S02]  /*1df0*/  @P2 PRMT R2, RZ, 0x5410, R96 ;  /* 0x00005410ff022816 */ /* 0x020fe40000000060 */
[----:B------:R-:W-:Y:S02]  /*1e00*/  @P2 PRMT R104, R108, 0x7610, R104 ;  /* 0x000076106c682816 */ /* 0x000fe40000000068 */
[----:B------:R-:W-:Y:S01]  /*1e10*/  @P0 F2FP.BF16.PACK_AB R3, RZ, R3 ;  /* 0x00000003ff03023e */ /* 0x000fe200000010ff */
[----:B------:R-:W-:-:S03]  /*1e20*/  @P2 FFMA.FTZ R48, R109, R2, R48 ;  /* 0x000000026d302223 */ /* 0x000fc60000010030 */
[----:B------:R-:W-:Y:S01]  /*1e30*/  @P0 PRMT R100, R3, 0x7610, R100 ;  /* 0x0000761003640816 */ /* 0x000fe20000000064 */
[----:B------:R-:W-:Y:S05]  /*1e40*/  @P1 BRA `(.L_x_360) ;  /* 0x0000004000001947 */ /* 0x000fea0003800000 */
[----:B------:R-:W-:Y:S01]  /*1e50*/  IMAD.MOV.U32 R3, RZ, RZ, RZ ;  /* 0x000000ffff037224 */ /* 0x000fe200078e00ff */
[----:B------:R-:W-:Y:S05]  /*1e60*/  @!P3 BRA `(.L_x_361) ;  /* 0x000000900000b947 */ /* 0x000fea0003800000 */
[----:B------:R-:W-:Y:S01]  /*1e70*/  PRMT R3, RZ, 0x7610, R84 ;  /* 0x00007610ff037816 */ /* 0x000fe20000000054 */
[----:B------:R-:W-:Y:S05]  /*1e80*/  BRA `(.L_x_361) ;  /* 0x0000007000007947 */ /* 0x000fea0003800000 */
.L_x_360:
[----:B------:R-:W-:-:S04]  /*1e90*/  ISETP.NE.AND P4, PT, R196, RZ, PT ;  /* 0x000000ffc400720c */ /* 0x000fc80003f85270 */
[----:B------:R-:W-:-:S05]  /*1ea0*/  FSEL R2, R110, RZ, !P4 ;  /* 0x000000ff6e027208 */ /* 0x000fca0006000000 */
[----:B------:R-:W-:-:S04]  /*1eb0*/  FFMA.FTZ R2, R176, R111, R2 ;  /* 0x0000006fb0027223 */ /* 0x000fc80000010002 */
[----:B------:R-:W-:Y:S01]  /*1ec0*/  FADD.FTZ R3, R181, -R2 ;  /* 0x80000002b5037221 */ /* 0x000fe20000010000 */
[----:B------:R-:W-:-:S03]  /*1ed0*/  @P3 PRMT R2, RZ, 0x7610, R84 ;  /* 0x00007610ff023816 */ /* 0x000fc60000000054 */
[----:B------:R-:W-:-:S04]  /*1ee0*/  FMUL.FTZ R3, R166, R3 ;  /* 0x00000003a6037220 */ /* 0x000fc80000410000 */
[----:B------:R-:W-:Y:S02]  /*1ef0*/  @P3 FADD.FTZ R3, R3, R2 ;  /* 0x0000000203033221 */ /* 0x000fe40000010000 */
.L_x_361:
[----:B------:R-:W-:Y:S05]  /*1f00*/  BSYNC B0 ;  /* 0x0000000000007941 */ /* 0x000fea0003800000 */
.L_x_359:
[----:B------:R-:W-:Y:S01]  /*1f10*/  @P2 PRMT R109, RZ, 0x7610, R156 ;  /* 0x00007610ff6d2816 */ /* 0x000fe2000000009c */
[----:B------:R-:W-:Y:S01]  /*1f20*/  @P2 FMUL.FTZ R2, R3, c[0x0][0x1ec] ;  /* 0x00007b0003022a20 */ /* 0x000fe20000410000 */
[----:B------:R-:W-:Y:S01]  /*1f30*/  @P2 PRMT R108, RZ, 0x7610, R96 ;  /* 0x00007610ff6c2816 */ /* 0x000fe20000000060 */
[----:B------:R-:W-:Y:S01]  /*1f40*/  BSSY B0, `(.L_x_362) ;  /* 0x0000013000007945 */ /* 0x000fe20003800000 */
[----:B------:R-:W-:Y:S01]  /*1f50*/  @P0 F2FP.BF16.PACK_AB R3, RZ, R3 ;  /* 0x00000003ff03023e */ /* 0x000fe200000010ff */
[C---:B------:R-:W-:Y:S02]  /*1f60*/  @P2 FMUL.FTZ R109, R2.reuse, R109 ;  /* 0x0000006d026d2220 */ /* 0x040fe40000410000 */
        /* <DEDUP_REMOVED lines=9> */
.L_x_363:
[----:B------:R-:W-:-:S04]  /*2000*/  ISETP.NE.AND P4, PT, R196, RZ, PT ;  /* 0x000000ffc400720c */ /* 0x000fc80003f85270 */
[----:B------:R-:W-:-:S05]  /*2010*/  FSEL R2, R110, RZ, !P4 ;  /* 0x000000ff6e027208 */ /* 0x000fca0006000000 */
[----:B------:R-:W-:Y:S01]  /*2020*/  FFMA.FTZ R3, R177, R111, R2 ;  /* 0x0000006fb1037223 */ /* 0x000fe20000010002 */
[----:B------:R-:W-:-:S03]  /*2030*/  @P3 PRMT R2, RZ, 0x5410, R85 ;  /* 0x00005410ff023816 */ /* 0x000fc60000000055 */
[----:B------:R-:W-:-:S04]  /*2040*/  FADD.FTZ R3, R180, -R3 ;  /* 0x80000003b4037221 */ /* 0x000fc80000010000 */
[----:B------:R-:W-:-:S04]  /*2050*/  FMUL.FTZ R3, R166, R3 ;  /* 0x00000003a6037220 */ /* 0x000fc80000410000 */
[----:B------:R-:W-:Y:S02]  /*2060*/  @P3 FADD.FTZ R3, R3, R2 ;  /* 0x0000000203033221 */ /* 0x000fe40000010000 */
.L_x_364:
[----:B------:R-:W-:Y:S05]  /*2070*/  BSYNC B0 ;  /* 0x0000000000007941 */ /* 0x000fea0003800000 */
.L_x_362:
[----:B------:R-:W-:Y:S01]  /*2080*/  @P2 PRMT R2, RZ, 0x5410, R157 ;  /* 0x00005410ff022816 */ /* 0x000fe2000000009d */
        /* <DEDUP_REMOVED lines=14> */
.L_x_366:
[----:B------:R-:W-:-:S04]  /*2170*/  ISETP.NE.AND P4, PT, R196, RZ, PT ;  /* 0x000000ffc400720c */ /* 0x000fc80003f85270 */
[----:B------:R-:W-:-:S05]  /*2180*/  FSEL R2, R110, RZ, !P4 ;  /* 0x000000ff6e027208 */ /* 0x000fca0006000000 */
[----:B------:R-:W-:-:S04]  /*2190*/  FFMA.FTZ R2, R174, R111, R2 ;  /* 0x0000006fae027223 */ /* 0x000fc80000010002 */
[----:B------:R-:W-:Y:S01]  /*21a0*/  FADD.FTZ R3, R183, -R2 ;  /* 0x80000002b7037221 */ /* 0x000fe20000010000 */
[----:B------:R-:W-:-:S03]  /*21b0*/  @P3 PRMT R2, RZ, 0x7610, R85 ;  /* 0x00007610ff023816 */ /* 0x000fc60000000055 */
[----:B------:R-:W-:-:S04]  /*21c0*/  FMUL.FTZ R3, R166, R3 ;  /* 0x00000003a6037220 */ /* 0x000fc80000410000 */
[----:B------:R-:W-:Y:S02]  /*21d0*/  @P3 FADD.FTZ R3, R3, R2 ;  /* 0x0000000203033221 */ /* 0x000fe40000010000 */
.L_x_367:
[----:B------:R-:W-:Y:S05]  /*21e0*/  BSYNC B0 ;  /* 0x0000000000007941 */ /* 0x000fea0003800000 */
.L_x_365:
        /* <DEDUP_REMOVED lines=15> */
.L_x_369:
[----:B------:R-:W-:-:S04]  /*22e0*/  ISETP.NE.AND P4, PT, R196, RZ, PT ;  /* 0x000000ffc400720c */ /* 0x000fc80003f85270 */
[----:B------:R-:W-:-:S05]  /*22f0*/  FSEL R2, R110, RZ, !P4 ;  /* 0x000000ff6e027208 */ /* 0x000fca0006000000 */
[----:B------:R-:W-:Y:S01]  /*2300*/  FFMA.FTZ R3, R175, R111, R2 ;  /* 0x0000006faf037223 */ /* 0x000fe20000010002 */
[----:B------:R-:W-:-:S03]  /*2310*/  @P3 PRMT R2, RZ, 0x5410, R86 ;  /* 0x00005410ff023816 */ /* 0x000fc60000000056 */
[----:B------:R-:W-:-:S04]  /*2320*/  FADD.FTZ R3, R182, -R3 ;  /* 0x80000003b6037221 */ /* 0x000fc80000010000 */
[----:B------:R-:W-:-:S04]  /*2330*/  FMUL.FTZ R3, R166, R3 ;  /* 0x00000003a6037220 */ /* 0x000fc80000410000 */
[----:B------:R-:W-:Y:S02]  /*2340*/  @P3 FADD.FTZ R3, R3, R2 ;  /* 0x0000000203033221 */ /* 0x000fe40000010000 */
.L_x_370:
[----:B------:R-:W-:Y:S05]  /*2350*/  BSYNC B0 ;  /* 0x0000000000007941 */ /* 0x000fea0003800000 */
.L_x_368:
        /* <DEDUP_REMOVED lines=15> */
.L_x_372:
[----:B------:R-:W-:-:S04]  /*2450*/  ISETP.NE.AND P4, PT, R196, RZ, PT ;  /* 0x000000ffc400720c */ /* 0x000fc80003f85270 */
[----:B------:R-:W-:-:S05]  /*2460*/  FSEL R2, R110, RZ, !P4 ;  /* 0x000000ff6e027208 */ /* 0x000fca0006000000 */
[----:B------:R-:W-:-:S04]  /*2470*/  FFMA.FTZ R2, R172, R111, R2 ;  /* 0x0000006fac027223 */ /* 0x000fc80000010002 */
[----:B------:R-:W-:Y:S01]  /*2480*/  FADD.FTZ R3, R185, -R2 ;  /* 0x80000002b9037221 */ /* 0x000fe20000010000 */
[----:B------:R-:W-:-:S03]  /*2490*/  @P3 PRMT R2, RZ, 0x7610, R86 ;  /* 0x00007610ff023816 */ /* 0x000fc60000000056 */
[----:B------:R-:W-:-:S04]  /*24a0*/  FMUL.FTZ R3, R166, R3 ;  /* 0x00000003a6037220 */ /* 0x000fc80000410000 */
[----:B------:R-:W-:Y:S02]  /*24b0*/  @P3 FADD.FTZ R3, R3, R2 ;  /* 0x0000000203033221 */ /* 0x000fe40000010000 */
.L_x_373:
[----:B------:R-:W-:Y:S05]  /*24c0*/  BSYNC B0 ;  /* 0x0000000000007941 */ /* 0x000fea0003800000 */
.L_x_371:
        /* <DEDUP_REMOVED lines=15> */
.L_x_375:
[----:B------:R-:W-:-:S04]  /*25c0*/  ISETP.NE.AND P4, PT, R196, RZ, PT ;  /* 0x000000ffc400720c */ /* 0x000fc80003f85270 */
[----:B------:R-:W-:-:S05]  /*25d0*/  FSEL R2, R110, RZ, !P4 ;  /* 0x000000ff6e027208 */ /* 0x000fca0006000000 */
[----:B------:R-:W-:Y:S01]  /*25e0*/  FFMA.FTZ R3, R173, R111, R2 ;  /* 0x0000006fad037223 */ /* 0x000fe20000010002 */
[----:B------:R-:W-:-:S03]  /*25f0*/  @P3 PRMT R2, RZ, 0x5410, R87 ;  /* 0x00005410ff023816 */ /* 0x000fc60000000057 */
[----:B------:R-:W-:-:S04]  /*2600*/  FADD.FTZ R3, R184, -R3 ;  /* 0x80000003b8037221 */ /* 0x000fc80000010000 */
[----:B------:R-:W-:-:S04]  /*2610*/  FMUL.FTZ R3, R166, R3 ;  /* 0x00000003a6037220 */ /* 0x000fc80000410000 */
[----:B------:R-:W-:Y:S02]  /*2620*/  @P3 FADD.FTZ R3, R3, R2 ;  /* 0x0000000203033221 */ /* 0x000fe40000010000 */
.L_x_376:
[----:B------:R-:W-:Y:S05]  /*2630*/  BSYNC B0 ;  /* 0x0000000000007941 */ /* 0x000fea0003800000 */
.L_x_374:
        /* <DEDUP_REMOVED lines=15> */
.L_x_378:
[----:B------:R-:W-:-:S04]  /*2730*/  ISETP.NE.AND P4, PT, R196, RZ, PT ;  /* 0x000000ffc400720c */ /* 0x000fc80003f85270 */
[----:B------:R-:W-:-:S05]  /*2740*/  FSEL R2, R110, RZ, !P4 ;  /* 0x000000ff6e027208 */ /* 0x000fca0006000000 */
[----:B------:R-:W-:-:S04]  /*2750*/  FFMA.FTZ R2, R170, R111, R2 ;  /* 0x0000006faa027223 */ /* 0x000fc80000010002 */
[----:B------:R-:W-:Y:S01]  /*2760*/  FADD.FTZ R3, R187, -R2 ;  /* 0x80000002bb037221 */ /* 0x000fe20000010000 */
[----:B------:R-:W-:-:S03]  /*2770*/  @P3 PRMT R2, RZ, 0x7610, R87 ;  /* 0x00007610ff023816 */ /* 0x000fc60000000057 */
[----:B------:R-:W-:-:S04]  /*2780*/  FMUL.FTZ R3, R166, R3 ;  /* 0x00000003a6037220 */ /* 0x000fc80000410000 */
[----:B------:R-:W-:Y:S02]  /*2790*/  @P3 FADD.FTZ R3, R3, R2 ;  /* 0x0000000203033221 */ /* 0x000fe40000010000 */
.L_x_379:
[----:B------:R-:W-:Y:S05]  /*27a0*/  BSYNC B0 ;  /* 0x0000000000007941 */ /* 0x000fea0003800000 */
.L_x_377:
[----:B------:R-:W-:Y:S01]  /*27b0*/  @P2 PRMT R109, RZ, 0x7610, R159 ;  /* 0x00007610ff6d2816 */ /* 0x000fe2000000009f */
[----:B------:R-:W-:Y:S01]  /*27c0*/  @P2 FMUL.FTZ R114, R3, c[0x0][0x1ec] ;  /* 0x00007b0003722a20 */ /* 0x000fe20000410000 */
[----:B------:R-:W-:Y:S01]  /*27d0*/  @P0 MOV R2, 0x10 ;  /* 0x0000001000020802 */ /* 0x000fe20000000f00 */
[----:B------:R-:W-:Y:S01]  /*27e0*/  @P2 IMAD.MOV.U32 R115, RZ, RZ, 0x10 ;  /* 0x00000010ff732424 */ /* 0x000fe200078e00ff */
[----:B------:R-:W-:Y:S01]  /*27f0*/  @P0 F2FP.BF16.PACK_AB R112, RZ, R3 ;  /* 0x00000003ff70023e */ /* 0x000fe200000010ff */
[----:B------:R-:W-:Y:S01]  /*2800*/  @P2 FMUL.FTZ R109, R114, R109 ;  /* 0x0000006d726d2220 */ /* 0x000fe20000410000 */
[----:B------:R-:W-:Y:S01]  /*2810*/  BSSY B0, `(.L_x_380) ;  /* 0x000000e000007945 */ /* 0x000fe20003800000 */
[----:B------:R-:W-:Y:S01]  /*2820*/  @P0 IMAD.WIDE.U32 R2, R169, R2, c[0x0][0x258] ;  /* 0x00009600a9020625 */ /* 0x000fe200078e0002 */
[----:B------:R-:W-:Y:S02]  /*2830*/  @P0 PRMT R103, R103, 0x5410, R112 ;  /* 0x0000541067670816 */ /* 0x000fe40000000070 */
[----:B------:R-:W-:Y:S01]  /*2840*/  @P2 F2FP.BF16.PACK_AB R113, RZ, R109 ;  /* 0x0000006dff71223e */ /* 0x000fe200000010ff */
[----:B------:R-:W-:-:S02]  /*2850*/  @P2 IMAD.WIDE.U32 R108, R132, R115, c[0x0][0x248] ;  /* 0x00009200846c2625 */ /* 0x000fc400078e0073 */
[----:B------:R0:W-:Y:S01]  /*2860*/  @P0 STG.E.128 [R2.64], R100 ;  /* 0x0000006402000986 */ /* 0x0001e2000c101d04 */
[----:B------:R-:W-:-:S05]  /*2870*/  @P2 PRMT R107, R107, 0x5410, R113 ;  /* 0x000054106b6b2816 */ /* 0x000fca0000000071 */
[----:B------:R1:W-:Y:S01]  /*2880*/  @P2 STG.E.128 [R108.64], R104 ;  /* 0x000000686c002986 */ /* 0x0003e2000c101d04 */
[----:B0-----:R-:W-:Y:S01]  /*2890*/  @P2 PRMT R2, RZ, 0x7610, R99 ;  /* 0x00007610ff022816 */ /* 0x001fe20000000063 */
[----:B------:R-:W-:Y:S05]  /*28a0*/  @!P2 BRA `(.L_x_381) ;  /* 0x000000400000a947 */ /* 0x000fea0003800000 */
[----:B------:R-:W-:Y:S01]  /*28b0*/  HFMA2.MMA R97, -RZ, RZ, 0, 9.5367431640625e-07 ;  /* 0x00000010ff617435 */ /* 0x000fe200000001ff */
[----:B------:R-:W-:-:S09]  /*28c0*/  IADD3 R96, R132, 0x80, RZ ;  /* 0x0000008084607810 */ /* 0x000fd20007ffe0ff */
[----:B------:R-:W-:-:S06]  /*28d0*/  IMAD.WIDE.U32 R96, R96, R97, c[0x0][0x170] ;  /* 0x00005c0060607625 */ /* 0x000fcc00078e0061 */
[----:B------:R-:W5:Y:S02]  /*28e0*/  LDG.E.128 R96, [R96.64] ;  /* 0x0000000460607981 */ /* 0x000f64000c1e1d00 */
.L_x_381:
[----:B------:R-:W-:Y:S05]  /*28f0*/  BSYNC B0 ;  /* 0x0000000000007941 */ /* 0x000fea0003800000 */
.L_x_380:
[----:B------:R-:W-:Y:S01]  /*2900*/  BSSY B0, `(.L_x_382) ;  /* 0x000000e000007945 */ /* 0x000fe20003800000 */
[----:B------:R-:W-:Y:S01]  /*2910*/  @P2 FFMA.FTZ R47, R114, R2, R47 ;  /* 0x00000002722f2223 */ /* 0x000fe2000001002f */
[----:B------:R-:W-:Y:S05]  /*2920*/  @P1 BRA `(.L_x_383) ;  /* 0x0000004000001947 */ /* 0x000fea0003800000 */
[----:B------:R-:W-:Y:S01]  /*2930*/  IMAD.MOV.U32 R3, RZ, RZ, RZ ;  /* 0x000000ffff037224 */ /* 0x000fe200078e00ff */
[----:B------:R-:W-:Y:S05]  /*2940*/  @!P3 BRA `(.L_x_384) ;  /* 0x000000900000b947 */ /* 0x000fea0003800000 */
[----:B------:R-:W-:Y:S01]  /*2950*/  PRMT R3, RZ, 0x5410, R88 ;  /* 0x00005410ff037816 */ /* 0x000fe20000000058 */
[----:B------:R-:W-:Y:S05]  /*2960*/  BRA `(.L_x_384) ;  /* 0x0000007000007947 */ /* 0x000fea0003800000 */
.L_x_383:
[----:B------:R-:W-:-:S04]  /*2970*/  ISETP.NE.AND P4, PT, R196, RZ, PT ;  /* 0x000000ffc400720c */ /* 0x000fc80003f85270 */
[----:B------:R-:W-:-:S05]  /*2980*/  FSEL R2, R110, RZ, !P4 ;  /* 0x000000ff6e027208 */ /* 0x000fca0006000000 */
[----:B------:R-:W-:Y:S01]  /*2990*/  FFMA.FTZ R3, R171, R111, R2 ;  /* 0x0000006fab037223 */ /* 0x000fe20000010002 */
[----:B------:R-:W-:-:S03]  /*29a0*/  @P3 PRMT R2, RZ, 0x5410, R88 ;  /* 0x00005410ff023816 */ /* 0x000fc60000000058 */
[----:B------:R-:W-:-:S04]  /*29b0*/  FADD.FTZ R3, R186, -R3 ;  /* 0x80000003ba037221 */ /* 0x000fc80000010000 */
[----:B------:R-:W-:-:S04]  /*29c0*/  FMUL.FTZ R3, R166, R3 ;  /* 0x00000003a6037220 */ /* 0x000fc80000410000 */
[----:B------:R-:W-:Y:S02]  /*29d0*/  @P3 FADD.FTZ R3, R3, R2 ;  /* 0x0000000203033221 */ /* 0x000fe40000010000 */
.L_x_384:
[----:B------:R-:W-:Y:S05]  /*29e0*/  BSYNC B0 ;  /* 0x0000000000007941 */ /* 0x000fea0003800000 */
.L_x_382:
[----:B------:R-:W-:Y:S01]  /*29f0*/  @P2 PRMT R2, RZ, 0x5410, R80 ;  /* 0x00005410ff022816 */ /* 0x000fe20000000050 */
[----:B-1----:R-:W-:Y:S01]  /*2a00*/  @P2 FMUL.FTZ R109, R3, c[0x0][0x1ec] ;  /* 0x00007b00036d2a20 */ /* 0x002fe20000410000 */
[----:B-----5:R-:W-:Y:S01]  /*2a10*/  @P2 PRMT R108, RZ, 0x5410, R96 ;  /* 0x00005410ff6c2816 */ /* 0x020fe20000000060 */
        /* <DEDUP_REMOVED lines=12> */
.L_x_386:
[----:B------:R-:W-:-:S04]  /*2ae0*/  ISETP.NE.AND P4, PT, R196, RZ, PT ;  /* 0x000000ffc400720c */ /* 0x000fc80003f85270 */
[----:B------:R-:W-:-:S05]  /*2af0*/  FSEL R2, R110, RZ, !P4 ;  /* 0x000000ff6e027208 */ /* 0x000fca0006000000 */
[----:B------:R-:W-:-:S04]  /*2b00*/  FFMA.FTZ R2, R130, R111, R2 ;  /* 0x0000006f82027223 */ /* 0x000fc80000010002 */
[----:B------:R-:W-:Y:S01]  /*2b10*/  FADD.FTZ R3, R189, -R2 ;  /* 0x80000002bd037221 */ /* 0x000fe20000010000 */
[----:B------:R-:W-:-:S03]  /*2b20*/  @P3 PRMT R2, RZ, 0x7610, R88 ;  /* 0x00007610ff023816 */ /* 0x000fc60000000058 */
[----:B------:R-:W-:-:S04]  /*2b30*/  FMUL.FTZ R3, R166, R3 ;  /* 0x00000003a6037220 */ /* 0x000fc80000410000 */
[----:B------:R-:W-:Y:S02]  /*2b40*/  @P3 FADD.FTZ R3, R3, R2 ;  /* 0x0000000203033221 */ /* 0x000fe40000010000 */
.L_x_387:
[----:B------:R-:W-:Y:S05]  /*2b50*/  BSYNC B0 ;  /* 0x0000000000007941 */ /* 0x000fea0003800000 */
.L_x_385:
[----:B------:R-:W-:Y:S01]  /*2b60*/  @P2 PRMT R109, RZ, 0x7610, R80 ;  /* 0x00007610ff6d2816 */ /* 0x000fe20000000050 */
        /* <DEDUP_REMOVED lines=14> */
.L_x_389:
[----:B------:R-:W-:-:S04]  /*2c50*/  ISETP.NE.AND P4, PT, R196, RZ, PT ;  /* 0x000000ffc400720c */ /* 0x000fc80003f85270 */
[----:B------:R-:W-:-:S05]  /*2c60*/  FSEL R2, R110, RZ, !P4 ;  /* 0x000000ff6e027208 */ /* 0x000fca0006000000 */
[----:B------:R-:W-:Y:S01]  /*2c70*/  FFMA.FTZ R3, R131, R111, R2 ;  /* 0x0000006f83037223 */ /* 0x000fe20000010002 */
[----:B------:R-:W-:-:S03]  /*2c80*/  @P3 PRMT R2, RZ, 0x5410, R89 ;  /* 0x00005410ff023816 */ /* 0x000fc60000000059 */
[----:B------:R-:W-:-:S04]  /*2c90*/  FADD.FTZ R3, R190, -R3 ;  /* 0x80000003be037221 */ /* 0x000fc80000010000 */
[----:B------:R-:W-:-:S04]  /*2ca0*/  FMUL.FTZ R3, R166, R3 ;  /* 0x00000003a6037220 */ /* 0x000fc80000410000 */
[----:B------:R-:W-:Y:S02]  /*2cb0*/  @P3 FADD.FTZ R3, R3, R2 ;  /* 0x0000000203033221 */ /* 0x000fe40000010000 */
.L_x_390:
[----:B------:R-:W-:Y:S05]  /*2cc0*/  BSYNC B0 ;  /* 0x0000000000007941 */ /* 0x000fea0003800000 */
.L_x_388:
        /* <DEDUP_REMOVED lines=15> */
.L_x_392:
[----:B------:R-:W-:-:S04]  /*2dc0*/  ISETP.NE.AND P4, PT, R196, RZ, PT ;  /* 0x000000ffc400720c */ /* 0x000fc80003f85270 */
[----:B------:R-:W-:-:S05]  /*2dd0*/  FSEL R2, R110, RZ, !P4 ;  /* 0x000000ff6e027208 */ /* 0x000fca0006000000 */
[----:B------:R-:W-:-:S04]  /*2de0*/  FFMA.FTZ R2, R128, R111, R2 ;  /* 0x0000006f80027223 */ /* 0x000fc80000010002 */
[----:B------:R-:W-:Y:S01]  /*2df0*/  FADD.FTZ R3, R191, -R2 ;  /* 0x80000002bf037221 */ /* 0x000fe20000010000 */
[----:B------:R-:W-:-:S03]  /*2e00*/  @P3 PRMT R2, RZ, 0x7610, R89 ;  /* 0x00007610ff023816 */ /* 0x000fc60000000059 */
[----:B------:R-:W-:-:S04]  /*2e10*/  FMUL.FTZ R3, R166, R3 ;  /* 0x00000003a6037220 */ /* 0x000fc80000410000 */
[----:B------:R-:W-:Y:S02]  /*2e20*/  @P3 FADD.FTZ R3, R3, R2 ;  /* 0x0000000203033221 */ /* 0x000fe40000010000 */
.L_x_393:
[----:B------:R-:W-:Y:S05]  /*2e30*/  BSYNC B0 ;  /* 0x0000000000007941 */ /* 0x000fea0003800000 */
.L_x_391:
        /* <DEDUP_REMOVED lines=15> */
.L_x_395:
[----:B------:R-:W-:-:S04]  /*2f30*/  ISETP.NE.AND P4, PT, R196, RZ, PT ;  /* 0x000000ffc400720c */ /* 0x000fc80003f85270 */
[----:B------:R-:W-:-:S05]  /*2f40*/  FSEL R2, R110, RZ, !P4 ;  /* 0x000000ff6e027208 */ /* 0x000fca0006000000 */
[----:B------:R-:W-:Y:S01]  /*2f50*/  FFMA.FTZ R3, R129, R111, R2 ;  /* 0x0000006f81037223 */ /* 0x000fe20000010002 */
[----:B------:R-:W-:-:S03]  /*2f60*/  @P3 PRMT R2, RZ, 0x5410, R90 ;  /* 0x00005410ff023816 */ /* 0x000fc6000000005a */
[----:B------:R-:W-:-:S04]  /*2f70*/  FADD.FTZ R3, R192, -R3 ;  /* 0x80000003c0037221 */ /* 0x000fc80000010000 */
[----:B------:R-:W-:-:S04]  /*2f80*/  FMUL.FTZ R3, R166, R3 ;  /* 0x00000003a6037220 */ /* 0x000fc80000410000 */
[----:B------:R-:W-:Y:S02]  /*2f90*/  @P3 FADD.FTZ R3, R3, R2 ;  /* 0x0000000203033221 */ /* 0x000fe40000010000 */
.L_x_396:
[----:B------:R-:W-:Y:S05]  /*2fa0*/  BSYNC B0 ;  /* 0x0000000000007941 */ /* 0x000fea0003800000 */
.L_x_394:
        /* <DEDUP_REMOVED lines=15> */
.L_x_398:
[----:B------:R-:W-:-:S04]  /*30a0*/  ISETP.NE.AND P4, PT, R196, RZ, PT ;  /* 0x000000ffc400720c */ /* 0x000fc80003f85270 */
[----:B------:R-:W-:-:S05]  /*30b0*/  FSEL R2, R110, RZ, !P4 ;  /* 0x000000ff6e027208 */ /* 0x000fca0006000000 */
[----:B------:R-:W-:-:S04]  /*30c0*/  FFMA.FTZ R2, R126, R111, R2 ;  /* 0x0000006f7e027223 */ /* 0x000fc80000010002 */
[----:B------:R-:W-:Y:S01]  /*30d0*/  FADD.FTZ R3, R193, -R2 ;  /* 0x80000002c1037221 */ /* 0x000fe20000010000 */
[----:B------:R-:W-:-:S03]  /*30e0*/  @P3 PRMT R2, RZ, 0x7610, R90 ;  /* 0x00007610ff023816 */ /* 0x000fc6000000005a */
[----:B------:R-:W-:-:S04]  /*30f0*/  FMUL.FTZ R3, R166, R3 ;  /* 0x00000003a6037220 */ /* 0x000fc80000410000 */
[----:B------:R-:W-:Y:S02]  /*3100*/  @P3 FADD.FTZ R3, R3, R2 ;  /* 0x0000000203033221 */ /* 0x000fe40000010000 */
.L_x_399:
[----:B------:R-:W-:Y:S05]  /*3110*/  BSYNC B0 ;  /* 0x0000000000007941 */ /* 0x000fea0003800000 */
.L_x_397:
        /* <DEDUP_REMOVED lines=15> */
.L_x_401:
[----:B------:R-:W-:-:S04]  /*3210*/  ISETP.NE.AND P4, PT, R196, RZ, PT ;  /* 0x000000ffc400720c */ /* 0x000fc80003f85270 */
[----:B------:R-:W-:-:S05]  /*3220*/  FSEL R2, R110, RZ, !P4 ;  /* 0x000000ff6e027208 */ /* 0x000fca0006000000 */
[----:B------:R-:W-:Y:S01]  /*3230*/  FFMA.FTZ R3, R127, R111, R2 ;  /* 0x0000006f7f037223 */ /* 0x000fe20000010002 */
[----:B------:R-:W-:-:S03]  /*3240*/  @P3 PRMT R2, RZ, 0x5410, R91 ;  /* 0x00005410ff023816 */ /* 0x000fc6000000005b */
[----:B------:R-:W-:-:S04]  /*3250*/  FADD.FTZ R3, R194, -R3 ;  /* 0x80000003c2037221 */ /* 0x000fc80000010000 */
[----:B------:R-:W-:-:S04]  /*3260*/  FMUL.FTZ R3, R166, R3 ;  /* 0x00000003a6037220 */ /* 0x000fc80000410000 */
[----:B------:R-:W-:Y:S02]  /*3270*/  @P3 FADD.FTZ R3, R3, R2 ;  /* 0x0000000203033221 */ /* 0x000fe40000010000 */
.L_x_402:
[----:B------:R-:W-:Y:S05]  /*3280*/  BSYNC B0 ;  /* 0x0000000000007941 */ /* 0x000fea0003800000 */
.L_x_400:
        /* <DEDUP_REMOVED lines=15> */
.L_x_404:
[----:B------:R-:W-:-:S04]  /*3380*/  ISETP.NE.AND P4, PT, R196, RZ, PT ;  /* 0x000000ffc400720c */ /* 0x000fc80003f85270 */
[----:B------:R-:W-:-:S05]  /*3390*/  FSEL R2, R110, RZ, !P4 ;  /* 0x000000ff6e027208 */ /* 0x000fca0006000000 */
[----:B------:R-:W-:-:S04]  /*33a0*/  FFMA.FTZ R2, R124, R111, R2 ;  /* 0x0000006f7c027223 */ /* 0x000fc80000010002 */
[----:B------:R-:W-:Y:S01]  /*33b0*/  FADD.FTZ R3, R195, -R2 ;  /* 0x80000002c3037221 */ /* 0x000fe20000010000 */
[----:B------:R-:W-:-:S03]  /*33c0*/  @P3 PRMT R2, RZ, 0x7610, R91 ;  /* 0x00007610ff023816 */ /* 0x000fc6000000005b */
[----:B------:R-:W-:-:S04]  /*33d0*/  FMUL.FTZ R3, R166, R3 ;  /* 0x00000003a6037220 */ /* 0x000fc80000410000 */
[----:B------:R-:W-:Y:S02]  /*33e0*/  @P3 FADD.FTZ R3, R3, R2 ;  /* 0x0000000203033221 */ /* 0x000fe40000010000 */
.L_x_405:
[----:B------:R-:W-:Y:S05]  /*33f0*/  BSYNC B0 ;  /* 0x0000000000007941 */ /* 0x000fea0003800000 */
.L_x_403:
[----:B------:R-:W-:Y:S01]  /*3400*/  @P2 PRMT R109, RZ, 0x7610, R83 ;  /* 0x00007610ff6d2816 */ /* 0x000fe20000000053 */
[----:B------:R-:W-:Y:S01]  /*3410*/  @P2 FMUL.FTZ R114, R3, c[0x0][0x1ec] ;  /* 0x00007b0003722a20 */ /* 0x000fe20000410000 */
[----:B------:R-:W-:Y:S01]  /*3420*/  @P0 F2FP.BF16.PACK_AB R112, RZ, R3 ;  /* 0x00000003ff70023e */ /* 0x000fe200000010ff */
[----:B------:R-:W-:Y:S01]  /*3430*/  @P0 IMAD.MOV.U32 R113, RZ, RZ, 0x10 ;  /* 0x00000010ff710424 */ /* 0x000fe200078e00ff */
[----:B------:R-:W-:Y:S01]  /*3440*/  @P2 IADD3 R108, R132, 0x80, RZ ;  /* 0x00000080846c2810 */ /* 0x000fe20007ffe0ff */
[----:B------:R-:W-:Y:S01]  /*3450*/  @P2 FMUL.FTZ R109, R114, R109 ;  /* 0x0000006d726d2220 */ /* 0x000fe20000410000 */
[----:B------:R-:W-:Y:S01]  /*3460*/  @P2 MOV R115, 0x10 ;  /* 0x0000001000732802 */ /* 0x000fe20000000f00 */
[----:B------:R-:W-:Y:S01]  /*3470*/  @P0 IMAD.WIDE.U32 R2, R168, R113, c[0x0][0x258] ;  /* 0x00009600a8020625 */ /* 0x000fe200078e0071 */
[----:B------:R-:W-:Y:S01]  /*3480*/  @P0 PRMT R103, R103, 0x5410, R112 ;  /* 0x0000541067670816 */ /* 0x000fe20000000070 */
[----:B------:R-:W-:Y:S01]  /*3490*/  BSSY B0, `(.L_x_406) ;  /* 0x000000c000007945 */ /* 0x000fe20003800000 */
[----:B------:R-:W-:Y:S01]  /*34a0*/  @P2 F2FP.BF16.PACK_AB R113, RZ, R109 ;  /* 0x0000006dff71223e */ /* 0x000fe200000010ff */
[----:B------:R-:W-:Y:S01]  /*34b0*/  @P2 IMAD.WIDE.U32 R108, R108, R115, c[0x0][0x248] ;  /* 0x000092006c6c2625 */ /* 0x000fe200078e0073 */
[----:B------:R-:W-:Y:S01]  /*34c0*/  IADD3 R132, R132, 0x100, RZ ;  /* 0x0000010084847810 */ /* 0x000fe20007ffe0ff */
[----:B------:R0:W-:Y:S01]  /*34d0*/  @P0 STG.E.128 [R2.64], R100 ;  /* 0x0000006402000986 */ /* 0x0001e2000c101d04 */
[----:B------:R-:W-:-:S05]  /*34e0*/  @P2 PRMT R107, R107, 0x5410, R113 ;  /* 0x000054106b6b2816 */ /* 0x000fca0000000071 */
[----:B------:R1:W-:Y:S01]  /*34f0*/  @P2 STG.E.128 [R108.64], R104 ;  /* 0x000000686c002986 */ /* 0x0003e2000c101d04 */
[----:B0-----:R-:W-:Y:S01]  /*3500*/  @P2 PRMT R2, RZ, 0x7610, R99 ;  /* 0x00007610ff022816 */ /* 0x001fe20000000063 */
[----:B------:R-:W-:Y:S05]  /*3510*/  @!P2 BRA `(.L_x_407) ;  /* 0x000000300000a947 */ /* 0x000fea0003800000 */
[----:B------:R-:W-:-:S10]  /*3520*/  HFMA2.MMA R97, -RZ, RZ, 0, 9.5367431640625e-07 ;  /* 0x00000010ff617435 */ /* 0x000fd400000001ff */
[----:B------:R-:W-:-:S06]  /*3530*/  IMAD.WIDE.U32 R96, R132, R97, c[0x0][0x170] ;  /* 0x00005c0084607625 */ /* 0x000fcc00078e0061 */
[----:B------:R-:W5:Y:S02]  /*3540*/  LDG.E.128 R96, [R96.64] ;  /* 0x0000000460607981 */ /* 0x000f64000c1e1d00 */
.L_x_407:
[----:B------:R-:W-:Y:S05]  /*3550*/  BSYNC B0 ;  /* 0x0000000000007941 */ /* 0x000fea0003800000 */
.L_x_406:
[----:B------:R-:W-:Y:S01]  /*3560*/  BSSY B0, `(.L_x_408) ;  /* 0x000000e000007945 */ /* 0x000fe20003800000 */
[----:B------:R-:W-:Y:S01]  /*3570*/  @P2 FFMA.FTZ R39, R2, R114, R39 ;  /* 0x0000007202272223 */ /* 0x000fe20000010027 */
[----:B------:R-:W-:Y:S05]  /*3580*/  @P1 BRA `(.L_x_409) ;  /* 0x0000004000001947 */ /* 0x000fea0003800000 */
[----:B------:R-:W-:Y:S01]  /*3590*/  IMAD.MOV.U32 R3, RZ, RZ, RZ ;  /* 0x000000ffff037224 */ /* 0x000fe200078e00ff */
[----:B------:R-:W-:Y:S05]  /*35a0*/  @!P3 BRA `(.L_x_410) ;  /* 0x000000900000b947 */ /* 0x000fea0003800000 */
[----:B------:R-:W-:Y:S01]  /*35b0*/  PRMT R3, RZ, 0x5410, R92 ;  /* 0x00005410ff037816 */ /* 0x000fe2000000005c */
[----:B------:R-:W-:Y:S05]  /*35c0*/  BRA `(.L_x_410) ;  /* 0x0000007000007947 */ /* 0x000fea0003800000 */
.L_x_409:
[----:B------:R-:W-:-:S04]  /*35d0*/  ISETP.NE.AND P4, PT, R196, RZ, PT ;  /* 0x000000ffc400720c */ /* 0x000fc80003f85270 */
[----:B------:R-:W-:-:S05]  /*35e0*/  FSEL R2, R110, RZ, !P4 ;  /* 0x000000ff6e027208 */ /* 0x000fca0006000000 */
[----:B------:R-:W-:Y:S01]  /*35f0*/  FFMA.FTZ R3, R125, R111, R2 ;  /* 0x0000006f7d037223 */ /* 0x000fe20000010002 */
[----:B------:R-:W-:-:S03]  /*3600*/  @P3 PRMT R2, RZ, 0x5410, R92 ;  /* 0x00005410ff023816 */ /* 0x000fc6000000005c */
[----:B------:R-:W-:-:S04]  /*3610*/  FADD.FTZ R3, R198, -R3 ;  /* 0x80000003c6037221 */ /* 0x000fc80000010000 */
[----:B------:R-:W-:-:S04]  /*3620*/  FMUL.FTZ R3, R166, R3 ;  /* 0x00000003a6037220 */ /* 0x000fc80000410000 */
[----:B------:R-:W-:Y:S02]  /*3630*/  @P3 FADD.FTZ R3, R3, R2 ;  /* 0x0000000203033221 */ /* 0x000fe40000010000 */
.L_x_410:
[----:B------:R-:W-:Y:S05]  /*3640*/  BSYNC B0 ;  /* 0x0000000000007941 */ /* 0x000fea0003800000 */
.L_x_408:
        /* <DEDUP_REMOVED lines=15> */
.L_x_412:
[----:B------:R-:W-:-:S04]  /*3740*/  ISETP.NE.AND P4, PT, R196, RZ, PT ;  /* 0x000000ffc400720c */ /* 0x000fc80003f85270 */
[----:B------:R-:W-:-:S05]  /*3750*/  FSEL R2, R110, RZ, !P4 ;  /* 0x000000ff6e027208 */ /* 0x000fca0006000000 */
[----:B------:R-:W-:-:S04]  /*3760*/  FFMA.FTZ R2, R122, R111, R2 ;  /* 0x0000006f7a027223 */ /* 0x000fc80000010002 */
[----:B------:R-:W-:Y:S01]  /*3770*/  FADD.FTZ R3, R197, -R2 ;  /* 0x80000002c5037221 */ /* 0x000fe20000010000 */
[----:B------:R-:W-:-:S03]  /*3780*/  @P3 PRMT R2, RZ, 0x7610, R92 ;  /* 0x00007610ff023816 */ /* 0x000fc6000000005c */
[----:B------:R-:W-:-:S04]  /*3790*/  FMUL.FTZ R3, R166, R3 ;  /* 0x00000003a6037220 */ /* 0x000fc80000410000 */
[----:B------:R-:W-:Y:S02]  /*37a0*/  @P3 FADD.FTZ R3, R3, R2 ;  /* 0x0000000203033221 */ /* 0x000fe40000010000 */
.L_x_413:
[----:B------:R-:W-:Y:S05]  /*37b0*/  BSYNC B0 ;  /* 0x0000000000007941 */ /* 0x000fea0003800000 */
.L_x_411:
        /* <DEDUP_REMOVED lines=15> */
.L_x_415:
[----:B------:R-:W-:-:S04]  /*38b0*/  ISETP.NE.AND P4, PT, R196, RZ, PT ;  /* 0x000000ffc400720c */ /* 0x000fc80003f85270 */
[----:B------:R-:W-:-:S05]  /*38c0*/  FSEL R2, R110, RZ, !P4 ;  /* 0x000000ff6e027208 */ /* 0x000fca0006000000 */
[----:B------:R-:W-:Y:S01]  /*38d0*/  FFMA.FTZ R3, R123, R111, R2 ;  /* 0x0000006f7b037223 */ /* 0x000fe20000010002 */
[----:B------:R-:W-:-:S03]  /*38e0*/  @P3 PRMT R2, RZ, 0x5410, R93 ;  /* 0x00005410ff023816 */ /* 0x000fc6000000005d */
[----:B------:R-:W-:-:S04]  /*38f0*/  FADD.FTZ R3, R200, -R3 ;  /* 0x80000003c8037221 */ /* 0x000fc80000010000 */
[----:B------:R-:W-:-:S04]  /*3900*/  FMUL.FTZ R3, R166, R3 ;  /* 0x00000003a6037220 */ /* 0x000fc80000410000 */
[----:B------:R-:W-:Y:S02]  /*3910*/  @P3 FADD.FTZ R3, R3, R2 ;  /* 0x0000000203033221 */ /* 0x000fe40000010000 */
.L_x_416:
[----:B------:R-:W-:Y:S05]  /*3920*/  BSYNC B0 ;  /* 0x0000000000007941 */ /* 0x000fea0003800000 */
.L_x_414:
        /* <DEDUP_REMOVED lines=15> */
.L_x_418:
[----:B------:R-:W-:-:S04]  /*3a20*/  ISETP.NE.AND P4, PT, R196, RZ, PT ;  /* 0x000000ffc400720c */ /* 0x000fc80003f85270 */
[----:B------:R-:W-:-:S05]  /*3a30*/  FSEL R2, R110, RZ, !P4 ;  /* 0x000000ff6e027208 */ /* 0x000fca0006000000 */
[----:B------:R-:W-:-:S04]  /*3a40*/  FFMA.FTZ R2, R120, R111, R2 ;  /* 0x0000006f78027223 */ /* 0x000fc80000010002 */
[----:B------:R-:W-:Y:S01]  /*3a50*/  FADD.FTZ R3, R199, -R2 ;  /* 0x80000002c7037221 */ /* 0x000fe20000010000 */
[----:B------:R-:W-:-:S03]  /*3a60*/  @P3 PRMT R2, RZ, 0x7610, R93 ;  /* 0x00007610ff023816 */ /* 0x000fc6000000005d */
[----:B------:R-:W-:-:S04]  /*3a70*/  FMUL.FTZ R3, R166, R3 ;  /* 0x00000003a6037220 */ /* 0x000fc80000410000 */
[----:B------:R-:W-:Y:S02]  /*3a80*/  @P3 FADD.FTZ R3, R3, R2 ;  /* 0x0000000203033221 */ /* 0x000fe40000010000 */
.L_x_419:
[----:B------:R-:W-:Y:S05]  /*3a90*/  BSYNC B0 ;  /* 0x0000000000007941 */ /* 0x000fea0003800000 */
.L_x_417:
        /* <DEDUP_REMOVED lines=15> */
.L_x_421:
[----:B------:R-:W-:-:S04]  /*3b90*/  ISETP.NE.AND P4, PT, R196, RZ, PT ;  /* 0x000000ffc400720c */ /* 0x000fc80003f85270 */
[----:B------:R-:W-:-:S05]  /*3ba0*/  FSEL R2, R110, RZ, !P4 ;  /* 0x000000ff6e027208 */ /* 0x000fca0006000000 */
[----:B------:R-:W-:Y:S01]  /*3bb0*/  FFMA.FTZ R3, R121, R111, R2 ;  /* 0x0000006f79037223 */ /* 0x000fe20000010002 */
[----:B------:R-:W-:-:S03]  /*3bc0*/  @P3 PRMT R2, RZ, 0x5410, R94 ;  /* 0x00005410ff023816 */ /* 0x000fc6000000005e */
[----:B------:R-:W-:-:S04]  /*3bd0*/  FADD.FTZ R3, R202, -R3 ;  /* 0x80000003ca037221 */ /* 0x000fc80000010000 */
[----:B------:R-:W-:-:S04]  /*3be0*/  FMUL.FTZ R3, R166, R3 ;  /* 0x00000003a6037220 */ /* 0x000fc80000410000 */
[----:B------:R-:W-:Y:S02]  /*3bf0*/  @P3 FADD.FTZ R3, R3, R2 ;  /* 0x0000000203033221 */ /* 0x000fe40000010000 */
.L_x_422:
[----:B------:R-:W-:Y:S05]  /*3c00*/  BSYNC B0 ;  /* 0x0000000000007941 */ /* 0x000fea0003800000 */
.L_x_420:
        /* <DEDUP_REMOVED lines=15> */
.L_x_424:
[----:B------:R-:W-:-:S04]  /*3d00*/  ISETP.NE.AND P4, PT, R196, RZ, PT ;  /* 0x000000ffc400720c */ /* 0x000fc80003f85270 */
[----:B------:R-:W-:-:S05]  /*3d10*/  FSEL R2, R110, RZ, !P4 ;  /* 0x000000ff6e027208 */ /* 0x000fca0006000000 */
[----:B------:R-:W-:-:S04]  /*3d20*/  FFMA.FTZ R2, R118, R111, R2 ;  /* 0x0000006f76027223 */ /* 0x000fc80000010002 */
[----:B------:R-:W-:Y:S01]  /*3d30*/  FADD.FTZ R3, R201, -R2 ;  /* 0x80000002c9037221 */ /* 0x000fe20000010000 */
[----:B------:R-:W-:-:S03]  /*3d40*/  @P3 PRMT R2, RZ, 0x7610, R94 ;  /* 0x00007610ff023816 */ /* 0x000fc6000000005e */
[----:B------:R-:W-:-:S04]  /*3d50*/  FMUL.FTZ R3, R166, R3 ;  /* 0x00000003a6037220 */ /* 0x000fc80000410000 */
[----:B------:R-:W-:Y:S02]  /*3d60*/  @P3 FADD.FTZ R3, R3, R2 ;  /* 0x0000000203033221 */ /* 0x000fe40000010000 */
.L_x_425:
[----:B------:R-:W-:Y:S05]  /*3d70*/  BSYNC B0 ;  /* 0x0000000000007941 */ /* 0x000fea0003800000 */
.L_x_423:
        /* <DEDUP_REMOVED lines=15> */
.L_x_427:
[----:B------:R-:W-:-:S04]  /*3e70*/  ISETP.NE.AND P4, PT, R196, RZ, PT ;  /* 0x000000ffc400720c */ /* 0x000fc80003f85270 */
[----:B------:R-:W-:-:S05]  /*3e80*/  FSEL R2, R110, RZ, !P4 ;  /* 0x000000ff6e027208 */ /* 0x000fca0006000000 */
[----:B------:R-:W-:Y:S01]  /*3e90*/  FFMA.FTZ R3, R119, R111, R2 ;  /* 0x0000006f77037223 */ /* 0x000fe20000010002 */
[----:B------:R-:W-:-:S03]  /*3ea0*/  @P3 PRMT R2, RZ, 0x5410, R95 ;  /* 0x00005410ff023816 */ /* 0x000fc6000000005f */
[----:B------:R-:W-:-:S04]  /*3eb0*/  FADD.FTZ R3, R204, -R3 ;  /* 0x80000003cc037221 */ /* 0x000fc80000010000 */
[----:B------:R-:W-:-:S04]  /*3ec0*/  FMUL.FTZ R3, R166, R3 ;  /* 0x00000003a6037220 */ /* 0x000fc80000410000 */
[----:B------:R-:W-:Y:S02]  /*3ed0*/  @P3 FADD.FTZ R3, R3, R2 ;  /* 0x0000000203033221 */ /* 0x000fe40000010000 */
.L_x_428:
[----:B------:R-:W-:Y:S05]  /*3ee0*/  BSYNC B0 ;  /* 0x0000000000007941 */ /* 0x000fea0003800000 */
.L_x_426:
        /* <DEDUP_REMOVED lines=15> */
.L_x_430:
[----:B------:R-:W-:-:S04]  /*3fe0*/  ISETP.NE.AND P1, PT, R196, RZ, PT ;  /* 0x000000ffc400720c */ /* 0x000fc80003f25270 */
[----:B------:R-:W-:-:S05]  /*3ff0*/  FSEL R2, R110, RZ, !P1 ;  /* 0x000000ff6e027208 */ /* 0x000fca0004800000 */
[----:B------:R-:W-:-:S04]  /*4000*/  FFMA.FTZ R2, R206, R111, R2 ;  /* 0x0000006fce027223 */ /* 0x000fc80000010002 */
[----:B------:R-:W-:Y:S01]  /*4010*/  FADD.FTZ R3, R203, -R2 ;  /* 0x80000002cb037221 */ /* 0x000fe20000010000 */
[----:B------:R-:W-:-:S03]  /*4020*/  @P3 PRMT R2, RZ, 0x7610, R95 ;  /* 0x00007610ff023816 */ /* 0x000fc6000000005f */
[----:B------:R-:W-:-:S04]  /*4030*/  FMUL.FTZ R3, R166, R3 ;  /* 0x00000003a6037220 */ /* 0x000fc80000410000 */
[----:B------:R-:W-:Y:S02]  /*4040*/  @P3 FADD.FTZ R3, R3, R2 ;  /* 0x0000000203033221 */ /* 0x000fe40000010000 */
.L_x_431:
[----:B------:R-:W-:Y:S05]  /*4050*/  BSYNC B0 ;  /* 0x0000000000007941 */ /* 0x000fea0003800000 */
.L_x_429:
[----:B------:R-:W-:Y:S01]  /*4060*/  @P2 PRMT R109, RZ, 0x7610, R79 ;  /* 0x00007610ff6d2816 */ /* 0x000fe2000000004f */
[----:B------:R-:W-:Y:S01]  /*4070*/  @P2 FMUL.FTZ R112, R3, c[0x0][0x1ec] ;  /* 0x00007b0003702a20 */ /* 0x000fe20000410000 */
[----:B------:R-:W-:Y:S01]  /*4080*/  @P0 MOV R2, 0x10 ;  /* 0x0000001000020802 */ /* 0x000fe20000000f00 */
[----:B------:R-:W-:Y:S01]  /*4090*/  @P2 IMAD.MOV.U32 R113, RZ, RZ, 0x10 ;  /* 0x00000010ff712424 */ /* 0x000fe200078e00ff */
[----:B------:R-:W-:Y:S01]  /*40a0*/  @P0 F2FP.BF16.PACK_AB R110, RZ, R3 ;  /* 0x00000003ff6e023e */ /* 0x000fe200000010ff */
[----:B------:R-:W-:Y:S01]  /*40b0*/  @P2 FMUL.FTZ R109, R112, R109 ;  /* 0x0000006d706d2220 */ /* 0x000fe20000410000 */
[----:B------:R-:W-:Y:S01]  /*40c0*/  IADD3 R0, R0, c[0x0][0x160], RZ ;  /* 0x0000580000007a10 */ /* 0x000fe20007ffe0ff */
[----:B------:R-:W-:Y:S01]  /*40d0*/  @P0 IMAD.WIDE.U32 R2, R167, R2, c[0x0][0x258] ;  /* 0x00009600a7020625 */ /* 0x000fe200078e0002 */
[----:B------:R-:W-:Y:S02]  /*40e0*/  @P0 PRMT R103, R103, 0x5410, R110 ;  /* 0x0000541067670816 */ /* 0x000fe4000000006e */
[----:B------:R-:W-:Y:S01]  /*40f0*/  @P2 F2FP.BF16.PACK_AB R111, RZ, R109 ;  /* 0x0000006dff6f223e */ /* 0x000fe200000010ff */
[----:B------:R-:W-:Y:S01]  /*4100*/  @P2 IMAD.WIDE.U32 R108, R132, R113, c[0x0][0x248] ;  /* 0x00009200846c2625 */ /* 0x000fe200078e0071 */
[----:B------:R-:W-:Y:S01]  /*4110*/  LOP3.LUT P1, RZ, R153, 0xff, RZ, 0xc0, !PT ;  /* 0x000000ff99ff7812 */ /* 0x000fe2000782c0ff */
[----:B------:R0:W-:Y:S01]  /*4120*/  @P0 STG.E.128 [R2.64], R100 ;  /* 0x0000006402000986 */ /* 0x0001e2000c101d04 */
[----:B------:R-:W-:-:S02]  /*4130*/  @P2 PRMT R107, R107, 0x5410, R111 ;  /* 0x000054106b6b2816 */ /* 0x000fc4000000006f */
[----:B------:R-:W-:Y:S02]  /*4140*/  ISETP.GE.AND P0, PT, R0, c[0x0][0x164], PT ;  /* 0x0000590000007a0c */ /* 0x000fe40003f06270 */
[----:B------:R-:W-:Y:S01]  /*4150*/  SEL R153, RZ, 0x1, P1 ;  /* 0x00000001ff997807 */ /* 0x000fe20000800000 */
[----:B------:R1:W-:Y:S01]  /*4160*/  @P2 STG.E.128 [R108.64], R104 ;  /* 0x000000686c002986 */ /* 0x0003e2000c101d04 */
[----:B0-----:R-:W-:-:S05]  /*4170*/  @P2 PRMT R2, RZ, 0x7610, R99 ;  /* 0x00007610ff022816 */ /* 0x001fca0000000063 */
[----:B------:R-:W-:-:S04]  /*4180*/  @P2 FFMA.FTZ R31, R2, R112, R31 ;  /* 0x00000070021f2223 */ /* 0x000fc8000001001f */
[----:B-1----:R-:W-:Y:S01]  /*4190*/  @P0 CALL.REL.NOINC `(.L_x_350) ;  /* 0x0000001000000944 */ /* 0x002fe20003c00000 */
[----:B------:R-:W-:Y:S05]  /*41a0*/  BRA `(.L_x_432) ;  /* 0xffffc5c000007947 */ /* 0x000fea000383ffff */
.L_x_350:
[----:B------:R-:W0:Y:S01]  /*41b0*/  S2UR UR6, SR_CTAID.X ;  /* 0x00000000000679c3 */ /* 0x000e220000002500 */
[----:B------:R-:W0:Y:S01]  /*41c0*/  S2R R0, SR_TID.X ;  /* 0x0000000000007919 */ /* 0x000e220000002100 */
[----:B-----5:R-:W-:Y:S01]  /*41d0*/  HFMA2.MMA R79, -RZ, RZ, 0, 1.9073486328125e-06 ;  /* 0x00000020ff4f7435 */ /* 0x020fe200000001ff */
        /* <DEDUP_REMOVED lines=25> */
.L_x_354:
[----:B------:R-:W-:Y:S01]  /*4370*/  HFMA2.MMA R114, -RZ, RZ, 0, 1.847743988037109375e-06 ;  /* 0x0000001fff727435 */ /* 0x000fe200000001ff */
[----:B------:R-:W-:Y:S01]  /*4380*/  MOV R110, R108 ;  /* 0x0000006c006e7202 */ /* 0x000fe20000000f00 */
[----:B------:R-:W-:Y:S01]  /*4390*/  IMAD.MOV.U32 R117, RZ, RZ, 0x10 ;  /* 0x00000010ff757424 */ /* 0x000fe200078e00ff */
[----:B------:R-:W-:-:S02]  /*43a0*/  MOV R135, 0xffffffff ;  /* 0xffffffff00877802 */ /* 0x000fc40000000f00 */
[----:B------:R-:W-:Y:S02]  /*43b0*/  MOV R2, 0x43d0 ;  /* 0x000043d000027802 */ /* 0x000fe40000000f00 */
[----:B-----5:R-:W-:Y:S05]  /*43c0*/  CALL.REL.NOINC `($__internal_7_$__cuda_sm70_shflsync_down_p) ;  /* 0x0000045000007944 */ /* 0x020fea0003c00000 */
[----:B-1----:R-:W-:Y:S01]  /*43d0*/  IMAD.MOV.U32 R111, RZ, RZ, R114 ;  /* 0x000000ffff6f7224 */ /* 0x002fe200078e0072 */
[----:B0-----:R-:W-:Y:S05]  /*43e0*/  BRA `(.L_x_433) ;  /* 0xffffd54000007947 */ /* 0x001fea000383ffff */
.L_x_355:
[----:B------:R-:W-:Y:S01]  /*43f0*/  HFMA2.MMA R117, -RZ, RZ, 0, 9.5367431640625e-07 ;  /* 0x00000010ff757435 */ /* 0x000fe200000001ff */
[----:B------:R-:W-:Y:S01]  /*4400*/  MOV R110, R113 ;  /* 0x00000071006e7202 */ /* 0x000fe20000000f00 */
[----:B------:R-:W-:Y:S01]  /*4410*/  IMAD.MOV.U32 R114, RZ, RZ, 0x1f ;  /* 0x0000001fff727424 */ /* 0x000fe200078e00ff */
[----:B------:R-:W-:Y:S02]  /*4420*/  MOV R135, 0xffffffff ;  /* 0xffffffff00877802 */ /* 0x000fe40000000f00 */
[----:B------:R-:W-:Y:S02]  /*4430*/  MOV R2, 0x4450 ;  /* 0x0000445000027802 */ /* 0x000fe40000000f00 */
[----:B01---5:R-:W-:Y:S05]  /*4440*/  CALL.REL.NOINC `($__internal_7_$__cuda_sm70_shflsync_down_p) ;  /* 0x000003d000007944 */ /* 0x023fea0003c00000 */
[----:B------:R-:W-:Y:S01]  /*4450*/  FADD.FTZ R111, R111, R108 ;  /* 0x0000006c6f6f7221 */ /* 0x000fe20000010000 */
[----:B0-----:R-:W-:Y:S01]  /*4460*/  HFMA2.MMA R117, -RZ, RZ, 0, 4.76837158203125e-07 ;  /* 0x00000008ff757435 */ /* 0x001fe200000001ff */
[----:B-1----:R-:W-:Y:S01]  /*4470*/  FADD.FTZ R113, R113, R114 ;  /* 0x0000007271717221 */ /* 0x002fe20000010000 */
[----:B------:R-:W-:Y:S01]  /*4480*/  MOV R135, 0xffffffff ;  /* 0xffffffff00877802 */ /* 0x000fe20000000f00 */
[----:B------:R-:W-:Y:S01]  /*4490*/  IMAD.MOV.U32 R114, RZ, RZ, 0x1f ;  /* 0x0000001fff727424 */ /* 0x000fe200078e00ff */
[----:B------:R-:W-:-:S02]  /*44a0*/  MOV R110, R111 ;  /* 0x0000006f006e7202 */ /* 0x000fc40000000f00 */
[----:B------:R-:W-:Y:S02]  /*44b0*/  MOV R2, 0x44d0 ;  /* 0x000044d000027802 */ /* 0x000fe40000000f00 */
[----:B------:R-:W-:Y:S05]  /*44c0*/  CALL.REL.NOINC `($__internal_7_$__cuda_sm70_shflsync_down_p) ;  /* 0x0000035000007944 */ /* 0x000fea0003c00000 */
[----:B0-----:R-:W-:Y:S01]  /*44d0*/  HFMA2.MMA R117, -RZ, RZ, 0, 4.76837158203125e-07 ;  /* 0x00000008ff757435 */ /* 0x001fe200000001ff */
[----:B-1----:R-:W-:Y:S01]  /*44e0*/  IMAD.MOV.U32 R108, RZ, RZ, R114 ;  /* 0x000000ffff6c7224 */ /* 0x002fe200078e0072 */
[----:B------:R-:W-:Y:S01]  /*44f0*/  MOV R110, R113 ;  /* 0x00000071006e7202 */ /* 0x000fe20000000f00 */
[----:B------:R-:W-:Y:S01]  /*4500*/  IMAD.MOV.U32 R114, RZ, RZ, 0x1f ;  /* 0x0000001fff727424 */ /* 0x000fe200078e00ff */
[----:B------:R-:W-:Y:S02]  /*4510*/  MOV R135, 0xffffffff ;  /* 0xffffffff00877802 */ /* 0x000fe40000000f00 */
[----:B------:R-:W-:Y:S02]  /*4520*/  MOV R2, 0x4540 ;  /* 0x0000454000027802 */ /* 0x000fe40000000f00 */
[----:B------:R-:W-:Y:S05]  /*4530*/  CALL.REL.NOINC `($__internal_7_$__cuda_sm70_shflsync_down_p) ;  /* 0x000002e000007944 */ /* 0x000fea0003c00000 */
[----:B------:R-:W-:Y:S01]  /*4540*/  FADD.FTZ R111, R108, R111 ;  /* 0x0000006f6c6f7221 */ /* 0x000fe20000010000 */
[----:B0-----:R-:W-:Y:S01]  /*4550*/  HFMA2.MMA R117, -RZ, RZ, 0, 2.384185791015625e-07 ;  /* 0x00000004ff757435 */ /* 0x001fe200000001ff */
[----:B-1----:R-:W-:Y:S01]  /*4560*/  FADD.FTZ R113, R113, R114 ;  /* 0x0000007271717221 */ /* 0x002fe20000010000 */
[----:B------:R-:W-:Y:S01]  /*4570*/  MOV R135, 0xffffffff ;  /* 0xffffffff00877802 */ /* 0x000fe20000000f00 */
[----:B------:R-:W-:Y:S01]  /*4580*/  IMAD.MOV.U32 R114, RZ, RZ, 0x1f ;  /* 0x0000001fff727424 */ /* 0x000fe200078e00ff */
[----:B------:R-:W-:-:S02]  /*4590*/  MOV R110, R111 ;  /* 0x0000006f006e7202 */ /* 0x000fc40000000f00 */
[----:B------:R-:W-:Y:S02]  /*45a0*/  MOV R2, 0x45c0 ;  /* 0x000045c000027802 */ /* 0x000fe40000000f00 */
[----:B------:R-:W-:Y:S05]  /*45b0*/  CALL.REL.NOINC `($__internal_7_$__cuda_sm70_shflsync_down_p) ;  /* 0x0000026000007944 */ /* 0x000fea0003c00000 */
[----:B0-----:R-:W-:Y:S01]  /*45c0*/  HFMA2.MMA R117, -RZ, RZ, 0, 2.384185791015625e-07 ;  /* 0x00000004ff757435 */ /* 0x001fe200000001ff */
[----:B-1----:R-:W-:Y:S01]  /*45d0*/  IMAD.MOV.U32 R108, RZ, RZ, R114 ;  /* 0x000000ffff6c7224 */ /* 0x002fe200078e0072 */
[----:B------:R-:W-:Y:S01]  /*45e0*/  MOV R110, R113 ;  /* 0x00000071006e7202 */ /* 0x000fe20000000f00 */
[----:B------:R-:W-:Y:S01]  /*45f0*/  IMAD.MOV.U32 R114, RZ, RZ, 0x1f ;  /* 0x0000001fff727424 */ /* 0x000fe200078e00ff */
[----:B------:R-:W-:Y:S02]  /*4600*/  MOV R135, 0xffffffff ;  /* 0xffffffff00877802 */ /* 0x000fe40000000f00 */
[----:B------:R-:W-:Y:S02]  /*4610*/  MOV R2, 0x4630 ;  /* 0x0000463000027802 */ /* 0x000fe40000000f00 */
[----:B------:R-:W-:Y:S05]  /*4620*/  CALL.REL.NOINC `($__internal_7_$__cuda_sm70_shflsync_down_p) ;  /* 0x000001f000007944 */ /* 0x000fea0003c00000 */
[----:B------:R-:W-:Y:S01]  /*4630*/  FADD.FTZ R111, R108, R111 ;  /* 0x0000006f6c6f7221 */ /* 0x000fe20000010000 */
[----:B0-----:R-:W-:Y:S01]  /*4640*/  HFMA2.MMA R117, -RZ, RZ, 0, 1.1920928955078125e-07 ;  /* 0x00000002ff757435 */ /* 0x001fe200000001ff */
[----:B-1----:R-:W-:Y:S01]  /*4650*/  FADD.FTZ R115, R113, R114 ;  /* 0x0000007271737221 */ /* 0x002fe20000010000 */
[----:B------:R-:W-:Y:S01]  /*4660*/  MOV R135, 0xffffffff ;  /* 0xffffffff00877802 */ /* 0x000fe20000000f00 */
[----:B------:R-:W-:Y:S01]  /*4670*/  IMAD.MOV.U32 R114, RZ, RZ, 0x1f ;  /* 0x0000001fff727424 */ /* 0x000fe200078e00ff */
[----:B------:R-:W-:-:S02]  /*4680*/  MOV R110, R111 ;  /* 0x0000006f006e7202 */ /* 0x000fc40000000f00 */
[----:B------:R-:W-:Y:S02]  /*4690*/  MOV R2, 0x46b0 ;  /* 0x000046b000027802 */ /* 0x000fe40000000f00 */
[----:B------:R-:W-:Y:S05]  /*46a0*/  CALL.REL.NOINC `($__internal_7_$__cuda_sm70_shflsync_down_p) ;  /* 0x0000017000007944 */ /* 0x000fea0003c00000 */
[----:B0-----:R-:W-:Y:S01]  /*46b0*/  HFMA2.MMA R117, -RZ, RZ, 0, 1.1920928955078125e-07 ;  /* 0x00000002ff757435 */ /* 0x001fe200000001ff */
[----:B-1----:R-:W-:Y:S01]  /*46c0*/  IMAD.MOV.U32 R108, RZ, RZ, R114 ;  /* 0x000000ffff6c7224 */ /* 0x002fe200078e0072 */
[----:B------:R-:W-:Y:S01]  /*46d0*/  MOV R110, R115 ;  /* 0x00000073006e7202 */ /* 0x000fe20000000f00 */
[----:B------:R-:W-:Y:S01]  /*46e0*/  IMAD.MOV.U32 R114, RZ, RZ, 0x1f ;  /* 0x0000001fff727424 */ /* 0x000fe200078e00ff */
[----:B------:R-:W-:Y:S02]  /*46f0*/  MOV R135, 0xffffffff ;  /* 0xffffffff00877802 */ /* 0x000fe40000000f00 */
[----:B------:R-:W-:Y:S02]  /*4700*/  MOV R2, 0x4720 ;  /* 0x0000472000027802 */ /* 0x000fe40000000f00 */
[----:B------:R-:W-:Y:S05]  /*4710*/  CALL.REL.NOINC `($__internal_7_$__cuda_sm70_shflsync_down_p) ;  /* 0x0000010000007944 */ /* 0x000fea0003c00000 */
[----:B------:R-:W-:Y:S01]  /*4720*/  FADD.FTZ R113, R108, R111 ;  /* 0x0000006f6c717221 */ /* 0x000fe20000010000 */
[----:B0-----:R-:W-:Y:S01]  /*4730*/  HFMA2.MMA R117, -RZ, RZ, 0, 5.9604644775390625e-08 ;  /* 0x00000001ff757435 */ /* 0x001fe200000001ff */
[----:B-1----:R-:W-:Y:S01]  /*4740*/  FADD.FTZ R115, R115, R114 ;  /* 0x0000007273737221 */ /* 0x002fe20000010000 */
[----:B------:R-:W-:Y:S01]  /*4750*/  MOV R135, 0xffffffff ;  /* 0xffffffff00877802 */ /* 0x000fe20000000f00 */
[----:B------:R-:W-:Y:S01]  /*4760*/  IMAD.MOV.U32 R114, RZ, RZ, 0x1f ;  /* 0x0000001fff727424 */ /* 0x000fe200078e00ff */
[----:B------:R-:W-:-:S02]  /*4770*/  MOV R110, R113 ;  /* 0x00000071006e7202 */ /* 0x000fc40000000f00 */
[----:B------:R-:W-:Y:S02]  /*4780*/  MOV R2, 0x47a0 ;  /* 0x000047a000027802 */ /* 0x000fe40000000f00 */
[----:B------:R-:W-:Y:S05]  /*4790*/  CALL.REL.NOINC `($__internal_7_$__cuda_sm70_shflsync_down_p) ;  /* 0x0000008000007944 */ /* 0x000fea0003c00000 */
[----:B0-----:R-:W-:Y:S01]  /*47a0*/  HFMA2.MMA R117, -RZ, RZ, 0, 5.9604644775390625e-08 ;  /* 0x00000001ff757435 */ /* 0x001fe200000001ff */
[----:B-1----:R-:W-:Y:S01]  /*47b0*/  IMAD.MOV.U32 R112, RZ, RZ, R114 ;  /* 0x000000ffff707224 */ /* 0x002fe200078e0072 */
[----:B------:R-:W-:Y:S01]  /*47c0*/  MOV R110, R115 ;  /* 0x00000073006e7202 */ /* 0x000fe20000000f00 */
[----:B------:R-:W-:Y:S01]  /*47d0*/  IMAD.MOV.U32 R114, RZ, RZ, 0x1f ;  /* 0x0000001fff727424 */ /* 0x000fe200078e00ff */
[----:B------:R-:W-:Y:S02]  /*47e0*/  MOV R135, 0xffffffff ;  /* 0xffffffff00877802 */ /* 0x000fe40000000f00 */
[----:B------:R-:W-:Y:S02]  /*47f0*/  MOV R2, 0x4810 ;  /* 0x0000481000027802 */ /* 0x000fe40000000f00 */
[----:B------:R-:W-:Y:S05]  /*4800*/  CALL.REL.NOINC `($__internal_7_$__cuda_sm70_shflsync_down_p) ;  /* 0x0000001000007944 */ /* 0x000fea0003c00000 */
[----:B01----:R-:W-:Y:S05]  /*4810*/  BRA `(.L_x_434) ;  /* 0xffffd23000007947 */ /* 0x003fea000383ffff */
        .weak           $__internal_7_$__cuda_sm70_shflsync_down_p
        .type           $__internal_7_$__cuda_sm70_shflsync_down_p,@function
        .size           $__internal_7_$__cuda_sm70_shflsync_down_p,(.L_x_9261 - $__internal_7_$__cuda_sm70_shflsync_down_p)
$__internal_7_$__cuda_sm70_shflsync_down_p:
[----:B------:R-:W-:Y:S01]  /*4820*/  HFMA2.MMA R3, -RZ, RZ, 0, 0 ;  /* 0x00000000ff037435 */ /* 0x000fe200000001ff */
[----:B------:R-:W-:Y:S04]  /*4830*/  WARPSYNC R135 ;  /* 0x0000008700007348 */ /* 0x000fe80003800000 */
[----:B------:R0:W1:Y:S01]  /*4840*/  SHFL.DOWN PT, R114, R110, R117, R114 ;  /* 0x080000756e727389 */ /* 0x00006200000e0072 */
[----:B------:R-:W-:Y:S05]  /*4850*/  RET.REL.NODEC R2 `(_ZN10layer_norm13ln_bwd_kernelINS_13Kernel_traitsI13__nv_bfloat16S2_S2_S2_fjLj3072ELj1ELj1ELj4ELj16ENS_18Kernel_traits_baseILj3072ES2_S2_S2_S2_fjLj128EEEEELb0ELb1ELb1ELb1EEEvNS_9BwdParamsE) ;  /* 0xffffb7a002007950 */ /* 0x000fea0003c3ffff */
.L_x_435:
        /* <DEDUP_REMOVED lines=10> */
.L_x_9261:


//--------------------- .text._ZN10layer_norm13ln_bwd_kernelINS_13Kernel_traitsI13__nv_bfloat16S2_S2_S2_fjLj3072ELj1ELj1ELj4ELj16ENS_18Kernel_traits_baseILj3072ES2_S2_S2_S2_fjLj128EEEEELb1ELb0ELb0ELb0EEEvNS_9BwdParamsE --------------------------
	.section	.text._ZN10layer_norm13ln_bwd_kernelINS_13Kernel_traitsI13__nv_bfloat16S2_S2_S2_fjLj3072ELj1ELj1ELj4ELj16ENS_18Kernel_traits_baseILj3072ES2_S2_S2_S2_fjLj128EEEEELb1ELb0ELb0ELb0EEEvNS_9BwdParamsE,"ax",@progbits
	.sectioninfo	@"SHI_REGISTERS=167"
	.align	128
        .global         _ZN10layer_norm13ln_bwd_kernelINS_13Kernel_traitsI13__nv_bfloat16S2_S2_S2_fjLj3072ELj1ELj1ELj4ELj16ENS_18Kernel_traits_baseILj3072ES2_S2_S2_S2_fjLj128EEEEELb1ELb0ELb0ELb0EEEvNS_9BwdParamsE
        .type           _ZN10layer_norm13ln_bwd_kernelINS_13Kernel_traitsI13__nv_bfloat16S2_S2_S2_fjLj3072ELj1ELj1ELj4ELj16ENS_18Kernel_traits_baseILj3072ES2_S2_S2_S2_fjLj128EEEEELb1ELb0ELb0ELb0EEEvNS_9BwdParamsE,@function
        .size           _ZN10layer_norm13ln_bwd_kernelINS_13Kernel_traitsI13__nv_bfloat16S2_S2_S2_fjLj3072ELj1ELj1ELj4ELj16ENS_18Kernel_traits_baseILj3072ES2_S2_S2_S2_fjLj128EEEEELb1ELb0ELb0ELb0EEEvNS_9BwdParamsE,(.L_x_9262 - _ZN10layer_norm13ln_bwd_kernelINS_13Kernel_traitsI13__nv_bfloat16S2_S2_S2_fjLj3072ELj1ELj1ELj4ELj16ENS_18Kernel_traits_baseILj3072ES2_S2_S2_S2_fjLj128EEEEELb1ELb0ELb0ELb0EEEvNS_9BwdParamsE)
        .other          _ZN10layer_norm13ln_bwd_kernelINS_13Kernel_traitsI13__nv_bfloat16S2_S2_S2_fjLj3072ELj1ELj1ELj4ELj16ENS_18Kernel_traits_baseILj3072ES2_S2_S2_S2_fjLj128EEEEELb1ELb0ELb0ELb0EEEvNS_9BwdParamsE,@"STO_CUDA_ENTRY STV_DEFAULT"
_ZN10layer_norm13ln_bwd_kernelINS_13Kernel_traitsI13__nv_bfloat16S2_S2_S2_fjLj3072ELj1ELj1ELj4ELj16ENS_18Kernel_traits_baseILj3072ES2_S2_S2_S2_fjLj128EEEEELb1ELb0ELb0ELb0EEEvNS_9BwdParamsE:
.text._ZN10layer_norm13ln_bwd_kernelINS_13Kernel_traitsI13__nv_bfloat16S2_S2_S2_fjLj3072ELj1ELj1ELj4ELj16ENS_18Kernel_traits_baseILj3072ES2_S2_S2_S2_fjLj128EEEEELb1ELb0ELb0ELb0EEEvNS_9BwdParamsE:
        /* <DEDUP_REMOVED lines=77> */
.L_x_451:
[----:B------:R-:W-:Y:S02]  /*04d0*/  ISETP.NE.U32.AND P0, PT, RZ, c[0x0][0x1c0], PT ;  /* 0x00007000ff007a0c */ /* 0x000fe40003f05070 */
[----:B------:R-:W-:-:S02]  /*04e0*/  SHF.R.S32.HI R0, RZ, 0x1f, R11 ;  /* 0x0000001fff007819 */ /* 0x000fc4000001140b */
[----:B------:R-:W-:Y:S02]  /*04f0*/  ISETP.NE.AND.EX P0, PT, RZ, c[0x0][0x1c4], PT, P0 ;  /* 0x00007100ff007a0c */ /* 0x000fe40003f05300 */
[----:B------:R-:W-:-:S11]  /*0500*/  MOV R90, 0x4 ;  /* 0x00000004005a7802 */ /* 0x000fd60000000f00 */
[----:B------:R-:W-:-:S04]  /*0510*/  @P0 LEA R88, P4, R11, c[0x0][0x1c0], 0x1 ;  /* 0x000070000b580a11 */ /* 0x000fc800078808ff */
[C---:B------:R-:W-:Y:S01]  /*0520*/  @P0 LEA.HI.X R89, R11.reuse, c[0x0][0x1c4], R0, 0x1, P4 ;  /* 0x000071000b590a11 */ /* 0x040fe200020f0c00 */
[----:B------:R-:W-:-:S04]  /*0530*/  IMAD.WIDE R92, R11, R90, c[0x0][0x1a0] ;  /* 0x000068000b5c7625 */ /* 0x000fc800078e025a */
[----:B------:R0:W2:Y:S01]  /*0540*/  @P0 LDG.E.U16 R88, [R88.64] ;  /* 0x0000000458580981 */ /* 0x0000a2000c1e1500 */
[----:B------:R-:W-:-:S03]  /*0550*/  IMAD.WIDE R90, R11, R90, c[0x0][0x1a8] ;  /* 0x00006a000b5a7625 */ /* 0x000fc600078e025a */
[----:B------:R-:W3:Y:S04]  /*0560*/  LDG.E R92, [R92.64] ;  /* 0x000000045c5c7981 */ /* 0x000ee8000c1e1900 */
[----:B------:R1:W5:Y:S01]  /*0570*/  LDG.E R102, [R90.64] ;  /* 0x000000045a667981 */ /* 0x000362000c1e1900 */
[----:B------:R-:W-:Y:S01]  /*0580*/  IMAD R0, R11, c[0x0][0x168], RZ ;  /* 0x00005a000b007a24 */ /* 0x000fe200078e02ff */
[----:B0-----:R-:W-:Y:S01]  /*0590*/  LOP3.LUT R89, R100, 0x7f, RZ, 0xc0, !PT ;  /* 0x0000007f64597812 */ /* 0x001fe200078ec0ff */
[----:B------:R-:W-:Y:S01]  /*05a0*/  ULDC.U8 UR6, c[0x0][0x1f0] ;  /* 0x00007c0000067ab9 */ /* 0x000fe20000000000 */
[----:B------:R-:W-:Y:S01]  /*05b0*/  MOV R101, 0x3f800000 ;  /* 0x3f80000000657802 */ /* 0x000fe20000000f00 */
[----:B------:R-:W-:Y:S01]  /*05c0*/  BSSY B0, `(.L_x_437) ;  /* 0x0000062000007945 */ /* 0x000fe20003800000 */
[----:B------:R-:W-:-:S02]  /*05d0*/  SHF.R.S32.HI R95, RZ, 0x1f, R0 ;  /* 0x0000001fff5f7819 */ /* 0x000fc40000011400 */
[----:B------:R-:W-:Y:S02]  /*05e0*/  MOV R157, RZ ;  /* 0x000000ff009d7202 */ /* 0x000fe40000000f00 */
[----:B------:R-:W-:Y:S02]  /*05f0*/  LEA.HI R0, R95, R0, RZ, 0x3 ;  /* 0x000000005f007211 */ /* 0x000fe400078f18ff */
[----:B------:R-:W-:Y:S02]  /*0600*/  MOV R153, RZ ;  /* 0x000000ff00997202 */ /* 0x000fe40000000f00 */
[----:B------:R-:W-:-:S04]  /*0610*/  LEA.HI.SX32 R0, R0, R89, 0x1d ;  /* 0x0000005900007211 */ /* 0x000fc800078feaff */
[----:B------:R-:W-:Y:S02]  /*0620*/  MOV R125, R0 ;  /* 0x00000000007d7202 */ /* 0x000fe40000000f00 */
[----:B--2---:R-:W-:Y:S02]  /*0630*/  @P0 PRMT R101, RZ, 0x5410, R88 ;  /* 0x00005410ff650816 */ /* 0x004fe40000000058 */
[----:B------:R-:W-:-:S04]  /*0640*/  ISETP.NE.AND P0, PT, RZ, UR6, PT ;  /* 0x00000006ff007c0c */ /* 0x000fc8000bf05270 */
[----:B---3--:R-:W-:Y:S01]  /*0650*/  FSEL R124, R92, RZ, !P0 ;  /* 0x000000ff5c7c7208 */ /* 0x008fe20004000000 */
[----:B------:R-:W-:Y:S05]  /*0660*/  @!P1 BRA `(.L_x_438) ;  /* 0x0000057000009947 */ /* 0x000fea0003800000 */
[----:B-1----:R-:W-:Y:S01]  /*0670*/  LEA R88, P0, R0, c[0x0][0x188], 0x4 ;  /* 0x0000620000587a11 */ /* 0x002fe200078020ff */
[----:B------:R-:W-:-:S03]  /*0680*/  HFMA2.MMA R93, -RZ, RZ, 0, 9.5367431640625e-07 ;  /* 0x00000010ff5d7435 */ /* 0x000fc600000001ff */
[----:B------:R-:W-:-:S06]  /*0690*/  LEA.HI.X R89, R0, c[0x0][0x18c], RZ, 0x4, P0 ;  /* 0x0000630000597a11 */ /* 0x000fcc00000f24ff */
[----:B------:R-:W2:Y:S01]  /*06a0*/  LDG.E.128 R88, [R88.64] ;  /* 0x0000000458587981 */ /* 0x000ea2000c1e1d00 */
[----:B------:R-:W-:-:S06]  /*06b0*/  IMAD.WIDE.U32 R92, R0, R93, c[0x0][0x208] ;  /* 0x00008200005c7625 */ /* 0x000fcc00078e005d */
[----:B------:R-:W3:Y:S01]  /*06c0*/  LDG.E.128 R92, [R92.64] ;  /* 0x000000045c5c7981 */ /* 0x000ee2000c1e1d00 */
[C---:B------:R-:W-:Y:S02]  /*06d0*/  LEA R160, P5, R0.reuse, c[0x0][0x190], 0x3 ;  /* 0x0000640000a07a11 */ /* 0x040fe400078a18ff */
[----:B------:R-:W-:Y:S02]  /*06e0*/  ISETP.NE.U32.AND P0, PT, RZ, c[0x0][0x218], PT ;  /* 0x00008600ff007a0c */ /* 0x000fe40003f05070 */
[----:B------:R-:W-:Y:S02]  /*06f0*/  LEA.HI.X R161, R0, c[0x0][0x194], RZ, 0x3, P5 ;  /* 0x0000650000a17a11 */ /* 0x000fe400028f1cff */
[----:B------:R-:W-:-:S04]  /*0700*/  ISETP.NE.AND.EX P0, PT, RZ, c[0x0][0x21c], PT, P0 ;  /* 0x00008700ff007a0c */ /* 0x000fc80003f05300 */
[----:B------:R-:W5:Y:S09]  /*0710*/  LDG.E.64 R160, [R160.64] ;  /* 0x00000004a0a07981 */ /* 0x000f72000c1e1b00 */
[----:B------:R-:W-:-:S04]  /*0720*/  @P0 LEA R140, P4, R0, c[0x0][0x218], 0x4 ;  /* 0x00008600008c0a11 */ /* 0x000fc800078820ff */
[----:B------:R-:W-:-:S05]  /*0730*/  @P0 LEA.HI.X R141, R0, c[0x0][0x21c], RZ, 0x4, P4 ;  /* 0x00008700008d0a11 */ /* 0x000fca00020f24ff */
[----:B------:R0:W5:Y:S01]  /*0740*/  @P0 LDG.E.128 R68, [R140.64] ;  /* 0x000000048c440981 */ /* 0x000162000c1e1d00 */
[----:B--2---:R-:W-:Y:S02]  /*0750*/  PRMT R137, RZ, 0x5410, R88 ;  /* 0x00005410ff897816 */ /* 0x004fe40000000058 */
[----:B------:R-:W-:-:S03]  /*0760*/  PRMT R145, RZ, 0x5410, R89 ;  /* 0x00005410ff917816 */ /* 0x000fc60000000059 */
[----:B------:R-:W-:Y:S01]  /*0770*/  FADD.FTZ R137, -R124, R137 ;  /* 0x000000897c897221 */ /* 0x000fe20000010100 */
[----:B0-----:R-:W-:Y:S02]  /*0780*/  PRMT R141, RZ, 0x7610, R88 ;  /* 0x00007610ff8d7816 */ /* 0x001fe40000000058 */
[--C-:B---3--:R-:W-:Y:S01]  /*0790*/  PRMT R151, RZ, 0x5410, R92.reuse ;  /* 0x00005410ff977816 */ /* 0x108fe2000000005c */
[----:B-----5:R-:W-:Y:S01]  /*07a0*/  FMUL.FTZ R152, R102, R137 ;  /* 0x0000008966987220 */ /* 0x020fe20000410000 */
[----:B------:R-:W-:Y:S01]  /*07b0*/  PRMT R92, RZ, 0x7610, R92 ;  /* 0x00007610ff5c7816 */ /* 0x000fe2000000005c */
[----:B------:R-:W-:Y:S02]  /*07c0*/  FADD.FTZ R145, -R124, R145 ;  /* 0x000000917c917221 */ /* 0x000fe40000010100 */
[----:B------:R-:W-:Y:S02]  /*07d0*/  FADD.FTZ R48, R48, R151 ;  /* 0x0000009730307221 */ /* 0x000fe40000010000 */
[----:B------:R-:W-:-:S02]  /*07e0*/  FFMA.FTZ R28, R152, R151, R28 ;  /* 0x00000097981c7223 */ /* 0x000fc4000001001c */
[----:B------:R-:W-:Y:S02]  /*07f0*/  FADD.FTZ R141, -R124, R141 ;  /* 0x0000008d7c8d7221 */ /* 0x000fe40000010100 */
[----:B------:R-:W-:Y:S01]  /*0800*/  FMUL.FTZ R151, R99, R151 ;  /* 0x0000009763977220 */ /* 0x000fe20000410000 */
[--C-:B------:R-:W-:Y:S01]  /*0810*/  PRMT R157, RZ, 0x5410, R90.reuse ;  /* 0x00005410ff9d7816 */ /* 0x100fe2000000005a */
[C---:B------:R-:W-:Y:S01]  /*0820*/  FMUL.FTZ R148, R102.reuse, R145 ;  /* 0x0000009166947220 */ /* 0x040fe20000410000 */
[----:B------:R-:W-:Y:S01]  /*0830*/  PRMT R147, RZ, 0x5410, R93 ;  /* 0x00005410ff937816 */ /* 0x000fe2000000005d */
[----:B------:R-:W-:Y:S01]  /*0840*/  FMUL.FTZ R150, R102, R141 ;  /* 0x0000008d66967220 */ /* 0x000fe20000410000 */
[----:B------:R-:W-:Y:S01]  /*0850*/  PRMT R153, RZ, 0x7610, R89 ;  /* 0x00007610ff997816 */ /* 0x000fe20000000059 */
[----:B------:R-:W-:Y:S01]  /*0860*/  FMUL.FTZ R149, R98, R92 ;  /* 0x0000005c62957220 */ /* 0x000fe20000410000 */
[----:B------:R-:W-:Y:S01]  /*0870*/  PRMT R125, RZ, 0x7610, R90 ;  /* 0x00007610ff7d7816 */ /* 0x000fe2000000005a */
[----:B------:R-:W-:-:S02]  /*0880*/  FADD.FTZ R88, RZ, R151 ;  /* 0x00000097ff587221 */ /* 0x000fc40000010000 */
[----:B------:R-:W-:Y:S01]  /*0890*/  FFMA.FTZ R90, R152, R151, RZ ;  /* 0x00000097985a7223 */ /* 0x000fe200000100ff */
[----:B------:R-:W-:Y:S01]  /*08a0*/  PRMT R93, RZ, 0x7610, R93 ;  /* 0x00007610ff5d7816 */ /* 0x000fe2000000005d */
[----:B------:R-:W-:Y:S02]  /*08b0*/  FADD.FTZ R50, R50, R147 ;  /* 0x0000009332327221 */ /* 0x000fe40000010000 */
[-C--:B------:R-:W-:Y:S02]  /*08c0*/  FFMA.FTZ R30, R148, R147.reuse, R30 ;  /* 0x00000093941e7223 */ /* 0x080fe4000001001e */
[C---:B------:R-:W-:Y:S02]  /*08d0*/  FADD.FTZ R157, -R124.reuse, R157 ;  /* 0x0000009d7c9d7221 */ /* 0x040fe40000010100 */
[----:B------:R-:W-:Y:S02]  /*08e0*/  FADD.FTZ R153, -R124, R153 ;  /* 0x000000997c997221 */ /* 0x000fe40000010100 */
[----:B------:R-:W-:-:S02]  /*08f0*/  FMUL.FTZ R147, R97, R147 ;  /* 0x0000009361937220 */ /* 0x000fc40000410000 */
[----:B------:R-:W-:Y:S02]  /*0900*/  FADD.FTZ R88, R88, R149 ;  /* 0x0000009558587221 */ /* 0x000fe40000010000 */
[----:B------:R-:W-:Y:S01]  /*0910*/  FFMA.FTZ R90, R150, R149, R90 ;  /* 0x00000095965a7223 */ /* 0x000fe2000001005a */
[----:B------:R-:W-:Y:S01]  /*0920*/  PRMT R89, RZ, 0x5410, R91 ;  /* 0x00005410ff597816 */ /* 0x000fe2000000005b */
[C---:B------:R-:W-:Y:S01]  /*0930*/  FMUL.FTZ R144, R102.reuse, R157 ;  /* 0x0000009d66907220 */ /* 0x040fe20000410000 */
[----:B------:R-:W-:Y:S01]  /*0940*/  PRMT R143, RZ, 0x5410, R94 ;  /* 0x00005410ff8f7816 */ /* 0x000fe2000000005e */
[----:B------:R-:W-:Y:S02]  /*0950*/  FMUL.FTZ R146, R102, R153 ;  /* 0x0000009966927220 */ /* 0x000fe40000410000 */
[----:B------:R-:W-:Y:S02]  /*0960*/  FMUL.FTZ R145, R96, R93 ;  /* 0x0000005d60917220 */ /* 0x000fe40000410000 */
[----:B------:R-:W-:-:S02]  /*0970*/  FADD.FTZ R88, R88, R147 ;  /* 0x0000009358587221 */ /* 0x000fc40000010000 */
[----:B------:R-:W-:Y:S01]  /*0980*/  FFMA.FTZ R90, R148, R147, R90 ;  /* 0x00000093945a7223 */ /* 0x000fe2000001005a */
[----:B------:R-:W-:Y:S01]  /*0990*/  PRMT R91, RZ, 0x7610, R91 ;  /* 0x00007610ff5b7816 */ /* 0x000fe2000000005b */
[----:B------:R-:W-:Y:S01]  /*09a0*/  FADD.FTZ R52, R52, R143 ;  /* 0x0000008f34347221 */ /* 0x000fe20000010000 */
[----:B------:R-:W-:Y:S01]  /*09b0*/  PRMT R94, RZ, 0x7610, R94 ;  /* 0x00007610ff5e7816 */ /* 0x000fe2000000005e */
[-C--:B------:R-:W-:Y:S02]  /*09c0*/  FFMA.FTZ R32, R144, R143.reuse, R32 ;  /* 0x0000008f90207223 */ /* 0x080fe40000010020 */
[C---:B------:R-:W-:Y:S02]  /*09d0*/  FADD.FTZ R89, -R124.reuse, R89 ;  /* 0x000000597c597221 */ /* 0x040fe40000010100 */
[----:B------:R-:W-:Y:S02]  /*09e0*/  FADD.FTZ R125, -R124, R125 ;  /* 0x0000007d7c7d7221 */ /* 0x000fe40000010100 */
[----:B------:R-:W-:-:S02]  /*09f0*/  FMUL.FTZ R143, R23, R143 ;  /* 0x0000008f178f7220 */ /* 0x000fc40000410000 */
[----:B------:R-:W-:Y:S02]  /*0a00*/  FADD.FTZ R88, R88, R145 ;  /* 0x0000009158587221 */ /* 0x000fe40000010000 */
[----:B------:R-:W-:Y:S01]  /*0a10*/  FFMA.FTZ R90, R146, R145, R90 ;  /* 0x00000091925a7223 */ /* 0x000fe2000001005a */
[----:B------:R-:W-:Y:S01]  /*0a20*/  PRMT R139, RZ, 0x5410, R95 ;  /* 0x00005410ff8b7816 */ /* 0x000fe2000000005f */
[----:B------:R-:W-:Y:S02]  /*0a30*/  FMUL.FTZ R140, R102, R89 ;  /* 0x00000059668c7220 */ /* 0x000fe40000410000 */
[----:B------:R-:W-:Y:S02]  /*0a40*/  FADD.FTZ R91, -R124, R91 ;  /* 0x0000005b7c5b7221 */ /* 0x000fe40000010100 */
[----:B------:R-:W-:Y:S02]  /*0a50*/  FMUL.FTZ R142, R102, R125 ;  /* 0x0000007d668e7220 */ /* 0x000fe40000410000 */
[----:B------:R-:W-:-:S02]  /*0a60*/  FMUL.FTZ R141, R22, R94 ;  /* 0x0000005e168d7220 */ /* 0x000fc40000410000 */
[----:B------:R-:W-:Y:S02]  /*0a70*/  FADD.FTZ R88, R88, R143 ;  /* 0x0000008f58587221 */ /* 0x000fe40000010000 */
[----:B------:R-:W-:Y:S01]  /*0a80*/  FFMA.FTZ R90, R144, R143, R90 ;  /* 0x0000008f905a7223 */ /* 0x000fe2000001005a */
[----:B------:R-:W-:Y:S01]  /*0a90*/  PRMT R104, RZ, 0x7610, R95 ;  /* 0x00007610ff687816 */ /* 0x000fe2000000005f */
[----:B------:R-:W-:Y:S02]  /*0aa0*/  FADD.FTZ R54, R54, R139 ;  /* 0x0000008b36367221 */ /* 0x000fe40000010000 */
[----:B------:R-:W-:Y:S02]  /*0ab0*/  FFMA.FTZ R34, R140, R139, R34 ;  /* 0x0000008b8c227223 */ /* 0x000fe40000010022 */
        /* <DEDUP_REMOVED lines=8> */
[----:B------:R-:W-:Y:S01]  /*0b40*/  FFMA.FTZ R90, R140, R139, R90 ;  /* 0x0000008b8c5a7223 */ /* 0x000fe2000001005a */
[----:B------:R-:W-:Y:S01]  /*0b50*/  IADD3 R125, R0, 0x80, RZ ;  /* 0x00000080007d7810 */ /* 0x000fe20007ffe0ff */
        /* <DEDUP_REMOVED lines=8> */
.L_x_438:
[----:B-1----:R-:W-:Y:S05]  /*0be0*/  BSYNC B0 ;  /* 0x0000000000007941 */ /* 0x002fea0003800000 */
.L_x_437:
[----:B------:R-:W-:Y:S01]  /*0bf0*/  BSSY B0, `(.L_x_439) ;  /* 0x0000059000007945 */ /* 0x000fe20003800000 */
[----:B------:R-:W-:Y:S05]  /*0c00*/  @!P2 BRA `(.L_x_440) ;  /* 0x000005700000a947 */ /* 0x000fea0003800000 */
[----:B------:R-:W-:Y:S01]  /*0c10*/  LEA R88, P0, R125, c[0x0][0x188], 0x4 ;  /* 0x000062007d587a11 */ /* 0x000fe200078020ff */
[----:B------:R-:W-:-:S03]  /*0c20*/  IMAD.MOV.U32 R92, RZ, RZ, 0x10 ;  /* 0x00000010ff5c7424 */ /* 0x000fc600078e00ff */
[C---:B------:R-:W-:Y:S01]  /*0c30*/  LEA.HI.X R89, R125.reuse, c[0x0][0x18c], RZ, 0x4, P0 ;  /* 0x000063007d597a11 */ /* 0x040fe200000f24ff */
[----:B------:R-:W-:-:S05]  /*0c40*/  IMAD.WIDE.U32 R92, R125, R92, c[0x0][0x208] ;  /* 0x000082007d5c7625 */ /* 0x000fca00078e005c */
[----:B------:R-:W2:Y:S04]  /*0c50*/  LDG.E.128 R88, [R88.64] ;  /* 0x0000000458587981 */ /* 0x000ea8000c1e1d00 */
        /* <DEDUP_REMOVED lines=9> */
[----:B------:R-:W-:Y:S02]  /*0cf0*/  IADD3 R125, R125, 0x80, RZ ;  /* 0x000000807d7d7810 */ /* 0x000fe40007ffe0ff */
[--C-:B--2---:R-:W-:Y:S02]  /*0d00*/  PRMT R105, RZ, 0x5410, R88.reuse ;  /* 0x00005410ff697816 */ /* 0x104fe40000000058 */
[----:B0-----:R-:W-:-:S03]  /*0d10*/  PRMT R107, RZ, 0x7610, R88 ;  /* 0x00007610ff6b7816 */ /* 0x001fc60000000058 */
[----:B------:R-:W-:Y:S01]  /*0d20*/  FADD.FTZ R105, -R124, R105 ;  /* 0x000000697c697221 */ /* 0x000fe20000010100 */
[--C-:B------:R-:W-:Y:S02]  /*0d30*/  PRMT R109, RZ, 0x5410, R89.reuse ;  /* 0x00005410ff6d7816 */ /* 0x100fe40000000059 */
[----:B------:R-:W-:Y:S01]  /*0d40*/  PRMT R113, RZ, 0x7610, R89 ;  /* 0x00007610ff717816 */ /* 0x000fe20000000059 */
[----:B-----5:R-:W-:Y:S01]  /*0d50*/  FMUL.FTZ R105, R102, R105 ;  /* 0x0000006966697220 */ /* 0x020fe20000410000 */
[--C-:B---3--:R-:W-:Y:S01]  /*0d60*/  PRMT R108, RZ, 0x5410, R92.reuse ;  /* 0x00005410ff6c7816 */ /* 0x108fe2000000005c */
[C---:B------:R-:W-:Y:S01]  /*0d70*/  FADD.FTZ R107, -R124.reuse, R107 ;  /* 0x0000006b7c6b7221 */ /* 0x040fe20000010100 */
[----:B------:R-:W-:Y:S01]  /*0d80*/  PRMT R92, RZ, 0x7610, R92 ;  /* 0x00007610ff5c7816 */ /* 0x000fe2000000005c */
[----:B------:R-:W-:Y:S02]  /*0d90*/  FADD.FTZ R109, -R124, R109 ;  /* 0x0000006d7c6d7221 */ /* 0x000fe40000010100 */
[----:B------:R-:W-:-:S02]  /*0da0*/  FADD.FTZ R36, R36, R108 ;  /* 0x0000006c24247221 */ /* 0x000fc40000010000 */
[-C--:B------:R-:W-:Y:S02]  /*0db0*/  FFMA.FTZ R76, R105, R108.reuse, R76 ;  /* 0x0000006c694c7223 */ /* 0x080fe4000001004c */
[----:B------:R-:W-:Y:S01]  /*0dc0*/  FADD.FTZ R113, -R124, R113 ;  /* 0x000000717c717221 */ /* 0x000fe20000010100 */
[--C-:B------:R-:W-:Y:S01]  /*0dd0*/  PRMT R112, RZ, 0x5410, R93.reuse ;  /* 0x00005410ff707816 */ /* 0x100fe2000000005d */
[----:B------:R-:W-:Y:S01]  /*0de0*/  FMUL.FTZ R108, R19, R108 ;  /* 0x0000006c136c7220 */ /* 0x000fe20000410000 */
[----:B------:R-:W-:Y:S01]  /*0df0*/  PRMT R111, RZ, 0x5410, R90 ;  /* 0x00005410ff6f7816 */ /* 0x000fe2000000005a */
[C---:B------:R-:W-:Y:S01]  /*0e00*/  FMUL.FTZ R106, R102.reuse, R107 ;  /* 0x0000006b666a7220 */ /* 0x040fe20000410000 */
[----:B------:R-:W-:Y:S01]  /*0e10*/  PRMT R93, RZ, 0x7610, R93 ;  /* 0x00007610ff5d7816 */ /* 0x000fe2000000005d */
[C---:B------:R-:W-:Y:S02]  /*0e20*/  FMUL.FTZ R109, R102.reuse, R109 ;  /* 0x0000006d666d7220 */ /* 0x040fe40000410000 */
[----:B------:R-:W-:-:S02]  /*0e30*/  FMUL.FTZ R110, R102, R113 ;  /* 0x00000071666e7220 */ /* 0x000fc40000410000 */
[----:B------:R-:W-:Y:S02]  /*0e40*/  FMUL.FTZ R107, R18, R92 ;  /* 0x0000005c126b7220 */ /* 0x000fe40000410000 */
[----:B------:R-:W-:Y:S02]  /*0e50*/  FADD.FTZ R88, R157, R108 ;  /* 0x0000006c9d587221 */ /* 0x000fe40000010000 */
[----:B------:R-:W-:Y:S01]  /*0e60*/  FFMA.FTZ R153, R105, R108, R153 ;  /* 0x0000006c69997223 */ /* 0x000fe20000010099 */
[----:B------:R-:W-:Y:S01]  /*0e70*/  PRMT R89, RZ, 0x5410, R91 ;  /* 0x00005410ff597816 */ /* 0x000fe2000000005b */
[----:B------:R-:W-:Y:S02]  /*0e80*/  FADD.FTZ R38, R38, R112 ;  /* 0x0000007026267221 */ /* 0x000fe40000010000 */
[----:B------:R-:W-:Y:S02]  /*0e90*/  FADD.FTZ R111, -R124, R111 ;  /* 0x0000006f7c6f7221 */ /* 0x000fe40000010100 */
[----:B------:R-:W-:-:S02]  /*0ea0*/  FFMA.FTZ R78, R109, R112, R78 ;  /* 0x000000706d4e7223 */ /* 0x000fc4000001004e */
[----:B------:R-:W-:Y:S02]  /*0eb0*/  FADD.FTZ R39, R39, R93 ;  /* 0x0000005d27277221 */ /* 0x000fe40000010000 */
[-C--:B------:R-:W-:Y:S02]  /*0ec0*/  FFMA.FTZ R79, R110, R93.reuse, R79 ;  /* 0x0000005d6e4f7223 */ /* 0x080fe4000001004f */
[----:B------:R-:W-:Y:S02]  /*0ed0*/  FMUL.FTZ R113, R16, R93 ;  /* 0x0000005d10717220 */ /* 0x000fe40000410000 */
[----:B------:R-:W-:Y:S02]  /*0ee0*/  FMUL.FTZ R112, R17, R112 ;  /* 0x0000007011707220 */ /* 0x000fe40000410000 */
[----:B------:R-:W-:Y:S02]  /*0ef0*/  FADD.FTZ R93, R88, R107 ;  /* 0x0000006b585d7221 */ /* 0x000fe40000010000 */
[----:B------:R-:W-:Y:S01]  /*0f00*/  FFMA.FTZ R153, R106, R107, R153 ;  /* 0x0000006b6a997223 */ /* 0x000fe20000010099 */
[----:B------:R-:W-:Y:S01]  /*0f10*/  PRMT R115, RZ, 0x7610, R90 ;  /* 0x00007610ff737816 */ /* 0x000fe2000000005a */
[----:B------:R-:W-:Y:S01]  /*0f20*/  FMUL.FTZ R111, R102, R111 ;  /* 0x0000006f666f7220 */ /* 0x000fe20000410000 */
[----:B------:R-:W-:Y:S01]  /*0f30*/  PRMT R114, RZ, 0x5410, R94 ;  /* 0x00005410ff727816 */ /* 0x000fe2000000005e */
[----:B------:R-:W-:-:S02]  /*0f40*/  FADD.FTZ R89, -R124, R89 ;  /* 0x000000597c597221 */ /* 0x000fc40000010100 */
[----:B------:R-:W-:Y:S02]  /*0f50*/  FADD.FTZ R88, R93, R112 ;  /* 0x000000705d587221 */ /* 0x000fe40000010000 */
[----:B------:R-:W-:Y:S01]  /*0f60*/  FFMA.FTZ R153, R109, R112, R153 ;  /* 0x000000706d997223 */ /* 0x000fe20000010099 */
[----:B------:R-:W-:Y:S01]  /*0f70*/  PRMT R94, RZ, 0x7610, R94 ;  /* 0x00007610ff5e7816 */ /* 0x000fe2000000005e */
[----:B------:R-:W-:Y:S02]  /*0f80*/  FADD.FTZ R115, -R124, R115 ;  /* 0x000000737c737221 */ /* 0x000fe40000010100 */
[----:B------:R-:W-:Y:S02]  /*0f90*/  FADD.FTZ R80, R80, R114 ;  /* 0x0000007250507221 */ /* 0x000fe40000010000 */
[----:B------:R-:W-:Y:S02]  /*0fa0*/  FFMA.FTZ R56, R111, R114, R56 ;  /* 0x000000726f387223 */ /* 0x000fe40000010038 */
[----:B------:R-:W-:-:S02]  /*0fb0*/  FMUL.FTZ R117, R102, R89 ;  /* 0x0000005966757220 */ /* 0x000fc40000410000 */
[----:B------:R-:W-:Y:S02]  /*0fc0*/  FMUL.FTZ R114, R15, R114 ;  /* 0x000000720f727220 */ /* 0x000fe40000410000 */
[----:B------:R-:W-:Y:S02]  /*0fd0*/  FADD.FTZ R89, R88, R113 ;  /* 0x0000007158597221 */ /* 0x000fe40000010000 */
[----:B------:R-:W-:Y:S01]  /*0fe0*/  FFMA.FTZ R153, R110, R113, R153 ;  /* 0x000000716e997223 */ /* 0x000fe20000010099 */
[----:B------:R-:W-:Y:S01]  /*0ff0*/  PRMT R118, RZ, 0x5410, R95 ;  /* 0x00005410ff767816 */ /* 0x000fe2000000005f */
[----:B------:R-:W-:Y:S01]  /*1000*/  FMUL.FTZ R116, R102, R115 ;  /* 0x0000007366747220 */ /* 0x000fe20000410000 */
[----:B------:R-:W-:Y:S01]  /*1010*/  PRMT R91, RZ, 0x7610, R91 ;  /* 0x00007610ff5b7816 */ /* 0x000fe2000000005b */
[----:B------:R-:W-:Y:S02]  /*1020*/  FMUL.FTZ R115, R14, R94 ;  /* 0x0000005e0e737220 */ /* 0x000fe40000410000 */
[----:B------:R-:W-:-:S02]  /*1030*/  FADD.FTZ R88, R89, R114 ;  /* 0x0000007259587221 */ /* 0x000fc40000010000 */
[----:B------:R-:W-:Y:S01]  /*1040*/  FFMA.FTZ R153, R111, R114, R153 ;  /* 0x000000726f997223 */ /* 0x000fe20000010099 */
[----:B------:R-:W-:Y:S01]  /*1050*/  PRMT R95, RZ, 0x7610, R95 ;  /* 0x00007610ff5f7816 */ /* 0x000fe2000000005f */
        /* <DEDUP_REMOVED lines=18> */
.L_x_440:
[----:B------:R-:W-:Y:S05]  /*1180*/  BSYNC B0 ;  /* 0x0000000000007941 */ /* 0x000fea0003800000 */
.L_x_439:
[----:B------:R-:W-:Y:S01]  /*1190*/  BSSY B0, `(.L_x_441) ;  /* 0x0000058000007945 */ /* 0x000fe20003800000 */
[----:B------:R-:W-:Y:S05]  /*11a0*/  @!P3 BRA `(.L_x_442) ;  /* 0x000005600000b947 */ /* 0x000fea0003800000 */
[C---:B------:R-:W-:Y:S02]  /*11b0*/  LEA R88, P0, R125.reuse, c[0x0][0x188], 0x4 ;  /* 0x000062007d587a11 */ /* 0x040fe400078020ff */
[----:B------:R-:W-:Y:S02]  /*11c0*/  MOV R92, 0x10 ;  /* 0x00000010005c7802 */ /* 0x000fe40000000f00 */
[----:B------:R-:W-:-:S03]  /*11d0*/  LEA.HI.X R89, R125, c[0x0][0x18c], RZ, 0x4, P0 ;  /* 0x000063007d597a11 */ /* 0x000fc600000f24ff */
[----:B------:R-:W-:-:S03]  /*11e0*/  IMAD.WIDE.U32 R92, R125, R92, c[0x0][0x208] ;  /* 0x000082007d5c7625 */ /* 0x000fc600078e005c */
        /* <DEDUP_REMOVED lines=10> */
[--C-:B--2---:R-:W-:Y:S02]  /*1290*/  PRMT R103, RZ, 0x5410, R88.reuse ;  /* 0x00005410ff677816 */ /* 0x104fe40000000058 */
[----:B------:R-:W-:Y:S02]  /*12a0*/  PRMT R121, RZ, 0x7610, R88 ;  /* 0x00007610ff797816 */ /* 0x000fe40000000058 */
[----:B------:R-:W-:Y:S01]  /*12b0*/  PRMT R125, RZ, 0x5410, R89 ;  /* 0x00005410ff7d7816 */ /* 0x000fe20000000059 */
[C---:B------:R-:W-:Y:S02]  /*12c0*/  FADD.FTZ R103, -R124.reuse, R103 ;  /* 0x000000677c677221 */ /* 0x040fe40000010100 */
[----:B0-----:R-:W-:Y:S01]  /*12d0*/  FADD.FTZ R123, -R124, R121 ;  /* 0x000000797c7b7221 */ /* 0x001fe20000010100 */
[----:B---3--:R-:W-:Y:S01]  /*12e0*/  PRMT R121, RZ, 0x5410, R92 ;  /* 0x00005410ff797816 */ /* 0x008fe2000000005c */
[----:B-----5:R-:W-:Y:S01]  /*12f0*/  FMUL.FTZ R103, R102, R103 ;  /* 0x0000006766677220 */ /* 0x020fe20000410000 */
[----:B------:R-:W-:Y:S01]  /*1300*/  PRMT R131, RZ, 0x7610, R90 ;  /* 0x00007610ff837816 */ /* 0x000fe2000000005a */
[----:B------:R-:W-:Y:S01]  /*1310*/  FADD.FTZ R125, -R124, R125 ;  /* 0x0000007d7c7d7221 */ /* 0x000fe20000010100 */
[----:B------:R-:W-:Y:S01]  /*1320*/  PRMT R92, RZ, 0x7610, R92 ;  /* 0x00007610ff5c7816 */ /* 0x000fe2000000005c */
[-C--:B------:R-:W-:Y:S01]  /*1330*/  FMUL.FTZ R126, R10, R121.reuse ;  /* 0x000000790a7e7220 */ /* 0x080fe20000410000 */
[----:B------:R-:W-:Y:S01]  /*1340*/  PRMT R89, RZ, 0x7610, R89 ;  /* 0x00007610ff597816 */ /* 0x000fe20000000059 */
[----:B------:R-:W-:Y:S01]  /*1350*/  FADD.FTZ R60, R60, R121 ;  /* 0x000000793c3c7221 */ /* 0x000fe20000010000 */
[----:B------:R-:W-:Y:S01]  /*1360*/  PRMT R129, RZ, 0x5410, R90 ;  /* 0x00005410ff817816 */ /* 0x000fe2000000005a */
[----:B------:R-:W-:Y:S01]  /*1370*/  FFMA.FTZ R40, R103, R121, R40 ;  /* 0x0000007967287223 */ /* 0x000fe20000010028 */
[--C-:B------:R-:W-:Y:S01]  /*1380*/  PRMT R133, RZ, 0x5410, R91.reuse ;  /* 0x00005410ff857816 */ /* 0x100fe2000000005b */
[----:B------:R-:W-:Y:S01]  /*1390*/  FMUL.FTZ R122, R102, R123 ;  /* 0x0000007b667a7220 */ /* 0x000fe20000410000 */
[----:B------:R-:W-:Y:S01]  /*13a0*/  PRMT R135, RZ, 0x7610, R91 ;  /* 0x00007610ff877816 */ /* 0x000fe2000000005b */
[----:B------:R-:W-:Y:S01]  /*13b0*/  FADD.FTZ R91, -R124, R131 ;  /* 0x000000837c5b7221 */ /* 0x000fe20000010100 */
[----:B------:R-:W-:Y:S01]  /*13c0*/  PRMT R130, RZ, 0x5410, R93 ;  /* 0x00005410ff827816 */ /* 0x000fe2000000005d */
[----:B------:R-:W-:-:S02]  /*13d0*/  FMUL.FTZ R121, R102, R125 ;  /* 0x0000007d66797220 */ /* 0x000fc40000410000 */
[----:B------:R-:W-:Y:S02]  /*13e0*/  FMUL.FTZ R123, R8, R92 ;  /* 0x0000005c087b7220 */ /* 0x000fe40000410000 */
[----:B------:R-:W-:Y:S02]  /*13f0*/  FADD.FTZ R88, R157, R126 ;  /* 0x0000007e9d587221 */ /* 0x000fe40000010000 */
[----:B------:R-:W-:Y:S01]  /*1400*/  FFMA.FTZ R153, R103, R126, R153 ;  /* 0x0000007e67997223 */ /* 0x000fe20000010099 */
[----:B------:R-:W-:Y:S01]  /*1410*/  PRMT R93, RZ, 0x7610, R93 ;  /* 0x00007610ff5d7816 */ /* 0x000fe2000000005d */
[C---:B------:R-:W-:Y:S02]  /*1420*/  FADD.FTZ R127, -R124.reuse, R89 ;  /* 0x000000597c7f7221 */ /* 0x040fe40000010100 */
[----:B------:R-:W-:Y:S02]  /*1430*/  FADD.FTZ R129, -R124, R129 ;  /* 0x000000817c817221 */ /* 0x000fe40000010100 */
[----:B------:R-:W-:-:S02]  /*1440*/  FADD.FTZ R62, R62, R130 ;  /* 0x000000823e3e7221 */ /* 0x000fc40000010000 */
[-C--:B------:R-:W-:Y:S02]  /*1450*/  FFMA.FTZ R42, R121, R130.reuse, R42 ;  /* 0x00000082792a7223 */ /* 0x080fe4000001002a */
[----:B------:R-:W-:Y:S02]  /*1460*/  FMUL.FTZ R134, R102, R91 ;  /* 0x0000005b66867220 */ /* 0x000fe40000410000 */
[----:B------:R-:W-:Y:S02]  /*1470*/  FMUL.FTZ R130, R7, R130 ;  /* 0x0000008207827220 */ /* 0x000fe40000410000 */
[----:B------:R-:W-:Y:S02]  /*1480*/  FADD.FTZ R91, R88, R123 ;  /* 0x0000007b585b7221 */ /* 0x000fe40000010000 */
[----:B------:R-:W-:Y:S01]  /*1490*/  FFMA.FTZ R153, R122, R123, R153 ;  /* 0x0000007b7a997223 */ /* 0x000fe20000010099 */
[----:B------:R-:W-:Y:S01]  /*14a0*/  PRMT R132, RZ, 0x5410, R94 ;  /* 0x00005410ff847816 */ /* 0x000fe2000000005e */
[----:B------:R-:W-:-:S02]  /*14b0*/  FMUL.FTZ R128, R102, R127 ;  /* 0x0000007f66807220 */ /* 0x000fc40000410000 */
[----:B------:R-:W-:Y:S02]  /*14c0*/  FMUL.FTZ R127, R102, R129 ;  /* 0x00000081667f7220 */ /* 0x000fe40000410000 */
[----:B------:R-:W-:Y:S02]  /*14d0*/  FMUL.FTZ R129, R6, R93 ;  /* 0x0000005d06817220 */ /* 0x000fe40000410000 */
[----:B------:R-:W-:Y:S02]  /*14e0*/  FADD.FTZ R88, R91, R130 ;  /* 0x000000825b587221 */ /* 0x000fe40000010000 */
[----:B------:R-:W-:Y:S01]  /*14f0*/  FFMA.FTZ R153, R121, R130, R153 ;  /* 0x0000008279997223 */ /* 0x000fe20000010099 */
[----:B------:R-:W-:Y:S01]  /*1500*/  PRMT R94, RZ, 0x7610, R94 ;  /* 0x00007610ff5e7816 */ /* 0x000fe2000000005e */
[----:B------:R-:W-:Y:S02]  /*1510*/  FADD.FTZ R133, -R124, R133 ;  /* 0x000000857c857221 */ /* 0x000fe40000010100 */
[----:B------:R-:W-:-:S02]  /*1520*/  FADD.FTZ R64, R64, R132 ;  /* 0x0000008440407221 */ /* 0x000fc40000010000 */
[-C--:B------:R-:W-:Y:S02]  /*1530*/  FFMA.FTZ R44, R127, R132.reuse, R44 ;  /* 0x000000847f2c7223 */ /* 0x080fe4000001002c */
[----:B------:R-:W-:Y:S02]  /*1540*/  FMUL.FTZ R132, R5, R132 ;  /* 0x0000008405847220 */ /* 0x000fe40000410000 */
[----:B------:R-:W-:Y:S02]  /*1550*/  FADD.FTZ R91, R88, R129 ;  /* 0x00000081585b7221 */ /* 0x000fe40000010000 */
[----:B------:R-:W-:Y:S01]  /*1560*/  FFMA.FTZ R153, R128, R129, R153 ;  /* 0x0000008180997223 */ /* 0x000fe20000010099 */
[----:B------:R-:W-:Y:S01]  /*1570*/  PRMT R136, RZ, 0x5410, R95 ;  /* 0x00005410ff887816 */ /* 0x000fe2000000005f */
[----:B------:R-:W-:Y:S02]  /*1580*/  FADD.FTZ R89, -R124, R135 ;  /* 0x000000877c597221 */ /* 0x000fe40000010100 */
[----:B------:R-:W-:-:S02]  /*1590*/  FMUL.FTZ R133, R102, R133 ;  /* 0x0000008566857220 */ /* 0x000fc40000410000 */
[----:B------:R-:W-:Y:S02]  /*15a0*/  FMUL.FTZ R131, R4, R94 ;  /* 0x0000005e04837220 */ /* 0x000fe40000410000 */
[----:B------:R-:W-:Y:S02]  /*15b0*/  FADD.FTZ R88, R91, R132 ;  /* 0x000000845b587221 */ /* 0x000fe40000010000 */
[----:B------:R-:W-:Y:S01]  /*15c0*/  FFMA.FTZ R153, R127, R132, R153 ;  /* 0x000000847f997223 */ /* 0x000fe20000010099 */
[----:B------:R-:W-:Y:S01]  /*15d0*/  PRMT R95, RZ, 0x7610, R95 ;  /* 0x00007610ff5f7816 */ /* 0x000fe2000000005f */
[----:B------:R-:W-:Y:S02]  /*15e0*/  FADD.FTZ R66, R66, R136 ;  /* 0x0000008842427221 */ /* 0x000fe40000010000 */
[----:B------:R-:W-:Y:S02]  /*15f0*/  FFMA.FTZ R46, R133, R136, R46 ;  /* 0x00000088852e7223 */ /* 0x000fe4000001002e */
[----:B------:R-:W-:-:S02]  /*1600*/  FMUL.FTZ R138, R102, R89 ;  /* 0x00000059668a7220 */ /* 0x000fc40000410000 */
        /* <DEDUP_REMOVED lines=16> */
.L_x_442:
[----:B------:R-:W-:Y:S05]  /*1710*/  BSYNC B0 ;  /* 0x0000000000007941 */ /* 0x000fea0003800000 */
.L_x_441:
[----:B------:R-:W-:Y:S02]  /*1720*/  LOP3.LUT P4, RZ, R9, 0xff, RZ, 0xc0, !PT ;  /* 0x000000ff09ff7812 */ /* 0x000fe4000788c0ff */
[----:B------:R-:W-:Y:S02]  /*1730*/  SHF.R.U32.HI R90, RZ, 0x5, R100 ;  /* 0x00000005ff5a7819 */ /* 0x000fe40000011664 */
[----:B------:R-:W-:-:S02]  /*1740*/  LOP3.LUT P0, RZ, R100, 0x1f, RZ, 0xc0, !PT ;  /* 0x0000001f64ff7812 */ /* 0x000fc4000780c0ff */
[----:B------:R-:W-:-:S07]  /*1750*/  LOP3.LUT R156, R90, 0x7fffffc, RZ, 0xc0, !PT ;  /* 0x07fffffc5a9c7812 */ /* 0x000fce00078ec0ff */
[----:B------:R-:W-:Y:S01]  /*1760*/  @!P4 IADD3 R156, R156, 0x4, RZ ;  /* 0x000000049c9cc810 */ /* 0x000fe20007ffe0ff */
[----:B------:R-:W-:Y:S05]  /*1770*/  BRA.DIV ~URZ, `(.L_x_443) ;  /* 0x000019127f007947 */ /* 0x000fea000b800000 */
[----:B------:R0:W1:Y:S02]  /*1780*/  SHFL.DOWN PT, R124, R157, 0x10, 0x1f ;  /* 0x0a001f009d7c7f89 */ /* 0x00006400000e0000 */
.L_x_452:
        /* <DEDUP_REMOVED lines=18> */
.L_x_453:
[----:B------:R-:W-:Y:S01]  /*18b0*/  @!P0 LOP3.LUT R89, R90, 0x3, RZ, 0xc0, !PT ;  /* 0x000000035a598812 */ /* 0x000fe200078ec0ff */
[----:B-1-3--:R-:W-:Y:S01]  /*18c0*/  FADD.FTZ R124, R95, R124 ;  /* 0x0000007c5f7c7221 */ /* 0x00afe20000010000 */
[----:B------:R-:W-:Y:S01]  /*18d0*/  ULDC.U8 UR6, c[0x0][0x1f0] ;  /* 0x00007c0000067ab9 */ /* 0x000fe20000000000 */
[----:B--2---:R-:W-:Y:S01]  /*18e0*/  FADD.FTZ R125, R88, R125 ;  /* 0x0000007d587d7221 */ /* 0x004fe20000010000 */
[----:B------:R-:W-:-:S05]  /*18f0*/  @!P0 IADD3 R153, R156, R89, RZ ;  /* 0x000000599c998210 */ /* 0x000fca0007ffe0ff */
[----:B------:R-:W-:Y:S01]  /*1900*/  @!P0 STS.64 [R153.X8+0x3000], R124 ;  /* 0x0030007c99008388 */ /* 0x000fe20000008a00 */
[----:B------:R-:W-:Y:S01]  /*1910*/  ISETP.NE.AND P0, PT, RZ, UR6, PT ;  /* 0x00000006ff007c0c */ /* 0x000fe2000bf05270 */
[----:B------:R-:W-:Y:S01]  /*1920*/  WARPSYNC 0xffffffff ;  /* 0xffffffff00007948 */ /* 0x000fe20003800000 */
[----:B------:R-:W-:Y:S01]  /*1930*/  BSSY B0, `(.L_x_445) ;  /* 0x0000079000007945 */ /* 0x000fe20003800000 */
[----:B------:R-:W-:Y:S06]  /*1940*/  BAR.SYNC.DEFER_BLOCKING 0x0 ;  /* 0x0000000000007b1d */ /* 0x000fec0000010000 */
[----:B------:R-:W1:Y:S04]  /*1950*/  LDS.128 R88, [R156.X8+0x3000] ;  /* 0x003000009c587984 */ /* 0x000e680000008c00 */
[----:B------:R-:W2:Y:S01]  /*1960*/  LDS.128 R92, [R156.X8+0x3010] ;  /* 0x003010009c5c7984 */ /* 0x000ea20000008c00 */
[----:B01----:R-:W-:-:S02]  /*1970*/  FADD.FTZ R157, RZ, R88 ;  /* 0x00000058ff9d7221 */ /* 0x003fc40000010000 */
[----:B------:R-:W-:Y:S02]  /*1980*/  FADD.FTZ R88, RZ, R89 ;  /* 0x00000059ff587221 */ /* 0x000fe40000010000 */
[----:B------:R-:W-:Y:S02]  /*1990*/  FADD.FTZ R157, R90, R157 ;  /* 0x0000009d5a9d7221 */ /* 0x000fe40000010000 */
[----:B------:R-:W-:Y:S02]  /*19a0*/  FADD.FTZ R88, R91, R88 ;  /* 0x000000585b587221 */ /* 0x000fe40000010000 */
[----:B--2---:R-:W-:Y:S02]  /*19b0*/  FADD.FTZ R157, R157, R92 ;  /* 0x0000005c9d9d7221 */ /* 0x004fe40000010000 */
        /* <DEDUP_REMOVED lines=8> */
[-CC-:B------:R-:W-:Y:S01]  /*1a40*/  FFMA.FTZ R88, R148, R95.reuse, R94.reuse ;  /* 0x0000005f94587223 */ /* 0x180fe2000001005e */
[----:B------:R-:W-:Y:S01]  /*1a50*/  LOP3.LUT P5, RZ, R161, 0xff, RZ, 0xc0, !PT ;  /* 0x000000ffa1ff7812 */ /* 0x000fe200078ac0ff */
[----:B------:R-:W-:Y:S01]  /*1a60*/  FFMA.FTZ R90, R144, R95, R94 ;  /* 0x0000005f905a7223 */ /* 0x000fe2000001005e */
[----:B------:R-:W-:Y:S01]  /*1a70*/  ISETP.NE.AND.EX P4, PT, RZ, c[0x0][0x21c], PT, P0 ;  /* 0x00008700ff007a0c */ /* 0x000fe20003f85300 */
[----:B------:R-:W-:Y:S01]  /*1a80*/  FADD.FTZ R89, R147, -R88 ;  /* 0x8000005893597221 */ /* 0x000fe20000010000 */
[----:B------:R-:W-:Y:S01]  /*1a90*/  ISETP.NE.U32.AND P0, PT, RZ, c[0x0][0x258], PT ;  /* 0x00009600ff007a0c */ /* 0x000fe20003f05070 */
[----:B------:R-:W-:Y:S02]  /*1aa0*/  FADD.FTZ R91, R143, -R90 ;  /* 0x8000005a8f5b7221 */ /* 0x000fe40000010000 */
[C---:B-----5:R-:W-:Y:S01]  /*1ab0*/  FMUL.FTZ R90, R102.reuse, R89 ;  /* 0x00000059665a7220 */ /* 0x060fe20000410000 */
[----:B------:R-:W-:Y:S01]  /*1ac0*/  ISETP.NE.AND.EX P0, PT, RZ, c[0x0][0x25c], PT, P0 ;  /* 0x00009700ff007a0c */ /* 0x000fe20003f05300 */
[----:B------:R-:W-:-:S02]  /*1ad0*/  FMUL.FTZ R156, R102, R91 ;  /* 0x0000005b669c7220 */ /* 0x000fc40000410000 */
[-CC-:B------:R-:W-:Y:S02]  /*1ae0*/  FFMA.FTZ R92, R140, R95.reuse, R94.reuse ;  /* 0x0000005f8c5c7223 */ /* 0x180fe4000001005e */
[-C--:B------:R-:W-:Y:S02]  /*1af0*/  FFMA.FTZ R162, R142, R95.reuse, R94 ;  /* 0x0000005f8ea27223 */ /* 0x080fe4000001005e */
[----:B------:R-:W-:Y:S01]  /*1b00*/  @P4 PRMT R89, RZ, 0x5410, R70 ;  /* 0x00005410ff594816 */ /* 0x000fe20000000046 */
[----:B------:R-:W-:Y:S02]  /*1b10*/  FADD.FTZ R91, R139, -R92 ;  /* 0x8000005c8b5b7221 */ /* 0x000fe40000010000 */
[----:B------:R-:W-:Y:S02]  /*1b20*/  FFMA.FTZ R93, R137, R95, R94 ;  /* 0x0000005f895d7223 */ /* 0x000fe4000001005e */
[----:B------:R-:W-:Y:S01]  /*1b30*/  @P4 FADD.FTZ R156, R156, R89 ;  /* 0x000000599c9c4221 */ /* 0x000fe20000010000 */
[----:B------:R-:W-:Y:S01]  /*1b40*/  @P4 PRMT R89, RZ, 0x5410, R69 ;  /* 0x00005410ff594816 */ /* 0x000fe20000000045 */
[----:B------:R-:W-:-:S02]  /*1b50*/  FMUL.FTZ R124, R102, R91 ;  /* 0x0000005b667c7220 */ /* 0x000fc40000410000 */
[----:B------:R-:W-:Y:S02]  /*1b60*/  FADD.FTZ R91, R141, -R162 ;  /* 0x800000a28d5b7221 */ /* 0x000fe40000010000 */
[----:B------:R-:W-:Y:S01]  /*1b70*/  @P4 FADD.FTZ R90, R90, R89 ;  /* 0x000000595a5a4221 */ /* 0x000fe20000010000 */
[----:B------:R-:W-:Y:S01]  /*1b80*/  @P0 F2FP.BF16.PACK_AB R89, RZ, R156 ;  /* 0x0000009cff59023e */ /* 0x000fe200000010ff */
[----:B------:R-:W-:Y:S02]  /*1b90*/  FFMA.FTZ R162, R146, R95, R94 ;  /* 0x0000005f92a27223 */ /* 0x000fe4000001005e */
[----:B------:R-:W-:Y:S01]  /*1ba0*/  FADD.FTZ R93, R104, -R93 ;  /* 0x8000005d685d7221 */ /* 0x000fe20000010000 */
[----:B------:R-:W-:Y:S01]  /*1bb0*/  @P0 F2FP.BF16.PACK_AB R88, RZ, R90 ;  /* 0x0000005aff58023e */ /* 0x000fe200000010ff */
[----:B------:R-:W-:Y:S01]  /*1bc0*/  FADD.FTZ R125, R145, -R162 ;  /* 0x800000a2917d7221 */ /* 0x000fe20000010000 */
[----:B------:R-:W-:Y:S01]  /*1bd0*/  @P0 PRMT R74, R89, 0x7610, R74 ;  /* 0x00007610594a0816 */ /* 0x000fe2000000004a */
[----:B------:R-:W-:Y:S01]  /*1be0*/  FMUL.FTZ R162, R102, R93 ;  /* 0x0000005d66a27220 */ /* 0x000fe20000410000 */
[----:B------:R-:W-:Y:S01]  /*1bf0*/  @P0 PRMT R73, R88, 0x7610, R73 ;  /* 0x0000761058490816 */ /* 0x000fe20000000049 */
[----:B------:R-:W-:Y:S01]  /*1c00*/  FFMA.FTZ R88, R152, R95, R94 ;  /* 0x0000005f98587223 */ /* 0x000fe2000001005e */
[----:B------:R-:W-:Y:S01]  /*1c10*/  @P4 PRMT R93, RZ, 0x7610, R69 ;  /* 0x00007610ff5d4816 */ /* 0x000fe20000000045 */
[----:B------:R-:W-:-:S02]  /*1c20*/  FMUL.FTZ R125, R102, R125 ;  /* 0x0000007d667d7220 */ /* 0x000fc40000410000 */
[----:B------:R-:W-:Y:S02]  /*1c30*/  FADD.FTZ R89, R151, -R88 ;  /* 0x8000005897597221 */ /* 0x000fe40000010000 */
[----:B------:R-:W-:Y:S02]  /*1c40*/  FFMA.FTZ R88, R150, R95, R94 ;  /* 0x0000005f96587223 */ /* 0x000fe4000001005e */
[C---:B------:R-:W-:Y:S01]  /*1c50*/  FMUL.FTZ R92, R102.reuse, R89 ;  /* 0x00000059665c7220 */ /* 0x040fe20000410000 */
[----:B------:R-:W-:Y:S01]  /*1c60*/  @P4 PRMT R89, RZ, 0x5410, R68 ;  /* 0x00005410ff594816 */ /* 0x000fe20000000044 */
[----:B------:R-:W-:Y:S02]  /*1c70*/  FMUL.FTZ R91, R102, R91 ;  /* 0x0000005b665b7220 */ /* 0x000fe40000410000 */
[----:B------:R-:W-:Y:S01]  /*1c80*/  @P4 FADD.FTZ R125, R125, R93 ;  /* 0x0000005d7d7d4221 */ /* 0x000fe20000010000 */
[----:B------:R-:W-:Y:S01]  /*1c90*/  @P4 PRMT R93, RZ, 0x7610, R71 ;  /* 0x00007610ff5d4816 */ /* 0x000fe20000000047 */
[----:B------:R-:W-:Y:S01]  /*1ca0*/  @P4 FADD.FTZ R92, R92, R89 ;  /* 0x000000595c5c4221 */ /* 0x000fe20000010000 */
[----:B------:R-:W-:Y:S01]  /*1cb0*/  @P4 PRMT R89, RZ, 0x5410, R71 ;  /* 0x00005410ff594816 */ /* 0x000fe20000000047 */
[----:B------:R-:W-:-:S02]  /*1cc0*/  FMUL.FTZ R156, R156, R101 ;  /* 0x000000659c9c7220 */ /* 0x000fc40000410000 */
[----:B------:R-:W-:Y:S02]  /*1cd0*/  @P4 FADD.FTZ R162, R162, R93 ;  /* 0x0000005da2a24221 */ /* 0x000fe40000010000 */
[----:B------:R-:W-:Y:S02]  /*1ce0*/  @P4 FADD.FTZ R124, R124, R89 ;  /* 0x000000597c7c4221 */ /* 0x000fe40000010000 */
[----:B------:R-:W-:Y:S01]  /*1cf0*/  FADD.FTZ R89, R149, -R88 ;  /* 0x8000005895597221 */ /* 0x000fe20000010000 */
[----:B------:R-:W-:Y:S01]  /*1d00*/  @P4 PRMT R88, RZ, 0x7610, R70 ;  /* 0x00007610ff584816 */ /* 0x000fe20000000046 */
[----:B------:R-:W-:Y:S01]  /*1d10*/  FMUL.FTZ R156, R156, c[0x0][0x1e8] ;  /* 0x00007a009c9c7a20 */ /* 0x000fe20000410000 */
[----:B------:R-:W-:Y:S01]  /*1d20*/  @P0 F2FP.BF16.PACK_AB R153, RZ, R162 ;  /* 0x000000a2ff99023e */ /* 0x000fe200000010ff */
[----:B------:R-:W-:Y:S01]  /*1d30*/  FMUL.FTZ R164, R102, R89 ;  /* 0x0000005966a47220 */ /* 0x000fe20000410000 */
[----:B------:R-:W-:Y:S01]  /*1d40*/  @P4 PRMT R89, RZ, 0x7610, R68 ;  /* 0x00007610ff594816 */ /* 0x000fe20000000044 */
[----:B------:R-:W-:Y:S01]  /*1d50*/  @P4 FADD.FTZ R91, R91, R88 ;  /* 0x000000585b5b4221 */ /* 0x000fe20000010000 */
[----:B------:R-:W-:Y:S01]  /*1d60*/  @P0 F2FP.BF16.PACK_AB R88, RZ, R124 ;  /* 0x0000007cff58023e */ /* 0x000fe200000010ff */
[----:B------:R-:W-:Y:S01]  /*1d70*/  FMUL.FTZ R90, R90, R101 ;  /* 0x000000655a5a7220 */ /* 0x000fe20000410000 */
[----:B------:R-:W-:Y:S01]  /*1d80*/  FSEL R156, R156, RZ, P5 ;  /* 0x000000ff9c9c7208 */ /* 0x000fe20002800000 */
[----:B------:R-:W-:Y:S01]  /*1d90*/  @P4 FADD.FTZ R164, R164, R89 ;  /* 0x00000059a4a44221 */ /* 0x000fe20000010000 */
[----:B------:R-:W-:Y:S01]  /*1da0*/  ISETP.NE.U32.AND P4, PT, RZ, c[0x0][0x258], PT ;  /* 0x00009600ff007a0c */ /* 0x000fe20003f85070 */
[----:B------:R-:W-:Y:S01]  /*1db0*/  FMUL.FTZ R90, R90, c[0x0][0x1e8] ;  /* 0x00007a005a5a7a20 */ /* 0x000fe20000410000 */
[----:B------:R-:W-:Y:S01]  /*1dc0*/  @P0 F2FP.BF16.PACK_AB R93, RZ, R91 ;  /* 0x0000005bff5d023e */ /* 0x000fe200000010ff */
[-C--:B------:R-:W-:Y:S01]  /*1dd0*/  FMUL.FTZ R91, R91, R101.reuse ;  /* 0x000000655b5b7220 */ /* 0x080fe20000410000 */
[----:B------:R-:W-:Y:S01]  /*1de0*/  ISETP.NE.AND.EX P4, PT, RZ, c[0x0][0x25c], PT, P4 ;  /* 0x00009700ff007a0c */ /* 0x000fe20003f85340 */
[-C--:B------:R-:W-:Y:S01]  /*1df0*/  FMUL.FTZ R124, R124, R101.reuse ;  /* 0x000000657c7c7220 */ /* 0x080fe20000410000 */
[----:B------:R-:W-:Y:S01]  /*1e00*/  @P0 PRMT R74, R74, 0x5410, R93 ;  /* 0x000054104a4a0816 */ /* 0x000fe2000000005d */
[----:B------:R-:W-:Y:S01]  /*1e10*/  HFMA2.MMA R93, -RZ, RZ, 0, 9.5367431640625e-07 ;  /* 0x00000010ff5d7435 */ /* 0x000fe200000001ff */
[----:B------:R-:W-:Y:S01]  /*1e20*/  @P0 F2FP.BF16.PACK_AB R89, RZ, R92 ;  /* 0x0000005cff59023e */ /* 0x000fe200000010ff */
[----:B------:R-:W-:Y:S01]  /*1e30*/  FMUL.FTZ R92, R92, R101 ;  /* 0x000000655c5c7220 */ /* 0x000fe20000410000 */
[----:B------:R-:W-:Y:S01]  /*1e40*/  @P0 PRMT R75, R88, 0x7610, R75 ;  /* 0x00007610584b0816 */ /* 0x000fe2000000004b */
[----:B------:R-:W-:Y:S01]  /*1e50*/  FMUL.FTZ R91, R91, c[0x0][0x1e8] ;  /* 0x00007a005b5b7a20 */ /* 0x000fe20000410000 */
[----:B------:R-:W-:Y:S01]  /*1e60*/  @P0 PRMT R72, R89, 0x7610, R72 ;  /* 0x0000761059480816 */ /* 0x000fe20000000048 */
[----:B------:R-:W-:Y:S01]  /*1e70*/  FMUL.FTZ R92, R92, c[0x0][0x1e8] ;  /* 0x00007a005c5c7a20 */ /* 0x000fe20000410000 */
[----:B------:R-:W-:Y:S01]  /*1e80*/  @P0 F2FP.BF16.PACK_AB R89, RZ, R125 ;  /* 0x0000007dff59023e */ /* 0x000fe200000010ff */
[-C--:B------:R-:W-:Y:S01]  /*1e90*/  FMUL.FTZ R125, R125, R101.reuse ;  /* 0x000000657d7d7220 */ /* 0x080fe20000410000 */
[----:B------:R-:W-:Y:S01]  /*1ea0*/  @P0 F2FP.BF16.PACK_AB R88, RZ, R164 ;  /* 0x000000a4ff58023e */ /* 0x000fe200000010ff */
[----:B------:R-:W-:Y:S01]  /*1eb0*/  FMUL.FTZ R164, R164, R101 ;  /* 0x00000065a4a47220 */ /* 0x000fe20000410000 */
[----:B------:R-:W-:Y:S01]  /*1ec0*/  @P0 PRMT R73, R73, 0x5410, R89 ;  /* 0x0000541049490816 */ /* 0x000fe20000000059 */
[----:B------:R-:W-:Y:S01]  /*1ed0*/  FMUL.FTZ R125, R125, c[0x0][0x1e8] ;  /* 0x00007a007d7d7a20 */ /* 0x000fe20000410000 */
[----:B------:R-:W-:Y:S01]  /*1ee0*/  @P0 PRMT R72, R72, 0x5410, R88 ;  /* 0x0000541048480816 */ /* 0x000fe20000000058 */
[----:B------:R-:W-:Y:S01]  /*1ef0*/  @P4 IMAD.WIDE.U32 R88, R0, R93, c[0x0][0x258] ;  /* 0x0000960000584625 */ /* 0x000fe200078e005d */
[----:B------:R-:W-:-:S02]  /*1f00*/  @P0 PRMT R75, R75, 0x5410, R153 ;  /* 0x000054104b4b0816 */ /* 0x000fc40000000099 */
[----:B------:R-:W-:Y:S01]  /*1f10*/  LOP3.LUT P5, RZ, R160, 0xff000000, RZ, 0xc0, !PT ;  /* 0xff000000a0ff7812 */ /* 0x000fe200078ac0ff */
[----:B------:R-:W-:Y:S01]  /*1f20*/  FMUL.FTZ R162, R162, R101 ;  /* 0x00000065a2a27220 */ /* 0x000fe20000410000 */
[----:B------:R-:W-:Y:S01]  /*1f30*/  LOP3.LUT P0, RZ, R161, 0xff00, RZ, 0xc0, !PT ;  /* 0x0000ff00a1ff7812 */ /* 0x000fe2000780c0ff */
[----:B------:R0:W-:Y:S01]  /*1f40*/  @P4 STG.E.128 [R88.64], R72 ;  /* 0x0000004858004986 */ /* 0x0001e2000c101d04 */
[----:B------:R-:W-:Y:S01]  /*1f50*/  LOP3.LUT P4, RZ, R160, 0xff0000, RZ, 0xc0, !PT ;  /* 0x00ff0000a0ff7812 */ /* 0x000fe2000788c0ff */
[----:B------:R-:W-:Y:S01]  /*1f60*/  FMUL.FTZ R164, R164, c[0x0][0x1e8] ;  /* 0x00007a00a4a47a20 */ /* 0x000fe20000410000 */
[----:B------:R-:W-:Y:S01]  /*1f70*/  FSEL R91, R91, RZ, P0 ;  /* 0x000000ff5b5b7208 */ /* 0x000fe20000000000 */
[----:B------:R-:W-:Y:S01]  /*1f80*/  FMUL.FTZ R124, R124, c[0x0][0x1e8] ;  /* 0x00007a007c7c7a20 */ /* 0x000fe20000410000 */
[----:B------:R-:W-:Y:S01]  /*1f90*/  LOP3.LUT P0, RZ, R161, 0xff0000, RZ, 0xc0, !PT ;  /* 0x00ff0000a1ff7812 */ /* 0x000fe2000780c0ff */
[----:B------:R-:W-:-:S03]  /*1fa0*/  FMUL.FTZ R162, R162, c[0x0][0x1e8] ;  /* 0x00007a00a2a27a20 */ /* 0x000fc60000410000 */
[----:B------:R-:W-:Y:S02]  /*1fb0*/  FSEL R124, R124, RZ, P0 ;  /* 0x000000ff7c7c7208 */ /* 0x000fe40000000000 */
[----:B0-----:R-:W-:Y:S02]  /*1fc0*/  FSEL R89, R90, RZ, P4 ;  /* 0x000000ff5a597208 */ /* 0x001fe40002000000 */
[----:B------:R-:W-:Y:S02]  /*1fd0*/  FSEL R88, R125, RZ, P5 ;  /* 0x000000ff7d587208 */ /* 0x000fe40002800000 */
[----:B------:R-:W-:Y:S02]  /*1fe0*/  LOP3.LUT P4, RZ, R160, 0xff00, RZ, 0xc0, !PT ;  /* 0x0000ff00a0ff7812 */ /* 0x000fe4000788c0ff */
[----:B------:R-:W-:Y:S02]  /*1ff0*/  F2FP.BF16.PACK_AB R89, R88, R89 ;  /* 0x000000595859723e */ /* 0x000fe400000010ff */
[----:B------:R-:W-:-:S02]  /*2000*/  MOV R88, R160 ;  /* 0x000000a000587202 */ /* 0x000fc40000000f00 */
[----:B------:R-:W-:Y:S02]  /*2010*/  F2FP.BF16.PACK_AB R90, R91, R156 ;  /* 0x0000009c5b5a723e */ /* 0x000fe400000010ff */
[----:B------:R-:W-:Y:S02]  /*2020*/  LOP3.LUT P5, RZ, R88, 0xff, RZ, 0xc0, !PT ;  /* 0x000000ff58ff7812 */ /* 0x000fe400078ac0ff */
[----:B------:R-:W-:Y:S02]  /*2030*/  FSEL R91, R164, RZ, P4 ;  /* 0x000000ffa45b7208 */ /* 0x000fe40002000000 */
[----:B------:R-:W-:Y:S01]  /*2040*/  FSEL R88, R92, RZ, P5 ;  /* 0x000000ff5c587208 */ /* 0x000fe20002800000 */
[----:B------:R-:W-:Y:S01]  /*2050*/  IMAD.WIDE.U32 R92, R0, R93, c[0x0][0x248] ;  /* 0x00009200005c7625 */ /* 0x000fe200078e005d */
[----:B------:R-:W-:Y:S02]  /*2060*/  LOP3.LUT P5, RZ, R161, 0xff000000, RZ, 0xc0, !PT ;  /* 0xff000000a1ff7812 */ /* 0x000fe400078ac0ff */
[----:B------:R-:W-:-:S02]  /*2070*/  F2FP.BF16.PACK_AB R88, R91, R88 ;  /* 0x000000585b58723e */ /* 0x000fc400000010ff */
[----:B------:R-:W-:Y:S02]  /*2080*/  FSEL R125, R162, RZ, P5 ;  /* 0x000000ffa27d7208 */ /* 0x000fe40002800000 */
[----:B------:R-:W-:Y:S02]  /*2090*/  IADD3 R0, R0, 0x80, RZ ;  /* 0x0000008000007810 */ /* 0x000fe40007ffe0ff */
[----:B------:R-:W-:-:S05]  /*20a0*/  F2FP.BF16.PACK_AB R91, R125, R124 ;  /* 0x0000007c7d5b723e */ /* 0x000fca00000010ff */
[----:B------:R0:W-:Y:S02]  /*20b0*/  STG.E.128 [R92.64], R88 ;  /* 0x000000585c007986 */ /* 0x0001e4000c101d04 */
.L_x_446:
[----:B------:R-:W-:Y:S05]  /*20c0*/  BSYNC B0 ;  /* 0x0000000000007941 */ /* 0x000fea0003800000 */
.L_x_445:
[----:B------:R-:W-:Y:S01]  /*20d0*/  BSSY B0, `(.L_x_447) ;  /* 0x000006b000007945 */ /* 0x000fe20003800000 */
[----:B------:R-:W-:Y:S05]  /*20e0*/  @!P2 BRA `(.L_x_448) ;  /* 0x000006900000a947 */ /* 0x000fea0003800000 */
[----:B------:R-:W-:Y:S01]  /*20f0*/  ISETP.NE.U32.AND P0, PT, RZ, c[0x0][0x218], PT ;  /* 0x00008600ff007a0c */ /* 0x000fe20003f05070 */
[-CC-:B0-----:R-:W-:Y:S01]  /*2100*/  FFMA.FTZ R89, R109, R95.reuse, R94.reuse ;  /* 0x0000005f6d597223 */ /* 0x181fe2000001005e */
        /* <DEDUP_REMOVED lines=20> */
[-C--:B------:R-:W-:Y:S02]  /*2250*/  FFMA.FTZ R162, R110, R95.reuse, R94 ;  /* 0x0000005f6ea27223 */ /* 0x080fe4000001005e */
[----:B------:R-:W-:Y:S01]  /*2260*/  FADD.FTZ R93, R119, -R93 ;  /* 0x8000005d775d7221 */ /* 0x000fe20000010000 */
[----:B------:R-:W-:Y:S01]  /*2270*/  @P0 PRMT R74, R89, 0x7610, R74 ;  /* 0x00007610594a0816 */ /* 0x000fe2000000004a */
[----:B------:R-:W-:Y:S01]  /*2280*/  FFMA.FTZ R89, R105, R95, R94 ;  /* 0x0000005f69597223 */ /* 0x000fe2000001005e */
[----:B------:R-:W-:Y:S01]  /*2290*/  @P0 F2FP.BF16.PACK_AB R88, RZ, R90 ;  /* 0x0000005aff58023e */ /* 0x000fe200000010ff */
[----:B------:R-:W-:-:S02]  /*22a0*/  FADD.FTZ R125, R113, -R162 ;  /* 0x800000a2717d7221 */ /* 0x000fc40000010000 */
[----:B------:R-:W-:Y:S01]  /*22b0*/  FADD.FTZ R89, R108, -R89 ;  /* 0x800000596c597221 */ /* 0x000fe20000010000 */
[----:B------:R-:W-:Y:S01]  /*22c0*/  @P0 PRMT R73, R88, 0x7610, R73 ;  /* 0x0000761058490816 */ /* 0x000fe20000000049 */
[----:B------:R-:W-:Y:S02]  /*22d0*/  FFMA.FTZ R88, R106, R95, R94 ;  /* 0x0000005f6a587223 */ /* 0x000fe4000001005e */
[C---:B------:R-:W-:Y:S01]  /*22e0*/  FMUL.FTZ R92, R102.reuse, R89 ;  /* 0x00000059665c7220 */ /* 0x040fe20000410000 */
[----:B------:R-:W-:Y:S01]  /*22f0*/  @P4 PRMT R89, RZ, 0x5410, R24 ;  /* 0x00005410ff594816 */ /* 0x000fe20000000018 */
[C---:B------:R-:W-:Y:S01]  /*2300*/  FMUL.FTZ R162, R102.reuse, R93 ;  /* 0x0000005d66a27220 */ /* 0x040fe20000410000 */
[----:B------:R-:W-:Y:S01]  /*2310*/  @P4 PRMT R93, RZ, 0x7610, R25 ;  /* 0x00007610ff5d4816 */ /* 0x000fe20000000019 */
[----:B------:R-:W-:Y:S02]  /*2320*/  FMUL.FTZ R125, R102, R125 ;  /* 0x0000007d667d7220 */ /* 0x000fe40000410000 */
[----:B------:R-:W-:Y:S01]  /*2330*/  @P4 FADD.FTZ R92, R92, R89 ;  /* 0x000000595c5c4221 */ /* 0x000fe20000010000 */
[----:B------:R-:W-:Y:S01]  /*2340*/  @P4 PRMT R89, RZ, 0x5410, R27 ;  /* 0x00005410ff594816 */ /* 0x000fe2000000001b */
[----:B------:R-:W-:-:S02]  /*2350*/  FMUL.FTZ R91, R102, R91 ;  /* 0x0000005b665b7220 */ /* 0x000fc40000410000 */
[----:B------:R-:W-:Y:S01]  /*2360*/  @P4 FADD.FTZ R125, R125, R93 ;  /* 0x0000005d7d7d4221 */ /* 0x000fe20000010000 */
[----:B------:R-:W-:Y:S01]  /*2370*/  @P4 PRMT R93, RZ, 0x7610, R27 ;  /* 0x00007610ff5d4816 */ /* 0x000fe2000000001b */
[----:B------:R-:W-:Y:S02]  /*2380*/  @P4 FADD.FTZ R124, R124, R89 ;  /* 0x000000597c7c4221 */ /* 0x000fe40000010000 */
[----:B------:R-:W-:Y:S01]  /*2390*/  FADD.FTZ R89, R107, -R88 ;  /* 0x800000586b597221 */ /* 0x000fe20000010000 */
[----:B------:R-:W-:Y:S01]  /*23a0*/  @P4 PRMT R88, RZ, 0x7610, R26 ;  /* 0x00007610ff584816 */ /* 0x000fe2000000001a */
[----:B------:R-:W-:Y:S02]  /*23b0*/  @P4 FADD.FTZ R162, R162, R93 ;  /* 0x0000005da2a24221 */ /* 0x000fe40000010000 */
[----:B------:R-:W-:Y:S01]  /*23c0*/  FMUL.FTZ R164, R102, R89 ;  /* 0x0000005966a47220 */ /* 0x000fe20000410000 */
[----:B------:R-:W-:Y:S01]  /*23d0*/  @P4 PRMT R89, RZ, 0x7610, R24 ;  /* 0x00007610ff594816 */ /* 0x000fe20000000018 */
[----:B------:R-:W-:Y:S01]  /*23e0*/  @P4 FADD.FTZ R91, R91, R88 ;  /* 0x000000585b5b4221 */ /* 0x000fe20000010000 */
[----:B------:R-:W-:Y:S01]  /*23f0*/  @P0 F2FP.BF16.PACK_AB R88, RZ, R124 ;  /* 0x0000007cff58023e */ /* 0x000fe200000010ff */
[----:B------:R-:W-:Y:S01]  /*2400*/  FMUL.FTZ R156, R156, R101 ;  /* 0x000000659c9c7220 */ /* 0x000fe20000410000 */
[----:B------:R-:W-:Y:S01]  /*2410*/  @P0 F2FP.BF16.PACK_AB R153, RZ, R162 ;  /* 0x000000a2ff99023e */ /* 0x000fe200000010ff */
        /* <DEDUP_REMOVED lines=10> */
[----:B------:R-:W-:Y:S01]  /*24c0*/  FMUL.FTZ R90, R90, c[0x0][0x1e8] ;  /* 0x00007a005a5a7a20 */ /* 0x000fe20000410000 */
[----:B------:R-:W-:Y:S01]  /*24d0*/  @P0 PRMT R75, R88, 0x7610, R75 ;  /* 0x00007610584b0816 */ /* 0x000fe2000000004b */
[----:B------:R-:W-:Y:S01]  /*24e0*/  FMUL.FTZ R92, R92, R101 ;  /* 0x000000655c5c7220 */ /* 0x000fe20000410000 */
        /* <DEDUP_REMOVED lines=11> */
[----:B------:R-:W-:Y:S01]  /*25a0*/  FSEL R156, R156, RZ, P5 ;  /* 0x000000ff9c9c7208 */ /* 0x000fe20002800000 */
[----:B------:R-:W-:Y:S01]  /*25b0*/  FMUL.FTZ R92, R92, c[0x0][0x1e8] ;  /* 0x00007a005c5c7a20 */ /* 0x000fe20000410000 */
[C---:B------:R-:W-:Y:S01]  /*25c0*/  LOP3.LUT P5, RZ, R158.reuse, 0xff000000, RZ, 0xc0, !PT ;  /* 0xff0000009eff7812 */ /* 0x040fe200078ac0ff */
[----:B------:R0:W-:Y:S01]  /*25d0*/  @P4 STG.E.128 [R88.64], R72 ;  /* 0x0000004858004986 */ /* 0x0001e2000c101d04 */
[----:B------:R-:W-:Y:S01]  /*25e0*/  LOP3.LUT P4, RZ, R158, 0xff0000, RZ, 0xc0, !PT ;  /* 0x00ff00009eff7812 */ /* 0x000fe2000788c0ff */
[-C--:B------:R-:W-:Y:S01]  /*25f0*/  FMUL.FTZ R124, R124, R101.reuse ;  /* 0x000000657c7c7220 */ /* 0x080fe20000410000 */
[----:B------:R-:W-:Y:S01]  /*2600*/  LOP3.LUT P0, RZ, R159, 0xff00, RZ, 0xc0, !PT ;  /* 0x0000ff009fff7812 */ /* 0x000fe2000780c0ff */
[----:B------:R-:W-:Y:S02]  /*2610*/  FMUL.FTZ R162, R162, R101 ;  /* 0x00000065a2a27220 */ /* 0x000fe40000410000 */
        /* <DEDUP_REMOVED lines=22> */
.L_x_448:
[----:B------:R-:W-:Y:S05]  /*2780*/  BSYNC B0 ;  /* 0x0000000000007941 */ /* 0x000fea0003800000 */
.L_x_447:
        /* <DEDUP_REMOVED lines=17> */
[-C--:B------:R-:W-:Y:S02]  /*28a0*/  FFMA.FTZ R124, R128, R95.reuse, R94 ;  /* 0x0000005f807c7223 */ /* 0x080fe4000001005e */
[----:B------:R-:W-:Y:S01]  /*28b0*/  @P4 FADD.FTZ R90, R90, R91 ;  /* 0x0000005b5a5a4221 */ /* 0x000fe20000010000 */
[----:B------:R-:W-:Y:S01]  /*28c0*/  @P4 PRMT R91, RZ, 0x5410, R84 ;  /* 0x00005410ff5b4816 */ /* 0x000fe20000000054 */
[----:B------:R-:W-:-:S02]  /*28d0*/  FFMA.FTZ R88, R134, R95, R94 ;  /* 0x0000005f86587223 */ /* 0x000fc4000001005e */
[-CC-:B------:R-:W-:Y:S02]  /*28e0*/  FFMA.FTZ R89, R133, R95.reuse, R94.reuse ;  /* 0x0000005f85597223 */ /* 0x180fe4000001005e */
[----:B------:R-:W-:Y:S01]  /*28f0*/  @P4 FADD.FTZ R92, R92, R91 ;  /* 0x0000005b5c5c4221 */ /* 0x000fe20000010000 */
[----:B------:R-:W-:Y:S01]  /*2900*/  @P4 PRMT R91, RZ, 0x5410, R85 ;  /* 0x00005410ff5b4816 */ /* 0x000fe20000000055 */
[----:B------:R-:W-:Y:S02]  /*2910*/  FFMA.FTZ R156, R138, R95, R94 ;  /* 0x0000005f8a9c7223 */ /* 0x000fe4000001005e */
[----:B------:R-:W-:Y:S02]  /*2920*/  FMUL.FTZ R94, R102, R93 ;  /* 0x0000005d665e7220 */ /* 0x000fe40000410000 */
[----:B------:R-:W-:Y:S02]  /*2930*/  FADD.FTZ R89, R136, -R89 ;  /* 0x8000005988597221 */ /* 0x000fe40000010000 */
[----:B------:R-:W-:-:S02]  /*2940*/  @P4 FADD.FTZ R94, R94, R91 ;  /* 0x0000005b5e5e4221 */ /* 0x000fc40000010000 */
[----:B------:R-:W-:Y:S02]  /*2950*/  FADD.FTZ R93, R129, -R124 ;  /* 0x8000007c815d7221 */ /* 0x000fe40000010000 */
[C---:B------:R-:W-:Y:S01]  /*2960*/  FMUL.FTZ R124, R102.reuse, R89 ;  /* 0x00000059667c7220 */ /* 0x040fe20000410000 */
[----:B------:R-:W-:Y:S01]  /*2970*/  @P0 F2FP.BF16.PACK_AB R89, RZ, R94 ;  /* 0x0000005eff59023e */ /* 0x000fe200000010ff */
[----:B------:R-:W-:Y:S01]  /*2980*/  FADD.FTZ R95, R131, -R88 ;  /* 0x80000058835f7221 */ /* 0x000fe20000010000 */
[----:B------:R-:W-:Y:S01]  /*2990*/  @P0 F2FP.BF16.PACK_AB R88, RZ, R92 ;  /* 0x0000005cff58023e */ /* 0x000fe200000010ff */
[----:B------:R-:W-:Y:S01]  /*29a0*/  FADD.FTZ R91, R123, -R162 ;  /* 0x800000a27b5b7221 */ /* 0x000fe20000010000 */
[----:B------:R-:W-:Y:S01]  /*29b0*/  @P0 PRMT R73, R89, 0x7610, R73 ;  /* 0x0000761059490816 */ /* 0x000fe20000000049 */
[----:B------:R-:W-:Y:S01]  /*29c0*/  FMUL.FTZ R164, R102, R95 ;  /* 0x0000005f66a47220 */ /* 0x000fe20000410000 */
[----:B------:R-:W-:Y:S01]  /*29d0*/  @P4 PRMT R89, RZ, 0x7610, R86 ;  /* 0x00007610ff594816 */ /* 0x000fe20000000056 */
[----:B------:R-:W-:Y:S01]  /*29e0*/  FADD.FTZ R125, R135, -R156 ;  /* 0x8000009c877d7221 */ /* 0x000fe20000010000 */
[----:B------:R-:W-:Y:S01]  /*29f0*/  @P0 PRMT R72, R88, 0x7610, R72 ;  /* 0x0000761058480816 */ /* 0x000fe20000000048 */
[----:B------:R-:W-:Y:S01]  /*2a00*/  FMUL.FTZ R156, R102, R91 ;  /* 0x0000005b669c7220 */ /* 0x000fe20000410000 */
[----:B------:R-:W-:Y:S01]  /*2a10*/  @P0 F2FP.BF16.PACK_AB R91, RZ, R90 ;  /* 0x0000005aff5b023e */ /* 0x000fe200000010ff */
[----:B------:R-:W-:Y:S01]  /*2a20*/  @P4 FADD.FTZ R164, R164, R89 ;  /* 0x00000059a4a44221 */ /* 0x000fe20000010000 */
[----:B------:R-:W-:Y:S01]  /*2a30*/  @P4 PRMT R89, RZ, 0x7610, R84 ;  /* 0x00007610ff594816 */ /* 0x000fe20000000054 */
[C---:B------:R-:W-:Y:S01]  /*2a40*/  FMUL.FTZ R162, R102.reuse, R93 ;  /* 0x0000005d66a27220 */ /* 0x040fe20000410000 */
        /* <DEDUP_REMOVED lines=11> */
[----:B------:R-:W-:Y:S01]  /*2b00*/  FMUL.FTZ R90, R90, c[0x0][0x1e8] ;  /* 0x00007a005a5a7a20 */ /* 0x000fe20000410000 */
[----:B------:R-:W-:Y:S01]  /*2b10*/  @P0 PRMT R72, R72, 0x5410, R88 ;  /* 0x0000541048480816 */ /* 0x000fe20000000058 */
[----:B------:R-:W-:-:S02]  /*2b20*/  FMUL.FTZ R94, R94, R101 ;  /* 0x000000655e5e7220 */ /* 0x000fc40000410000 */
[----:B------:R-:W-:Y:S01]  /*2b30*/  @P4 FADD.FTZ R124, R124, R89 ;  /* 0x000000597c7c4221 */ /* 0x000fe20000010000 */
[----:B------:R-:W-:Y:S01]  /*2b40*/  @P4 PRMT R89, RZ, 0x7610, R87 ;  /* 0x00007610ff594816 */ /* 0x000fe20000000057 */
[-C--:B------:R-:W-:Y:S01]  /*2b50*/  FMUL.FTZ R92, R92, R101.reuse ;  /* 0x000000655c5c7220 */ /* 0x080fe20000410000 */
[----:B------:R-:W-:Y:S01]  /*2b60*/  FSEL R90, R90, RZ, P5 ;  /* 0x000000ff5a5a7208 */ /* 0x000fe20002800000 */
[----:B------:R-:W-:Y:S01]  /*2b70*/  FMUL.FTZ R164, R164, c[0x0][0x1e8] ;  /* 0x00007a00a4a47a20 */ /* 0x000fe20000410000 */
[----:B------:R-:W-:Y:S01]  /*2b80*/  @P0 F2FP.BF16.PACK_AB R93, RZ, R124 ;  /* 0x0000007cff5d023e */ /* 0x000fe200000010ff */
[----:B------:R-:W-:Y:S01]  /*2b90*/  @P4 FADD.FTZ R102, R102, R89 ;  /* 0x0000005966664221 */ /* 0x000fe20000010000 */
[----:B------:R-:W-:Y:S01]  /*2ba0*/  ISETP.NE.U32.AND P4, PT, RZ, c[0x0][0x258], PT ;  /* 0x00009600ff007a0c */ /* 0x000fe20003f85070 */
[----:B------:R-:W-:Y:S01]  /*2bb0*/  FMUL.FTZ R94, R94, c[0x0][0x1e8] ;  /* 0x00007a005e5e7a20 */ /* 0x000fe20000410000 */
[----:B------:R-:W-:Y:S01]  /*2bc0*/  @P0 PRMT R75, R93, 0x7610, R75 ;  /* 0x000076105d4b0816 */ /* 0x000fe2000000004b */
[----:B------:R-:W-:Y:S01]  /*2bd0*/  HFMA2.MMA R93, -RZ, RZ, 0, 9.5367431640625e-07 ;  /* 0x00000010ff5d7435 */ /* 0x000fe200000001ff */
[----:B------:R-:W-:Y:S01]  /*2be0*/  ISETP.NE.AND.EX P4, PT, RZ, c[0x0][0x25c], PT, P4 ;  /* 0x00009700ff007a0c */ /* 0x000fe20003f85340 */
[-C--:B------:R-:W-:Y:S01]  /*2bf0*/  FMUL.FTZ R156, R156, R101.reuse ;  /* 0x000000659c9c7220 */ /* 0x080fe20000410000 */
[----:B------:R-:W-:Y:S01]  /*2c00*/  @P0 F2FP.BF16.PACK_AB R89, RZ, R162 ;  /* 0x000000a2ff59023e */ /* 0x000fe200000010ff */
[-C--:B------:R-:W-:Y:S01]  /*2c10*/  FMUL.FTZ R162, R162, R101.reuse ;  /* 0x00000065a2a27220 */ /* 0x080fe20000410000 */
[----:B------:R-:W-:Y:S01]  /*2c20*/  @P0 F2FP.BF16.PACK_AB R95, RZ, R102 ;  /* 0x00000066ff5f023e */ /* 0x000fe200000010ff */
[-C--:B------:R-:W-:Y:S01]  /*2c30*/  FMUL.FTZ R124, R124, R101.reuse ;  /* 0x000000657c7c7220 */ /* 0x080fe20000410000 */
[----:B------:R-:W-:Y:S01]  /*2c40*/  @P0 PRMT R73, R73, 0x5410, R89 ;  /* 0x0000541049490816 */ /* 0x000fe20000000059 */
[----:B------:R-:W-:Y:S01]  /*2c50*/  FMUL.FTZ R162, R162, c[0x0][0x1e8] ;  /* 0x00007a00a2a27a20 */ /* 0x000fe20000410000 */
[----:B------:R-:W-:Y:S01]  /*2c60*/  @P0 PRMT R75, R75, 0x5410, R95 ;  /* 0x000054104b4b0816 */ /* 0x000fe2000000005f */
[----:B------:R-:W-:Y:S01]  /*2c70*/  FMUL.FTZ R92, R92, c[0x0][0x1e8] ;  /* 0x00007a005c5c7a20 */ /* 0x000fe20000410000 */
[----:B------:R-:W-:Y:S01]  /*2c80*/  LOP3.LUT P5, RZ, R154, 0xff000000, RZ, 0xc0, !PT ;  /* 0xff0000009aff7812 */ /* 0x000fe200078ac0ff */
[----:B------:R-:W-:Y:S01]  /*2c90*/  FMUL.FTZ R101, R102, R101 ;  /* 0x0000006566657220 */ /* 0x000fe20000410000 */
[----:B------:R-:W-:Y:S01]  /*2ca0*/  LOP3.LUT P0, RZ, R155, 0xff00, RZ, 0xc0, !PT ;  /* 0x0000ff009bff7812 */ /* 0x000fe2000780c0ff */
[----:B------:R-:W-:Y:S01]  /*2cb0*/  @P4 IMAD.WIDE.U32 R88, R0, R93, c[0x0][0x258] ;  /* 0x0000960000584625 */ /* 0x000fe200078e005d */
[----:B------:R-:W-:-:S02]  /*2cc0*/  FSEL R162, R162, RZ, P5 ;  /* 0x000000ffa2a27208 */ /* 0x000fc40002800000 */
[----:B------:R-:W-:Y:S01]  /*2cd0*/  FSEL R91, R164, RZ, P0 ;  /* 0x000000ffa45b7208 */ /* 0x000fe20000000000 */
[----:B------:R-:W-:Y:S01]  /*2ce0*/  FMUL.FTZ R156, R156, c[0x0][0x1e8] ;  /* 0x00007a009c9c7a20 */ /* 0x000fe20000410000 */
[----:B------:R0:W-:Y:S01]  /*2cf0*/  @P4 STG.E.128 [R88.64], R72 ;  /* 0x0000004858004986 */ /* 0x0001e2000c101d04 */
[----:B------:R-:W-:Y:S01]  /*2d00*/  LOP3.LUT P4, RZ, R154, 0xff0000, RZ, 0xc0, !PT ;  /* 0x00ff00009aff7812 */ /* 0x000fe2000788c0ff */
[----:B------:R-:W-:Y:S01]  /*2d10*/  FMUL.FTZ R124, R124, c[0x0][0x1e8] ;  /* 0x00007a007c7c7a20 */ /* 0x000fe20000410000 */
[----:B------:R-:W-:Y:S01]  /*2d20*/  LOP3.LUT P0, RZ, R155, 0xff0000, RZ, 0xc0, !PT ;  /* 0x00ff00009bff7812 */ /* 0x000fe2000780c0ff */
[----:B------:R-:W-:Y:S01]  /*2d30*/  FMUL.FTZ R101, R101, c[0x0][0x1e8] ;  /* 0x00007a0065657a20 */ /* 0x000fe20000410000 */
[----:B------:R-:W-:Y:S02]  /*2d40*/  F2FP.BF16.PACK_AB R90, R91, R90 ;  /* 0x0000005a5b5a723e */ /* 0x000fe400000010ff */
[----:B------:R-:W-:Y:S02]  /*2d50*/  FSEL R124, R124, RZ, P0 ;  /* 0x000000ff7c7c7208 */ /* 0x000fe40000000000 */
[----:B0-----:R-:W-:-:S02]  /*2d60*/  MOV R88, R154 ;  /* 0x0000009a00587202 */ /* 0x001fc40000000f00 */
[----:B------:R-:W-:Y:S02]  /*2d70*/  FSEL R89, R94, RZ, P4 ;  /* 0x000000ff5e597208 */ /* 0x000fe40002000000 */
[----:B------:R-:W-:Y:S02]  /*2d80*/  LOP3.LUT P5, RZ, R88, 0xff, RZ, 0xc0, !PT ;  /* 0x000000ff58ff7812 */ /* 0x000fe400078ac0ff */
[----:B------:R-:W-:Y:S02]  /*2d90*/  LOP3.LUT P4, RZ, R154, 0xff00, RZ, 0xc0, !PT ;  /* 0x0000ff009aff7812 */ /* 0x000fe4000788c0ff */
[----:B------:R-:W-:Y:S01]  /*2da0*/  FSEL R88, R92, RZ, P5 ;  /* 0x000000ff5c587208 */ /* 0x000fe20002800000 */
[----:B------:R-:W-:Y:S01]  /*2db0*/  IMAD.WIDE.U32 R92, R0, R93, c[0x0][0x248] ;  /* 0x00009200005c7625 */ /* 0x000fe200078e005d */
[----:B------:R-:W-:Y:S02]  /*2dc0*/  LOP3.LUT P5, RZ, R155, 0xff000000, RZ, 0xc0, !PT ;  /* 0xff0000009bff7812 */ /* 0x000fe400078ac0ff */
[----:B------:R-:W-:-:S02]  /*2dd0*/  FSEL R91, R156, RZ, P4 ;  /* 0x000000ff9c5b7208 */ /* 0x000fc40002000000 */
[----:B------:R-:W-:Y:S02]  /*2de0*/  FSEL R101, R101, RZ, P5 ;  /* 0x000000ff65657208 */ /* 0x000fe40002800000 */
[----:B------:R-:W-:Y:S02]  /*2df0*/  F2FP.BF16.PACK_AB R88, R91, R88 ;  /* 0x000000585b58723e */ /* 0x000fe400000010ff */
[----:B------:R-:W-:Y:S02]  /*2e00*/  F2FP.BF16.PACK_AB R89, R162, R89 ;  /* 0x00000059a259723e */ /* 0x000fe400000010ff */
[----:B------:R-:W-:-:S05]  /*2e10*/  F2FP.BF16.PACK_AB R91, R101, R124 ;  /* 0x0000007c655b723e */ /* 0x000fca00000010ff */
[----:B------:R0:W-:Y:S02]  /*2e20*/  STG.E.128 [R92.64], R88 ;  /* 0x000000585c007986 */ /* 0x0001e4000c101d04 */
.L_x_450:
[----:B------:R-:W-:Y:S05]  /*2e30*/  BSYNC B0 ;  /* 0x0000000000007941 */ /* 0x000fea0003800000 */
.L_x_449:
[----:B------:R-:W-:Y:S02]  /*2e40*/  IADD3 R11, R11, c[0x0][0x160], RZ ;  /* 0x000058000b0b7a10 */ /* 0x000fe40007ffe0ff */
[----:B------:R-:W-:Y:S02]  /*2e50*/  LOP3.LUT P4, RZ, R9, 0xff, RZ, 0xc0, !PT ;  /* 0x000000ff09ff7812 */ /* 0x000fe4000788c0ff */
[----:B------:R-:W-:Y:S02]  /*2e60*/  ISETP.GE.AND P0, PT, R11, c[0x0][0x164], PT ;  /* 0x000059000b007a0c */ /* 0x000fe40003f06270 */
[----:B------:R-:W-:-:S11]  /*2e70*/  SEL R9, RZ, 0x1, P4 ;  /* 0x00000001ff097807 */ /* 0x000fd60002000000 */
[----:B0----5:R-:W-:Y:S01]  /*2e80*/  @P0 CALL.REL.NOINC `(.L_x_436) ;  /* 0x0000001000000944 */ /* 0x021fe20003c00000 */
[----:B------:R-:W-:Y:S05]  /*2e90*/  BRA `(.L_x_451) ;  /* 0xffffd63000007947 */ /* 0x000fea000383ffff */
.L_x_436:
        /* <DEDUP_REMOVED lines=31> */
.L_x_443:
[----:B------:R-:W-:Y:S01]  /*3090*/  HFMA2.MMA R93, -RZ, RZ, 0, 9.5367431640625e-07 ;  /* 0x00000010ff5d7435 */ /* 0x000fe200000001ff */
[----:B------:R-:W-:-:S02]  /*30a0*/  MOV R94, R157 ;  /* 0x0000009d005e7202 */ /* 0x000fc40000000f00 */
[----:B------:R-:W-:Y:S02]  /*30b0*/  MOV R91, 0x1f ;  /* 0x0000001f005b7802 */ /* 0x000fe40000000f00 */
[----:B------:R-:W-:Y:S02]  /*30c0*/  MOV R92, 0xffffffff ;  /* 0xffffffff005c7802 */ /* 0x000fe40000000f00 */
[----:B------:R-:W-:Y:S02]  /*30d0*/  MOV R88, 0x30f0 ;  /* 0x000030f000587802 */ /* 0x000fe40000000f00 */
[----:B-----5:R-:W-:Y:S05]  /*30e0*/  CALL.REL.NOINC `($__internal_8_$__cuda_sm70_shflsync_down_p) ;  /* 0x0000046000007944 */ /* 0x020fea0003c00000 */
[----:B-1----:R-:W-:Y:S01]  /*30f0*/  MOV R124, R92 ;  /* 0x0000005c007c7202 */ /* 0x002fe20000000f00 */
[----:B0-----:R-:W-:Y:S05]  /*3100*/  BRA `(.L_x_452) ;  /* 0xffffe68000007947 */ /* 0x001fea000383ffff */
.L_x_444:
[----:B------:R-:W-:Y:S01]  /*3110*/  HFMA2.MMA R93, -RZ, RZ, 0, 9.5367431640625e-07 ;  /* 0x00000010ff5d7435 */ /* 0x000fe200000001ff */
[----:B------:R-:W-:Y:S02]  /*3120*/  MOV R94, R153 ;  /* 0x00000099005e7202 */ /* 0x000fe40000000f00 */
[----:B------:R-:W-:Y:S02]  /*3130*/  MOV R91, 0x1f ;  /* 0x0000001f005b7802 */ /* 0x000fe40000000f00 */
[----:B------:R-:W-:-:S02]  /*3140*/  MOV R92, 0xffffffff ;  /* 0xffffffff005c7802 */ /* 0x000fc40000000f00 */
[----:B------:R-:W-:Y:S02]  /*3150*/  MOV R88, 0x3170 ;  /* 0x0000317000587802 */ /* 0x000fe40000000f00 */
[----:B01---5:R-:W-:Y:S05]  /*3160*/  CALL.REL.NOINC `($__internal_8_$__cuda_sm70_shflsync_down_p) ;  /* 0x000003e000007944 */ /* 0x023fea0003c00000 */
[----:B------:R-:W-:Y:S01]  /*3170*/  FADD.FTZ R124, R124, R157 ;  /* 0x0000009d7c7c7221 */ /* 0x000fe20000010000 */
[----:B0-----:R-:W-:Y:S01]  /*3180*/  HFMA2.MMA R93, -RZ, RZ, 0, 4.76837158203125e-07 ;  /* 0x00000008ff5d7435 */ /* 0x001fe200000001ff */
[----:B-1----:R-:W-:Y:S01]  /*3190*/  FADD.FTZ R153, R153, R92 ;  /* 0x0000005c99997221 */ /* 0x002fe20000010000 */
[----:B------:R-:W-:Y:S01]  /*31a0*/  MOV R91, 0x1f ;  /* 0x0000001f005b7802 */ /* 0x000fe20000000f00 */
[----:B------:R-:W-:Y:S01]  /*31b0*/  IMAD.MOV.U32 R92, RZ, RZ, -0x1 ;  /* 0xffffffffff5c7424 */ /* 0x000fe200078e00ff */
[----:B------:R-:W-:Y:S02]  /*31c0*/  MOV R94, R124 ;  /* 0x0000007c005e7202 */ /* 0x000fe40000000f00 */
[----:B------:R-:W-:Y:S02]  /*31d0*/  MOV R88, 0x31f0 ;  /* 0x000031f000587802 */ /* 0x000fe40000000f00 */
[----:B------:R-:W-:Y:S05]  /*31e0*/  CALL.REL.NOINC `($__internal_8_$__cuda_sm70_shflsync_down_p) ;  /* 0x0000036000007944 */ /* 0x000fea0003c00000 */
[----:B0-----:R-:W-:Y:S01]  /*31f0*/  HFMA2.MMA R93, -RZ, RZ, 0, 4.76837158203125e-07 ;  /* 0x00000008ff5d7435 */ /* 0x001fe200000001ff */
[----:B-1----:R-:W-:Y:S02]  /*3200*/  MOV R95, R92 ;  /* 0x0000005c005f7202 */ /* 0x002fe40000000f00 */
[----:B------:R-:W-:-:S02]  /*3210*/  MOV R94, R153 ;  /* 0x00000099005e7202 */ /* 0x000fc40000000f00 */
[----:B------:R-:W-:Y:S02]  /*3220*/  MOV R91, 0x1f ;  /* 0x0000001f005b7802 */ /* 0x000fe40000000f00 */
[----:B------:R-:W-:Y:S02]  /*3230*/  MOV R92, 0xffffffff ;  /* 0xffffffff005c7802 */ /* 0x000fe40000000f00 */
[----:B------:R-:W-:Y:S02]  /*3240*/  MOV R88, 0x3260 ;  /* 0x0000326000587802 */ /* 0x000fe40000000f00 */
[----:B------:R-:W-:Y:S05]  /*3250*/  CALL.REL.NOINC `($__internal_8_$__cuda_sm70_shflsync_down_p) ;  /* 0x000002f000007944 */ /* 0x000fea0003c00000 */
[----:B------:R-:W-:Y:S01]  /*3260*/  FADD.FTZ R124, R95, R124 ;  /* 0x0000007c5f7c7221 */ /* 0x000fe20000010000 */
[----:B0-----:R-:W-:Y:S01]  /*3270*/  HFMA2.MMA R93, -RZ, RZ, 0, 2.384185791015625e-07 ;  /* 0x00000004ff5d7435 */ /* 0x001fe200000001ff */
[----:B-1----:R-:W-:Y:S01]  /*3280*/  FADD.FTZ R153, R153, R92 ;  /* 0x0000005c99997221 */ /* 0x002fe20000010000 */
[----:B------:R-:W-:Y:S02]  /*3290*/  MOV R91, 0x1f ;  /* 0x0000001f005b7802 */ /* 0x000fe40000000f00 */
[----:B------:R-:W-:Y:S02]  /*32a0*/  MOV R92, 0xffffffff ;  /* 0xffffffff005c7802 */ /* 0x000fe40000000f00 */
[----:B------:R-:W-:-:S02]  /*32b0*/  MOV R94, R124 ;  /* 0x0000007c005e7202 */ /* 0x000fc40000000f00 */
[----:B------:R-:W-:Y:S02]  /*32c0*/  MOV R88, 0x32e0 ;  /* 0x000032e000587802 */ /* 0x000fe40000000f00 */
[----:B------:R-:W-:Y:S05]  /*32d0*/  CALL.REL.NOINC `($__internal_8_$__cuda_sm70_shflsync_down_p) ;  /* 0x0000027000007944 */ /* 0x000fea0003c00000 */
[----:B0-----:R-:W-:Y:S01]  /*32e0*/  HFMA2.MMA R93, -RZ, RZ, 0, 2.384185791015625e-07 ;  /* 0x00000004ff5d7435 */ /* 0x001fe200000001ff */
[----:B-1----:R-:W-:Y:S01]  /*32f0*/  MOV R95, R92 ;  /* 0x0000005c005f7202 */ /* 0x002fe20000000f00 */
[----:B------:R-:W-:Y:S01]  /*3300*/  IMAD.MOV.U32 R94, RZ, RZ, R153 ;  /* 0x000000ffff5e7224 */ /* 0x000fe200078e0099 */
[----:B------:R-:W-:Y:S02]  /*3310*/  MOV R91, 0x1f ;  /* 0x0000001f005b7802 */ /* 0x000fe40000000f00 */
[----:B------:R-:W-:Y:S02]  /*3320*/  MOV R92, 0xffffffff ;  /* 0xffffffff005c7802 */ /* 0x000fe40000000f00 */
[----:B------:R-:W-:Y:S02]  /*3330*/  MOV R88, 0x3350 ;  /* 0x0000335000587802 */ /* 0x000fe40000000f00 */
[----:B------:R-:W-:Y:S05]  /*3340*/  CALL.REL.NOINC `($__internal_8_$__cuda_sm70_shflsync_down_p) ;  /* 0x0000020000007944 */ /* 0x000fea0003c00000 */
[----:B------:R-:W-:Y:S01]  /*3350*/  FADD.FTZ R124, R95, R124 ;  /* 0x0000007c5f7c7221 */ /* 0x000fe20000010000 */
[----:B0-----:R-:W-:Y:S01]  /*3360*/  HFMA2.MMA R93, -RZ, RZ, 0, 1.1920928955078125e-07 ;  /* 0x00000002ff5d7435 */ /* 0x001fe200000001ff */
[----:B-1----:R-:W-:Y:S01]  /*3370*/  FADD.FTZ R125, R153, R92 ;  /* 0x0000005c997d7221 */ /* 0x002fe20000010000 */
[----:B------:R-:W-:-:S02]  /*3380*/  MOV R91, 0x1f ;  /* 0x0000001f005b7802 */ /* 0x000fc40000000f00 */
[----:B------:R-:W-:Y:S02]  /*3390*/  MOV R92, 0xffffffff ;  /* 0xffffffff005c7802 */ /* 0x000fe40000000f00 */
[----:B------:R-:W-:Y:S02]  /*33a0*/  MOV R94, R124 ;  /* 0x0000007c005e7202 */ /* 0x000fe40000000f00 */
[----:B------:R-:W-:Y:S02]  /*33b0*/  MOV R88, 0x33d0 ;  /* 0x000033d000587802 */ /* 0x000fe40000000f00 */
[----:B------:R-:W-:Y:S05]  /*33c0*/  CALL.REL.NOINC `($__internal_8_$__cuda_sm70_shflsync_down_p) ;  /* 0x0000018000007944 */ /* 0x000fea0003c00000 */
[----:B0-----:R-:W-:Y:S01]  /*33d0*/  HFMA2.MMA R93, -RZ, RZ, 0, 1.1920928955078125e-07 ;  /* 0x00000002ff5d7435 */ /* 0x001fe200000001ff */
[----:B-1----:R-:W-:Y:S01]  /*33e0*/  MOV R95, R92 ;  /* 0x0000005c005f7202 */ /* 0x002fe20000000f00 */
[----:B------:R-:W-:Y:S01]  /*33f0*/  IMAD.MOV.U32 R92, RZ, RZ, -0x1 ;  /* 0xffffffffff5c7424 */ /* 0x000fe200078e00ff */
[----:B------:R-:W-:Y:S02]  /*3400*/  MOV R94, R125 ;  /* 0x0000007d005e7202 */ /* 0x000fe40000000f00 */
[----:B------:R-:W-:Y:S02]  /*3410*/  MOV R91, 0x1f ;  /* 0x0000001f005b7802 */ /* 0x000fe40000000f00 */
[----:B------:R-:W-:-:S02]  /*3420*/  MOV R88, 0x3440 ;  /* 0x0000344000587802 */ /* 0x000fc40000000f00 */
[----:B------:R-:W-:Y:S05]  /*3430*/  CALL.REL.NOINC `($__internal_8_$__cuda_sm70_shflsync_down_p) ;  /* 0x0000011000007944 */ /* 0x000fea0003c00000 */
[----:B------:R-:W-:Y:S01]  /*3440*/  FADD.FTZ R124, R95, R124 ;  /* 0x0000007c5f7c7221 */ /* 0x000fe20000010000 */
[----:B0-----:R-:W-:Y:S01]  /*3450*/  HFMA2.MMA R93, -RZ, RZ, 0, 5.9604644775390625e-08 ;  /* 0x00000001ff5d7435 */ /* 0x001fe200000001ff */
[----:B-1----:R-:W-:Y:S01]  /*3460*/  FADD.FTZ R125, R125, R92 ;  /* 0x0000005c7d7d7221 */ /* 0x002fe20000010000 */
[----:B------:R-:W-:-:S02]  /*3470*/  MOV R91, 0x1f ;  /* 0x0000001f005b7802 */ /* 0x000fc40000000f00 */
[----:B------:R-:W-:Y:S02]  /*3480*/  MOV R92, 0xffffffff ;  /* 0xffffffff005c7802 */ /* 0x000fe40000000f00 */
[----:B------:R-:W-:Y:S02]  /*3490*/  MOV R94, R124 ;  /* 0x0000007c005e7202 */ /* 0x000fe40000000f00 */
[----:B------:R-:W-:Y:S02]  /*34a0*/  MOV R88, 0x34c0 ;  /* 0x000034c000587802 */ /* 0x000fe40000000f00 */
[----:B------:R-:W-:Y:S05]  /*34b0*/  CALL.REL.NOINC `($__internal_8_$__cuda_sm70_shflsync_down_p) ;  /* 0x0000009000007944 */ /* 0x000fea0003c00000 */
[----:B0-----:R-:W-:Y:S01]  /*34c0*/  HFMA2.MMA R93, -RZ, RZ, 0, 5.9604644775390625e-08 ;  /* 0x00000001ff5d7435 */ /* 0x001fe200000001ff */
[----:B-1----:R-:W-:Y:S02]  /*34d0*/  MOV R95, R92 ;  /* 0x0000005c005f7202 */ /* 0x002fe40000000f00 */
[----:B------:R-:W-:Y:S02]  /*34e0*/  MOV R94, R125 ;  /* 0x0000007d005e7202 */ /* 0x000fe40000000f00 */
[----:B------:R-:W-:Y:S02]  /*34f0*/  MOV R91, 0x1f ;  /* 0x0000001f005b7802 */ /* 0x000fe40000000f00 */
[----:B------:R-:W-:-:S02]  /*3500*/  MOV R92, 0xffffffff ;  /* 0xffffffff005c7802 */ /* 0x000fc40000000f00 */
[----:B------:R-:W-:Y:S02]  /*3510*/  MOV R88, 0x3530 ;  /* 0x0000353000587802 */ /* 0x000fe40000000f00 */
[----:B------:R-:W-:Y:S05]  /*3520*/  CALL.REL.NOINC `($__internal_8_$__cuda_sm70_shflsync_down_p) ;  /* 0x0000002000007944 */ /* 0x000fea0003c00000 */
[----:B-1----:R-:W-:Y:S01]  /*3530*/  MOV R88, R92 ;  /* 0x0000005c00587202 */ /* 0x002fe20000000f00 */
[----:B0-----:R-:W-:Y:S05]  /*3540*/  BRA `(.L_x_453) ;  /* 0xffffe36000007947 */ /* 0x001fea000383ffff */
        .weak           $__internal_8_$__cuda_sm70_shflsync_down_p
        .type           $__internal_8_$__cuda_sm70_shflsync_down_p,@function
        .size           $__internal_8_$__cuda_sm70_shflsync_down_p,(.L_x_9262 - $__internal_8_$__cuda_sm70_shflsync_down_p)
$__internal_8_$__cuda_sm70_shflsync_down_p:
[----:B------:R-:W-:Y:S01]  /*3550*/  HFMA2.MMA R89, -RZ, RZ, 0, 0 ;  /* 0x00000000ff597435 */ /* 0x000fe200000001ff */
[----:B------:R-:W-:Y:S04]  /*3560*/  WARPSYNC R92 ;  /* 0x0000005c00007348 */ /* 0x000fe80003800000 */
[----:B------:R0:W1:Y:S01]  /*3570*/  SHFL.DOWN PT, R92, R94, R93, R91 ;  /* 0x0800005d5e5c7389 */ /* 0x00006200000e005b */
[----:B------:R-:W-:Y:S05]  /*3580*/  RET.REL.NODEC R88 `(_ZN10layer_norm13ln_bwd_kernelINS_13Kernel_traitsI13__nv_bfloat16S2_S2_S2_fjLj3072ELj1ELj1ELj4ELj16ENS_18Kernel_traits_baseILj3072ES2_S2_S2_S2_fjLj128EEEEELb1ELb0ELb0ELb0EEEvNS_9BwdParamsE) ;  /* 0xffffca7058007950 */ /* 0x000fea0003c3ffff */
.L_x_454:
        /* <DEDUP_REMOVED lines=15> */
.L_x_9262:


//--------------------- .text._ZN10layer_norm13ln_bwd_kernelINS_13Kernel_traitsI13__nv_bfloat16S2_S2_S2_fjLj3072ELj1ELj1ELj4ELj16ENS_18Kernel_traits_baseILj3072ES2_S2_S2_S2_fjLj128EEEEELb1ELb0ELb0ELb1EEEvNS_9BwdParamsE --------------------------
	.section	.text._ZN10layer_norm13ln_bwd_kernelINS_13Kernel_traitsI13__nv_bfloat16S2_S2_S2_fjLj3072ELj1ELj1ELj4ELj16ENS_18Kernel_traits_baseILj3072ES2_S2_S2_S2_fjLj128EEEEELb1ELb0ELb0ELb1EEEvNS_9BwdParamsE,"ax",@progbits
	.sectioninfo	@"SHI_REGISTERS=167"
	.align	128
        .global         _ZN10layer_norm13ln_bwd_kernelINS_13Kernel_traitsI13__nv_bfloat16S2_S2_S2_fjLj3072ELj1ELj1ELj4ELj16ENS_18Kernel_traits_baseILj3072ES2_S2_S2_S2_fjLj128EEEEELb1ELb0ELb0ELb1EEEvNS_9BwdParamsE
        .type           _ZN10layer_norm13ln_bwd_kernelINS_13Kernel_traitsI13__nv_bfloat16S2_S2_S2_fjLj3072ELj1ELj1ELj4ELj16ENS_18Kernel_traits_baseILj3072ES2_S2_S2_S2_fjLj128EEEEELb1ELb0ELb0ELb1EEEvNS_9BwdParamsE,@function
        .size           _ZN10layer_norm13ln_bwd_kernelINS_13Kernel_traitsI13__nv_bfloat16S2_S2_S2_fjLj3072ELj1ELj1ELj4ELj16ENS_18Kernel_traits_baseILj3072ES2_S2_S2_S2_fjLj128EEEEELb1ELb0ELb0ELb1EEEvNS_9BwdParamsE,(.L_x_9263 - _ZN10layer_norm13ln_bwd_kernelINS_13Kernel_traitsI13__nv_bfloat16S2_S2_S2_fjLj3072ELj1ELj1ELj4ELj16ENS_18Kernel_traits_baseILj3072ES2_S2_S2_S2_fjLj128EEEEELb1ELb0ELb0ELb1EEEvNS_9BwdParamsE)
        .other          _ZN10layer_norm13ln_bwd_kernelINS_13Kernel_traitsI13__nv_bfloat16S2_S2_S2_fjLj3072ELj1ELj1ELj4ELj16ENS_18Kernel_traits_baseILj3072ES2_S2_S2_S2_fjLj128EEEEELb1ELb0ELb0ELb1EEEvNS_9BwdParamsE,@"STO_CUDA_ENTRY STV_DEFAULT"
_ZN10layer_norm13ln_bwd_kernelINS_13Kernel_traitsI13__nv_bfloat16S2_S2_S2_fjLj3072ELj1ELj1ELj4ELj16ENS_18Kernel_traits_baseILj3072ES2_S2_S2_S2_fjLj128EEEEELb1ELb0ELb0ELb1EEEvNS_9BwdParamsE:
.text._ZN10layer_norm13ln_bwd_kernelINS_13Kernel_traitsI13__nv_bfloat16S2_S2_S2_fjLj3072ELj1ELj1ELj4ELj16ENS_18Kernel_traits_baseILj3072ES2_S2_S2_S2_fjLj128EEEEELb1ELb0ELb0ELb1EEEvNS_9BwdParamsE:
        /* <DEDUP_REMOVED lines=32> */
.L_x_455:
[----:B------:R-:W-:-:S04]  /*0200*/  SHF.L.U32 R2, R0, 0x4, RZ ;  /* 0x0000000400027819 */ /* 0x000fc800000006ff */
[----:B------:R-:W-:-:S04]  /*0210*/  LOP3.LUT R2, R2, 0x7f0, RZ, 0xc0, !PT ;  /* 0x000007f002027812 */ /* 0x000fc800078ec0ff */
[----:B------:R-:W-:-:S04]  /*0220*/  IADD3 R2, P0, R2, c[0x0][0x1b0], RZ ;  /* 0x00006c0002027a10 */ /* 0x000fc80007f1e0ff */
[----:B------:R-:W-:-:S05]  /*0230*/  IADD3.X R3, RZ, c[0x0][0x1b4], RZ, P0, !PT ;  /* 0x00006d00ff037a10 */ /* 0x000fca00007fe4ff */
[----:B------:R0:W2:Y:S04]  /*0240*/  LDG.E.128 R88, [R2.64+0x800] ;  /* 0x0008000402587981 */ /* 0x0000a8000c1e1d00 */
[----:B------:R0:W3:Y:S04]  /*0250*/  LDG.E.128 R4, [R2.64] ;  /* 0x0000000402047981 */ /* 0x0000e8000c1e1d00 */
        /* <DEDUP_REMOVED lines=24> */
[----:B------:R-:W-:Y:S01]  /*03e0*/  PRMT R93, RZ, 0x7610, R90 ;  /* 0x00007610ff5d7816 */ /* 0x000fe2000000005a */
[----:B------:R-:W-:Y:S01]  /*03f0*/  HFMA2.MMA R90, -RZ, RZ, 0, 0 ;  /* 0x00000000ff5a7435 */ /* 0x000fe200000001ff */
[--C-:B---3--:R-:W-:Y:S02]  /*0400*/  PRMT R120, RZ, 0x5410, R4.reuse ;  /* 0x00005410ff787816 */ /* 0x108fe40000000004 */
        /* <DEDUP_REMOVED lines=8> */
[--C-:B------:R-:W-:Y:S01]  /*0490*/  PRMT R108, RZ, 0x5410, R88.reuse ;  /* 0x00005410ff6c7816 */ /* 0x100fe20000000058 */
[----:B------:R-:W-:Y:S01]  /*04a0*/  CS2R R6, SRZ ;  /* 0x0000000000067805 */ /* 0x000fe2000001ff00 */
[----:B------:R-:W-:Y:S02]  /*04b0*/  PRMT R103, RZ, 0x7610, R88 ;  /* 0x00007610ff677816 */ /* 0x000fe40000000058 */
[--C-:B------:R-:W-:Y:S02]  /*04c0*/  PRMT R102, RZ, 0x5410, R89.reuse ;  /* 0x00005410ff667816 */ /* 0x100fe40000000059 */
[----:B------:R-:W-:-:S02]  /*04d0*/  PRMT R95, RZ, 0x7610, R89 ;  /* 0x00007610ff5f7816 */ /* 0x000fc40000000059 */
[--C-:B------:R-:W-:Y:S02]  /*04e0*/  PRMT R92, RZ, 0x5410, R91.reuse ;  /* 0x00005410ff5c7816 */ /* 0x100fe4000000005b */
[----:B------:R-:W-:Y:S02]  /*04f0*/  PRMT R91, RZ, 0x7610, R91 ;  /* 0x00007610ff5b7816 */ /* 0x000fe4000000005b */
[----:B------:R-:W-:Y:S02]  /*0500*/  MOV R88, RZ ;  /* 0x000000ff00587202 */ /* 0x000fe40000000f00 */
        /* <DEDUP_REMOVED lines=8> */
.L_x_460:
[----:B------:R-:W-:Y:S01]  /*0590*/  ISETP.NE.U32.AND P0, PT, RZ, c[0x0][0x1c0], PT ;  /* 0x00007000ff007a0c */ /* 0x000fe20003f05070 */
[----:B------:R-:W-:Y:S01]  /*05a0*/  IMAD R48, R121, c[0x0][0x168], RZ ;  /* 0x00005a0079307a24 */ /* 0x000fe200078e02ff */
[----:B------:R-:W-:-:S02]  /*05b0*/  LOP3.LUT R130, R0, 0x7f, RZ, 0xc0, !PT ;  /* 0x0000007f00827812 */ /* 0x000fc400078ec0ff */
[----:B------:R-:W-:Y:S02]  /*05c0*/  ISETP.NE.AND.EX P0, PT, RZ, c[0x0][0x1c4], PT, P0 ;  /* 0x00007100ff007a0c */ /* 0x000fe40003f05300 */
[----:B------:R-:W-:Y:S02]  /*05d0*/  SHF.R.S32.HI R49, RZ, 0x1f, R48 ;  /* 0x0000001fff317819 */ /* 0x000fe40000011430 */
[----:B------:R-:W-:Y:S02]  /*05e0*/  MOV R107, 0x10 ;  /* 0x00000010006b7802 */ /* 0x000fe40000000f00 */
[----:B------:R-:W-:Y:S02]  /*05f0*/  LEA.HI R49, R49, R48, RZ, 0x3 ;  /* 0x0000003031317211 */ /* 0x000fe400078f18ff */
[----:B------:R-:W-:Y:S02]  /*0600*/  SHF.R.S32.HI R48, RZ, 0x1f, R121 ;  /* 0x0000001fff307819 */ /* 0x000fe40000011479 */
[----:B------:R-:W-:-:S03]  /*0610*/  LEA.HI.SX32 R130, R49, R130, 0x1d ;  /* 0x0000008231827211 */ /* 0x000fc600078feaff */
[C---:B------:R-:W-:Y:S02]  /*0620*/  @P0 LEA R64, P1, R121.reuse, c[0x0][0x1c0], 0x1 ;  /* 0x0000700079400a11 */ /* 0x040fe400078208ff */
[----:B------:R-:W-:Y:S02]  /*0630*/  MOV R112, 0x4 ;  /* 0x0000000400707802 */ /* 0x000fe40000000f00 */
[----:B------:R-:W-:Y:S01]  /*0640*/  @P0 LEA.HI.X R65, R121, c[0x0][0x1c4], R48, 0x1, P1 ;  /* 0x0000710079410a11 */ /* 0x000fe200008f0c30 */
[C---:B------:R-:W-:Y:S01]  /*0650*/  IMAD.WIDE.U32 R48, R130.reuse, R107, c[0x0][0x188] ;  /* 0x0000620082307625 */ /* 0x040fe200078e006b */
[----:B------:R-:W-:-:S03]  /*0660*/  IADD3 R131, R130, 0x80, RZ ;  /* 0x0000008082837810 */ /* 0x000fc60007ffe0ff */
[----:B------:R0:W2:Y:S01]  /*0670*/  @P0 LDG.E.U16 R134, [R64.64] ;  /* 0x0000000440860981 */ /* 0x0000a2000c1e1500 */
[----:B------:R-:W-:Y:S01]  /*0680*/  IMAD.WIDE R96, R121, R112, c[0x0][0x1a0] ;  /* 0x0000680079607625 */ /* 0x000fe200078e0270 */
[C---:B------:R-:W-:Y:S02]  /*0690*/  IADD3 R128, R130.reuse, 0x100, RZ ;  /* 0x0000010082807810 */ /* 0x040fe40007ffe0ff */
[----:B------:R-:W3:Y:S01]  /*06a0*/  LDG.E.128 R48, [R48.64] ;  /* 0x0000000430307981 */ /* 0x000ee2000c1e1d00 */
[----:B------:R-:W-:-:S03]  /*06b0*/  IMAD.WIDE.U32 R52, R130, R107, c[0x0][0x208] ;  /* 0x0000820082347625 */ /* 0x000fc600078e006b */
[----:B------:R1:W4:Y:S01]  /*06c0*/  LDG.E R133, [R96.64] ;  /* 0x0000000460857981 */ /* 0x000322000c1e1900 */
[----:B------:R-:W-:-:S03]  /*06d0*/  IMAD.WIDE.U32 R56, R131, R107, c[0x0][0x188] ;  /* 0x0000620083387625 */ /* 0x000fc600078e006b */
[----:B------:R-:W4:Y:S01]  /*06e0*/  LDG.E.128 R52, [R52.64] ;  /* 0x0000000434347981 */ /* 0x000f22000c1e1d00 */
[----:B------:R-:W-:-:S03]  /*06f0*/  IMAD.WIDE.U32 R60, R131, R107, c[0x0][0x208] ;  /* 0x00008200833c7625 */ /* 0x000fc600078e006b */
[----:B------:R-:W4:Y:S01]  /*0700*/  LDG.E.128 R56, [R56.64] ;  /* 0x0000000438387981 */ /* 0x000f22000c1e1d00 */
[----:B0-----:R-:W-:-:S03]  /*0710*/  IMAD.WIDE.U32 R64, R128, R107, c[0x0][0x188] ;  /* 0x0000620080407625 */ /* 0x001fc600078e006b */
[----:B------:R-:W4:Y:S01]  /*0720*/  LDG.E.128 R60, [R60.64] ;  /* 0x000000043c3c7981 */ /* 0x000f22000c1e1d00 */
[----:B------:R-:W-:-:S03]  /*0730*/  IMAD.WIDE R112, R121, R112, c[0x0][0x1a8] ;  /* 0x00006a0079707625 */ /* 0x000fc600078e0270 */
[----:B------:R-:W4:Y:S01]  /*0740*/  LDG.E.128 R64, [R64.64] ;  /* 0x0000000440407981 */ /* 0x000f22000c1e1d00 */
[----:B------:R-:W-:-:S03]  /*0750*/  IMAD.WIDE.U32 R68, R128, R107, c[0x0][0x208] ;  /* 0x0000820080447625 */ /* 0x000fc600078e006b */
[----:B------:R0:W4:Y:S04]  /*0760*/  LDG.E R113, [R112.64] ;  /* 0x0000000470717981 */ /* 0x000128000c1e1900 */
[----:B------:R-:W4:Y:S01]  /*0770*/  LDG.E.128 R68, [R68.64] ;  /* 0x0000000444447981 */ /* 0x000f22000c1e1d00 */
[----:B------:R-:W-:-:S05]  /*0780*/  MOV R101, 0x8 ;  /* 0x0000000800657802 */ /* 0x000fca0000000f00 */
[----:B-1----:R-:W-:-:S04]  /*0790*/  IMAD.WIDE.U32 R96, R130, R101, c[0x0][0x190] ;  /* 0x0000640082607625 */ /* 0x002fc800078e0065 */
[-C--:B------:R-:W-:Y:S02]  /*07a0*/  IMAD.WIDE.U32 R98, R131, R101.reuse, c[0x0][0x190] ;  /* 0x0000640083627625 */ /* 0x080fe400078e0065 */
[----:B------:R-:W5:Y:S02]  /*07b0*/  LDG.E.64 R96, [R96.64] ;  /* 0x0000000460607981 */ /* 0x000f64000c1e1b00 */
[----:B------:R-:W-:Y:S02]  /*07c0*/  IMAD.WIDE.U32 R100, R128, R101, c[0x0][0x190] ;  /* 0x0000640080647625 */ /* 0x000fe400078e0065 */
[----:B------:R-:W5:Y:S04]  /*07d0*/  LDG.E.64 R98, [R98.64] ;  /* 0x0000000462627981 */ /* 0x000f68000c1e1b00 */
[----:B------:R-:W5:Y:S01]  /*07e0*/  LDG.E.64 R100, [R100.64] ;  /* 0x0000000464647981 */ /* 0x000f62000c1e1b00 */
[----:B------:R-:W-:-:S04]  /*07f0*/  ISETP.NE.U32.AND P1, PT, RZ, c[0x0][0x218], PT ;  /* 0x00008600ff007a0c */ /* 0x000fc80003f25070 */
[----:B------:R-:W-:Y:S01]  /*0800*/  ISETP.NE.AND.EX P1, PT, RZ, c[0x0][0x21c], PT, P1 ;  /* 0x00008700ff007a0c */ /* 0x000fe20003f25310 */
[----:B------:R-:W-:Y:S01]  /*0810*/  ULDC.U8 UR6, c[0x0][0x1f0] ;  /* 0x00007c0000067ab9 */ /* 0x000fe20000000000 */
[----:B0-----:R-:W-:-:S11]  /*0820*/  MOV R112, 0x3f800000 ;  /* 0x3f80000000707802 */ /* 0x001fd60000000f00 */
[----:B------:R-:W-:-:S04]  /*0830*/  @P1 IMAD.WIDE.U32 R104, R131, R107, c[0x0][0x218] ;  /* 0x0000860083681625 */ /* 0x000fc800078e006b */
[-C--:B------:R-:W-:Y:S01]  /*0840*/  @P1 IMAD.WIDE.U32 R114, R130, R107.reuse, c[0x0][0x218] ;  /* 0x0000860082721625 */ /* 0x080fe200078e006b */
[----:B------:R3:W5:Y:S03]  /*0850*/  @P1 LDG.E.128 R36, [R104.64] ;  /* 0x0000000468241981 */ /* 0x000766000c1e1d00 */
[----:B------:R-:W-:Y:S01]  /*0860*/  @P1 IMAD.WIDE.U32 R106, R128, R107, c[0x0][0x218] ;  /* 0x00008600806a1625 */ /* 0x000fe200078e006b */
[----:B------:R0:W5:Y:S04]  /*0870*/  @P1 LDG.E.128 R32, [R114.64] ;  /* 0x0000000472201981 */ /* 0x000168000c1e1d00 */
[----:B------:R1:W5:Y:S01]  /*0880*/  @P1 LDG.E.128 R40, [R106.64] ;  /* 0x000000046a281981 */ /* 0x000362000c1e1d00 */
[----:B------:R-:W-:-:S02]  /*0890*/  LOP3.LUT P3, RZ, R0, 0x1f, RZ, 0xc0, !PT ;  /* 0x0000001f00ff7812 */ /* 0x000fc4000786c0ff */
[----:B--2---:R-:W-:Y:S02]  /*08a0*/  @P0 PRMT R112, RZ, 0x5410, R134 ;  /* 0x00005410ff700816 */ /* 0x004fe40000000086 */
[----:B------:R-:W-:Y:S02]  /*08b0*/  ISETP.NE.AND P0, PT, RZ, UR6, PT ;  /* 0x00000006ff007c0c */ /* 0x000fe4000bf05270 */
[--C-:B---3--:R-:W-:Y:S02]  /*08c0*/  PRMT R104, RZ, 0x5410, R48.reuse ;  /* 0x00005410ff687816 */ /* 0x108fe40000000030 */
[----:B----4-:R-:W-:Y:S02]  /*08d0*/  FSEL R133, R133, RZ, !P0 ;  /* 0x000000ff85857208 */ /* 0x010fe40004000000 */
[----:B------:R-:W-:Y:S02]  /*08e0*/  PRMT R105, RZ, 0x7610, R48 ;  /* 0x00007610ff697816 */ /* 0x000fe40000000030 */
[--C-:B------:R-:W-:Y:S01]  /*08f0*/  PRMT R48, RZ, 0x5410, R49.reuse ;  /* 0x00005410ff307816 */ /* 0x100fe20000000031 */
[----:B------:R-:W-:Y:S01]  /*0900*/  FADD.FTZ R160, -R133, R104 ;  /* 0x0000006885a07221 */ /* 0x000fe20000010100 */
[----:B-1----:R-:W-:-:S02]  /*0910*/  PRMT R107, RZ, 0x7610, R49 ;  /* 0x00007610ff6b7816 */ /* 0x002fc40000000031 */
[--C-:B------:R-:W-:Y:S02]  /*0920*/  PRMT R137, RZ, 0x5410, R55.reuse ;  /* 0x00005410ff897816 */ /* 0x100fe40000000037 */
[----:B------:R-:W-:Y:S02]  /*0930*/  PRMT R134, RZ, 0x7610, R55 ;  /* 0x00007610ff867816 */ /* 0x000fe40000000037 */
[--C-:B------:R-:W-:Y:S02]  /*0940*/  PRMT R49, RZ, 0x5410, R50.reuse ;  /* 0x00005410ff317816 */ /* 0x100fe40000000032 */
[----:B------:R-:W-:Y:S02]  /*0950*/  PRMT R106, RZ, 0x7610, R50 ;  /* 0x00007610ff6a7816 */ /* 0x000fe40000000032 */
[--C-:B------:R-:W-:Y:S02]  /*0960*/  PRMT R55, RZ, 0x5410, R56.reuse ;  /* 0x00005410ff377816 */ /* 0x100fe40000000038 */
[----:B------:R-:W-:-:S02]  /*0970*/  PRMT R136, RZ, 0x7610, R56 ;  /* 0x00007610ff887816 */ /* 0x000fc40000000038 */
[----:B------:R-:W-:Y:S01]  /*0980*/  PRMT R50, RZ, 0x5410, R51 ;  /* 0x00005410ff327816 */ /* 0x000fe20000000033 */
[----:B------:R-:W-:Y:S01]  /*0990*/  FMUL.FTZ R160, R113, R160 ;  /* 0x000000a071a07220 */ /* 0x000fe20000410000 */
[----:B0-----:R-:W-:Y:S02]  /*09a0*/  PRMT R115, RZ, 0x5410, R52 ;  /* 0x00005410ff737816 */ /* 0x001fe40000000034 */
[--C-:B------:R-:W-:Y:S02]  /*09b0*/  PRMT R56, RZ, 0x5410, R57.reuse ;  /* 0x00005410ff387816 */ /* 0x100fe40000000039 */
[----:B------:R-:W-:Y:S02]  /*09c0*/  PRMT R138, RZ, 0x7610, R57 ;  /* 0x00007610ff8a7816 */ /* 0x000fe40000000039 */
[--C-:B------:R-:W-:Y:S02]  /*09d0*/  PRMT R143, RZ, 0x5410, R63.reuse ;  /* 0x00005410ff8f7816 */ /* 0x100fe4000000003f */
        /* <DEDUP_REMOVED lines=8> */
[----:B------:R-:W-:Y:S02]  /*0a60*/  PRMT R64, RZ, 0x7610, R64 ;  /* 0x00007610ff407816 */ /* 0x000fe40000000040 */
[--C-:B------:R-:W-:Y:S02]  /*0a70*/  PRMT R146, RZ, 0x5410, R65.reuse ;  /* 0x00005410ff927816 */ /* 0x100fe40000000041 */
[----:B------:R-:W-:Y:S02]  /*0a80*/  PRMT R148, RZ, 0x7610, R65 ;  /* 0x00007610ff947816 */ /* 0x000fe40000000041 */
[----:B------:R-:W-:Y:S02]  /*0a90*/  PRMT R66, RZ, 0x7610, R66 ;  /* 0x00007610ff427816 */ /* 0x000fe40000000042 */
[----:B------:R-:W-:-:S02]  /*0aa0*/  PRMT R152, RZ, 0x5410, R67 ;  /* 0x00005410ff987816 */ /* 0x000fc40000000043 */
[----:B------:R-:W-:Y:S01]  /*0ab0*/  PRMT R154, RZ, 0x7610, R67 ;  /* 0x00007610ff9a7816 */ /* 0x000fe20000000043 */
[C---:B------:R-:W-:Y:S01]  /*0ac0*/  FADD.FTZ R104, -R133.reuse, R48 ;  /* 0x0000003085687221 */ /* 0x040fe20000010100 */
[----:B------:R-:W-:Y:S01]  /*0ad0*/  PRMT R52, RZ, 0x7610, R52 ;  /* 0x00007610ff347816 */ /* 0x000fe20000000034 */
[C---:B------:R-:W-:Y:S02]  /*0ae0*/  FADD.FTZ R48, -R133.reuse, R107 ;  /* 0x0000006b85307221 */ /* 0x040fe40000010100 */
[----:B------:R-:W-:Y:S02]  /*0af0*/  FADD.FTZ R50, -R133, R50 ;  /* 0x0000003285327221 */ /* 0x000fe40000010100 */
[----:B------:R-:W-:Y:S02]  /*0b00*/  FADD.FTZ R88, R115, R88 ;  /* 0x0000005873587221 */ /* 0x000fe40000010000 */
[----:B------:R-:W-:Y:S02]  /*0b10*/  FFMA.FTZ R90, R160, R115, R90 ;  /* 0x00000073a05a7223 */ /* 0x000fe4000001005a */
[----:B------:R-:W-:-:S02]  /*0b20*/  FADD.FTZ R158, -R133, R105 ;  /* 0x00000069859e7221 */ /* 0x000fc40000010100 */
[C---:B------:R-:W-:Y:S02]  /*0b30*/  FADD.FTZ R156, -R133.reuse, R49 ;  /* 0x00000031859c7221 */ /* 0x040fe40000010100 */
[----:B------:R-:W-:Y:S01]  /*0b40*/  FMUL.FTZ R115, R120, R115 ;  /* 0x0000007378737220 */ /* 0x000fe20000410000 */
[----:B------:R-:W-:Y:S01]  /*0b50*/  PRMT R135, RZ, 0x5410, R53 ;  /* 0x00005410ff877816 */ /* 0x000fe20000000035 */
[C---:B------:R-:W-:Y:S01]  /*0b60*/  FADD.FTZ R106, -R133.reuse, R106 ;  /* 0x0000006a856a7221 */ /* 0x040fe20000010100 */
[----:B------:R-:W-:Y:S01]  /*0b70*/  PRMT R105, RZ, 0x5410, R70 ;  /* 0x00005410ff697816 */ /* 0x000fe20000000046 */
        /* <DEDUP_REMOVED lines=16> */
[----:B------:R-:W-:Y:S01]  /*0c80*/  FADD.FTZ R154, -R133, R154 ;  /* 0x0000009a859a7221 */ /* 0x000fe20000010100 */
[----:B------:R-:W-:Y:S01]  /*0c90*/  PRMT R133, RZ, 0x7610, R70 ;  /* 0x00007610ff857816 */ /* 0x000fe20000000046 */
[C---:B------:R-:W-:Y:S02]  /*0ca0*/  FMUL.FTZ R104, R113.reuse, R104 ;  /* 0x0000006871687220 */ /* 0x040fe40000410000 */
[C---:B------:R-:W-:Y:S02]  /*0cb0*/  FMUL.FTZ R66, R113.reuse, R48 ;  /* 0x0000003071427220 */ /* 0x040fe40000410000 */
[C---:B------:R-:W-:Y:S02]  /*0cc0*/  FMUL.FTZ R70, R113.reuse, R50 ;  /* 0x0000003271467220 */ /* 0x040fe40000410000 */
[----:B------:R-:W-:-:S02]  /*0cd0*/  FMUL.FTZ R158, R113, R158 ;  /* 0x0000009e719e7220 */ /* 0x000fc40000410000 */
[----:B------:R-:W-:Y:S02]  /*0ce0*/  FMUL.FTZ R65, R119, R52 ;  /* 0x0000003477417220 */ /* 0x000fe40000410000 */
[----:B------:R-:W-:Y:S02]  /*0cf0*/  FADD.FTZ R48, RZ, R115 ;  /* 0x00000073ff307221 */ /* 0x000fe40000010000 */
[----:B------:R-:W-:Y:S01]  /*0d00*/  FFMA.FTZ R50, R160, R115, RZ ;  /* 0x00000073a0327223 */ /* 0x000fe200000100ff */
[----:B------:R-:W-:Y:S01]  /*0d10*/  PRMT R114, RZ, 0x7610, R53 ;  /* 0x00007610ff727816 */ /* 0x000fe20000000035 */
[----:B------:R-:W-:Y:S02]  /*0d20*/  FADD.FTZ R84, R135, R84 ;  /* 0x0000005487547221 */ /* 0x000fe40000010000 */
[-C--:B------:R-:W-:Y:S02]  /*0d30*/  FFMA.FTZ R85, R104, R135.reuse, R85 ;  /* 0x0000008768557223 */ /* 0x080fe40000010055 */
[----:B------:R-:W-:-:S02]  /*0d40*/  FMUL.FTZ R135, R118, R135 ;  /* 0x0000008776877220 */ /* 0x000fc40000410000 */
[----:B------:R-:W-:Y:S02]  /*0d50*/  FADD.FTZ R48, R48, R65 ;  /* 0x0000004130307221 */ /* 0x000fe40000010000 */
[----:B------:R-:W-:Y:S01]  /*0d60*/  FFMA.FTZ R50, R158, R65, R50 ;  /* 0x000000419e327223 */ /* 0x000fe20000010032 */
[----:B------:R-:W-:Y:S01]  /*0d70*/  PRMT R53, RZ, 0x5410, R54 ;  /* 0x00005410ff357816 */ /* 0x000fe20000000036 */
[----:B------:R-:W-:Y:S02]  /*0d80*/  FMUL.FTZ R67, R117, R114 ;  /* 0x0000007275437220 */ /* 0x000fe40000410000 */
[----:B------:R-:W-:Y:S02]  /*0d90*/  FADD.FTZ R48, R48, R135 ;  /* 0x0000008730307221 */ /* 0x000fe40000010000 */
[----:B------:R-:W-:Y:S01]  /*0da0*/  FFMA.FTZ R50, R104, R135, R50 ;  /* 0x0000008768327223 */ /* 0x000fe20000010032 */
[----:B------:R-:W-:Y:S01]  /*0db0*/  PRMT R54, RZ, 0x7610, R54 ;  /* 0x00007610ff367816 */ /* 0x000fe20000000036 */
[----:B------:R-:W-:Y:S01]  /*0dc0*/  FMUL.FTZ R156, R113, R156 ;  /* 0x0000009c719c7220 */ /* 0x000fe20000410000 */
[----:B------:R-:W-:Y:S01]  /*0dd0*/  PRMT R55, RZ, 0x5410, R69 ;  /* 0x00005410ff377816 */ /* 0x000fe20000000045 */
[----:B------:R-:W-:Y:S01]  /*0de0*/  FADD.FTZ R48, R48, R67 ;  /* 0x0000004330307221 */ /* 0x000fe20000010000 */
[----:B------:R-:W-:Y:S01]  /*0df0*/  PRMT R107, RZ, 0x7610, R69 ;  /* 0x00007610ff6b7816 */ /* 0x000fe20000000045 */
[----:B------:R-:W-:-:S02]  /*0e00*/  FMUL.FTZ R69, R116, R53 ;  /* 0x0000003574457220 */ /* 0x000fc40000410000 */
[----:B------:R-:W-:Y:S01]  /*0e10*/  FFMA.FTZ R50, R66, R67, R50 ;  /* 0x0000004342327223 */ /* 0x000fe20000010032 */
[--C-:B------:R-:W-:Y:S01]  /*0e20*/  PRMT R145, RZ, 0x5410, R71.reuse ;  /* 0x00005410ff917816 */ /* 0x100fe20000000047 */
[----:B------:R-:W-:Y:S01]  /*0e30*/  FMUL.FTZ R106, R113, R106 ;  /* 0x0000006a716a7220 */ /* 0x000fe20000410000 */
[----:B------:R-:W-:Y:S01]  /*0e40*/  PRMT R149, RZ, 0x7610, R71 ;  /* 0x00007610ff957816 */ /* 0x000fe20000000047 */
        /* <DEDUP_REMOVED lines=8> */
[----:B------:R-:W-:Y:S01]  /*0ed0*/  FFMA.FTZ R50, R106, R71, R50 ;  /* 0x000000476a327223 */ /* 0x000fe20000010032 */
[----:B------:R-:W-:Y:S01]  /*0ee0*/  PRMT R59, RZ, 0x5410, R60 ;  /* 0x00005410ff3b7816 */ /* 0x000fe2000000003c */
[----:B------:R-:W-:-:S02]  /*0ef0*/  FADD.FTZ R80, R53, R80 ;  /* 0x0000005035507221 */ /* 0x000fc40000010000 */
[----:B------:R-:W-:Y:S02]  /*0f00*/  FFMA.FTZ R81, R156, R53, R81 ;  /* 0x000000359c517223 */ /* 0x000fe40000010051 */
[----:B------:R-:W-:Y:S02]  /*0f10*/  FADD.FTZ R75, R134, R75 ;  /* 0x0000004b864b7221 */ /* 0x000fe40000010000 */
[----:B------:R-:W-:Y:S02]  /*0f20*/  FFMA.FTZ R74, R147, R134, R74 ;  /* 0x00000086934a7223 */ /* 0x000fe4000001004a */
[----:B------:R-:W-:Y:S02]  /*0f30*/  FMUL.FTZ R164, R113, R164 ;  /* 0x000000a471a47220 */ /* 0x000fe40000410000 */
[----:B------:R-:W-:Y:S02]  /*0f40*/  FMUL.FTZ R134, R109, R134 ;  /* 0x000000866d867220 */ /* 0x000fe40000410000 */
[----:B------:R-:W-:-:S02]  /*0f50*/  FADD.FTZ R53, R48, R137 ;  /* 0x0000008930357221 */ /* 0x000fc40000010000 */
[----:B------:R-:W-:Y:S01]  /*0f60*/  FFMA.FTZ R50, R70, R137, R50 ;  /* 0x0000008946327223 */ /* 0x000fe20000010032 */
[----:B------:R-:W-:Y:S01]  /*0f70*/  PRMT R60, RZ, 0x7610, R60 ;  /* 0x00007610ff3c7816 */ /* 0x000fe2000000003c */
[----:B------:R-:W-:Y:S02]  /*0f80*/  FADD.FTZ R16, R59, R16 ;  /* 0x000000103b107221 */ /* 0x000fe40000010000 */
[-C--:B------:R-:W-:Y:S02]  /*0f90*/  FFMA.FTZ R72, R164, R59.reuse, R72 ;  /* 0x0000003ba4487223 */ /* 0x080fe40000010048 */
[----:B------:R-:W-:Y:S02]  /*0fa0*/  FMUL.FTZ R59, R108, R59 ;  /* 0x0000003b6c3b7220 */ /* 0x000fe40000410000 */
[----:B------:R-:W-:Y:S02]  /*0fb0*/  FADD.FTZ R48, R53, R134 ;  /* 0x0000008635307221 */ /* 0x000fe40000010000 */
[----:B------:R-:W-:Y:S01]  /*0fc0*/  FFMA.FTZ R50, R147, R134, R50 ;  /* 0x0000008693327223 */ /* 0x000fe20000010032 */
[----:B------:R-:W-:Y:S01]  /*0fd0*/  PRMT R141, RZ, 0x5410, R61 ;  /* 0x00005410ff8d7816 */ /* 0x000fe2000000003d */
[----:B------:R-:W-:-:S02]  /*0fe0*/  FADD.FTZ R82, R114, R82 ;  /* 0x0000005272527221 */ /* 0x000fc40000010000 */
[----:B------:R-:W-:Y:S02]  /*0ff0*/  FFMA.FTZ R83, R66, R114, R83 ;  /* 0x0000007242537223 */ /* 0x000fe40000010053 */
[C---:B------:R-:W-:Y:S02]  /*1000*/  FMUL.FTZ R114, R113.reuse, R56 ;  /* 0x0000003871727220 */ /* 0x040fe40000410000 */
[----:B------:R-:W-:Y:S02]  /*1010*/  FMUL.FTZ R136, R113, R136 ;  /* 0x0000008871887220 */ /* 0x000fe40000410000 */
[----:B------:R-:W-:Y:S02]  /*1020*/  FMUL.FTZ R151, R103, R60 ;  /* 0x0000003c67977220 */ /* 0x000fe40000410000 */
[----:B------:R-:W-:Y:S02]  /*1030*/  FADD.FTZ R48, R48, R59 ;  /* 0x0000003b30307221 */ /* 0x000fe40000010000 */
[----:B------:R-:W-:Y:S01]  /*1040*/  FFMA.FTZ R50, R164, R59, R50 ;  /* 0x0000003ba4327223 */ /* 0x000fe20000010032 */
[----:B------:R-:W-:Y:S01]  /*1050*/  PRMT R142, RZ, 0x7610, R61 ;  /* 0x00007610ff8e7816 */ /* 0x000fe2000000003d */
[----:B------:R-:W-:-:S02]  /*1060*/  FADD.FTZ R14, R141, R14 ;  /* 0x0000000e8d0e7221 */ /* 0x000fc40000010000 */
[-C--:B------:R-:W-:Y:S02]  /*1070*/  FFMA.FTZ R30, R114, R141.reuse, R30 ;  /* 0x0000008d721e7223 */ /* 0x080fe4000001001e */
[----:B------:R-:W-:Y:S02]  /*1080*/  FMUL.FTZ R141, R102, R141 ;  /* 0x0000008d668d7220 */ /* 0x000fe40000410000 */
[----:B------:R-:W-:Y:S02]  /*1090*/  FADD.FTZ R48, R48, R151 ;  /* 0x0000009730307221 */ /* 0x000fe40000010000 */
[----:B------:R-:W-:Y:S01]  /*10a0*/  FFMA.FTZ R50, R136, R151, R50 ;  /* 0x0000009788327223 */ /* 0x000fe20000010032 */
[----:B------:R-:W-:Y:S01]  /*10b0*/  PRMT R61, RZ, 0x5410, R62 ;  /* 0x00005410ff3d7816 */ /* 0x000fe2000000003e */
[----:B------:R-:W-:Y:S02]  /*10c0*/  FADD.FTZ R17, R60, R17 ;  /* 0x000000113c117221 */ /* 0x000fe40000010000 */
[----:B------:R-:W-:-:S02]  /*10d0*/  FFMA.FTZ R73, R136, R60, R73 ;  /* 0x0000003c88497223 */ /* 0x000fc40000010049 */
        /* <DEDUP_REMOVED lines=23> */
[-C--:B------:R-:W-:Y:S02]  /*1250*/  FFMA.FTZ R24, R63, R51.reuse, R24 ;  /* 0x000000333f187223 */ /* 0x080fe40000010018 */
[----:B------:R-:W-:Y:S02]  /*1260*/  FMUL.FTZ R142, R89, R51 ;  /* 0x00000033598e7220 */ /* 0x000fe40000410000 */
[----:B------:R-:W-:-:S02]  /*1270*/  FMUL.FTZ R62, R92, R143 ;  /* 0x0000008f5c3e7220 */ /* 0x000fc40000410000 */
[----:B------:R-:W-:Y:S02]  /*1280*/  FADD.FTZ R51, R48, R155 ;  /* 0x0000009b30337221 */ /* 0x000fe40000010000 */
[----:B------:R-:W-:Y:S02]  /*1290*/  FFMA.FTZ R50, R58, R155, R50 ;  /* 0x0000009b3a327223 */ /* 0x000fe40000010032 */
[----:B------:R-:W-:Y:S02]  /*12a0*/  FADD.FTZ R10, R143, R10 ;  /* 0x0000000a8f0a7221 */ /* 0x000fe40000010000 */
[----:B------:R-:W-:Y:S02]  /*12b0*/  FFMA.FTZ R26, R139, R143, R26 ;  /* 0x0000008f8b1a7223 */ /* 0x000fe4000001001a */
        /* <DEDUP_REMOVED lines=56> */
[----:B------:R-:W-:Y:S01]  /*1640*/  FFMA.FTZ R51, R154, R149, R50 ;  /* 0x000000959a337223 */ /* 0x000fe20000010032 */
[----:B------:R-:W-:Y:S05]  /*1650*/  BRA.DIV ~URZ, `(.L_x_457) ;  /* 0x000019727f007947 */ /* 0x000fea000b800000 */
[----:B------:R0:W1:Y:S02]  /*1660*/  SHFL.DOWN PT, R54, R57, 0x10, 0x1f ;  /* 0x0a001f0039367f89 */ /* 0x00006400000e0000 */
.L_x_461:
        /* <DEDUP_REMOVED lines=16> */
[----:B0-2---:R-:W-:-:S05]  /*1770*/  FADD.FTZ R57, R52, R55 ;  /* 0x0000003734397221 */ /* 0x005fca0000010000 */
[----:B------:R1:W0:Y:S02]  /*1780*/  SHFL.DOWN PT, R48, R57, 0x1, 0x1f ;  /* 0x08201f0039307f89 */ /* 0x00022400000e0000 */
.L_x_462:
[----:B------:R-:W-:Y:S01]  /*1790*/  LOP3.LUT P2, RZ, R132, 0xff, RZ, 0xc0, !PT ;  /* 0x000000ff84ff7812 */ /* 0x000fe2000784c0ff */
[----:B01----:R-:W-:Y:S01]  /*17a0*/  FADD.FTZ R57, R48, R57 ;  /* 0x0000003930397221 */ /* 0x003fe20000010000 */
[----:B------:R-:W-:Y:S01]  /*17b0*/  PLOP3.LUT P0, PT, PT, PT, PT, 0x80, 0x0 ;  /* 0x000000000000781c */ /* 0x000fe20003f0f070 */
[----:B---3--:R-:W-:Y:S01]  /*17c0*/  FADD.FTZ R56, R51, R56 ;  /* 0x0000003833387221 */ /* 0x008fe20000010000 */
[----:B------:R-:W-:Y:S01]  /*17d0*/  @!P3 PLOP3.LUT P0, PT, P2, PT, PT, 0x80, 0x0 ;  /* 0x000000000000b81c */ /* 0x000fe2000170f070 */
[----:B------:R-:W-:Y:S01]  /*17e0*/  ULDC.U8 UR6, c[0x0][0x1f0] ;  /* 0x00007c0000067ab9 */ /* 0x000fe20000000000 */
[----:B------:R-:W-:Y:S02]  /*17f0*/  SHF.R.U32.HI R48, RZ, 0x5, R0 ;  /* 0x00000005ff307819 */ /* 0x000fe40000011600 */
[----:B-----5:R-:W-:Y:S02]  /*1800*/  LOP3.LUT P5, RZ, R96, 0xff000000, RZ, 0xc0, !PT ;  /* 0xff00000060ff7812 */ /* 0x020fe400078ac0ff */
[----:B------:R-:W-:-:S02]  /*1810*/  @!P3 LOP3.LUT R49, R48, 0x7fffffc, RZ, 0xc0, !PT ;  /* 0x07fffffc3031b812 */ /* 0x000fc400078ec0ff */
[----:B------:R-:W-:Y:S02]  /*1820*/  LOP3.LUT P4, RZ, R96, 0xff00, RZ, 0xc0, !PT ;  /* 0x0000ff0060ff7812 */ /* 0x000fe4000788c0ff */
[----:B------:R-:W-:Y:S02]  /*1830*/  LOP3.LUT P6, RZ, R97, 0xff, RZ, 0xc0, !PT ;  /* 0x000000ff61ff7812 */ /* 0x000fe400078cc0ff */
[----:B------:R-:W-:Y:S02]  /*1840*/  IADD3 R121, R121, c[0x0][0x160], RZ ;  /* 0x0000580079797a10 */ /* 0x000fe40007ffe0ff */
[----:B------:R-:W-:Y:S02]  /*1850*/  @!P0 IADD3 R49, R49, 0x4, RZ ;  /* 0x0000000431318810 */ /* 0x000fe40007ffe0ff */
[----:B------:R-:W-:Y:S01]  /*1860*/  ISETP.NE.AND P0, PT, RZ, UR6, PT ;  /* 0x00000006ff007c0c */ /* 0x000fe2000bf05270 */
[----:B------:R-:W-:Y:S01]  /*1870*/  WARPSYNC 0xffffffff ;  /* 0xffffffff00007948 */ /* 0x000fe20003800000 */
[----:B------:R-:W-:-:S02]  /*1880*/  @!P3 LOP3.LUT R132, R49, 0x3, R48, 0xf8, !PT ;  /* 0x000000033184b812 */ /* 0x000fc400078ef830 */
[----:B------:R-:W-:-:S03]  /*1890*/  LOP3.LUT R48, R48, 0x7fffffc, RZ, 0xc0, !PT ;  /* 0x07fffffc30307812 */ /* 0x000fc600078ec0ff */
[----:B------:R0:W-:Y:S01]  /*18a0*/  @!P3 STS.64 [R132.X8+0x3000], R56 ;  /* 0x003000388400b388 */ /* 0x0001e20000008a00 */
[----:B------:R-:W-:-:S04]  /*18b0*/  @!P2 IADD3 R48, R48, 0x4, RZ ;  /* 0x000000043030a810 */ /* 0x000fc80007ffe0ff */
[----:B------:R-:W-:Y:S01]  /*18c0*/  SHF.L.U32 R144, R48, 0x3, RZ ;  /* 0x0000000330907819 */ /* 0x000fe200000006ff */
[----:B------:R-:W-:Y:S01]  /*18d0*/  BAR.SYNC.DEFER_BLOCKING 0x0 ;  /* 0x0000000000007b1d */ /* 0x000fe20000010000 */
[----:B0-----:R-:W-:Y:S02]  /*18e0*/  MOV R56, R98 ;  /* 0x0000006200387202 */ /* 0x001fe40000000f00 */
[----:B------:R-:W-:-:S03]  /*18f0*/  SEL R132, RZ, 0x1, P2 ;  /* 0x00000001ff847807 */ /* 0x000fc60001000000 */
[----:B------:R-:W0:Y:S04]  /*1900*/  LDS.128 R48, [R144+0x3000] ;  /* 0x0030000090307984 */ /* 0x000e280000000c00 */
[----:B------:R-:W1:Y:S01]  /*1910*/  LDS.128 R52, [R144+0x3010] ;  /* 0x0030100090347984 */ /* 0x000e620000000c00 */
[----:B0-----:R-:W-:Y:S02]  /*1920*/  FADD.FTZ R161, RZ, R48 ;  /* 0x00000030ffa17221 */ /* 0x001fe40000010000 */
[----:B------:R-:W-:Y:S02]  /*1930*/  FADD.FTZ R48, RZ, R49 ;  /* 0x00000031ff307221 */ /* 0x000fe40000010000 */
[----:B------:R-:W-:Y:S01]  /*1940*/  FADD.FTZ R161, R50, R161 ;  /* 0x000000a132a17221 */ /* 0x000fe20000010000 */
[----:B------:R-:W-:Y:S01]  /*1950*/  MOV R50, R96 ;  /* 0x0000006000327202 */ /* 0x000fe20000000f00 */
[----:B------:R-:W-:-:S02]  /*1960*/  FADD.FTZ R48, R51, R48 ;  /* 0x0000003033307221 */ /* 0x000fc40000010000 */
[----:B-1----:R-:W-:Y:S01]  /*1970*/  FADD.FTZ R161, R161, R52 ;  /* 0x00000034a1a17221 */ /* 0x002fe20000010000 */
[----:B------:R-:W-:Y:S01]  /*1980*/  LOP3.LUT P3, RZ, R50, 0xff, RZ, 0xc0, !PT ;  /* 0x000000ff32ff7812 */ /* 0x000fe2000786c0ff */
[----:B------:R-:W-:Y:S01]  /*1990*/  FADD.FTZ R48, R48, R53 ;  /* 0x0000003530307221 */ /* 0x000fe20000010000 */
[----:B------:R-:W-:Y:S01]  /*19a0*/  @P1 PRMT R50, RZ, 0x5410, R32 ;  /* 0x00005410ff321816 */ /* 0x000fe20000000020 */
[----:B------:R-:W-:Y:S02]  /*19b0*/  FADD.FTZ R54, R54, R161 ;  /* 0x000000a136367221 */ /* 0x000fe40000010000 */
[----:B------:R-:W-:Y:S02]  /*19c0*/  FADD.FTZ R48, R55, R48 ;  /* 0x0000003037307221 */ /* 0x000fe40000010000 */
[----:B------:R-:W-:Y:S02]  /*19d0*/  FMUL.FTZ R49, R54, c[0x0][0x1e0] ;  /* 0x0000780036317a20 */ /* 0x000fe40000410000 */
[----:B------:R-:W-:-:S03]  /*19e0*/  FMUL.FTZ R48, R48, c[0x0][0x1e0] ;  /* 0x0000780030307a20 */ /* 0x000fc60000410000 */
[----:B------:R-:W-:Y:S02]  /*19f0*/  FSEL R49, R49, RZ, !P0 ;  /* 0x000000ff31317208 */ /* 0x000fe40004000000 */
[----:B------:R-:W-:Y:S02]  /*1a00*/  LOP3.LUT P0, RZ, R96, 0xff0000, RZ, 0xc0, !PT ;  /* 0x00ff000060ff7812 */ /* 0x000fe4000780c0ff */
[----:B------:R-:W-:Y:S01]  /*1a10*/  MOV R96, R100 ;  /* 0x0000006400607202 */ /* 0x000fe20000000f00 */
[-CC-:B------:R-:W-:Y:S02]  /*1a20*/  FFMA.FTZ R160, R160, R48.reuse, R49.reuse ;  /* 0x00000030a0a07223 */ /* 0x180fe40000010031 */
[----:B------:R-:W-:Y:S02]  /*1a30*/  FFMA.FTZ R158, R158, R48, R49 ;  /* 0x000000309e9e7223 */ /* 0x000fe40000010031 */
[----:B------:R-:W-:Y:S02]  /*1a40*/  FADD.FTZ R160, R115, -R160 ;  /* 0x800000a073a07221 */ /* 0x000fe40000010000 */
[----:B------:R-:W-:-:S02]  /*1a50*/  FADD.FTZ R158, R65, -R158 ;  /* 0x8000009e419e7221 */ /* 0x000fc40000010000 */
[----:B------:R-:W-:Y:S02]  /*1a60*/  FMUL.FTZ R51, R113, R160 ;  /* 0x000000a071337220 */ /* 0x000fe40000410000 */
[--C-:B------:R-:W-:Y:S02]  /*1a70*/  FFMA.FTZ R104, R104, R48, R49.reuse ;  /* 0x0000003068687223 */ /* 0x100fe40000010031 */
[----:B------:R-:W-:Y:S01]  /*1a80*/  @P1 FADD.FTZ R51, R51, R50 ;  /* 0x0000003233331221 */ /* 0x000fe20000010000 */
[----:B------:R-:W-:Y:S01]  /*1a90*/  @P1 PRMT R50, RZ, 0x7610, R32 ;  /* 0x00007610ff321816 */ /* 0x000fe20000000020 */
[----:B------:R-:W-:Y:S02]  /*1aa0*/  FMUL.FTZ R65, R113, R158 ;  /* 0x0000009e71417220 */ /* 0x000fe40000410000 */
[----:B------:R-:W-:Y:S02]  /*1ab0*/  FADD.FTZ R104, R135, -R104 ;  /* 0x8000006887687221 */ /* 0x000fe40000010000 */
[----:B------:R-:W-:-:S02]  /*1ac0*/  FFMA.FTZ R66, R66, R48, R49 ;  /* 0x0000003042427223 */ /* 0x000fc40000010031 */
[----:B------:R-:W-:Y:S01]  /*1ad0*/  @P1 FADD.FTZ R65, R65, R50 ;  /* 0x0000003241411221 */ /* 0x000fe20000010000 */
[--C-:B------:R-:W-:Y:S01]  /*1ae0*/  @P1 PRMT R50, RZ, 0x5410, R33.reuse ;  /* 0x00005410ff321816 */ /* 0x100fe20000000021 */
[----:B------:R-:W-:Y:S02]  /*1af0*/  FMUL.FTZ R57, R113, R104 ;  /* 0x0000006871397220 */ /* 0x000fe40000410000 */
[----:B------:R-:W-:Y:S02]  /*1b00*/  FADD.FTZ R66, R67, -R66 ;  /* 0x8000004243427221 */ /* 0x000fe40000010000 */
[----:B------:R-:W-:Y:S01]  /*1b10*/  @P1 FADD.FTZ R57, R57, R50 ;  /* 0x0000003239391221 */ /* 0x000fe20000010000 */
[----:B------:R-:W-:Y:S01]  /*1b20*/  @P1 PRMT R50, RZ, 0x7610, R33 ;  /* 0x00007610ff321816 */ /* 0x000fe20000000021 */
[----:B------:R-:W-:Y:S01]  /*1b30*/  FMUL.FTZ R55, R113, R66 ;  /* 0x0000004271377220 */ /* 0x000fe20000410000 */
[----:B------:R-:W-:Y:S01]  /*1b40*/  @P1 PRMT R66, RZ, 0x7610, R37 ;  /* 0x00007610ff421816 */ /* 0x000fe20000000025 */
[----:B------:R-:W-:-:S02]  /*1b50*/  FMUL.FTZ R53, R57, R112 ;  /* 0x0000007039357220 */ /* 0x000fc40000410000 */
[----:B------:R-:W-:Y:S02]  /*1b60*/  @P1 FADD.FTZ R55, R55, R50 ;  /* 0x0000003237371221 */ /* 0x000fe40000010000 */
[----:B------:R-:W-:Y:S02]  /*1b70*/  FMUL.FTZ R50, R51, R112 ;  /* 0x0000007033327220 */ /* 0x000fe40000410000 */
[----:B------:R-:W-:Y:S02]  /*1b80*/  FMUL.FTZ R54, R53, c[0x0][0x1e8] ;  /* 0x00007a0035367a20 */ /* 0x000fe40000410000 */
[----:B------:R-:W-:Y:S02]  /*1b90*/  FMUL.FTZ R50, R50, c[0x0][0x1e8] ;  /* 0x00007a0032327a20 */ /* 0x000fe40000410000 */
[-CC-:B------:R-:W-:Y:S01]  /*1ba0*/  FFMA.FTZ R156, R156, R48.reuse, R49.reuse ;  /* 0x000000309c9c7223 */ /* 0x180fe20000010031 */
[----:B------:R-:W-:Y:S01]  /*1bb0*/  FSEL R54, R54, RZ, P0 ;  /* 0x000000ff36367208 */ /* 0x000fe20000000000 */
[----:B------:R-:W-:Y:S01]  /*1bc0*/  FFMA.FTZ R70, R70, R48, R49 ;  /* 0x0000003046467223 */ /* 0x000fe20000010031 */
[----:B------:R-:W-:Y:S01]  /*1bd0*/  FSEL R53, R50, RZ, P3 ;  /* 0x000000ff32357208 */ /* 0x000fe20001800000 */
[----:B------:R-:W-:Y:S01]  /*1be0*/  FMUL.FTZ R50, R55, R112 ;  /* 0x0000007037327220 */ /* 0x000fe20000410000 */
[----:B------:R-:W-:Y:S01]  /*1bf0*/  LOP3.LUT P3, RZ, R97, 0xff00, RZ, 0xc0, !PT ;  /* 0x0000ff0061ff7812 */ /* 0x000fe2000786c0ff */
[----:B------:R-:W-:Y:S01]  /*1c00*/  FADD.FTZ R156, R69, -R156 ;  /* 0x8000009c459c7221 */ /* 0x000fe20000010000 */
[----:B------:R-:W-:Y:S01]  /*1c10*/  LOP3.LUT P0, RZ, R97, 0xff000000, RZ, 0xc0, !PT ;  /* 0xff00000061ff7812 */ /* 0x000fe2000780c0ff */
[----:B------:R-:W-:-:S02]  /*1c20*/  FMUL.FTZ R50, R50, c[0x0][0x1e8] ;  /* 0x00007a0032327a20 */ /* 0x000fc40000410000 */
[--C-:B------:R-:W-:Y:S02]  /*1c30*/  FFMA.FTZ R106, R106, R48, R49.reuse ;  /* 0x000000306a6a7223 */ /* 0x100fe40000010031 */
[----:B------:R-:W-:Y:S01]  /*1c40*/  FADD.FTZ R70, R137, -R70 ;  /* 0x8000004689467221 */ /* 0x000fe20000010000 */
[----:B------:R-:W-:Y:S01]  /*1c50*/  FSEL R67, R50, RZ, P5 ;  /* 0x000000ff32437208 */ /* 0x000fe20002800000 */
[----:B------:R-:W-:Y:S01]  /*1c60*/  FMUL.FTZ R137, R113, R156 ;  /* 0x0000009c71897220 */ /* 0x000fe20000410000 */
[----:B------:R-:W-:Y:S01]  /*1c70*/  @P1 PRMT R50, RZ, 0x5410, R34 ;  /* 0x00005410ff321816 */ /* 0x000fe20000000022 */
[----:B------:R-:W-:Y:S01]  /*1c80*/  FFMA.FTZ R147, R147, R48, R49 ;  /* 0x0000003093937223 */ /* 0x000fe20000010031 */
[----:B------:R-:W-:Y:S01]  /*1c90*/  LOP3.LUT P5, RZ, R56, 0xff, RZ, 0xc0, !PT ;  /* 0x000000ff38ff7812 */ /* 0x000fe200078ac0ff */
[----:B------:R-:W-:Y:S01]  /*1ca0*/  FADD.FTZ R106, R71, -R106 ;  /* 0x8000006a476a7221 */ /* 0x000fe20000010000 */
[----:B------:R-:W-:Y:S01]  /*1cb0*/  @P1 PRMT R56, RZ, 0x5410, R37 ;  /* 0x00005410ff381816 */ /* 0x000fe20000000025 */
[----:B------:R-:W-:Y:S01]  /*1cc0*/  @P1 FADD.FTZ R137, R137, R50 ;  /* 0x0000003289891221 */ /* 0x000fe20000010000 */
[----:B------:R-:W-:Y:S01]  /*1cd0*/  @P1 PRMT R50, RZ, 0x7610, R34 ;  /* 0x00007610ff321816 */ /* 0x000fe20000000022 */
[----:B------:R-:W-:-:S02]  /*1ce0*/  FADD.FTZ R134, R134, -R147 ;  /* 0x8000009386867221 */ /* 0x000fc40000010000 */
[----:B------:R-:W-:Y:S02]  /*1cf0*/  FMUL.FTZ R147, R113, R106 ;  /* 0x0000006a71937220 */ /* 0x000fe40000410000 */
[----:B------:R-:W-:Y:S02]  /*1d00*/  FFMA.FTZ R136, R136, R48, R49 ;  /* 0x0000003088887223 */ /* 0x000fe40000010031 */
[----:B------:R-:W-:Y:S01]  /*1d10*/  @P1 FADD.FTZ R147, R147, R50 ;  /* 0x0000003293931221 */ /* 0x000fe20000010000 */
[----:B------:R-:W-:Y:S01]  /*1d20*/  @P1 PRMT R50, RZ, 0x5410, R35 ;  /* 0x00005410ff321816 */ /* 0x000fe20000000023 */
[----:B------:R-:W-:Y:S02]  /*1d30*/  FADD.FTZ R136, R151, -R136 ;  /* 0x8000008897887221 */ /* 0x000fe40000010000 */
[----:B------:R-:W-:Y:S02]  /*1d40*/  FMUL.FTZ R151, R113, R70 ;  /* 0x0000004671977220 */ /* 0x000fe40000410000 */
[----:B------:R-:W-:-:S02]  /*1d50*/  FFMA.FTZ R164, R164, R48, R49 ;  /* 0x00000030a4a47223 */ /* 0x000fc40000010031 */
[----:B------:R-:W-:Y:S01]  /*1d60*/  @P1 FADD.FTZ R151, R151, R50 ;  /* 0x0000003297971221 */ /* 0x000fe20000010000 */
[----:B------:R-:W-:Y:S01]  /*1d70*/  @P1 PRMT R50, RZ, 0x7610, R35 ;  /* 0x00007610ff321816 */ /* 0x000fe20000000023 */
[----:B------:R-:W-:Y:S02]  /*1d80*/  FMUL.FTZ R161, R113, R134 ;  /* 0x0000008671a17220 */ /* 0x000fe40000410000 */
[----:B------:R-:W-:Y:S02]  /*1d90*/  FMUL.FTZ R52, R65, R112 ;  /* 0x0000007041347220 */ /* 0x000fe40000410000 */
[----:B------:R-:W-:Y:S02]  /*1da0*/  FADD.FTZ R164, R59, -R164 ;  /* 0x800000a43ba47221 */ /* 0x000fe40000010000 */
[----:B------:R-:W-:Y:S01]  /*1db0*/  @P1 FADD.FTZ R161, R161, R50 ;  /* 0x00000032a1a11221 */ /* 0x000fe20000010000 */
[----:B------:R-:W-:Y:S01]  /*1dc0*/  @P1 PRMT R50, RZ, 0x5410, R36 ;  /* 0x00005410ff321816 */ /* 0x000fe20000000024 */
[----:B------:R-:W-:-:S02]  /*1dd0*/  FFMA.FTZ R114, R114, R48, R49 ;  /* 0x0000003072727223 */ /* 0x000fc40000010031 */
[----:B------:R-:W-:Y:S02]  /*1de0*/  FMUL.FTZ R52, R52, c[0x0][0x1e8] ;  /* 0x00007a0034347a20 */ /* 0x000fe40000410000 */
[----:B------:R-:W-:Y:S02]  /*1df0*/  FMUL.FTZ R135, R113, R164 ;  /* 0x000000a471877220 */ /* 0x000fe40000410000 */
[----:B------:R-:W-:Y:S01]  /*1e00*/  FADD.FTZ R114, R141, -R114 ;  /* 0x800000728d727221 */ /* 0x000fe20000010000 */
[----:B------:R-:W-:Y:S01]  /*1e10*/  FSEL R52, R52, RZ, P4 ;  /* 0x000000ff34347208 */ /* 0x000fe20002000000 */
[----:B------:R-:W-:Y:S01]  /*1e20*/  @P1 FADD.FTZ R135, R135, R50 ;  /* 0x0000003287871221 */ /* 0x000fe20000010000 */
[----:B------:R-:W-:Y:S01]  /*1e30*/  @P1 PRMT R50, RZ, 0x7610, R36 ;  /* 0x00007610ff321816 */ /* 0x000fe20000000024 */
[----:B------:R-:W-:Y:S01]  /*1e40*/  FFMA.FTZ R138, R138, R48, R49 ;  /* 0x000000308a8a7223 */ /* 0x000fe20000010031 */
[----:B------:R-:W-:Y:S01]  /*1e50*/  LOP3.LUT P4, RZ, R97, 0xff0000, RZ, 0xc0, !PT ;  /* 0x00ff000061ff7812 */ /* 0x000fe2000788c0ff */
[----:B------:R-:W-:-:S02]  /*1e60*/  FMUL.FTZ R71, R113, R136 ;  /* 0x0000008871477220 */ /* 0x000fc40000410000 */
[----:B------:R-:W-:Y:S02]  /*1e70*/  FMUL.FTZ R97, R113, R114 ;  /* 0x0000007271617220 */ /* 0x000fe40000410000 */
[----:B------:R-:W-:Y:S02]  /*1e80*/  FADD.FTZ R138, R153, -R138 ;  /* 0x8000008a998a7221 */ /* 0x000fe40000010000 */
[----:B------:R-:W-:Y:S02]  /*1e90*/  @P1 FADD.FTZ R71, R71, R50 ;  /* 0x0000003247471221 */ /* 0x000fe40000010000 */
[-C--:B------:R-:W-:Y:S02]  /*1ea0*/  FMUL.FTZ R50, R137, R112.reuse ;  /* 0x0000007089327220 */ /* 0x080fe40000410000 */
[----:B------:R-:W-:Y:S02]  /*1eb0*/  @P1 FADD.FTZ R97, R97, R56 ;  /* 0x0000003861611221 */ /* 0x000fe40000010000 */
[----:B------:R-:W-:-:S02]  /*1ec0*/  FMUL.FTZ R56, R147, R112 ;  /* 0x0000007093387220 */ /* 0x000fc40000410000 */
[----:B------:R-:W-:Y:S02]  /*1ed0*/  FMUL.FTZ R115, R113, R138 ;  /* 0x0000008a71737220 */ /* 0x000fe40000410000 */
[-C--:B------:R-:W-:Y:S02]  /*1ee0*/  FMUL.FTZ R59, R151, R112.reuse ;  /* 0x00000070973b7220 */ /* 0x080fe40000410000 */
[----:B------:R-:W-:Y:S02]  /*1ef0*/  FMUL.FTZ R50, R50, c[0x0][0x1e8] ;  /* 0x00007a0032327a20 */ /* 0x000fe40000410000 */
[----:B------:R-:W-:Y:S02]  /*1f00*/  FMUL.FTZ R56, R56, c[0x0][0x1e8] ;  /* 0x00007a0038387a20 */ /* 0x000fe40000410000 */
[----:B------:R-:W-:Y:S01]  /*1f10*/  @P1 FADD.FTZ R115, R115, R66 ;  /* 0x0000004273731221 */ /* 0x000fe20000010000 */
[----:B------:R-:W-:Y:S01]  /*1f20*/  FSEL R141, R50, RZ, P6 ;  /* 0x000000ff328d7208 */ /* 0x000fe20003000000 */
[-C--:B------:R-:W-:Y:S01]  /*1f30*/  FMUL.FTZ R66, R161, R112.reuse ;  /* 0x00000070a1427220 */ /* 0x080fe20000410000 */
[----:B------:R-:W-:Y:S01]  /*1f40*/  FSEL R50, R56, RZ, P3 ;  /* 0x000000ff38327208 */ /* 0x000fe20001800000 */
[----:B------:R-:W-:Y:S01]  /*1f50*/  FMUL.FTZ R59, R59, c[0x0][0x1e8] ;  /* 0x00007a003b3b7a20 */ /* 0x000fe20000410000 */
[C---:B------:R-:W-:Y:S01]  /*1f60*/  LOP3.LUT P6, RZ, R98.reuse, 0xff00, RZ, 0xc0, !PT ;  /* 0x0000ff0062ff7812 */ /* 0x040fe200078cc0ff */
[-C--:B------:R-:W-:Y:S01]  /*1f70*/  FMUL.FTZ R69, R135, R112.reuse ;  /* 0x0000007087457220 */ /* 0x080fe20000410000 */
[----:B------:R-:W-:Y:S01]  /*1f80*/  LOP3.LUT P3, RZ, R98, 0xff0000, RZ, 0xc0, !PT ;  /* 0x00ff000062ff7812 */ /* 0x000fe2000786c0ff */
[----:B------:R-:W-:Y:S01]  /*1f90*/  FMUL.FTZ R56, R66, c[0x0][0x1e8] ;  /* 0x00007a0042387a20 */ /* 0x000fe20000410000 */
[----:B------:R-:W-:Y:S01]  /*1fa0*/  FSEL R153, R59, RZ, P4 ;  /* 0x000000ff3b997208 */ /* 0x000fe20002000000 */
[----:B------:R-:W-:Y:S01]  /*1fb0*/  FMUL.FTZ R66, R69, c[0x0][0x1e8] ;  /* 0x00007a0045427a20 */ /* 0x000fe20000410000 */
[----:B------:R-:W-:Y:S01]  /*1fc0*/  LOP3.LUT P4, RZ, R98, 0xff000000, RZ, 0xc0, !PT ;  /* 0xff00000062ff7812 */ /* 0x000fe2000788c0ff */
[-C--:B------:R-:W-:Y:S01]  /*1fd0*/  FMUL.FTZ R59, R71, R112.reuse ;  /* 0x00000070473b7220 */ /* 0x080fe20000410000 */
[----:B------:R-:W-:Y:S01]  /*1fe0*/  FSEL R56, R56, RZ, P0 ;  /* 0x000000ff38387208 */ /* 0x000fe20000000000 */
[----:B------:R-:W-:Y:S01]  /*1ff0*/  FMUL.FTZ R69, R97, R112 ;  /* 0x0000007061457220 */ /* 0x000fe20000410000 */
[----:B------:R-:W-:Y:S01]  /*2000*/  FSEL R66, R66, RZ, P5 ;  /* 0x000000ff42427208 */ /* 0x000fe20002800000 */
[-CC-:B------:R-:W-:Y:S01]  /*2010*/  FFMA.FTZ R60, R60, R48.reuse, R49.reuse ;  /* 0x000000303c3c7223 */ /* 0x180fe20000010031 */
[C---:B------:R-:W-:Y:S01]  /*2020*/  LOP3.LUT P0, RZ, R99.reuse, 0xff, RZ, 0xc0, !PT ;  /* 0x000000ff63ff7812 */ /* 0x040fe2000780c0ff */
[-CC-:B------:R-:W-:Y:S01]  /*2030*/  FFMA.FTZ R58, R58, R48.reuse, R49.reuse ;  /* 0x000000303a3a7223 */ /* 0x180fe20000010031 */
[----:B------:R-:W-:Y:S01]  /*2040*/  LOP3.LUT P5, RZ, R99, 0xff00, RZ, 0xc0, !PT ;  /* 0x0000ff0063ff7812 */ /* 0x000fe200078ac0ff */
[-CC-:B------:R-:W-:Y:S01]  /*2050*/  FFMA.FTZ R139, R139, R48.reuse, R49.reuse ;  /* 0x000000308b8b7223 */ /* 0x180fe20000010031 */
[----:B------:R-:W-:Y:S01]  /*2060*/  F2FP.BF16.PACK_AB R50, R50, R141 ;  /* 0x0000008d3232723e */ /* 0x000fe200000010ff */
        /* <DEDUP_REMOVED lines=8> */
[----:B------:R-:W-:Y:S02]  /*20f0*/  FMUL.FTZ R59, R59, c[0x0][0x1e8] ;  /* 0x00007a003b3b7a20 */ /* 0x000fe40000410000 */
[----:B------:R-:W-:Y:S02]  /*2100*/  FMUL.FTZ R69, R69, c[0x0][0x1e8] ;  /* 0x00007a0045457a20 */ /* 0x000fe40000410000 */
[----:B------:R-:W-:Y:S01]  /*2110*/  FFMA.FTZ R48, R154, R48, R49 ;  /* 0x000000309a307223 */ /* 0x000fe20000010031 */
[----:B------:R-:W-:Y:S01]  /*2120*/  FSEL R59, R59, RZ, P6 ;  /* 0x000000ff3b3b7208 */ /* 0x000fe20003000000 */
[----:B------:R-:W-:Y:S01]  /*2130*/  FADD.FTZ R60, R61, -R60 ;  /* 0x8000003c3d3c7221 */ /* 0x000fe20000010000 */
[----:B------:R-:W-:Y:S01]  /*2140*/  FSEL R69, R69, RZ, P3 ;  /* 0x000000ff45457208 */ /* 0x000fe20001800000 */
[----:B------:R-:W-:Y:S01]  /*2150*/  FADD.FTZ R58, R155, -R58 ;  /* 0x8000003a9b3a7221 */ /* 0x000fe20000010000 */
[C---:B------:R-:W-:Y:S01]  /*2160*/  LOP3.LUT P6, RZ, R99.reuse, 0xff0000, RZ, 0xc0, !PT ;  /* 0x00ff000063ff7812 */ /* 0x040fe200078cc0ff */
[----:B------:R-:W-:Y:S01]  /*2170*/  FADD.FTZ R62, R62, -R139 ;  /* 0x8000008b3e3e7221 */ /* 0x000fe20000010000 */
[----:B------:R-:W-:Y:S01]  /*2180*/  LOP3.LUT P3, RZ, R99, 0xff000000, RZ, 0xc0, !PT ;  /* 0xff00000063ff7812 */ /* 0x000fe2000786c0ff */
        /* <DEDUP_REMOVED lines=9> */
[C---:B------:R-:W-:Y:S01]  /*2220*/  FMUL.FTZ R143, R113.reuse, R60 ;  /* 0x0000003c718f7220 */ /* 0x040fe20000410000 */
[--C-:B------:R-:W-:Y:S01]  /*2230*/  @P1 PRMT R60, RZ, 0x7610, R43.reuse ;  /* 0x00007610ff3c1816 */ /* 0x100fe2000000002b */
[C---:B------:R-:W-:Y:S01]  /*2240*/  FMUL.FTZ R145, R113.reuse, R58 ;  /* 0x0000003a71917220 */ /* 0x040fe20000410000 */
[----:B------:R-:W-:Y:S01]  /*2250*/  @P1 PRMT R58, RZ, 0x5410, R43 ;  /* 0x00005410ff3a1816 */ /* 0x000fe2000000002b */
        /* <DEDUP_REMOVED lines=10> */
[----:B------:R-:W-:Y:S01]  /*2300*/  @P1 PRMT R48, RZ, 0x5410, R38 ;  /* 0x00005410ff301816 */ /* 0x000fe20000000026 */
[----:B------:R-:W-:Y:S02]  /*2310*/  @P1 FADD.FTZ R63, R63, R58 ;  /* 0x0000003a3f3f1221 */ /* 0x000fe40000010000 */
[----:B------:R-:W-:Y:S02]  /*2320*/  FMUL.FTZ R70, R115, R112 ;  /* 0x0000007073467220 */ /* 0x000fe40000410000 */
[----:B------:R-:W-:Y:S01]  /*2330*/  @P1 FADD.FTZ R143, R143, R48 ;  /* 0x000000308f8f1221 */ /* 0x000fe20000010000 */
[----:B------:R-:W-:Y:S01]  /*2340*/  @P1 PRMT R48, RZ, 0x7610, R38 ;  /* 0x00007610ff301816 */ /* 0x000fe20000000026 */
[----:B------:R-:W-:-:S02]  /*2350*/  FMUL.FTZ R70, R70, c[0x0][0x1e8] ;  /* 0x00007a0046467a20 */ /* 0x000fc40000410000 */
[----:B------:R-:W-:Y:S02]  /*2360*/  @P1 FADD.FTZ R113, R113, R60 ;  /* 0x0000003c71711221 */ /* 0x000fe40000010000 */
[----:B------:R-:W-:Y:S01]  /*2370*/  @P1 FADD.FTZ R145, R145, R48 ;  /* 0x0000003091911221 */ /* 0x000fe20000010000 */
[--C-:B------:R-:W-:Y:S02]  /*2380*/  @P1 PRMT R48, RZ, 0x5410, R39.reuse ;  /* 0x00005410ff301816 */ /* 0x100fe40000000027 */
[----:B------:R-:W-:Y:S01]  /*2390*/  FSEL R70, R70, RZ, P4 ;  /* 0x000000ff46467208 */ /* 0x000fe20002000000 */
[----:B------:R-:W-:Y:S01]  /*23a0*/  FMUL.FTZ R49, R145, R112 ;  /* 0x0000007091317220 */ /* 0x000fe20000410000 */
[----:B------:R-:W-:Y:S01]  /*23b0*/  LOP3.LUT P4, RZ, R96, 0xff, RZ, 0xc0, !PT ;  /* 0x000000ff60ff7812 */ /* 0x000fe2000788c0ff */
[----:B------:R-:W-:Y:S01]  /*23c0*/  @P1 FADD.FTZ R149, R149, R48 ;  /* 0x0000003095951221 */ /* 0x000fe20000010000 */
[----:B------:R-:W-:Y:S01]  /*23d0*/  @P1 PRMT R48, RZ, 0x7610, R39 ;  /* 0x00007610ff301816 */ /* 0x000fe20000000027 */
[----:B------:R-:W-:-:S02]  /*23e0*/  FMUL.FTZ R49, R49, c[0x0][0x1e8] ;  /* 0x00007a0031317a20 */ /* 0x000fc40000410000 */
[-C--:B------:R-:W-:Y:S02]  /*23f0*/  FMUL.FTZ R58, R149, R112.reuse ;  /* 0x00000070953a7220 */ /* 0x080fe40000410000 */
[----:B------:R-:W-:Y:S01]  /*2400*/  @P1 FADD.FTZ R155, R155, R48 ;  /* 0x000000309b9b1221 */ /* 0x000fe20000010000 */
[----:B------:R-:W-:Y:S01]  /*2410*/  @P1 PRMT R48, RZ, 0x5410, R40 ;  /* 0x00005410ff301816 */ /* 0x000fe20000000028 */
[----:B------:R-:W-:Y:S01]  /*2420*/  FMUL.FTZ R58, R58, c[0x0][0x1e8] ;  /* 0x00007a003a3a7a20 */ /* 0x000fe20000410000 */
[----:B------:R-:W-:Y:S02]  /*2430*/  FSEL R157, R49, RZ, P5 ;  /* 0x000000ff319d7208 */ /* 0x000fe40002800000 */
[----:B------:R-:W-:Y:S01]  /*2440*/  LOP3.LUT P5, RZ, R100, 0xff0000, RZ, 0xc0, !PT ;  /* 0x00ff000064ff7812 */ /* 0x000fe200078ac0ff */
[----:B------:R-:W-:Y:S01]  /*2450*/  @P1 FADD.FTZ R139, R139, R48 ;  /* 0x000000308b8b1221 */ /* 0x000fe20000010000 */
[----:B------:R-:W-:Y:S02]  /*2460*/  @P1 PRMT R48, RZ, 0x7610, R40 ;  /* 0x00007610ff301816 */ /* 0x000fe40000000028 */
[----:B------:R-:W-:Y:S01]  /*2470*/  FSEL R68, R58, RZ, P6 ;  /* 0x000000ff3a447208 */ /* 0x000fe20003000000 */
[----:B------:R-:W-:Y:S01]  /*2480*/  FMUL.FTZ R49, R139, R112 ;  /* 0x000000708b317220 */ /* 0x000fe20000410000 */
[----:B------:R-:W-:Y:S01]  /*2490*/  LOP3.LUT P6, RZ, R101, 0xff, RZ, 0xc0, !PT ;  /* 0x000000ff65ff7812 */ /* 0x000fe200078cc0ff */
[----:B------:R-:W-:Y:S01]  /*24a0*/  @P1 FADD.FTZ R107, R107, R48 ;  /* 0x000000306b6b1221 */ /* 0x000fe20000010000 */
[----:B------:R-:W-:Y:S01]  /*24b0*/  @P1 PRMT R48, RZ, 0x5410, R41 ;  /* 0x00005410ff301816 */ /* 0x000fe20000000029 */
[----:B------:R-:W-:-:S04]  /*24c0*/  FMUL.FTZ R49, R49, c[0x0][0x1e8] ;  /* 0x00007a0031317a20 */ /* 0x000fc80000410000 */
[----:B------:R-:W-:Y:S01]  /*24d0*/  @P1 FADD.FTZ R133, R133, R48 ;  /* 0x0000003085851221 */ /* 0x000fe20000010000 */
[----:B------:R-:W-:-:S03]  /*24e0*/  @P1 PRMT R48, RZ, 0x7610, R41 ;  /* 0x00007610ff301816 */ /* 0x000fc60000000029 */
[----:B------:R-:W-:Y:S02]  /*24f0*/  FMUL.FTZ R58, R133, R112 ;  /* 0x00000070853a7220 */ /* 0x000fe40000410000 */
[----:B------:R-:W-:Y:S01]  /*2500*/  @P1 FADD.FTZ R99, R99, R48 ;  /* 0x0000003063631221 */ /* 0x000fe20000010000 */
[----:B------:R-:W-:Y:S01]  /*2510*/  @P1 PRMT R48, RZ, 0x5410, R42 ;  /* 0x00005410ff301816 */ /* 0x000fe2000000002a */
[----:B------:R-:W-:Y:S01]  /*2520*/  FMUL.FTZ R60, R58, c[0x0][0x1e8] ;  /* 0x00007a003a3c7a20 */ /* 0x000fe20000410000 */
[----:B------:R-:W-:Y:S02]  /*2530*/  FSEL R58, R49, RZ, P4 ;  /* 0x000000ff313a7208 */ /* 0x000fe40002000000 */
[----:B------:R-:W-:Y:S01]  /*2540*/  F2FP.BF16.PACK_AB R49, R67, R54 ;  /* 0x000000364331723e */ /* 0x000fe200000010ff */
[----:B------:R-:W-:Y:S01]  /*2550*/  @P1 FADD.FTZ R105, R105, R48 ;  /* 0x0000003069691221 */ /* 0x000fe20000010000 */
[----:B------:R-:W-:Y:S02]  /*2560*/  @P1 PRMT R48, RZ, 0x7610, R42 ;  /* 0x00007610ff301816 */ /* 0x000fe4000000002a */
[----:B------:R-:W-:Y:S01]  /*2570*/  FSEL R60, R60, RZ, P5 ;  /* 0x000000ff3c3c7208 */ /* 0x000fe20002800000 */
[-C--:B------:R-:W-:Y:S01]  /*2580*/  FMUL.FTZ R62, R105, R112.reuse ;  /* 0x00000070693e7220 */ /* 0x080fe20000410000 */
[----:B------:R-:W-:Y:S01]  /*2590*/  LOP3.LUT P5, RZ, R101, 0xff0000, RZ, 0xc0, !PT ;  /* 0x00ff000065ff7812 */ /* 0x000fe200078ac0ff */
[----:B------:R-:W-:Y:S01]  /*25a0*/  @P1 FADD.FTZ R61, R61, R48 ;  /* 0x000000303d3d1221 */ /* 0x000fe20000010000 */
[----:B------:R-:W-:Y:S01]  /*25b0*/  LOP3.LUT P1, RZ, R100, 0xff00, RZ, 0xc0, !PT ;  /* 0x0000ff0064ff7812 */ /* 0x000fe2000782c0ff */
[----:B------:R-:W-:Y:S01]  /*25c0*/  FMUL.FTZ R48, R143, R112 ;  /* 0x000000708f307220 */ /* 0x000fe20000410000 */
[----:B------:R-:W-:Y:S01]  /*25d0*/  LOP3.LUT P4, RZ, R101, 0xff00, RZ, 0xc0, !PT ;  /* 0x0000ff0065ff7812 */ /* 0x000fe2000788c0ff */
[----:B------:R-:W-:-:S02]  /*25e0*/  FMUL.FTZ R62, R62, c[0x0][0x1e8] ;  /* 0x00007a003e3e7a20 */ /* 0x000fc40000410000 */
[----:B------:R-:W-:-:S03]  /*25f0*/  FMUL.FTZ R48, R48, c[0x0][0x1e8] ;  /* 0x00007a0030307a20 */ /* 0x000fc60000410000 */
[----:B------:R-:W-:Y:S02]  /*2600*/  FSEL R62, R62, RZ, P6 ;  /* 0x000000ff3e3e7208 */ /* 0x000fe40003000000 */
[----:B------:R-:W-:Y:S01]  /*2610*/  FSEL R64, R48, RZ, P0 ;  /* 0x000000ff30407208 */ /* 0x000fe20000000000 */
[----:B------:R-:W-:Y:S01]  /*2620*/  FMUL.FTZ R48, R155, R112 ;  /* 0x000000709b307220 */ /* 0x000fe20000410000 */
[----:B------:R-:W-:Y:S02]  /*2630*/  ISETP.NE.U32.AND P0, PT, RZ, c[0x0][0x258], PT ;  /* 0x00009600ff007a0c */ /* 0x000fe40003f05070 */
[----:B------:R-:W-:Y:S01]  /*2640*/  F2FP.BF16.PACK_AB R54, R157, R64 ;  /* 0x000000409d36723e */ /* 0x000fe200000010ff */
[----:B------:R-:W-:Y:S01]  /*2650*/  FMUL.FTZ R48, R48, c[0x0][0x1e8] ;  /* 0x00007a0030307a20 */ /* 0x000fe20000410000 */
[----:B------:R-:W-:Y:S02]  /*2660*/  ISETP.NE.AND.EX P0, PT, RZ, c[0x0][0x25c], PT, P0 ;  /* 0x00009700ff007a0c */ /* 0x000fe40003f05300 */
[----:B------:R-:W-:-:S02]  /*2670*/  LOP3.LUT P6, RZ, R101, 0xff000000, RZ, 0xc0, !PT ;  /* 0xff00000065ff7812 */ /* 0x000fc400078cc0ff */
[----:B------:R-:W-:Y:S02]  /*2680*/  FSEL R159, R48, RZ, P3 ;  /* 0x000000ff309f7208 */ /* 0x000fe40001800000 */
[----:B------:R-:W-:Y:S02]  /*2690*/  F2FP.BF16.PACK_AB R48, R52, R53 ;  /* 0x000000353430723e */ /* 0x000fe400000010ff */
[----:B------:R-:W-:-:S05]  /*26a0*/  LOP3.LUT P3, RZ, R100, 0xff000000, RZ, 0xc0, !PT ;  /* 0xff00000064ff7812 */ /* 0x000fca000786c0ff */
[----:B------:R-:W-:Y:S02]  /*26b0*/  @P0 F2FP.BF16.PACK_AB R51, RZ, R51 ;  /* 0x00000033ff33023e */ /* 0x000fe400000010ff */
[----:B------:R-:W-:Y:S02]  /*26c0*/  @P0 F2FP.BF16.PACK_AB R65, RZ, R65 ;  /* 0x00000041ff41023e */ /* 0x000fe400000010ff */
[----:B------:R-:W-:Y:S02]  /*26d0*/  @P0 PRMT R44, R51, 0x7610, R44 ;  /* 0x00007610332c0816 */ /* 0x000fe4000000002c */
[----:B------:R-:W-:Y:S02]  /*26e0*/  @P0 F2FP.BF16.PACK_AB R57, RZ, R57 ;  /* 0x00000039ff39023e */ /* 0x000fe400000010ff */
[----:B------:R-:W-:Y:S01]  /*26f0*/  @P0 PRMT R44, R44, 0x5410, R65 ;  /* 0x000054102c2c0816 */ /* 0x000fe20000000041 */
[----:B------:R-:W-:Y:S01]  /*2700*/  HFMA2.MMA R65, -RZ, RZ, 0, 9.5367431640625e-07 ;  /* 0x00000010ff417435 */ /* 0x000fe200000001ff */
[----:B------:R-:W-:-:S02]  /*2710*/  @P0 F2FP.BF16.PACK_AB R137, RZ, R137 ;  /* 0x00000089ff89023e */ /* 0x000fc400000010ff */
[----:B------:R-:W-:Y:S02]  /*2720*/  @P0 F2FP.BF16.PACK_AB R151, RZ, R151 ;  /* 0x00000097ff97023e */ /* 0x000fe400000010ff */
[----:B------:R-:W-:Y:S02]  /*2730*/  @P0 F2FP.BF16.PACK_AB R55, RZ, R55 ;  /* 0x00000037ff37023e */ /* 0x000fe400000010ff */
[----:B------:R-:W-:Y:S02]  /*2740*/  @P0 F2FP.BF16.PACK_AB R147, RZ, R147 ;  /* 0x00000093ff93023e */ /* 0x000fe400000010ff */
[----:B------:R-:W-:Y:S01]  /*2750*/  @P0 F2FP.BF16.PACK_AB R161, RZ, R161 ;  /* 0x000000a1ffa1023e */ /* 0x000fe200000010ff */
[----:B------:R-:W-:Y:S01]  /*2760*/  IMAD.WIDE.U32 R52, R130, R65, c[0x0][0x248] ;  /* 0x0000920082347625 */ /* 0x000fe200078e0041 */
[----:B------:R-:W-:Y:S02]  /*2770*/  @P0 PRMT R45, R57, 0x7610, R45 ;  /* 0x00007610392d0816 */ /* 0x000fe4000000002d */
[----:B------:R-:W-:-:S02]  /*2780*/  @P0 PRMT R46, R137, 0x7610, R46 ;  /* 0x00007610892e0816 */ /* 0x000fc4000000002e */
[----:B------:R-:W-:Y:S02]  /*2790*/  @P0 PRMT R47, R151, 0x7610, R47 ;  /* 0x00007610972f0816 */ /* 0x000fe4000000002f */
[----:B------:R-:W-:Y:S01]  /*27a0*/  F2FP.BF16.PACK_AB R51, R56, R153 ;  /* 0x000000993833723e */ /* 0x000fe200000010ff */
[----:B------:R-:W-:Y:S01]  /*27b0*/  @P0 IMAD.WIDE.U32 R56, R130, R65, c[0x0][0x258] ;  /* 0x0000960082380625 */ /* 0x000fe200078e0041 */
[----:B------:R-:W-:Y:S02]  /*27c0*/  @P0 PRMT R45, R45, 0x5410, R55 ;  /* 0x000054102d2d0816 */ /* 0x000fe40000000037 */
[----:B------:R-:W-:Y:S02]  /*27d0*/  @P0 PRMT R46, R46, 0x5410, R147 ;  /* 0x000054102e2e0816 */ /* 0x000fe40000000093 */
[----:B------:R-:W-:Y:S02]  /*27e0*/  @P0 PRMT R47, R47, 0x5410, R161 ;  /* 0x000054102f2f0816 */ /* 0x000fe400000000a1 */
[----:B------:R-:W-:-:S02]  /*27f0*/  @P0 F2FP.BF16.PACK_AB R135, RZ, R135 ;  /* 0x00000087ff87023e */ /* 0x000fc400000010ff */
[----:B------:R-:W-:Y:S01]  /*2800*/  @P0 F2FP.BF16.PACK_AB R97, RZ, R97 ;  /* 0x00000061ff61023e */ /* 0x000fe200000010ff */
[----:B------:R0:W-:Y:S01]  /*2810*/  @P0 STG.E.128 [R56.64], R44 ;  /* 0x0000002c38000986 */ /* 0x0001e2000c101d04 */
[----:B------:R-:W-:Y:S02]  /*2820*/  @P0 F2FP.BF16.PACK_AB R143, RZ, R143 ;  /* 0x0000008fff8f023e */ /* 0x000fe400000010ff */
[----:B------:R-:W-:Y:S01]  /*2830*/  @P0 F2FP.BF16.PACK_AB R149, RZ, R149 ;  /* 0x00000095ff95023e */ /* 0x000fe200000010ff */
[----:B------:R1:W-:Y:S01]  /*2840*/  STG.E.128 [R52.64], R48 ;  /* 0x0000003034007986 */ /* 0x0003e2000c101d04 */
[----:B------:R-:W-:Y:S02]  /*2850*/  @P0 F2FP.BF16.PACK_AB R71, RZ, R71 ;  /* 0x00000047ff47023e */ /* 0x000fe400000010ff */
[----:B------:R-:W-:Y:S02]  /*2860*/  @P0 F2FP.BF16.PACK_AB R115, RZ, R115 ;  /* 0x00000073ff73023e */ /* 0x000fe400000010ff */
[----:B------:R-:W-:-:S02]  /*2870*/  @P0 F2FP.BF16.PACK_AB R145, RZ, R145 ;  /* 0x00000091ff91023e */ /* 0x000fc400000010ff */
[----:B------:R-:W-:Y:S02]  /*2880*/  @P0 F2FP.BF16.PACK_AB R155, RZ, R155 ;  /* 0x0000009bff9b023e */ /* 0x000fe400000010ff */
[----:B------:R-:W-:Y:S02]  /*2890*/  F2FP.BF16.PACK_AB R55, R159, R68 ;  /* 0x000000449f37723e */ /* 0x000fe400000010ff */
[----:B------:R-:W-:Y:S02]  /*28a0*/  @P0 F2FP.BF16.PACK_AB R139, RZ, R139 ;  /* 0x0000008bff8b023e */ /* 0x000fe400000010ff */
[----:B------:R-:W-:Y:S02]  /*28b0*/  @P0 F2FP.BF16.PACK_AB R133, RZ, R133 ;  /* 0x00000085ff85023e */ /* 0x000fe400000010ff */
[----:B0-----:R-:W-:Y:S02]  /*28c0*/  @P0 PRMT R44, R135, 0x7610, R44 ;  /* 0x00007610872c0816 */ /* 0x001fe4000000002c */
[----:B------:R-:W-:Y:S01]  /*28d0*/  @P0 PRMT R45, R97, 0x7610, R45 ;  /* 0x00007610612d0816 */ /* 0x000fe2000000002d */
[----:B-1----:R-:W-:Y:S01]  /*28e0*/  @P0 IMAD.WIDE.U32 R50, R131, R65, c[0x0][0x258] ;  /* 0x0000960083320625 */ /* 0x002fe200078e0041 */
[----:B------:R-:W-:-:S02]  /*28f0*/  @P0 PRMT R46, R143, 0x7610, R46 ;  /* 0x000076108f2e0816 */ /* 0x000fc4000000002e */
[----:B------:R-:W-:Y:S02]  /*2900*/  @P0 PRMT R47, R149, 0x7610, R47 ;  /* 0x00007610952f0816 */ /* 0x000fe4000000002f */
[----:B------:R-:W-:Y:S02]  /*2910*/  @P0 PRMT R44, R44, 0x5410, R71 ;  /* 0x000054102c2c0816 */ /* 0x000fe40000000047 */
[----:B------:R-:W-:Y:S02]  /*2920*/  @P0 PRMT R45, R45, 0x5410, R115 ;  /* 0x000054102d2d0816 */ /* 0x000fe40000000073 */
[----:B------:R-:W-:Y:S02]  /*2930*/  @P0 PRMT R46, R46, 0x5410, R145 ;  /* 0x000054102e2e0816 */ /* 0x000fe40000000091 */
[----:B------:R-:W-:Y:S02]  /*2940*/  @P0 PRMT R47, R47, 0x5410, R155 ;  /* 0x000054102f2f0816 */ /* 0x000fe4000000009b */
[----:B------:R-:W-:-:S02]  /*2950*/  F2FP.BF16.PACK_AB R52, R59, R66 ;  /* 0x000000423b34723e */ /* 0x000fc400000010ff */
[----:B------:R-:W-:Y:S01]  /*2960*/  IADD3 R48, R130, 0x80, RZ ;  /* 0x0000008082307810 */ /* 0x000fe20007ffe0ff */
[----:B------:R0:W-:Y:S01]  /*2970*/  @P0 STG.E.128 [R50.64], R44 ;  /* 0x0000002c32000986 */ /* 0x0001e2000c101d04 */
[----:B------:R-:W-:Y:S01]  /*2980*/  @P0 F2FP.BF16.PACK_AB R56, RZ, R107 ;  /* 0x0000006bff38023e */ /* 0x000fe200000010ff */
[-C--:B------:R-:W-:Y:S01]  /*2990*/  FMUL.FTZ R107, R107, R112.reuse ;  /* 0x000000706b6b7220 */ /* 0x080fe20000410000 */
[----:B------:R-:W-:Y:S01]  /*29a0*/  @P0 F2FP.BF16.PACK_AB R57, RZ, R99 ;  /* 0x00000063ff39023e */ /* 0x000fe200000010ff */
[-C--:B------:R-:W-:Y:S01]  /*29b0*/  FMUL.FTZ R99, R99, R112.reuse ;  /* 0x0000007063637220 */ /* 0x080fe20000410000 */
[----:B------:R-:W-:Y:S01]  /*29c0*/  @P0 F2FP.BF16.PACK_AB R59, RZ, R61 ;  /* 0x0000003dff3b023e */ /* 0x000fe200000010ff */
[----:B------:R-:W-:Y:S01]  /*29d0*/  FMUL.FTZ R61, R61, R112 ;  /* 0x000000703d3d7220 */ /* 0x000fe20000410000 */
[----:B------:R-:W-:Y:S01]  /*29e0*/  F2FP.BF16.PACK_AB R53, R70, R69 ;  /* 0x000000454635723e */ /* 0x000fe200000010ff */
[----:B------:R-:W-:Y:S01]  /*29f0*/  IMAD.WIDE.U32 R48, R65, R48, c[0x0][0x248] ;  /* 0x0000920041307625 */ /* 0x000fe200078e0030 */
[----:B------:R-:W-:-:S03]  /*2a00*/  @P0 F2FP.BF16.PACK_AB R105, RZ, R105 ;  /* 0x00000069ff69023e */ /* 0x000fc600000010ff */
[----:B------:R-:W-:Y:S01]  /*2a10*/  FMUL.FTZ R61, R61, c[0x0][0x1e8] ;  /* 0x00007a003d3d7a20 */ /* 0x000fe20000410000 */
[----:B------:R1:W-:Y:S01]  /*2a20*/  STG.E.128 [R48.64], R52 ;  /* 0x0000003430007986 */ /* 0x0003e2000c101d04 */
[----:B------:R-:W-:Y:S02]  /*2a30*/  FMUL.FTZ R99, R99, c[0x0][0x1e8] ;  /* 0x00007a0063637a20 */ /* 0x000fe40000410000 */
[----:B------:R-:W-:Y:S01]  /*2a40*/  FMUL.FTZ R107, R107, c[0x0][0x1e8] ;  /* 0x00007a006b6b7a20 */ /* 0x000fe20000410000 */
[----:B------:R-:W-:Y:S01]  /*2a50*/  FSEL R61, R61, RZ, P4 ;  /* 0x000000ff3d3d7208 */ /* 0x000fe20002000000 */
[-C--:B0-----:R-:W-:Y:S01]  /*2a60*/  FMUL.FTZ R50, R63, R112.reuse ;  /* 0x000000703f327220 */ /* 0x081fe20000410000 */
[----:B------:R-:W-:Y:S01]  /*2a70*/  @P0 F2FP.BF16.PACK_AB R63, RZ, R63 ;  /* 0x0000003fff3f023e */ /* 0x000fe200000010ff */
[----:B------:R-:W-:Y:S01]  /*2a80*/  FMUL.FTZ R112, R113, R112 ;  /* 0x0000007071707220 */ /* 0x000fe20000410000 */
[----:B------:R-:W-:Y:S01]  /*2a90*/  @P0 F2FP.BF16.PACK_AB R113, RZ, R113 ;  /* 0x00000071ff71023e */ /* 0x000fe200000010ff */
[----:B------:R-:W-:Y:S01]  /*2aa0*/  FMUL.FTZ R50, R50, c[0x0][0x1e8] ;  /* 0x00007a0032327a20 */ /* 0x000fe20000410000 */
[----:B------:R-:W-:Y:S01]  /*2ab0*/  @P0 PRMT R44, R139, 0x7610, R44 ;  /* 0x000076108b2c0816 */ /* 0x000fe2000000002c */
[----:B------:R-:W-:Y:S01]  /*2ac0*/  FMUL.FTZ R112, R112, c[0x0][0x1e8] ;  /* 0x00007a0070707a20 */ /* 0x000fe20000410000 */
[----:B------:R-:W-:-:S02]  /*2ad0*/  @P0 PRMT R45, R133, 0x7610, R45 ;  /* 0x00007610852d0816 */ /* 0x000fc4000000002d */
[----:B------:R-:W-:Y:S02]  /*2ae0*/  FSEL R50, R50, RZ, P5 ;  /* 0x000000ff32327208 */ /* 0x000fe40002800000 */
[----:B------:R-:W-:Y:S02]  /*2af0*/  FSEL R51, R112, RZ, P6 ;  /* 0x000000ff70337208 */ /* 0x000fe40003000000 */
[----:B-1----:R-:W-:Y:S01]  /*2b00*/  IADD3 R52, R130, 0x100, RZ ;  /* 0x0000010082347810 */ /* 0x002fe20007ffe0ff */
[----:B------:R-:W-:Y:S01]  /*2b10*/  @P0 IMAD.WIDE.U32 R54, R128, R65, c[0x0][0x258] ;  /* 0x0000960080360625 */ /* 0x000fe200078e0041 */
[----:B------:R-:W-:Y:S02]  /*2b20*/  @P0 PRMT R46, R105, 0x7610, R46 ;  /* 0x00007610692e0816 */ /* 0x000fe4000000002e */
[----:B------:R-:W-:Y:S01]  /*2b30*/  @P0 PRMT R47, R63, 0x7610, R47 ;  /* 0x000076103f2f0816 */ /* 0x000fe2000000002f */
[----:B------:R-:W-:Y:S01]  /*2b40*/  IMAD.WIDE.U32 R52, R65, R52, c[0x0][0x248] ;  /* 0x0000920041347625 */ /* 0x000fe200078e0034 */
[----:B------:R-:W-:-:S02]  /*2b50*/  FSEL R49, R99, RZ, P3 ;  /* 0x000000ff63317208 */ /* 0x000fc40001800000 */
[----:B------:R-:W-:Y:S02]  /*2b60*/  FSEL R107, R107, RZ, P1 ;  /* 0x000000ff6b6b7208 */ /* 0x000fe40000800000 */
[----:B------:R-:W-:Y:S02]  /*2b70*/  F2FP.BF16.PACK_AB R51, R51, R50 ;  /* 0x000000323333723e */ /* 0x000fe400000010ff */
[----:B------:R-:W-:Y:S02]  /*2b80*/  @P0 PRMT R44, R44, 0x5410, R56 ;  /* 0x000054102c2c0816 */ /* 0x000fe40000000038 */
[----:B------:R-:W-:Y:S02]  /*2b90*/  @P0 PRMT R45, R45, 0x5410, R57 ;  /* 0x000054102d2d0816 */ /* 0x000fe40000000039 */
[----:B------:R-:W-:Y:S02]  /*2ba0*/  @P0 PRMT R46, R46, 0x5410, R59 ;  /* 0x000054102e2e0816 */ /* 0x000fe4000000003b */
[----:B------:R-:W-:-:S02]  /*2bb0*/  @P0 PRMT R47, R47, 0x5410, R113 ;  /* 0x000054102f2f0816 */ /* 0x000fc40000000071 */
[----:B------:R-:W-:Y:S02]  /*2bc0*/  F2FP.BF16.PACK_AB R50, R61, R62 ;  /* 0x0000003e3d32723e */ /* 0x000fe400000010ff */
[----:B------:R-:W-:Y:S01]  /*2bd0*/  F2FP.BF16.PACK_AB R49, R49, R60 ;  /* 0x0000003c3131723e */ /* 0x000fe200000010ff */
[----:B------:R0:W-:Y:S01]  /*2be0*/  @P0 STG.E.128 [R54.64], R44 ;  /* 0x0000002c36000986 */ /* 0x0001e2000c101d04 */
[----:B------:R-:W-:Y:S02]  /*2bf0*/  F2FP.BF16.PACK_AB R48, R107, R58 ;  /* 0x0000003a6b30723e */ /* 0x000fe400000010ff */
[----:B------:R-:W-:-:S03]  /*2c00*/  ISETP.GE.AND P0, PT, R121, c[0x0][0x164], PT ;  /* 0x0000590079007a0c */ /* 0x000fc60003f06270 */
[----:B------:R0:W-:Y:S10]  /*2c10*/  STG.E.128 [R52.64], R48 ;  /* 0x0000003034007986 */ /* 0x0001f4000c101d04 */
[----:B0-----:R-:W-:Y:S01]  /*2c20*/  @P0 CALL.REL.NOINC `(.L_x_459) ;  /* 0x0000001000000944 */ /* 0x001fe20003c00000 */
[----:B------:R-:W-:Y:S05]  /*2c30*/  BRA `(.L_x_460) ;  /* 0xffffd95000007947 */ /* 0x000fea000383ffff */
.L_x_459:
        /* <DEDUP_REMOVED lines=36> */
.L_x_456:
[----:B------:R-:W0:Y:S01]  /*2e80*/  S2UR UR6, SR_CTAID.X ;  /* 0x00000000000679c3 */ /* 0x000e220000002500 */
[C---:B------:R-:W-:Y:S02]  /*2e90*/  LOP3.LUT R3, R0.reuse, 0x7f, RZ, 0xc0, !PT ;  /* 0x0000007f00037812 */ /* 0x040fe400078ec0ff */
[----:B------:R-:W-:Y:S02]  /*2ea0*/  MOV R5, 0x20 ;  /* 0x0000002000057802 */ /* 0x000fe40000000f00 */
        /* <DEDUP_REMOVED lines=18> */
.L_x_457:
[----:B------:R-:W-:Y:S01]  /*2fd0*/  HFMA2.MMA R52, -RZ, RZ, 0, 9.5367431640625e-07 ;  /* 0x00000010ff347435 */ /* 0x000fe200000001ff */
[----:B------:R-:W-:-:S02]  /*2fe0*/  MOV R55, R57 ;  /* 0x0000003900377202 */ /* 0x000fc40000000f00 */
[----:B------:R-:W-:Y:S02]  /*2ff0*/  MOV R53, 0x1f ;  /* 0x0000001f00357802 */ /* 0x000fe40000000f00 */
[----:B------:R-:W-:Y:S02]  /*3000*/  MOV R50, 0xffffffff ;  /* 0xffffffff00327802 */ /* 0x000fe40000000f00 */
[----:B------:R-:W-:Y:S02]  /*3010*/  MOV R48, 0x3030 ;  /* 0x0000303000307802 */ /* 0x000fe40000000f00 */
[----:B-----5:R-:W-:Y:S05]  /*3020*/  CALL.REL.NOINC `($__internal_9_$__cuda_sm70_shflsync_down_p) ;  /* 0x0000046000007944 */ /* 0x020fea0003c00000 */
[----:B-1----:R-:W-:Y:S01]  /*3030*/  MOV R54, R50 ;  /* 0x0000003200367202 */ /* 0x002fe20000000f00 */
[----:B0-----:R-:W-:Y:S05]  /*3040*/  BRA `(.L_x_461) ;  /* 0xffffe62000007947 */ /* 0x001fea000383ffff */
.L_x_458:
[----:B------:R-:W-:Y:S01]  /*3050*/  HFMA2.MMA R52, -RZ, RZ, 0, 9.5367431640625e-07 ;  /* 0x00000010ff347435 */ /* 0x000fe200000001ff */
[----:B------:R-:W-:Y:S02]  /*3060*/  MOV R55, R51 ;  /* 0x0000003300377202 */ /* 0x000fe40000000f00 */
[----:B------:R-:W-:Y:S02]  /*3070*/  MOV R53, 0x1f ;  /* 0x0000001f00357802 */ /* 0x000fe40000000f00 */
[----:B------:R-:W-:-:S02]  /*3080*/  MOV R50, 0xffffffff ;  /* 0xffffffff00327802 */ /* 0x000fc40000000f00 */
[----:B------:R-:W-:Y:S02]  /*3090*/  MOV R48, 0x30b0 ;  /* 0x000030b000307802 */ /* 0x000fe40000000f00 */
[----:B01---5:R-:W-:Y:S05]  /*30a0*/  CALL.REL.NOINC `($__internal_9_$__cuda_sm70_shflsync_down_p) ;  /* 0x000003e000007944 */ /* 0x023fea0003c00000 */
[----:B------:R-:W-:Y:S01]  /*30b0*/  FADD.FTZ R54, R57, R54 ;  /* 0x0000003639367221 */ /* 0x000fe20000010000 */
[----:B0-----:R-:W-:Y:S01]  /*30c0*/  HFMA2.MMA R52, -RZ, RZ, 0, 4.76837158203125e-07 ;  /* 0x00000008ff347435 */ /* 0x001fe200000001ff */
[----:B-1----:R-:W-:Y:S01]  /*30d0*/  FADD.FTZ R57, R51, R50 ;  /* 0x0000003233397221 */ /* 0x002fe20000010000 */
[----:B------:R-:W-:Y:S02]  /*30e0*/  MOV R53, 0x1f ;  /* 0x0000001f00357802 */ /* 0x000fe40000000f00 */
[----:B------:R-:W-:Y:S02]  /*30f0*/  MOV R50, 0xffffffff ;  /* 0xffffffff00327802 */ /* 0x000fe40000000f00 */
[----:B------:R-:W-:Y:S02]  /*3100*/  MOV R55, R54 ;  /* 0x0000003600377202 */ /* 0x000fe40000000f00 */
[----:B------:R-:W-:Y:S02]  /*3110*/  MOV R48, 0x3130 ;  /* 0x0000313000307802 */ /* 0x000fe40000000f00 */
[----:B------:R-:W-:Y:S05]  /*3120*/  CALL.REL.NOINC `($__internal_9_$__cuda_sm70_shflsync_down_p) ;  /* 0x0000036000007944 */ /* 0x000fea0003c00000 */
[----:B0-----:R-:W-:Y:S01]  /*3130*/  HFMA2.MMA R52, -RZ, RZ, 0, 4.76837158203125e-07 ;  /* 0x00000008ff347435 */ /* 0x001fe200000001ff */
[----:B-1----:R-:W-:-:S02]  /*3140*/  MOV R51, R50 ;  /* 0x0000003200337202 */ /* 0x002fc40000000f00 */
[----:B------:R-:W-:Y:S02]  /*3150*/  MOV R55, R57 ;  /* 0x0000003900377202 */ /* 0x000fe40000000f00 */
[----:B------:R-:W-:Y:S02]  /*3160*/  MOV R53, 0x1f ;  /* 0x0000001f00357802 */ /* 0x000fe40000000f00 */
[----:B------:R-:W-:Y:S02]  /*3170*/  MOV R50, 0xffffffff ;  /* 0xffffffff00327802 */ /* 0x000fe40000000f00 */
[----:B------:R-:W-:Y:S02]  /*3180*/  MOV R48, 0x31a0 ;  /* 0x000031a000307802 */ /* 0x000fe40000000f00 */
[----:B------:R-:W-:Y:S05]  /*3190*/  CALL.REL.NOINC `($__internal_9_$__cuda_sm70_shflsync_down_p) ;  /* 0x000002f000007944 */ /* 0x000fea0003c00000 */
[----:B------:R-:W-:Y:S01]  /*31a0*/  FADD.FTZ R54, R51, R54 ;  /* 0x0000003633367221 */ /* 0x000fe20000010000 */
[----:B0-----:R-:W-:Y:S01]  /*31b0*/  HFMA2.MMA R52, -RZ, RZ, 0, 2.384185791015625e-07 ;  /* 0x00000004ff347435 */ /* 0x001fe200000001ff */
[----:B-1----:R-:W-:Y:S01]  /*31c0*/  FADD.FTZ R57, R57, R50 ;  /* 0x0000003239397221 */ /* 0x002fe20000010000 */
[----:B------:R-:W-:Y:S02]  /*31d0*/  MOV R53, 0x1f ;  /* 0x0000001f00357802 */ /* 0x000fe40000000f00 */
[----:B------:R-:W-:-:S02]  /*31e0*/  MOV R50, 0xffffffff ;  /* 0xffffffff00327802 */ /* 0x000fc40000000f00 */
[----:B------:R-:W-:Y:S02]  /*31f0*/  MOV R55, R54 ;  /* 0x0000003600377202 */ /* 0x000fe40000000f00 */
[----:B------:R-:W-:Y:S02]  /*3200*/  MOV R48, 0x3220 ;  /* 0x0000322000307802 */ /* 0x000fe40000000f00 */
[----:B------:R-:W-:Y:S05]  /*3210*/  CALL.REL.NOINC `($__internal_9_$__cuda_sm70_shflsync_down_p) ;  /* 0x0000027000007944 */ /* 0x000fea0003c00000 */
[----:B0-----:R-:W-:Y:S01]  /*3220*/  HFMA2.MMA R52, -RZ, RZ, 0, 2.384185791015625e-07 ;  /* 0x00000004ff347435 */ /* 0x001fe200000001ff */
[----:B-1----:R-:W-:Y:S02]  /*3230*/  MOV R51, R50 ;  /* 0x0000003200337202 */ /* 0x002fe40000000f00 */
[----:B------:R-:W-:Y:S02]  /*3240*/  MOV R55, R57 ;  /* 0x0000003900377202 */ /* 0x000fe40000000f00 */
[----:B------:R-:W-:Y:S02]  /*3250*/  MOV R53, 0x1f ;  /* 0x0000001f00357802 */ /* 0x000fe40000000f00 */
[----:B------:R-:W-:Y:S02]  /*3260*/  MOV R50, 0xffffffff ;  /* 0xffffffff00327802 */ /* 0x000fe40000000f00 */
[----:B------:R-:W-:-:S02]  /*3270*/  MOV R48, 0x3290 ;  /* 0x0000329000307802 */ /* 0x000fc40000000f00 */
[----:B------:R-:W-:Y:S05]  /*3280*/  CALL.REL.NOINC `($__internal_9_$__cuda_sm70_shflsync_down_p) ;  /* 0x0000020000007944 */ /* 0x000fea0003c00000 */
[----:B------:R-:W-:Y:S01]  /*3290*/  FADD.FTZ R54, R51, R54 ;  /* 0x0000003633367221 */ /* 0x000fe20000010000 */
[----:B0-----:R-:W-:Y:S01]  /*32a0*/  HFMA2.MMA R52, -RZ, RZ, 0, 1.1920928955078125e-07 ;  /* 0x00000002ff347435 */ /* 0x001fe200000001ff */
[----:B-1----:R-:W-:Y:S01]  /*32b0*/  FADD.FTZ R57, R57, R50 ;  /* 0x0000003239397221 */ /* 0x002fe20000010000 */
[----:B------:R-:W-:-:S02]  /*32c0*/  MOV R53, 0x1f ;  /* 0x0000001f00357802 */ /* 0x000fc40000000f00 */
[----:B------:R-:W-:Y:S02]  /*32d0*/  MOV R50, 0xffffffff ;  /* 0xffffffff00327802 */ /* 0x000fe40000000f00 */
[----:B------:R-:W-:Y:S02]  /*32e0*/  MOV R55, R54 ;  /* 0x0000003600377202 */ /* 0x000fe40000000f00 */
[----:B------:R-:W-:Y:S02]  /*32f0*/  MOV R48, 0x3310 ;  /* 0x0000331000307802 */ /* 0x000fe40000000f00 */
[----:B------:R-:W-:Y:S05]  /*3300*/  CALL.REL.NOINC `($__internal_9_$__cuda_sm70_shflsync_down_p) ;  /* 0x0000018000007944 */ /* 0x000fea0003c00000 */
[----:B0-----:R-:W-:Y:S01]  /*3310*/  HFMA2.MMA R52, -RZ, RZ, 0, 1.1920928955078125e-07 ;  /* 0x00000002ff347435 */ /* 0x001fe200000001ff */
[----:B-1----:R-:W-:Y:S02]  /*3320*/  MOV R51, R50 ;  /* 0x0000003200337202 */ /* 0x002fe40000000f00 */
[----:B------:R-:W-:Y:S02]  /*3330*/  MOV R55, R57 ;  /* 0x0000003900377202 */ /* 0x000fe40000000f00 */
[----:B------:R-:W-:Y:S02]  /*3340*/  MOV R53, 0x1f ;  /* 0x0000001f00357802 */ /* 0x000fe40000000f00 */
[----:B------:R-:W-:-:S02]  /*3350*/  MOV R50, 0xffffffff ;  /* 0xffffffff00327802 */ /* 0x000fc40000000f00 */
[----:B------:R-:W-:Y:S02]  /*3360*/  MOV R48, 0x3380 ;  /* 0x0000338000307802 */ /* 0x000fe40000000f00 */
[----:B------:R-:W-:Y:S05]  /*3370*/  CALL.REL.NOINC `($__internal_9_$__cuda_sm70_shflsync_down_p) ;  /* 0x0000011000007944 */ /* 0x000fea0003c00000 */
[----:B------:R-:W-:Y:S01]  /*3380*/  FADD.FTZ R56, R51, R54 ;  /* 0x0000003633387221 */ /* 0x000fe20000010000 */
[----:B0-----:R-:W-:Y:S01]  /*3390*/  HFMA2.MMA R52, -RZ, RZ, 0, 5.9604644775390625e-08 ;  /* 0x00000001ff347435 */ /* 0x001fe200000001ff */
[----:B-1----:R-:W-:Y:S01]  /*33a0*/  FADD.FTZ R57, R57, R50 ;  /* 0x0000003239397221 */ /* 0x002fe20000010000 */
[----:B------:R-:W-:Y:S02]  /*33b0*/  MOV R53, 0x1f ;  /* 0x0000001f00357802 */ /* 0x000fe40000000f00 */
[----:B------:R-:W-:Y:S02]  /*33c0*/  MOV R50, 0xffffffff ;  /* 0xffffffff00327802 */ /* 0x000fe40000000f00 */
[----:B------:R-:W-:Y:S02]  /*33d0*/  MOV R55, R56 ;  /* 0x0000003800377202 */ /* 0x000fe40000000f00 */
[----:B------:R-:W-:Y:S02]  /*33e0*/  MOV R48, 0x3400 ;  /* 0x0000340000307802 */ /* 0x000fe40000000f00 */
[----:B------:R-:W-:Y:S05]  /*33f0*/  CALL.REL.NOINC `($__internal_9_$__cuda_sm70_shflsync_down_p) ;  /* 0x0000009000007944 */ /* 0x000fea0003c00000 */
[----:B0-----:R-:W-:Y:S01]  /*3400*/  HFMA2.MMA R52, -RZ, RZ, 0, 5.9604644775390625e-08 ;  /* 0x00000001ff347435 */ /* 0x001fe200000001ff */
[----:B-1----:R-:W-:-:S02]  /*3410*/  MOV R51, R50 ;  /* 0x0000003200337202 */ /* 0x002fc40000000f00 */
[----:B------:R-:W-:Y:S02]  /*3420*/  MOV R55, R57 ;  /* 0x0000003900377202 */ /* 0x000fe40000000f00 */
[----:B------:R-:W-:Y:S02]  /*3430*/  MOV R53, 0x1f ;  /* 0x0000001f00357802 */ /* 0x000fe40000000f00 */
[----:B------:R-:W-:Y:S02]  /*3440*/  MOV R50, 0xffffffff ;  /* 0xffffffff00327802 */ /* 0x000fe40000000f00 */
[----:B------:R-:W-:Y:S02]  /*3450*/  MOV R48, 0x3470 ;  /* 0x0000347000307802 */ /* 0x000fe40000000f00 */
[----:B------:R-:W-:Y:S05]  /*3460*/  CALL.REL.NOINC `($__internal_9_$__cuda_sm70_shflsync_down_p) ;  /* 0x0000002000007944 */ /* 0x000fea0003c00000 */
[----:B-1----:R-:W-:Y:S01]  /*3470*/  MOV R48, R50 ;  /* 0x0000003200307202 */ /* 0x002fe20000000f00 */
[----:B0-----:R-:W-:Y:S05]  /*3480*/  BRA `(.L_x_462) ;  /* 0xffffe30000007947 */ /* 0x001fea000383ffff */
        .weak           $__internal_9_$__cuda_sm70_shflsync_down_p
        .type           $__internal_9_$__cuda_sm70_shflsync_down_p,@function
        .size           $__internal_9_$__cuda_sm70_shflsync_down_p,(.L_x_9263 - $__internal_9_$__cuda_sm70_shflsync_down_p)
$__internal_9_$__cuda_sm70_shflsync_down_p:
[----:B------:R-:W-:Y:S01]  /*3490*/  HFMA2.MMA R49, -RZ, RZ, 0, 0 ;  /* 0x00000000ff317435 */ /* 0x000fe200000001ff */
[----:B------:R-:W-:Y:S04]  /*34a0*/  WARPSYNC R50 ;  /* 0x0000003200007348 */ /* 0x000fe80003800000 */
[----:B------:R0:W1:Y:S01]  /*34b0*/  SHFL.DOWN PT, R50, R55, R52, R53 ;  /* 0x0800003437327389 */ /* 0x00006200000e0035 */
[----:B------:R-:W-:Y:S05]  /*34c0*/  RET.REL.NODEC R48 `(_ZN10layer_norm13ln_bwd_kernelINS_13Kernel_traitsI13__nv_bfloat16S2_S2_S2_fjLj3072ELj1ELj1ELj4ELj16ENS_18Kernel_traits_baseILj3072ES2_S2_S2_S2_fjLj128EEEEELb1ELb0ELb0ELb1EEEvNS_9BwdParamsE) ;  /* 0xffffcb3030007950 */ /* 0x000fea0003c3ffff */
.L_x_463:
        /* <DEDUP_REMOVED lines=11> */
.L_x_9263:


//--------------------- .text._ZN10layer_norm22ln_bwd_finalize_kernelINS_22Kernel_traits_finalizeILj3072E13__nv_bfloat16S2_S2_S2_fjLb0ELj1024ELj4ENS_18Kernel_traits_baseILj3072ES2_S2_S2_S2_fjLj1024EEEEELb0ELb0EEEvNS_9BwdParamsE --------------------------
	.section	.text._ZN10layer_norm22ln_bwd_finalize_kernelINS_22Kernel_traits_finalizeILj3072E13__nv_bfloat16S2_S2_S2_fjLb0ELj1024ELj4ENS_18Kernel_traits_baseILj3072ES2_S2_S2_S2_fjLj1024EEEEELb0ELb0EEEvNS_9BwdParamsE,"ax",@progbits
	.sectioninfo	@"SHI_REGISTERS=30"
	.align	128
        .global         _ZN10layer_norm22ln_bwd_finalize_kernelINS_22Kernel_traits_finalizeILj3072E13__nv_bfloat16S2_S2_S2_fjLb0ELj1024ELj4ENS_18Kernel_traits_baseILj3072ES2_S2_S2_S2_fjLj1024EEEEELb0ELb0EEEvNS_9BwdParamsE
        .type           _ZN10layer_norm22ln_bwd_finalize_kernelINS_22Kernel_traits_finalizeILj3072E13__nv_bfloat16S2_S2_S2_fjLb0ELj1024ELj4ENS_18Kernel_traits_baseILj3072ES2_S2_S2_S2_fjLj1024EEEEELb0ELb0EEEvNS_9BwdParamsE,@function
        .size           _ZN10layer_norm22ln_bwd_finalize_kernelINS_22Kernel_traits_finalizeILj3072E13__nv_bfloat16S2_S2_S2_fjLb0ELj1024ELj4ENS_18Kernel_traits_baseILj3072ES2_S2_S2_S2_fjLj1024EEEEELb0ELb0EEEvNS_9BwdParamsE,(.L_x_9264 - _ZN10layer_norm22ln_bwd_finalize_kernelINS_22Kernel_traits_finalizeILj3072E13__nv_bfloat16S2_S2_S2_fjLb0ELj1024ELj4ENS_18Kernel_traits_baseILj3072ES2_S2_S2_S2_fjLj1024EEEEELb0ELb0EEEvNS_9BwdParamsE)
        .other          _ZN10layer_norm22ln_bwd_finalize_kernelINS_22Kernel_traits_finalizeILj3072E13__nv_bfloat16S2_S2_S2_fjLb0ELj1024ELj4ENS_18Kernel_traits_baseILj3072ES2_S2_S2_S2_fjLj1024EEEEELb0ELb0EEEvNS_9BwdParamsE,@"STO_CUDA_ENTRY STV_DEFAULT"
_ZN10layer_norm22ln_bwd_finalize_kernelINS_22Kernel_traits_finalizeILj3072E13__nv_bfloat16S2_S2_S2_fjLb0ELj1024ELj4ENS_18Kernel_traits_baseILj3072ES2_S2_S2_S2_fjLj1024EEEEELb0ELb0EEEvNS_9BwdParamsE:
.text._ZN10layer_norm22ln_bwd_finalize_kernelINS_22Kernel_traits_finalizeILj3072E13__nv_bfloat16S2_S2_S2_fjLb0ELj1024ELj4ENS_18Kernel_traits_baseILj3072ES2_S2_S2_S2_fjLj1024EEEEELb0ELb0EEEvNS_9BwdParamsE:
[----:B------:R-:W-:Y:S02]  /*0000*/  MOV R1, c[0x0][0x28] ;  /* 0x00000a0000017a02 */ /* 0x000fe40000000f00 */
[----:B------:R-:W0:Y:S04]  /*0010*/  S2R R2, SR_CTAID.X ;  /* 0x0000000000027919 */ /* 0x000e280000002500 */
[----:B------:R-:W1:Y:S01]  /*0020*/  S2R R0, SR_TID.X ;  /* 0x0000000000007919 */ /* 0x000e620000002100 */
[----:B0-----:R-:W-:Y:S01]  /*0030*/  IMAD.SHL.U32 R3, R2, 0x20, RZ ;  /* 0x0000002002037824 */ /* 0x001fe200078e00ff */
[----:B-1----:R-:W-:-:S04]  /*0040*/  LOP3.LUT R16, R0, 0x1f, RZ, 0xc0, !PT ;  /* 0x0000001f00107812 */ /* 0x002fc800078ec0ff */
[----:B------:R-:W-:-:S04]  /*0050*/  LOP3.LUT R18, R3, 0xffffffe0, R16, 0xe2, !PT ;  /* 0xffffffe003127812 */ /* 0x000fc800078ee210 */
[----:B------:R-:W-:-:S13]  /*0060*/  ISETP.GT.U32.AND P0, PT, R18, 0xbff, PT ;  /* 0x00000bff1200780c */ /* 0x000fda0003f04070 */
[----:B------:R-:W-:Y:S05]  /*0070*/  @P0 EXIT ;  /* 0x000000000000094d */ /* 0x000fea0003800000 */
[--C-:B------:R-:W-:Y:S01]  /*0080*/  SHF.R.U32.HI R17, RZ, 0x5, R0.reuse ;  /* 0x00000005ff117819 */ /* 0x100fe20000011600 */
[----:B------:R-:W-:Y:S01]  /*0090*/  ULDC.64 UR4, c[0x0][0x118] ;  /* 0x0000460000047ab9 */ /* 0x000fe20000000a00 */
[----:B------:R-:W-:Y:S02]  /*00a0*/  SHF.L.U32 R2, R2, 0x4, RZ ;  /* 0x0000000402027819 */ /* 0x000fe400000006ff */
[----:B------:R-:W-:Y:S02]  /*00b0*/  LOP3.LUT R20, R0, 0x3fffffe0, RZ, 0xc0, !PT ;  /* 0x3fffffe000147812 */ /* 0x000fe400078ec0ff */
[----:B------:R-:W-:Y:S02]  /*00c0*/  LOP3.LUT R19, R2, 0x7ffffff0, RZ, 0xc0, !PT ;  /* 0x7ffffff002137812 */ /* 0x000fe400078ec0ff */
[C---:B------:R-:W-:Y:S02]  /*00d0*/  LOP3.LUT R21, R17.reuse, 0x1f, R0, 0x78, !PT ;  /* 0x0000001f11157812 */ /* 0x040fe400078e7800 */
[----:B------:R-:W-:Y:S01]  /*00e0*/  ISETP.NE.AND P0, PT, R17, 0x1f, PT ;  /* 0x0000001f1100780c */ /* 0x000fe20003f05270 */
[----:B------:R-:W-:Y:S01]  /*00f0*/  IMAD.IADD R19, R16, 0x1, R19 ;  /* 0x0000000110137824 */ /* 0x000fe200078e0213 */
[----:B------:R-:W-:Y:S01]  /*0100*/  IADD3 R20, R20, R21, RZ ;  /* 0x0000001514147210 */ /* 0x000fe20007ffe0ff */
[C---:B------:R-:W-:Y:S01]  /*0110*/  IMAD R21, R16.reuse, 0x20, R21 ;  /* 0x0000002010157824 */ /* 0x040fe200078e0215 */
[----:B------:R-:W-:-:S02]  /*0120*/  ISETP.GT.U32.OR P0, PT, R16, 0xf, P0 ;  /* 0x0000000f1000780c */ /* 0x000fc40000704470 */
.L_x_477:
[----:B------:R-:W-:Y:S01]  /*0130*/  ISETP.GE.U32.AND P1, PT, R17, c[0x0][0x160], PT ;  /* 0x0000580011007a0c */ /* 0x000fe20003f26070 */
[----:B------:R-:W-:Y:S01]  /*0140*/  BSSY B0, `(.L_x_464) ;  /* 0x0000063000007945 */ /* 0x000fe20003800000 */
[----:B------:R-:W-:Y:S01]  /*0150*/  HFMA2.MMA R24, -RZ, RZ, 0, 0 ;  /* 0x00000000ff187435 */ /* 0x000fe200000001ff */
[----:B------:R-:W-:Y:S01]  /*0160*/  IMAD.MOV.U32 R23, RZ, RZ, RZ ;  /* 0x000000ffff177224 */ /* 0x000fe200078e00ff */
[----:B------:R-:W-:-:S13]  /*0170*/  ISETP.GE.U32.OR P1, PT, R18, c[0x0][0x168], P1 ;  /* 0x00005a0012007a0c */ /* 0x000fda0000f26470 */
[----:B------:R-:W-:Y:S05]  /*0180*/  @P1 BRA `(.L_x_465) ;  /* 0x000005e000001947 */ /* 0x000fea0003800000 */
[----:B------:R-:W-:Y:S02]  /*0190*/  ISETP.GE.U32.AND P2, PT, R17, c[0x0][0x160], PT ;  /* 0x0000580011007a0c */ /* 0x000fe40003f46070 */
[----:B------:R-:W-:-:S11]  /*01a0*/  MOV R25, R17 ;  /* 0x0000001100197202 */ /* 0x000fd60000000f00 */
[----:B------:R-:W-:Y:S02]  /*01b0*/  @P2 IMAD.MOV.U32 R3, RZ, RZ, 0x4 ;  /* 0x00000004ff032424 */ /* 0x000fe400078e00ff */
[----:B------:R-:W-:-:S04]  /*01c0*/  @P2 IMAD R2, R25, c[0x0][0x168], R18 ;  /* 0x00005a0019022a24 */ /* 0x000fc800078e0212 */
[----:B------:R-:W-:-:S04]  /*01d0*/  @P2 IMAD.WIDE.U32 R4, R2, R3, c[0x0][0x228] ;  /* 0x00008a0002042625 */ /* 0x000fc800078e0003 */
[----:B------:R-:W-:Y:S02]  /*01e0*/  @P2 IMAD.WIDE.U32 R2, R2, R3, c[0x0][0x220] ;  /* 0x0000880002022625 */ /* 0x000fe400078e0003 */
[----:B------:R-:W2:Y:S04]  /*01f0*/  @P2 LDG.E R5, [R4.64] ;  /* 0x0000000404052981 */ /* 0x000ea8000c1e1900 */
[----:B------:R-:W3:Y:S01]  /*0200*/  @P2 LDG.E R2, [R2.64] ;  /* 0x0000000402022981 */ /* 0x000ee2000c1e1900 */
[----:B------:R-:W-:Y:S01]  /*0210*/  @P2 IADD3 R25, R25, 0x20, RZ ;  /* 0x0000002019192810 */ /* 0x000fe20007ffe0ff */
[----:B------:R-:W-:Y:S01]  /*0220*/  IMAD.MOV.U32 R23, RZ, RZ, RZ ;  /* 0x000000ffff177224 */ /* 0x000fe200078e00ff */
[----:B------:R-:W-:Y:S01]  /*0230*/  MOV R24, RZ ;  /* 0x000000ff00187202 */ /* 0x000fe20000000f00 */
[----:B------:R-:W-:Y:S01]  /*0240*/  BSSY B1, `(.L_x_466) ;  /* 0x000002e000017945 */ /* 0x000fe20003800000 */
[----:B------:R-:W-:-:S02]  /*0250*/  ISETP.GE.U32.AND P1, PT, R25, c[0x0][0x160], PT ;  /* 0x0000580019007a0c */ /* 0x000fc40003f26070 */
[----:B------:R-:W-:-:S04]  /*0260*/  IADD3 R6, -R25, c[0x0][0x160], RZ ;  /* 0x0000580019067a10 */ /* 0x000fc80007ffe1ff */
[----:B------:R-:W-:Y:S01]  /*0270*/  ISETP.LE.U32.OR P1, PT, R6, 0x60, P1 ;  /* 0x000000600600780c */ /* 0x000fe20000f23470 */
[----:B--2---:R-:W-:Y:S02]  /*0280*/  @P2 FADD.FTZ R24, R24, R5 ;  /* 0x0000000518182221 */ /* 0x004fe40000010000 */
[----:B---3--:R-:W-:Y:S01]  /*0290*/  @P2 FADD.FTZ R23, R23, R2 ;  /* 0x0000000217172221 */ /* 0x008fe20000010000 */
[----:B------:R-:W-:-:S09]  /*02a0*/  PLOP3.LUT P2, PT, P2, PT, PT, 0x8, 0x0 ;  /* 0x000000000000781c */ /* 0x000fd2000174e170 */
[----:B------:R-:W-:Y:S05]  /*02b0*/  @P1 BRA `(.L_x_467) ;  /* 0x0000026000001947 */ /* 0x000fea0003800000 */
[----:B------:R-:W-:Y:S02]  /*02c0*/  MOV R22, c[0x0][0x160] ;  /* 0x0000580000167a02 */ /* 0x000fe40000000f00 */
[----:B------:R-:W-:Y:S02]  /*02d0*/  PLOP3.LUT P2, PT, PT, PT, PT, 0x8, 0x0 ;  /* 0x000000000000781c */ /* 0x000fe40003f4e170 */
[----:B------:R-:W-:Y:S02]  /*02e0*/  IADD3 R22, R22, -0x60, RZ ;  /* 0xffffffa016167810 */ /* 0x000fe40007ffe0ff */
.L_x_468:
[----:B------:R-:W-:Y:S01]  /*02f0*/  IMAD.MOV.U32 R14, RZ, RZ, 0x4 ;  /* 0x00000004ff0e7424 */ /* 0x000fe200078e00ff */
[C---:B------:R-:W-:Y:S01]  /*0300*/  IADD3 R3, R25.reuse, 0x20, RZ ;  /* 0x0000002019037810 */ /* 0x040fe20007ffe0ff */
[C---:B------:R-:W-:Y:S01]  /*0310*/  IMAD R13, R25.reuse, c[0x0][0x168], R18 ;  /* 0x00005a00190d7a24 */ /* 0x040fe200078e0212 */
[----:B------:R-:W-:-:S03]  /*0320*/  IADD3 R5, R25, 0x40, RZ ;  /* 0x0000004019057810 */ /* 0x000fc60007ffe0ff */
[----:B------:R-:W-:Y:S01]  /*0330*/  IMAD.WIDE.U32 R26, R13, R14, c[0x0][0x220] ;  /* 0x000088000d1a7625 */ /* 0x000fe200078e000e */
[----:B------:R-:W-:-:S03]  /*0340*/  IADD3 R15, R25, 0x60, RZ ;  /* 0x00000060190f7810 */ /* 0x000fc60007ffe0ff */
[--C-:B------:R-:W-:Y:S02]  /*0350*/  IMAD R3, R3, c[0x0][0x168], R18.reuse ;  /* 0x00005a0003037a24 */ /* 0x100fe400078e0212 */
[-C--:B------:R-:W-:Y:S01]  /*0360*/  IMAD.WIDE.U32 R12, R13, R14.reuse, c[0x0][0x228] ;  /* 0x00008a000d0c7625 */ /* 0x080fe200078e000e */
[----:B------:R-:W2:Y:S03]  /*0370*/  LDG.E R26, [R26.64] ;  /* 0x000000041a1a7981 */ /* 0x000ea6000c1e1900 */
[----:B------:R-:W-:Y:S02]  /*0380*/  IMAD R11, R5, c[0x0][0x168], R18 ;  /* 0x00005a00050b7a24 */ /* 0x000fe400078e0212 */
[CC--:B------:R-:W-:Y:S01]  /*0390*/  IMAD.WIDE.U32 R4, R3.reuse, R14.reuse, c[0x0][0x220] ;  /* 0x0000880003047625 */ /* 0x0c0fe200078e000e */
[----:B------:R-:W3:Y:S03]  /*03a0*/  LDG.E R13, [R12.64] ;  /* 0x000000040c0d7981 */ /* 0x000ee6000c1e1900 */
[----:B------:R-:W-:-:S02]  /*03b0*/  IMAD.WIDE.U32 R6, R3, R14, c[0x0][0x228] ;  /* 0x00008a0003067625 */ /* 0x000fc400078e000e */
[----:B------:R-:W4:Y:S02]  /*03c0*/  LDG.E R4, [R4.64] ;  /* 0x0000000404047981 */ /* 0x000f24000c1e1900 */
[----:B------:R-:W-:Y:S02]  /*03d0*/  IMAD R15, R15, c[0x0][0x168], R18 ;  /* 0x00005a000f0f7a24 */ /* 0x000fe400078e0212 */
[CC--:B------:R-:W-:Y:S01]  /*03e0*/  IMAD.WIDE.U32 R8, R11.reuse, R14.reuse, c[0x0][0x220] ;  /* 0x000088000b087625 */ /* 0x0c0fe200078e000e */
[----:B------:R-:W5:Y:S03]  /*03f0*/  LDG.E R6, [R6.64] ;  /* 0x0000000406067981 */ /* 0x000f66000c1e1900 */
[-C--:B------:R-:W-:Y:S02]  /*0400*/  IMAD.WIDE.U32 R2, R11, R14.reuse, c[0x0][0x228] ;  /* 0x00008a000b027625 */ /* 0x080fe400078e000e */
[----:B------:R-:W5:Y:S02]  /*0410*/  LDG.E R8, [R8.64] ;  /* 0x0000000408087981 */ /* 0x000f64000c1e1900 */
[----:B------:R-:W-:-:S02]  /*0420*/  IMAD.WIDE.U32 R10, R15, R14, c[0x0][0x220] ;  /* 0x000088000f0a7625 */ /* 0x000fc400078e000e */
[----:B------:R-:W5:Y:S02]  /*0430*/  LDG.E R3, [R2.64] ;  /* 0x0000000402037981 */ /* 0x000f64000c1e1900 */
[----:B------:R-:W-:Y:S02]  /*0440*/  IMAD.WIDE.U32 R14, R15, R14, c[0x0][0x228] ;  /* 0x00008a000f0e7625 */ /* 0x000fe400078e000e */
[----:B------:R-:W5:Y:S04]  /*0450*/  LDG.E R10, [R10.64] ;  /* 0x000000040a0a7981 */ /* 0x000f68000c1e1900 */
[----:B------:R-:W5:Y:S01]  /*0460*/  LDG.E R15, [R14.64] ;  /* 0x000000040e0f7981 */ /* 0x000f62000c1e1900 */
[----:B------:R-:W-:-:S04]  /*0470*/  IADD3 R25, R25, 0x80, RZ ;  /* 0x0000008019197810 */ /* 0x000fc80007ffe0ff */
[----:B------:R-:W-:Y:S01]  /*0480*/  ISETP.GE.U32.AND P1, PT, R25, R22, PT ;  /* 0x000000161900720c */ /* 0x000fe20003f26070 */
[----:B--2---:R-:W-:Y:S02]  /*0490*/  FADD.FTZ R23, R26, R23 ;  /* 0x000000171a177221 */ /* 0x004fe40000010000 */
[----:B---3--:R-:W-:Y:S02]  /*04a0*/  FADD.FTZ R13, R13, R24 ;  /* 0x000000180d0d7221 */ /* 0x008fe40000010000 */
[----:B----4-:R-:W-:Y:S02]  /*04b0*/  FADD.FTZ R23, R23, R4 ;  /* 0x0000000417177221 */ /* 0x010fe40000010000 */
[----:B-----5:R-:W-:Y:S02]  /*04c0*/  FADD.FTZ R6, R13, R6 ;  /* 0x000000060d067221 */ /* 0x020fe40000010000 */
[----:B------:R-:W-:Y:S02]  /*04d0*/  FADD.FTZ R23, R23, R8 ;  /* 0x0000000817177221 */ /* 0x000fe40000010000 */
[----:B------:R-:W-:-:S02]  /*04e0*/  FADD.FTZ R6, R6, R3 ;  /* 0x0000000306067221 */ /* 0x000fc40000010000 */
[----:B------:R-:W-:Y:S02]  /*04f0*/  FADD.FTZ R23, R23, R10 ;  /* 0x0000000a17177221 */ /* 0x000fe40000010000 */
[----:B------:R-:W-:Y:S01]  /*0500*/  FADD.FTZ R24, R6, R15 ;  /* 0x0000000f06187221 */ /* 0x000fe20000010000 */
[----:B------:R-:W-:Y:S05]  /*0510*/  @!P1 BRA `(.L_x_468) ;  /* 0xfffffdd000009947 */ /* 0x000fea000383ffff */
.L_x_467:
[----:B------:R-:W-:Y:S05]  /*0520*/  BSYNC B1 ;  /* 0x0000000000017941 */ /* 0x000fea0003800000 */
.L_x_466:
[C---:B------:R-:W-:Y:S01]  /*0530*/  ISETP.GE.U32.AND P1, PT, R25.reuse, c[0x0][0x160], PT ;  /* 0x0000580019007a0c */ /* 0x040fe20003f26070 */
[----:B------:R-:W-:Y:S01]  /*0540*/  BSSY B1, `(.L_x_469) ;  /* 0x0000016000017945 */ /* 0x000fe20003800000 */
[----:B------:R-:W-:-:S04]  /*0550*/  IADD3 R2, -R25, c[0x0][0x160], RZ ;  /* 0x0000580019027a10 */ /* 0x000fc80007ffe1ff */
[----:B------:R-:W-:-:S13]  /*0560*/  ISETP.LE.U32.OR P1, PT, R2, 0x20, P1 ;  /* 0x000000200200780c */ /* 0x000fda0000f23470 */
[----:B------:R-:W-:Y:S05]  /*0570*/  @P1 BRA `(.L_x_470) ;  /* 0x0000012000001947 */ /* 0x000fea0003800000 */
[----:B------:R-:W-:Y:S01]  /*0580*/  HFMA2.MMA R7, -RZ, RZ, 0, 2.384185791015625e-07 ;  /* 0x00000004ff077435 */ /* 0x000fe200000001ff */
[C---:B------:R-:W-:Y:S01]  /*0590*/  IADD3 R3, R25.reuse, 0x20, RZ ;  /* 0x0000002019037810 */ /* 0x040fe20007ffe0ff */
[----:B------:R-:W-:-:S04]  /*05a0*/  IMAD R2, R25, c[0x0][0x168], R18 ;  /* 0x00005a0019027a24 */ /* 0x000fc800078e0212 */
[----:B------:R-:W-:-:S04]  /*05b0*/  IMAD R6, R3, c[0x0][0x168], R18 ;  /* 0x00005a0003067a24 */ /* 0x000fc800078e0212 */
[----:B------:R-:W-:-:S04]  /*05c0*/  IMAD.WIDE.U32 R8, R2, R7, c[0x0][0x220] ;  /* 0x0000880002087625 */ /* 0x000fc800078e0007 */
[-C--:B------:R-:W-:Y:S02]  /*05d0*/  IMAD.WIDE.U32 R2, R2, R7.reuse, c[0x0][0x228] ;  /* 0x00008a0002027625 */ /* 0x080fe400078e0007 */
[----:B------:R-:W2:Y:S02]  /*05e0*/  LDG.E R8, [R8.64] ;  /* 0x0000000408087981 */ /* 0x000ea4000c1e1900 */
[CC--:B------:R-:W-:Y:S02]  /*05f0*/  IMAD.WIDE.U32 R4, R6.reuse, R7.reuse, c[0x0][0x220] ;  /* 0x0000880006047625 */ /* 0x0c0fe400078e0007 */
[----:B------:R-:W3:Y:S02]  /*0600*/  LDG.E R3, [R2.64] ;  /* 0x0000000402037981 */ /* 0x000ee4000c1e1900 */
[----:B------:R-:W-:Y:S02]  /*0610*/  IMAD.WIDE.U32 R6, R6, R7, c[0x0][0x228] ;  /* 0x00008a0006067625 */ /* 0x000fe400078e0007 */
[----:B------:R-:W4:Y:S04]  /*0620*/  LDG.E R4, [R4.64] ;  /* 0x0000000404047981 */ /* 0x000f28000c1e1900 */
[----:B------:R-:W5:Y:S01]  /*0630*/  LDG.E R7, [R6.64] ;  /* 0x0000000406077981 */ /* 0x000f62000c1e1900 */
[----:B------:R-:W-:-:S02]  /*0640*/  PLOP3.LUT P2, PT, PT, PT, PT, 0x8, 0x0 ;  /* 0x000000000000781c */ /* 0x000fc40003f4e170 */
[----:B------:R-:W-:Y:S01]  /*0650*/  IADD3 R25, R25, 0x40, RZ ;  /* 0x0000004019197810 */ /* 0x000fe20007ffe0ff */
[----:B--2---:R-:W-:Y:S02]  /*0660*/  FADD.FTZ R23, R23, R8 ;  /* 0x0000000817177221 */ /* 0x004fe40000010000 */
[----:B---3--:R-:W-:Y:S02]  /*0670*/  FADD.FTZ R24, R24, R3 ;  /* 0x0000000318187221 */ /* 0x008fe40000010000 */
[----:B----4-:R-:W-:Y:S02]  /*0680*/  FADD.FTZ R23, R23, R4 ;  /* 0x0000000417177221 */ /* 0x010fe40000010000 */
[----:B-----5:R-:W-:Y:S02]  /*0690*/  FADD.FTZ R24, R24, R7 ;  /* 0x0000000718187221 */ /* 0x020fe40000010000 */
.L_x_470:
[----:B------:R-:W-:Y:S05]  /*06a0*/  BSYNC B1 ;  /* 0x0000000000017941 */ /* 0x000fea0003800000 */
.L_x_469:
[----:B------:R-:W-:Y:S01]  /*06b0*/  ISETP.LT.U32.OR P2, PT, R25, c[0x0][0x160], P2 ;  /* 0x0000580019007a0c */ /* 0x000fe20001741470 */
[----:B------:R-:W-:-:S12]  /*06c0*/  BSSY B1, `(.L_x_465) ;  /* 0x000000a000017945 */ /* 0x000fd80003800000 */
[----:B------:R-:W-:Y:S05]  /*06d0*/  @!P2 BRA `(.L_x_471) ;  /* 0x000000800000a947 */ /* 0x000fea0003800000 */
[----:B------:R-:W-:Y:S02]  /*06e0*/  IMAD.MOV.U32 R3, RZ, RZ, 0x4 ;  /* 0x00000004ff037424 */ /* 0x000fe400078e00ff */
[----:B------:R-:W-:-:S04]  /*06f0*/  IMAD R2, R25, c[0x0][0x168], R18 ;  /* 0x00005a0019027a24 */ /* 0x000fc800078e0212 */
[----:B------:R-:W-:-:S04]  /*0700*/  IMAD.WIDE.U32 R4, R2, R3, c[0x0][0x228] ;  /* 0x00008a0002047625 */ /* 0x000fc800078e0003 */
[----:B------:R-:W-:Y:S02]  /*0710*/  IMAD.WIDE.U32 R2, R2, R3, c[0x0][0x220] ;  /* 0x0000880002027625 */ /* 0x000fe400078e0003 */
[----:B------:R-:W2:Y:S04]  /*0720*/  LDG.E R5, [R4.64] ;  /* 0x0000000404057981 */ /* 0x000ea8000c1e1900 */
[----:B------:R-:W3:Y:S01]  /*0730*/  LDG.E R2, [R2.64] ;  /* 0x0000000402027981 */ /* 0x000ee2000c1e1900 */
[----:B--2---:R-:W-:Y:S02]  /*0740*/  FADD.FTZ R24, R24, R5 ;  /* 0x0000000518187221 */ /* 0x004fe40000010000 */
[----:B---3--:R-:W-:Y:S02]  /*0750*/  FADD.FTZ R23, R23, R2 ;  /* 0x0000000217177221 */ /* 0x008fe40000010000 */
.L_x_471:
[----:B------:R-:W-:Y:S05]  /*0760*/  BSYNC B1 ;  /* 0x0000000000017941 */ /* 0x000fea0003800000 */
.L_x_465:
[----:B------:R-:W-:Y:S05]  /*0770*/  BSYNC B0 ;  /* 0x0000000000007941 */ /* 0x000fea0003800000 */
.L_x_464:
[----:B------:R-:W-:Y:S01]  /*0780*/  ISETP.GT.U32.AND P1, PT, R0, 0x3ff, PT ;  /* 0x000003ff0000780c */ /* 0x000fe20003f24070 */
[----:B------:R0:W-:Y:S01]  /*0790*/  STS [R20.X4], R24 ;  /* 0x0000001814007388 */ /* 0x0001e20000004800 */
[----:B------:R-:W-:Y:S03]  /*07a0*/  WARPSYNC 0xffffffff ;  /* 0xffffffff00007948 */ /* 0x000fe60003800000 */
[----:B------:R0:W-:Y:S04]  /*07b0*/  STS [R20.X4+0x1000], R23 ;  /* 0x0010001714007388 */ /* 0x0001e80000004800 */
[----:B------:R-:W-:Y:S06]  /*07c0*/  BAR.SYNC.DEFER_BLOCKING 0x0 ;  /* 0x0000000000007b1d */ /* 0x000fec0000010000 */
[----:B------:R-:W-:Y:S05]  /*07d0*/  @P1 BRA `(.L_x_472) ;  /* 0x000001b000001947 */ /* 0x000fea0003800000 */
[----:B0-----:R0:W1:Y:S01]  /*07e0*/  LDS R4, [R21.X4] ;  /* 0x0000000015047984 */ /* 0x0010620000004800 */
[----:B------:R-:W-:-:S03]  /*07f0*/  ISETP.NE.AND P1, PT, R16, RZ, PT ;  /* 0x000000ff1000720c */ /* 0x000fc60003f25270 */
[----:B------:R0:W2:Y:S01]  /*0800*/  LDS R5, [R21.X4+0x1000] ;  /* 0x0010000015057984 */ /* 0x0000a20000004800 */
[----:B------:R-:W-:Y:S07]  /*0810*/  BRA.DIV ~URZ, `(.L_x_473) ;  /* 0x000002e27f007947 */ /* 0x000fee000b800000 */
[----:B--2---:R2:W3:Y:S02]  /*0820*/  SHFL.BFLY PT, R2, R5, 0x1, 0x1f ;  /* 0x0c201f0005027f89 */ /* 0x0044e400000e0000 */
.L_x_478:
[----:B---3--:R-:W-:Y:S01]  /*0830*/  FADD.FTZ R9, R5, R2 ;  /* 0x0000000205097221 */ /* 0x008fe20000010000 */
[----:B------:R-:W-:Y:S05]  /*0840*/  BRA.DIV ~URZ, `(.L_x_474) ;  /* 0x000003327f007947 */ /* 0x000fea000b800000 */
[----:B-1----:R-:W1:Y:S04]  /*0850*/  SHFL.BFLY PT, R3, R4, 0x1, 0x1f ;  /* 0x0c201f0004037f89 */ /* 0x002e6800000e0000 */
[----:B------:R-:W3:Y:S01]  /*0860*/  SHFL.BFLY PT, R2, R9, 0x2, 0x1f ;  /* 0x0c401f0009027f89 */ /* 0x000ee200000e0000 */
[----:B-12---:R-:W-:Y:S02]  /*0870*/  FADD.FTZ R5, R4, R3 ;  /* 0x0000000304057221 */ /* 0x006fe40000010000 */
[----:B---3--:R-:W-:-:S03]  /*0880*/  FADD.FTZ R2, R9, R2 ;  /* 0x0000000209027221 */ /* 0x008fc60000010000 */
[----:B------:R-:W1:Y:S04]  /*0890*/  SHFL.BFLY PT, R6, R5, 0x2, 0x1f ;  /* 0x0c401f0005067f89 */ /* 0x000e6800000e0000 */
[----:B------:R-:W2:Y:S01]  /*08a0*/  SHFL.BFLY PT, R3, R2, 0x4, 0x1f ;  /* 0x0c801f0002037f89 */ /* 0x000ea200000e0000 */
[----:B-1----:R-:W-:Y:S02]  /*08b0*/  FADD.FTZ R7, R5, R6 ;  /* 0x0000000605077221 */ /* 0x002fe40000010000 */
[----:B--2---:R-:W-:-:S03]  /*08c0*/  FADD.FTZ R3, R2, R3 ;  /* 0x0000000302037221 */ /* 0x004fc60000010000 */
[----:B------:R-:W1:Y:S02]  /*08d0*/  SHFL.BFLY PT, R6, R7, 0x4, 0x1f ;  /* 0x0c801f0007067f89 */ /* 0x000e6400000e0000 */
[----:B-1----:R-:W-:Y:S02]  /*08e0*/  FADD.FTZ R8, R7, R6 ;  /* 0x0000000607087221 */ /* 0x002fe40000010000 */
[----:B------:R-:W1:Y:S04]  /*08f0*/  SHFL.BFLY PT, R6, R3, 0x8, 0x1f ;  /* 0x0d001f0003067f89 */ /* 0x000e6800000e0000 */
[----:B------:R-:W2:Y:S01]  /*0900*/  SHFL.BFLY PT, R9, R8, 0x8, 0x1f ;  /* 0x0d001f0008097f89 */ /* 0x000ea200000e0000 */
[----:B-1----:R-:W-:Y:S02]  /*0910*/  FADD.FTZ R6, R3, R6 ;  /* 0x0000000603067221 */ /* 0x002fe40000010000 */
[----:B--2---:R-:W-:-:S03]  /*0920*/  FADD.FTZ R9, R8, R9 ;  /* 0x0000000908097221 */ /* 0x004fc60000010000 */
[----:B------:R1:W2:Y:S04]  /*0930*/  SHFL.BFLY PT, R5, R6, 0x10, 0x1f ;  /* 0x0e001f0006057f89 */ /* 0x0002a800000e0000 */
[----:B------:R1:W3:Y:S02]  /*0940*/  SHFL.BFLY PT, R4, R9, 0x10, 0x1f ;  /* 0x0e001f0009047f89 */ /* 0x0002e400000e0000 */
.L_x_479:
[----:B---3--:R-:W-:Y:S02]  /*0950*/  FADD.FTZ R4, R4, R9 ;  /* 0x0000000904047221 */ /* 0x008fe40000010000 */
[----:B-12---:R-:W-:-:S03]  /*0960*/  FADD.FTZ R6, R5, R6 ;  /* 0x0000000605067221 */ /* 0x006fc60000010000 */
[----:B------:R1:W-:Y:S04]  /*0970*/  @!P1 STS [R17.X4+0x2000], R4 ;  /* 0x0020000411009388 */ /* 0x0003e80000004800 */
[----:B------:R1:W-:Y:S02]  /*0980*/  @!P1 STS [R17.X4+0x2080], R6 ;  /* 0x0020800611009388 */ /* 0x0003e40000004800 */
.L_x_472:
[----:B0-----:R-:W-:Y:S01]  /*0990*/  SHF.L.U32 R2, R19, 0x1, RZ ;  /* 0x0000000113027819 */ /* 0x001fe200000006ff */
[----:B------:R-:W-:Y:S01]  /*09a0*/  WARPSYNC 0xffffffff ;  /* 0xffffffff00007948 */ /* 0x000fe20003800000 */
[----:B------:R-:W-:Y:S02]  /*09b0*/  BAR.SYNC.DEFER_BLOCKING 0x0 ;  /* 0x0000000000007b1d */ /* 0x000fe40000010000 */
[----:B------:R-:W-:-:S04]  /*09c0*/  ISETP.GE.U32.OR P1, PT, R2, c[0x0][0x168], P0 ;  /* 0x00005a0002007a0c */ /* 0x000fc80000726470 */
[----:B------:R-:W-:Y:S09]  /*09d0*/  BSSY B0, `(.L_x_475) ;  /* 0x000000d000007945 */ /* 0x000ff20003800000 */
[----:B------:R-:W-:Y:S05]  /*09e0*/  @P1 BRA `(.L_x_476) ;  /* 0x000000b000001947 */ /* 0x000fea0003800000 */
[----:B------:R-:W-:Y:S01]  /*09f0*/  IMAD.SHL.U32 R2, R0, 0x8, RZ ;  /* 0x0000000800027824 */ /* 0x000fe200078e00ff */
[----:B------:R-:W-:-:S04]  /*0a00*/  HFMA2.MMA R10, -RZ, RZ, 0, 2.384185791015625e-07 ;  /* 0x00000004ff0a7435 */ /* 0x000fc800000001ff */
[----:B-1----:R-:W-:-:S05]  /*0a10*/  LOP3.LUT R6, R2, 0xf8, RZ, 0xc0, !PT ;  /* 0x000000f802067812 */ /* 0x002fca00078ec0ff */
[----:B------:R-:W0:Y:S01]  /*0a20*/  LDS.64 R4, [R6+0x2000] ;  /* 0x0020000006047984 */ /* 0x000e220000000a00 */
[----:B------:R-:W-:-:S03]  /*0a30*/  IMAD.WIDE.U32 R2, R19, R10, c[0x0][0x268] ;  /* 0x00009a0013027625 */ /* 0x000fc600078e000a */
[----:B------:R-:W1:Y:S01]  /*0a40*/  LDS.64 R8, [R6+0x2080] ;  /* 0x0020800006087984 */ /* 0x000e620000000a00 */
[----:B0-----:R-:W-:Y:S01]  /*0a50*/  F2FP.BF16.PACK_AB R7, R5, R4 ;  /* 0x000000040507723e */ /* 0x001fe200000010ff */
[----:B------:R-:W-:Y:S01]  /*0a60*/  IMAD.WIDE.U32 R4, R19, R10, c[0x0][0x260] ;  /* 0x0000980013047625 */ /* 0x000fe200078e000a */
[----:B-1----:R-:W-:-:S03]  /*0a70*/  F2FP.BF16.PACK_AB R9, R9, R8 ;  /* 0x000000080909723e */ /* 0x002fc600000010ff */
[----:B------:R0:W-:Y:S04]  /*0a80*/  STG.E [R2.64], R7 ;  /* 0x0000000702007986 */ /* 0x0001e8000c101904 */
[----:B------:R0:W-:Y:S02]  /*0a90*/  STG.E [R4.64], R9 ;  /* 0x0000000904007986 */ /* 0x0001e4000c101904 */
.L_x_476:
[----:B------:R-:W-:Y:S05]  /*0aa0*/  BSYNC B0 ;  /* 0x0000000000007941 */ /* 0x000fea0003800000 */
.L_x_475:
[C---:B------:R-:W-:Y:S02]  /*0ab0*/  ISETP.GT.U32.AND P1, PT, R18.reuse, -0xc01, PT ;  /* 0xfffff3ff1200780c */ /* 0x040fe40003f24070 */
[----:B------:R-:W-:Y:S02]  /*0ac0*/  IADD3 R18, R18, 0xc00, RZ ;  /* 0x00000c0012127810 */ /* 0x000fe40007ffe0ff */
[----:B------:R-:W-:-:S09]  /*0ad0*/  IADD3 R19, R19, 0x600, RZ ;  /* 0x0000060013137810 */ /* 0x000fd20007ffe0ff */
[----:B01----:R-:W-:Y:S05]  /*0ae0*/  @P1 BRA `(.L_x_477) ;  /* 0xfffff64000001947 */ /* 0x003fea000383ffff */
[----:B------:R-:W-:Y:S05]  /*0af0*/  EXIT ;  /* 0x000000000000794d */ /* 0x000fea0003800000 */
.L_x_473:
[----:B--2---:R-:W-:Y:S01]  /*0b00*/  IMAD.MOV.U32 R9, RZ, RZ, R5 ;  /* 0x000000ffff097224 */ /* 0x004fe200078e0005 */
[----:B------:R-:W-:Y:S01]  /*0b10*/  MOV R8, 0x1 ;  /* 0x0000000100087802 */ /* 0x000fe20000000f00 */
[----:B------:R-:W-:Y:S01]  /*0b20*/  IMAD.MOV.U32 R7, RZ, RZ, 0x1f ;  /* 0x0000001fff077424 */ /* 0x000fe200078e00ff */
[----:B------:R-:W-:Y:S02]  /*0b30*/  MOV R10, 0xffffffff ;  /* 0xffffffff000a7802 */ /* 0x000fe40000000f00 */
[----:B------:R-:W-:Y:S02]  /*0b40*/  MOV R2, 0xb60 ;  /* 0x00000b6000027802 */ /* 0x000fe40000000f00 */
[----:B01----:R-:W-:Y:S05]  /*0b50*/  CALL.REL.NOINC `($__internal_10_$__cuda_sm70_shflsync_bfly_p) ;  /* 0x000003b000007944 */ /* 0x003fea0003c00000 */
[----:B-1----:R-:W-:Y:S01]  /*0b60*/  IMAD.MOV.U32 R2, RZ, RZ, R7 ;  /* 0x000000ffff027224 */ /* 0x002fe200078e0007 */
[----:B0-----:R-:W-:Y:S05]  /*0b70*/  BRA `(.L_x_478) ;  /* 0xfffffcb000007947 */ /* 0x001fea000383ffff */
.L_x_474:
[----:B------:R-:W-:Y:S01]  /*0b80*/  HFMA2.MMA R8, -RZ, RZ, 0, 1.1920928955078125e-07 ;  /* 0x00000002ff087435 */ /* 0x000fe200000001ff */
[----:B------:R-:W-:Y:S01]  /*0b90*/  IMAD.MOV.U32 R7, RZ, RZ, 0x1f ;  /* 0x0000001fff077424 */ /* 0x000fe200078e00ff */
[----:B------:R-:W-:Y:S02]  /*0ba0*/  MOV R10, 0xffffffff ;  /* 0xffffffff000a7802 */ /* 0x000fe40000000f00 */
[----:B------:R-:W-:-:S02]  /*0bb0*/  MOV R2, 0xbd0 ;  /* 0x00000bd000027802 */ /* 0x000fc40000000f00 */
[----:B012---:R-:W-:Y:S05]  /*0bc0*/  CALL.REL.NOINC `($__internal_10_$__cuda_sm70_shflsync_bfly_p) ;  /* 0x0000034000007944 */ /* 0x007fea0003c00000 */
[----:B01----:R-:W-:Y:S01]  /*0bd0*/  FADD.FTZ R9, R9, R7 ;  /* 0x0000000709097221 */ /* 0x003fe20000010000 */
[----:B------:R-:W-:Y:S01]  /*0be0*/  HFMA2.MMA R7, -RZ, RZ, 0, 1.847743988037109375e-06 ;  /* 0x0000001fff077435 */ /* 0x000fe200000001ff */
[----:B------:R-:W-:Y:S01]  /*0bf0*/  IMAD.MOV.U32 R8, RZ, RZ, 0x4 ;  /* 0x00000004ff087424 */ /* 0x000fe200078e00ff */
[----:B------:R-:W-:Y:S01]  /*0c00*/  MOV R2, 0xc30 ;  /* 0x00000c3000027802 */ /* 0x000fe20000000f00 */
[----:B------:R-:W-:-:S03]  /*0c10*/  IMAD.MOV.U32 R10, RZ, RZ, -0x1 ;  /* 0xffffffffff0a7424 */ /* 0x000fc600078e00ff */
[----:B------:R-:W-:Y:S05]  /*0c20*/  CALL.REL.NOINC `($__internal_10_$__cuda_sm70_shflsync_bfly_p) ;  /* 0x000002e000007944 */ /* 0x000fea0003c00000 */
[----:B01----:R-:W-:Y:S01]  /*0c30*/  FADD.FTZ R9, R9, R7 ;  /* 0x0000000709097221 */ /* 0x003fe20000010000 */
[----:B------:R-:W-:Y:S01]  /*0c40*/  HFMA2.MMA R7, -RZ, RZ, 0, 1.847743988037109375e-06 ;  /* 0x0000001fff077435 */ /* 0x000fe200000001ff */
[----:B------:R-:W-:Y:S01]  /*0c50*/  MOV R8, 0x8 ;  /* 0x0000000800087802 */ /* 0x000fe20000000f00 */
[----:B------:R-:W-:Y:S01]  /*0c60*/  IMAD.MOV.U32 R10, RZ, RZ, -0x1 ;  /* 0xffffffffff0a7424 */ /* 0x000fe200078e00ff */
[----:B------:R-:W-:-:S03]  /*0c70*/  MOV R2, 0xc90 ;  /* 0x00000c9000027802 */ /* 0x000fc60000000f00 */
[----:B------:R-:W-:Y:S05]  /*0c80*/  CALL.REL.NOINC `($__internal_10_$__cuda_sm70_shflsync_bfly_p) ;  /* 0x0000028000007944 */ /* 0x000fea0003c00000 */
[----:B-1----:R-:W-:Y:S01]  /*0c90*/  FADD.FTZ R6, R9, R7 ;  /* 0x0000000709067221 */ /* 0x002fe20000010000 */
[----:B------:R-:W-:Y:S01]  /*0ca0*/  HFMA2.MMA R7, -RZ, RZ, 0, 1.847743988037109375e-06 ;  /* 0x0000001fff077435 */ /* 0x000fe200000001ff */
[----:B0-----:R-:W-:Y:S01]  /*0cb0*/  MOV R8, 0x10 ;  /* 0x0000001000087802 */ /* 0x001fe20000000f00 */
[----:B------:R-:W-:Y:S01]  /*0cc0*/  IMAD.MOV.U32 R10, RZ, RZ, -0x1 ;  /* 0xffffffffff0a7424 */ /* 0x000fe200078e00ff */
[----:B------:R-:W-:-:S02]  /*0cd0*/  MOV R2, 0xd00 ;  /* 0x00000d0000027802 */ /* 0x000fc40000000f00 */
[----:B------:R-:W-:Y:S02]  /*0ce0*/  MOV R9, R6 ;  /* 0x0000000600097202 */ /* 0x000fe40000000f00 */
[----:B------:R-:W-:Y:S05]  /*0cf0*/  CALL.REL.NOINC `($__internal_10_$__cuda_sm70_shflsync_bfly_p) ;  /* 0x0000021000007944 */ /* 0x000fea0003c00000 */
[----:B0-----:R-:W-:Y:S01]  /*0d00*/  HFMA2.MMA R8, -RZ, RZ, 0, 5.9604644775390625e-08 ;  /* 0x00000001ff087435 */ /* 0x001fe200000001ff */
[----:B-1----:R-:W-:Y:S01]  /*0d10*/  MOV R5, R7 ;  /* 0x0000000700057202 */ /* 0x002fe20000000f00 */
[----:B------:R-:W-:Y:S01]  /*0d20*/  IMAD.MOV.U32 R9, RZ, RZ, R4 ;  /* 0x000000ffff097224 */ /* 0x000fe200078e0004 */
[----:B------:R-:W-:Y:S01]  /*0d30*/  MOV R7, 0x1f ;  /* 0x0000001f00077802 */ /* 0x000fe20000000f00 */
[----:B------:R-:W-:Y:S01]  /*0d40*/  IMAD.MOV.U32 R10, RZ, RZ, -0x1 ;  /* 0xffffffffff0a7424 */ /* 0x000fe200078e00ff */
[----:B------:R-:W-:Y:S02]  /*0d50*/  MOV R2, 0xd70 ;  /* 0x00000d7000027802 */ /* 0x000fe40000000f00 */
[----:B------:R-:W-:Y:S05]  /*0d60*/  CALL.REL.NOINC `($__internal_10_$__cuda_sm70_shflsync_bfly_p) ;  /* 0x000001a000007944 */ /* 0x000fea0003c00000 */
[----:B0-----:R-:W-:Y:S01]  /*0d70*/  HFMA2.MMA R8, -RZ, RZ, 0, 1.1920928955078125e-07 ;  /* 0x00000002ff087435 */ /* 0x001fe200000001ff */
[----:B-1----:R-:W-:Y:S01]  /*0d80*/  FADD.FTZ R9, R4, R7 ;  /* 0x0000000704097221 */ /* 0x002fe20000010000 */
[----:B------:R-:W-:Y:S01]  /*0d90*/  MOV R7, 0x1f ;  /* 0x0000001f00077802 */ /* 0x000fe20000000f00 */
[----:B------:R-:W-:Y:S01]  /*0da0*/  IMAD.MOV.U32 R10, RZ, RZ, -0x1 ;  /* 0xffffffffff0a7424 */ /* 0x000fe200078e00ff */
[----:B------:R-:W-:Y:S02]  /*0db0*/  MOV R2, 0xdd0 ;  /* 0x00000dd000027802 */ /* 0x000fe40000000f00 */
[----:B------:R-:W-:Y:S05]  /*0dc0*/  CALL.REL.NOINC `($__internal_10_$__cuda_sm70_shflsync_bfly_p) ;  /* 0x0000014000007944 */ /* 0x000fea0003c00000 */
[----:B0-----:R-:W-:Y:S01]  /*0dd0*/  HFMA2.MMA R8, -RZ, RZ, 0, 2.384185791015625e-07 ;  /* 0x00000004ff087435 */ /* 0x001fe200000001ff */
[----:B-1----:R-:W-:Y:S01]  /*0de0*/  FADD.FTZ R9, R9, R7 ;  /* 0x0000000709097221 */ /* 0x002fe20000010000 */
[----:B------:R-:W-:Y:S01]  /*0df0*/  MOV R7, 0x1f ;  /* 0x0000001f00077802 */ /* 0x000fe20000000f00 */
[----:B------:R-:W-:Y:S01]  /*0e00*/  IMAD.MOV.U32 R10, RZ, RZ, -0x1 ;  /* 0xffffffffff0a7424 */ /* 0x000fe200078e00ff */
[----:B------:R-:W-:-:S02]  /*0e10*/  MOV R2, 0xe30 ;  /* 0x00000e3000027802 */ /* 0x000fc40000000f00 */
[----:B------:R-:W-:Y:S05]  /*0e20*/  CALL.REL.NOINC `($__internal_10_$__cuda_sm70_shflsync_bfly_p) ;  /* 0x000000e000007944 */ /* 0x000fea0003c00000 */
[----:B0-----:R-:W-:Y:S01]  /*0e30*/  HFMA2.MMA R8, -RZ, RZ, 0, 4.76837158203125e-07 ;  /* 0x00000008ff087435 */ /* 0x001fe200000001ff */
[----:B-1----:R-:W-:Y:S01]  /*0e40*/  FADD.FTZ R9, R9, R7 ;  /* 0x0000000709097221 */ /* 0x002fe20000010000 */
[----:B------:R-:W-:Y:S01]  /*0e50*/  MOV R7, 0x1f ;  /* 0x0000001f00077802 */ /* 0x000fe20000000f00 */
[----:B------:R-:W-:Y:S01]  /*0e60*/  IMAD.MOV.U32 R10, RZ, RZ, -0x1 ;  /* 0xffffffffff0a7424 */ /* 0x000fe200078e00ff */
[----:B------:R-:W-:-:S02]  /*0e70*/  MOV R2, 0xe90 ;  /* 0x00000e9000027802 */ /* 0x000fc40000000f00 */
[----:B------:R-:W-:Y:S05]  /*0e80*/  CALL.REL.NOINC `($__internal_10_$__cuda_sm70_shflsync_bfly_p) ;  /* 0x0000008000007944 */ /* 0x000fea0003c00000 */
[----:B0-----:R-:W-:Y:S01]  /*0e90*/  HFMA2.MMA R8, -RZ, RZ, 0, 9.5367431640625e-07 ;  /* 0x00000010ff087435 */ /* 0x001fe200000001ff */
[----:B-1----:R-:W-:Y:S01]  /*0ea0*/  FADD.FTZ R9, R9, R7 ;  /* 0x0000000709097221 */ /* 0x002fe20000010000 */
[----:B------:R-:W-:Y:S01]  /*0eb0*/  MOV R7, 0x1f ;  /* 0x0000001f00077802 */ /* 0x000fe20000000f00 */
[----:B------:R-:W-:Y:S01]  /*0ec0*/  IMAD.MOV.U32 R10, RZ, RZ, -0x1 ;  /* 0xffffffffff0a7424 */ /* 0x000fe200078e00ff */
[----:B------:R-:W-:-:S02]  /*0ed0*/  MOV R2, 0xef0 ;  /* 0x00000ef000027802 */ /* 0x000fc40000000f00 */
[----:B------:R-:W-:Y:S05]  /*0ee0*/  CALL.REL.NOINC `($__internal_10_$__cuda_sm70_shflsync_bfly_p) ;  /* 0x0000002000007944 */ /* 0x000fea0003c00000 */
[----:B-1----:R-:W-:Y:S01]  /*0ef0*/  MOV R4, R7 ;  /* 0x0000000700047202 */ /* 0x002fe20000000f00 */
[----:B0-----:R-:W-:Y:S05]  /*0f00*/  BRA `(.L_x_479) ;  /* 0xfffffa4000007947 */ /* 0x001fea000383ffff */
        .weak           $__internal_10_$__cuda_sm70_shflsync_bfly_p
        .type           $__internal_10_$__cuda_sm70_shflsync_bfly_p,@function
        .size           $__internal_10_$__cuda_sm70_shflsync_bfly_p,(.L_x_9264 - $__internal_10_$__cuda_sm70_shflsync_bfly_p)
$__internal_10_$__cuda_sm70_shflsync_bfly_p:
[----:B------:R-:W-:Y:S01]  /*0f10*/  HFMA2.MMA R3, -RZ, RZ, 0, 0 ;  /* 0x00000000ff037435 */ /* 0x000fe200000001ff */
[----:B------:R-:W-:Y:S04]  /*0f20*/  WARPSYNC R10 ;  /* 0x0000000a00007348 */ /* 0x000fe80003800000 */
[----:B------:R0:W1:Y:S01]  /*0f30*/  SHFL.BFLY PT, R7, R9, R8, R7 ;  /* 0x0c00000809077389 */ /* 0x00006200000e0007 */
[----:B------:R-:W-:Y:S05]  /*0f40*/  RET.REL.NODEC R2 `(_ZN10layer_norm22ln_bwd_finalize_kernelINS_22Kernel_traits_finalizeILj3072E13__nv_bfloat16S2_S2_S2_fjLb0ELj1024ELj4ENS_18Kernel_traits_baseILj3072ES2_S2_S2_S2_fjLj1024EEEEELb0ELb0EEEvNS_9BwdParamsE) ;  /* 0xfffff0b002007950 */ /* 0x000fea0003c3ffff */
.L_x_480:
        /* <DEDUP_REMOVED lines=11> */
.L_x_9264:


//--------------------- .text._ZN10layer_norm13ln_bwd_kernelINS_13Kernel_traitsI13__nv_bfloat16S2_S2_S2_fjLj3072ELj1ELj1ELj4ELj16ENS_18Kernel_traits_baseILj3072ES2_S2_S2_S2_fjLj128EEEEELb1ELb0ELb1ELb0EEEvNS_9BwdParamsE --------------------------
	.section	.text._ZN10layer_norm13ln_bwd_kernelINS_13Kernel_traitsI13__nv_bfloat16S2_S2_S2_fjLj3072ELj1ELj1ELj4ELj16ENS_18Kernel_traits_baseILj3072ES2_S2_S2_S2_fjLj128EEEEELb1ELb0ELb1ELb0EEEvNS_9BwdParamsE,"ax",@progbits
	.sectioninfo	@"SHI_REGISTERS=179"
	.align	128
        .global         _ZN10layer_norm13ln_bwd_kernelINS_13Kernel_traitsI13__nv_bfloat16S2_S2_S2_fjLj3072ELj1ELj1ELj4ELj16ENS_18Kernel_traits_baseILj3072ES2_S2_S2_S2_fjLj128EEEEELb1ELb0ELb1ELb0EEEvNS_9BwdParamsE
        .type           _ZN10layer_norm13ln_bwd_kernelINS_13Kernel_traitsI13__nv_bfloat16S2_S2_S2_fjLj3072ELj1ELj1ELj4ELj16ENS_18Kernel_traits_baseILj3072ES2_S2_S2_S2_fjLj128EEEEELb1ELb0ELb1ELb0EEEvNS_9BwdParamsE,@function
        .size           _ZN10layer_norm13ln_bwd_kernelINS_13Kernel_traitsI13__nv_bfloat16S2_S2_S2_fjLj3072ELj1ELj1ELj4ELj16ENS_18Kernel_traits_baseILj3072ES2_S2_S2_S2_fjLj128EEEEELb1ELb0ELb1ELb0EEEvNS_9BwdParamsE,(.L_x_9265 - _ZN10layer_norm13ln_bwd_kernelINS_13Kernel_traitsI13__nv_bfloat16S2_S2_S2_fjLj3072ELj1ELj1ELj4ELj16ENS_18Kernel_traits_baseILj3072ES2_S2_S2_S2_fjLj128EEEEELb1ELb0ELb1ELb0EEEvNS_9BwdParamsE)
        .other          _ZN10layer_norm13ln_bwd_kernelINS_13Kernel_traitsI13__nv_bfloat16S2_S2_S2_fjLj3072ELj1ELj1ELj4ELj16ENS_18Kernel_traits_baseILj3072ES2_S2_S2_S2_fjLj128EEEEELb1ELb0ELb1ELb0EEEvNS_9BwdParamsE,@"STO_CUDA_ENTRY STV_DEFAULT"
_ZN10layer_norm13ln_bwd_kernelINS_13Kernel_traitsI13__nv_bfloat16S2_S2_S2_fjLj3072ELj1ELj1ELj4ELj16ENS_18Kernel_traits_baseILj3072ES2_S2_S2_S2_fjLj128EEEEELb1ELb0ELb1ELb0EEEvNS_9BwdParamsE:
.text._ZN10layer_norm13ln_bwd_kernelINS_13Kernel_traitsI13__nv_bfloat16S2_S2_S2_fjLj3072ELj1ELj1ELj4ELj16ENS_18Kernel_traits_baseILj3072ES2_S2_S2_S2_fjLj128EEEEELb1ELb0ELb1ELb0EEEvNS_9BwdParamsE:
[----:B------:R-:W-:Y:S02]  /*0000*/  IMAD.MOV.U32 R1, RZ, RZ, c[0x0][0x28] ;  /* 0x00000a00ff017624 */ /* 0x000fe400078e00ff */
        /* <DEDUP_REMOVED lines=9> */
[C---:B------:R-:W-:Y:S02]  /*00a0*/  ISETP.GE.U32.AND P1, PT, R0.reuse, 0x100, PT ;  /* 0x000001000000780c */ /* 0x040fe40003f26070 */
[----:B------:R-:W-:-:S04]  /*00b0*/  ISETP.GE.U32.AND P2, PT, R0, 0x180, PT ;  /* 0x000001800000780c */ /* 0x000fc80003f46070 */
[----:B------:R-:W-:-:S05]  /*00c0*/  P2R R2, PR, RZ, 0x4 ;  /* 0x00000004ff027803 */ /* 0x000fca0000000000 */
[----:B------:R-:W-:Y:S02]  /*00d0*/  @P0 IMAD.MOV.U32 R3, RZ, RZ, 0x10 ;  /* 0x00000010ff030424 */ /* 0x000fe400078e00ff */
[----:B------:R-:W-:Y:S02]  /*00e0*/  @P1 MOV R7, 0x10 ;  /* 0x0000001000071802 */ /* 0x000fe40000000f00 */
[C---:B------:R-:W-:Y:S01]  /*00f0*/  @P0 IMAD.WIDE.U32 R2, R4.reuse, R3, c[0x0][0x1b0] ;  /* 0x00006c0004020625 */ /* 0x040fe200078e0003 */
[----:B------:R-:W-:Y:S01]  /*0100*/  @P0 LOP3.LUT R4, R4, 0x80, RZ, 0xfc, !PT ;  /* 0x0000008004040812 */ /* 0x000fe200078efcff */
[----:B------:R-:W0:Y:S02]  /*0110*/  S2UR UR6, SR_CTAID.X ;  /* 0x00000000000679c3 */ /* 0x000e240000002500 */
[----:B------:R-:W-:Y:S01]  /*0120*/  @P2 IMAD.MOV.U32 R5, RZ, RZ, 0x10 ;  /* 0x00000010ff052424 */ /* 0x000fe200078e00ff */
        /* <DEDUP_REMOVED lines=60> */
.L_x_573:
[----:B------:R-:W-:-:S04]  /*04f0*/  IMAD.MOV.U32 R94, RZ, RZ, 0x4 ;  /* 0x00000004ff5e7424 */ /* 0x000fc800078e00ff */
[----:B------:R-:W-:-:S06]  /*0500*/  IMAD.WIDE R92, R3, R94, c[0x0][0x1d8] ;  /* 0x00007600035c7625 */ /* 0x000fcc00078e025e */
[----:B------:R-:W2:Y:S01]  /*0510*/  LDG.E R92, [R92.64] ;  /* 0x000000045c5c7981 */ /* 0x000ea2000c1e1900 */
[----:B------:R-:W-:-:S04]  /*0520*/  IMAD.WIDE R162, R3, R94, c[0x0][0x1d0] ;  /* 0x0000740003a27625 */ /* 0x000fc800078e025e */
[C---:B------:R-:W-:Y:S02]  /*0530*/  IMAD.WIDE R96, R3.reuse, R94, c[0x0][0x1a8] ;  /* 0x00006a0003607625 */ /* 0x040fe400078e025e */
[----:B------:R0:W5:Y:S04]  /*0540*/  LDG.E R162, [R162.64] ;  /* 0x00000004a2a27981 */ /* 0x000168000c1e1900 */
[----:B------:R0:W5:Y:S01]  /*0550*/  LDG.E R105, [R96.64] ;  /* 0x0000000460697981 */ /* 0x000162000c1e1900 */
[----:B------:R-:W-:-:S05]  /*0560*/  IMAD R95, R3, c[0x0][0x168], RZ ;  /* 0x00005a00035f7a24 */ /* 0x000fca00078e02ff */
[----:B------:R-:W-:-:S04]  /*0570*/  SHF.R.S32.HI R98, RZ, 0x1f, R95 ;  /* 0x0000001fff627819 */ /* 0x000fc8000001145f */
[----:B------:R-:W-:Y:S02]  /*0580*/  LEA.HI R98, R98, R95, RZ, 0x3 ;  /* 0x0000005f62627211 */ /* 0x000fe400078f18ff */
[----:B------:R-:W-:Y:S01]  /*0590*/  LOP3.LUT R95, R21, 0x7f, RZ, 0xc0, !PT ;  /* 0x0000007f155f7812 */ /* 0x000fe200078ec0ff */
[----:B------:R-:W-:Y:S01]  /*05a0*/  IMAD.MOV.U32 R164, RZ, RZ, 0x10 ;  /* 0x00000010ffa47424 */ /* 0x000fe200078e00ff */
[----:B------:R-:W-:Y:S02]  /*05b0*/  BSSY B0, `(.L_x_482) ;  /* 0x0000148000007945 */ /* 0x000fe40003800000 */
[----:B------:R-:W-:-:S05]  /*05c0*/  LEA.HI.SX32 R113, R98, R95, 0x1d ;  /* 0x0000005f62717211 */ /* 0x000fca00078feaff */
[----:B------:R-:W-:Y:S01]  /*05d0*/  IMAD.WIDE.U32 R170, R113, R164, c[0x0][0x218] ;  /* 0x0000860071aa7625 */ /* 0x000fe200078e00a4 */
[----:B--2---:R-:W-:-:S13]  /*05e0*/  ISETP.GT.AND P2, PT, R92, RZ, PT ;  /* 0x000000ff5c00720c */ /* 0x004fda0003f44270 */
[----:B------:R-:W-:Y:S05]  /*05f0*/  @P2 BRA `(.L_x_483) ;  /* 0x000002b000002947 */ /* 0x000fea0003800000 */
[----:B0----5:R-:W-:Y:S01]  /*0600*/  ISETP.GE.AND P3, PT, R162, 0x1, PT ;  /* 0x00000001a200780c */ /* 0x021fe20003f66270 */
[----:B------:R-:W-:-:S12]  /*0610*/  BSSY B1, `(.L_x_484) ;  /* 0x0000011000017945 */ /* 0x000fd80003800000 */
[----:B------:R-:W-:-:S05]  /*0620*/  @P3 IADD3 R92, R162, -0x1, RZ ;  /* 0xffffffffa25c3810 */ /* 0x000fca0007ffe0ff */
[----:B------:R-:W-:-:S05]  /*0630*/  @P3 IMAD R92, R92, c[0x0][0x168], RZ ;  /* 0x00005a005c5c3a24 */ /* 0x000fca00078e02ff */
[----:B------:R-:W-:-:S04]  /*0640*/  @P3 SHF.R.S32.HI R93, RZ, 0x1f, R92 ;  /* 0x0000001fff5d3819 */ /* 0x000fc8000001145c */
[----:B------:R-:W-:Y:S01]  /*0650*/  @P3 LEA.HI R94, R93, R92, RZ, 0x3 ;  /* 0x0000005c5d5e3211 */ /* 0x000fe200078f18ff */
[----:B------:R-:W-:Y:S01]  /*0660*/  IMAD.MOV.U32 R93, RZ, RZ, R113 ;  /* 0x000000ffff5d7224 */ /* 0x000fe200078e0071 */
[----:B------:R-:W-:Y:S02]  /*0670*/  MOV R92, RZ ;  /* 0x000000ff005c7202 */ /* 0x000fe40000000f00 */
[----:B------:R-:W-:Y:S01]  /*0680*/  @P3 LEA.HI.SX32 R92, R94, R95, 0x1d ;  /* 0x0000005f5e5c3211 */ /* 0x000fe200078feaff */
[----:B------:R-:W-:Y:S05]  /*0690*/  @!P0 BRA `(.L_x_485) ;  /* 0x0000008000008947 */ /* 0x000fea0003800000 */
[----:B------:R-:W-:Y:S01]  /*06a0*/  ISETP.NE.U32.AND P3, PT, RZ, c[0x0][0x218], PT ;  /* 0x00008600ff007a0c */ /* 0x000fe20003f65070 */
[----:B------:R-:W-:-:S03]  /*06b0*/  IMAD.MOV.U32 R107, RZ, RZ, 0x8 ;  /* 0x00000008ff6b7424 */ /* 0x000fc600078e00ff */
[----:B------:R-:W-:Y:S01]  /*06c0*/  ISETP.NE.AND.EX P3, PT, RZ, c[0x0][0x21c], PT, P3 ;  /* 0x00008700ff007a0c */ /* 0x000fe20003f65330 */
[----:B------:R-:W-:-:S06]  /*06d0*/  IMAD.WIDE.U32 R106, R92, R107, c[0x0][0x190] ;  /* 0x000064005c6a7625 */ /* 0x000fcc00078e006b */
[----:B------:R-:W5:Y:S06]  /*06e0*/  LDG.E.64 R106, [R106.64] ;  /* 0x000000046a6a7981 */ /* 0x000f6c000c1e1b00 */
[----:B------:R0:W5:Y:S01]  /*06f0*/  @P3 LDG.E.128 R68, [R170.64] ;  /* 0x00000004aa443981 */ /* 0x000162000c1e1d00 */
[----:B------:R-:W-:Y:S02]  /*0700*/  IADD3 R92, R92, 0x80, RZ ;  /* 0x000000805c5c7810 */ /* 0x000fe40007ffe0ff */
[----:B------:R-:W-:Y:S02]  /*0710*/  IADD3 R93, R113, 0x80, RZ ;  /* 0x00000080715d7810 */ /* 0x000fe40007ffe0ff */
.L_x_485:
[----:B------:R-:W-:Y:S05]  /*0720*/  BSYNC B1 ;  /* 0x0000000000017941 */ /* 0x000fea0003800000 */
.L_x_484:
[----:B------:R-:W-:Y:S01]  /*0730*/  BSSY B1, `(.L_x_486) ;  /* 0x000000b000017945 */ /* 0x000fe20003800000 */
[----:B------:R-:W-:Y:S05]  /*0740*/  @!P1 BRA `(.L_x_487) ;  /* 0x0000009000009947 */ /* 0x000fea0003800000 */
[----:B------:R-:W-:Y:S01]  /*0750*/  ISETP.NE.U32.AND P3, PT, RZ, c[0x0][0x218], PT ;  /* 0x00008600ff007a0c */ /* 0x000fe20003f65070 */
[----:B------:R-:W-:-:S03]  /*0760*/  HFMA2.MMA R109, -RZ, RZ, 0, 4.76837158203125e-07 ;  /* 0x00000008ff6d7435 */ /* 0x000fc600000001ff */
[----:B------:R-:W-:-:S07]  /*0770*/  ISETP.NE.AND.EX P3, PT, RZ, c[0x0][0x21c], PT, P3 ;  /* 0x00008700ff007a0c */ /* 0x000fce0003f65330 */
[----:B------:R-:W-:-:S06]  /*0780*/  IMAD.WIDE.U32 R108, R92, R109, c[0x0][0x190] ;  /* 0x000064005c6c7625 */ /* 0x000fcc00078e006d */
[C---:B------:R-:W-:Y:S01]  /*0790*/  @P3 IMAD.WIDE.U32 R94, R93.reuse, R164, c[0x0][0x218] ;  /* 0x000086005d5e3625 */ /* 0x040fe200078e00a4 */
[----:B------:R-:W5:Y:S04]  /*07a0*/  LDG.E.64 R108, [R108.64] ;  /* 0x000000046c6c7981 */ /* 0x000f68000c1e1b00 */
[----:B------:R1:W5:Y:S01]  /*07b0*/  @P3 LDG.E.128 R24, [R94.64] ;  /* 0x000000045e183981 */ /* 0x000362000c1e1d00 */
[----:B------:R-:W-:Y:S02]  /*07c0*/  IADD3 R92, R92, 0x80, RZ ;  /* 0x000000805c5c7810 */ /* 0x000fe40007ffe0ff */
[----:B------:R-:W-:Y:S02]  /*07d0*/  IADD3 R93, R93, 0x80, RZ ;  /* 0x000000805d5d7810 */ /* 0x000fe40007ffe0ff */
.L_x_487:
[----:B------:R-:W-:Y:S05]  /*07e0*/  BSYNC B1 ;  /* 0x0000000000017941 */ /* 0x000fea0003800000 */
.L_x_486:
[----:B------:R-:W-:Y:S01]  /*07f0*/  ISETP.GE.U32.AND P3, PT, R0, 0x180, PT ;  /* 0x000001800000780c */ /* 0x000fe20003f66070 */
[----:B------:R-:W-:-:S12]  /*0800*/  CS2R R168, SRZ ;  /* 0x0000000000a87805 */ /* 0x000fd8000001ff00 */
[----:B------:R-:W-:Y:S05]  /*0810*/  @!P3 BRA `(.L_x_488) ;  /* 0x000012100000b947 */ /* 0x000fea0003800000 */
[----:B------:R-:W-:-:S04]  /*0820*/  ISETP.NE.U32.AND P3, PT, RZ, c[0x0][0x218], PT ;  /* 0x00008600ff007a0c */ /* 0x000fc80003f65070 */
[----:B------:R-:W-:-:S13]  /*0830*/  ISETP.NE.AND.EX P3, PT, RZ, c[0x0][0x21c], PT, P3 ;  /* 0x00008700ff007a0c */ /* 0x000fda0003f65330 */
[----:B------:R-:W-:-:S04]  /*0840*/  @P3 IMAD.WIDE.U32 R164, R93, R164, c[0x0][0x218] ;  /* 0x000086005da43625 */ /* 0x000fc800078e00a4 */
[----:B------:R-:W-:Y:S01]  /*0850*/  IMAD.MOV.U32 R93, RZ, RZ, 0x8 ;  /* 0x00000008ff5d7424 */ /* 0x000fe200078e00ff */
[----:B------:R2:W5:Y:S03]  /*0860*/  @P3 LDG.E.128 R72, [R164.64] ;  /* 0x00000004a4483981 */ /* 0x000566000c1e1d00 */
[----:B------:R-:W-:-:S05]  /*0870*/  IMAD.WIDE.U32 R92, R92, R93, c[0x0][0x190] ;  /* 0x000064005c5c7625 */ /* 0x000fca00078e005d */
[----:B------:R2:W5:Y:S01]  /*0880*/  LDG.E.64 R110, [R92.64] ;  /* 0x000000045c6e7981 */ /* 0x000562000c1e1b00 */
[----:B------:R-:W-:Y:S01]  /*0890*/  IMAD.MOV.U32 R168, RZ, RZ, RZ ;  /* 0x000000ffffa87224 */ /* 0x000fe200078e00ff */
[----:B------:R-:W-:Y:S05]  /*08a0*/  BRA `(.L_x_488) ;  /* 0x0000118000007947 */ /* 0x000fea0003800000 */
.L_x_483:
[----:B0-----:R-:W-:Y:S02]  /*08b0*/  IADD3 R92, R92, -0x1, RZ ;  /* 0xffffffff5c5c7810 */ /* 0x001fe40007ffe0ff */
[----:B-----5:R-:W-:Y:S02]  /*08c0*/  ISETP.GE.AND P3, PT, R162, 0x1, PT ;  /* 0x00000001a200780c */ /* 0x020fe40003f66270 */
[----:B------:R-:W-:Y:S01]  /*08d0*/  MOV R165, RZ ;  /* 0x000000ff00a57202 */ /* 0x000fe20000000f00 */
[----:B------:R-:W-:-:S05]  /*08e0*/  IMAD R92, R92, c[0x0][0x168], RZ ;  /* 0x00005a005c5c7a24 */ /* 0x000fca00078e02ff */
[----:B------:R-:W-:-:S04]  /*08f0*/  SHF.R.S32.HI R93, RZ, 0x1f, R92 ;  /* 0x0000001fff5d7819 */ /* 0x000fc8000001145c */
[----:B------:R-:W-:Y:S02]  /*0900*/  LEA.HI R166, R93, R92, RZ, 0x3 ;  /* 0x0000005c5da67211 */ /* 0x000fe400078f18ff */
[----:B------:R-:W-:Y:S01]  /*0910*/  @P3 IADD3 R92, R162, -0x1, RZ ;  /* 0xffffffffa25c3810 */ /* 0x000fe20007ffe0ff */
[----:B------:R-:W-:Y:S01]  /*0920*/  BSSY B1, `(.L_x_489) ;  /* 0x0000062000017945 */ /* 0x000fe20003800000 */
[----:B------:R-:W-:-:S03]  /*0930*/  LEA.HI.SX32 R166, R166, R95, 0x1d ;  /* 0x0000005fa6a67211 */ /* 0x000fc600078feaff */
[----:B------:R-:W-:-:S05]  /*0940*/  @P3 IMAD R92, R92, c[0x0][0x168], RZ ;  /* 0x00005a005c5c3a24 */ /* 0x000fca00078e02ff */
[----:B------:R-:W-:-:S04]  /*0950*/  @P3 SHF.R.S32.HI R93, RZ, 0x1f, R92 ;  /* 0x0000001fff5d3819 */ /* 0x000fc8000001145c */
[----:B------:R-:W-:-:S04]  /*0960*/  @P3 LEA.HI R92, R93, R92, RZ, 0x3 ;  /* 0x0000005c5d5c3211 */ /* 0x000fc800078f18ff */
[----:B------:R-:W-:Y:S01]  /*0970*/  @P3 LEA.HI.SX32 R165, R92, R95, 0x1d ;  /* 0x0000005f5ca53211 */ /* 0x000fe200078feaff */
[----:B------:R-:W-:-:S06]  /*0980*/  IMAD.WIDE R92, R3, R94, c[0x0][0x1a0] ;  /* 0x00006800035c7625 */ /* 0x000fcc00078e025e */
[----:B------:R-:W2:Y:S01]  /*0990*/  LDG.E R92, [R92.64] ;  /* 0x000000045c5c7981 */ /* 0x000ea2000c1e1900 */
[----:B------:R-:W-:Y:S01]  /*09a0*/  ISETP.NE.AND P3, PT, R16, RZ, PT ;  /* 0x000000ff1000720c */ /* 0x000fe20003f65270 */
[----:B------:R-:W-:Y:S01]  /*09b0*/  CS2R R168, SRZ ;  /* 0x0000000000a87805 */ /* 0x000fe2000001ff00 */
[----:B------:R-:W-:Y:S02]  /*09c0*/  IMAD.MOV.U32 R167, RZ, RZ, R113 ;  /* 0x000000ffffa77224 */ /* 0x000fe400078e0071 */
[----:B--2---:R-:W-:Y:S01]  /*09d0*/  FSEL R163, R92, RZ, !P3 ;  /* 0x000000ff5ca37208 */ /* 0x004fe20005800000 */
[----:B------:R-:W-:Y:S05]  /*09e0*/  @!P0 BRA `(.L_x_490) ;  /* 0x0000055000008947 */ /* 0x000fea0003800000 */
[----:B------:R-:W-:-:S04]  /*09f0*/  IMAD.WIDE.U32 R92, R113, R164, c[0x0][0x188] ;  /* 0x00006200715c7625 */ /* 0x000fc800078e00a4 */
[----:B------:R-:W-:Y:S02]  /*0a00*/  IMAD.WIDE.U32 R96, R166, R164, c[0x0][0x208] ;  /* 0x00008200a6607625 */ /* 0x000fe400078e00a4 */
[----:B------:R-:W2:Y:S04]  /*0a10*/  LDG.E.128 R92, [R92.64] ;  /* 0x000000045c5c7981 */ /* 0x000ea8000c1e1d00 */
[----:B------:R-:W3:Y:S01]  /*0a20*/  LDG.E.128 R96, [R96.64] ;  /* 0x0000000460607981 */ /* 0x000ee2000c1e1d00 */
[----:B------:R-:W-:Y:S01]  /*0a30*/  IMAD.MOV.U32 R106, RZ, RZ, 0x8 ;  /* 0x00000008ff6a7424 */ /* 0x000fe200078e00ff */
[----:B------:R-:W-:-:S03]  /*0a40*/  ISETP.NE.U32.AND P3, PT, RZ, c[0x0][0x218], PT ;  /* 0x00008600ff007a0c */ /* 0x000fc60003f65070 */
[----:B------:R-:W-:Y:S01]  /*0a50*/  IMAD.WIDE.U32 R106, R165, R106, c[0x0][0x190] ;  /* 0x00006400a56a7625 */ /* 0x000fe200078e006a */
[----:B------:R-:W-:-:S05]  /*0a60*/  ISETP.NE.AND.EX P3, PT, RZ, c[0x0][0x21c], PT, P3 ;  /* 0x00008700ff007a0c */ /* 0x000fca0003f65330 */
[----:B------:R-:W5:Y:S08]  /*0a70*/  LDG.E.64 R106, [R106.64] ;  /* 0x000000046a6a7981 */ /* 0x000f70000c1e1b00 */
[----:B------:R0:W5:Y:S01]  /*0a80*/  @P3 LDG.E.128 R68, [R170.64] ;  /* 0x00000004aa443981 */ /* 0x000162000c1e1d00 */
[----:B------:R-:W-:Y:S02]  /*0a90*/  IADD3 R166, R166, 0x80, RZ ;  /* 0x00000080a6a67810 */ /* 0x000fe40007ffe0ff */
[----:B------:R-:W-:-:S02]  /*0aa0*/  IADD3 R165, R165, 0x80, RZ ;  /* 0x00000080a5a57810 */ /* 0x000fc40007ffe0ff */
[----:B------:R-:W-:Y:S02]  /*0ab0*/  IADD3 R167, R113, 0x80, RZ ;  /* 0x0000008071a77810 */ /* 0x000fe40007ffe0ff */
[--C-:B--2---:R-:W-:Y:S02]  /*0ac0*/  PRMT R150, RZ, 0x5410, R92.reuse ;  /* 0x00005410ff967816 */ /* 0x104fe4000000005c */
[----:B------:R-:W-:Y:S02]  /*0ad0*/  PRMT R156, RZ, 0x5410, R93 ;  /* 0x00005410ff9c7816 */ /* 0x000fe4000000005d */
[----:B------:R-:W-:Y:S02]  /*0ae0*/  PRMT R158, RZ, 0x7610, R92 ;  /* 0x00007610ff9e7816 */ /* 0x000fe4000000005c */
[--C-:B------:R-:W-:Y:S02]  /*0af0*/  PRMT R168, RZ, 0x5410, R94.reuse ;  /* 0x00005410ffa87816 */ /* 0x100fe4000000005e */
[----:B------:R-:W-:Y:S01]  /*0b00*/  PRMT R160, RZ, 0x7610, R94 ;  /* 0x00007610ffa07816 */ /* 0x000fe2000000005e */
[C---:B------:R-:W-:Y:S01]  /*0b10*/  FADD.FTZ R172, -R163.reuse, R150 ;  /* 0x00000096a3ac7221 */ /* 0x040fe20000010100 */
[--C-:B------:R-:W-:Y:S01]  /*0b20*/  PRMT R94, RZ, 0x5410, R95.reuse ;  /* 0x00005410ff5e7816 */ /* 0x100fe2000000005f */
[----:B------:R-:W-:Y:S01]  /*0b30*/  FADD.FTZ R156, -R163, R156 ;  /* 0x0000009ca39c7221 */ /* 0x000fe20000010100 */
[----:B------:R-:W-:-:S02]  /*0b40*/  PRMT R92, RZ, 0x7610, R95 ;  /* 0x00007610ff5c7816 */ /* 0x000fc4000000005f */
[----:B---3--:R-:W-:Y:S02]  /*0b50*/  PRMT R95, RZ, 0x5410, R96 ;  /* 0x00005410ff5f7816 */ /* 0x008fe40000000060 */
[----:B0-----:R-:W-:Y:S01]  /*0b60*/  PRMT R170, RZ, 0x7610, R93 ;  /* 0x00007610ffaa7816 */ /* 0x001fe2000000005d */
[C---:B------:R-:W-:Y:S01]  /*0b70*/  FADD.FTZ R158, -R163.reuse, R158 ;  /* 0x0000009ea39e7221 */ /* 0x040fe20000010100 */
[----:B------:R-:W-:Y:S01]  /*0b80*/  PRMT R93, RZ, 0x5410, R97 ;  /* 0x00005410ff5d7816 */ /* 0x000fe20000000061 */
[----:B------:R-:W-:Y:S01]  /*0b90*/  FADD.FTZ R150, -R163, R160 ;  /* 0x000000a0a3967221 */ /* 0x000fe20000010100 */
[----:B------:R-:W-:Y:S01]  /*0ba0*/  PRMT R96, RZ, 0x7610, R96 ;  /* 0x00007610ff607816 */ /* 0x000fe20000000060 */
[C---:B------:R-:W-:Y:S02]  /*0bb0*/  FMUL.FTZ R161, R105.reuse, R172 ;  /* 0x000000ac69a17220 */ /* 0x040fe40000410000 */
[----:B------:R-:W-:Y:S02]  /*0bc0*/  FMUL.FTZ R157, R105, R156 ;  /* 0x0000009c699d7220 */ /* 0x000fe40000410000 */
[----:B------:R-:W-:-:S02]  /*0bd0*/  FMUL.FTZ R160, R20, R95 ;  /* 0x0000005f14a07220 */ /* 0x000fc40000410000 */
[----:B------:R-:W-:Y:S02]  /*0be0*/  FADD.FTZ R170, -R163, R170 ;  /* 0x000000aaa3aa7221 */ /* 0x000fe40000010100 */
[----:B------:R-:W-:Y:S02]  /*0bf0*/  FADD.FTZ R44, R44, R95 ;  /* 0x0000005f2c2c7221 */ /* 0x000fe40000010000 */
[----:B------:R-:W-:Y:S02]  /*0c00*/  FMUL.FTZ R159, R105, R158 ;  /* 0x0000009e699f7220 */ /* 0x000fe40000410000 */
[----:B------:R-:W-:Y:S02]  /*0c10*/  FFMA.FTZ R28, R161, R95, R28 ;  /* 0x0000005fa11c7223 */ /* 0x000fe4000001001c */
[----:B------:R-:W-:Y:S02]  /*0c20*/  FADD.FTZ R46, R46, R93 ;  /* 0x0000005d2e2e7221 */ /* 0x000fe40000010000 */
[----:B------:R-:W-:-:S02]  /*0c30*/  FFMA.FTZ R30, R157, R93, R30 ;  /* 0x0000005d9d1e7223 */ /* 0x000fc4000001001e */
[----:B------:R-:W-:Y:S02]  /*0c40*/  FMUL.FTZ R156, R18, R93 ;  /* 0x0000005d129c7220 */ /* 0x000fe40000410000 */
[----:B------:R-:W-:Y:S02]  /*0c50*/  FMUL.FTZ R158, R19, R96 ;  /* 0x00000060139e7220 */ /* 0x000fe40000410000 */
[----:B------:R-:W-:Y:S02]  /*0c60*/  FADD.FTZ R93, RZ, R160 ;  /* 0x000000a0ff5d7221 */ /* 0x000fe40000010000 */
[----:B------:R-:W-:Y:S01]  /*0c70*/  FFMA.FTZ R95, R161, R160, RZ ;  /* 0x000000a0a15f7223 */ /* 0x000fe200000100ff */
[----:B------:R-:W-:Y:S01]  /*0c80*/  PRMT R154, RZ, 0x7610, R97 ;  /* 0x00007610ff9a7816 */ /* 0x000fe20000000061 */
[----:B------:R-:W-:Y:S02]  /*0c90*/  FADD.FTZ R168, -R163, R168 ;  /* 0x000000a8a3a87221 */ /* 0x000fe40000010100 */
[----:B------:R-:W-:-:S02]  /*0ca0*/  FMUL.FTZ R155, R105, R170 ;  /* 0x000000aa699b7220 */ /* 0x000fc40000410000 */
[----:B------:R-:W-:Y:S02]  /*0cb0*/  FADD.FTZ R93, R93, R158 ;  /* 0x0000009e5d5d7221 */ /* 0x000fe40000010000 */
[----:B------:R-:W-:Y:S01]  /*0cc0*/  FFMA.FTZ R95, R159, R158, R95 ;  /* 0x0000009e9f5f7223 */ /* 0x000fe2000001005f */
[----:B------:R-:W-:Y:S01]  /*0cd0*/  PRMT R152, RZ, 0x5410, R98 ;  /* 0x00005410ff987816 */ /* 0x000fe20000000062 */
[----:B------:R-:W-:Y:S02]  /*0ce0*/  FADD.FTZ R47, R47, R154 ;  /* 0x0000009a2f2f7221 */ /* 0x000fe40000010000 */
[----:B------:R-:W-:Y:S02]  /*0cf0*/  FMUL.FTZ R153, R105, R168 ;  /* 0x000000a869997220 */ /* 0x000fe40000410000 */
[-C--:B------:R-:W-:Y:S02]  /*0d00*/  FFMA.FTZ R31, R155, R154.reuse, R31 ;  /* 0x0000009a9b1f7223 */ /* 0x080fe4000001001f */
[----:B------:R-:W-:-:S02]  /*0d10*/  FMUL.FTZ R154, R17, R154 ;  /* 0x0000009a119a7220 */ /* 0x000fc40000410000 */
[----:B------:R-:W-:Y:S02]  /*0d20*/  FADD.FTZ R93, R93, R156 ;  /* 0x0000009c5d5d7221 */ /* 0x000fe40000010000 */
[----:B------:R-:W-:Y:S01]  /*0d30*/  FFMA.FTZ R95, R157, R156, R95 ;  /* 0x0000009c9d5f7223 */ /* 0x000fe2000001005f */
[----:B------:R-:W-:Y:S01]  /*0d40*/  PRMT R98, RZ, 0x7610, R98 ;  /* 0x00007610ff627816 */ /* 0x000fe20000000062 */
[----:B------:R-:W-:Y:S02]  /*0d50*/  FADD.FTZ R94, -R163, R94 ;  /* 0x0000005ea35e7221 */ /* 0x000fe40000010100 */
[----:B------:R-:W-:Y:S02]  /*0d60*/  FADD.FTZ R48, R48, R152 ;  /* 0x0000009830307221 */ /* 0x000fe40000010000 */
[-C--:B------:R-:W-:Y:S02]  /*0d70*/  FFMA.FTZ R32, R153, R152.reuse, R32 ;  /* 0x0000009899207223 */ /* 0x080fe40000010020 */
[----:B------:R-:W-:-:S02]  /*0d80*/  FMUL.FTZ R152, R15, R152 ;  /* 0x000000980f987220 */ /* 0x000fc40000410000 */
[----:B------:R-:W-:Y:S02]  /*0d90*/  FADD.FTZ R93, R93, R154 ;  /* 0x0000009a5d5d7221 */ /* 0x000fe40000010000 */
[----:B------:R-:W-:Y:S01]  /*0da0*/  FFMA.FTZ R95, R155, R154, R95 ;  /* 0x0000009a9b5f7223 */ /* 0x000fe2000001005f */
[----:B------:R-:W-:Y:S01]  /*0db0*/  PRMT R148, RZ, 0x5410, R99 ;  /* 0x00005410ff947816 */ /* 0x000fe20000000063 */
[----:B------:R-:W-:Y:S02]  /*0dc0*/  FADD.FTZ R92, -R163, R92 ;  /* 0x0000005ca35c7221 */ /* 0x000fe40000010100 */
[C---:B------:R-:W-:Y:S02]  /*0dd0*/  FMUL.FTZ R151, R105.reuse, R150 ;  /* 0x0000009669977220 */ /* 0x040fe40000410000 */
        /* <DEDUP_REMOVED lines=22> */
.L_x_490:
[----:B------:R-:W-:Y:S05]  /*0f40*/  BSYNC B1 ;  /* 0x0000000000017941 */ /* 0x000fea0003800000 */
.L_x_489:
[----:B------:R-:W-:Y:S01]  /*0f50*/  BSSY B1, `(.L_x_491) ;  /* 0x0000058000017945 */ /* 0x000fe20003800000 */
[----:B------:R-:W-:Y:S05]  /*0f60*/  @!P1 BRA `(.L_x_492) ;  /* 0x0000056000009947 */ /* 0x000fea0003800000 */
[----:B------:R-:W-:-:S04]  /*0f70*/  IMAD.WIDE.U32 R92, R167, R164, c[0x0][0x188] ;  /* 0x00006200a75c7625 */ /* 0x000fc800078e00a4 */
[----:B------:R-:W-:Y:S02]  /*0f80*/  IMAD.WIDE.U32 R96, R166, R164, c[0x0][0x208] ;  /* 0x00008200a6607625 */ /* 0x000fe400078e00a4 */
[----:B------:R-:W2:Y:S04]  /*0f90*/  LDG.E.128 R92, [R92.64] ;  /* 0x000000045c5c7981 */ /* 0x000ea8000c1e1d00 */
[----:B------:R-:W3:Y:S01]  /*0fa0*/  LDG.E.128 R96, [R96.64] ;  /* 0x0000000460607981 */ /* 0x000ee2000c1e1d00 */
[----:B------:R-:W-:Y:S01]  /*0fb0*/  HFMA2.MMA R108, -RZ, RZ, 0, 4.76837158203125e-07 ;  /* 0x00000008ff6c7435 */ /* 0x000fe200000001ff */
[----:B------:R-:W-:-:S04]  /*0fc0*/  ISETP.NE.U32.AND P3, PT, RZ, c[0x0][0x218], PT ;  /* 0x00008600ff007a0c */ /* 0x000fc80003f65070 */
[----:B------:R-:W-:-:S05]  /*0fd0*/  ISETP.NE.AND.EX P3, PT, RZ, c[0x0][0x21c], PT, P3 ;  /* 0x00008700ff007a0c */ /* 0x000fca0003f65330 */
[----:B------:R-:W-:-:S06]  /*0fe0*/  IMAD.WIDE.U32 R108, R165, R108, c[0x0][0x190] ;  /* 0x00006400a56c7625 */ /* 0x000fcc00078e006c */
[----:B------:R-:W5:Y:S02]  /*0ff0*/  LDG.E.64 R108, [R108.64] ;  /* 0x000000046c6c7981 */ /* 0x000f64000c1e1b00 */
[----:B------:R-:W-:-:S05]  /*1000*/  @P3 IMAD.WIDE.U32 R116, R167, R164, c[0x0][0x218] ;  /* 0x00008600a7743625 */ /* 0x000fca00078e00a4 */
[----:B------:R2:W5:Y:S01]  /*1010*/  @P3 LDG.E.128 R24, [R116.64] ;  /* 0x0000000474183981 */ /* 0x000562000c1e1d00 */
[----:B------:R-:W-:Y:S02]  /*1020*/  IADD3 R166, R166, 0x80, RZ ;  /* 0x00000080a6a67810 */ /* 0x000fe40007ffe0ff */
[----:B------:R-:W-:Y:S02]  /*1030*/  IADD3 R165, R165, 0x80, RZ ;  /* 0x00000080a5a57810 */ /* 0x000fe40007ffe0ff */
[----:B------:R-:W-:Y:S02]  /*1040*/  IADD3 R167, R167, 0x80, RZ ;  /* 0x00000080a7a77810 */ /* 0x000fe40007ffe0ff */
[--C-:B--2---:R-:W-:Y:S02]  /*1050*/  PRMT R116, RZ, 0x5410, R92.reuse ;  /* 0x00005410ff747816 */ /* 0x104fe4000000005c */
[----:B------:R-:W-:-:S03]  /*1060*/  PRMT R172, RZ, 0x7610, R92 ;  /* 0x00007610ffac7816 */ /* 0x000fc6000000005c */
[----:B------:R-:W-:Y:S01]  /*1070*/  FADD.FTZ R176, -R163, R116 ;  /* 0x00000074a3b07221 */ /* 0x000fe20000010100 */
[----:B------:R-:W-:Y:S02]  /*1080*/  PRMT R120, RZ, 0x5410, R93 ;  /* 0x00005410ff787816 */ /* 0x000fe4000000005d */
[----:B------:R-:W-:Y:S01]  /*1090*/  PRMT R170, RZ, 0x5410, R94 ;  /* 0x00005410ffaa7816 */ /* 0x000fe2000000005e */
[----:B------:R-:W-:Y:S01]  /*10a0*/  FMUL.FTZ R117, R105, R176 ;  /* 0x000000b069757220 */ /* 0x000fe20000410000 */
[----:B---3--:R-:W-:Y:S01]  /*10b0*/  PRMT R118, RZ, 0x5410, R96 ;  /* 0x00005410ff767816 */ /* 0x008fe20000000060 */
[C---:B------:R-:W-:Y:S01]  /*10c0*/  FADD.FTZ R116, -R163.reuse, R172 ;  /* 0x000000aca3747221 */ /* 0x040fe20000010100 */
[----:B------:R-:W-:Y:S01]  /*10d0*/  PRMT R126, RZ, 0x7610, R94 ;  /* 0x00007610ff7e7816 */ /* 0x000fe2000000005e */
[C---:B------:R-:W-:Y:S01]  /*10e0*/  FADD.FTZ R172, -R163.reuse, R120 ;  /* 0x00000078a3ac7221 */ /* 0x040fe20000010100 */
[----:B------:R-:W-:Y:S01]  /*10f0*/  PRMT R96, RZ, 0x7610, R96 ;  /* 0x00007610ff607816 */ /* 0x000fe20000000060 */
[----:B------:R-:W-:-:S02]  /*1100*/  FADD.FTZ R94, -R163, R170 ;  /* 0x000000aaa35e7221 */ /* 0x000fc40000010100 */
[----:B------:R-:W-:Y:S02]  /*1110*/  FADD.FTZ R88, R88, R118 ;  /* 0x0000007658587221 */ /* 0x000fe40000010000 */
[-C--:B------:R-:W-:Y:S02]  /*1120*/  FFMA.FTZ R76, R117, R118.reuse, R76 ;  /* 0x00000076754c7223 */ /* 0x080fe4000001004c */
        /* <DEDUP_REMOVED lines=11> */
[----:B------:R-:W-:Y:S02]  /*11e0*/  FFMA.FTZ R78, R119, R122, R78 ;  /* 0x0000007a774e7223 */ /* 0x000fe4000001004e */
[----:B------:R-:W-:-:S02]  /*11f0*/  FADD.FTZ R120, -R163, R174 ;  /* 0x000000aea3787221 */ /* 0x000fc40000010100 */
[----:B------:R-:W-:Y:S02]  /*1200*/  FMUL.FTZ R122, R9, R122 ;  /* 0x0000007a097a7220 */ /* 0x000fe40000410000 */
[----:B------:R-:W-:Y:S02]  /*1210*/  FADD.FTZ R93, R94, R121 ;  /* 0x000000795e5d7221 */ /* 0x000fe40000010000 */
[----:B------:R-:W-:Y:S01]  /*1220*/  FFMA.FTZ R168, R116, R121, R168 ;  /* 0x0000007974a87223 */ /* 0x000fe200000100a8 */
[----:B------:R-:W-:Y:S02]  /*1230*/  PRMT R92, RZ, 0x5410, R95 ;  /* 0x00005410ff5c7816 */ /* 0x000fe4000000005f */
[----:B------:R-:W-:Y:S01]  /*1240*/  PRMT R124, RZ, 0x5410, R98 ;  /* 0x00005410ff7c7816 */ /* 0x000fe20000000062 */
[----:B------:R-:W-:Y:S02]  /*1250*/  FMUL.FTZ R120, R105, R120 ;  /* 0x0000007869787220 */ /* 0x000fe40000410000 */
[----:B------:R-:W-:-:S02]  /*1260*/  FMUL.FTZ R125, R8, R97 ;  /* 0x00000061087d7220 */ /* 0x000fc40000410000 */
[----:B------:R-:W-:Y:S02]  /*1270*/  FADD.FTZ R94, R93, R122 ;  /* 0x0000007a5d5e7221 */ /* 0x000fe40000010000 */
[----:B------:R-:W-:Y:S01]  /*1280*/  FFMA.FTZ R168, R119, R122, R168 ;  /* 0x0000007a77a87223 */ /* 0x000fe200000100a8 */
[----:B------:R-:W-:Y:S01]  /*1290*/  PRMT R98, RZ, 0x7610, R98 ;  /* 0x00007610ff627816 */ /* 0x000fe20000000062 */
[----:B------:R-:W-:Y:S02]  /*12a0*/  FADD.FTZ R92, -R163, R92 ;  /* 0x0000005ca35c7221 */ /* 0x000fe40000010100 */
[----:B------:R-:W-:Y:S02]  /*12b0*/  FADD.FTZ R80, R80, R124 ;  /* 0x0000007c50507221 */ /* 0x000fe40000010000 */
[----:B------:R-:W-:Y:S02]  /*12c0*/  FFMA.FTZ R56, R123, R124, R56 ;  /* 0x0000007c7b387223 */ /* 0x000fe40000010038 */
[----:B------:R-:W-:-:S02]  /*12d0*/  FADD.FTZ R126, -R163, R126 ;  /* 0x0000007ea37e7221 */ /* 0x000fc40000010100 */
[----:B------:R-:W-:Y:S02]  /*12e0*/  FMUL.FTZ R124, R7, R124 ;  /* 0x0000007c077c7220 */ /* 0x000fe40000410000 */
[----:B------:R-:W-:Y:S02]  /*12f0*/  FADD.FTZ R93, R94, R125 ;  /* 0x0000007d5e5d7221 */ /* 0x000fe40000010000 */
[----:B------:R-:W-:Y:S01]  /*1300*/  FFMA.FTZ R168, R120, R125, R168 ;  /* 0x0000007d78a87223 */ /* 0x000fe200000100a8 */
[----:B------:R-:W-:Y:S01]  /*1310*/  PRMT R128, RZ, 0x5410, R99 ;  /* 0x00005410ff807816 */ /* 0x000fe20000000063 */
[C---:B------:R-:W-:Y:S01]  /*1320*/  FMUL.FTZ R129, R105.reuse, R92 ;  /* 0x0000005c69817220 */ /* 0x040fe20000410000 */
[----:B------:R-:W-:Y:S01]  /*1330*/  PRMT R130, RZ, 0x7610, R95 ;  /* 0x00007610ff827816 */ /* 0x000fe2000000005f */
[----:B------:R-:W-:Y:S02]  /*1340*/  FMUL.FTZ R126, R105, R126 ;  /* 0x0000007e697e7220 */ /* 0x000fe40000410000 */
[----:B------:R-:W-:-:S02]  /*1350*/  FMUL.FTZ R127, R6, R98 ;  /* 0x00000062067f7220 */ /* 0x000fc40000410000 */
[----:B------:R-:W-:Y:S02]  /*1360*/  FADD.FTZ R92, R93, R124 ;  /* 0x0000007c5d5c7221 */ /* 0x000fe40000010000 */
[----:B------:R-:W-:Y:S01]  /*1370*/  FFMA.FTZ R168, R123, R124, R168 ;  /* 0x0000007c7ba87223 */ /* 0x000fe200000100a8 */
[----:B------:R-:W-:Y:S01]  /*1380*/  PRMT R99, RZ, 0x7610, R99 ;  /* 0x00007610ff637816 */ /* 0x000fe20000000063 */
[----:B------:R-:W-:Y:S02]  /*1390*/  FADD.FTZ R82, R82, R128 ;  /* 0x0000008052527221 */ /* 0x000fe40000010000 */
[-C--:B------:R-:W-:Y:S02]  /*13a0*/  FFMA.FTZ R58, R129, R128.reuse, R58 ;  /* 0x00000080813a7223 */ /* 0x080fe4000001003a */
[----:B------:R-:W-:Y:S02]  /*13b0*/  FADD.FTZ R130, -R163, R130 ;  /* 0x00000082a3827221 */ /* 0x000fe40000010100 */
        /* <DEDUP_REMOVED lines=17> */
.L_x_492:
[----:B------:R-:W-:Y:S05]  /*14d0*/  BSYNC B1 ;  /* 0x0000000000017941 */ /* 0x000fea0003800000 */
.L_x_491:
[----:B------:R-:W-:-:S13]  /*14e0*/  ISETP.GE.U32.AND P3, PT, R0, 0x180, PT ;  /* 0x000001800000780c */ /* 0x000fda0003f66070 */
        /* <DEDUP_REMOVED lines=10> */
[----:B------:R-:W-:-:S05]  /*1590*/  @P3 IMAD.WIDE.U32 R132, R167, R164, c[0x0][0x218] ;  /* 0x00008600a7843625 */ /* 0x000fca00078e00a4 */
[----:B------:R0:W5:Y:S01]  /*15a0*/  @P3 LDG.E.128 R72, [R132.64] ;  /* 0x0000000484483981 */ /* 0x000162000c1e1d00 */
[--C-:B--2---:R-:W-:Y:S02]  /*15b0*/  PRMT R134, RZ, 0x5410, R92.reuse ;  /* 0x00005410ff867816 */ /* 0x104fe4000000005c */
[----:B0-----:R-:W-:Y:S02]  /*15c0*/  PRMT R132, RZ, 0x7610, R92 ;  /* 0x00007610ff847816 */ /* 0x001fe4000000005c */
[----:B------:R-:W-:Y:S01]  /*15d0*/  PRMT R138, RZ, 0x5410, R93 ;  /* 0x00005410ff8a7816 */ /* 0x000fe2000000005d */
[----:B------:R-:W-:Y:S01]  /*15e0*/  FADD.FTZ R134, -R163, R134 ;  /* 0x00000086a3867221 */ /* 0x000fe20000010100 */
[----:B------:R-:W-:Y:S02]  /*15f0*/  PRMT R92, RZ, 0x5410, R94 ;  /* 0x00005410ff5c7816 */ /* 0x000fe4000000005e */
[--C-:B------:R-:W-:Y:S02]  /*1600*/  PRMT R140, RZ, 0x5410, R95.reuse ;  /* 0x00005410ff8c7816 */ /* 0x100fe4000000005f */
[----:B------:R-:W-:-:S02]  /*1610*/  PRMT R146, RZ, 0x7610, R95 ;  /* 0x00007610ff927816 */ /* 0x000fc4000000005f */
[----:B---3--:R-:W-:Y:S01]  /*1620*/  PRMT R95, RZ, 0x5410, R96 ;  /* 0x00005410ff5f7816 */ /* 0x008fe20000000060 */
[C---:B------:R-:W-:Y:S01]  /*1630*/  FADD.FTZ R138, -R163.reuse, R138 ;  /* 0x0000008aa38a7221 */ /* 0x040fe20000010100 */
[----:B------:R-:W-:Y:S01]  /*1640*/  PRMT R142, RZ, 0x7610, R94 ;  /* 0x00007610ff8e7816 */ /* 0x000fe2000000005e */
[----:B------:R-:W-:Y:S01]  /*1650*/  FADD.FTZ R94, -R163, R92 ;  /* 0x0000005ca35e7221 */ /* 0x000fe20000010100 */
[----:B------:R-:W-:Y:S01]  /*1660*/  PRMT R96, RZ, 0x7610, R96 ;  /* 0x00007610ff607816 */ /* 0x000fe20000000060 */
[----:B------:R-:W-:Y:S01]  /*1670*/  FMUL.FTZ R115, R105, R134 ;  /* 0x0000008669737220 */ /* 0x000fe20000410000 */
[----:B------:R-:W-:Y:S01]  /*1680*/  PRMT R136, RZ, 0x7610, R93 ;  /* 0x00007610ff887816 */ /* 0x000fe2000000005d */
[----:B------:R-:W-:Y:S02]  /*1690*/  FADD.FTZ R132, -R163, R132 ;  /* 0x00000084a3847221 */ /* 0x000fe40000010100 */
[----:B------:R-:W-:Y:S01]  /*16a0*/  FMUL.FTZ R134, R2, R95 ;  /* 0x0000005f02867220 */ /* 0x000fe20000410000 */
[----:B------:R-:W-:Y:S01]  /*16b0*/  PRMT R93, RZ, 0x5410, R97 ;  /* 0x00005410ff5d7816 */ /* 0x000fe20000000061 */
[----:B------:R-:W-:-:S02]  /*16c0*/  FMUL.FTZ R133, R105, R138 ;  /* 0x0000008a69857220 */ /* 0x000fc40000410000 */
        /* <DEDUP_REMOVED lines=9> */
[C---:B------:R-:W-:Y:S02]  /*1760*/  FADD.FTZ R136, -R163.reuse, R136 ;  /* 0x00000088a3887221 */ /* 0x040fe40000010100 */
[----:B------:R-:W-:Y:S02]  /*1770*/  FADD.FTZ R93, R94, R135 ;  /* 0x000000875e5d7221 */ /* 0x000fe40000010000 */
[----:B------:R-:W-:Y:S02]  /*1780*/  FFMA.FTZ R168, R132, R135, R168 ;  /* 0x0000008784a87223 */ /* 0x000fe400000100a8 */
[----:B------:R-:W-:Y:S01]  /*1790*/  FADD.FTZ R92, -R163, R140 ;  /* 0x0000008ca35c7221 */ /* 0x000fe20000010100 */
[----:B------:R-:W-:Y:S01]  /*17a0*/  PRMT R140, RZ, 0x5410, R98 ;  /* 0x00005410ff8c7816 */ /* 0x000fe20000000062 */
        /* <DEDUP_REMOVED lines=11> */
[----:B------:R-:W-:Y:S01]  /*1860*/  PRMT R144, RZ, 0x5410, R99 ;  /* 0x00005410ff907816 */ /* 0x000fe20000000063 */
[C---:B------:R-:W-:Y:S02]  /*1870*/  FMUL.FTZ R143, R105.reuse, R92 ;  /* 0x0000005c698f7220 */ /* 0x040fe40000410000 */
        /* <DEDUP_REMOVED lines=27> */
.L_x_488:
[----:B------:R-:W-:Y:S05]  /*1a30*/  BSYNC B0 ;  /* 0x0000000000007941 */ /* 0x000fea0003800000 */
.L_x_482:
[----:B------:R-:W-:Y:S02]  /*1a40*/  LOP3.LUT P3, RZ, R100, 0xff, RZ, 0xc0, !PT ;  /* 0x000000ff64ff7812 */ /* 0x000fe4000786c0ff */
[----:B--2---:R-:W-:-:S02]  /*1a50*/  SHF.R.U32.HI R92, RZ, 0x5, R21 ;  /* 0x00000005ff5c7819 */ /* 0x004fc40000011615 */
[----:B------:R-:W-:Y:S02]  /*1a60*/  LOP3.LUT P4, RZ, R21, 0x1f, RZ, 0xc0, !PT ;  /* 0x0000001f15ff7812 */ /* 0x000fe4000788c0ff */
[----:B------:R-:W-:-:S07]  /*1a70*/  LOP3.LUT R98, R92, 0x7fffffc, RZ, 0xc0, !PT ;  /* 0x07fffffc5c627812 */ /* 0x000fce00078ec0ff */
[----:B------:R-:W-:Y:S01]  /*1a80*/  @!P3 IADD3 R98, R98, 0x4, RZ ;  /* 0x000000046262b810 */ /* 0x000fe20007ffe0ff */
[----:B------:R-:W-:Y:S05]  /*1a90*/  BRA.DIV ~URZ, `(.L_x_493) ;  /* 0x00002a227f007947 */ /* 0x000fea000b800000 */
[----:B------:R2:W3:Y:S02]  /*1aa0*/  SHFL.DOWN PT, R166, R169, 0x10, 0x1f ;  /* 0x0a001f00a9a67f89 */ /* 0x0004e400000e0000 */
.L_x_574:
[----:B------:R-:W-:Y:S05]  /*1ab0*/  BRA.DIV ~URZ, `(.L_x_494) ;  /* 0x00002a827f007947 */ /* 0x000fea000b800000 */
[----:B------:R-:W4:Y:S01]  /*1ac0*/  SHFL.DOWN PT, R93, R168, 0x10, 0x1f ;  /* 0x0a001f00a85d7f89 */ /* 0x000f2200000e0000 */
[----:B---3--:R-:W-:-:S05]  /*1ad0*/  FADD.FTZ R163, R166, R169 ;  /* 0x000000a9a6a37221 */ /* 0x008fca0000010000 */
[----:B-1----:R-:W1:Y:S01]  /*1ae0*/  SHFL.DOWN PT, R94, R163, 0x8, 0x1f ;  /* 0x09001f00a35e7f89 */ /* 0x002e6200000e0000 */
[----:B----4-:R-:W-:-:S05]  /*1af0*/  FADD.FTZ R93, R93, R168 ;  /* 0x000000a85d5d7221 */ /* 0x010fca0000010000 */
[----:B------:R-:W3:Y:S01]  /*1b00*/  SHFL.DOWN PT, R96, R93, 0x8, 0x1f ;  /* 0x09001f005d607f89 */ /* 0x000ee200000e0000 */
[----:B-1----:R-:W-:-:S05]  /*1b10*/  FADD.FTZ R94, R94, R163 ;  /* 0x000000a35e5e7221 */ /* 0x002fca0000010000 */
[----:B------:R-:W1:Y:S01]  /*1b20*/  SHFL.DOWN PT, R95, R94, 0x4, 0x1f ;  /* 0x08801f005e5f7f89 */ /* 0x000e6200000e0000 */
[----:B---3--:R-:W-:-:S05]  /*1b30*/  FADD.FTZ R96, R93, R96 ;  /* 0x000000605d607221 */ /* 0x008fca0000010000 */
[----:B------:R-:W3:Y:S01]  /*1b40*/  SHFL.DOWN PT, R97, R96, 0x4, 0x1f ;  /* 0x08801f0060617f89 */ /* 0x000ee200000e0000 */
[----:B-1----:R-:W-:-:S05]  /*1b50*/  FADD.FTZ R95, R94, R95 ;  /* 0x0000005f5e5f7221 */ /* 0x002fca0000010000 */
[----:B------:R-:W1:Y:S01]  /*1b60*/  SHFL.DOWN PT, R164, R95, 0x2, 0x1f ;  /* 0x08401f005fa47f89 */ /* 0x000e6200000e0000 */
[----:B---3--:R-:W-:-:S05]  /*1b70*/  FADD.FTZ R99, R96, R97 ;  /* 0x0000006160637221 */ /* 0x008fca0000010000 */
[----:B------:R-:W3:Y:S01]  /*1b80*/  SHFL.DOWN PT, R166, R99, 0x2, 0x1f ;  /* 0x08401f0063a67f89 */ /* 0x000ee200000e0000 */
[----:B-12---:R-:W-:Y:S02]  /*1b90*/  FADD.FTZ R169, R95, R164 ;  /* 0x000000a45fa97221 */ /* 0x006fe40000010000 */
[----:B---3--:R-:W-:-:S03]  /*1ba0*/  FADD.FTZ R97, R99, R166 ;  /* 0x000000a663617221 */ /* 0x008fc60000010000 */
[----:B------:R1:W2:Y:S04]  /*1bb0*/  SHFL.DOWN PT, R166, R169, 0x1, 0x1f ;  /* 0x08201f00a9a67f89 */ /* 0x0002a800000e0000 */
[----:B------:R1:W3:Y:S02]  /*1bc0*/  SHFL.DOWN PT, R164, R97, 0x1, 0x1f ;  /* 0x08201f0061a47f89 */ /* 0x0002e400000e0000 */
.L_x_575:
[----:B------:R-:W-:Y:S01]  /*1bd0*/  @!P4 LOP3.LUT R93, R92, 0x3, RZ, 0xc0, !PT ;  /* 0x000000035c5dc812 */ /* 0x000fe200078ec0ff */
[----:B--2---:R-:W-:Y:S01]  /*1be0*/  FADD.FTZ R96, R166, R169 ;  /* 0x000000a9a6607221 */ /* 0x004fe20000010000 */
[----:B------:R-:W-:Y:S01]  /*1bf0*/  ISETP.GE.AND P3, PT, R162, 0x1, PT ;  /* 0x00000001a200780c */ /* 0x000fe20003f66270 */
[----:B-1-3--:R-:W-:Y:S01]  /*1c00*/  FADD.FTZ R97, R164, R97 ;  /* 0x00000061a4617221 */ /* 0x00afe20000010000 */
[----:B------:R-:W-:Y:S01]  /*1c10*/  WARPSYNC 0xffffffff ;  /* 0xffffffff00007948 */ /* 0x000fe20003800000 */
[----:B------:R-:W-:Y:S01]  /*1c20*/  @!P4 IMAD.IADD R163, R98, 0x1, R93 ;  /* 0x0000000162a3c824 */ /* 0x000fe200078e025d */
[----:B------:R-:W-:Y:S01]  /*1c30*/  MOV R99, RZ ;  /* 0x000000ff00637202 */ /* 0x000fe20000000f00 */
[----:B------:R-:W-:Y:S03]  /*1c40*/  BSSY B0, `(.L_x_495) ;  /* 0x00000d8000007945 */ /* 0x000fe60003800000 */
[----:B------:R-:W-:Y:S05]  /*1c50*/  @!P4 STS.64 [R163.X8+0x3000], R96 ;  /* 0x00300060a300c388 */ /* 0x000fea0000008a00 */
[----:B------:R-:W-:-:S02]  /*1c60*/  @P3 IADD3 R162, R162, -0x1, RZ ;  /* 0xffffffffa2a23810 */ /* 0x000fc40007ffe0ff */
[----:B------:R-:W-:-:S03]  /*1c70*/  @P3 LOP3.LUT R92, R21, 0x7f, RZ, 0xc0, !PT ;  /* 0x0000007f155c3812 */ /* 0x000fc600078ec0ff */
[----:B------:R-:W-:-:S05]  /*1c80*/  @P3 IMAD R162, R162, c[0x0][0x168], RZ ;  /* 0x00005a00a2a23a24 */ /* 0x000fca00078e02ff */
[----:B------:R-:W-:-:S04]  /*1c90*/  @P3 SHF.R.S32.HI R93, RZ, 0x1f, R162 ;  /* 0x0000001fff5d3819 */ /* 0x000fc800000114a2 */
[----:B------:R-:W-:-:S04]  /*1ca0*/  @P3 LEA.HI R93, R93, R162, RZ, 0x3 ;  /* 0x000000a25d5d3211 */ /* 0x000fc800078f18ff */
[----:B------:R-:W-:Y:S01]  /*1cb0*/  @P3 LEA.HI.SX32 R99, R93, R92, 0x1d ;  /* 0x0000005c5d633211 */ /* 0x000fe200078feaff */
[----:B------:R-:W-:Y:S06]  /*1cc0*/  BAR.SYNC.DEFER_BLOCKING 0x0 ;  /* 0x0000000000007b1d */ /* 0x000fec0000010000 */
[----:B------:R-:W1:Y:S02]  /*1cd0*/  LDS.128 R92, [R98.X8+0x3000] ;  /* 0x00300000625c7984 */ /* 0x000e640000008c00 */
[----:B-1----:R-:W-:Y:S02]  /*1ce0*/  FADD.FTZ R97, RZ, R92 ;  /* 0x0000005cff617221 */ /* 0x002fe40000010000 */
[----:B------:R-:W-:-:S02]  /*1cf0*/  FADD.FTZ R92, RZ, R93 ;  /* 0x0000005dff5c7221 */ /* 0x000fc40000010000 */
[----:B------:R-:W-:Y:S02]  /*1d00*/  FADD.FTZ R97, R94, R97 ;  /* 0x000000615e617221 */ /* 0x000fe40000010000 */
[----:B------:R-:W-:Y:S02]  /*1d10*/  FADD.FTZ R96, R95, R92 ;  /* 0x0000005c5f607221 */ /* 0x000fe40000010000 */
[----:B------:R-:W1:Y:S02]  /*1d20*/  LDS.128 R92, [R98.X8+0x3010] ;  /* 0x00301000625c7984 */ /* 0x000e640000008c00 */
[----:B-1----:R-:W-:Y:S02]  /*1d30*/  FADD.FTZ R97, R97, R92 ;  /* 0x0000005c61617221 */ /* 0x002fe40000010000 */
[----:B------:R-:W-:Y:S02]  /*1d40*/  FADD.FTZ R96, R96, R93 ;  /* 0x0000005d60607221 */ /* 0x000fe40000010000 */
[----:B------:R-:W-:-:S02]  /*1d50*/  FADD.FTZ R94, R94, R97 ;  /* 0x000000615e5e7221 */ /* 0x000fc40000010000 */
[----:B------:R-:W-:Y:S02]  /*1d60*/  FADD.FTZ R95, R95, R96 ;  /* 0x000000605f5f7221 */ /* 0x000fe40000010000 */
[----:B------:R-:W-:Y:S02]  /*1d70*/  FMUL.FTZ R96, R94, c[0x0][0x1e0] ;  /* 0x000078005e607a20 */ /* 0x000fe40000410000 */
[----:B------:R-:W-:Y:S01]  /*1d80*/  FMUL.FTZ R162, R95, c[0x0][0x1e0] ;  /* 0x000078005fa27a20 */ /* 0x000fe20000410000 */
        /* <DEDUP_REMOVED lines=9> */
[----:B-----5:R-:W-:Y:S01]  /*1e20*/  PRMT R92, RZ, 0x5410, R68 ;  /* 0x00005410ff5c7816 */ /* 0x020fe20000000044 */
[----:B------:R-:W-:Y:S05]  /*1e30*/  BRA `(.L_x_499) ;  /* 0x000000b000007947 */ /* 0x000fea0003800000 */
.L_x_498:
        /* <DEDUP_REMOVED lines=9> */
[----:B-----5:R-:W-:-:S05]  /*1ed0*/  @P4 PRMT R93, RZ, 0x5410, R68 ;  /* 0x00005410ff5d4816 */ /* 0x020fca0000000044 */
[----:B------:R-:W-:Y:S02]  /*1ee0*/  @P4 FADD.FTZ R92, R92, R93 ;  /* 0x0000005d5c5c4221 */ /* 0x000fe40000010000 */
.L_x_499:
[----:B------:R-:W-:Y:S05]  /*1ef0*/  BSYNC B1 ;  /* 0x0000000000017941 */ /* 0x000fea0003800000 */
.L_x_497:
[----:B------:R-:W-:Y:S01]  /*1f00*/  @P3 FMUL.FTZ R93, R92, c[0x0][0x1ec] ;  /* 0x00007b005c5d3a20 */ /* 0x000fe20000410000 */
[----:B-----5:R-:W-:Y:S01]  /*1f10*/  @P3 LOP3.LUT P5, RZ, R106, 0xff, RZ, 0xc0, !PT ;  /* 0x000000ff6aff3812 */ /* 0x020fe200078ac0ff */
[----:B------:R-:W-:Y:S02]  /*1f20*/  BSSY B1, `(.L_x_500) ;  /* 0x0000015000017945 */ /* 0x000fe40003800000 */
[----:B------:R-:W-:-:S05]  /*1f30*/  @P3 FMUL.FTZ R93, R93, c[0x0][0x1e8] ;  /* 0x00007a005d5d3a20 */ /* 0x000fca0000410000 */
[----:B------:R-:W-:Y:S02]  /*1f40*/  @P3 FSEL R93, R93, RZ, P5 ;  /* 0x000000ff5d5d3208 */ /* 0x000fe40002800000 */
[----:B------:R-:W-:Y:S02]  /*1f50*/  ISETP.NE.U32.AND P5, PT, RZ, c[0x0][0x258], PT ;  /* 0x00009600ff007a0c */ /* 0x000fe40003fa5070 */
[----:B------:R-:W-:Y:S02]  /*1f60*/  @P3 F2FP.BF16.PACK_AB R93, RZ, R93 ;  /* 0x0000005dff5d323e */ /* 0x000fe400000010ff */
[----:B------:R-:W-:Y:S02]  /*1f70*/  ISETP.NE.AND.EX P5, PT, RZ, c[0x0][0x25c], PT, P5 ;  /* 0x00009700ff007a0c */ /* 0x000fe40003fa5350 */
[----:B------:R-:W-:-:S11]  /*1f80*/  @P3 PRMT R52, R93, 0x7610, R52 ;  /* 0x000076105d343816 */ /* 0x000fd60000000034 */
[----:B------:R-:W-:-:S04]  /*1f90*/  @P5 F2FP.BF16.PACK_AB R92, RZ, R92 ;  /* 0x0000005cff5c523e */ /* 0x000fc800000010ff */
[----:B------:R-:W-:Y:S01]  /*1fa0*/  @P5 PRMT R84, R92, 0x7610, R84 ;  /* 0x000076105c545816 */ /* 0x000fe20000000054 */
[----:B------:R-:W-:Y:S05]  /*1fb0*/  @P2 BRA `(.L_x_501) ;  /* 0x0000004000002947 */ /* 0x000fea0003800000 */
[----:B------:R-:W-:Y:S01]  /*1fc0*/  IMAD.MOV.U32 R92, RZ, RZ, RZ ;  /* 0x000000ffff5c7224 */ /* 0x000fe200078e00ff */
[----:B------:R-:W-:Y:S05]  /*1fd0*/  @!P4 BRA `(.L_x_502) ;  /* 0x000000900000c947 */ /* 0x000fea0003800000 */
[----:B------:R-:W-:Y:S01]  /*1fe0*/  PRMT R92, RZ, 0x7610, R68 ;  /* 0x00007610ff5c7816 */ /* 0x000fe20000000044 */
[----:B------:R-:W-:Y:S05]  /*1ff0*/  BRA `(.L_x_502) ;  /* 0x0000007000007947 */ /* 0x000fea0003800000 */
.L_x_501:
[----:B------:R-:W-:-:S04]  /*2000*/  ISETP.NE.AND P6, PT, R16, RZ, PT ;  /* 0x000000ff1000720c */ /* 0x000fc80003fc5270 */
[----:B------:R-:W-:-:S05]  /*2010*/  FSEL R93, R96, RZ, !P6 ;  /* 0x000000ff605d7208 */ /* 0x000fca0007000000 */
[----:B------:R-:W-:-:S04]  /*2020*/  FFMA.FTZ R93, R159, R162, R93 ;  /* 0x000000a29f5d7223 */ /* 0x000fc8000001005d */
[----:B------:R-:W-:Y:S01]  /*2030*/  FADD.FTZ R92, R158, -R93 ;  /* 0x8000005d9e5c7221 */ /* 0x000fe20000010000 */
[----:B------:R-:W-:-:S03]  /*2040*/  @P4 PRMT R93, RZ, 0x7610, R68 ;  /* 0x00007610ff5d4816 */ /* 0x000fc60000000044 */
[----:B------:R-:W-:-:S04]  /*2050*/  FMUL.FTZ R92, R105, R92 ;  /* 0x0000005c695c7220 */ /* 0x000fc80000410000 */
[----:B------:R-:W-:Y:S02]  /*2060*/  @P4 FADD.FTZ R92, R92, R93 ;  /* 0x0000005d5c5c4221 */ /* 0x000fe40000010000 */
.L_x_502:
[----:B------:R-:W-:Y:S05]  /*2070*/  BSYNC B1 ;  /* 0x0000000000017941 */ /* 0x000fea0003800000 */
.L_x_500:
[----:B------:R-:W-:Y:S01]  /*2080*/  @P3 FMUL.FTZ R93, R92, c[0x0][0x1ec] ;  /* 0x00007b005c5d3a20 */ /* 0x000fe20000410000 */
[----:B------:R-:W-:Y:S01]  /*2090*/  @P3 LOP3.LUT P6, RZ, R106, 0xff00, RZ, 0xc0, !PT ;  /* 0x0000ff006aff3812 */ /* 0x000fe200078cc0ff */
[----:B------:R-:W-:Y:S01]  /*20a0*/  BSSY B1, `(.L_x_503) ;  /* 0x0000013000017945 */ /* 0x000fe20003800000 */
[----:B------:R-:W-:Y:S01]  /*20b0*/  @P5 F2FP.BF16.PACK_AB R92, RZ, R92 ;  /* 0x0000005cff5c523e */ /* 0x000fe200000010ff */
[----:B------:R-:W-:-:S03]  /*20c0*/  @P3 FMUL.FTZ R93, R93, c[0x0][0x1e8] ;  /* 0x00007a005d5d3a20 */ /* 0x000fc60000410000 */
[----:B------:R-:W-:Y:S02]  /*20d0*/  @P5 PRMT R84, R84, 0x5410, R92 ;  /* 0x0000541054545816 */ /* 0x000fe4000000005c */
[----:B------:R-:W-:-:S04]  /*20e0*/  @P3 FSEL R93, R93, RZ, P6 ;  /* 0x000000ff5d5d3208 */ /* 0x000fc80003000000 */
[----:B------:R-:W-:-:S04]  /*20f0*/  @P3 F2FP.BF16.PACK_AB R93, RZ, R93 ;  /* 0x0000005dff5d323e */ /* 0x000fc800000010ff */
[----:B------:R-:W-:Y:S01]  /*2100*/  @P3 PRMT R52, R52, 0x5410, R93 ;  /* 0x0000541034343816 */ /* 0x000fe2000000005d */
[----:B------:R-:W-:Y:S05]  /*2110*/  @P2 BRA `(.L_x_504) ;  /* 0x0000004000002947 */ /* 0x000fea0003800000 */
[----:B------:R-:W-:Y:S01]  /*2120*/  HFMA2.MMA R92, -RZ, RZ, 0, 0 ;  /* 0x00000000ff5c7435 */ /* 0x000fe200000001ff */
[----:B------:R-:W-:Y:S05]  /*2130*/  @!P4 BRA `(.L_x_505) ;  /* 0x000000900000c947 */ /* 0x000fea0003800000 */
[----:B------:R-:W-:Y:S01]  /*2140*/  PRMT R92, RZ, 0x5410, R69 ;  /* 0x00005410ff5c7816 */ /* 0x000fe20000000045 */
[----:B------:R-:W-:Y:S05]  /*2150*/  BRA `(.L_x_505) ;  /* 0x0000007000007947 */ /* 0x000fea0003800000 */
.L_x_504:
[----:B------:R-:W-:-:S04]  /*2160*/  ISETP.NE.AND P6, PT, R16, RZ, PT ;  /* 0x000000ff1000720c */ /* 0x000fc80003fc5270 */
[----:B------:R-:W-:-:S05]  /*2170*/  FSEL R93, R96, RZ, !P6 ;  /* 0x000000ff605d7208 */ /* 0x000fca0007000000 */
[----:B------:R-:W-:-:S04]  /*2180*/  FFMA.FTZ R93, R157, R162, R93 ;  /* 0x000000a29d5d7223 */ /* 0x000fc8000001005d */
[----:B------:R-:W-:Y:S01]  /*2190*/  FADD.FTZ R92, R156, -R93 ;  /* 0x8000005d9c5c7221 */ /* 0x000fe20000010000 */
[----:B------:R-:W-:-:S03]  /*21a0*/  @P4 PRMT R93, RZ, 0x5410, R69 ;  /* 0x00005410ff5d4816 */ /* 0x000fc60000000045 */
[----:B------:R-:W-:-:S04]  /*21b0*/  FMUL.FTZ R92, R105, R92 ;  /* 0x0000005c695c7220 */ /* 0x000fc80000410000 */
[----:B------:R-:W-:Y:S02]  /*21c0*/  @P4 FADD.FTZ R92, R92, R93 ;  /* 0x0000005d5c5c4221 */ /* 0x000fe40000010000 */
.L_x_505:
[----:B------:R-:W-:Y:S05]  /*21d0*/  BSYNC B1 ;  /* 0x0000000000017941 */ /* 0x000fea0003800000 */
.L_x_503:
        /* <DEDUP_REMOVED lines=10> */
[----:B------:R-:W-:Y:S01]  /*2280*/  IMAD.MOV.U32 R92, RZ, RZ, RZ ;  /* 0x000000ffff5c7224 */ /* 0x000fe200078e00ff */
[----:B------:R-:W-:Y:S05]  /*2290*/  @!P4 BRA `(.L_x_508) ;  /* 0x000000900000c947 */ /* 0x000fea0003800000 */
[----:B------:R-:W-:Y:S01]  /*22a0*/  PRMT R92, RZ, 0x7610, R69 ;  /* 0x00007610ff5c7816 */ /* 0x000fe20000000045 */
[----:B------:R-:W-:Y:S05]  /*22b0*/  BRA `(.L_x_508) ;  /* 0x0000007000007947 */ /* 0x000fea0003800000 */
.L_x_507:
[----:B------:R-:W-:-:S04]  /*22c0*/  ISETP.NE.AND P6, PT, R16, RZ, PT ;  /* 0x000000ff1000720c */ /* 0x000fc80003fc5270 */
[----:B------:R-:W-:-:S05]  /*22d0*/  FSEL R93, R96, RZ, !P6 ;  /* 0x000000ff605d7208 */ /* 0x000fca0007000000 */
[----:B------:R-:W-:-:S04]  /*22e0*/  FFMA.FTZ R93, R155, R162, R93 ;  /* 0x000000a29b5d7223 */ /* 0x000fc8000001005d */
[----:B------:R-:W-:Y:S01]  /*22f0*/  FADD.FTZ R92, R154, -R93 ;  /* 0x8000005d9a5c7221 */ /* 0x000fe20000010000 */
[----:B------:R-:W-:-:S03]  /*2300*/  @P4 PRMT R93, RZ, 0x7610, R69 ;  /* 0x00007610ff5d4816 */ /* 0x000fc60000000045 */
[----:B------:R-:W-:-:S04]  /*2310*/  FMUL.FTZ R92, R105, R92 ;  /* 0x0000005c695c7220 */ /* 0x000fc80000410000 */
[----:B------:R-:W-:Y:S02]  /*2320*/  @P4 FADD.FTZ R92, R92, R93 ;  /* 0x0000005d5c5c4221 */ /* 0x000fe40000010000 */
.L_x_508:
[----:B------:R-:W-:Y:S05]  /*2330*/  BSYNC B1 ;  /* 0x0000000000017941 */ /* 0x000fea0003800000 */
.L_x_506:
        /* <DEDUP_REMOVED lines=14> */
.L_x_510:
[----:B------:R-:W-:-:S04]  /*2420*/  ISETP.NE.AND P6, PT, R16, RZ, PT ;  /* 0x000000ff1000720c */ /* 0x000fc80003fc5270 */
[----:B------:R-:W-:-:S05]  /*2430*/  FSEL R93, R96, RZ, !P6 ;  /* 0x000000ff605d7208 */ /* 0x000fca0007000000 */
[----:B------:R-:W-:-:S04]  /*2440*/  FFMA.FTZ R93, R153, R162, R93 ;  /* 0x000000a2995d7223 */ /* 0x000fc8000001005d */
[----:B------:R-:W-:Y:S01]  /*2450*/  FADD.FTZ R92, R152, -R93 ;  /* 0x8000005d985c7221 */ /* 0x000fe20000010000 */
[----:B------:R-:W-:-:S03]  /*2460*/  @P4 PRMT R93, RZ, 0x5410, R70 ;  /* 0x00005410ff5d4816 */ /* 0x000fc60000000046 */
[----:B------:R-:W-:-:S04]  /*2470*/  FMUL.FTZ R92, R105, R92 ;  /* 0x0000005c695c7220 */ /* 0x000fc80000410000 */
[----:B------:R-:W-:Y:S02]  /*2480*/  @P4 FADD.FTZ R92, R92, R93 ;  /* 0x0000005d5c5c4221 */ /* 0x000fe40000010000 */
.L_x_511:
[----:B------:R-:W-:Y:S05]  /*2490*/  BSYNC B1 ;  /* 0x0000000000017941 */ /* 0x000fea0003800000 */
.L_x_509:
        /* <DEDUP_REMOVED lines=10> */
[----:B------:R-:W-:Y:S01]  /*2540*/  MOV R92, RZ ;  /* 0x000000ff005c7202 */ /* 0x000fe20000000f00 */
[----:B------:R-:W-:Y:S05]  /*2550*/  @!P4 BRA `(.L_x_514) ;  /* 0x000000900000c947 */ /* 0x000fea0003800000 */
[----:B------:R-:W-:Y:S01]  /*2560*/  PRMT R92, RZ, 0x7610, R70 ;  /* 0x00007610ff5c7816 */ /* 0x000fe20000000046 */
[----:B------:R-:W-:Y:S05]  /*2570*/  BRA `(.L_x_514) ;  /* 0x0000007000007947 */ /* 0x000fea0003800000 */
.L_x_513:
[----:B------:R-:W-:-:S04]  /*2580*/  ISETP.NE.AND P6, PT, R16, RZ, PT ;  /* 0x000000ff1000720c */ /* 0x000fc80003fc5270 */
[----:B------:R-:W-:-:S05]  /*2590*/  FSEL R93, R96, RZ, !P6 ;  /* 0x000000ff605d7208 */ /* 0x000fca0007000000 */
[----:B------:R-:W-:-:S04]  /*25a0*/  FFMA.FTZ R93, R151, R162, R93 ;  /* 0x000000a2975d7223 */ /* 0x000fc8000001005d */
[----:B------:R-:W-:Y:S01]  /*25b0*/  FADD.FTZ R92, R150, -R93 ;  /* 0x8000005d965c7221 */ /* 0x000fe20000010000 */
[----:B------:R-:W-:-:S03]  /*25c0*/  @P4 PRMT R93, RZ, 0x7610, R70 ;  /* 0x00007610ff5d4816 */ /* 0x000fc60000000046 */
[----:B------:R-:W-:-:S04]  /*25d0*/  FMUL.FTZ R92, R105, R92 ;  /* 0x0000005c695c7220 */ /* 0x000fc80000410000 */
[----:B------:R-:W-:Y:S02]  /*25e0*/  @P4 FADD.FTZ R92, R92, R93 ;  /* 0x0000005d5c5c4221 */ /* 0x000fe40000010000 */
.L_x_514:
[----:B------:R-:W-:Y:S05]  /*25f0*/  BSYNC B1 ;  /* 0x0000000000017941 */ /* 0x000fea0003800000 */
.L_x_512:
        /* <DEDUP_REMOVED lines=14> */
.L_x_516:
[----:B------:R-:W-:-:S04]  /*26e0*/  ISETP.NE.AND P6, PT, R16, RZ, PT ;  /* 0x000000ff1000720c */ /* 0x000fc80003fc5270 */
[----:B------:R-:W-:-:S05]  /*26f0*/  FSEL R93, R96, RZ, !P6 ;  /* 0x000000ff605d7208 */ /* 0x000fca0007000000 */
[----:B------:R-:W-:-:S04]  /*2700*/  FFMA.FTZ R93, R149, R162, R93 ;  /* 0x000000a2955d7223 */ /* 0x000fc8000001005d */
[----:B------:R-:W-:Y:S01]  /*2710*/  FADD.FTZ R92, R148, -R93 ;  /* 0x8000005d945c7221 */ /* 0x000fe20000010000 */
[----:B------:R-:W-:-:S03]  /*2720*/  @P4 PRMT R93, RZ, 0x5410, R71 ;  /* 0x00005410ff5d4816 */ /* 0x000fc60000000047 */
[----:B------:R-:W-:-:S04]  /*2730*/  FMUL.FTZ R92, R105, R92 ;  /* 0x0000005c695c7220 */ /* 0x000fc80000410000 */
[----:B------:R-:W-:Y:S02]  /*2740*/  @P4 FADD.FTZ R92, R92, R93 ;  /* 0x0000005d5c5c4221 */ /* 0x000fe40000010000 */
.L_x_517:
[----:B------:R-:W-:Y:S05]  /*2750*/  BSYNC B1 ;  /* 0x0000000000017941 */ /* 0x000fea0003800000 */
.L_x_515:
        /* <DEDUP_REMOVED lines=14> */
.L_x_519:
[----:B------:R-:W-:-:S04]  /*2840*/  ISETP.NE.AND P6, PT, R16, RZ, PT ;  /* 0x000000ff1000720c */ /* 0x000fc80003fc5270 */
[----:B------:R-:W-:-:S05]  /*2850*/  FSEL R93, R96, RZ, !P6 ;  /* 0x000000ff605d7208 */ /* 0x000fca0007000000 */
[----:B------:R-:W-:-:S04]  /*2860*/  FFMA.FTZ R93, R147, R162, R93 ;  /* 0x000000a2935d7223 */ /* 0x000fc8000001005d */
[----:B------:R-:W-:Y:S01]  /*2870*/  FADD.FTZ R92, R114, -R93 ;  /* 0x8000005d725c7221 */ /* 0x000fe20000010000 */
[----:B------:R-:W-:-:S03]  /*2880*/  @P4 PRMT R93, RZ, 0x7610, R71 ;  /* 0x00007610ff5d4816 */ /* 0x000fc60000000047 */
[----:B------:R-:W-:-:S04]  /*2890*/  FMUL.FTZ R92, R105, R92 ;  /* 0x0000005c695c7220 */ /* 0x000fc80000410000 */
[----:B------:R-:W-:Y:S02]  /*28a0*/  @P4 FADD.FTZ R92, R92, R93 ;  /* 0x0000005d5c5c4221 */ /* 0x000fe40000010000 */
.L_x_520:
[----:B------:R-:W-:Y:S05]  /*28b0*/  BSYNC B1 ;  /* 0x0000000000017941 */ /* 0x000fea0003800000 */
.L_x_518:
[----:B------:R-:W-:Y:S01]  /*28c0*/  @P3 FMUL.FTZ R93, R92, c[0x0][0x1ec] ;  /* 0x00007b005c5d3a20 */ /* 0x000fe20000410000 */
[----:B------:R-:W-:Y:S02]  /*28d0*/  @P3 LOP3.LUT P4, RZ, R107, 0xff000000, RZ, 0xc0, !PT ;  /* 0xff0000006bff3812 */ /* 0x000fe4000788c0ff */
[----:B------:R-:W-:Y:S01]  /*28e0*/  @P5 F2FP.BF16.PACK_AB R92, RZ, R92 ;  /* 0x0000005cff5c523e */ /* 0x000fe200000010ff */
[----:B------:R-:W-:Y:S01]  /*28f0*/  @P3 FMUL.FTZ R93, R93, c[0x0][0x1e8] ;  /* 0x00007a005d5d3a20 */ /* 0x000fe20000410000 */
[----:B------:R-:W-:Y:S02]  /*2900*/  @P5 MOV R94, 0x10 ;  /* 0x00000010005e5802 */ /* 0x000fe40000000f00 */
[----:B------:R-:W-:Y:S01]  /*2910*/  @P5 PRMT R87, R87, 0x5410, R92 ;  /* 0x0000541057575816 */ /* 0x000fe2000000005c */
[----:B------:R-:W-:Y:S01]  /*2920*/  @P3 IMAD.MOV.U32 R92, RZ, RZ, 0x10 ;  /* 0x00000010ff5c3424 */ /* 0x000fe200078e00ff */
[----:B------:R-:W-:Y:S01]  /*2930*/  @P3 FSEL R93, R93, RZ, P4 ;  /* 0x000000ff5d5d3208 */ /* 0x000fe20002000000 */
[C---:B------:R-:W-:Y:S01]  /*2940*/  @P5 IMAD.WIDE.U32 R94, R113.reuse, R94, c[0x0][0x258] ;  /* 0x00009600715e5625 */ /* 0x040fe200078e005e */
[----:B------:R-:W-:-:S02]  /*2950*/  IADD3 R113, R113, 0x80, RZ ;  /* 0x0000008071717810 */ /* 0x000fc40007ffe0ff */
[----:B------:R-:W-:Y:S02]  /*2960*/  @P3 F2FP.BF16.PACK_AB R93, RZ, R93 ;  /* 0x0000005dff5d323e */ /* 0x000fe400000010ff */
[----:B------:R1:W-:Y:S02]  /*2970*/  @P5 STG.E.128 [R94.64], R84 ;  /* 0x000000545e005986 */ /* 0x0003e4000c101d04 */
[----:B------:R-:W-:Y:S01]  /*2980*/  @P3 PRMT R55, R55, 0x5410, R93 ;  /* 0x0000541037373816 */ /* 0x000fe2000000005d */
[C---:B------:R-:W-:Y:S01]  /*2990*/  @P3 IMAD.WIDE.U32 R92, R99.reuse, R92, c[0x0][0x248] ;  /* 0x00009200635c3625 */ /* 0x040fe200078e005c */
[----:B------:R-:W-:-:S04]  /*29a0*/  IADD3 R99, R99, 0x80, RZ ;  /* 0x0000008063637810 */ /* 0x000fc80007ffe0ff */
[----:B------:R1:W-:Y:S03]  /*29b0*/  @P3 STG.E.128 [R92.64], R52 ;  /* 0x000000345c003986 */ /* 0x0003e6000c101d04 */
.L_x_496:
[----:B------:R-:W-:Y:S05]  /*29c0*/  BSYNC B0 ;  /* 0x0000000000007941 */ /* 0x000fea0003800000 */
.L_x_495:
[----:B------:R-:W-:Y:S01]  /*29d0*/  BSSY B0, `(.L_x_521) ;  /* 0x00000c4000007945 */ /* 0x000fe20003800000 */
[----:B------:R-:W-:Y:S05]  /*29e0*/  @!P1 BRA `(.L_x_522) ;  /* 0x00000c2000009947 */ /* 0x000fea0003800000 */
[----:B------:R-:W-:Y:S01]  /*29f0*/  BSSY B1, `(.L_x_523) ;  /* 0x0000015000017945 */ /* 0x000fe20003800000 */
[----:B------:R-:W-:Y:S05]  /*2a00*/  @P2 BRA `(.L_x_524) ;  /* 0x0000008000002947 */ /* 0x000fea0003800000 */
[----:B------:R-:W-:Y:S01]  /*2a10*/  ULDC.64 UR6, c[0x0][0x218] ;  /* 0x0000860000067ab9 */ /* 0x000fe20000000a00 */
[----:B-1----:R-:W-:Y:S01]  /*2a20*/  IMAD.MOV.U32 R92, RZ, RZ, RZ ;  /* 0x000000ffff5c7224 */ /* 0x002fe200078e00ff */
[----:B------:R-:W-:-:S04]  /*2a30*/  UISETP.NE.U32.AND UP0, UPT, URZ, UR6, UPT ;  /* 0x000000063f00728c */ /* 0x000fc8000bf05070 */
[----:B------:R-:W-:-:S06]  /*2a40*/  UISETP.NE.AND.EX UP0, UPT, URZ, UR7, UPT, UP0 ;  /* 0x000000073f00728c */ /* 0x000fcc000bf05300 */
[----:B------:R-:W-:-:S13]  /*2a50*/  PLOP3.LUT P4, PT, PT, PT, UP0, 0x80, 0x0 ;  /* 0x000000000000781c */ /* 0x000fda0003f8f008 */
[----:B------:R-:W-:Y:S05]  /*2a60*/  @!P4 BRA `(.L_x_525) ;  /* 0x000000d00000c947 */ /* 0x000fea0003800000 */
[----:B-----5:R-:W-:Y:S01]  /*2a70*/  PRMT R92, RZ, 0x5410, R24 ;  /* 0x00005410ff5c7816 */ /* 0x020fe20000000018 */
[----:B------:R-:W-:Y:S05]  /*2a80*/  BRA `(.L_x_525) ;  /* 0x000000b000007947 */ /* 0x000fea0003800000 */
.L_x_524:
[----:B------:R-:W-:Y:S01]  /*2a90*/  ULDC.64 UR6, c[0x0][0x218] ;  /* 0x0000860000067ab9 */ /* 0x000fe20000000a00 */
[----:B------:R-:W-:Y:S01]  /*2aa0*/  ISETP.NE.AND P4, PT, R16, RZ, PT ;  /* 0x000000ff1000720c */ /* 0x000fe20003f85270 */
[----:B------:R-:W-:-:S03]  /*2ab0*/  UISETP.NE.U32.AND UP0, UPT, URZ, UR6, UPT ;  /* 0x000000063f00728c */ /* 0x000fc6000bf05070 */
[----:B-1----:R-:W-:Y:S01]  /*2ac0*/  FSEL R93, R96, RZ, !P4 ;  /* 0x000000ff605d7208 */ /* 0x002fe20006000000 */
[----:B------:R-:W-:-:S04]  /*2ad0*/  UISETP.NE.AND.EX UP0, UPT, URZ, UR7, UPT, UP0 ;  /* 0x000000073f00728c */ /* 0x000fc8000bf05300 */
[----:B------:R-:W-:Y:S02]  /*2ae0*/  FFMA.FTZ R93, R117, R162, R93 ;  /* 0x000000a2755d7223 */ /* 0x000fe4000001005d */
[----:B------:R-:W-:Y:S02]  /*2af0*/  PLOP3.LUT P4, PT, PT, PT, UP0, 0x80, 0x0 ;  /* 0x000000000000781c */ /* 0x000fe40003f8f008 */
[----:B------:R-:W-:-:S04]  /*2b00*/  FADD.FTZ R92, R118, -R93 ;  /* 0x8000005d765c7221 */ /* 0x000fc80000010000 */
[----:B------:R-:W-:-:S07]  /*2b10*/  FMUL.FTZ R92, R105, R92 ;  /* 0x0000005c695c7220 */ /* 0x000fce0000410000 */
[----:B-----5:R-:W-:-:S05]  /*2b20*/  @P4 PRMT R93, RZ, 0x5410, R24 ;  /* 0x00005410ff5d4816 */ /* 0x020fca0000000018 */
[----:B------:R-:W-:Y:S02]  /*2b30*/  @P4 FADD.FTZ R92, R92, R93 ;  /* 0x0000005d5c5c4221 */ /* 0x000fe40000010000 */
.L_x_525:
[----:B------:R-:W-:Y:S05]  /*2b40*/  BSYNC B1 ;  /* 0x0000000000017941 */ /* 0x000fea0003800000 */
.L_x_523:
        /* <DEDUP_REMOVED lines=12> */
[----:B------:R-:W-:Y:S01]  /*2c10*/  HFMA2.MMA R92, -RZ, RZ, 0, 0 ;  /* 0x00000000ff5c7435 */ /* 0x000fe200000001ff */
[----:B------:R-:W-:Y:S05]  /*2c20*/  @!P4 BRA `(.L_x_528) ;  /* 0x000000900000c947 */ /* 0x000fea0003800000 */
[----:B------:R-:W-:Y:S01]  /*2c30*/  PRMT R92, RZ, 0x7610, R24 ;  /* 0x00007610ff5c7816 */ /* 0x000fe20000000018 */
[----:B------:R-:W-:Y:S05]  /*2c40*/  BRA `(.L_x_528) ;  /* 0x0000007000007947 */ /* 0x000fea0003800000 */
.L_x_527:
[----:B------:R-:W-:-:S04]  /*2c50*/  ISETP.NE.AND P6, PT, R16, RZ, PT ;  /* 0x000000ff1000720c */ /* 0x000fc80003fc5270 */
[----:B------:R-:W-:-:S05]  /*2c60*/  FSEL R93, R96, RZ, !P6 ;  /* 0x000000ff605d7208 */ /* 0x000fca0007000000 */
[----:B------:R-:W-:Y:S01]  /*2c70*/  FFMA.FTZ R92, R116, R162, R93 ;  /* 0x000000a2745c7223 */ /* 0x000fe2000001005d */
[----:B------:R-:W-:-:S03]  /*2c80*/  @P4 PRMT R93, RZ, 0x7610, R24 ;  /* 0x00007610ff5d4816 */ /* 0x000fc60000000018 */
[----:B------:R-:W-:-:S04]  /*2c90*/  FADD.FTZ R92, R121, -R92 ;  /* 0x8000005c795c7221 */ /* 0x000fc80000010000 */
[----:B------:R-:W-:-:S04]  /*2ca0*/  FMUL.FTZ R92, R105, R92 ;  /* 0x0000005c695c7220 */ /* 0x000fc80000410000 */
[----:B------:R-:W-:Y:S02]  /*2cb0*/  @P4 FADD.FTZ R92, R92, R93 ;  /* 0x0000005d5c5c4221 */ /* 0x000fe40000010000 */
.L_x_528:
[----:B------:R-:W-:Y:S05]  /*2cc0*/  BSYNC B1 ;  /* 0x0000000000017941 */ /* 0x000fea0003800000 */
.L_x_526:
        /* <DEDUP_REMOVED lines=14> */
.L_x_530:
[----:B------:R-:W-:-:S04]  /*2db0*/  ISETP.NE.AND P6, PT, R16, RZ, PT ;  /* 0x000000ff1000720c */ /* 0x000fc80003fc5270 */
[----:B------:R-:W-:-:S05]  /*2dc0*/  FSEL R93, R96, RZ, !P6 ;  /* 0x000000ff605d7208 */ /* 0x000fca0007000000 */
[----:B------:R-:W-:-:S04]  /*2dd0*/  FFMA.FTZ R93, R119, R162, R93 ;  /* 0x000000a2775d7223 */ /* 0x000fc8000001005d */
[----:B------:R-:W-:Y:S01]  /*2de0*/  FADD.FTZ R92, R122, -R93 ;  /* 0x8000005d7a5c7221 */ /* 0x000fe20000010000 */
[----:B------:R-:W-:-:S03]  /*2df0*/  @P4 PRMT R93, RZ, 0x5410, R25 ;  /* 0x00005410ff5d4816 */ /* 0x000fc60000000019 */
[----:B------:R-:W-:-:S04]  /*2e00*/  FMUL.FTZ R92, R105, R92 ;  /* 0x0000005c695c7220 */ /* 0x000fc80000410000 */
[----:B------:R-:W-:Y:S02]  /*2e10*/  @P4 FADD.FTZ R92, R92, R93 ;  /* 0x0000005d5c5c4221 */ /* 0x000fe40000010000 */
.L_x_531:
[----:B------:R-:W-:Y:S05]  /*2e20*/  BSYNC B1 ;  /* 0x0000000000017941 */ /* 0x000fea0003800000 */
.L_x_529:
        /* <DEDUP_REMOVED lines=14> */
.L_x_533:
[----:B------:R-:W-:-:S04]  /*2f10*/  ISETP.NE.AND P6, PT, R16, RZ, PT ;  /* 0x000000ff1000720c */ /* 0x000fc80003fc5270 */
[----:B------:R-:W-:-:S05]  /*2f20*/  FSEL R93, R96, RZ, !P6 ;  /* 0x000000ff605d7208 */ /* 0x000fca0007000000 */
[----:B------:R-:W-:Y:S01]  /*2f30*/  FFMA.FTZ R92, R120, R162, R93 ;  /* 0x000000a2785c7223 */ /* 0x000fe2000001005d */
[----:B------:R-:W-:-:S03]  /*2f40*/  @P4 PRMT R93, RZ, 0x7610, R25 ;  /* 0x00007610ff5d4816 */ /* 0x000fc60000000019 */
[----:B------:R-:W-:-:S04]  /*2f50*/  FADD.FTZ R92, R125, -R92 ;  /* 0x8000005c7d5c7221 */ /* 0x000fc80000010000 */
[----:B------:R-:W-:-:S04]  /*2f60*/  FMUL.FTZ R92, R105, R92 ;  /* 0x0000005c695c7220 */ /* 0x000fc80000410000 */
[----:B------:R-:W-:Y:S02]  /*2f70*/  @P4 FADD.FTZ R92, R92, R93 ;  /* 0x0000005d5c5c4221 */ /* 0x000fe40000010000 */
.L_x_534:
[----:B------:R-:W-:Y:S05]  /*2f80*/  BSYNC B1 ;  /* 0x0000000000017941 */ /* 0x000fea0003800000 */
.L_x_532:
        /* <DEDUP_REMOVED lines=14> */
.L_x_536:
[----:B------:R-:W-:-:S04]  /*3070*/  ISETP.NE.AND P6, PT, R16, RZ, PT ;  /* 0x000000ff1000720c */ /* 0x000fc80003fc5270 */
[----:B------:R-:W-:-:S05]  /*3080*/  FSEL R93, R96, RZ, !P6 ;  /* 0x000000ff605d7208 */ /* 0x000fca0007000000 */
[----:B------:R-:W-:-:S04]  /*3090*/  FFMA.FTZ R93, R123, R162, R93 ;  /* 0x000000a27b5d7223 */ /* 0x000fc8000001005d */
[----:B------:R-:W-:Y:S01]  /*30a0*/  FADD.FTZ R92, R124, -R93 ;  /* 0x8000005d7c5c7221 */ /* 0x000fe20000010000 */
[----:B------:R-:W-:-:S03]  /*30b0*/  @P4 PRMT R93, RZ, 0x5410, R26 ;  /* 0x00005410ff5d4816 */ /* 0x000fc6000000001a */
[----:B------:R-:W-:-:S04]  /*30c0*/  FMUL.FTZ R92, R105, R92 ;  /* 0x0000005c695c7220 */ /* 0x000fc80000410000 */
[----:B------:R-:W-:Y:S02]  /*30d0*/  @P4 FADD.FTZ R92, R92, R93 ;  /* 0x0000005d5c5c4221 */ /* 0x000fe40000010000 */
.L_x_537:
[----:B------:R-:W-:Y:S05]  /*30e0*/  BSYNC B1 ;  /* 0x0000000000017941 */ /* 0x000fea0003800000 */
.L_x_535:
        /* <DEDUP_REMOVED lines=14> */
.L_x_539:
[----:B------:R-:W-:-:S04]  /*31d0*/  ISETP.NE.AND P6, PT, R16, RZ, PT ;  /* 0x000000ff1000720c */ /* 0x000fc80003fc5270 */
[----:B------:R-:W-:-:S05]  /*31e0*/  FSEL R93, R96, RZ, !P6 ;  /* 0x000000ff605d7208 */ /* 0x000fca0007000000 */
[----:B------:R-:W-:Y:S01]  /*31f0*/  FFMA.FTZ R92, R126, R162, R93 ;  /* 0x000000a27e5c7223 */ /* 0x000fe2000001005d */
[----:B------:R-:W-:-:S03]  /*3200*/  @P4 PRMT R93, RZ, 0x7610, R26 ;  /* 0x00007610ff5d4816 */ /* 0x000fc6000000001a */
[----:B------:R-:W-:-:S04]  /*3210*/  FADD.FTZ R92, R127, -R92 ;  /* 0x8000005c7f5c7221 */ /* 0x000fc80000010000 */
[----:B------:R-:W-:-:S04]  /*3220*/  FMUL.FTZ R92, R105, R92 ;  /* 0x0000005c695c7220 */ /* 0x000fc80000410000 */
[----:B------:R-:W-:Y:S02]  /*3230*/  @P4 FADD.FTZ R92, R92, R93 ;  /* 0x0000005d5c5c4221 */ /* 0x000fe40000010000 */
.L_x_540:
[----:B------:R-:W-:Y:S05]  /*3240*/  BSYNC B1 ;  /* 0x0000000000017941 */ /* 0x000fea0003800000 */
.L_x_538:
        /* <DEDUP_REMOVED lines=14> */
.L_x_542:
[----:B------:R-:W-:-:S04]  /*3330*/  ISETP.NE.AND P6, PT, R16, RZ, PT ;  /* 0x000000ff1000720c */ /* 0x000fc80003fc5270 */
[----:B------:R-:W-:-:S05]  /*3340*/  FSEL R93, R96, RZ, !P6 ;  /* 0x000000ff605d7208 */ /* 0x000fca0007000000 */
[----:B------:R-:W-:-:S04]  /*3350*/  FFMA.FTZ R93, R129, R162, R93 ;  /* 0x000000a2815d7223 */ /* 0x000fc8000001005d */
[----:B------:R-:W-:Y:S01]  /*3360*/  FADD.FTZ R92, R128, -R93 ;  /* 0x8000005d805c7221 */ /* 0x000fe20000010000 */
[----:B------:R-:W-:-:S03]  /*3370*/  @P4 PRMT R93, RZ, 0x5410, R27 ;  /* 0x00005410ff5d4816 */ /* 0x000fc6000000001b */
[----:B------:R-:W-:-:S04]  /*3380*/  FMUL.FTZ R92, R105, R92 ;  /* 0x0000005c695c7220 */ /* 0x000fc80000410000 */
[----:B------:R-:W-:Y:S02]  /*3390*/  @P4 FADD.FTZ R92, R92, R93 ;  /* 0x0000005d5c5c4221 */ /* 0x000fe40000010000 */
.L_x_543:
[----:B------:R-:W-:Y:S05]  /*33a0*/  BSYNC B1 ;  /* 0x0000000000017941 */ /* 0x000fea0003800000 */
.L_x_541:
        /* <DEDUP_REMOVED lines=14> */
.L_x_545:
[----:B------:R-:W-:-:S04]  /*3490*/  ISETP.NE.AND P6, PT, R16, RZ, PT ;  /* 0x000000ff1000720c */ /* 0x000fc80003fc5270 */
[----:B------:R-:W-:-:S05]  /*34a0*/  FSEL R93, R96, RZ, !P6 ;  /* 0x000000ff605d7208 */ /* 0x000fca0007000000 */
[----:B------:R-:W-:Y:S01]  /*34b0*/  FFMA.FTZ R92, R130, R162, R93 ;  /* 0x000000a2825c7223 */ /* 0x000fe2000001005d */
[----:B------:R-:W-:-:S03]  /*34c0*/  @P4 PRMT R93, RZ, 0x7610, R27 ;  /* 0x00007610ff5d4816 */ /* 0x000fc6000000001b */
[----:B------:R-:W-:-:S04]  /*34d0*/  FADD.FTZ R92, R131, -R92 ;  /* 0x8000005c835c7221 */ /* 0x000fc80000010000 */
[----:B------:R-:W-:-:S04]  /*34e0*/  FMUL.FTZ R92, R105, R92 ;  /* 0x0000005c695c7220 */ /* 0x000fc80000410000 */
[----:B------:R-:W-:Y:S02]  /*34f0*/  @P4 FADD.FTZ R92, R92, R93 ;  /* 0x0000005d5c5c4221 */ /* 0x000fe40000010000 */
.L_x_546:
[----:B------:R-:W-:Y:S05]  /*3500*/  BSYNC B1 ;  /* 0x0000000000017941 */ /* 0x000fea0003800000 */
.L_x_544:
[----:B------:R-:W-:Y:S01]  /*3510*/  @P3 FMUL.FTZ R93, R92, c[0x0][0x1ec] ;  /* 0x00007b005c5d3a20 */ /* 0x000fe20000410000 */
[----:B------:R-:W-:Y:S01]  /*3520*/  @P3 LOP3.LUT P4, RZ, R109, 0xff000000, RZ, 0xc0, !PT ;  /* 0xff0000006dff3812 */ /* 0x000fe2000788c0ff */
[----:B------:R-:W-:Y:S01]  /*3530*/  @P5 IMAD.MOV.U32 R94, RZ, RZ, 0x10 ;  /* 0x00000010ff5e5424 */ /* 0x000fe200078e00ff */
[----:B------:R-:W-:Y:S01]  /*3540*/  @P5 F2FP.BF16.PACK_AB R92, RZ, R92 ;  /* 0x0000005cff5c523e */ /* 0x000fe200000010ff */
[----:B------:R-:W-:Y:S02]  /*3550*/  @P3 FMUL.FTZ R93, R93, c[0x0][0x1e8] ;  /* 0x00007a005d5d3a20 */ /* 0x000fe40000410000 */
[----:B------:R-:W-:Y:S01]  /*3560*/  @P5 IMAD.WIDE.U32 R94, R113, R94, c[0x0][0x258] ;  /* 0x00009600715e5625 */ /* 0x000fe200078e005e */
[----:B------:R-:W-:Y:S02]  /*3570*/  @P5 PRMT R87, R87, 0x5410, R92 ;  /* 0x0000541057575816 */ /* 0x000fe4000000005c */
[----:B------:R-:W-:Y:S01]  /*3580*/  @P3 FSEL R93, R93, RZ, P4 ;  /* 0x000000ff5d5d3208 */ /* 0x000fe20002000000 */
[----:B------:R-:W-:Y:S01]  /*3590*/  @P3 IMAD.MOV.U32 R92, RZ, RZ, 0x10 ;  /* 0x00000010ff5c3424 */ /* 0x000fe200078e00ff */
[----:B------:R-:W-:Y:S01]  /*35a0*/  IADD3 R113, R113, 0x80, RZ ;  /* 0x0000008071717810 */ /* 0x000fe20007ffe0ff */
[----:B------:R1:W-:Y:S01]  /*35b0*/  @P5 STG.E.128 [R94.64], R84 ;  /* 0x000000545e005986 */ /* 0x0003e2000c101d04 */
[----:B------:R-:W-:-:S04]  /*35c0*/  @P3 F2FP.BF16.PACK_AB R93, RZ, R93 ;  /* 0x0000005dff5d323e */ /* 0x000fc800000010ff */
[----:B------:R-:W-:Y:S01]  /*35d0*/  @P3 PRMT R55, R55, 0x5410, R93 ;  /* 0x0000541037373816 */ /* 0x000fe2000000005d */
[C---:B------:R-:W-:Y:S01]  /*35e0*/  @P3 IMAD.WIDE.U32 R92, R99.reuse, R92, c[0x0][0x248] ;  /* 0x00009200635c3625 */ /* 0x040fe200078e005c */
[----:B------:R-:W-:-:S04]  /*35f0*/  IADD3 R99, R99, 0x80, RZ ;  /* 0x0000008063637810 */ /* 0x000fc80007ffe0ff */
[----:B------:R1:W-:Y:S03]  /*3600*/  @P3 STG.E.128 [R92.64], R52 ;  /* 0x000000345c003986 */ /* 0x0003e6000c101d04 */
.L_x_522:
[----:B------:R-:W-:Y:S05]  /*3610*/  BSYNC B0 ;  /* 0x0000000000007941 */ /* 0x000fea0003800000 */
.L_x_521:
[----:B------:R-:W-:Y:S01]  /*3620*/  ISETP.GE.U32.AND P4, PT, R0, 0x180, PT ;  /* 0x000001800000780c */ /* 0x000fe20003f86070 */
[----:B------:R-:W-:-:S12]  /*3630*/  BSSY B0, `(.L_x_547) ;  /* 0x00000c2000007945 */ /* 0x000fd80003800000 */
[----:B------:R-:W-:Y:S05]  /*3640*/  @!P4 BRA `(.L_x_548) ;  /* 0x00000c000000c947 */ /* 0x000fea0003800000 */
[----:B------:R-:W-:Y:S01]  /*3650*/  BSSY B1, `(.L_x_549) ;  /* 0x0000015000017945 */ /* 0x000fe20003800000 */
[----:B------:R-:W-:Y:S05]  /*3660*/  @P2 BRA `(.L_x_550) ;  /* 0x0000008000002947 */ /* 0x000fea0003800000 */
[----:B------:R-:W-:Y:S01]  /*3670*/  ULDC.64 UR6, c[0x0][0x218] ;  /* 0x0000860000067ab9 */ /* 0x000fe20000000a00 */
[----:B-1----:R-:W-:Y:S01]  /*3680*/  MOV R92, RZ ;  /* 0x000000ff005c7202 */ /* 0x002fe20000000f00 */
[----:B------:R-:W-:-:S04]  /*3690*/  UISETP.NE.U32.AND UP0, UPT, URZ, UR6, UPT ;  /* 0x000000063f00728c */ /* 0x000fc8000bf05070 */
[----:B------:R-:W-:-:S06]  /*36a0*/  UISETP.NE.AND.EX UP0, UPT, URZ, UR7, UPT, UP0 ;  /* 0x000000073f00728c */ /* 0x000fcc000bf05300 */
[----:B------:R-:W-:-:S13]  /*36b0*/  PLOP3.LUT P4, PT, PT, PT, UP0, 0x80, 0x0 ;  /* 0x000000000000781c */ /* 0x000fda0003f8f008 */
[----:B------:R-:W-:Y:S05]  /*36c0*/  @!P4 BRA `(.L_x_551) ;  /* 0x000000d00000c947 */ /* 0x000fea0003800000 */
[----:B-----5:R-:W-:Y:S01]  /*36d0*/  PRMT R92, RZ, 0x5410, R72 ;  /* 0x00005410ff5c7816 */ /* 0x020fe20000000048 */
[----:B------:R-:W-:Y:S05]  /*36e0*/  BRA `(.L_x_551) ;  /* 0x000000b000007947 */ /* 0x000fea0003800000 */
.L_x_550:
        /* <DEDUP_REMOVED lines=11> */
.L_x_551:
[----:B------:R-:W-:Y:S05]  /*37a0*/  BSYNC B1 ;  /* 0x0000000000017941 */ /* 0x000fea0003800000 */
.L_x_549:
        /* <DEDUP_REMOVED lines=16> */
.L_x_553:
[----:B------:R-:W-:-:S04]  /*38b0*/  ISETP.NE.AND P6, PT, R16, RZ, PT ;  /* 0x000000ff1000720c */ /* 0x000fc80003fc5270 */
[----:B------:R-:W-:-:S05]  /*38c0*/  FSEL R93, R96, RZ, !P6 ;  /* 0x000000ff605d7208 */ /* 0x000fca0007000000 */
[----:B------:R-:W-:Y:S01]  /*38d0*/  FFMA.FTZ R92, R132, R162, R93 ;  /* 0x000000a2845c7223 */ /* 0x000fe2000001005d */
[----:B------:R-:W-:-:S03]  /*38e0*/  @P4 PRMT R93, RZ, 0x7610, R72 ;  /* 0x00007610ff5d4816 */ /* 0x000fc60000000048 */
[----:B------:R-:W-:-:S04]  /*38f0*/  FADD.FTZ R92, R135, -R92 ;  /* 0x8000005c875c7221 */ /* 0x000fc80000010000 */
[----:B------:R-:W-:-:S04]  /*3900*/  FMUL.FTZ R92, R105, R92 ;  /* 0x0000005c695c7220 */ /* 0x000fc80000410000 */
[----:B------:R-:W-:Y:S02]  /*3910*/  @P4 FADD.FTZ R92, R92, R93 ;  /* 0x0000005d5c5c4221 */ /* 0x000fe40000010000 */
.L_x_554:
[----:B------:R-:W-:Y:S05]  /*3920*/  BSYNC B1 ;  /* 0x0000000000017941 */ /* 0x000fea0003800000 */
.L_x_552:
        /* <DEDUP_REMOVED lines=14> */
.L_x_556:
[----:B------:R-:W-:-:S04]  /*3a10*/  ISETP.NE.AND P6, PT, R16, RZ, PT ;  /* 0x000000ff1000720c */ /* 0x000fc80003fc5270 */
[----:B------:R-:W-:-:S05]  /*3a20*/  FSEL R93, R96, RZ, !P6 ;  /* 0x000000ff605d7208 */ /* 0x000fca0007000000 */
[----:B------:R-:W-:-:S04]  /*3a30*/  FFMA.FTZ R93, R133, R162, R93 ;  /* 0x000000a2855d7223 */ /* 0x000fc8000001005d */
[----:B------:R-:W-:Y:S01]  /*3a40*/  FADD.FTZ R92, R138, -R93 ;  /* 0x8000005d8a5c7221 */ /* 0x000fe20000010000 */
[----:B------:R-:W-:-:S03]  /*3a50*/  @P4 PRMT R93, RZ, 0x5410, R73 ;  /* 0x00005410ff5d4816 */ /* 0x000fc60000000049 */
[----:B------:R-:W-:-:S04]  /*3a60*/  FMUL.FTZ R92, R105, R92 ;  /* 0x0000005c695c7220 */ /* 0x000fc80000410000 */
[----:B------:R-:W-:Y:S02]  /*3a70*/  @P4 FADD.FTZ R92, R92, R93 ;  /* 0x0000005d5c5c4221 */ /* 0x000fe40000010000 */
.L_x_557:
[----:B------:R-:W-:Y:S05]  /*3a80*/  BSYNC B1 ;  /* 0x0000000000017941 */ /* 0x000fea0003800000 */
.L_x_555:
        /* <DEDUP_REMOVED lines=14> */
.L_x_559:
[----:B------:R-:W-:-:S04]  /*3b70*/  ISETP.NE.AND P6, PT, R16, RZ, PT ;  /* 0x000000ff1000720c */ /* 0x000fc80003fc5270 */
[----:B------:R-:W-:-:S05]  /*3b80*/  FSEL R93, R96, RZ, !P6 ;  /* 0x000000ff605d7208 */ /* 0x000fca0007000000 */
[----:B------:R-:W-:Y:S01]  /*3b90*/  FFMA.FTZ R92, R136, R162, R93 ;  /* 0x000000a2885c7223 */ /* 0x000fe2000001005d */
[----:B------:R-:W-:-:S03]  /*3ba0*/  @P4 PRMT R93, RZ, 0x7610, R73 ;  /* 0x00007610ff5d4816 */ /* 0x000fc60000000049 */
[----:B------:R-:W-:-:S04]  /*3bb0*/  FADD.FTZ R92, R139, -R92 ;  /* 0x8000005c8b5c7221 */ /* 0x000fc80000010000 */
[----:B------:R-:W-:-:S04]  /*3bc0*/  FMUL.FTZ R92, R105, R92 ;  /* 0x0000005c695c7220 */ /* 0x000fc80000410000 */
[----:B------:R-:W-:Y:S02]  /*3bd0*/  @P4 FADD.FTZ R92, R92, R93 ;  /* 0x0000005d5c5c4221 */ /* 0x000fe40000010000 */
.L_x_560:
[----:B------:R-:W-:Y:S05]  /*3be0*/  BSYNC B1 ;  /* 0x0000000000017941 */ /* 0x000fea0003800000 */
.L_x_558:
        /* <DEDUP_REMOVED lines=14> */
.L_x_562:
[----:B------:R-:W-:-:S04]  /*3cd0*/  ISETP.NE.AND P6, PT, R16, RZ, PT ;  /* 0x000000ff1000720c */ /* 0x000fc80003fc5270 */
[----:B------:R-:W-:-:S05]  /*3ce0*/  FSEL R93, R96, RZ, !P6 ;  /* 0x000000ff605d7208 */ /* 0x000fca0007000000 */
[----:B------:R-:W-:-:S04]  /*3cf0*/  FFMA.FTZ R93, R137, R162, R93 ;  /* 0x000000a2895d7223 */ /* 0x000fc8000001005d */
[----:B------:R-:W-:Y:S01]  /*3d00*/  FADD.FTZ R92, R140, -R93 ;  /* 0x8000005d8c5c7221 */ /* 0x000fe20000010000 */
[----:B------:R-:W-:-:S03]  /*3d10*/  @P4 PRMT R93, RZ, 0x5410, R74 ;  /* 0x00005410ff5d4816 */ /* 0x000fc6000000004a */
[----:B------:R-:W-:-:S04]  /*3d20*/  FMUL.FTZ R92, R105, R92 ;  /* 0x0000005c695c7220 */ /* 0x000fc80000410000 */
[----:B------:R-:W-:Y:S02]  /*3d30*/  @P4 FADD.FTZ R92, R92, R93 ;  /* 0x0000005d5c5c4221 */ /* 0x000fe40000010000 */
.L_x_563:
[----:B------:R-:W-:Y:S05]  /*3d40*/  BSYNC B1 ;  /* 0x0000000000017941 */ /* 0x000fea0003800000 */
.L_x_561:
        /* <DEDUP_REMOVED lines=14> */
.L_x_565:
[----:B------:R-:W-:-:S04]  /*3e30*/  ISETP.NE.AND P6, PT, R16, RZ, PT ;  /* 0x000000ff1000720c */ /* 0x000fc80003fc5270 */
[----:B------:R-:W-:-:S05]  /*3e40*/  FSEL R93, R96, RZ, !P6 ;  /* 0x000000ff605d7208 */ /* 0x000fca0007000000 */
[----:B------:R-:W-:Y:S01]  /*3e50*/  FFMA.FTZ R92, R142, R162, R93 ;  /* 0x000000a28e5c7223 */ /* 0x000fe2000001005d */
[----:B------:R-:W-:-:S03]  /*3e60*/  @P4 PRMT R93, RZ, 0x7610, R74 ;  /* 0x00007610ff5d4816 */ /* 0x000fc6000000004a */
[----:B------:R-:W-:-:S04]  /*3e70*/  FADD.FTZ R92, R141, -R92 ;  /* 0x8000005c8d5c7221 */ /* 0x000fc80000010000 */
[----:B------:R-:W-:-:S04]  /*3e80*/  FMUL.FTZ R92, R105, R92 ;  /* 0x0000005c695c7220 */ /* 0x000fc80000410000 */
[----:B------:R-:W-:Y:S02]  /*3e90*/  @P4 FADD.FTZ R92, R92, R93 ;  /* 0x0000005d5c5c4221 */ /* 0x000fe40000010000 */
.L_x_566:
[----:B------:R-:W-:Y:S05]  /*3ea0*/  BSYNC B1 ;  /* 0x0000000000017941 */ /* 0x000fea0003800000 */
.L_x_564:
        /* <DEDUP_REMOVED lines=14> */
.L_x_568:
[----:B------:R-:W-:-:S04]  /*3f90*/  ISETP.NE.AND P6, PT, R16, RZ, PT ;  /* 0x000000ff1000720c */ /* 0x000fc80003fc5270 */
[----:B------:R-:W-:-:S05]  /*3fa0*/  FSEL R93, R96, RZ, !P6 ;  /* 0x000000ff605d7208 */ /* 0x000fca0007000000 */
[----:B------:R-:W-:-:S04]  /*3fb0*/  FFMA.FTZ R93, R143, R162, R93 ;  /* 0x000000a28f5d7223 */ /* 0x000fc8000001005d */
[----:B------:R-:W-:Y:S01]  /*3fc0*/  FADD.FTZ R92, R144, -R93 ;  /* 0x8000005d905c7221 */ /* 0x000fe20000010000 */
[----:B------:R-:W-:-:S03]  /*3fd0*/  @P4 PRMT R93, RZ, 0x5410, R75 ;  /* 0x00005410ff5d4816 */ /* 0x000fc6000000004b */
[----:B------:R-:W-:-:S04]  /*3fe0*/  FMUL.FTZ R92, R105, R92 ;  /* 0x0000005c695c7220 */ /* 0x000fc80000410000 */
[----:B------:R-:W-:Y:S02]  /*3ff0*/  @P4 FADD.FTZ R92, R92, R93 ;  /* 0x0000005d5c5c4221 */ /* 0x000fe40000010000 */
.L_x_569:
[----:B------:R-:W-:Y:S05]  /*4000*/  BSYNC B1 ;  /* 0x0000000000017941 */ /* 0x000fea0003800000 */
.L_x_567:
        /* <DEDUP_REMOVED lines=14> */
.L_x_571:
[----:B------:R-:W-:Y:S02]  /*40f0*/  ISETP.NE.AND P2, PT, R16, RZ, PT ;  /* 0x000000ff1000720c */ /* 0x000fe40003f45270 */
[----:B------:R-:W-:Y:S02]  /*4100*/  @P4 PRMT R92, RZ, 0x7610, R75 ;  /* 0x00007610ff5c4816 */ /* 0x000fe4000000004b */
[----:B------:R-:W-:-:S05]  /*4110*/  FSEL R93, R96, RZ, !P2 ;  /* 0x000000ff605d7208 */ /* 0x000fca0005000000 */
[----:B------:R-:W-:-:S04]  /*4120*/  FFMA.FTZ R162, R146, R162, R93 ;  /* 0x000000a292a27223 */ /* 0x000fc8000001005d */
[----:B------:R-:W-:-:S04]  /*4130*/  FADD.FTZ R162, R145, -R162 ;  /* 0x800000a291a27221 */ /* 0x000fc80000010000 */
[----:B------:R-:W-:-:S04]  /*4140*/  FMUL.FTZ R105, R105, R162 ;  /* 0x000000a269697220 */ /* 0x000fc80000410000 */
[----:B------:R-:W-:Y:S02]  /*4150*/  @P4 FADD.FTZ R105, R105, R92 ;  /* 0x0000005c69694221 */ /* 0x000fe40000010000 */
.L_x_572:
[----:B------:R-:W-:Y:S05]  /*4160*/  BSYNC B1 ;  /* 0x0000000000017941 */ /* 0x000fea0003800000 */
.L_x_570:
[----:B------:R-:W-:Y:S01]  /*4170*/  @P5 F2FP.BF16.PACK_AB R94, RZ, R105 ;  /* 0x00000069ff5e523e */ /* 0x000fe200000010ff */
[----:B------:R-:W-:Y:S01]  /*4180*/  @P3 FMUL.FTZ R105, R105, c[0x0][0x1ec] ;  /* 0x00007b0069693a20 */ /* 0x000fe20000410000 */
[----:B------:R-:W-:Y:S01]  /*4190*/  @P3 LOP3.LUT P2, RZ, R111, 0xff000000, RZ, 0xc0, !PT ;  /* 0xff0000006fff3812 */ /* 0x000fe2000784c0ff */
[----:B------:R-:W-:Y:S01]  /*41a0*/  @P5 IMAD.MOV.U32 R92, RZ, RZ, 0x10 ;  /* 0x00000010ff5c5424 */ /* 0x000fe200078e00ff */
[----:B------:R-:W-:Y:S01]  /*41b0*/  @P5 PRMT R87, R87, 0x5410, R94 ;  /* 0x0000541057575816 */ /* 0x000fe2000000005e */
[----:B------:R-:W-:Y:S01]  /*41c0*/  @P3 FMUL.FTZ R105, R105, c[0x0][0x1e8] ;  /* 0x00007a0069693a20 */ /* 0x000fe20000410000 */
[----:B------:R-:W-:Y:S01]  /*41d0*/  @P3 MOV R94, 0x10 ;  /* 0x00000010005e3802 */ /* 0x000fe20000000f00 */
[----:B------:R-:W-:-:S03]  /*41e0*/  @P5 IMAD.WIDE.U32 R92, R113, R92, c[0x0][0x258] ;  /* 0x00009600715c5625 */ /* 0x000fc600078e005c */
[----:B------:R-:W-:Y:S01]  /*41f0*/  @P3 FSEL R105, R105, RZ, P2 ;  /* 0x000000ff69693208 */ /* 0x000fe20001000000 */
[----:B------:R-:W-:Y:S01]  /*4200*/  @P3 IMAD.WIDE.U32 R94, R99, R94, c[0x0][0x248] ;  /* 0x00009200635e3625 */ /* 0x000fe200078e005e */
[----:B------:R1:W-:Y:S02]  /*4210*/  @P5 STG.E.128 [R92.64], R84 ;  /* 0x000000545c005986 */ /* 0x0003e4000c101d04 */
[----:B------:R-:W-:-:S04]  /*4220*/  @P3 F2FP.BF16.PACK_AB R105, RZ, R105 ;  /* 0x00000069ff69323e */ /* 0x000fc800000010ff */
[----:B------:R-:W-:-:S05]  /*4230*/  @P3 PRMT R55, R55, 0x5410, R105 ;  /* 0x0000541037373816 */ /* 0x000fca0000000069 */
[----:B------:R1:W-:Y:S02]  /*4240*/  @P3 STG.E.128 [R94.64], R52 ;  /* 0x000000345e003986 */ /* 0x0003e4000c101d04 */
.L_x_548:
[----:B------:R-:W-:Y:S05]  /*4250*/  BSYNC B0 ;  /* 0x0000000000007941 */ /* 0x000fea0003800000 */
.L_x_547:
[----:B------:R-:W-:Y:S02]  /*4260*/  IADD3 R3, R3, c[0x0][0x160], RZ ;  /* 0x0000580003037a10 */ /* 0x000fe40007ffe0ff */
[----:B------:R-:W-:Y:S02]  /*4270*/  LOP3.LUT P3, RZ, R100, 0xff, RZ, 0xc0, !PT ;  /* 0x000000ff64ff7812 */ /* 0x000fe4000786c0ff */
[----:B------:R-:W-:Y:S02]  /*4280*/  ISETP.GE.AND P2, PT, R3, c[0x0][0x164], PT ;  /* 0x0000590003007a0c */ /* 0x000fe40003f46270 */
[----:B------:R-:W-:-:S11]  /*4290*/  SEL R100, RZ, 0x1, P3 ;  /* 0x00000001ff647807 */ /* 0x000fd60001800000 */
[----:B01---5:R-:W-:Y:S01]  /*42a0*/  @P2 CALL.REL.NOINC `(.L_x_481) ;  /* 0x0000001000002944 */ /* 0x023fe20003c00000 */
[----:B------:R-:W-:Y:S05]  /*42b0*/  BRA `(.L_x_573) ;  /* 0xffffc23000007947 */ /* 0x000fea000383ffff */
.L_x_481:
[----:B-1----:R-:W0:Y:S01]  /*42c0*/  S2UR UR6, SR_CTAID.X ;  /* 0x00000000000679c3 */ /* 0x002e220000002500 */
[----:B------:R-:W0:Y:S01]  /*42d0*/  S2R R3, SR_TID.X ;  /* 0x0000000000037919 */ /* 0x000e220000002100 */
[----:B------:R-:W-:Y:S01]  /*42e0*/  @P0 IMAD.MOV.U32 R5, RZ, RZ, 0x20 ;  /* 0x00000020ff050424 */ /* 0x000fe200078e00ff */
[----:B------:R-:W-:Y:S01]  /*42f0*/  ISETP.GE.U32.AND P2, PT, R0, 0x180, PT ;  /* 0x000001800000780c */ /* 0x000fe20003f46070 */
[----:B-----5:R-:W-:Y:S01]  /*4300*/  @P1 IMAD.MOV.U32 R9, RZ, RZ, 0x20 ;  /* 0x00000020ff091424 */ /* 0x020fe200078e00ff */
        /* <DEDUP_REMOVED lines=27> */
.L_x_493:
[----:B------:R-:W-:Y:S01]  /*44c0*/  IMAD.MOV.U32 R96, RZ, RZ, R169 ;  /* 0x000000ffff607224 */ /* 0x000fe200078e00a9 */
[----:B-1----:R-:W-:Y:S01]  /*44d0*/  MOV R94, 0x1f ;  /* 0x0000001f005e7802 */ /* 0x002fe20000000f00 */
[----:B------:R-:W-:Y:S01]  /*44e0*/  IMAD.MOV.U32 R95, RZ, RZ, 0x10 ;  /* 0x00000010ff5f7424 */ /* 0x000fe200078e00ff */
[----:B------:R-:W-:Y:S01]  /*44f0*/  MOV R164, 0x4520 ;  /* 0x0000452000a47802 */ /* 0x000fe20000000f00 */
[----:B------:R-:W-:-:S02]  /*4500*/  IMAD.MOV.U32 R93, RZ, RZ, -0x1 ;  /* 0xffffffffff5d7424 */ /* 0x000fc400078e00ff */
[----:B0----5:R-:W-:Y:S05]  /*4510*/  CALL.REL.NOINC `($__internal_11_$__cuda_sm70_shflsync_down_p) ;  /* 0x0000046000007944 */ /* 0x021fea0003c00000 */
[----:B-1----:R-:W-:Y:S01]  /*4520*/  IMAD.MOV.U32 R166, RZ, RZ, R95 ;  /* 0x000000ffffa67224 */ /* 0x002fe200078e005f */
[----:B0-----:R-:W-:Y:S05]  /*4530*/  BRA `(.L_x_574) ;  /* 0xffffd57000007947 */ /* 0x001fea000383ffff */
.L_x_494:
[----:B------:R-:W-:Y:S01]  /*4540*/  MOV R96, R168 ;  /* 0x000000a800607202 */ /* 0x000fe20000000f00 */
[----:B-1----:R-:W-:Y:S01]  /*4550*/  IMAD.MOV.U32 R95, RZ, RZ, 0x10 ;  /* 0x00000010ff5f7424 */ /* 0x002fe200078e00ff */
[----:B------:R-:W-:Y:S01]  /*4560*/  MOV R93, 0xffffffff ;  /* 0xffffffff005d7802 */ /* 0x000fe20000000f00 */
[----:B------:R-:W-:Y:S01]  /*4570*/  IMAD.MOV.U32 R94, RZ, RZ, 0x1f ;  /* 0x0000001fff5e7424 */ /* 0x000fe200078e00ff */
[----:B------:R-:W-:-:S02]  /*4580*/  MOV R164, 0x45a0 ;  /* 0x000045a000a47802 */ /* 0x000fc40000000f00 */
[----:B0-23-5:R-:W-:Y:S05]  /*4590*/  CALL.REL.NOINC `($__internal_11_$__cuda_sm70_shflsync_down_p) ;  /* 0x000003e000007944 */ /* 0x02dfea0003c00000 */
[----:B------:R-:W-:Y:S01]  /*45a0*/  FADD.FTZ R169, R166, R169 ;  /* 0x000000a9a6a97221 */ /* 0x000fe20000010000 */
[----:B0-----:R-:W-:Y:S01]  /*45b0*/  MOV R93, 0xffffffff ;  /* 0xffffffff005d7802 */ /* 0x001fe20000000f00 */
[----:B-1----:R-:W-:Y:S01]  /*45c0*/  FADD.FTZ R168, R168, R95 ;  /* 0x0000005fa8a87221 */ /* 0x002fe20000010000 */
[----:B------:R-:W-:Y:S01]  /*45d0*/  MOV R164, 0x4620 ;  /* 0x0000462000a47802 */ /* 0x000fe20000000f00 */
[----:B------:R-:W-:-:S02]  /*45e0*/  IMAD.MOV.U32 R95, RZ, RZ, 0x8 ;  /* 0x00000008ff5f7424 */ /* 0x000fc400078e00ff */
[----:B------:R-:W-:Y:S02]  /*45f0*/  IMAD.MOV.U32 R94, RZ, RZ, 0x1f ;  /* 0x0000001fff5e7424 */ /* 0x000fe400078e00ff */
[----:B------:R-:W-:Y:S02]  /*4600*/  IMAD.MOV.U32 R96, RZ, RZ, R169 ;  /* 0x000000ffff607224 */ /* 0x000fe400078e00a9 */
[----:B------:R-:W-:Y:S05]  /*4610*/  CALL.REL.NOINC `($__internal_11_$__cuda_sm70_shflsync_down_p) ;  /* 0x0000036000007944 */ /* 0x000fea0003c00000 */
[----:B-1----:R-:W-:Y:S01]  /*4620*/  IMAD.MOV.U32 R166, RZ, RZ, R95 ;  /* 0x000000ffffa67224 */ /* 0x002fe200078e005f */
[----:B0-----:R-:W-:Y:S01]  /*4630*/  MOV R96, R168 ;  /* 0x000000a800607202 */ /* 0x001fe20000000f00 */
[----:B------:R-:W-:Y:S01]  /*4640*/  IMAD.MOV.U32 R95, RZ, RZ, 0x8 ;  /* 0x00000008ff5f7424 */ /* 0x000fe200078e00ff */
[----:B------:R-:W-:Y:S01]  /*4650*/  MOV R93, 0xffffffff ;  /* 0xffffffff005d7802 */ /* 0x000fe20000000f00 */
[----:B------:R-:W-:Y:S01]  /*4660*/  IMAD.MOV.U32 R94, RZ, RZ, 0x1f ;  /* 0x0000001fff5e7424 */ /* 0x000fe200078e00ff */
[----:B------:R-:W-:Y:S02]  /*4670*/  MOV R164, 0x4690 ;  /* 0x0000469000a47802 */ /* 0x000fe40000000f00 */
[----:B------:R-:W-:Y:S05]  /*4680*/  CALL.REL.NOINC `($__internal_11_$__cuda_sm70_shflsync_down_p) ;  /* 0x000002f000007944 */ /* 0x000fea0003c00000 */
        /* <DEDUP_REMOVED lines=45> */
[----:B-1----:R-:W-:Y:S01]  /*4960*/  IMAD.MOV.U32 R164, RZ, RZ, R95 ;  /* 0x000000ffffa47224 */ /* 0x002fe200078e005f */
[----:B0-----:R-:W-:Y:S05]  /*4970*/  BRA `(.L_x_575) ;  /* 0xffffd25000007947 */ /* 0x001fea000383ffff */
        .weak           $__internal_11_$__cuda_sm70_shflsync_down_p
        .type           $__internal_11_$__cuda_sm70_shflsync_down_p,@function
        .size           $__internal_11_$__cuda_sm70_shflsync_down_p,(.L_x_9265 - $__internal_11_$__cuda_sm70_shflsync_down_p)
$__internal_11_$__cuda_sm70_shflsync_down_p:
[----:B------:R-:W-:Y:S01]  /*4980*/  HFMA2.MMA R165, -RZ, RZ, 0, 0 ;  /* 0x00000000ffa57435 */ /* 0x000fe200000001ff */
[----:B------:R-:W-:Y:S04]  /*4990*/  WARPSYNC R93 ;  /* 0x0000005d00007348 */ /* 0x000fe80003800000 */
[----:B------:R0:W1:Y:S01]  /*49a0*/  SHFL.DOWN PT, R95, R96, R95, R94 ;  /* 0x0800005f605f7389 */ /* 0x00006200000e005e */
[----:B------:R-:W-:Y:S05]  /*49b0*/  RET.REL.NODEC R164 `(_ZN10layer_norm13ln_bwd_kernelINS_13Kernel_traitsI13__nv_bfloat16S2_S2_S2_fjLj3072ELj1ELj1ELj4ELj16ENS_18Kernel_traits_baseILj3072ES2_S2_S2_S2_fjLj128EEEEELb1ELb0ELb1ELb0EEEvNS_9BwdParamsE) ;  /* 0xffffb640a4007950 */ /* 0x000fea0003c3ffff */
.L_x_576:
        /* <DEDUP_REMOVED lines=12> */
.L_x_9265:


//--------------------- .text._ZN10layer_norm22ln_bwd_finalize_kernelINS_22Kernel_traits_finalizeILj3072E13__nv_bfloat16S2_S2_S2_fjLb0ELj1024ELj4ENS_18Kernel_traits_baseILj3072ES2_S2_S2_S2_fjLj1024EEEEELb0ELb1EEEvNS_9BwdParamsE --------------------------
	.section	.text._ZN10layer_norm22ln_bwd_finalize_kernelINS_22Kernel_traits_finalizeILj3072E13__nv_bfloat16S2_S2_S2_fjLb0ELj1024ELj4ENS_18Kernel_traits_baseILj3072ES2_S2_S2_S2_fjLj1024EEEEELb0ELb1EEEvNS_9BwdParamsE,"ax",@progbits
	.sectioninfo	@"SHI_REGISTERS=32"
	.align	128
        .global         _ZN10layer_norm22ln_bwd_finalize_kernelINS_22Kernel_traits_finalizeILj3072E13__nv_bfloat16S2_S2_S2_fjLb0ELj1024ELj4ENS_18Kernel_traits_baseILj3072ES2_S2_S2_S2_fjLj1024EEEEELb0ELb1EEEvNS_9BwdParamsE
        .type           _ZN10layer_norm22ln_bwd_finalize_kernelINS_22Kernel_traits_finalizeILj3072E13__nv_bfloat16S2_S2_S2_fjLb0ELj1024ELj4ENS_18Kernel_traits_baseILj3072ES2_S2_S2_S2_fjLj1024EEEEELb0ELb1EEEvNS_9BwdParamsE,@function
        .size           _ZN10layer_norm22ln_bwd_finalize_kernelINS_22Kernel_traits_finalizeILj3072E13__nv_bfloat16S2_S2_S2_fjLb0ELj1024ELj4ENS_18Kernel_traits_baseILj3072ES2_S2_S2_S2_fjLj1024EEEEELb0ELb1EEEvNS_9BwdParamsE,(.L_x_9266 - _ZN10layer_norm22ln_bwd_finalize_kernelINS_22Kernel_traits_finalizeILj3072E13__nv_bfloat16S2_S2_S2_fjLb0ELj1024ELj4ENS_18Kernel_traits_baseILj3072ES2_S2_S2_S2_fjLj1024EEEEELb0ELb1EEEvNS_9BwdParamsE)
        .other          _ZN10layer_norm22ln_bwd_finalize_kernelINS_22Kernel_traits_finalizeILj3072E13__nv_bfloat16S2_S2_S2_fjLb0ELj1024ELj4ENS_18Kernel_traits_baseILj3072ES2_S2_S2_S2_fjLj1024EEEEELb0ELb1EEEvNS_9BwdParamsE,@"STO_CUDA_ENTRY STV_DEFAULT"
_ZN10layer_norm22ln_bwd_finalize_kernelINS_22Kernel_traits_finalizeILj3072E13__nv_bfloat16S2_S2_S2_fjLb0ELj1024ELj4ENS_18Kernel_traits_baseILj3072ES2_S2_S2_S2_fjLj1024EEEEELb0ELb1EEEvNS_9BwdParamsE:
.text._ZN10layer_norm22ln_bwd_finalize_kernelINS_22Kernel_traits_finalizeILj3072E13__nv_bfloat16S2_S2_S2_fjLb0ELj1024ELj4ENS_18Kernel_traits_baseILj3072ES2_S2_S2_S2_fjLj1024EEEEELb0ELb1EEEvNS_9BwdParamsE:
        /* <DEDUP_REMOVED lines=8> */
[----:B------:R-:W-:Y:S01]  /*0080*/  SHF.L.U32 R2, R2, 0x4, RZ ;  /* 0x0000000402027819 */ /* 0x000fe200000006ff */
[----:B------:R-:W-:Y:S01]  /*0090*/  ULDC.64 UR4, c[0x0][0x118] ;  /* 0x0000460000047ab9 */ /* 0x000fe20000000a00 */
[--C-:B------:R-:W-:Y:S02]  /*00a0*/  SHF.R.U32.HI R17, RZ, 0x5, R0.reuse ;  /* 0x00000005ff117819 */ /* 0x100fe40000011600 */
[----:B------:R-:W-:Y:S02]  /*00b0*/  LOP3.LUT R20, R0, 0x3fffffe0, RZ, 0xc0, !PT ;  /* 0x3fffffe000147812 */ /* 0x000fe400078ec0ff */
[----:B------:R-:W-:Y:S02]  /*00c0*/  LOP3.LUT R19, R2, 0x7ffffff0, RZ, 0xc0, !PT ;  /* 0x7ffffff002137812 */ /* 0x000fe400078ec0ff */
[C---:B------:R-:W-:Y:S02]  /*00d0*/  LOP3.LUT R21, R17.reuse, 0x1f, R0, 0x78, !PT ;  /* 0x0000001f11157812 */ /* 0x040fe400078e7800 */
[C---:B------:R-:W-:Y:S01]  /*00e0*/  ISETP.GE.U32.AND P0, PT, R16.reuse, 0x10, PT ;  /* 0x000000101000780c */ /* 0x040fe20003f06070 */
[----:B------:R-:W-:Y:S01]  /*00f0*/  IMAD.IADD R19, R16, 0x1, R19 ;  /* 0x0000000110137824 */ /* 0x000fe200078e0213 */
[----:B------:R-:W-:Y:S01]  /*0100*/  IADD3 R20, R20, R21, RZ ;  /* 0x0000001514147210 */ /* 0x000fe20007ffe0ff */
[----:B------:R-:W-:Y:S01]  /*0110*/  IMAD R21, R16, 0x20, R21 ;  /* 0x0000002010157824 */ /* 0x000fe200078e0215 */
[----:B------:R-:W-:-:S02]  /*0120*/  ISETP.EQ.AND P0, PT, R17, 0x1f, !P0 ;  /* 0x0000001f1100780c */ /* 0x000fc40004702270 */
.L_x_589:
[----:B------:R-:W-:Y:S01]  /*0130*/  ISETP.GE.U32.AND P1, PT, R17, c[0x0][0x160], PT ;  /* 0x0000580011007a0c */ /* 0x000fe20003f26070 */
[----:B------:R-:W-:Y:S01]  /*0140*/  BSSY B0, `(.L_x_577) ;  /* 0x0000060000007945 */ /* 0x000fe20003800000 */
[----:B------:R-:W-:Y:S01]  /*0150*/  HFMA2.MMA R27, -RZ, RZ, 0, 0 ;  /* 0x00000000ff1b7435 */ /* 0x000fe200000001ff */
[----:B------:R-:W-:-:S10]  /*0160*/  IMAD.MOV.U32 R23, RZ, RZ, RZ ;  /* 0x000000ffff177224 */ /* 0x000fd400078e00ff */
        /* <DEDUP_REMOVED lines=23> */
.L_x_581:
[----:B------:R-:W-:Y:S01]  /*02e0*/  IMAD.MOV.U32 R14, RZ, RZ, 0x4 ;  /* 0x00000004ff0e7424 */ /* 0x000fe200078e00ff */
[C---:B------:R-:W-:Y:S01]  /*02f0*/  IADD3 R3, R25.reuse, 0x20, RZ ;  /* 0x0000002019037810 */ /* 0x040fe20007ffe0ff */
[C---:B------:R-:W-:Y:S01]  /*0300*/  IMAD R13, R25.reuse, c[0x0][0x168], R18 ;  /* 0x00005a00190d7a24 */ /* 0x040fe200078e0212 */
[----:B------:R-:W-:-:S03]  /*0310*/  IADD3 R5, R25, 0x40, RZ ;  /* 0x0000004019057810 */ /* 0x000fc60007ffe0ff */
[----:B------:R-:W-:Y:S01]  /*0320*/  IMAD.WIDE.U32 R10, R13, R14, c[0x0][0x220] ;  /* 0x000088000d0a7625 */ /* 0x000fe200078e000e */
[----:B------:R-:W-:-:S03]  /*0330*/  IADD3 R29, R25, 0x60, RZ ;  /* 0x00000060191d7810 */ /* 0x000fc60007ffe0ff */
[----:B------:R-:W-:Y:S01]  /*0340*/  IMAD R3, R3, c[0x0][0x168], R18 ;  /* 0x00005a0003037a24 */ /* 0x000fe200078e0212 */
[----:B------:R0:W2:Y:S01]  /*0350*/  LDG.E R24, [R10.64] ;  /* 0x000000040a187981 */ /* 0x0000a2000c1e1900 */
[----:B------:R-:W-:-:S04]  /*0360*/  IMAD.WIDE.U32 R12, R13, R14, c[0x0][0x228] ;  /* 0x00008a000d0c7625 */ /* 0x000fc800078e000e */
[--C-:B------:R-:W-:Y:S02]  /*0370*/  IMAD R15, R5, c[0x0][0x168], R18.reuse ;  /* 0x00005a00050f7a24 */ /* 0x100fe400078e0212 */
[CC--:B------:R-:W-:Y:S01]  /*0380*/  IMAD.WIDE.U32 R4, R3.reuse, R14.reuse, c[0x0][0x220] ;  /* 0x0000880003047625 */ /* 0x0c0fe200078e000e */
[----:B------:R-:W3:Y:S03]  /*0390*/  LDG.E R12, [R12.64] ;  /* 0x000000040c0c7981 */ /* 0x000ee6000c1e1900 */
[----:B------:R-:W-:Y:S02]  /*03a0*/  IMAD.WIDE.U32 R6, R3, R14, c[0x0][0x228] ;  /* 0x00008a0003067625 */ /* 0x000fe400078e000e */
[----:B------:R-:W4:Y:S02]  /*03b0*/  LDG.E R4, [R4.64] ;  /* 0x0000000404047981 */ /* 0x000f24000c1e1900 */
[----:B------:R-:W-:-:S02]  /*03c0*/  IMAD R29, R29, c[0x0][0x168], R18 ;  /* 0x00005a001d1d7a24 */ /* 0x000fc400078e0212 */
[CC--:B------:R-:W-:Y:S01]  /*03d0*/  IMAD.WIDE.U32 R8, R15.reuse, R14.reuse, c[0x0][0x220] ;  /* 0x000088000f087625 */ /* 0x0c0fe200078e000e */
[----:B------:R-:W5:Y:S03]  /*03e0*/  LDG.E R6, [R6.64] ;  /* 0x0000000406067981 */ /* 0x000f66000c1e1900 */
[-C--:B------:R-:W-:Y:S02]  /*03f0*/  IMAD.WIDE.U32 R2, R15, R14.reuse, c[0x0][0x228] ;  /* 0x00008a000f027625 */ /* 0x080fe400078e000e */
[----:B------:R-:W5:Y:S02]  /*0400*/  LDG.E R8, [R8.64] ;  /* 0x0000000408087981 */ /* 0x000f64000c1e1900 */
[CC--:B0-----:R-:W-:Y:S02]  /*0410*/  IMAD.WIDE.U32 R10, R29.reuse, R14.reuse, c[0x0][0x220] ;  /* 0x000088001d0a7625 */ /* 0x0c1fe400078e000e */
[----:B------:R-:W5:Y:S02]  /*0420*/  LDG.E R3, [R2.64] ;  /* 0x0000000402037981 */ /* 0x000f64000c1e1900 */
[----:B------:R-:W-:-:S02]  /*0430*/  IMAD.WIDE.U32 R14, R29, R14, c[0x0][0x228] ;  /* 0x00008a001d0e7625 */ /* 0x000fc400078e000e */
        /* <DEDUP_REMOVED lines=13> */
.L_x_580:
[----:B------:R-:W-:Y:S05]  /*0510*/  BSYNC B1 ;  /* 0x0000000000017941 */ /* 0x000fea0003800000 */
.L_x_579:
        /* <DEDUP_REMOVED lines=23> */
.L_x_583:
[----:B------:R-:W-:Y:S05]  /*0690*/  BSYNC B1 ;  /* 0x0000000000017941 */ /* 0x000fea0003800000 */
.L_x_582:
[----:B------:R-:W-:-:S13]  /*06a0*/  ISETP.LT.U32.OR P2, PT, R25, c[0x0][0x160], P2 ;  /* 0x0000580019007a0c */ /* 0x000fda0001741470 */
        /* <DEDUP_REMOVED lines=9> */
.L_x_578:
[----:B------:R-:W-:Y:S05]  /*0740*/  BSYNC B0 ;  /* 0x0000000000007941 */ /* 0x000fea0003800000 */
.L_x_577:
        /* <DEDUP_REMOVED lines=11> */
.L_x_590:
[----:B---3--:R-:W-:Y:S01]  /*0800*/  FADD.FTZ R13, R4, R3 ;  /* 0x00000003040d7221 */ /* 0x008fe20000010000 */
[----:B------:R-:W-:Y:S05]  /*0810*/  BRA.DIV ~URZ, `(.L_x_586) ;  /* 0x000003127f007947 */ /* 0x000fea000b800000 */
[----:B-1----:R-:W1:Y:S02]  /*0820*/  SHFL.BFLY PT, R2, R5, 0x1, 0x1f ;  /* 0x0c201f0005027f89 */ /* 0x002e6400000e0000 */
[----:B-1----:R-:W-:Y:S02]  /*0830*/  FADD.FTZ R6, R5, R2 ;  /* 0x0000000205067221 */ /* 0x002fe40000010000 */
[----:B------:R-:W1:Y:S04]  /*0840*/  SHFL.BFLY PT, R2, R13, 0x2, 0x1f ;  /* 0x0c401f000d027f89 */ /* 0x000e6800000e0000 */
[----:B------:R-:W3:Y:S01]  /*0850*/  SHFL.BFLY PT, R3, R6, 0x2, 0x1f ;  /* 0x0c401f0006037f89 */ /* 0x000ee200000e0000 */
[----:B-1----:R-:W-:-:S02]  /*0860*/  FADD.FTZ R2, R13, R2 ;  /* 0x000000020d027221 */ /* 0x002fc40000010000 */
[----:B---3--:R-:W-:-:S03]  /*0870*/  FADD.FTZ R8, R6, R3 ;  /* 0x0000000306087221 */ /* 0x008fc60000010000 */
[----:B------:R-:W1:Y:S04]  /*0880*/  SHFL.BFLY PT, R3, R2, 0x4, 0x1f ;  /* 0x0c801f0002037f89 */ /* 0x000e6800000e0000 */
[----:B------:R-:W3:Y:S01]  /*0890*/  SHFL.BFLY PT, R7, R8, 0x4, 0x1f ;  /* 0x0c801f0008077f89 */ /* 0x000ee200000e0000 */
[----:B-1----:R-:W-:Y:S02]  /*08a0*/  FADD.FTZ R3, R2, R3 ;  /* 0x0000000302037221 */ /* 0x002fe40000010000 */
[----:B---3--:R-:W-:-:S03]  /*08b0*/  FADD.FTZ R9, R8, R7 ;  /* 0x0000000708097221 */ /* 0x008fc60000010000 */
[----:B--2---:R-:W1:Y:S04]  /*08c0*/  SHFL.BFLY PT, R4, R3, 0x8, 0x1f ;  /* 0x0d001f0003047f89 */ /* 0x004e6800000e0000 */
[----:B------:R-:W2:Y:S01]  /*08d0*/  SHFL.BFLY PT, R10, R9, 0x8, 0x1f ;  /* 0x0d001f00090a7f89 */ /* 0x000ea200000e0000 */
[----:B-1----:R-:W-:Y:S02]  /*08e0*/  FADD.FTZ R4, R3, R4 ;  /* 0x0000000403047221 */ /* 0x002fe40000010000 */
[----:B--2---:R-:W-:-:S03]  /*08f0*/  FADD.FTZ R10, R9, R10 ;  /* 0x0000000a090a7221 */ /* 0x004fc60000010000 */
[----:B------:R1:W2:Y:S04]  /*0900*/  SHFL.BFLY PT, R7, R4, 0x10, 0x1f ;  /* 0x0e001f0004077f89 */ /* 0x0002a800000e0000 */
[----:B------:R1:W3:Y:S02]  /*0910*/  SHFL.BFLY PT, R5, R10, 0x10, 0x1f ;  /* 0x0e001f000a057f89 */ /* 0x0002e400000e0000 */
.L_x_591:
[----:B------:R-:W-:Y:S01]  /*0920*/  @!P1 SHF.R.U32.HI R2, RZ, 0x3, R0 ;  /* 0x00000003ff029819 */ /* 0x000fe20000011600 */
[----:B---3--:R-:W-:Y:S02]  /*0930*/  FADD.FTZ R5, R5, R10 ;  /* 0x0000000a05057221 */ /* 0x008fe40000010000 */
[----:B--2---:R-:W-:Y:S01]  /*0940*/  FADD.FTZ R7, R7, R4 ;  /* 0x0000000407077221 */ /* 0x004fe20000010000 */
[----:B------:R-:W-:-:S05]  /*0950*/  @!P1 LOP3.LUT R2, R2, 0x1ffffffc, RZ, 0xc0, !PT ;  /* 0x1ffffffc02029812 */ /* 0x000fca00078ec0ff */
[----:B------:R2:W-:Y:S04]  /*0960*/  @!P1 STS [R2+0x2000], R5 ;  /* 0x0020000502009388 */ /* 0x0005e80000000800 */
[----:B------:R2:W-:Y:S02]  /*0970*/  @!P1 STS [R2+0x2080], R7 ;  /* 0x0020800702009388 */ /* 0x0005e40000000800 */
.L_x_584:
[----:B0-----:R-:W-:Y:S01]  /*0980*/  WARPSYNC 0xffffffff ;  /* 0xffffffff00007948 */ /* 0x001fe20003800000 */
[----:B------:R-:W-:Y:S06]  /*0990*/  BAR.SYNC.DEFER_BLOCKING 0x0 ;  /* 0x0000000000007b1d */ /* 0x000fec0000010000 */
[----:B------:R-:W-:Y:S01]  /*09a0*/  BSSY B0, `(.L_x_587) ;  /* 0x000000b000007945 */ /* 0x000fe20003800000 */
[----:B------:R-:W-:Y:S05]  /*09b0*/  @!P0 BRA `(.L_x_588) ;  /* 0x0000009000008947 */ /* 0x000fea0003800000 */
[----:B--2---:R-:W0:Y:S01]  /*09c0*/  LDS.64 R2, [R16.X8+0x2000] ;  /* 0x0020000010027984 */ /* 0x004e220000008a00 */
[----:B------:R-:W-:-:S03]  /*09d0*/  HFMA2.MMA R6, -RZ, RZ, 0, 2.384185791015625e-07 ;  /* 0x00000004ff067435 */ /* 0x000fc600000001ff */
[----:B-1----:R-:W1:Y:S01]  /*09e0*/  LDS.64 R4, [R16.X8+0x2080] ;  /* 0x0020800010047984 */ /* 0x002e620000008a00 */
[----:B0-----:R-:W-:-:S06]  /*09f0*/  F2FP.BF16.PACK_AB R7, R3, R2 ;  /* 0x000000020307723e */ /* 0x001fcc00000010ff */
[----:B------:R-:W-:Y:S01]  /*0a00*/  IMAD.WIDE.U32 R2, R19, R6, c[0x0][0x268] ;  /* 0x00009a0013027625 */ /* 0x000fe200078e0006 */
[----:B-1----:R-:W-:-:S03]  /*0a10*/  F2FP.BF16.PACK_AB R9, R5, R4 ;  /* 0x000000040509723e */ /* 0x002fc600000010ff */
[----:B------:R-:W-:Y:S01]  /*0a20*/  IMAD.WIDE.U32 R4, R19, R6, c[0x0][0x260] ;  /* 0x0000980013047625 */ /* 0x000fe200078e0006 */
[----:B------:R0:W-:Y:S04]  /*0a30*/  STG.E [R2.64], R7 ;  /* 0x0000000702007986 */ /* 0x0001e8000c101904 */
[----:B------:R0:W-:Y:S02]  /*0a40*/  STG.E [R4.64], R9 ;  /* 0x0000000904007986 */ /* 0x0001e4000c101904 */
.L_x_588:
[----:B------:R-:W-:Y:S05]  /*0a50*/  BSYNC B0 ;  /* 0x0000000000007941 */ /* 0x000fea0003800000 */
.L_x_587:
[C---:B------:R-:W-:Y:S02]  /*0a60*/  ISETP.GT.U32.AND P1, PT, R18.reuse, -0xc01, PT ;  /* 0xfffff3ff1200780c */ /* 0x040fe40003f24070 */
[----:B------:R-:W-:Y:S02]  /*0a70*/  IADD3 R18, R18, 0xc00, RZ ;  /* 0x00000c0012127810 */ /* 0x000fe40007ffe0ff */
[----:B------:R-:W-:-:S09]  /*0a80*/  IADD3 R19, R19, 0x600, RZ ;  /* 0x0000060013137810 */ /* 0x000fd20007ffe0ff */
[----:B012---:R-:W-:Y:S05]  /*0a90*/  @P1 BRA `(.L_x_589) ;  /* 0xfffff69000001947 */ /* 0x007fea000383ffff */
[----:B------:R-:W-:Y:S05]  /*0aa0*/  EXIT ;  /* 0x000000000000794d */ /* 0x000fea0003800000 */
.L_x_585:
[----:B--2---:R-:W-:Y:S01]  /*0ab0*/  IMAD.MOV.U32 R10, RZ, RZ, R4 ;  /* 0x000000ffff0a7224 */ /* 0x004fe200078e0004 */
[----:B------:R-:W-:Y:S01]  /*0ac0*/  MOV R9, 0x1 ;  /* 0x0000000100097802 */ /* 0x000fe20000000f00 */
[----:B------:R-:W-:Y:S01]  /*0ad0*/  IMAD.MOV.U32 R6, RZ, RZ, 0x1f ;  /* 0x0000001fff067424 */ /* 0x000fe200078e00ff */
[----:B------:R-:W-:Y:S02]  /*0ae0*/  MOV R11, 0xffffffff ;  /* 0xffffffff000b7802 */ /* 0x000fe40000000f00 */
[----:B------:R-:W-:Y:S02]  /*0af0*/  MOV R2, 0xb10 ;  /* 0x00000b1000027802 */ /* 0x000fe40000000f00 */
[----:B01----:R-:W-:Y:S05]  /*0b00*/  CALL.REL.NOINC `($__internal_12_$__cuda_sm70_shflsync_bfly_p) ;  /* 0x000003c000007944 */ /* 0x003fea0003c00000 */
[----:B-1----:R-:W-:Y:S01]  /*0b10*/  IMAD.MOV.U32 R3, RZ, RZ, R6 ;  /* 0x000000ffff037224 */ /* 0x002fe200078e0006 */
[----:B0-----:R-:W-:Y:S05]  /*0b20*/  BRA `(.L_x_590) ;  /* 0xfffffcd000007947 */ /* 0x001fea000383ffff */
.L_x_586:
[----:B------:R-:W-:Y:S01]  /*0b30*/  HFMA2.MMA R6, -RZ, RZ, 0, 1.847743988037109375e-06 ;  /* 0x0000001fff067435 */ /* 0x000fe200000001ff */
[----:B------:R-:W-:Y:S01]  /*0b40*/  MOV R10, R13 ;  /* 0x0000000d000a7202 */ /* 0x000fe20000000f00 */
[----:B------:R-:W-:Y:S01]  /*0b50*/  IMAD.MOV.U32 R9, RZ, RZ, 0x2 ;  /* 0x00000002ff097424 */ /* 0x000fe200078e00ff */
[----:B------:R-:W-:Y:S01]  /*0b60*/  MOV R2, 0xb90 ;  /* 0x00000b9000027802 */ /* 0x000fe20000000f00 */
[----:B------:R-:W-:-:S02]  /*0b70*/  IMAD.MOV.U32 R11, RZ, RZ, -0x1 ;  /* 0xffffffffff0b7424 */ /* 0x000fc400078e00ff */
[----:B012---:R-:W-:Y:S05]  /*0b80*/  CALL.REL.NOINC `($__internal_12_$__cuda_sm70_shflsync_bfly_p) ;  /* 0x0000034000007944 */ /* 0x007fea0003c00000 */
[----:B01----:R-:W-:Y:S01]  /*0b90*/  FADD.FTZ R10, R13, R6 ;  /* 0x000000060d0a7221 */ /* 0x003fe20000010000 */
[----:B------:R-:W-:Y:S01]  /*0ba0*/  HFMA2.MMA R6, -RZ, RZ, 0, 1.847743988037109375e-06 ;  /* 0x0000001fff067435 */ /* 0x000fe200000001ff */
[----:B------:R-:W-:Y:S01]  /*0bb0*/  MOV R9, 0x4 ;  /* 0x0000000400097802 */ /* 0x000fe20000000f00 */
[----:B------:R-:W-:Y:S01]  /*0bc0*/  IMAD.MOV.U32 R11, RZ, RZ, -0x1 ;  /* 0xffffffffff0b7424 */ /* 0x000fe200078e00ff */
[----:B------:R-:W-:-:S03]  /*0bd0*/  MOV R2, 0xbf0 ;  /* 0x00000bf000027802 */ /* 0x000fc60000000f00 */
[----:B------:R-:W-:Y:S05]  /*0be0*/  CALL.REL.NOINC `($__internal_12_$__cuda_sm70_shflsync_bfly_p) ;  /* 0x000002e000007944 */ /* 0x000fea0003c00000 */
[----:B01----:R-:W-:Y:S01]  /*0bf0*/  FADD.FTZ R10, R10, R6 ;  /* 0x000000060a0a7221 */ /* 0x003fe20000010000 */
[----:B------:R-:W-:Y:S01]  /*0c00*/  HFMA2.MMA R6, -RZ, RZ, 0, 1.847743988037109375e-06 ;  /* 0x0000001fff067435 */ /* 0x000fe200000001ff */
[----:B------:R-:W-:Y:S01]  /*0c10*/  MOV R9, 0x8 ;  /* 0x0000000800097802 */ /* 0x000fe20000000f00 */
[----:B------:R-:W-:Y:S01]  /*0c20*/  IMAD.MOV.U32 R11, RZ, RZ, -0x1 ;  /* 0xffffffffff0b7424 */ /* 0x000fe200078e00ff */
[----:B------:R-:W-:-:S03]  /*0c30*/  MOV R2, 0xc50 ;  /* 0x00000c5000027802 */ /* 0x000fc60000000f00 */
[----:B------:R-:W-:Y:S05]  /*0c40*/  CALL.REL.NOINC `($__internal_12_$__cuda_sm70_shflsync_bfly_p) ;  /* 0x0000028000007944 */ /* 0x000fea0003c00000 */
[----:B-1----:R-:W-:Y:S01]  /*0c50*/  FADD.FTZ R4, R10, R6 ;  /* 0x000000060a047221 */ /* 0x002fe20000010000 */
[----:B------:R-:W-:Y:S01]  /*0c60*/  HFMA2.MMA R6, -RZ, RZ, 0, 1.847743988037109375e-06 ;  /* 0x0000001fff067435 */ /* 0x000fe200000001ff */
[----:B0-----:R-:W-:Y:S01]  /*0c70*/  MOV R9, 0x10 ;  /* 0x0000001000097802 */ /* 0x001fe20000000f00 */
[----:B------:R-:W-:Y:S01]  /*0c80*/  IMAD.MOV.U32 R11, RZ, RZ, -0x1 ;  /* 0xffffffffff0b7424 */ /* 0x000fe200078e00ff */
[----:B------:R-:W-:-:S02]  /*0c90*/  MOV R2, 0xcc0 ;  /* 0x00000cc000027802 */ /* 0x000fc40000000f00 */
[----:B------:R-:W-:Y:S02]  /*0ca0*/  MOV R10, R4 ;  /* 0x00000004000a7202 */ /* 0x000fe40000000f00 */
[----:B------:R-:W-:Y:S05]  /*0cb0*/  CALL.REL.NOINC `($__internal_12_$__cuda_sm70_shflsync_bfly_p) ;  /* 0x0000021000007944 */ /* 0x000fea0003c00000 */
[----:B0-----:R-:W-:Y:S01]  /*0cc0*/  HFMA2.MMA R9, -RZ, RZ, 0, 5.9604644775390625e-08 ;  /* 0x00000001ff097435 */ /* 0x001fe200000001ff */
[----:B-1----:R-:W-:Y:S01]  /*0cd0*/  MOV R7, R6 ;  /* 0x0000000600077202 */ /* 0x002fe20000000f00 */
[----:B------:R-:W-:Y:S01]  /*0ce0*/  IMAD.MOV.U32 R10, RZ, RZ, R5 ;  /* 0x000000ffff0a7224 */ /* 0x000fe200078e0005 */
[----:B------:R-:W-:Y:S01]  /*0cf0*/  MOV R6, 0x1f ;  /* 0x0000001f00067802 */ /* 0x000fe20000000f00 */
[----:B------:R-:W-:Y:S01]  /*0d00*/  IMAD.MOV.U32 R11, RZ, RZ, -0x1 ;  /* 0xffffffffff0b7424 */ /* 0x000fe200078e00ff */
[----:B------:R-:W-:Y:S02]  /*0d10*/  MOV R2, 0xd30 ;  /* 0x00000d3000027802 */ /* 0x000fe40000000f00 */
[----:B------:R-:W-:Y:S05]  /*0d20*/  CALL.REL.NOINC `($__internal_12_$__cuda_sm70_shflsync_bfly_p) ;  /* 0x000001a000007944 */ /* 0x000fea0003c00000 */
[----:B0-----:R-:W-:Y:S01]  /*0d30*/  HFMA2.MMA R9, -RZ, RZ, 0, 1.1920928955078125e-07 ;  /* 0x00000002ff097435 */ /* 0x001fe200000001ff */
[----:B-1----:R-:W-:Y:S01]  /*0d40*/  FADD.FTZ R10, R5, R6 ;  /* 0x00000006050a7221 */ /* 0x002fe20000010000 */
[----:B------:R-:W-:Y:S01]  /*0d50*/  MOV R6, 0x1f ;  /* 0x0000001f00067802 */ /* 0x000fe20000000f00 */
[----:B------:R-:W-:Y:S01]  /*0d60*/  IMAD.MOV.U32 R11, RZ, RZ, -0x1 ;  /* 0xffffffffff0b7424 */ /* 0x000fe200078e00ff */
[----:B------:R-:W-:Y:S02]  /*0d70*/  MOV R2, 0xd90 ;  /* 0x00000d9000027802 */ /* 0x000fe40000000f00 */
[----:B------:R-:W-:Y:S05]  /*0d80*/  CALL.REL.NOINC `($__internal_12_$__cuda_sm70_shflsync_bfly_p) ;  /* 0x0000014000007944 */ /* 0x000fea0003c00000 */
[----:B0-----:R-:W-:Y:S01]  /*0d90*/  HFMA2.MMA R9, -RZ, RZ, 0, 2.384185791015625e-07 ;  /* 0x00000004ff097435 */ /* 0x001fe200000001ff */
[----:B-1----:R-:W-:Y:S01]  /*0da0*/  FADD.FTZ R10, R10, R6 ;  /* 0x000000060a0a7221 */ /* 0x002fe20000010000 */
[----:B------:R-:W-:Y:S01]  /*0db0*/  MOV R6, 0x1f ;  /* 0x0000001f00067802 */ /* 0x000fe20000000f00 */
[----:B------:R-:W-:Y:S01]  /*0dc0*/  IMAD.MOV.U32 R11, RZ, RZ, -0x1 ;  /* 0xffffffffff0b7424 */ /* 0x000fe200078e00ff */
[----:B------:R-:W-:-:S02]  /*0dd0*/  MOV R2, 0xdf0 ;  /* 0x00000df000027802 */ /* 0x000fc40000000f00 */
[----:B------:R-:W-:Y:S05]  /*0de0*/  CALL.REL.NOINC `($__internal_12_$__cuda_sm70_shflsync_bfly_p) ;  /* 0x000000e000007944 */ /* 0x000fea0003c00000 */
[----:B0-----:R-:W-:Y:S01]  /*0df0*/  HFMA2.MMA R9, -RZ, RZ, 0, 4.76837158203125e-07 ;  /* 0x00000008ff097435 */ /* 0x001fe200000001ff */
[----:B-1----:R-:W-:Y:S01]  /*0e00*/  FADD.FTZ R10, R10, R6 ;  /* 0x000000060a0a7221 */ /* 0x002fe20000010000 */
[----:B------:R-:W-:Y:S01]  /*0e10*/  MOV R6, 0x1f ;  /* 0x0000001f00067802 */ /* 0x000fe20000000f00 */
[----:B------:R-:W-:Y:S01]  /*0e20*/  IMAD.MOV.U32 R11, RZ, RZ, -0x1 ;  /* 0xffffffffff0b7424 */ /* 0x000fe200078e00ff */
[----:B------:R-:W-:-:S02]  /*0e30*/  MOV R2, 0xe50 ;  /* 0x00000e5000027802 */ /* 0x000fc40000000f00 */
[----:B------:R-:W-:Y:S05]  /*0e40*/  CALL.REL.NOINC `($__internal_12_$__cuda_sm70_shflsync_bfly_p) ;  /* 0x0000008000007944 */ /* 0x000fea0003c00000 */
[----:B0-----:R-:W-:Y:S01]  /*0e50*/  HFMA2.MMA R9, -RZ, RZ, 0, 9.5367431640625e-07 ;  /* 0x00000010ff097435 */ /* 0x001fe200000001ff */
[----:B-1----:R-:W-:Y:S01]  /*0e60*/  FADD.FTZ R10, R10, R6 ;  /* 0x000000060a0a7221 */ /* 0x002fe20000010000 */
[----:B------:R-:W-:Y:S01]  /*0e70*/  MOV R6, 0x1f ;  /* 0x0000001f00067802 */ /* 0x000fe20000000f00 */
[----:B------:R-:W-:Y:S01]  /*0e80*/  IMAD.MOV.U32 R11, RZ, RZ, -0x1 ;  /* 0xffffffffff0b7424 */ /* 0x000fe200078e00ff */
[----:B------:R-:W-:-:S02]  /*0e90*/  MOV R2, 0xeb0 ;  /* 0x00000eb000027802 */ /* 0x000fc40000000f00 */
[----:B------:R-:W-:Y:S05]  /*0ea0*/  CALL.REL.NOINC `($__internal_12_$__cuda_sm70_shflsync_bfly_p) ;  /* 0x0000002000007944 */ /* 0x000fea0003c00000 */
[----:B-1----:R-:W-:Y:S01]  /*0eb0*/  MOV R5, R6 ;  /* 0x0000000600057202 */ /* 0x002fe20000000f00 */
[----:B0-----:R-:W-:Y:S05]  /*0ec0*/  BRA `(.L_x_591) ;  /* 0xfffffa5000007947 */ /* 0x001fea000383ffff */
        .weak           $__internal_12_$__cuda_sm70_shflsync_bfly_p
        .type           $__internal_12_$__cuda_sm70_shflsync_bfly_p,@function
        .size           $__internal_12_$__cuda_sm70_shflsync_bfly_p,(.L_x_9266 - $__internal_12_$__cuda_sm70_shflsync_bfly_p)
$__internal_12_$__cuda_sm70_shflsync_bfly_p:
[----:B------:R-:W-:Y:S01]  /*0ed0*/  HFMA2.MMA R3, -RZ, RZ, 0, 0 ;  /* 0x00000000ff037435 */ /* 0x000fe200000001ff */
[----:B------:R-:W-:Y:S04]  /*0ee0*/  WARPSYNC R11 ;  /* 0x0000000b00007348 */ /* 0x000fe80003800000 */
[----:B------:R0:W1:Y:S01]  /*0ef0*/  SHFL.BFLY PT, R6, R10, R9, R6 ;  /* 0x0c0000090a067389 */ /* 0x00006200000e0006 */
[----:B------:R-:W-:Y:S05]  /*0f00*/  RET.REL.NODEC R2 `(_ZN10layer_norm22ln_bwd_finalize_kernelINS_22Kernel_traits_finalizeILj3072E13__nv_bfloat16S2_S2_S2_fjLb0ELj1024ELj4ENS_18Kernel_traits_baseILj3072ES2_S2_S2_S2_fjLj1024EEEEELb0ELb1EEEvNS_9BwdParamsE) ;  /* 0xfffff0f002007950 */ /* 0x000fea0003c3ffff */
.L_x_592:
        /* <DEDUP_REMOVED lines=15> */
.L_x_9266:


//--------------------- .text._ZN10layer_norm13ln_bwd_kernelINS_13Kernel_traitsI13__nv_bfloat16S2_S2_S2_fjLj3072ELj1ELj1ELj4ELj16ENS_18Kernel_traits_baseILj3072ES2_S2_S2_S2_fjLj128EEEEELb1ELb0ELb1ELb1EEEvNS_9BwdParamsE --------------------------
	.section	.text._ZN10layer_norm13ln_bwd_kernelINS_13Kernel_traitsI13__nv_bfloat16S2_S2_S2_fjLj3072ELj1ELj1ELj4ELj16ENS_18Kernel_traits_baseILj3072ES2_S2_S2_S2_fjLj128EEEEELb1ELb0ELb1ELb1EEEvNS_9BwdParamsE,"ax",@progbits
	.sectioninfo	@"SHI_REGISTERS=168"
	.align	128
        .global         _ZN10layer_norm13ln_bwd_kernelINS_13Kernel_traitsI13__nv_bfloat16S2_S2_S2_fjLj3072ELj1ELj1ELj4ELj16ENS_18Kernel_traits_baseILj3072ES2_S2_S2_S2_fjLj128EEEEELb1ELb0ELb1ELb1EEEvNS_9BwdParamsE
        .type           _ZN10layer_norm13ln_bwd_kernelINS_13Kernel_traitsI13__nv_bfloat16S2_S2_S2_fjLj3072ELj1ELj1ELj4ELj16ENS_18Kernel_traits_baseILj3072ES2_S2_S2_S2_fjLj128EEEEELb1ELb0ELb1ELb1EEEvNS_9BwdParamsE,@function
        .size           _ZN10layer_norm13ln_bwd_kernelINS_13Kernel_traitsI13__nv_bfloat16S2_S2_S2_fjLj3072ELj1ELj1ELj4ELj16ENS_18Kernel_traits_baseILj3072ES2_S2_S2_S2_fjLj128EEEEELb1ELb0ELb1ELb1EEEvNS_9BwdParamsE,(.L_x_9267 - _ZN10layer_norm13ln_bwd_kernelINS_13Kernel_traitsI13__nv_bfloat16S2_S2_S2_fjLj3072ELj1ELj1ELj4ELj16ENS_18Kernel_traits_baseILj3072ES2_S2_S2_S2_fjLj128EEEEELb1ELb0ELb1ELb1EEEvNS_9BwdParamsE)
        .other          _ZN10layer_norm13ln_bwd_kernelINS_13Kernel_traitsI13__nv_bfloat16S2_S2_S2_fjLj3072ELj1ELj1ELj4ELj16ENS_18Kernel_traits_baseILj3072ES2_S2_S2_S2_fjLj128EEEEELb1ELb0ELb1ELb1EEEvNS_9BwdParamsE,@"STO_CUDA_ENTRY STV_DEFAULT"
_ZN10layer_norm13ln_bwd_kernelINS_13Kernel_traitsI13__nv_bfloat16S2_S2_S2_fjLj3072ELj1ELj1ELj4ELj16ENS_18Kernel_traits_baseILj3072ES2_S2_S2_S2_fjLj128EEEEELb1ELb0ELb1ELb1EEEvNS_9BwdParamsE:
.text._ZN10layer_norm13ln_bwd_kernelINS_13Kernel_traitsI13__nv_bfloat16S2_S2_S2_fjLj3072ELj1ELj1ELj4ELj16ENS_18Kernel_traits_baseILj3072ES2_S2_S2_S2_fjLj128EEEEELb1ELb0ELb1ELb1EEEvNS_9BwdParamsE:
[----:B------:R-:W-:Y:S02]  /*0000*/  IMAD.MOV.U32 R1, RZ, RZ, c[0x0][0x28] ;  /* 0x00000a00ff017624 */ /* 0x000fe400078e00ff */
        /* <DEDUP_REMOVED lines=31> */
.L_x_593:
[----:B------:R-:W-:-:S05]  /*0200*/  IMAD.SHL.U32 R2, R2, 0x10, RZ ;  /* 0x0000001002027824 */ /* 0x000fca00078e00ff */
[----:B------:R-:W-:-:S04]  /*0210*/  LOP3.LUT R2, R2, 0x7f0, RZ, 0xc0, !PT ;  /* 0x000007f002027812 */ /* 0x000fc800078ec0ff */
[----:B------:R-:W-:-:S04]  /*0220*/  IADD3 R2, P0, R2, c[0x0][0x1b0], RZ ;  /* 0x00006c0002027a10 */ /* 0x000fc80007f1e0ff */
[----:B------:R-:W-:-:S05]  /*0230*/  IADD3.X R3, RZ, c[0x0][0x1b4], RZ, P0, !PT ;  /* 0x00006d00ff037a10 */ /* 0x000fca00007fe4ff */
[----:B------:R-:W2:Y:S04]  /*0240*/  LDG.E.128 R156, [R2.64] ;  /* 0x00000004029c7981 */ /* 0x000ea8000c1e1d00 */
[----:B------:R-:W3:Y:S04]  /*0250*/  LDG.E.128 R8, [R2.64+0x800] ;  /* 0x0008000402087981 */ /* 0x000ee8000c1e1d00 */
[----:B------:R-:W4:Y:S01]  /*0260*/  LDG.E.128 R4, [R2.64+0x1000] ;  /* 0x0010000402047981 */ /* 0x000f22000c1e1d00 */
[----:B------:R-:W-:Y:S01]  /*0270*/  IMAD.MOV.U32 R132, RZ, RZ, 0x1 ;  /* 0x00000001ff847424 */ /* 0x000fe200078e00ff */
        /* <DEDUP_REMOVED lines=48> */
.L_x_672:
[----:B------:R-:W-:-:S04]  /*0580*/  IMAD.MOV.U32 R99, RZ, RZ, 0x4 ;  /* 0x00000004ff637424 */ /* 0x000fc800078e00ff */
[----:B------:R-:W-:-:S05]  /*0590*/  IMAD.WIDE R92, R0, R99, c[0x0][0x1d8] ;  /* 0x00007600005c7625 */ /* 0x000fca00078e0263 */
[----:B------:R0:W2:Y:S04]  /*05a0*/  LDG.E R120, [R92.64] ;  /* 0x000000045c787981 */ /* 0x0000a8000c1e1900 */
[----:B------:R-:W1:Y:S01]  /*05b0*/  S2R R165, SR_TID.X ;  /* 0x0000000000a57919 */ /* 0x000e620000002100 */
[C---:B------:R-:W-:Y:S01]  /*05c0*/  IMAD R96, R0.reuse, c[0x0][0x168], RZ ;  /* 0x00005a0000607a24 */ /* 0x040fe200078e02ff */
[----:B------:R-:W-:Y:S01]  /*05d0*/  HFMA2.MMA R118, -RZ, RZ, 0, 9.5367431640625e-07 ;  /* 0x00000010ff767435 */ /* 0x000fe200000001ff */
[----:B------:R-:W-:-:S03]  /*05e0*/  IMAD.WIDE R94, R0, R99, c[0x0][0x1d0] ;  /* 0x00007400005e7625 */ /* 0x000fc600078e0263 */
[----:B------:R-:W-:Y:S01]  /*05f0*/  SHF.R.S32.HI R97, RZ, 0x1f, R96 ;  /* 0x0000001fff617819 */ /* 0x000fe20000011460 */
[CC--:B0-----:R-:W-:Y:S01]  /*0600*/  IMAD.WIDE R92, R0.reuse, R99.reuse, c[0x0][0x1a8] ;  /* 0x00006a00005c7625 */ /* 0x0c1fe200078e0263 */
[----:B------:R-:W-:Y:S01]  /*0610*/  BSSY B0, `(.L_x_595) ;  /* 0x000012c000007945 */ /* 0x000fe20003800000 */
[----:B------:R0:W5:Y:S01]  /*0620*/  LDG.E R140, [R94.64] ;  /* 0x000000045e8c7981 */ /* 0x000162000c1e1900 */
[----:B------:R-:W-:Y:S01]  /*0630*/  LEA.HI R96, R97, R96, RZ, 0x3 ;  /* 0x0000006061607211 */ /* 0x000fe200078f18ff */
[C---:B------:R-:W-:Y:S01]  /*0640*/  IMAD.WIDE R98, R0.reuse, R99, c[0x0][0x1a0] ;  /* 0x0000680000627625 */ /* 0x040fe200078e0263 */
[----:B------:R-:W-:Y:S01]  /*0650*/  IADD3 R0, R0, c[0x0][0x160], RZ ;  /* 0x0000580000007a10 */ /* 0x000fe20007ffe0ff */
[----:B------:R3:W5:Y:S01]  /*0660*/  LDG.E R135, [R92.64] ;  /* 0x000000045c877981 */ /* 0x000762000c1e1900 */
[----:B-1----:R-:W-:-:S04]  /*0670*/  LOP3.LUT R119, R165, 0x7f, RZ, 0xc0, !PT ;  /* 0x0000007fa5777812 */ /* 0x002fc800078ec0ff */
[----:B------:R-:W-:-:S04]  /*0680*/  LEA.HI.SX32 R141, R96, R119, 0x1d ;  /* 0x00000077608d7211 */ /* 0x000fc800078feaff */
[C---:B------:R-:W-:Y:S02]  /*0690*/  IADD3 R139, R141.reuse, 0x80, RZ ;  /* 0x000000808d8b7810 */ /* 0x040fe40007ffe0ff */
[C---:B------:R-:W-:Y:S01]  /*06a0*/  IADD3 R137, R141.reuse, 0x100, RZ ;  /* 0x000001008d897810 */ /* 0x040fe20007ffe0ff */
[----:B------:R-:W-:Y:S01]  /*06b0*/  IMAD.WIDE.U32 R96, R141, R118, c[0x0][0x218] ;  /* 0x000086008d607625 */ /* 0x000fe200078e0076 */
[----:B------:R-:W-:-:S03]  /*06c0*/  ISETP.GE.AND P1, PT, R0, c[0x0][0x164], PT ;  /* 0x0000590000007a0c */ /* 0x000fc60003f26270 */
[----:B0-----:R-:W-:-:S04]  /*06d0*/  IMAD.WIDE.U32 R94, R139, R118, c[0x0][0x218] ;  /* 0x000086008b5e7625 */ /* 0x001fc800078e0076 */
[----:B---3--:R-:W-:Y:S01]  /*06e0*/  IMAD.WIDE.U32 R92, R137, R118, c[0x0][0x218] ;  /* 0x00008600895c7625 */ /* 0x008fe200078e0076 */
[----:B--2---:R-:W-:-:S13]  /*06f0*/  ISETP.GT.AND P2, PT, R120, RZ, PT ;  /* 0x000000ff7800720c */ /* 0x004fda0003f44270 */
[----:B------:R-:W-:Y:S05]  /*0700*/  @P2 BRA `(.L_x_596) ;  /* 0x0000018000002947 */ /* 0x000fea0003800000 */
[----:B-----5:R-:W-:Y:S01]  /*0710*/  ISETP.GE.AND P3, PT, R140, 0x1, PT ;  /* 0x000000018c00780c */ /* 0x020fe20003f66270 */
[----:B------:R-:W-:Y:S01]  /*0720*/  IMAD.MOV.U32 R122, RZ, RZ, RZ ;  /* 0x000000ffff7a7224 */ /* 0x000fe200078e00ff */
[----:B------:R-:W-:-:S04]  /*0730*/  ISETP.NE.U32.AND P0, PT, RZ, c[0x0][0x218], PT ;  /* 0x00008600ff007a0c */ /* 0x000fc80003f05070 */
[----:B------:R-:W-:-:S07]  /*0740*/  ISETP.NE.AND.EX P0, PT, RZ, c[0x0][0x21c], PT, P0 ;  /* 0x00008700ff007a0c */ /* 0x000fce0003f05300 */
[----:B------:R-:W-:-:S05]  /*0750*/  @P3 IADD3 R98, R140, -0x1, RZ ;  /* 0xffffffff8c623810 */ /* 0x000fca0007ffe0ff */
[----:B------:R-:W-:Y:S01]  /*0760*/  @P3 IMAD R98, R98, c[0x0][0x168], RZ ;  /* 0x00005a0062623a24 */ /* 0x000fe200078e02ff */
[----:B------:R0:W5:Y:S04]  /*0770*/  @P0 LDG.E.128 R24, [R92.64] ;  /* 0x000000045c180981 */ /* 0x000168000c1e1d00 */
[----:B------:R-:W-:Y:S01]  /*0780*/  @P3 SHF.R.S32.HI R99, RZ, 0x1f, R98 ;  /* 0x0000001fff633819 */ /* 0x000fe20000011462 */
[----:B------:R1:W5:Y:S03]  /*0790*/  @P0 LDG.E.128 R32, [R96.64] ;  /* 0x0000000460200981 */ /* 0x000366000c1e1d00 */
[----:B------:R-:W-:Y:S01]  /*07a0*/  @P3 LEA.HI R98, R99, R98, RZ, 0x3 ;  /* 0x0000006263623211 */ /* 0x000fe200078f18ff */
[----:B------:R2:W5:Y:S03]  /*07b0*/  @P0 LDG.E.128 R28, [R94.64] ;  /* 0x000000045e1c0981 */ /* 0x000566000c1e1d00 */
[----:B------:R-:W-:Y:S01]  /*07c0*/  @P3 LEA.HI.SX32 R122, R98, R119, 0x1d ;  /* 0x00000077627a3211 */ /* 0x000fe200078feaff */
[----:B------:R-:W-:-:S03]  /*07d0*/  IMAD.MOV.U32 R119, RZ, RZ, 0x8 ;  /* 0x00000008ff777424 */ /* 0x000fc600078e00ff */
[C---:B------:R-:W-:Y:S02]  /*07e0*/  IADD3 R120, R122.reuse, 0x80, RZ ;  /* 0x000000807a787810 */ /* 0x040fe40007ffe0ff */
[C---:B------:R-:W-:Y:S01]  /*07f0*/  IADD3 R118, R122.reuse, 0x100, RZ ;  /* 0x000001007a767810 */ /* 0x040fe20007ffe0ff */
[----:B------:R-:W-:-:S04]  /*0800*/  IMAD.WIDE.U32 R122, R122, R119, c[0x0][0x190] ;  /* 0x000064007a7a7625 */ /* 0x000fc800078e0077 */
[-C--:B------:R-:W-:Y:S02]  /*0810*/  IMAD.WIDE.U32 R120, R120, R119.reuse, c[0x0][0x190] ;  /* 0x0000640078787625 */ /* 0x080fe400078e0077 */
[----:B------:R-:W5:Y:S02]  /*0820*/  LDG.E.64 R122, [R122.64] ;  /* 0x000000047a7a7981 */ /* 0x000f64000c1e1b00 */
[----:B------:R-:W-:Y:S02]  /*0830*/  IMAD.WIDE.U32 R118, R118, R119, c[0x0][0x190] ;  /* 0x0000640076767625 */ /* 0x000fe400078e0077 */
[----:B------:R-:W5:Y:S04]  /*0840*/  LDG.E.64 R120, [R120.64] ;  /* 0x0000000478787981 */ /* 0x000f68000c1e1b00 */
[----:B------:R-:W5:Y:S01]  /*0850*/  LDG.E.64 R118, [R118.64] ;  /* 0x0000000476767981 */ /* 0x000f62000c1e1b00 */
[----:B-1----:R-:W-:Y:S01]  /*0860*/  MOV R97, RZ ;  /* 0x000000ff00617202 */ /* 0x002fe20000000f00 */
[----:B--2---:R-:W-:Y:S01]  /*0870*/  IMAD.MOV.U32 R94, RZ, RZ, RZ ;  /* 0x000000ffff5e7224 */ /* 0x004fe200078e00ff */
[----:B------:R-:W-:Y:S05]  /*0880*/  BRA `(.L_x_597) ;  /* 0x0000104000007947 */ /* 0x000fea0003800000 */
.L_x_596:
[----:B------:R-:W-:Y:S01]  /*0890*/  IADD3 R120, R120, -0x1, RZ ;  /* 0xffffffff78787810 */ /* 0x000fe20007ffe0ff */
[----:B------:R-:W-:Y:S01]  /*08a0*/  IMAD.WIDE.U32 R16, R141, R118, c[0x0][0x188] ;  /* 0x000062008d107625 */ /* 0x000fe200078e0076 */
[----:B------:R-:W2:Y:S03]  /*08b0*/  LDG.E R130, [R98.64] ;  /* 0x0000000462827981 */ /* 0x000ea6000c1e1900 */
[----:B------:R-:W-:-:S02]  /*08c0*/  IMAD R120, R120, c[0x0][0x168], RZ ;  /* 0x00005a0078787a24 */ /* 0x000fc400078e02ff */
[-C--:B------:R-:W-:Y:S01]  /*08d0*/  IMAD.WIDE.U32 R12, R139, R118.reuse, c[0x0][0x188] ;  /* 0x000062008b0c7625 */ /* 0x080fe200078e0076 */
[----:B------:R-:W3:Y:S02]  /*08e0*/  LDG.E.128 R16, [R16.64] ;  /* 0x0000000410107981 */ /* 0x000ee4000c1e1d00 */
[----:B------:R-:W-:Y:S01]  /*08f0*/  SHF.R.S32.HI R3, RZ, 0x1f, R120 ;  /* 0x0000001fff037819 */ /* 0x000fe20000011478 */
[----:B------:R-:W-:Y:S02]  /*0900*/  IMAD.WIDE.U32 R20, R137, R118, c[0x0][0x188] ;  /* 0x0000620089147625 */ /* 0x000fe400078e0076 */
[----:B------:R-:W4:Y:S01]  /*0910*/  LDG.E.128 R12, [R12.64] ;  /* 0x000000040c0c7981 */ /* 0x000f22000c1e1d00 */
[----:B------:R-:W-:-:S03]  /*0920*/  LEA.HI R120, R3, R120, RZ, 0x3 ;  /* 0x0000007803787211 */ /* 0x000fc600078f18ff */
[----:B------:R-:W4:Y:S01]  /*0930*/  LDG.E.128 R20, [R20.64] ;  /* 0x0000000414147981 */ /* 0x000f22000c1e1d00 */
[----:B------:R-:W-:-:S04]  /*0940*/  LEA.HI.SX32 R101, R120, R119, 0x1d ;  /* 0x0000007778657211 */ /* 0x000fc800078feaff */
[C---:B------:R-:W-:Y:S01]  /*0950*/  IADD3 R9, R101.reuse, 0x80, RZ ;  /* 0x0000008065097810 */ /* 0x040fe20007ffe0ff */
[C---:B------:R-:W-:Y:S01]  /*0960*/  IMAD.WIDE.U32 R4, R101.reuse, R118, c[0x0][0x208] ;  /* 0x0000820065047625 */ /* 0x040fe200078e0076 */
[----:B------:R-:W-:-:S03]  /*0970*/  IADD3 R101, R101, 0x100, RZ ;  /* 0x0000010065657810 */ /* 0x000fc60007ffe0ff */
[-C--:B------:R-:W-:Y:S02]  /*0980*/  IMAD.WIDE.U32 R8, R9, R118.reuse, c[0x0][0x208] ;  /* 0x0000820009087625 */ /* 0x080fe400078e0076 */
[----:B------:R-:W4:Y:S02]  /*0990*/  LDG.E.128 R4, [R4.64] ;  /* 0x0000000404047981 */ /* 0x000f24000c1e1d00 */
[----:B------:R-:W-:Y:S02]  /*09a0*/  IMAD.WIDE.U32 R100, R101, R118, c[0x0][0x208] ;  /* 0x0000820065647625 */ /* 0x000fe400078e0076 */
[----:B------:R-:W4:Y:S04]  /*09b0*/  LDG.E.128 R8, [R8.64] ;  /* 0x0000000408087981 */ /* 0x000f28000c1e1d00 */
[----:B------:R-:W4:Y:S01]  /*09c0*/  LDG.E.128 R100, [R100.64] ;  /* 0x0000000464647981 */ /* 0x000f22000c1e1d00 */
[----:B-----5:R-:W-:-:S13]  /*09d0*/  ISETP.GE.AND P3, PT, R140, 0x1, PT ;  /* 0x000000018c00780c */ /* 0x020fda0003f66270 */
[----:B------:R-:W-:-:S05]  /*09e0*/  @P3 IADD3 R2, R140, -0x1, RZ ;  /* 0xffffffff8c023810 */ /* 0x000fca0007ffe0ff */
[----:B------:R-:W-:-:S05]  /*09f0*/  @P3 IMAD R2, R2, c[0x0][0x168], RZ ;  /* 0x00005a0002023a24 */ /* 0x000fca00078e02ff */
[----:B------:R-:W-:Y:S01]  /*0a00*/  @P3 SHF.R.S32.HI R3, RZ, 0x1f, R2 ;  /* 0x0000001fff033819 */ /* 0x000fe20000011402 */
[----:B------:R-:W-:-:S03]  /*0a10*/  IMAD.MOV.U32 R122, RZ, RZ, RZ ;  /* 0x000000ffff7a7224 */ /* 0x000fc600078e00ff */
[----:B------:R-:W-:-:S04]  /*0a20*/  @P3 LEA.HI R2, R3, R2, RZ, 0x3 ;  /* 0x0000000203023211 */ /* 0x000fc800078f18ff */
[----:B------:R-:W-:Y:S02]  /*0a30*/  @P3 LEA.HI.SX32 R122, R2, R119, 0x1d ;  /* 0x00000077027a3211 */ /* 0x000fe400078feaff */
[----:B------:R-:W-:Y:S02]  /*0a40*/  MOV R119, 0x8 ;  /* 0x0000000800777802 */ /* 0x000fe40000000f00 */
        /* <DEDUP_REMOVED lines=8> */
[----:B------:R-:W0:Y:S01]  /*0ad0*/  LDC.U8 R151, c[0x0][0x1f0] ;  /* 0x00007c00ff977b82 */ /* 0x000e220000000000 */
[----:B------:R-:W-:-:S04]  /*0ae0*/  ISETP.NE.U32.AND P0, PT, RZ, c[0x0][0x218], PT ;  /* 0x00008600ff007a0c */ /* 0x000fc80003f05070 */
[----:B------:R-:W-:-:S13]  /*0af0*/  ISETP.NE.AND.EX P0, PT, RZ, c[0x0][0x21c], PT, P0 ;  /* 0x00008700ff007a0c */ /* 0x000fda0003f05300 */
[----:B------:R1:W5:Y:S04]  /*0b00*/  @P0 LDG.E.128 R32, [R96.64] ;  /* 0x0000000460200981 */ /* 0x000368000c1e1d00 */
[----:B------:R1:W5:Y:S04]  /*0b10*/  @P0 LDG.E.128 R28, [R94.64] ;  /* 0x000000045e1c0981 */ /* 0x000368000c1e1d00 */
[----:B------:R1:W5:Y:S01]  /*0b20*/  @P0 LDG.E.128 R24, [R92.64] ;  /* 0x000000045c180981 */ /* 0x000362000c1e1d00 */
[----:B0-----:R-:W-:-:S04]  /*0b30*/  ISETP.NE.AND P0, PT, R151, RZ, PT ;  /* 0x000000ff9700720c */ /* 0x001fc80003f05270 */
[----:B--2---:R-:W-:Y:S02]  /*0b40*/  FSEL R130, R130, RZ, !P0 ;  /* 0x000000ff82827208 */ /* 0x004fe40004000000 */
[--C-:B---3--:R-:W-:Y:S02]  /*0b50*/  PRMT R2, RZ, 0x5410, R16.reuse ;  /* 0x00005410ff027816 */ /* 0x108fe40000000010 */
[--C-:B------:R-:W-:Y:S02]  /*0b60*/  PRMT R126, RZ, 0x5410, R17.reuse ;  /* 0x00005410ff7e7816 */ /* 0x100fe40000000011 */
[----:B------:R-:W-:Y:S02]  /*0b70*/  PRMT R3, RZ, 0x7610, R16 ;  /* 0x00007610ff037816 */ /* 0x000fe40000000010 */
[----:B------:R-:W-:Y:S02]  /*0b80*/  PRMT R127, RZ, 0x7610, R17 ;  /* 0x00007610ff7f7816 */ /* 0x000fe40000000011 */
[----:B------:R-:W-:-:S02]  /*0b90*/  PRMT R16, RZ, 0x5410, R19 ;  /* 0x00005410ff107816 */ /* 0x000fc40000000013 */
[--C-:B-1----:R-:W-:Y:S02]  /*0ba0*/  PRMT R97, RZ, 0x5410, R18.reuse ;  /* 0x00005410ff617816 */ /* 0x102fe40000000012 */
[----:B------:R-:W-:Y:S02]  /*0bb0*/  PRMT R98, RZ, 0x7610, R18 ;  /* 0x00007610ff627816 */ /* 0x000fe40000000012 */
[--C-:B----4-:R-:W-:Y:S02]  /*0bc0*/  PRMT R128, RZ, 0x5410, R12.reuse ;  /* 0x00005410ff807816 */ /* 0x110fe4000000000c */
[----:B------:R-:W-:Y:S02]  /*0bd0*/  PRMT R129, RZ, 0x7610, R12 ;  /* 0x00007610ff817816 */ /* 0x000fe4000000000c */
[----:B------:R-:W-:Y:S02]  /*0be0*/  PRMT R17, RZ, 0x5410, R15 ;  /* 0x00005410ff117816 */ /* 0x000fe4000000000f */
[----:B------:R-:W-:-:S02]  /*0bf0*/  PRMT R131, RZ, 0x5410, R20 ;  /* 0x00005410ff837816 */ /* 0x000fc40000000014 */
[----:B------:R-:W-:Y:S02]  /*0c00*/  PRMT R151, RZ, 0x7610, R20 ;  /* 0x00007610ff977816 */ /* 0x000fe40000000014 */
[----:B------:R-:W-:Y:S01]  /*0c10*/  PRMT R125, RZ, 0x7610, R22 ;  /* 0x00007610ff7d7816 */ /* 0x000fe20000000016 */
[C---:B------:R-:W-:Y:S01]  /*0c20*/  FADD.FTZ R2, -R130.reuse, R2 ;  /* 0x0000000282027221 */ /* 0x040fe20000010100 */
[----:B------:R-:W-:Y:S02]  /*0c30*/  PRMT R19, RZ, 0x7610, R19 ;  /* 0x00007610ff137816 */ /* 0x000fe40000000013 */
[--C-:B------:R-:W-:Y:S02]  /*0c40*/  PRMT R94, RZ, 0x5410, R4.reuse ;  /* 0x00005410ff5e7816 */ /* 0x100fe40000000004 */
[----:B------:R-:W-:Y:S01]  /*0c50*/  PRMT R95, RZ, 0x7610, R4 ;  /* 0x00007610ff5f7816 */ /* 0x000fe20000000004 */
[----:B------:R-:W-:Y:S01]  /*0c60*/  FADD.FTZ R4, -R130, R126 ;  /* 0x0000007e82047221 */ /* 0x000fe20000010100 */
[----:B------:R-:W-:-:S02]  /*0c70*/  PRMT R12, RZ, 0x5410, R13 ;  /* 0x00005410ff0c7816 */ /* 0x000fc4000000000d */
[----:B------:R-:W-:Y:S02]  /*0c80*/  PRMT R18, RZ, 0x7610, R15 ;  /* 0x00007610ff127816 */ /* 0x000fe4000000000f */
[----:B------:R-:W-:Y:S02]  /*0c90*/  PRMT R20, RZ, 0x5410, R21 ;  /* 0x00005410ff147816 */ /* 0x000fe40000000015 */
[----:B------:R-:W-:Y:S02]  /*0ca0*/  PRMT R13, RZ, 0x7610, R13 ;  /* 0x00007610ff0d7816 */ /* 0x000fe4000000000d */
[--C-:B------:R-:W-:Y:S02]  /*0cb0*/  PRMT R99, RZ, 0x5410, R14.reuse ;  /* 0x00005410ff637816 */ /* 0x100fe4000000000e */
[----:B------:R-:W-:Y:S02]  /*0cc0*/  PRMT R117, RZ, 0x7610, R14 ;  /* 0x00007610ff757816 */ /* 0x000fe4000000000e */
[----:B------:R-:W-:-:S02]  /*0cd0*/  PRMT R21, RZ, 0x7610, R21 ;  /* 0x00007610ff157816 */ /* 0x000fc40000000015 */
[----:B------:R-:W-:Y:S02]  /*0ce0*/  PRMT R124, RZ, 0x5410, R22 ;  /* 0x00005410ff7c7816 */ /* 0x000fe40000000016 */
[--C-:B------:R-:W-:Y:S02]  /*0cf0*/  PRMT R96, RZ, 0x5410, R23.reuse ;  /* 0x00005410ff607816 */ /* 0x100fe40000000017 */
[--C-:B------:R-:W-:Y:S02]  /*0d00*/  PRMT R109, RZ, 0x5410, R8.reuse ;  /* 0x00005410ff6d7816 */ /* 0x100fe40000000008 */
[----:B------:R-:W-:Y:S01]  /*0d10*/  PRMT R110, RZ, 0x7610, R8 ;  /* 0x00007610ff6e7816 */ /* 0x000fe20000000008 */
[C---:B------:R-:W-:Y:S01]  /*0d20*/  FADD.FTZ R8, -R130.reuse, R16 ;  /* 0x0000001082087221 */ /* 0x040fe20000010100 */
[----:B------:R-:W-:Y:S01]  /*0d30*/  PRMT R92, RZ, 0x7610, R23 ;  /* 0x00007610ff5c7816 */ /* 0x000fe20000000017 */
[C---:B------:R-:W-:Y:S01]  /*0d40*/  FADD.FTZ R16, -R130.reuse, R17 ;  /* 0x0000001182107221 */ /* 0x040fe20000010100 */
[----:B------:R-:W-:Y:S01]  /*0d50*/  PRMT R93, RZ, 0x5410, R5 ;  /* 0x00005410ff5d7816 */ /* 0x000fe20000000005 */
[C---:B------:R-:W-:Y:S01]  /*0d60*/  FADD.FTZ R23, -R130.reuse, R125 ;  /* 0x0000007d82177221 */ /* 0x040fe20000010100 */
[--C-:B------:R-:W-:Y:S01]  /*0d70*/  PRMT R111, RZ, 0x5410, R9.reuse ;  /* 0x00005410ff6f7816 */ /* 0x100fe20000000009 */
[C---:B------:R-:W-:Y:S01]  /*0d80*/  FADD.FTZ R17, -R130.reuse, R18 ;  /* 0x0000001282117221 */ /* 0x040fe20000010100 */
[----:B------:R-:W-:Y:S01]  /*0d90*/  PRMT R112, RZ, 0x7610, R9 ;  /* 0x00007610ff707816 */ /* 0x000fe20000000009 */
[C---:B------:R-:W-:Y:S01]  /*0da0*/  FADD.FTZ R9, -R130.reuse, R19 ;  /* 0x0000001382097221 */ /* 0x040fe20000010100 */
[----:B------:R-:W-:Y:S01]  /*0db0*/  PRMT R104, RZ, 0x7610, R5 ;  /* 0x00007610ff687816 */ /* 0x000fe20000000005 */
[C---:B------:R-:W-:Y:S01]  /*0dc0*/  FMUL.FTZ R2, R135.reuse, R2 ;  /* 0x0000000287027220 */ /* 0x040fe20000410000 */
[--C-:B------:R-:W-:Y:S01]  /*0dd0*/  PRMT R105, RZ, 0x5410, R6.reuse ;  /* 0x00005410ff697816 */ /* 0x100fe20000000006 */
[----:B------:R-:W-:Y:S01]  /*0de0*/  FMUL.FTZ R4, R135, R4 ;  /* 0x0000000487047220 */ /* 0x000fe20000410000 */
[----:B------:R-:W-:Y:S01]  /*0df0*/  PRMT R106, RZ, 0x7610, R6 ;  /* 0x00007610ff6a7816 */ /* 0x000fe20000000006 */
[C---:B------:R-:W-:Y:S01]  /*0e00*/  FADD.FTZ R3, -R130.reuse, R3 ;  /* 0x0000000382037221 */ /* 0x040fe20000010100 */
        /* <DEDUP_REMOVED lines=23> */
[-C--:B------:R-:W-:Y:S01]  /*0f80*/  FMUL.FTZ R101, R164, R94.reuse ;  /* 0x0000005ea4657220 */ /* 0x080fe20000410000 */
[--C-:B------:R-:W-:Y:S01]  /*0f90*/  PRMT R129, RZ, 0x5410, R103.reuse ;  /* 0x00005410ff817816 */ /* 0x100fe20000000067 */
[----:B------:R-:W-:Y:S01]  /*0fa0*/  FADD.FTZ R130, -R130, R92 ;  /* 0x0000005c82827221 */ /* 0x000fe20000010100 */
[----:B------:R-:W-:Y:S01]  /*0fb0*/  PRMT R92, RZ, 0x7610, R103 ;  /* 0x00007610ff5c7816 */ /* 0x000fe20000000067 */
[----:B------:R-:W-:Y:S01]  /*0fc0*/  FFMA.FTZ R36, R2, R94, R36 ;  /* 0x0000005e02247223 */ /* 0x000fe20000010024 */
[----:B------:R-:W-:Y:S01]  /*0fd0*/  PRMT R127, RZ, 0x5410, R102 ;  /* 0x00005410ff7f7816 */ /* 0x000fe20000000066 */
[----:B------:R-:W-:Y:S01]  /*0fe0*/  FADD.FTZ R68, R68, R94 ;  /* 0x0000005e44447221 */ /* 0x000fe20000010000 */
[----:B------:R-:W-:Y:S01]  /*0ff0*/  PRMT R128, RZ, 0x7610, R102 ;  /* 0x00007610ff807816 */ /* 0x000fe20000000066 */
[----:B------:R-:W-:-:S02]  /*1000*/  FFMA.FTZ R38, R4, R93, R38 ;  /* 0x0000005d04267223 */ /* 0x000fc40000010026 */
[----:B------:R-:W-:Y:S02]  /*1010*/  FADD.FTZ R70, R70, R93 ;  /* 0x0000005d46467221 */ /* 0x000fe40000010000 */
[----:B------:R-:W-:Y:S02]  /*1020*/  FMUL.FTZ R103, R162, R93 ;  /* 0x0000005da2677220 */ /* 0x000fe40000410000 */
[----:B------:R-:W-:Y:S02]  /*1030*/  FMUL.FTZ R3, R135, R3 ;  /* 0x0000000387037220 */ /* 0x000fe40000410000 */
[----:B------:R-:W-:Y:S02]  /*1040*/  FMUL.FTZ R102, R163, R95 ;  /* 0x0000005fa3667220 */ /* 0x000fe40000410000 */
[----:B------:R-:W-:Y:S02]  /*1050*/  FADD.FTZ R93, RZ, R101 ;  /* 0x00000065ff5d7221 */ /* 0x000fe40000010000 */
[----:B------:R-:W-:Y:S01]  /*1060*/  FFMA.FTZ R94, R2, R101, RZ ;  /* 0x00000065025e7223 */ /* 0x000fe200000100ff */
[--C-:B------:R-:W-:Y:S01]  /*1070*/  PRMT R117, RZ, 0x5410, R100.reuse ;  /* 0x00005410ff757816 */ /* 0x100fe20000000064 */
[C---:B------:R-:W-:Y:S01]  /*1080*/  FMUL.FTZ R5, R135.reuse, R5 ;  /* 0x0000000587057220 */ /* 0x040fe20000410000 */
[----:B------:R-:W-:Y:S01]  /*1090*/  PRMT R124, RZ, 0x7610, R100 ;  /* 0x00007610ff7c7816 */ /* 0x000fe20000000064 */
[----:B------:R-:W-:-:S02]  /*10a0*/  FMUL.FTZ R100, R135, R96 ;  /* 0x0000006087647220 */ /* 0x000fc40000410000 */
[----:B------:R-:W-:Y:S02]  /*10b0*/  FADD.FTZ R96, R93, R102 ;  /* 0x000000665d607221 */ /* 0x000fe40000010000 */
[----:B------:R-:W-:Y:S02]  /*10c0*/  FFMA.FTZ R94, R3, R102, R94 ;  /* 0x00000066035e7223 */ /* 0x000fe4000001005e */
[----:B------:R-:W-:Y:S02]  /*10d0*/  FMUL.FTZ R6, R135, R6 ;  /* 0x0000000687067220 */ /* 0x000fe40000410000 */
[-C--:B------:R-:W-:Y:S02]  /*10e0*/  FFMA.FTZ R39, R5, R104.reuse, R39 ;  /* 0x0000006805277223 */ /* 0x080fe40000010027 */
[----:B------:R-:W-:Y:S02]  /*10f0*/  FADD.FTZ R71, R71, R104 ;  /* 0x0000006847477221 */ /* 0x000fe40000010000 */
        /* <DEDUP_REMOVED lines=115> */
[----:B------:R-:W-:Y:S02]  /*1830*/  FMUL.FTZ R130, R135, R130 ;  /* 0x0000008287827220 */ /* 0x000fe40000410000 */
[----:B------:R-:W-:Y:S02]  /*1840*/  FMUL.FTZ R131, R133, R92 ;  /* 0x0000005c85837220 */ /* 0x000fe40000410000 */
[----:B------:R-:W-:Y:S02]  /*1850*/  FADD.FTZ R96, R96, R129 ;  /* 0x0000008160607221 */ /* 0x000fe40000010000 */
[----:B------:R-:W-:Y:S02]  /*1860*/  FFMA.FTZ R94, R100, R129, R94 ;  /* 0x00000081645e7223 */ /* 0x000fe4000001005e */
[----:B------:R-:W-:Y:S02]  /*1870*/  FFMA.FTZ R37, R3, R95, R37 ;  /* 0x0000005f03257223 */ /* 0x000fe40000010025 */
[----:B------:R-:W-:-:S02]  /*1880*/  FADD.FTZ R69, R69, R95 ;  /* 0x0000005f45457221 */ /* 0x000fc40000010000 */
[----:B------:R-:W-:Y:S02]  /*1890*/  FFMA.FTZ R75, R130, R92, R75 ;  /* 0x0000005c824b7223 */ /* 0x000fe4000001004b */
[----:B------:R-:W-:Y:S02]  /*18a0*/  FADD.FTZ R51, R51, R92 ;  /* 0x0000005c33337221 */ /* 0x000fe40000010000 */
[----:B------:R-:W-:Y:S02]  /*18b0*/  FADD.FTZ R97, R96, R131 ;  /* 0x0000008360617221 */ /* 0x000fe40000010000 */
[----:B------:R-:W-:Y:S02]  /*18c0*/  FFMA.FTZ R94, R130, R131, R94 ;  /* 0x00000083825e7223 */ /* 0x000fe4000001005e */
.L_x_597:
[----:B0-----:R-:W-:Y:S05]  /*18d0*/  BSYNC B0 ;  /* 0x0000000000007941 */ /* 0x001fea0003800000 */
.L_x_595:
[----:B------:R-:W-:Y:S01]  /*18e0*/  LOP3.LUT P3, RZ, R132, 0xff, RZ, 0xc0, !PT ;  /* 0x000000ff84ff7812 */ /* 0x000fe2000786c0ff */
[----:B-----5:R-:W-:Y:S01]  /*18f0*/  IMAD.MOV.U32 R92, RZ, RZ, R122 ;  /* 0x000000ffff5c7224 */ /* 0x020fe200078e007a */
[----:B------:R-:W-:Y:S01]  /*1900*/  SHF.R.U32.HI R99, RZ, 0x5, R165 ;  /* 0x00000005ff637819 */ /* 0x000fe200000116a5 */
[----:B------:R-:W-:Y:S01]  /*1910*/  IMAD.MOV.U32 R93, RZ, RZ, R120 ;  /* 0x000000ffff5d7224 */ /* 0x000fe200078e0078 */
[----:B------:R-:W-:-:S02]  /*1920*/  MOV R95, R118 ;  /* 0x00000076005f7202 */ /* 0x000fc40000000f00 */
[----:B------:R-:W-:Y:S02]  /*1930*/  LOP3.LUT R96, R99, 0x7fffffc, RZ, 0xc0, !PT ;  /* 0x07fffffc63607812 */ /* 0x000fe400078ec0ff */
[----:B------:R-:W-:Y:S02]  /*1940*/  LOP3.LUT P0, RZ, R165, 0x1f, RZ, 0xc0, !PT ;  /* 0x0000001fa5ff7812 */ /* 0x000fe4000780c0ff */
[----:B------:R-:W-:Y:S02]  /*1950*/  PRMT R159, R92, 0x7610, R159 ;  /* 0x000076105c9f7816 */ /* 0x000fe4000000009f */
[----:B------:R-:W-:Y:S02]  /*1960*/  PRMT R155, R93, 0x7610, R155 ;  /* 0x000076105d9b7816 */ /* 0x000fe4000000009b */
[----:B------:R-:W-:Y:S02]  /*1970*/  PRMT R151, R95, 0x7610, R151 ;  /* 0x000076105f977816 */ /* 0x000fe40000000097 */
[----:B------:R-:W-:Y:S01]  /*1980*/  @!P3 IADD3 R96, R96, 0x4, RZ ;  /* 0x000000046060b810 */ /* 0x000fe20007ffe0ff */
[----:B------:R-:W-:Y:S05]  /*1990*/  BRA.DIV ~URZ, `(.L_x_598) ;  /* 0x000028f27f007947 */ /* 0x000fea000b800000 */
[----:B------:R0:W1:Y:S02]  /*19a0*/  SHFL.DOWN PT, R98, R97, 0x10, 0x1f ;  /* 0x0a001f0061627f89 */ /* 0x00006400000e0000 */
.L_x_673:
[----:B------:R-:W-:Y:S05]  /*19b0*/  BRA.DIV ~URZ, `(.L_x_599) ;  /* 0x000029427f007947 */ /* 0x000fea000b800000 */
[----:B------:R-:W2:Y:S01]  /*19c0*/  SHFL.DOWN PT, R93, R94, 0x10, 0x1f ;  /* 0x0a001f005e5d7f89 */ /* 0x000ea200000e0000 */
[----:B-1----:R-:W-:-:S05]  /*19d0*/  FADD.FTZ R98, R98, R97 ;  /* 0x0000006162627221 */ /* 0x002fca0000010000 */
[----:B------:R-:W1:Y:S01]  /*19e0*/  SHFL.DOWN PT, R95, R98, 0x8, 0x1f ;  /* 0x09001f00625f7f89 */ /* 0x000e6200000e0000 */
[----:B--2---:R-:W-:-:S05]  /*19f0*/  FADD.FTZ R93, R93, R94 ;  /* 0x0000005e5d5d7221 */ /* 0x004fca0000010000 */
[----:B0-----:R-:W0:Y:S01]  /*1a00*/  SHFL.DOWN PT, R97, R93, 0x8, 0x1f ;  /* 0x09001f005d617f89 */ /* 0x001e2200000e0000 */
[----:B-1----:R-:W-:-:S05]  /*1a10*/  FADD.FTZ R92, R95, R98 ;  /* 0x000000625f5c7221 */ /* 0x002fca0000010000 */
        /* <DEDUP_REMOVED lines=8> */
[----:B------:R1:W2:Y:S01]  /*1aa0*/  SHFL.DOWN PT, R98, R97, 0x1, 0x1f ;  /* 0x08201f0061627f89 */ /* 0x0002a200000e0000 */
[----:B0-----:R-:W-:-:S05]  /*1ab0*/  FADD.FTZ R94, R165, R92 ;  /* 0x0000005ca55e7221 */ /* 0x001fca0000010000 */
[----:B------:R1:W0:Y:S02]  /*1ac0*/  SHFL.DOWN PT, R93, R94, 0x1, 0x1f ;  /* 0x08201f005e5d7f89 */ /* 0x00022400000e0000 */
.L_x_674:
[----:B------:R-:W-:Y:S01]  /*1ad0*/  @!P0 LOP3.LUT R99, R99, 0x3, RZ, 0xc0, !PT ;  /* 0x0000000363638812 */ /* 0x000fe200078ec0ff */
[----:B--2---:R-:W-:Y:S01]  /*1ae0*/  FADD.FTZ R92, R98, R97 ;  /* 0x00000061625c7221 */ /* 0x004fe20000010000 */
[----:B------:R-:W-:Y:S01]  /*1af0*/  WARPSYNC 0xffffffff ;  /* 0xffffffff00007948 */ /* 0x000fe20003800000 */
[----:B0-----:R-:W-:Y:S01]  /*1b00*/  FADD.FTZ R93, R93, R94 ;  /* 0x0000005e5d5d7221 */ /* 0x001fe20000010000 */
[----:B------:R-:W-:Y:S01]  /*1b10*/  ISETP.GE.AND P3, PT, R140, 0x1, PT ;  /* 0x000000018c00780c */ /* 0x000fe20003f66270 */
[----:B------:R-:W-:Y:S01]  /*1b20*/  @!P0 IMAD.IADD R99, R96, 0x1, R99 ;  /* 0x0000000160638824 */ /* 0x000fe200078e0263 */
[----:B------:R-:W-:Y:S04]  /*1b30*/  BSSY B0, `(.L_x_600) ;  /* 0x000002c000007945 */ /* 0x000fe80003800000 */
[----:B------:R-:W-:Y:S04]  /*1b40*/  @!P0 STS.64 [R99.X8+0x3000], R92 ;  /* 0x0030005c63008388 */ /* 0x000fe80000008a00 */
[----:B------:R-:W-:Y:S03]  /*1b50*/  BAR.SYNC.DEFER_BLOCKING 0x0 ;  /* 0x0000000000007b1d */ /* 0x000fe60000010000 */
[----:B------:R-:W-:-:S05]  /*1b60*/  @P3 IADD3 R140, R140, -0x1, RZ ;  /* 0xffffffff8c8c3810 */ /* 0x000fca0007ffe0ff */
[----:B------:R-:W-:-:S05]  /*1b70*/  @P3 IMAD R140, R140, c[0x0][0x168], RZ ;  /* 0x00005a008c8c3a24 */ /* 0x000fca00078e02ff */
[----:B------:R-:W-:-:S04]  /*1b80*/  @P3 SHF.R.S32.HI R165, RZ, 0x1f, R140 ;  /* 0x0000001fffa53819 */ /* 0x000fc8000001148c */
[----:B------:R-:W-:Y:S01]  /*1b90*/  @P3 LEA.HI R165, R165, R140, RZ, 0x3 ;  /* 0x0000008ca5a53211 */ /* 0x000fe200078f18ff */
[----:B-1----:R-:W0:Y:S04]  /*1ba0*/  LDS.128 R92, [R96.X8+0x3000] ;  /* 0x00300000605c7984 */ /* 0x002e280000008c00 */
[----:B------:R-:W1:Y:S01]  /*1bb0*/  LDS.128 R96, [R96.X8+0x3010] ;  /* 0x0030100060607984 */ /* 0x000e620000008c00 */
[----:B0-----:R-:W-:Y:S02]  /*1bc0*/  FADD.FTZ R92, RZ, R92 ;  /* 0x0000005cff5c7221 */ /* 0x001fe40000010000 */
[----:B------:R-:W-:Y:S02]  /*1bd0*/  FADD.FTZ R93, RZ, R93 ;  /* 0x0000005dff5d7221 */ /* 0x000fe40000010000 */
[----:B------:R-:W-:-:S02]  /*1be0*/  FADD.FTZ R92, R94, R92 ;  /* 0x0000005c5e5c7221 */ /* 0x000fc40000010000 */
[----:B------:R-:W-:Y:S02]  /*1bf0*/  FADD.FTZ R94, R95, R93 ;  /* 0x0000005d5f5e7221 */ /* 0x000fe40000010000 */
[----:B------:R-:W0:Y:S01]  /*1c00*/  S2R R95, SR_TID.X ;  /* 0x00000000005f7919 */ /* 0x000e220000002100 */
[----:B-1----:R-:W-:Y:S02]  /*1c10*/  FADD.FTZ R93, R92, R96 ;  /* 0x000000605c5d7221 */ /* 0x002fe40000010000 */
[----:B------:R-:W-:Y:S02]  /*1c20*/  FADD.FTZ R94, R94, R97 ;  /* 0x000000615e5e7221 */ /* 0x000fe40000010000 */
[----:B------:R-:W-:Y:S02]  /*1c30*/  FADD.FTZ R93, R98, R93 ;  /* 0x0000005d625d7221 */ /* 0x000fe40000010000 */
[----:B------:R-:W-:Y:S02]  /*1c40*/  FADD.FTZ R94, R99, R94 ;  /* 0x0000005e635e7221 */ /* 0x000fe40000010000 */
[----:B------:R-:W-:-:S02]  /*1c50*/  IMAD.MOV.U32 R96, RZ, RZ, RZ ;  /* 0x000000ffff607224 */ /* 0x000fc400078e00ff */
[----:B------:R-:W-:Y:S02]  /*1c60*/  FMUL.FTZ R97, R93, c[0x0][0x1e0] ;  /* 0x000078005d617a20 */ /* 0x000fe40000410000 */
[----:B------:R-:W-:Y:S01]  /*1c70*/  FMUL.FTZ R98, R94, c[0x0][0x1e0] ;  /* 0x000078005e627a20 */ /* 0x000fe20000410000 */
[----:B0-----:R-:W-:-:S04]  /*1c80*/  @P3 LOP3.LUT R92, R95, 0x7f, RZ, 0xc0, !PT ;  /* 0x0000007f5f5c3812 */ /* 0x001fc800078ec0ff */
[----:B------:R-:W-:Y:S01]  /*1c90*/  @P3 LEA.HI.SX32 R96, R165, R92, 0x1d ;  /* 0x0000005ca5603211 */ /* 0x000fe200078feaff */
        /* <DEDUP_REMOVED lines=9> */
.L_x_601:
[----:B------:R-:W0:Y:S01]  /*1d30*/  LDC.U8 R93, c[0x0][0x1f0] ;  /* 0x00007c00ff5d7b82 */ /* 0x000e220000000000 */
[----:B------:R-:W-:Y:S02]  /*1d40*/  ULDC.64 UR6, c[0x0][0x218] ;  /* 0x0000860000067ab9 */ /* 0x000fe40000000a00 */
[----:B------:R-:W-:-:S04]  /*1d50*/  UISETP.NE.U32.AND UP0, UPT, URZ, UR6, UPT ;  /* 0x000000063f00728c */ /* 0x000fc8000bf05070 */
[----:B------:R-:W-:-:S06]  /*1d60*/  UISETP.NE.AND.EX UP0, UPT, URZ, UR7, UPT, UP0 ;  /* 0x000000073f00728c */ /* 0x000fcc000bf05300 */
[----:B------:R-:W-:Y:S02]  /*1d70*/  PLOP3.LUT P4, PT, PT, PT, UP0, 0x80, 0x0 ;  /* 0x000000000000781c */ /* 0x000fe40003f8f008 */
[----:B0-----:R-:W-:-:S04]  /*1d80*/  ISETP.NE.AND P0, PT, R93, RZ, PT ;  /* 0x000000ff5d00720c */ /* 0x001fc80003f05270 */
[----:B------:R-:W-:-:S05]  /*1d90*/  FSEL R93, R97, RZ, !P0 ;  /* 0x000000ff615d7208 */ /* 0x000fca0004000000 */
[----:B------:R-:W-:Y:S02]  /*1da0*/  FFMA.FTZ R92, R2, R98, R93 ;  /* 0x00000062025c7223 */ /* 0x000fe4000001005d */
[----:B------:R-:W-:Y:S02]  /*1db0*/  @P4 PRMT R93, RZ, 0x5410, R32 ;  /* 0x00005410ff5d4816 */ /* 0x000fe40000000020 */
[----:B------:R-:W-:-:S04]  /*1dc0*/  FADD.FTZ R92, R101, -R92 ;  /* 0x8000005c655c7221 */ /* 0x000fc80000010000 */
[----:B------:R-:W-:-:S04]  /*1dd0*/  FMUL.FTZ R92, R135, R92 ;  /* 0x0000005c875c7220 */ /* 0x000fc80000410000 */
[----:B------:R-:W-:Y:S02]  /*1de0*/  @P4 FADD.FTZ R92, R92, R93 ;  /* 0x0000005d5c5c4221 */ /* 0x000fe40000010000 */
.L_x_602:
[----:B------:R-:W-:Y:S05]  /*1df0*/  BSYNC B0 ;  /* 0x0000000000007941 */ /* 0x000fea0003800000 */
.L_x_600:
[----:B------:R-:W-:Y:S01]  /*1e00*/  ISETP.NE.U32.AND P0, PT, RZ, c[0x0][0x258], PT ;  /* 0x00009600ff007a0c */ /* 0x000fe20003f05070 */
[----:B------:R-:W-:Y:S01]  /*1e10*/  @P3 FMUL.FTZ R93, R92, c[0x0][0x1ec] ;  /* 0x00007b005c5d3a20 */ /* 0x000fe20000410000 */
[----:B------:R-:W-:Y:S01]  /*1e20*/  @P3 LOP3.LUT P5, RZ, R159, 0xff, RZ, 0xc0, !PT ;  /* 0x000000ff9fff3812 */ /* 0x000fe200078ac0ff */
[----:B------:R-:W-:Y:S01]  /*1e30*/  BSSY B0, `(.L_x_603) ;  /* 0x0000015000007945 */ /* 0x000fe20003800000 */
[----:B------:R-:W-:Y:S01]  /*1e40*/  ISETP.NE.AND.EX P0, PT, RZ, c[0x0][0x25c], PT, P0 ;  /* 0x00009700ff007a0c */ /* 0x000fe20003f05300 */
[----:B------:R-:W-:-:S05]  /*1e50*/  @P3 FMUL.FTZ R93, R93, c[0x0][0x1e8] ;  /* 0x00007a005d5d3a20 */ /* 0x000fca0000410000 */
[----:B------:R-:W-:-:S04]  /*1e60*/  @P3 FSEL R93, R93, RZ, P5 ;  /* 0x000000ff5d5d3208 */ /* 0x000fc80002800000 */
[----:B------:R-:W-:-:S03]  /*1e70*/  @P3 F2FP.BF16.PACK_AB R93, RZ, R93 ;  /* 0x0000005dff5d323e */ /* 0x000fc600000010ff */
        /* <DEDUP_REMOVED lines=8> */
.L_x_604:
[----:B------:R-:W0:Y:S02]  /*1f00*/  LDC.U8 R93, c[0x0][0x1f0] ;  /* 0x00007c00ff5d7b82 */ /* 0x000e240000000000 */
[----:B0-----:R-:W-:-:S04]  /*1f10*/  ISETP.NE.AND P5, PT, R93, RZ, PT ;  /* 0x000000ff5d00720c */ /* 0x001fc80003fa5270 */
[----:B------:R-:W-:-:S05]  /*1f20*/  FSEL R93, R97, RZ, !P5 ;  /* 0x000000ff615d7208 */ /* 0x000fca0006800000 */
[----:B------:R-:W-:-:S04]  /*1f30*/  FFMA.FTZ R93, R3, R98, R93 ;  /* 0x00000062035d7223 */ /* 0x000fc8000001005d */
[----:B------:R-:W-:Y:S01]  /*1f40*/  FADD.FTZ R92, R102, -R93 ;  /* 0x8000005d665c7221 */ /* 0x000fe20000010000 */
[----:B------:R-:W-:-:S03]  /*1f50*/  @P4 PRMT R93, RZ, 0x7610, R32 ;  /* 0x00007610ff5d4816 */ /* 0x000fc60000000020 */
[----:B------:R-:W-:-:S04]  /*1f60*/  FMUL.FTZ R92, R135, R92 ;  /* 0x0000005c875c7220 */ /* 0x000fc80000410000 */
[----:B------:R-:W-:Y:S02]  /*1f70*/  @P4 FADD.FTZ R92, R92, R93 ;  /* 0x0000005d5c5c4221 */ /* 0x000fe40000010000 */
.L_x_605:
[----:B------:R-:W-:Y:S05]  /*1f80*/  BSYNC B0 ;  /* 0x0000000000007941 */ /* 0x000fea0003800000 */
.L_x_603:
        /* <DEDUP_REMOVED lines=14> */
.L_x_607:
[----:B------:R-:W0:Y:S02]  /*2070*/  LDC.U8 R93, c[0x0][0x1f0] ;  /* 0x00007c00ff5d7b82 */ /* 0x000e240000000000 */
[----:B0-----:R-:W-:-:S04]  /*2080*/  ISETP.NE.AND P5, PT, R93, RZ, PT ;  /* 0x000000ff5d00720c */ /* 0x001fc80003fa5270 */
[----:B------:R-:W-:-:S05]  /*2090*/  FSEL R93, R97, RZ, !P5 ;  /* 0x000000ff615d7208 */ /* 0x000fca0006800000 */
[----:B------:R-:W-:Y:S01]  /*20a0*/  FFMA.FTZ R92, R4, R98, R93 ;  /* 0x00000062045c7223 */ /* 0x000fe2000001005d */
[----:B------:R-:W-:-:S03]  /*20b0*/  @P4 PRMT R93, RZ, 0x5410, R33 ;  /* 0x00005410ff5d4816 */ /* 0x000fc60000000021 */
[----:B------:R-:W-:-:S04]  /*20c0*/  FADD.FTZ R92, R103, -R92 ;  /* 0x8000005c675c7221 */ /* 0x000fc80000010000 */
[----:B------:R-:W-:-:S04]  /*20d0*/  FMUL.FTZ R92, R135, R92 ;  /* 0x0000005c875c7220 */ /* 0x000fc80000410000 */
[----:B------:R-:W-:Y:S02]  /*20e0*/  @P4 FADD.FTZ R92, R92, R93 ;  /* 0x0000005d5c5c4221 */ /* 0x000fe40000010000 */
.L_x_608:
[----:B------:R-:W-:Y:S05]  /*20f0*/  BSYNC B0 ;  /* 0x0000000000007941 */ /* 0x000fea0003800000 */
.L_x_606:
        /* <DEDUP_REMOVED lines=14> */
.L_x_610:
        /* <DEDUP_REMOVED lines=8> */
.L_x_611:
[----:B------:R-:W-:Y:S05]  /*2260*/  BSYNC B0 ;  /* 0x0000000000007941 */ /* 0x000fea0003800000 */
.L_x_609:
        /* <DEDUP_REMOVED lines=14> */
.L_x_613:
        /* <DEDUP_REMOVED lines=8> */
.L_x_614:
[----:B------:R-:W-:Y:S05]  /*23d0*/  BSYNC B0 ;  /* 0x0000000000007941 */ /* 0x000fea0003800000 */
.L_x_612:
        /* <DEDUP_REMOVED lines=14> */
.L_x_616:
        /* <DEDUP_REMOVED lines=8> */
.L_x_617:
[----:B------:R-:W-:Y:S05]  /*2540*/  BSYNC B0 ;  /* 0x0000000000007941 */ /* 0x000fea0003800000 */
.L_x_615:
        /* <DEDUP_REMOVED lines=14> */
.L_x_619:
        /* <DEDUP_REMOVED lines=8> */
.L_x_620:
[----:B------:R-:W-:Y:S05]  /*26b0*/  BSYNC B0 ;  /* 0x0000000000007941 */ /* 0x000fea0003800000 */
.L_x_618:
        /* <DEDUP_REMOVED lines=14> */
.L_x_622:
        /* <DEDUP_REMOVED lines=8> */
.L_x_623:
[----:B------:R-:W-:Y:S05]  /*2820*/  BSYNC B0 ;  /* 0x0000000000007941 */ /* 0x000fea0003800000 */
.L_x_621:
[----:B------:R-:W-:Y:S01]  /*2830*/  @P3 FMUL.FTZ R93, R92, c[0x0][0x1ec] ;  /* 0x00007b005c5d3a20 */ /* 0x000fe20000410000 */
[----:B------:R-:W-:Y:S01]  /*2840*/  @P3 LOP3.LUT P5, RZ, R123, 0xff000000, RZ, 0xc0, !PT ;  /* 0xff0000007bff3812 */ /* 0x000fe200078ac0ff */
[----:B------:R-:W-:Y:S01]  /*2850*/  @P0 IMAD.MOV.U32 R122, RZ, RZ, 0x10 ;  /* 0x00000010ff7a0424 */ /* 0x000fe200078e00ff */
[----:B------:R-:W-:Y:S01]  /*2860*/  @P0 F2FP.BF16.PACK_AB R99, RZ, R92 ;  /* 0x0000005cff63023e */ /* 0x000fe200000010ff */
[----:B------:R-:W-:Y:S01]  /*2870*/  @P3 FMUL.FTZ R93, R93, c[0x0][0x1e8] ;  /* 0x00007a005d5d3a20 */ /* 0x000fe20000410000 */
[----:B------:R-:W-:Y:S01]  /*2880*/  @P3 MOV R95, 0x10 ;  /* 0x00000010005f3802 */ /* 0x000fe20000000f00 */
[----:B------:R-:W-:Y:S01]  /*2890*/  BSSY B0, `(.L_x_624) ;  /* 0x0000016000007945 */ /* 0x000fe20003800000 */
[----:B------:R-:W-:Y:S02]  /*28a0*/  @P0 PRMT R87, R87, 0x5410, R99 ;  /* 0x0000541057570816 */ /* 0x000fe40000000063 */
[----:B------:R-:W-:Y:S01]  /*28b0*/  @P3 FSEL R94, R93, RZ, P5 ;  /* 0x000000ff5d5e3208 */ /* 0x000fe20002800000 */
[----:B------:R-:W-:-:S03]  /*28c0*/  @P0 IMAD.WIDE.U32 R92, R141, R122, c[0x0][0x258] ;  /* 0x000096008d5c0625 */ /* 0x000fc600078e007a */
[----:B------:R-:W-:Y:S01]  /*28d0*/  @P3 F2FP.BF16.PACK_AB R122, RZ, R94 ;  /* 0x0000005eff7a323e */ /* 0x000fe200000010ff */
[----:B------:R-:W-:Y:S01]  /*28e0*/  @P3 IMAD.WIDE.U32 R94, R96, R95, c[0x0][0x248] ;  /* 0x00009200605e3625 */ /* 0x000fe200078e005f */
[----:B------:R0:W-:Y:S02]  /*28f0*/  @P0 STG.E.128 [R92.64], R84 ;  /* 0x000000545c000986 */ /* 0x0001e4000c101d04 */
[----:B------:R-:W-:-:S05]  /*2900*/  @P3 PRMT R91, R91, 0x5410, R122 ;  /* 0x000054105b5b3816 */ /* 0x000fca000000007a */
[----:B------:R0:W-:Y:S01]  /*2910*/  @P3 STG.E.128 [R94.64], R88 ;  /* 0x000000585e003986 */ /* 0x0001e2000c101d04 */
[----:B------:R-:W-:Y:S05]  /*2920*/  @P2 BRA `(.L_x_625) ;  /* 0x0000004000002947 */ /* 0x000fea0003800000 */
[----:B0-----:R-:W-:Y:S01]  /*2930*/  IMAD.MOV.U32 R92, RZ, RZ, RZ ;  /* 0x000000ffff5c7224 */ /* 0x001fe200078e00ff */
[----:B------:R-:W-:Y:S05]  /*2940*/  @!P4 BRA `(.L_x_626) ;  /* 0x000000a00000c947 */ /* 0x000fea0003800000 */
[----:B------:R-:W-:Y:S01]  /*2950*/  PRMT R92, RZ, 0x5410, R28 ;  /* 0x00005410ff5c7816 */ /* 0x000fe2000000001c */
[----:B------:R-:W-:Y:S05]  /*2960*/  BRA `(.L_x_626) ;  /* 0x0000008000007947 */ /* 0x000fea0003800000 */
.L_x_625:
[----:B0-----:R-:W0:Y:S02]  /*2970*/  LDC.U8 R93, c[0x0][0x1f0] ;  /* 0x00007c00ff5d7b82 */ /* 0x001e240000000000 */
[----:B0-----:R-:W-:-:S04]  /*2980*/  ISETP.NE.AND P5, PT, R93, RZ, PT ;  /* 0x000000ff5d00720c */ /* 0x001fc80003fa5270 */
[----:B------:R-:W-:-:S05]  /*2990*/  FSEL R93, R97, RZ, !P5 ;  /* 0x000000ff615d7208 */ /* 0x000fca0006800000 */
[----:B------:R-:W-:Y:S01]  /*29a0*/  FFMA.FTZ R92, R10, R98, R93 ;  /* 0x000000620a5c7223 */ /* 0x000fe2000001005d */
[----:B------:R-:W-:-:S03]  /*29b0*/  @P4 PRMT R93, RZ, 0x5410, R28 ;  /* 0x00005410ff5d4816 */ /* 0x000fc6000000001c */
[----:B------:R-:W-:-:S04]  /*29c0*/  FADD.FTZ R92, R109, -R92 ;  /* 0x8000005c6d5c7221 */ /* 0x000fc80000010000 */
[----:B------:R-:W-:-:S04]  /*29d0*/  FMUL.FTZ R92, R135, R92 ;  /* 0x0000005c875c7220 */ /* 0x000fc80000410000 */
[----:B------:R-:W-:Y:S02]  /*29e0*/  @P4 FADD.FTZ R92, R92, R93 ;  /* 0x0000005d5c5c4221 */ /* 0x000fe40000010000 */
.L_x_626:
[----:B------:R-:W-:Y:S05]  /*29f0*/  BSYNC B0 ;  /* 0x0000000000007941 */ /* 0x000fea0003800000 */
.L_x_624:
        /* <DEDUP_REMOVED lines=14> */
.L_x_628:
        /* <DEDUP_REMOVED lines=8> */
.L_x_629:
[----:B------:R-:W-:Y:S05]  /*2b60*/  BSYNC B0 ;  /* 0x0000000000007941 */ /* 0x000fea0003800000 */
.L_x_627:
        /* <DEDUP_REMOVED lines=14> */
.L_x_631:
        /* <DEDUP_REMOVED lines=8> */
.L_x_632:
[----:B------:R-:W-:Y:S05]  /*2cd0*/  BSYNC B0 ;  /* 0x0000000000007941 */ /* 0x000fea0003800000 */
.L_x_630:
        /* <DEDUP_REMOVED lines=14> */
.L_x_634:
        /* <DEDUP_REMOVED lines=8> */
.L_x_635:
[----:B------:R-:W-:Y:S05]  /*2e40*/  BSYNC B0 ;  /* 0x0000000000007941 */ /* 0x000fea0003800000 */
.L_x_633:
        /* <DEDUP_REMOVED lines=14> */
.L_x_637:
        /* <DEDUP_REMOVED lines=8> */
.L_x_638:
[----:B------:R-:W-:Y:S05]  /*2fb0*/  BSYNC B0 ;  /* 0x0000000000007941 */ /* 0x000fea0003800000 */
.L_x_636:
        /* <DEDUP_REMOVED lines=14> */
.L_x_640:
        /* <DEDUP_REMOVED lines=8> */
.L_x_641:
[----:B------:R-:W-:Y:S05]  /*3120*/  BSYNC B0 ;  /* 0x0000000000007941 */ /* 0x000fea0003800000 */
.L_x_639:
        /* <DEDUP_REMOVED lines=14> */
.L_x_643:
        /* <DEDUP_REMOVED lines=8> */
.L_x_644:
[----:B------:R-:W-:Y:S05]  /*3290*/  BSYNC B0 ;  /* 0x0000000000007941 */ /* 0x000fea0003800000 */
.L_x_642:
        /* <DEDUP_REMOVED lines=14> */
.L_x_646:
        /* <DEDUP_REMOVED lines=8> */
.L_x_647:
[----:B------:R-:W-:Y:S05]  /*3400*/  BSYNC B0 ;  /* 0x0000000000007941 */ /* 0x000fea0003800000 */
.L_x_645:
[----:B------:R-:W-:Y:S01]  /*3410*/  @P3 FMUL.FTZ R93, R92, c[0x0][0x1ec] ;  /* 0x00007b005c5d3a20 */ /* 0x000fe20000410000 */
[----:B------:R-:W-:Y:S01]  /*3420*/  @P3 LOP3.LUT P5, RZ, R121, 0xff000000, RZ, 0xc0, !PT ;  /* 0xff00000079ff3812 */ /* 0x000fe200078ac0ff */
[----:B------:R-:W-:Y:S01]  /*3430*/  @P3 IMAD.MOV.U32 R122, RZ, RZ, 0x10 ;  /* 0x00000010ff7a3424 */ /* 0x000fe200078e00ff */
[----:B------:R-:W-:Y:S01]  /*3440*/  @P0 MOV R120, 0x10 ;  /* 0x0000001000780802 */ /* 0x000fe20000000f00 */
[----:B------:R-:W-:Y:S01]  /*3450*/  @P3 FMUL.FTZ R93, R93, c[0x0][0x1e8] ;  /* 0x00007a005d5d3a20 */ /* 0x000fe20000410000 */
[----:B------:R-:W-:Y:S01]  /*3460*/  @P0 F2FP.BF16.PACK_AB R99, RZ, R92 ;  /* 0x0000005cff63023e */ /* 0x000fe200000010ff */
[----:B------:R-:W-:Y:S01]  /*3470*/  BSSY B0, `(.L_x_648) ;  /* 0x0000017000007945 */ /* 0x000fe20003800000 */
[----:B------:R-:W-:Y:S02]  /*3480*/  @P3 IADD3 R95, R96, 0x80, RZ ;  /* 0x00000080605f3810 */ /* 0x000fe40007ffe0ff */
[----:B------:R-:W-:Y:S01]  /*3490*/  @P3 FSEL R94, R93, RZ, P5 ;  /* 0x000000ff5d5e3208 */ /* 0x000fe20002800000 */
[----:B------:R-:W-:Y:S01]  /*34a0*/  @P0 IMAD.WIDE.U32 R92, R139, R120, c[0x0][0x258] ;  /* 0x000096008b5c0625 */ /* 0x000fe200078e0078 */
[----:B------:R-:W-:-:S02]  /*34b0*/  @P0 PRMT R87, R87, 0x5410, R99 ;  /* 0x0000541057570816 */ /* 0x000fc40000000063 */
[----:B------:R-:W-:Y:S01]  /*34c0*/  @P3 F2FP.BF16.PACK_AB R120, RZ, R94 ;  /* 0x0000005eff78323e */ /* 0x000fe200000010ff */
[----:B------:R-:W-:Y:S02]  /*34d0*/  @P3 IMAD.WIDE.U32 R94, R95, R122, c[0x0][0x248] ;  /* 0x000092005f5e3625 */ /* 0x000fe400078e007a */
[----:B------:R0:W-:Y:S01]  /*34e0*/  @P0 STG.E.128 [R92.64], R84 ;  /* 0x000000545c000986 */ /* 0x0001e2000c101d04 */
[----:B------:R-:W-:-:S05]  /*34f0*/  @P3 PRMT R91, R91, 0x5410, R120 ;  /* 0x000054105b5b3816 */ /* 0x000fca0000000078 */
[----:B------:R0:W-:Y:S01]  /*3500*/  @P3 STG.E.128 [R94.64], R88 ;  /* 0x000000585e003986 */ /* 0x0001e2000c101d04 */
[----:B------:R-:W-:Y:S05]  /*3510*/  @P2 BRA `(.L_x_649) ;  /* 0x0000004000002947 */ /* 0x000fea0003800000 */
[----:B0-----:R-:W-:Y:S01]  /*3520*/  HFMA2.MMA R92, -RZ, RZ, 0, 0 ;  /* 0x00000000ff5c7435 */ /* 0x001fe200000001ff */
[----:B------:R-:W-:Y:S05]  /*3530*/  @!P4 BRA `(.L_x_650) ;  /* 0x000000a00000c947 */ /* 0x000fea0003800000 */
[----:B------:R-:W-:Y:S01]  /*3540*/  PRMT R92, RZ, 0x5410, R24 ;  /* 0x00005410ff5c7816 */ /* 0x000fe20000000018 */
[----:B------:R-:W-:Y:S05]  /*3550*/  BRA `(.L_x_650) ;  /* 0x0000008000007947 */ /* 0x000fea0003800000 */
.L_x_649:
        /* <DEDUP_REMOVED lines=8> */
.L_x_650:
[----:B------:R-:W-:Y:S05]  /*35e0*/  BSYNC B0 ;  /* 0x0000000000007941 */ /* 0x000fea0003800000 */
.L_x_648:
        /* <DEDUP_REMOVED lines=14> */
.L_x_652:
        /* <DEDUP_REMOVED lines=8> */
.L_x_653:
[----:B------:R-:W-:Y:S05]  /*3750*/  BSYNC B0 ;  /* 0x0000000000007941 */ /* 0x000fea0003800000 */
.L_x_651:
        /* <DEDUP_REMOVED lines=14> */
.L_x_655:
        /* <DEDUP_REMOVED lines=8> */
.L_x_656:
[----:B------:R-:W-:Y:S05]  /*38c0*/  BSYNC B0 ;  /* 0x0000000000007941 */ /* 0x000fea0003800000 */
.L_x_654:
        /* <DEDUP_REMOVED lines=14> */
.L_x_658:
        /* <DEDUP_REMOVED lines=8> */
.L_x_659:
[----:B------:R-:W-:Y:S05]  /*3a30*/  BSYNC B0 ;  /* 0x0000000000007941 */ /* 0x000fea0003800000 */
.L_x_657:
        /* <DEDUP_REMOVED lines=14> */
.L_x_661:
        /* <DEDUP_REMOVED lines=8> */
.L_x_662:
[----:B------:R-:W-:Y:S05]  /*3ba0*/  BSYNC B0 ;  /* 0x0000000000007941 */ /* 0x000fea0003800000 */
.L_x_660:
        /* <DEDUP_REMOVED lines=14> */
.L_x_664:
        /* <DEDUP_REMOVED lines=8> */
.L_x_665:
[----:B------:R-:W-:Y:S05]  /*3d10*/  BSYNC B0 ;  /* 0x0000000000007941 */ /* 0x000fea0003800000 */
.L_x_663:
        /* <DEDUP_REMOVED lines=14> */
.L_x_667:
        /* <DEDUP_REMOVED lines=8> */
.L_x_668:
[----:B------:R-:W-:Y:S05]  /*3e80*/  BSYNC B0 ;  /* 0x0000000000007941 */ /* 0x000fea0003800000 */
.L_x_666:
        /* <DEDUP_REMOVED lines=14> */
.L_x_670:
[----:B------:R-:W0:Y:S01]  /*3f70*/  LDC.U8 R92, c[0x0][0x1f0] ;  /* 0x00007c00ff5c7b82 */ /* 0x000e220000000000 */
[----:B------:R-:W-:Y:S02]  /*3f80*/  @P4 PRMT R93, RZ, 0x7610, R27 ;  /* 0x00007610ff5d4816 */ /* 0x000fe4000000001b */
[----:B0-----:R-:W-:-:S04]  /*3f90*/  ISETP.NE.AND P2, PT, R92, RZ, PT ;  /* 0x000000ff5c00720c */ /* 0x001fc80003f45270 */
[----:B------:R-:W-:-:S05]  /*3fa0*/  FSEL R97, R97, RZ, !P2 ;  /* 0x000000ff61617208 */ /* 0x000fca0005000000 */
[----:B------:R-:W-:-:S04]  /*3fb0*/  FFMA.FTZ R98, R130, R98, R97 ;  /* 0x0000006282627223 */ /* 0x000fc80000010061 */
[----:B------:R-:W-:-:S04]  /*3fc0*/  FADD.FTZ R98, R131, -R98 ;  /* 0x8000006283627221 */ /* 0x000fc80000010000 */
[----:B------:R-:W-:-:S04]  /*3fd0*/  FMUL.FTZ R98, R135, R98 ;  /* 0x0000006287627220 */ /* 0x000fc80000410000 */
[----:B------:R-:W-:Y:S02]  /*3fe0*/  @P4 FADD.FTZ R98, R98, R93 ;  /* 0x0000005d62624221 */ /* 0x000fe40000010000 */
.L_x_671:
[----:B------:R-:W-:Y:S05]  /*3ff0*/  BSYNC B0 ;  /* 0x0000000000007941 */ /* 0x000fea0003800000 */
.L_x_669:
[----:B------:R-:W-:Y:S01]  /*4000*/  @P3 FMUL.FTZ R92, R98, c[0x0][0x1ec] ;  /* 0x00007b00625c3a20 */ /* 0x000fe20000410000 */
[----:B------:R-:W-:Y:S01]  /*4010*/  @P3 LOP3.LUT P2, RZ, R119, 0xff000000, RZ, 0xc0, !PT ;  /* 0xff00000077ff3812 */ /* 0x000fe2000784c0ff */
[----:B------:R-:W-:Y:S01]  /*4020*/  @P3 IMAD.MOV.U32 R118, RZ, RZ, 0x10 ;  /* 0x00000010ff763424 */ /* 0x000fe200078e00ff */
[----:B------:R-:W-:Y:S01]  /*4030*/  @P3 IADD3 R95, R96, 0x100, RZ ;  /* 0x00000100605f3810 */ /* 0x000fe20007ffe0ff */
[----:B------:R-:W-:Y:S01]  /*4040*/  @P3 FMUL.FTZ R92, R92, c[0x0][0x1e8] ;  /* 0x00007a005c5c3a20 */ /* 0x000fe20000410000 */
[----:B------:R-:W-:Y:S02]  /*4050*/  @P0 MOV R96, 0x10 ;  /* 0x0000001000600802 */ /* 0x000fe40000000f00 */
[----:B------:R-:W-:Y:S02]  /*4060*/  @P0 F2FP.BF16.PACK_AB R98, RZ, R98 ;  /* 0x00000062ff62023e */ /* 0x000fe400000010ff */
[----:B------:R-:W-:Y:S01]  /*4070*/  @P3 FSEL R94, R92, RZ, P2 ;  /* 0x000000ff5c5e3208 */ /* 0x000fe20001000000 */
[----:B------:R-:W-:Y:S01]  /*4080*/  @P0 IMAD.WIDE.U32 R92, R137, R96, c[0x0][0x258] ;  /* 0x00009600895c0625 */ /* 0x000fe200078e0060 */
[----:B------:R-:W-:-:S02]  /*4090*/  @P0 PRMT R87, R87, 0x5410, R98 ;  /* 0x0000541057570816 */ /* 0x000fc40000000062 */
[----:B------:R-:W-:Y:S01]  /*40a0*/  @P3 F2FP.BF16.PACK_AB R96, RZ, R94 ;  /* 0x0000005eff60323e */ /* 0x000fe200000010ff */
[----:B------:R-:W-:Y:S02]  /*40b0*/  @P3 IMAD.WIDE.U32 R94, R95, R118, c[0x0][0x248] ;  /* 0x000092005f5e3625 */ /* 0x000fe400078e0076 */
[----:B------:R0:W-:Y:S01]  /*40c0*/  @P0 STG.E.128 [R92.64], R84 ;  /* 0x000000545c000986 */ /* 0x0001e2000c101d04 */
[----:B------:R-:W-:Y:S02]  /*40d0*/  @P3 PRMT R91, R91, 0x5410, R96 ;  /* 0x000054105b5b3816 */ /* 0x000fe40000000060 */
[----:B------:R-:W-:-:S03]  /*40e0*/  LOP3.LUT P0, RZ, R132, 0xff, RZ, 0xc0, !PT ;  /* 0x000000ff84ff7812 */ /* 0x000fc6000780c0ff */
[----:B------:R0:W-:Y:S01]  /*40f0*/  @P3 STG.E.128 [R94.64], R88 ;  /* 0x000000585e003986 */ /* 0x0001e2000c101d04 */
[----:B------:R-:W-:Y:S01]  /*4100*/  SEL R132, RZ, 0x1, P0 ;  /* 0x00000001ff847807 */ /* 0x000fe20000000000 */
[----:B0-----:R-:W-:Y:S01]  /*4110*/  @P1 CALL.REL.NOINC `(.L_x_594) ;  /* 0x0000001000001944 */ /* 0x001fe20003c00000 */
[----:B------:R-:W-:Y:S05]  /*4120*/  BRA `(.L_x_672) ;  /* 0xffffc45000007947 */ /* 0x000fea000383ffff */
.L_x_594:
[----:B------:R-:W0:Y:S01]  /*4130*/  S2R R92, SR_TID.X ;  /* 0x00000000005c7919 */ /* 0x000e220000002100 */
[----:B------:R-:W1:Y:S01]  /*4140*/  S2UR UR6, SR_CTAID.X ;  /* 0x00000000000679c3 */ /* 0x000e620000002500 */
[----:B------:R-:W-:Y:S01]  /*4150*/  HFMA2.MMA R5, -RZ, RZ, 0, 1.9073486328125e-06 ;  /* 0x00000020ff057435 */ /* 0x000fe200000001ff */
[C---:B0-----:R-:W-:Y:S02]  /*4160*/  LOP3.LUT R3, R92.reuse, 0x7f, RZ, 0xc0, !PT ;  /* 0x0000007f5c037812 */ /* 0x041fe400078ec0ff */
[----:B-1----:R-:W-:-:S05]  /*4170*/  LEA.HI R0, R92, UR6, RZ, 0x19 ;  /* 0x000000065c007c11 */ /* 0x002fca000f8fc8ff */
        /* <DEDUP_REMOVED lines=17> */
.L_x_598:
[----:B------:R-:W-:Y:S01]  /*4290*/  IMAD.MOV.U32 R93, RZ, RZ, R97 ;  /* 0x000000ffff5d7224 */ /* 0x000fe200078e0061 */
[----:B------:R-:W-:Y:S01]  /*42a0*/  MOV R95, 0x10 ;  /* 0x00000010005f7802 */ /* 0x000fe20000000f00 */
[----:B------:R-:W-:Y:S01]  /*42b0*/  IMAD.MOV.U32 R165, RZ, RZ, -0x1 ;  /* 0xffffffffffa57424 */ /* 0x000fe200078e00ff */
[----:B------:R-:W-:-:S02]  /*42c0*/  MOV R92, 0x42e0 ;  /* 0x000042e0005c7802 */ /* 0x000fc40000000f00 */
[----:B------:R-:W-:Y:S05]  /*42d0*/  CALL.REL.NOINC `($__internal_13_$__cuda_sm70_shflsync_down_p) ;  /* 0x000003d000007944 */ /* 0x000fea0003c00000 */
[----:B------:R-:W-:Y:S01]  /*42e0*/  MOV R98, R95 ;  /* 0x0000005f00627202 */ /* 0x000fe20000000f00 */
[----:B------:R-:W-:Y:S05]  /*42f0*/  BRA `(.L_x_673) ;  /* 0xffffd6b000007947 */ /* 0x000fea000383ffff */
.L_x_599:
[----:B------:R-:W-:Y:S01]  /*4300*/  HFMA2.MMA R95, -RZ, RZ, 0, 9.5367431640625e-07 ;  /* 0x00000010ff5f7435 */ /* 0x000fe200000001ff */
[----:B------:R-:W-:Y:S01]  /*4310*/  IMAD.MOV.U32 R93, RZ, RZ, R94 ;  /* 0x000000ffff5d7224 */ /* 0x000fe200078e005e */
[----:B------:R-:W-:Y:S01]  /*4320*/  MOV R92, 0x4350 ;  /* 0x00004350005c7802 */ /* 0x000fe20000000f00 */
[----:B------:R-:W-:-:S03]  /*4330*/  IMAD.MOV.U32 R165, RZ, RZ, -0x1 ;  /* 0xffffffffffa57424 */ /* 0x000fc600078e00ff */
[----:B01----:R-:W-:Y:S05]  /*4340*/  CALL.REL.NOINC `($__internal_13_$__cuda_sm70_shflsync_down_p) ;  /* 0x0000036000007944 */ /* 0x003fea0003c00000 */
[----:B------:R-:W-:Y:S01]  /*4350*/  FADD.FTZ R97, R98, R97 ;  /* 0x0000006162617221 */ /* 0x000fe20000010000 */
[----:B------:R-:W-:Y:S01]  /*4360*/  MOV R92, 0x43c0 ;  /* 0x000043c0005c7802 */ /* 0x000fe20000000f00 */
[----:B------:R-:W-:Y:S01]  /*4370*/  FADD.FTZ R94, R94, R95 ;  /* 0x0000005f5e5e7221 */ /* 0x000fe20000010000 */
[----:B------:R-:W-:Y:S01]  /*4380*/  MOV R95, 0x8 ;  /* 0x00000008005f7802 */ /* 0x000fe20000000f00 */
[----:B------:R-:W-:Y:S01]  /*4390*/  IMAD.MOV.U32 R165, RZ, RZ, -0x1 ;  /* 0xffffffffffa57424 */ /* 0x000fe200078e00ff */
[----:B------:R-:W-:-:S02]  /*43a0*/  MOV R93, R97 ;  /* 0x00000061005d7202 */ /* 0x000fc40000000f00 */
[----:B------:R-:W-:Y:S05]  /*43b0*/  CALL.REL.NOINC `($__internal_13_$__cuda_sm70_shflsync_down_p) ;  /* 0x000002f000007944 */ /* 0x000fea0003c00000 */
[----:B------:R-:W-:Y:S01]  /*43c0*/  IMAD.MOV.U32 R98, RZ, RZ, R95 ;  /* 0x000000ffff627224 */ /* 0x000fe200078e005f */
[----:B------:R-:W-:Y:S01]  /*43d0*/  MOV R93, R94 ;  /* 0x0000005e005d7202 */ /* 0x000fe20000000f00 */
[----:B------:R-:W-:Y:S01]  /*43e0*/  IMAD.MOV.U32 R95, RZ, RZ, 0x8 ;  /* 0x00000008ff5f7424 */ /* 0x000fe200078e00ff */
[----:B------:R-:W-:-:S02]  /*43f0*/  MOV R165, 0xffffffff ;  /* 0xffffffff00a57802 */ /* 0x000fc40000000f00 */
[----:B------:R-:W-:Y:S02]  /*4400*/  MOV R92, 0x4420 ;  /* 0x00004420005c7802 */ /* 0x000fe40000000f00 */
[----:B------:R-:W-:Y:S05]  /*4410*/  CALL.REL.NOINC `($__internal_13_$__cuda_sm70_shflsync_down_p) ;  /* 0x0000029000007944 */ /* 0x000fea0003c00000 */
[----:B------:R-:W-:Y:S01]  /*4420*/  FADD.FTZ R97, R98, R97 ;  /* 0x0000006162617221 */ /* 0x000fe20000010000 */
[----:B------:R-:W-:Y:S01]  /*4430*/  MOV R165, 0xffffffff ;  /* 0xffffffff00a57802 */ /* 0x000fe20000000f00 */
[----:B------:R-:W-:Y:S01]  /*4440*/  FADD.FTZ R94, R94, R95 ;  /* 0x0000005f5e5e7221 */ /* 0x000fe20000010000 */
[----:B------:R-:W-:Y:S01]  /*4450*/  MOV R92, 0x4490 ;  /* 0x00004490005c7802 */ /* 0x000fe20000000f00 */
[----:B------:R-:W-:Y:S02]  /*4460*/  IMAD.MOV.U32 R95, RZ, RZ, 0x4 ;  /* 0x00000004ff5f7424 */ /* 0x000fe400078e00ff */
[----:B------:R-:W-:Y:S02]  /*4470*/  IMAD.MOV.U32 R93, RZ, RZ, R97 ;  /* 0x000000ffff5d7224 */ /* 0x000fe400078e0061 */
[----:B------:R-:W-:Y:S05]  /*4480*/  CALL.REL.NOINC `($__internal_13_$__cuda_sm70_shflsync_down_p) ;  /* 0x0000022000007944 */ /* 0x000fea0003c00000 */
[----:B------:R-:W-:Y:S01]  /*4490*/  MOV R98, R95 ;  /* 0x0000005f00627202 */ /* 0x000fe20000000f00 */
[----:B------:R-:W-:Y:S01]  /*44a0*/  HFMA2.MMA R95, -RZ, RZ, 0, 2.384185791015625e-07 ;  /* 0x00000004ff5f7435 */ /* 0x000fe200000001ff */
[----:B------:R-:W-:Y:S01]  /*44b0*/  IMAD.MOV.U32 R93, RZ, RZ, R94 ;  /* 0x000000ffff5d7224 */ /* 0x000fe200078e005e */
[----:B------:R-:W-:Y:S01]  /*44c0*/  MOV R92, 0x44f0 ;  /* 0x000044f0005c7802 */ /* 0x000fe20000000f00 */
[----:B------:R-:W-:-:S03]  /*44d0*/  IMAD.MOV.U32 R165, RZ, RZ, -0x1 ;  /* 0xffffffffffa57424 */ /* 0x000fc600078e00ff */
[----:B------:R-:W-:Y:S05]  /*44e0*/  CALL.REL.NOINC `($__internal_13_$__cuda_sm70_shflsync_down_p) ;  /* 0x000001c000007944 */ /* 0x000fea0003c00000 */
        /* <DEDUP_REMOVED lines=21> */
[----:B------:R-:W-:Y:S01]  /*4640*/  HFMA2.MMA R95, -RZ, RZ, 0, 5.9604644775390625e-08 ;  /* 0x00000001ff5f7435 */ /* 0x000fe200000001ff */
[----:B------:R-:W-:Y:S01]  /*4650*/  IMAD.MOV.U32 R93, RZ, RZ, R94 ;  /* 0x000000ffff5d7224 */ /* 0x000fe200078e005e */
[----:B------:R-:W-:Y:S01]  /*4660*/  MOV R92, 0x4690 ;  /* 0x00004690005c7802 */ /* 0x000fe20000000f00 */
[----:B------:R-:W-:-:S03]  /*4670*/  IMAD.MOV.U32 R165, RZ, RZ, -0x1 ;  /* 0xffffffffffa57424 */ /* 0x000fc600078e00ff */
[----:B------:R-:W-:Y:S05]  /*4680*/  CALL.REL.NOINC `($__internal_13_$__cuda_sm70_shflsync_down_p) ;  /* 0x0000002000007944 */ /* 0x000fea0003c00000 */
[----:B------:R-:W-:Y:S01]  /*4690*/  MOV R93, R95 ;  /* 0x0000005f005d7202 */ /* 0x000fe20000000f00 */
[----:B------:R-:W-:Y:S05]  /*46a0*/  BRA `(.L_x_674) ;  /* 0xffffd42000007947 */ /* 0x000fea000383ffff */
        .weak           $__internal_13_$__cuda_sm70_shflsync_down_p
        .type           $__internal_13_$__cuda_sm70_shflsync_down_p,@function
        .size           $__internal_13_$__cuda_sm70_shflsync_down_p,(.L_x_9267 - $__internal_13_$__cuda_sm70_shflsync_down_p)
$__internal_13_$__cuda_sm70_shflsync_down_p:
[----:B------:R-:W-:Y:S01]  /*46b0*/  IMAD.MOV.U32 R99, RZ, RZ, 0x1f ;  /* 0x0000001fff637424 */ /* 0x000fe200078e00ff */
[----:B------:R-:W-:Y:S04]  /*46c0*/  WARPSYNC R165 ;  /* 0x000000a500007348 */ /* 0x000fe80003800000 */
[----:B------:R0:W1:Y:S04]  /*46d0*/  SHFL.DOWN PT, R95, R93, R95, R99 ;  /* 0x0800005f5d5f7389 */ /* 0x00006800000e0063 */
[----:B0-----:R-:W0:Y:S01]  /*46e0*/  S2R R99, SR_TID.X ;  /* 0x0000000000637919 */ /* 0x001e220000002100 */
[----:B------:R-:W-:Y:S01]  /*46f0*/  HFMA2.MMA R93, -RZ, RZ, 0, 0 ;  /* 0x00000000ff5d7435 */ /* 0x000fe200000001ff */
[----:B0-----:R-:W-:-:S05]  /*4700*/  SHF.R.U32.HI R99, RZ, 0x5, R99 ;  /* 0x00000005ff637819 */ /* 0x001fca0000011663 */
[----:B-1----:R-:W-:Y:S05]  /*4710*/  RET.REL.NODEC R92 `(_ZN10layer_norm13ln_bwd_kernelINS_13Kernel_traitsI13__nv_bfloat16S2_S2_S2_fjLj3072ELj1ELj1ELj4ELj16ENS_18Kernel_traits_baseILj3072ES2_S2_S2_S2_fjLj128EEEEELb1ELb0ELb1ELb1EEEvNS_9BwdParamsE) ;  /* 0xffffb8e05c007950 */ /* 0x002fea0003c3ffff */
.L_x_675:
        /* <DEDUP_REMOVED lines=14> */
.L_x_9267:


//--------------------- .text._ZN10layer_norm13ln_bwd_kernelINS_13Kernel_traitsI13__nv_bfloat16S2_S2_S2_fjLj3072ELj1ELj1ELj4ELj16ENS_18Kernel_traits_baseILj3072ES2_S2_S2_S2_fjLj128EEEEELb1ELb1ELb0ELb0EEEvNS_9BwdParamsE --------------------------
	.section	.text._ZN10layer_norm13ln_bwd_kernelINS_13Kernel_traitsI13__nv_bfloat16S2_S2_S2_fjLj3072ELj1ELj1ELj4ELj16ENS_18Kernel_traits_baseILj3072ES2_S2_S2_S2_fjLj128EEEEELb1ELb1ELb0ELb0EEEvNS_9BwdParamsE,"ax",@progbits
	.sectioninfo	@"SHI_REGISTERS=231"
	.align	128
        .global         _ZN10layer_norm13ln_bwd_kernelINS_13Kernel_traitsI13__nv_bfloat16S2_S2_S2_fjLj3072ELj1ELj1ELj4ELj16ENS_18Kernel_traits_baseILj3072ES2_S2_S2_S2_fjLj128EEEEELb1ELb1ELb0ELb0EEEvNS_9BwdParamsE
        .type           _ZN10layer_norm13ln_bwd_kernelINS_13Kernel_traitsI13__nv_bfloat16S2_S2_S2_fjLj3072ELj1ELj1ELj4ELj16ENS_18Kernel_traits_baseILj3072ES2_S2_S2_S2_fjLj128EEEEELb1ELb1ELb0ELb0EEEvNS_9BwdParamsE,@function
        .size           _ZN10layer_norm13ln_bwd_kernelINS_13Kernel_traitsI13__nv_bfloat16S2_S2_S2_fjLj3072ELj1ELj1ELj4ELj16ENS_18Kernel_traits_baseILj3072ES2_S2_S2_S2_fjLj128EEEEELb1ELb1ELb0ELb0EEEvNS_9BwdParamsE,(.L_x_9268 - _ZN10layer_norm13ln_bwd_kernelINS_13Kernel_traitsI13__nv_bfloat16S2_S2_S2_fjLj3072ELj1ELj1ELj4ELj16ENS_18Kernel_traits_baseILj3072ES2_S2_S2_S2_fjLj128EEEEELb1ELb1ELb0ELb0EEEvNS_9BwdParamsE)
        .other          _ZN10layer_norm13ln_bwd_kernelINS_13Kernel_traitsI13__nv_bfloat16S2_S2_S2_fjLj3072ELj1ELj1ELj4ELj16ENS_18Kernel_traits_baseILj3072ES2_S2_S2_S2_fjLj128EEEEELb1ELb1ELb0ELb0EEEvNS_9BwdParamsE,@"STO_CUDA_ENTRY STV_DEFAULT"
_ZN10layer_norm13ln_bwd_kernelINS_13Kernel_traitsI13__nv_bfloat16S2_S2_S2_fjLj3072ELj1ELj1ELj4ELj16ENS_18Kernel_traits_baseILj3072ES2_S2_S2_S2_fjLj128EEEEELb1ELb1ELb0ELb0EEEvNS_9BwdParamsE:
.text._ZN10layer_norm13ln_bwd_kernelINS_13Kernel_traitsI13__nv_bfloat16S2_S2_S2_fjLj3072ELj1ELj1ELj4ELj16ENS_18Kernel_traits_baseILj3072ES2_S2_S2_S2_fjLj128EEEEELb1ELb1ELb0ELb0EEEvNS_9BwdParamsE:
        /* <DEDUP_REMOVED lines=119> */
[----:B0-----:R-:W-:Y:S02]  /*0770*/  PRMT R154, RZ, 0x7610, R43 ;  /* 0x00007610ff9a7816 */ /* 0x001fe4000000002b */
.L_x_691:
        /* <DEDUP_REMOVED lines=12> */
[----:B------:R-:W-:-:S04]  /*0840*/  SHF.R.S32.HI R135, RZ, 0x1f, R134 ;  /* 0x0000001fff877819 */ /* 0x000fc80000011486 */
[----:B------:R-:W-:Y:S02]  /*0850*/  LEA.HI R135, R135, R134, RZ, 0x3 ;  /* 0x0000008687877211 */ /* 0x000fe400078f18ff */
[----:B------:R-:W-:Y:S01]  /*0860*/  LOP3.LUT R134, R140, 0x7f, RZ, 0xc0, !PT ;  /* 0x0000007f8c867812 */ /* 0x000fe200078ec0ff */
[----:B------:R-:W-:Y:S01]  /*0870*/  BSSY B0, `(.L_x_677) ;  /* 0x000005e000007945 */ /* 0x000fe20003800000 */
[----:B------:R-:W-:Y:S02]  /*0880*/  ISETP.NE.AND P4, PT, R15, RZ, PT ;  /* 0x000000ff0f00720c */ /* 0x000fe40003f85270 */
[----:B------:R-:W-:Y:S01]  /*0890*/  LEA.HI.SX32 R155, R135, R134, 0x1d ;  /* 0x00000086879b7211 */ /* 0x000fe200078feaff */
[----:B------:R-:W-:-:S03]  /*08a0*/  CS2R R210, SRZ ;  /* 0x0000000000d27805 */ /* 0x000fc6000001ff00 */
        /* <DEDUP_REMOVED lines=12> */
[C---:B------:R-:W-:Y:S02]  /*0970*/  @P5 LEA.HI.X R161, R155.reuse, c[0x0][0x21c], RZ, 0x4, P6 ;  /* 0x000087009ba15a11 */ /* 0x040fe400030f24ff */
[----:B------:R-:W-:-:S03]  /*0980*/  LEA R148, P6, R155, c[0x0][0x190], 0x3 ;  /* 0x000064009b947a11 */ /* 0x000fc600078c18ff */
[----:B------:R0:W5:Y:S01]  /*0990*/  @P5 LDG.E.128 R112, [R160.64] ;  /* 0x00000004a0705981 */ /* 0x000162000c1e1d00 */
[----:B------:R-:W-:-:S06]  /*09a0*/  LEA.HI.X R149, R155, c[0x0][0x194], RZ, 0x3, P6 ;  /* 0x000065009b957a11 */ /* 0x000fcc00030f1cff */
[----:B------:R-:W5:Y:S01]  /*09b0*/  LDG.E.64 R148, [R148.64] ;  /* 0x0000000494947981 */ /* 0x000f62000c1e1b00 */
[----:B------:R-:W-:Y:S02]  /*09c0*/  IADD3 R209, R155, 0x80, RZ ;  /* 0x000000809bd17810 */ /* 0x000fe40007ffe0ff */
[--C-:B--2---:R-:W-:Y:S02]  /*09d0*/  PRMT R158, RZ, 0x5410, R128.reuse ;  /* 0x00005410ff9e7816 */ /* 0x104fe40000000080 */
[----:B------:R-:W-:-:S03]  /*09e0*/  PRMT R128, RZ, 0x7610, R128 ;  /* 0x00007610ff807816 */ /* 0x000fc60000000080 */
[C---:B0-----:R-:W-:Y:S01]  /*09f0*/  FADD.FTZ R161, -R205.reuse, R158 ;  /* 0x0000009ecda17221 */ /* 0x041fe20000010100 */
[--C-:B------:R-:W-:Y:S02]  /*0a00*/  PRMT R162, RZ, 0x5410, R129.reuse ;  /* 0x00005410ffa27816 */ /* 0x100fe40000000081 */
[----:B------:R-:W-:Y:S01]  /*0a10*/  PRMT R166, RZ, 0x7610, R129 ;  /* 0x00007610ffa67816 */ /* 0x000fe20000000081 */
[----:B------:R-:W-:Y:S01]  /*0a20*/  FADD.FTZ R129, -R205, R128 ;  /* 0x00000080cd817221 */ /* 0x000fe20000010100 */
[----:B---3--:R-:W-:Y:S01]  /*0a30*/  PRMT R160, RZ, 0x5410, R132 ;  /* 0x00005410ffa07816 */ /* 0x008fe20000000084 */
[C---:B-----5:R-:W-:Y:S01]  /*0a40*/  FMUL.FTZ R161, R156.reuse, R161 ;  /* 0x000000a19ca17220 */ /* 0x060fe20000410000 */
[----:B------:R-:W-:Y:S01]  /*0a50*/  PRMT R170, RZ, 0x7610, R130 ;  /* 0x00007610ffaa7816 */ /* 0x000fe20000000082 */
[----:B------:R-:W-:Y:S01]  /*0a60*/  FMUL.FTZ R158, R156, R129 ;  /* 0x000000819c9e7220 */ /* 0x000fe20000410000 */
[----:B------:R-:W-:Y:S01]  /*0a70*/  PRMT R132, RZ, 0x7610, R132 ;  /* 0x00007610ff847816 */ /* 0x000fe20000000084 */
[----:B------:R-:W-:-:S02]  /*0a80*/  FADD.FTZ R60, R60, R160 ;  /* 0x000000a03c3c7221 */ /* 0x000fc40000010000 */
[-C--:B------:R-:W-:Y:S02]  /*0a90*/  FFMA.FTZ R44, R161, R160.reuse, R44 ;  /* 0x000000a0a12c7223 */ /* 0x080fe4000001002c */
[C---:B------:R-:W-:Y:S02]  /*0aa0*/  FADD.FTZ R165, -R205.reuse, R162 ;  /* 0x000000a2cda57221 */ /* 0x040fe40000010100 */
[----:B------:R-:W-:Y:S01]  /*0ab0*/  FADD.FTZ R129, -R205, R166 ;  /* 0x000000a6cd817221 */ /* 0x000fe20000010100 */
[----:B------:R-:W-:Y:S01]  /*0ac0*/  PRMT R168, RZ, 0x5410, R130 ;  /* 0x00005410ffa87816 */ /* 0x000fe20000000082 */
[----:B------:R-:W-:Y:S01]  /*0ad0*/  FMUL.FTZ R160, R139, R160 ;  /* 0x000000a08ba07220 */ /* 0x000fe20000410000 */
[--C-:B------:R-:W-:Y:S01]  /*0ae0*/  PRMT R172, RZ, 0x5410, R131.reuse ;  /* 0x00005410ffac7816 */ /* 0x100fe20000000083 */
[C---:B------:R-:W-:Y:S01]  /*0af0*/  FMUL.FTZ R165, R156.reuse, R165 ;  /* 0x000000a59ca57220 */ /* 0x040fe20000410000 */
[----:B------:R-:W-:Y:S01]  /*0b00*/  PRMT R182, RZ, 0x7610, R131 ;  /* 0x00007610ffb67816 */ /* 0x000fe20000000083 */
[----:B------:R-:W-:Y:S01]  /*0b10*/  FMUL.FTZ R162, R156, R129 ;  /* 0x000000819ca27220 */ /* 0x000fe20000410000 */
[----:B------:R-:W-:Y:S01]  /*0b20*/  PRMT R164, RZ, 0x5410, R133 ;  /* 0x00005410ffa47816 */ /* 0x000fe20000000085 */
[----:B------:R-:W-:-:S02]  /*0b30*/  FADD.FTZ R131, -R205, R170 ;  /* 0x000000aacd837221 */ /* 0x000fc40000010100 */
[----:B------:R-:W-:Y:S02]  /*0b40*/  FMUL.FTZ R163, R138, R132 ;  /* 0x000000848aa37220 */ /* 0x000fe40000410000 */
[----:B------:R-:W-:Y:S02]  /*0b50*/  FADD.FTZ R128, RZ, R160 ;  /* 0x000000a0ff807221 */ /* 0x000fe40000010000 */
[----:B------:R-:W-:Y:S01]  /*0b60*/  FFMA.FTZ R129, R161, R160, RZ ;  /* 0x000000a0a1817223 */ /* 0x000fe200000100ff */
[----:B------:R-:W-:Y:S01]  /*0b70*/  PRMT R133, RZ, 0x7610, R133 ;  /* 0x00007610ff857816 */ /* 0x000fe20000000085 */
[----:B------:R-:W-:Y:S02]  /*0b80*/  FADD.FTZ R167, -R205, R168 ;  /* 0x000000a8cda77221 */ /* 0x000fe40000010100 */
[----:B------:R-:W-:Y:S02]  /*0b90*/  FADD.FTZ R62, R62, R164 ;  /* 0x000000a43e3e7221 */ /* 0x000fe40000010000 */
[----:B------:R-:W-:-:S02]  /*0ba0*/  FFMA.FTZ R46, R165, R164, R46 ;  /* 0x000000a4a52e7223 */ /* 0x000fc4000001002e */
[----:B------:R-:W-:Y:S02]  /*0bb0*/  FMUL.FTZ R168, R156, R131 ;  /* 0x000000839ca87220 */ /* 0x000fe40000410000 */
[----:B------:R-:W-:Y:S02]  /*0bc0*/  FMUL.FTZ R164, R137, R164 ;  /* 0x000000a489a47220 */ /* 0x000fe40000410000 */
[----:B------:R-:W-:Y:S02]  /*0bd0*/  FADD.FTZ R131, R128, R163 ;  /* 0x000000a380837221 */ /* 0x000fe40000010000 */
[----:B------:R-:W-:Y:S01]  /*0be0*/  FFMA.FTZ R129, R158, R163, R129 ;  /* 0x000000a39e817223 */ /* 0x000fe20000010081 */
[----:B------:R-:W-:Y:S01]  /*0bf0*/  PRMT R130, RZ, 0x5410, R134 ;  /* 0x00005410ff827816 */ /* 0x000fe20000000086 */
[----:B------:R-:W-:Y:S02]  /*0c00*/  FMUL.FTZ R169, R136, R133 ;  /* 0x0000008588a97220 */ /* 0x000fe40000410000 */
[----:B------:R-:W-:-:S02]  /*0c10*/  FADD.FTZ R128, R131, R164 ;  /* 0x000000a483807221 */ /* 0x000fc40000010000 */
[----:B------:R-:W-:Y:S01]  /*0c20*/  FFMA.FTZ R129, R165, R164, R129 ;  /* 0x000000a4a5817223 */ /* 0x000fe20000010081 */
[----:B------:R-:W-:Y:S01]  /*0c30*/  PRMT R134, RZ, 0x7610, R134 ;  /* 0x00007610ff867816 */ /* 0x000fe20000000086 */
[----:B------:R-:W-:Y:S02]  /*0c40*/  FMUL.FTZ R167, R156, R167 ;  /* 0x000000a79ca77220 */ /* 0x000fe40000410000 */
[----:B------:R-:W-:Y:S02]  /*0c50*/  FMUL.FTZ R166, R39, R130 ;  /* 0x0000008227a67220 */ /* 0x000fe40000410000 */
[----:B------:R-:W-:Y:S02]  /*0c60*/  FADD.FTZ R131, R128, R169 ;  /* 0x000000a980837221 */ /* 0x000fe40000010000 */
[----:B------:R-:W-:Y:S01]  /*0c70*/  FFMA.FTZ R129, R162, R169, R129 ;  /* 0x000000a9a2817223 */ /* 0x000fe20000010081 */
[----:B------:R-:W-:Y:S01]  /*0c80*/  PRMT R174, RZ, 0x5410, R135 ;  /* 0x00005410ffae7816 */ /* 0x000fe20000000087 */
[----:B------:R-:W-:-:S02]  /*0c90*/  FADD.FTZ R173, -R205, R172 ;  /* 0x000000accdad7221 */ /* 0x000fc40000010100 */
[----:B------:R-:W-:Y:S02]  /*0ca0*/  FMUL.FTZ R171, R38, R134 ;  /* 0x0000008626ab7220 */ /* 0x000fe40000410000 */
[----:B------:R-:W-:Y:S02]  /*0cb0*/  FADD.FTZ R128, R131, R166 ;  /* 0x000000a683807221 */ /* 0x000fe40000010000 */
[----:B------:R-:W-:Y:S01]  /*0cc0*/  FFMA.FTZ R129, R167, R166, R129 ;  /* 0x000000a6a7817223 */ /* 0x000fe20000010081 */
[----:B------:R-:W-:Y:S01]  /*0cd0*/  PRMT R135, RZ, 0x7610, R135 ;  /* 0x00007610ff877816 */ /* 0x000fe20000000087 */
[----:B------:R-:W-:Y:S02]  /*0ce0*/  FADD.FTZ R63, R63, R133 ;  /* 0x000000853f3f7221 */ /* 0x000fe40000010000 */
[----:B------:R-:W-:Y:S02]  /*0cf0*/  FFMA.FTZ R47, R162, R133, R47 ;  /* 0x00000085a22f7223 */ /* 0x000fe4000001002f */
[----:B------:R-:W-:-:S02]  /*0d00*/  FMUL.FTZ R173, R156, R173 ;  /* 0x000000ad9cad7220 */ /* 0x000fc40000410000 */
[-C--:B------:R-:W-:Y:S02]  /*0d10*/  FMUL.FTZ R170, R37, R174.reuse ;  /* 0x000000ae25aa7220 */ /* 0x080fe40000410000 */
        /* <DEDUP_REMOVED lines=19> */
.L_x_678:
[----:B0-----:R-:W-:Y:S05]  /*0e50*/  BSYNC B0 ;  /* 0x0000000000007941 */ /* 0x001fea0003800000 */
.L_x_677:
        /* <DEDUP_REMOVED lines=18> */
[----:B------:R-:W-:Y:S02]  /*0f80*/  PRMT R128, RZ, 0x7610, R128 ;  /* 0x00007610ff807816 */ /* 0x000fe40000000080 */
[--C-:B------:R-:W-:Y:S01]  /*0f90*/  PRMT R180, RZ, 0x5410, R129.reuse ;  /* 0x00005410ffb47816 */ /* 0x100fe20000000081 */
[C---:B------:R-:W-:Y:S01]  /*0fa0*/  FADD.FTZ R159, -R205.reuse, R176 ;  /* 0x000000b0cd9f7221 */ /* 0x040fe20000010100 */
[----:B------:R-:W-:Y:S01]  /*0fb0*/  PRMT R182, RZ, 0x7610, R129 ;  /* 0x00007610ffb67816 */ /* 0x000fe20000000081 */
[C---:B------:R-:W-:Y:S01]  /*0fc0*/  FADD.FTZ R129, -R205.reuse, R128 ;  /* 0x00000080cd817221 */ /* 0x040fe20000010100 */
[----:B---3--:R-:W-:Y:S01]  /*0fd0*/  PRMT R178, RZ, 0x5410, R132 ;  /* 0x00005410ffb27816 */ /* 0x008fe20000000084 */
[C---:B-----5:R-:W-:Y:S01]  /*0fe0*/  FMUL.FTZ R159, R156.reuse, R159 ;  /* 0x0000009f9c9f7220 */ /* 0x060fe20000410000 */
[----:B------:R-:W-:Y:S01]  /*0ff0*/  PRMT R188, RZ, 0x7610, R130 ;  /* 0x00007610ffbc7816 */ /* 0x000fe20000000082 */
[----:B------:R-:W-:Y:S01]  /*1000*/  FMUL.FTZ R176, R156, R129 ;  /* 0x000000819cb07220 */ /* 0x000fe20000410000 */
[----:B------:R-:W-:Y:S01]  /*1010*/  PRMT R132, RZ, 0x7610, R132 ;  /* 0x00007610ff847816 */ /* 0x000fe20000000084 */
[----:B------:R-:W-:-:S02]  /*1020*/  FADD.FTZ R129, -R205, R182 ;  /* 0x000000b6cd817221 */ /* 0x000fc40000010100 */
[----:B------:R-:W-:Y:S02]  /*1030*/  FADD.FTZ R108, R108, R178 ;  /* 0x000000b26c6c7221 */ /* 0x000fe40000010000 */
[-C--:B------:R-:W-:Y:S02]  /*1040*/  FFMA.FTZ R116, R159, R178.reuse, R116 ;  /* 0x000000b29f747223 */ /* 0x080fe40000010074 */
[----:B------:R-:W-:Y:S02]  /*1050*/  FADD.FTZ R177, -R205, R180 ;  /* 0x000000b4cdb17221 */ /* 0x000fe40000010100 */
[----:B------:R-:W-:Y:S01]  /*1060*/  FMUL.FTZ R178, R35, R178 ;  /* 0x000000b223b27220 */ /* 0x000fe20000410000 */
[----:B------:R-:W-:Y:S01]  /*1070*/  PRMT R184, RZ, 0x5410, R133 ;  /* 0x00005410ffb87816 */ /* 0x000fe20000000085 */
[C---:B------:R-:W-:Y:S02]  /*1080*/  FMUL.FTZ R180, R156.reuse, R129 ;  /* 0x000000819cb47220 */ /* 0x040fe40000410000 */
[----:B------:R-:W-:-:S02]  /*1090*/  FMUL.FTZ R177, R156, R177 ;  /* 0x000000b19cb17220 */ /* 0x000fc40000410000 */
[----:B------:R-:W-:Y:S02]  /*10a0*/  FADD.FTZ R129, -R205, R188 ;  /* 0x000000bccd817221 */ /* 0x000fe40000010100 */
[----:B------:R-:W-:Y:S02]  /*10b0*/  FMUL.FTZ R175, R34, R132 ;  /* 0x0000008422af7220 */ /* 0x000fe40000410000 */
[----:B------:R-:W-:Y:S02]  /*10c0*/  FADD.FTZ R128, R211, R178 ;  /* 0x000000b2d3807221 */ /* 0x000fe40000010000 */
[----:B------:R-:W-:Y:S01]  /*10d0*/  FFMA.FTZ R210, R159, R178, R210 ;  /* 0x000000b29fd27223 */ /* 0x000fe200000100d2 */
[----:B------:R-:W-:Y:S01]  /*10e0*/  PRMT R186, RZ, 0x5410, R130 ;  /* 0x00005410ffba7816 */ /* 0x000fe20000000082 */
[----:B------:R-:W-:Y:S01]  /*10f0*/  FADD.FTZ R110, R110, R184 ;  /* 0x000000b86e6e7221 */ /* 0x000fe20000010000 */
[----:B------:R-:W-:Y:S01]  /*1100*/  PRMT R133, RZ, 0x7610, R133 ;  /* 0x00007610ff857816 */ /* 0x000fe20000000085 */
[----:B------:R-:W-:-:S02]  /*1110*/  FFMA.FTZ R118, R177, R184, R118 ;  /* 0x000000b8b1767223 */ /* 0x000fc40000010076 */
[----:B------:R-:W-:Y:S02]  /*1120*/  FMUL.FTZ R188, R156, R129 ;  /* 0x000000819cbc7220 */ /* 0x000fe40000410000 */
[----:B------:R-:W-:Y:S02]  /*1130*/  FMUL.FTZ R184, R33, R184 ;  /* 0x000000b821b87220 */ /* 0x000fe40000410000 */
[----:B------:R-:W-:Y:S02]  /*1140*/  FADD.FTZ R129, R128, R175 ;  /* 0x000000af80817221 */ /* 0x000fe40000010000 */
[----:B------:R-:W-:Y:S01]  /*1150*/  FFMA.FTZ R210, R176, R175, R210 ;  /* 0x000000afb0d27223 */ /* 0x000fe200000100d2 */
[----:B------:R-:W-:Y:S01]  /*1160*/  PRMT R190, RZ, 0x5410, R131 ;  /* 0x00005410ffbe7816 */ /* 0x000fe20000000083 */
[----:B------:R-:W-:Y:S01]  /*1170*/  FADD.FTZ R179, -R205, R186 ;  /* 0x000000bacdb37221 */ /* 0x000fe20000010100 */
[----:B------:R-:W-:Y:S01]  /*1180*/  PRMT R130, RZ, 0x5410, R134 ;  /* 0x00005410ff827816 */ /* 0x000fe20000000086 */
[----:B------:R-:W-:-:S02]  /*1190*/  FMUL.FTZ R181, R32, R133 ;  /* 0x0000008520b57220 */ /* 0x000fc40000410000 */
[----:B------:R-:W-:Y:S02]  /*11a0*/  FADD.FTZ R128, R129, R184 ;  /* 0x000000b881807221 */ /* 0x000fe40000010000 */
[----:B------:R-:W-:Y:S01]  /*11b0*/  FFMA.FTZ R210, R177, R184, R210 ;  /* 0x000000b8b1d27223 */ /* 0x000fe200000100d2 */
[----:B------:R-:W-:Y:S01]  /*11c0*/  PRMT R134, RZ, 0x7610, R134 ;  /* 0x00007610ff867816 */ /* 0x000fe20000000086 */
[----:B------:R-:W-:Y:S01]  /*11d0*/  FADD.FTZ R187, -R205, R190 ;  /* 0x000000becdbb7221 */ /* 0x000fe20000010100 */
[----:B------:R-:W-:Y:S01]  /*11e0*/  PRMT R192, RZ, 0x7610, R131 ;  /* 0x00007610ffc07816 */ /* 0x000fe20000000083 */
[----:B------:R-:W-:Y:S02]  /*11f0*/  FMUL.FTZ R179, R156, R179 ;  /* 0x000000b39cb37220 */ /* 0x000fe40000410000 */
[----:B------:R-:W-:Y:S02]  /*1200*/  FMUL.FTZ R186, R31, R130 ;  /* 0x000000821fba7220 */ /* 0x000fe40000410000 */
[----:B------:R-:W-:-:S02]  /*1210*/  FADD.FTZ R129, R128, R181 ;  /* 0x000000b580817221 */ /* 0x000fc40000010000 */
[----:B------:R-:W-:Y:S01]  /*1220*/  FFMA.FTZ R210, R180, R181, R210 ;  /* 0x000000b5b4d27223 */ /* 0x000fe200000100d2 */
[--C-:B------:R-:W-:Y:S01]  /*1230*/  PRMT R131, RZ, 0x5410, R135.reuse ;  /* 0x00005410ff837816 */ /* 0x100fe20000000087 */
        /* <DEDUP_REMOVED lines=27> */
.L_x_680:
[----:B------:R-:W-:Y:S05]  /*13f0*/  BSYNC B0 ;  /* 0x0000000000007941 */ /* 0x000fea0003800000 */
.L_x_679:
        /* <DEDUP_REMOVED lines=16> */
[----:B--2---:R-:W-:Y:S02]  /*1500*/  PRMT R182, RZ, 0x5410, R128 ;  /* 0x00005410ffb67816 */ /* 0x004fe40000000080 */
[----:B------:R-:W-:Y:S02]  /*1510*/  PRMT R196, RZ, 0x7610, R129 ;  /* 0x00007610ffc47816 */ /* 0x000fe40000000081 */
[--C-:B------:R-:W-:Y:S01]  /*1520*/  PRMT R200, RZ, 0x5410, R131.reuse ;  /* 0x00005410ffc87816 */ /* 0x100fe20000000083 */
[C---:B------:R-:W-:Y:S01]  /*1530*/  FADD.FTZ R157, -R205.reuse, R182 ;  /* 0x000000b6cd9d7221 */ /* 0x040fe20000010100 */
[----:B------:R-:W-:Y:S01]  /*1540*/  PRMT R202, RZ, 0x7610, R131 ;  /* 0x00007610ffca7816 */ /* 0x000fe20000000083 */
[----:B------:R-:W-:Y:S01]  /*1550*/  FADD.FTZ R131, -R205, R196 ;  /* 0x000000c4cd837221 */ /* 0x000fe20000010100 */
[----:B------:R-:W-:Y:S01]  /*1560*/  PRMT R194, RZ, 0x5410, R129 ;  /* 0x00005410ffc27816 */ /* 0x000fe20000000081 */
[----:B-----5:R-:W-:Y:S01]  /*1570*/  FMUL.FTZ R157, R156, R157 ;  /* 0x0000009d9c9d7220 */ /* 0x020fe20000410000 */
[----:B---3--:R-:W-:-:S02]  /*1580*/  PRMT R196, RZ, 0x5410, R132 ;  /* 0x00005410ffc47816 */ /* 0x008fc40000000084 */
[----:B------:R-:W-:Y:S01]  /*1590*/  PRMT R128, RZ, 0x7610, R128 ;  /* 0x00007610ff807816 */ /* 0x000fe20000000080 */
[----:B------:R-:W-:Y:S01]  /*15a0*/  FADD.FTZ R191, -R205, R194 ;  /* 0x000000c2cdbf7221 */ /* 0x000fe20000010100 */
[----:B------:R-:W-:Y:S01]  /*15b0*/  PRMT R132, RZ, 0x7610, R132 ;  /* 0x00007610ff847816 */ /* 0x000fe20000000084 */
[----:B------:R-:W-:Y:S02]  /*15c0*/  FADD.FTZ R72, R72, R196 ;  /* 0x000000c448487221 */ /* 0x000fe40000010000 */
[-C--:B------:R-:W-:Y:S02]  /*15d0*/  FFMA.FTZ R52, R157, R196.reuse, R52 ;  /* 0x000000c49d347223 */ /* 0x080fe40000010034 */
[----:B------:R-:W-:Y:S02]  /*15e0*/  FADD.FTZ R129, -R205, R128 ;  /* 0x00000080cd817221 */ /* 0x000fe40000010100 */
[----:B------:R-:W-:Y:S01]  /*15f0*/  FMUL.FTZ R196, R27, R196 ;  /* 0x000000c41bc47220 */ /* 0x000fe20000410000 */
[----:B------:R-:W-:Y:S01]  /*1600*/  PRMT R198, RZ, 0x5410, R130 ;  /* 0x00005410ffc67816 */ /* 0x000fe20000000082 */
[----:B------:R-:W-:Y:S01]  /*1610*/  FADD.FTZ R201, -R205, R200 ;  /* 0x000000c8cdc97221 */ /* 0x000fe20000010100 */
[----:B------:R-:W-:Y:S01]  /*1620*/  PRMT R200, RZ, 0x5410, R133 ;  /* 0x00005410ffc87816 */ /* 0x000fe20000000085 */
[C---:B------:R-:W-:Y:S01]  /*1630*/  FMUL.FTZ R191, R156.reuse, R191 ;  /* 0x000000bf9cbf7220 */ /* 0x040fe20000410000 */
[----:B------:R-:W-:Y:S01]  /*1640*/  PRMT R130, RZ, 0x7610, R130 ;  /* 0x00007610ff827816 */ /* 0x000fe20000000082 */
[----:B------:R-:W-:-:S02]  /*1650*/  FMUL.FTZ R194, R156, R129 ;  /* 0x000000819cc27220 */ /* 0x000fc40000410000 */
[----:B------:R-:W-:Y:S02]  /*1660*/  FMUL.FTZ R193, R26, R132 ;  /* 0x000000841ac17220 */ /* 0x000fe40000410000 */
[----:B------:R-:W-:Y:S02]  /*1670*/  FADD.FTZ R128, R211, R196 ;  /* 0x000000c4d3807221 */ /* 0x000fe40000010000 */
[----:B------:R-:W-:Y:S01]  /*1680*/  FFMA.FTZ R210, R157, R196, R210 ;  /* 0x000000c49dd27223 */ /* 0x000fe200000100d2 */
[----:B------:R-:W-:Y:S01]  /*1690*/  PRMT R133, RZ, 0x7610, R133 ;  /* 0x00007610ff857816 */ /* 0x000fe20000000085 */
[----:B------:R-:W-:Y:S02]  /*16a0*/  FADD.FTZ R197, -R205, R198 ;  /* 0x000000c6cdc57221 */ /* 0x000fe40000010100 */
[----:B------:R-:W-:Y:S02]  /*16b0*/  FADD.FTZ R74, R74, R200 ;  /* 0x000000c84a4a7221 */ /* 0x000fe40000010000 */
[----:B------:R-:W-:-:S02]  /*16c0*/  FFMA.FTZ R54, R191, R200, R54 ;  /* 0x000000c8bf367223 */ /* 0x000fc40000010036 */
[----:B------:R-:W-:Y:S02]  /*16d0*/  FADD.FTZ R183, -R205, R130 ;  /* 0x00000082cdb77221 */ /* 0x000fe40000010100 */
[----:B------:R-:W-:Y:S02]  /*16e0*/  FMUL.FTZ R200, R25, R200 ;  /* 0x000000c819c87220 */ /* 0x000fe40000410000 */
[----:B------:R-:W-:Y:S02]  /*16f0*/  FADD.FTZ R129, R128, R193 ;  /* 0x000000c180817221 */ /* 0x000fe40000010000 */
[----:B------:R-:W-:Y:S02]  /*1700*/  FFMA.FTZ R210, R194, R193, R210 ;  /* 0x000000c1c2d27223 */ /* 0x000fe400000100d2 */
[----:B------:R-:W-:Y:S01]  /*1710*/  FADD.FTZ R205, -R205, R202 ;  /* 0x000000cacdcd7221 */ /* 0x000fe20000010100 */
[----:B------:R-:W-:Y:S01]  /*1720*/  PRMT R202, RZ, 0x5410, R134 ;  /* 0x00005410ffca7816 */ /* 0x000fe20000000086 */
[----:B------:R-:W-:-:S02]  /*1730*/  FMUL.FTZ R197, R156, R197 ;  /* 0x000000c59cc57220 */ /* 0x000fc40000410000 */
[----:B------:R-:W-:Y:S02]  /*1740*/  FMUL.FTZ R198, R156, R131 ;  /* 0x000000839cc67220 */ /* 0x000fe40000410000 */
[----:B------:R-:W-:Y:S02]  /*1750*/  FMUL.FTZ R195, R24, R133 ;  /* 0x0000008518c37220 */ /* 0x000fe40000410000 */
[----:B------:R-:W-:Y:S02]  /*1760*/  FADD.FTZ R128, R129, R200 ;  /* 0x000000c881807221 */ /* 0x000fe40000010000 */
[----:B------:R-:W-:Y:S01]  /*1770*/  FFMA.FTZ R210, R191, R200, R210 ;  /* 0x000000c8bfd27223 */ /* 0x000fe200000100d2 */
[----:B------:R-:W-:Y:S01]  /*1780*/  PRMT R134, RZ, 0x7610, R134 ;  /* 0x00007610ff867816 */ /* 0x000fe20000000086 */
[----:B------:R-:W-:Y:S02]  /*1790*/  FADD.FTZ R76, R76, R202 ;  /* 0x000000ca4c4c7221 */ /* 0x000fe40000010000 */
[----:B------:R-:W-:-:S02]  /*17a0*/  FFMA.FTZ R56, R197, R202, R56 ;  /* 0x000000cac5387223 */ /* 0x000fc40000010038 */
        /* <DEDUP_REMOVED lines=29> */
.L_x_682:
[----:B------:R-:W-:Y:S05]  /*1980*/  BSYNC B0 ;  /* 0x0000000000007941 */ /* 0x000fea0003800000 */
.L_x_681:
[----:B------:R-:W-:Y:S02]  /*1990*/  LOP3.LUT P6, RZ, R143, 0xff, RZ, 0xc0, !PT ;  /* 0x000000ff8fff7812 */ /* 0x000fe400078cc0ff */
[----:B------:R-:W-:Y:S02]  /*19a0*/  SHF.R.U32.HI R130, RZ, 0x5, R140 ;  /* 0x00000005ff827819 */ /* 0x000fe4000001168c */
[----:B------:R-:W-:Y:S02]  /*19b0*/  MOV R205, 0x3f800000 ;  /* 0x3f80000000cd7802 */ /* 0x000fe40000000f00 */
[----:B------:R-:W-:-:S02]  /*19c0*/  LOP3.LUT R209, R130, 0x7fffffc, RZ, 0xc0, !PT ;  /* 0x07fffffc82d17812 */ /* 0x000fc400078ec0ff */
[----:B------:R-:W-:Y:S02]  /*19d0*/  LOP3.LUT P5, RZ, R140, 0x1f, RZ, 0xc0, !PT ;  /* 0x0000001f8cff7812 */ /* 0x000fe400078ac0ff */
[----:B-----5:R-:W-:-:S03]  /*19e0*/  @P0 PRMT R205, RZ, 0x5410, R207 ;  /* 0x00005410ffcd0816 */ /* 0x020fc600000000cf */
[----:B------:R-:W-:Y:S01]  /*19f0*/  @!P6 IADD3 R209, R209, 0x4, RZ ;  /* 0x00000004d1d1e810 */ /* 0x000fe20007ffe0ff */
[----:B------:R-:W-:Y:S05]  /*1a00*/  BRA.DIV ~URZ, `(.L_x_683) ;  /* 0x000021527f007947 */ /* 0x000fea000b800000 */
[----:B------:R0:W1:Y:S02]  /*1a10*/  SHFL.DOWN PT, R132, R211, 0x10, 0x1f ;  /* 0x0a001f00d3847f89 */ /* 0x00006400000e0000 */
.L_x_696:
        /* <DEDUP_REMOVED lines=18> */
.L_x_697:
[----:B------:R-:W-:Y:S01]  /*1b40*/  @!P5 LOP3.LUT R130, R130, 0x3, RZ, 0xc0, !PT ;  /* 0x000000038282d812 */ /* 0x000fe200078ec0ff */
[----:B--2---:R-:W-:Y:S01]  /*1b50*/  FADD.FTZ R182, R135, R134 ;  /* 0x0000008687b67221 */ /* 0x004fe20000010000 */
[----:B------:R-:W-:Y:S01]  /*1b60*/  WARPSYNC 0xffffffff ;  /* 0xffffffff00007948 */ /* 0x000fe20003800000 */
[----:B01----:R-:W-:Y:S01]  /*1b70*/  FADD.FTZ R183, R210, R183 ;  /* 0x000000b7d2b77221 */ /* 0x003fe20000010000 */
[----:B------:R-:W-:Y:S01]  /*1b80*/  @!P5 IADD3 R207, R209, R130, RZ ;  /* 0x00000082d1cfd210 */ /* 0x000fe20007ffe0ff */
[----:B------:R-:W-:Y:S04]  /*1b90*/  BSSY B0, `(.L_x_685) ;  /* 0x00000a1000007945 */ /* 0x000fe80003800000 */
[----:B------:R-:W-:Y:S04]  /*1ba0*/  @!P5 STS.64 [R207.X8+0x3000], R182 ;  /* 0x003000b6cf00d388 */ /* 0x000fe80000008a00 */
[----:B------:R-:W-:Y:S06]  /*1bb0*/  BAR.SYNC.DEFER_BLOCKING 0x0 ;  /* 0x0000000000007b1d */ /* 0x000fec0000010000 */
[----:B------:R-:W0:Y:S04]  /*1bc0*/  LDS.128 R128, [R209.X8+0x3000] ;  /* 0x00300000d1807984 */ /* 0x000e280000008c00 */
[----:B------:R-:W1:Y:S01]  /*1bd0*/  LDS.128 R132, [R209.X8+0x3010] ;  /* 0x00301000d1847984 */ /* 0x000e620000008c00 */
[----:B0-----:R-:W-:-:S02]  /*1be0*/  FADD.FTZ R211, RZ, R128 ;  /* 0x00000080ffd37221 */ /* 0x001fc40000010000 */
[----:B------:R-:W-:Y:S02]  /*1bf0*/  FADD.FTZ R128, RZ, R129 ;  /* 0x00000081ff807221 */ /* 0x000fe40000010000 */
[----:B------:R-:W-:Y:S02]  /*1c00*/  FADD.FTZ R211, R130, R211 ;  /* 0x000000d382d37221 */ /* 0x000fe40000010000 */
[----:B------:R-:W-:Y:S02]  /*1c10*/  FADD.FTZ R128, R131, R128 ;  /* 0x0000008083807221 */ /* 0x000fe40000010000 */
[----:B-1----:R-:W-:Y:S02]  /*1c20*/  FADD.FTZ R211, R211, R132 ;  /* 0x00000084d3d37221 */ /* 0x002fe40000010000 */
[----:B------:R-:W-:Y:S02]  /*1c30*/  FADD.FTZ R128, R128, R133 ;  /* 0x0000008580807221 */ /* 0x000fe40000010000 */
[----:B------:R-:W-:-:S02]  /*1c40*/  FADD.FTZ R134, R134, R211 ;  /* 0x000000d386867221 */ /* 0x000fc40000010000 */
[----:B------:R-:W-:Y:S02]  /*1c50*/  FADD.FTZ R128, R135, R128 ;  /* 0x0000008087807221 */ /* 0x000fe40000010000 */
[----:B------:R-:W-:Y:S02]  /*1c60*/  FMUL.FTZ R182, R134, c[0x0][0x1e0] ;  /* 0x0000780086b67a20 */ /* 0x000fe40000410000 */
[----:B------:R-:W-:Y:S01]  /*1c70*/  FMUL.FTZ R183, R128, c[0x0][0x1e0] ;  /* 0x0000780080b77a20 */ /* 0x000fe20000410000 */
[----:B------:R-:W-:Y:S05]  /*1c80*/  @!P1 BRA `(.L_x_686) ;  /* 0x0000091000009947 */ /* 0x000fea0003800000 */
[----:B------:R-:W-:-:S10]  /*1c90*/  HFMA2.MMA R210, -RZ, RZ, 0, 9.5367431640625e-07 ;  /* 0x00000010ffd27435 */ /* 0x000fd400000001ff */
[----:B------:R-:W-:-:S06]  /*1ca0*/  IMAD.WIDE.U32 R128, R155, R210, c[0x0][0x170] ;  /* 0x00005c009b807625 */ /* 0x000fcc00078e00d2 */
[----:B------:R-:W2:Y:S01]  /*1cb0*/  LDG.E.128 R128, [R128.64] ;  /* 0x0000000480807981 */ /* 0x000ea2000c1e1d00 */
[----:B------:R-:W-:Y:S01]  /*1cc0*/  ISETP.NE.U32.AND P0, PT, RZ, c[0x0][0x218], PT ;  /* 0x00008600ff007a0c */ /* 0x000fe20003f05070 */
[----:B------:R-:W-:Y:S01]  /*1cd0*/  HFMA2.MMA R224, -RZ, RZ, 0, 0 ;  /* 0x00000000ffe07435 */ /* 0x000fe200000001ff */
[----:B------:R-:W-:Y:S02]  /*1ce0*/  FSEL R216, R182, RZ, !P4 ;  /* 0x000000ffb6d87208 */ /* 0x000fe40006000000 */
[----:B------:R-:W-:Y:S02]  /*1cf0*/  ISETP.NE.AND.EX P0, PT, RZ, c[0x0][0x21c], PT, P0 ;  /* 0x00008700ff007a0c */ /* 0x000fe40003f05300 */
[----:B------:R-:W-:Y:S01]  /*1d00*/  MOV R132, R148 ;  /* 0x0000009400847202 */ /* 0x000fe20000000f00 */
[-CC-:B------:R-:W-:Y:S01]  /*1d10*/  FFMA.FTZ R133, R161, R183.reuse, R216.reuse ;  /* 0x000000b7a1857223 */ /* 0x180fe200000100d8 */
[----:B------:R-:W-:Y:S01]  /*1d20*/  ISETP.NE.U32.AND P5, PT, RZ, c[0x0][0x258], PT ;  /* 0x00009600ff007a0c */ /* 0x000fe20003fa5070 */
[----:B------:R-:W-:Y:S01]  /*1d30*/  FFMA.FTZ R134, R158, R183, R216 ;  /* 0x000000b79e867223 */ /* 0x000fe200000100d8 */
[----:B------:R-:W-:Y:S01]  /*1d40*/  LOP3.LUT P6, RZ, R132, 0xff, RZ, 0xc0, !PT ;  /* 0x000000ff84ff7812 */ /* 0x000fe200078cc0ff */
[----:B------:R-:W-:Y:S01]  /*1d50*/  FADD.FTZ R133, R160, -R133 ;  /* 0x80000085a0857221 */ /* 0x000fe20000010000 */
[----:B------:R-:W-:Y:S01]  /*1d60*/  ISETP.NE.AND.EX P5, PT, RZ, c[0x0][0x25c], PT, P5 ;  /* 0x00009700ff007a0c */ /* 0x000fe20003fa5350 */
[----:B------:R-:W-:Y:S01]  /*1d70*/  FADD.FTZ R135, R163, -R134 ;  /* 0x80000086a3877221 */ /* 0x000fe20000010000 */
[----:B------:R-:W-:Y:S01]  /*1d80*/  MOV R211, RZ ;  /* 0x000000ff00d37202 */ /* 0x000fe20000000f00 */
[C---:B------:R-:W-:Y:S01]  /*1d90*/  FMUL.FTZ R132, R156.reuse, R133 ;  /* 0x000000859c847220 */ /* 0x040fe20000410000 */
[----:B------:R-:W-:Y:S01]  /*1da0*/  MOV R218, RZ ;  /* 0x000000ff00da7202 */ /* 0x000fe20000000f00 */
[----:B------:R-:W-:Y:S01]  /*1db0*/  FFMA.FTZ R207, R165, R183, R216 ;  /* 0x000000b7a5cf7223 */ /* 0x000fe200000100d8 */
[----:B------:R-:W-:Y:S01]  /*1dc0*/  @P0 PRMT R133, RZ, 0x5410, R112 ;  /* 0x00005410ff850816 */ /* 0x000fe20000000070 */
[----:B------:R-:W-:-:S02]  /*1dd0*/  FMUL.FTZ R214, R156, R135 ;  /* 0x000000879cd67220 */ /* 0x000fc40000410000 */
[----:B------:R-:W-:Y:S02]  /*1de0*/  FFMA.FTZ R212, R162, R183, R216 ;  /* 0x000000b7a2d47223 */ /* 0x000fe400000100d8 */
[----:B------:R-:W-:Y:S01]  /*1df0*/  @P0 FADD.FTZ R132, R132, R133 ;  /* 0x0000008584840221 */ /* 0x000fe20000010000 */
[----:B------:R-:W-:Y:S01]  /*1e00*/  @P0 PRMT R133, RZ, 0x7610, R112 ;  /* 0x00007610ff850816 */ /* 0x000fe20000000070 */
[----:B------:R-:W-:Y:S02]  /*1e10*/  FADD.FTZ R207, R164, -R207 ;  /* 0x800000cfa4cf7221 */ /* 0x000fe40000010000 */
[----:B------:R-:W-:Y:S02]  /*1e20*/  FADD.FTZ R135, R169, -R212 ;  /* 0x800000d4a9877221 */ /* 0x000fe40000010000 */
[----:B------:R-:W-:Y:S01]  /*1e30*/  @P0 FADD.FTZ R214, R214, R133 ;  /* 0x00000085d6d60221 */ /* 0x000fe20000010000 */
[----:B------:R-:W-:Y:S01]  /*1e40*/  @P0 PRMT R133, RZ, 0x5410, R113 ;  /* 0x00005410ff850816 */ /* 0x000fe20000000071 */
[----:B------:R-:W-:-:S02]  /*1e50*/  FMUL.FTZ R220, R156, R207 ;  /* 0x000000cf9cdc7220 */ /* 0x000fc40000410000 */
[----:B------:R-:W-:Y:S02]  /*1e60*/  FMUL.FTZ R222, R156, R135 ;  /* 0x000000879cde7220 */ /* 0x000fe40000410000 */
[----:B------:R-:W-:Y:S01]  /*1e70*/  @P0 FADD.FTZ R220, R220, R133 ;  /* 0x00000085dcdc0221 */ /* 0x000fe20000010000 */
[----:B------:R-:W-:Y:S01]  /*1e80*/  @P0 PRMT R133, RZ, 0x7610, R113 ;  /* 0x00007610ff850816 */ /* 0x000fe20000000071 */
[-CC-:B------:R-:W-:Y:S02]  /*1e90*/  FFMA.FTZ R135, R167, R183.reuse, R216.reuse ;  /* 0x000000b7a7877223 */ /* 0x180fe400000100d8 */
[----:B------:R-:W-:Y:S02]  /*1ea0*/  FFMA.FTZ R134, R168, R183, R216 ;  /* 0x000000b7a8867223 */ /* 0x000fe400000100d8 */
[----:B------:R-:W-:Y:S02]  /*1eb0*/  FADD.FTZ R135, R166, -R135 ;  /* 0x80000087a6877221 */ /* 0x000fe40000010000 */
[----:B------:R-:W-:Y:S01]  /*1ec0*/  @P0 FADD.FTZ R222, R222, R133 ;  /* 0x00000085dede0221 */ /* 0x000fe20000010000 */
[----:B------:R-:W-:Y:S01]  /*1ed0*/  @P0 PRMT R133, RZ, 0x5410, R114 ;  /* 0x00005410ff850816 */ /* 0x000fe20000000072 */
[----:B------:R-:W-:-:S02]  /*1ee0*/  FMUL.FTZ R226, R156, R135 ;  /* 0x000000879ce27220 */ /* 0x000fc40000410000 */
[----:B------:R-:W-:Y:S01]  /*1ef0*/  FADD.FTZ R135, R171, -R134 ;  /* 0x80000086ab877221 */ /* 0x000fe20000010000 */
[----:B------:R-:W-:Y:S01]  /*1f00*/  @P5 F2FP.BF16.PACK_AB R213, RZ, R222 ;  /* 0x000000deffd5523e */ /* 0x000fe200000010ff */
[----:B------:R-:W-:Y:S02]  /*1f10*/  FFMA.FTZ R207, R173, R183, R216 ;  /* 0x000000b7adcf7223 */ /* 0x000fe400000100d8 */
[----:B------:R-:W-:Y:S01]  /*1f20*/  @P0 FADD.FTZ R226, R226, R133 ;  /* 0x00000085e2e20221 */ /* 0x000fe20000010000 */
[----:B------:R-:W-:Y:S01]  /*1f30*/  @P0 PRMT R133, RZ, 0x7610, R114 ;  /* 0x00007610ff850816 */ /* 0x000fe20000000072 */
[----:B------:R-:W-:Y:S01]  /*1f40*/  FMUL.FTZ R134, R156, R135 ;  /* 0x000000879c867220 */ /* 0x000fe20000410000 */
[----:B------:R-:W-:Y:S01]  /*1f50*/  @P5 F2FP.BF16.PACK_AB R135, RZ, R220 ;  /* 0x000000dcff87523e */ /* 0x000fe200000010ff */
[----:B------:R-:W-:Y:S02]  /*1f60*/  FADD.FTZ R207, R170, -R207 ;  /* 0x800000cfaacf7221 */ /* 0x000fe40000010000 */
[----:B------:R-:W-:Y:S01]  /*1f70*/  FFMA.FTZ R209, R174, R183, R216 ;  /* 0x000000b7aed17223 */ /* 0x000fe200000100d8 */
[----:B------:R-:W-:Y:S01]  /*1f80*/  @P5 PRMT R105, R135, 0x7610, R105 ;  /* 0x0000761087695816 */ /* 0x000fe20000000069 */
[----:B------:R-:W-:Y:S01]  /*1f90*/  @P0 FADD.FTZ R134, R134, R133 ;  /* 0x0000008586860221 */ /* 0x000fe20000010000 */
[----:B------:R-:W-:Y:S01]  /*1fa0*/  @P0 PRMT R133, RZ, 0x5410, R115 ;  /* 0x00005410ff850816 */ /* 0x000fe20000000073 */
[----:B------:R-:W-:Y:S01]  /*1fb0*/  FMUL.FTZ R216, R156, R207 ;  /* 0x000000cf9cd87220 */ /* 0x000fe20000410000 */
[----:B------:R-:W-:Y:S01]  /*1fc0*/  HFMA2.MMA R207, -RZ, RZ, 0, 0 ;  /* 0x00000000ffcf7435 */ /* 0x000fe200000001ff */
[----:B------:R-:W-:Y:S01]  /*1fd0*/  FADD.FTZ R209, R172, -R209 ;  /* 0x800000d1acd17221 */ /* 0x000fe20000010000 */
[----:B------:R-:W-:Y:S01]  /*1fe0*/  @P5 F2FP.BF16.PACK_AB R215, RZ, R134 ;  /* 0x00000086ffd7523e */ /* 0x000fe200000010ff */
[----:B------:R-:W-:Y:S01]  /*1ff0*/  @P0 FADD.FTZ R216, R216, R133 ;  /* 0x00000085d8d80221 */ /* 0x000fe20000010000 */
[----:B------:R-:W-:Y:S01]  /*2000*/  @P0 PRMT R133, RZ, 0x7610, R115 ;  /* 0x00007610ff850816 */ /* 0x000fe20000000073 */
[----:B------:R-:W-:Y:S01]  /*2010*/  FMUL.FTZ R228, R156, R209 ;  /* 0x000000d19ce47220 */ /* 0x000fe20000410000 */
[----:B------:R-:W-:Y:S01]  /*2020*/  @P5 F2FP.BF16.PACK_AB R209, RZ, R226 ;  /* 0x000000e2ffd1523e */ /* 0x000fe200000010ff */
[-C--:B------:R-:W-:Y:S01]  /*2030*/  FMUL.FTZ R220, R220, R205.reuse ;  /* 0x000000cddcdc7220 */ /* 0x080fe20000410000 */
[----:B------:R-:W-:Y:S01]  /*2040*/  @P5 F2FP.BF16.PACK_AB R217, RZ, R216 ;  /* 0x000000d8ffd9523e */ /* 0x000fe200000010ff */
[----:B------:R-:W-:Y:S01]  /*2050*/  @P0 FADD.FTZ R228, R228, R133 ;  /* 0x00000085e4e40221 */ /* 0x000fe20000010000 */
[----:B------:R-:W-:Y:S01]  /*2060*/  LOP3.LUT P0, RZ, R148, 0xff00, RZ, 0xc0, !PT ;  /* 0x0000ff0094ff7812 */ /* 0x000fe2000780c0ff */
[-C--:B------:R-:W-:Y:S01]  /*2070*/  FMUL.FTZ R133, R132, R205.reuse ;  /* 0x000000cd84857220 */ /* 0x080fe20000410000 */
[----:B------:R-:W-:Y:S01]  /*2080*/  @P5 PRMT R106, R209, 0x7610, R106 ;  /* 0x00007610d16a5816 */ /* 0x000fe2000000006a */
[----:B------:R-:W-:Y:S01]  /*2090*/  HFMA2.MMA R209, -RZ, RZ, 0, 0 ;  /* 0x00000000ffd17435 */ /* 0x000fe200000001ff */
[----:B------:R-:W-:Y:S01]  /*20a0*/  FMUL.FTZ R220, R220, c[0x0][0x1e8] ;  /* 0x00007a00dcdc7a20 */ /* 0x000fe20000410000 */
[----:B------:R-:W-:Y:S01]  /*20b0*/  @P5 F2FP.BF16.PACK_AB R132, RZ, R132 ;  /* 0x00000084ff84523e */ /* 0x000fe200000010ff */
[----:B------:R-:W-:Y:S01]  /*20c0*/  FMUL.FTZ R212, R133, c[0x0][0x1e8] ;  /* 0x00007a0085d47a20 */ /* 0x000fe20000410000 */
[----:B------:R-:W-:Y:S01]  /*20d0*/  @P5 F2FP.BF16.PACK_AB R219, RZ, R228 ;  /* 0x000000e4ffdb523e */ /* 0x000fe200000010ff */
[-C--:B------:R-:W-:Y:S01]  /*20e0*/  FMUL.FTZ R222, R222, R205.reuse ;  /* 0x000000cddede7220 */ /* 0x080fe20000410000 */
[----:B------:R-:W-:Y:S01]  /*20f0*/  @P5 PRMT R107, R217, 0x7610, R107 ;  /* 0x00007610d96b5816 */ /* 0x000fe2000000006b */
[----:B------:R-:W-:Y:S01]  /*2100*/  @P6 FMUL.FTZ R211, R19, R212 ;  /* 0x000000d413d36220 */ /* 0x000fe20000410000 */
[----:B------:R-:W-:Y:S01]  /*2110*/  @P5 PRMT R104, R132, 0x7610, R104 ;  /* 0x0000761084685816 */ /* 0x000fe20000000068 */
[----:B------:R-:W-:Y:S01]  /*2120*/  FMUL.FTZ R222, R222, c[0x0][0x1e8] ;  /* 0x00007a00dede7a20 */ /* 0x000fe20000410000 */
[----:B------:R-:W-:Y:S01]  /*2130*/  @P5 PRMT R105, R105, 0x5410, R213 ;  /* 0x0000541069695816 */ /* 0x000fe200000000d5 */
[-C--:B------:R-:W-:Y:S01]  /*2140*/  FMUL.FTZ R226, R226, R205.reuse ;  /* 0x000000cde2e27220 */ /* 0x080fe20000410000 */
[----:B------:R-:W-:Y:S01]  /*2150*/  HFMA2.MMA R213, -RZ, RZ, 0, 0 ;  /* 0x00000000ffd57435 */ /* 0x000fe200000001ff */
[----:B------:R-:W-:Y:S01]  /*2160*/  @P5 PRMT R106, R106, 0x5410, R215 ;  /* 0x000054106a6a5816 */ /* 0x000fe200000000d7 */
[-C--:B------:R-:W-:Y:S01]  /*2170*/  FMUL.FTZ R216, R216, R205.reuse ;  /* 0x000000cdd8d87220 */ /* 0x080fe20000410000 */
[----:B------:R-:W-:Y:S01]  /*2180*/  @P5 PRMT R107, R107, 0x5410, R219 ;  /* 0x000054106b6b5816 */ /* 0x000fe200000000db */
[----:B------:R-:W-:Y:S01]  /*2190*/  FMUL.FTZ R226, R226, c[0x0][0x1e8] ;  /* 0x00007a00e2e27a20 */ /* 0x000fe20000410000 */
[----:B------:R-:W-:Y:S01]  /*21a0*/  MOV R132, RZ ;  /* 0x000000ff00847202 */ /* 0x000fe20000000f00 */
[----:B------:R-:W-:-:S02]  /*21b0*/  FMUL.FTZ R134, R134, R205 ;  /* 0x000000cd86867220 */ /* 0x000fc40000410000 */
[----:B------:R-:W-:Y:S02]  /*21c0*/  FMUL.FTZ R228, R228, R205 ;  /* 0x000000cde4e47220 */ /* 0x000fe40000410000 */
[----:B------:R-:W-:Y:S02]  /*21d0*/  FMUL.FTZ R217, R216, c[0x0][0x1e8] ;  /* 0x00007a00d8d97a20 */ /* 0x000fe40000410000 */
[----:B------:R-:W-:Y:S02]  /*21e0*/  FMUL.FTZ R216, R134, c[0x0][0x1e8] ;  /* 0x00007a0086d87a20 */ /* 0x000fe40000410000 */
[----:B------:R-:W-:Y:S01]  /*21f0*/  FMUL.FTZ R228, R228, c[0x0][0x1e8] ;  /* 0x00007a00e4e47a20 */ /* 0x000fe20000410000 */
[--C-:B--2---:R-:W-:Y:S02]  /*2200*/  @P6 PRMT R133, RZ, 0x5410, R128.reuse ;  /* 0x00005410ff856816 */ /* 0x104fe40000000080 */
[----:B------:R-:W-:-:S03]  /*2210*/  @P0 PRMT R128, RZ, 0x7610, R128 ;  /* 0x00007610ff800816 */ /* 0x000fc60000000080 */
[----:B------:R-:W-:Y:S01]  /*2220*/  @P6 FMUL.FTZ R207, R212, R133 ;  /* 0x00000085d4cf6220 */ /* 0x000fe20000410000 */
[----:B------:R-:W-:Y:S01]  /*2230*/  LOP3.LUT P6, RZ, R148, 0xff0000, RZ, 0xc0, !PT ;  /* 0x00ff000094ff7812 */ /* 0x000fe200078cc0ff */
[----:B------:R-:W-:Y:S01]  /*2240*/  FMUL.FTZ R133, R214, R205 ;  /* 0x000000cdd6857220 */ /* 0x000fe20000410000 */
[----:B------:R-:W-:Y:S01]  /*2250*/  HFMA2.MMA R212, -RZ, RZ, 0, 0 ;  /* 0x00000000ffd47435 */ /* 0x000fe200000001ff */
[----:B------:R-:W-:Y:S01]  /*2260*/  @P5 F2FP.BF16.PACK_AB R214, RZ, R214 ;  /* 0x000000d6ffd6523e */ /* 0x000fe200000010ff */
[----:B------:R-:W-:Y:S02]  /*2270*/  FADD.FTZ R80, R80, R207 ;  /* 0x000000cf50507221 */ /* 0x000fe40000010000 */
[----:B------:R-:W-:Y:S01]  /*2280*/  FMUL.FTZ R133, R133, c[0x0][0x1e8] ;  /* 0x00007a0085857a20 */ /* 0x000fe20000410000 */
[----:B------:R-:W-:Y:S02]  /*2290*/  @P5 PRMT R104, R104, 0x5410, R214 ;  /* 0x0000541068685816 */ /* 0x000fe400000000d6 */
[----:B------:R-:W-:Y:S01]  /*22a0*/  CS2R R214, SRZ ;  /* 0x0000000000d67805 */ /* 0x000fe2000001ff00 */
[----:B------:R-:W-:-:S02]  /*22b0*/  @P0 FMUL.FTZ R212, R133, R128 ;  /* 0x0000008085d40220 */ /* 0x000fc40000410000 */
[----:B------:R-:W-:Y:S01]  /*22c0*/  @P0 FMUL.FTZ R218, R18, R133 ;  /* 0x0000008512da0220 */ /* 0x000fe20000410000 */
[----:B------:R-:W-:Y:S01]  /*22d0*/  LOP3.LUT P0, RZ, R148, 0xff000000, RZ, 0xc0, !PT ;  /* 0xff00000094ff7812 */ /* 0x000fe2000780c0ff */
[----:B------:R-:W-:Y:S01]  /*22e0*/  FADD.FTZ R81, R81, R212 ;  /* 0x000000d451517221 */ /* 0x000fe20000010000 */
[----:B------:R-:W-:Y:S02]  /*22f0*/  @P6 PRMT R128, RZ, 0x5410, R129 ;  /* 0x00005410ff806816 */ /* 0x000fe40000000081 */
[----:B------:R-:W-:Y:S01]  /*2300*/  MOV R133, RZ ;  /* 0x000000ff00857202 */ /* 0x000fe20000000f00 */
[----:B------:R-:W-:Y:S02]  /*2310*/  @P6 FMUL.FTZ R133, R17, R220 ;  /* 0x000000dc11856220 */ /* 0x000fe40000410000 */
[----:B------:R-:W-:Y:S01]  /*2320*/  @P6 FMUL.FTZ R209, R220, R128 ;  /* 0x00000080dcd16220 */ /* 0x000fe20000410000 */
[----:B------:R-:W-:Y:S02]  /*2330*/  LOP3.LUT P6, RZ, R149, 0xff, RZ, 0xc0, !PT ;  /* 0x000000ff95ff7812 */ /* 0x000fe400078cc0ff */
[----:B------:R-:W-:Y:S01]  /*2340*/  MOV R220, RZ ;  /* 0x000000ff00dc7202 */ /* 0x000fe20000000f00 */
[----:B------:R-:W-:-:S02]  /*2350*/  FADD.FTZ R82, R82, R209 ;  /* 0x000000d152527221 */ /* 0x000fc40000010000 */
[----:B------:R-:W-:Y:S01]  /*2360*/  @P0 PRMT R129, RZ, 0x7610, R129 ;  /* 0x00007610ff810816 */ /* 0x000fe20000000081 */
[----:B------:R-:W-:-:S04]  /*2370*/  @P0 FMUL.FTZ R220, R16, R222 ;  /* 0x000000de10dc0220 */ /* 0x000fc80000410000 */
[----:B------:R-:W-:Y:S01]  /*2380*/  @P0 FMUL.FTZ R224, R222, R129 ;  /* 0x00000081dee00220 */ /* 0x000fe20000410000 */
[----:B------:R-:W-:Y:S01]  /*2390*/  LOP3.LUT P0, RZ, R149, 0xff00, RZ, 0xc0, !PT ;  /* 0x0000ff0095ff7812 */ /* 0x000fe2000780c0ff */
[----:B------:R-:W-:Y:S01]  /*23a0*/  @P5 IMAD.WIDE.U32 R128, R155, R210, c[0x0][0x258] ;  /* 0x000096009b805625 */ /* 0x000fe200078e00d2 */
[----:B------:R-:W-:Y:S02]  /*23b0*/  @P6 PRMT R135, RZ, 0x5410, R130 ;  /* 0x00005410ff876816 */ /* 0x000fe40000000082 */
[----:B------:R-:W-:Y:S01]  /*23c0*/  F2FP.BF16.PACK_AB R133, R220, R133 ;  /* 0x00000085dc85723e */ /* 0x000fe200000010ff */
[----:B------:R-:W-:Y:S01]  /*23d0*/  @P6 FMUL.FTZ R132, R14, R226 ;  /* 0x000000e20e846220 */ /* 0x000fe20000410000 */
[----:B------:R0:W-:Y:S01]  /*23e0*/  @P5 STG.E.128 [R128.64], R104 ;  /* 0x0000006880005986 */ /* 0x0001e2000c101d04 */
[----:B------:R-:W-:Y:S01]  /*23f0*/  @P6 FMUL.FTZ R213, R226, R135 ;  /* 0x00000087e2d56220 */ /* 0x000fe20000410000 */
[C---:B------:R-:W-:Y:S01]  /*2400*/  LOP3.LUT P5, RZ, R149.reuse, 0xff0000, RZ, 0xc0, !PT ;  /* 0x00ff000095ff7812 */ /* 0x040fe200078ac0ff */
[----:B------:R-:W-:Y:S01]  /*2410*/  HFMA2.MMA R135, -RZ, RZ, 0, 0 ;  /* 0x00000000ff877435 */ /* 0x000fe200000001ff */
[----:B------:R-:W-:Y:S01]  /*2420*/  LOP3.LUT P6, RZ, R149, 0xff000000, RZ, 0xc0, !PT ;  /* 0xff00000095ff7812 */ /* 0x000fe200078cc0ff */
[----:B------:R-:W-:-:S02]  /*2430*/  FADD.FTZ R83, R83, R224 ;  /* 0x000000e053537221 */ /* 0x000fc40000010000 */
[----:B------:R-:W-:Y:S01]  /*2440*/  @P0 FMUL.FTZ R215, R13, R216 ;  /* 0x000000d80dd70220 */ /* 0x000fe20000410000 */
[----:B------:R-:W-:Y:S01]  /*2450*/  @P0 PRMT R130, RZ, 0x7610, R130 ;  /* 0x00007610ff820816 */ /* 0x000fe20000000082 */
[----:B------:R-:W-:-:S03]  /*2460*/  FADD.FTZ R84, R84, R213 ;  /* 0x000000d554547221 */ /* 0x000fc60000010000 */
[----:B------:R-:W-:Y:S02]  /*2470*/  F2FP.BF16.PACK_AB R134, R215, R132 ;  /* 0x00000084d786723e */ /* 0x000fe400000010ff */
[----:B------:R-:W-:Y:S01]  /*2480*/  F2FP.BF16.PACK_AB R132, R218, R211 ;  /* 0x000000d3da84723e */ /* 0x000fe200000010ff */
[----:B------:R-:W-:Y:S01]  /*2490*/  @P5 FMUL.FTZ R135, R12, R217 ;  /* 0x000000d90c875220 */ /* 0x000fe20000410000 */
[----:B------:R-:W-:Y:S01]  /*24a0*/  HFMA2.MMA R211, -RZ, RZ, 0, 0 ;  /* 0x00000000ffd37435 */ /* 0x000fe200000001ff */
[----:B------:R-:W-:Y:S02]  /*24b0*/  @P6 FMUL.FTZ R214, R11, R228 ;  /* 0x000000e40bd66220 */ /* 0x000fe40000410000 */
[----:B0-----:R-:W-:Y:S01]  /*24c0*/  IMAD.WIDE.U32 R128, R155, R210, c[0x0][0x248] ;  /* 0x000092009b807625 */ /* 0x001fe200078e00d2 */
[----:B------:R-:W-:Y:S02]  /*24d0*/  MOV R210, RZ ;  /* 0x000000ff00d27202 */ /* 0x000fe40000000f00 */
[----:B------:R-:W-:Y:S01]  /*24e0*/  F2FP.BF16.PACK_AB R135, R214, R135 ;  /* 0x00000087d687723e */ /* 0x000fe200000010ff */
[----:B------:R-:W-:Y:S01]  /*24f0*/  @P0 FMUL.FTZ R210, R216, R130 ;  /* 0x00000082d8d20220 */ /* 0x000fe20000410000 */
[----:B------:R-:W-:-:S02]  /*2500*/  MOV R214, RZ ;  /* 0x000000ff00d67202 */ /* 0x000fc40000000f00 */
[----:B------:R-:W-:Y:S01]  /*2510*/  IADD3 R155, R155, 0x80, RZ ;  /* 0x000000809b9b7810 */ /* 0x000fe20007ffe0ff */
[----:B------:R0:W-:Y:S01]  /*2520*/  STG.E.128 [R128.64], R132 ;  /* 0x0000008480007986 */ /* 0x0001e2000c101d04 */
[----:B------:R-:W-:Y:S01]  /*2530*/  FADD.FTZ R85, R85, R210 ;  /* 0x000000d255557221 */ /* 0x000fe20000010000 */
[--C-:B0-----:R-:W-:Y:S02]  /*2540*/  @P5 PRMT R128, RZ, 0x5410, R131.reuse ;  /* 0x00005410ff805816 */ /* 0x101fe40000000083 */
[----:B------:R-:W-:-:S03]  /*2550*/  @P6 PRMT R131, RZ, 0x7610, R131 ;  /* 0x00007610ff836816 */ /* 0x000fc60000000083 */
[----:B------:R-:W-:Y:S02]  /*2560*/  @P5 FMUL.FTZ R211, R217, R128 ;  /* 0x00000080d9d35220 */ /* 0x000fe40000410000 */
[----:B------:R-:W-:Y:S02]  /*2570*/  @P6 FMUL.FTZ R214, R228, R131 ;  /* 0x00000083e4d66220 */ /* 0x000fe40000410000 */
[----:B------:R-:W-:Y:S02]  /*2580*/  FADD.FTZ R86, R86, R211 ;  /* 0x000000d356567221 */ /* 0x000fe40000010000 */
[----:B------:R-:W-:Y:S02]  /*2590*/  FADD.FTZ R87, R87, R214 ;  /* 0x000000d657577221 */ /* 0x000fe40000010000 */
.L_x_686:
[----:B------:R-:W-:Y:S05]  /*25a0*/  BSYNC B0 ;  /* 0x0000000000007941 */ /* 0x000fea0003800000 */
.L_x_685:
[----:B------:R-:W-:Y:S01]  /*25b0*/  BSSY B0, `(.L_x_687) ;  /* 0x0000093000007945 */ /* 0x000fe20003800000 */
        /* <DEDUP_REMOVED lines=11> */
[-CC-:B------:R-:W-:Y:S01]  /*2670*/  FFMA.FTZ R207, R177, R183.reuse, R216.reuse ;  /* 0x000000b7b1cf7223 */ /* 0x180fe200000100d8 */
[----:B------:R-:W-:Y:S01]  /*2680*/  LOP3.LUT P6, RZ, R132, 0xff, RZ, 0xc0, !PT ;  /* 0x000000ff84ff7812 */ /* 0x000fe200078cc0ff */
[----:B------:R-:W-:Y:S01]  /*2690*/  FADD.FTZ R133, R178, -R133 ;  /* 0x80000085b2857221 */ /* 0x000fe20000010000 */
[----:B------:R-:W-:Y:S01]  /*26a0*/  ISETP.NE.AND.EX P5, PT, RZ, c[0x0][0x25c], PT, P5 ;  /* 0x00009700ff007a0c */ /* 0x000fe20003fa5350 */
[----:B------:R-:W-:Y:S01]  /*26b0*/  FFMA.FTZ R132, R176, R183, R216 ;  /* 0x000000b7b0847223 */ /* 0x000fe200000100d8 */
[----:B------:R-:W-:Y:S01]  /*26c0*/  MOV R211, RZ ;  /* 0x000000ff00d37202 */ /* 0x000fe20000000f00 */
[----:B------:R-:W-:Y:S01]  /*26d0*/  FMUL.FTZ R134, R156, R133 ;  /* 0x000000859c867220 */ /* 0x000fe20000410000 */
[----:B------:R-:W-:Y:S01]  /*26e0*/  MOV R218, RZ ;  /* 0x000000ff00da7202 */ /* 0x000fe20000000f00 */
[----:B------:R-:W-:Y:S01]  /*26f0*/  FADD.FTZ R135, R175, -R132 ;  /* 0x80000084af877221 */ /* 0x000fe20000010000 */
[----:B------:R-:W-:Y:S01]  /*2700*/  @P0 PRMT R133, RZ, 0x5410, R40 ;  /* 0x00005410ff850816 */ /* 0x000fe20000000028 */
[----:B------:R-:W-:-:S02]  /*2710*/  FFMA.FTZ R212, R180, R183, R216 ;  /* 0x000000b7b4d47223 */ /* 0x000fc400000100d8 */
[----:B------:R-:W-:Y:S02]  /*2720*/  FMUL.FTZ R214, R156, R135 ;  /* 0x000000879cd67220 */ /* 0x000fe40000410000 */
        /* <DEDUP_REMOVED lines=28> */
[----:B------:R-:W-:Y:S01]  /*28f0*/  HFMA2.MMA R207, -RZ, RZ, 0, 0 ;  /* 0x00000000ffcf7435 */ /* 0x000fe200000001ff */
[----:B------:R-:W-:Y:S01]  /*2900*/  FADD.FTZ R135, R189, -R212 ;  /* 0x800000d4bd877221 */ /* 0x000fe20000010000 */
[----:B------:R-:W-:Y:S01]  /*2910*/  @P5 PRMT R106, R209, 0x7610, R106 ;  /* 0x00007610d16a5816 */ /* 0x000fe2000000006a */
[----:B------:R-:W-:Y:S01]  /*2920*/  @P0 FADD.FTZ R216, R216, R133 ;  /* 0x00000085d8d80221 */ /* 0x000fe20000010000 */
[----:B------:R-:W-:Y:S01]  /*2930*/  @P0 PRMT R133, RZ, 0x7610, R43 ;  /* 0x00007610ff850816 */ /* 0x000fe2000000002b */
[----:B------:R-:W-:Y:S01]  /*2940*/  FMUL.FTZ R228, R156, R135 ;  /* 0x000000879ce47220 */ /* 0x000fe20000410000 */
[----:B------:R-:W-:Y:S01]  /*2950*/  @P5 F2FP.BF16.PACK_AB R135, RZ, R220 ;  /* 0x000000dcff87523e */ /* 0x000fe200000010ff */
[-C--:B------:R-:W-:Y:S01]  /*2960*/  FMUL.FTZ R220, R220, R205.reuse ;  /* 0x000000cddcdc7220 */ /* 0x080fe20000410000 */
[----:B------:R-:W-:Y:S01]  /*2970*/  HFMA2.MMA R209, -RZ, RZ, 0, 0 ;  /* 0x00000000ffd17435 */ /* 0x000fe200000001ff */
[----:B------:R-:W-:Y:S01]  /*2980*/  @P0 FADD.FTZ R228, R228, R133 ;  /* 0x00000085e4e40221 */ /* 0x000fe20000010000 */
[----:B------:R-:W-:Y:S01]  /*2990*/  LOP3.LUT P0, RZ, R150, 0xff00, RZ, 0xc0, !PT ;  /* 0x0000ff0096ff7812 */ /* 0x000fe2000780c0ff */
[-C--:B------:R-:W-:Y:S01]  /*29a0*/  FMUL.FTZ R133, R134, R205.reuse ;  /* 0x000000cd86857220 */ /* 0x080fe20000410000 */
[----:B------:R-:W-:Y:S01]  /*29b0*/  @P5 PRMT R105, R135, 0x7610, R105 ;  /* 0x0000761087695816 */ /* 0x000fe20000000069 */
[----:B------:R-:W-:Y:S01]  /*29c0*/  FMUL.FTZ R135, R220, c[0x0][0x1e8] ;  /* 0x00007a00dc877a20 */ /* 0x000fe20000410000 */
[----:B------:R-:W-:Y:S01]  /*29d0*/  @P5 F2FP.BF16.PACK_AB R217, RZ, R216 ;  /* 0x000000d8ffd9523e */ /* 0x000fe200000010ff */
[----:B------:R-:W-:Y:S01]  /*29e0*/  FMUL.FTZ R212, R133, c[0x0][0x1e8] ;  /* 0x00007a0085d47a20 */ /* 0x000fe20000410000 */
[----:B------:R-:W-:Y:S01]  /*29f0*/  @P5 F2FP.BF16.PACK_AB R134, RZ, R134 ;  /* 0x00000086ff86523e */ /* 0x000fe200000010ff */
[-C--:B------:R-:W-:Y:S01]  /*2a00*/  FMUL.FTZ R222, R222, R205.reuse ;  /* 0x000000cddede7220 */ /* 0x080fe20000410000 */
[----:B------:R-:W-:Y:S01]  /*2a10*/  @P5 F2FP.BF16.PACK_AB R215, RZ, R132 ;  /* 0x00000084ffd7523e */ /* 0x000fe200000010ff */
[----:B------:R-:W-:Y:S01]  /*2a20*/  @P6 FMUL.FTZ R211, R10, R212 ;  /* 0x000000d40ad36220 */ /* 0x000fe20000410000 */
[----:B------:R-:W-:Y:S01]  /*2a30*/  @P5 F2FP.BF16.PACK_AB R219, RZ, R228 ;  /* 0x000000e4ffdb523e */ /* 0x000fe200000010ff */
[----:B------:R-:W-:Y:S01]  /*2a40*/  FMUL.FTZ R222, R222, c[0x0][0x1e8] ;  /* 0x00007a00dede7a20 */ /* 0x000fe20000410000 */
[----:B------:R-:W-:Y:S01]  /*2a50*/  @P5 PRMT R107, R217, 0x7610, R107 ;  /* 0x00007610d96b5816 */ /* 0x000fe2000000006b */
[-C--:B------:R-:W-:Y:S01]  /*2a60*/  FMUL.FTZ R226, R226, R205.reuse ;  /* 0x000000cde2e27220 */ /* 0x080fe20000410000 */
[----:B------:R-:W-:Y:S01]  /*2a70*/  @P5 PRMT R104, R134, 0x7610, R104 ;  /* 0x0000761086685816 */ /* 0x000fe20000000068 */
[-C--:B------:R-:W-:Y:S01]  /*2a80*/  FMUL.FTZ R216, R216, R205.reuse ;  /* 0x000000cdd8d87220 */ /* 0x080fe20000410000 */
[----:B------:R-:W-:Y:S01]  /*2a90*/  @P5 PRMT R105, R105, 0x5410, R213 ;  /* 0x0000541069695816 */ /* 0x000fe200000000d5 */
[----:B------:R-:W-:Y:S01]  /*2aa0*/  HFMA2.MMA R213, -RZ, RZ, 0, 0 ;  /* 0x00000000ffd57435 */ /* 0x000fe200000001ff */
[----:B------:R-:W-:Y:S01]  /*2ab0*/  @P5 PRMT R106, R106, 0x5410, R215 ;  /* 0x000054106a6a5816 */ /* 0x000fe200000000d7 */
[----:B------:R-:W-:Y:S01]  /*2ac0*/  FMUL.FTZ R226, R226, c[0x0][0x1e8] ;  /* 0x00007a00e2e27a20 */ /* 0x000fe20000410000 */
[----:B------:R-:W-:Y:S01]  /*2ad0*/  @P5 PRMT R107, R107, 0x5410, R219 ;  /* 0x000054106b6b5816 */ /* 0x000fe200000000db */
[-C--:B------:R-:W-:Y:S01]  /*2ae0*/  FMUL.FTZ R228, R228, R205.reuse ;  /* 0x000000cde4e47220 */ /* 0x080fe20000410000 */
[----:B------:R-:W-:Y:S01]  /*2af0*/  MOV R220, RZ ;  /* 0x000000ff00dc7202 */ /* 0x000fe20000000f00 */
[----:B------:R-:W-:Y:S01]  /*2b00*/  FMUL.FTZ R132, R132, R205 ;  /* 0x000000cd84847220 */ /* 0x000fe20000410000 */
[----:B------:R-:W-:Y:S01]  /*2b10*/  MOV R134, RZ ;  /* 0x000000ff00867202 */ /* 0x000fe20000000f00 */
[----:B------:R-:W-:-:S02]  /*2b20*/  FMUL.FTZ R217, R216, c[0x0][0x1e8] ;  /* 0x00007a00d8d97a20 */ /* 0x000fc40000410000 */
        /* <DEDUP_REMOVED lines=19> */
[----:B------:R-:W-:Y:S01]  /*2c60*/  @P6 FMUL.FTZ R133, R8, R135 ;  /* 0x0000008708856220 */ /* 0x000fe20000410000 */
[----:B------:R-:W-:Y:S01]  /*2c70*/  F2FP.BF16.PACK_AB R132, R218, R211 ;  /* 0x000000d3da84723e */ /* 0x000fe200000010ff */
[----:B------:R-:W-:Y:S01]  /*2c80*/  @P6 FMUL.FTZ R209, R135, R128 ;  /* 0x0000008087d16220 */ /* 0x000fe20000410000 */
[----:B------:R-:W-:Y:S01]  /*2c90*/  LOP3.LUT P6, RZ, R151, 0xff, RZ, 0xc0, !PT ;  /* 0x000000ff97ff7812 */ /* 0x000fe200078cc0ff */
[----:B------:R-:W-:-:S02]  /*2ca0*/  HFMA2.MMA R211, -RZ, RZ, 0, 0 ;  /* 0x00000000ffd37435 */ /* 0x000fc400000001ff */
[----:B------:R-:W-:Y:S02]  /*2cb0*/  FADD.FTZ R90, R90, R209 ;  /* 0x000000d15a5a7221 */ /* 0x000fe40000010000 */
        /* <DEDUP_REMOVED lines=17> */
[----:B------:R-:W-:-:S03]  /*2dd0*/  F2FP.BF16.PACK_AB R134, R215, R134 ;  /* 0x00000086d786723e */ /* 0x000fc600000010ff */
[----:B------:R-:W-:Y:S02]  /*2de0*/  @P5 FMUL.FTZ R135, R4, R217 ;  /* 0x000000d904875220 */ /* 0x000fe40000410000 */
[----:B------:R-:W-:Y:S02]  /*2df0*/  @P6 FMUL.FTZ R214, R3, R228 ;  /* 0x000000e403d66220 */ /* 0x000fe40000410000 */
[C---:B0-----:R-:W-:Y:S01]  /*2e00*/  IMAD.WIDE.U32 R128, R155.reuse, R210, c[0x0][0x248] ;  /* 0x000092009b807625 */ /* 0x041fe200078e00d2 */
[----:B------:R-:W-:Y:S02]  /*2e10*/  MOV R210, RZ ;  /* 0x000000ff00d27202 */ /* 0x000fe40000000f00 */
[----:B------:R-:W-:Y:S01]  /*2e20*/  F2FP.BF16.PACK_AB R135, R214, R135 ;  /* 0x00000087d687723e */ /* 0x000fe200000010ff */
[----:B------:R-:W-:Y:S01]  /*2e30*/  @P0 FMUL.FTZ R210, R216, R130 ;  /* 0x00000082d8d20220 */ /* 0x000fe20000410000 */
[----:B------:R-:W-:Y:S02]  /*2e40*/  MOV R214, RZ ;  /* 0x000000ff00d67202 */ /* 0x000fe40000000f00 */
[----:B------:R-:W-:Y:S01]  /*2e50*/  IADD3 R155, R155, 0x80, RZ ;  /* 0x000000809b9b7810 */ /* 0x000fe20007ffe0ff */
[----:B------:R0:W-:Y:S01]  /*2e60*/  STG.E.128 [R128.64], R132 ;  /* 0x0000008480007986 */ /* 0x0001e2000c101d04 */
[----:B------:R-:W-:Y:S01]  /*2e70*/  FADD.FTZ R93, R93, R210 ;  /* 0x000000d25d5d7221 */ /* 0x000fe20000010000 */
[----:B0-----:R-:W-:-:S02]  /*2e80*/  @P5 PRMT R128, RZ, 0x5410, R131 ;  /* 0x00005410ff805816 */ /* 0x001fc40000000083 */
[----:B------:R-:W-:-:S03]  /*2e90*/  @P6 PRMT R131, RZ, 0x7610, R131 ;  /* 0x00007610ff836816 */ /* 0x000fc60000000083 */
[----:B------:R-:W-:Y:S02]  /*2ea0*/  @P5 FMUL.FTZ R211, R217, R128 ;  /* 0x00000080d9d35220 */ /* 0x000fe40000410000 */
[----:B------:R-:W-:Y:S02]  /*2eb0*/  @P6 FMUL.FTZ R214, R228, R131 ;  /* 0x00000083e4d66220 */ /* 0x000fe40000410000 */
[----:B------:R-:W-:Y:S02]  /*2ec0*/  FADD.FTZ R94, R94, R211 ;  /* 0x000000d35e5e7221 */ /* 0x000fe40000010000 */
[----:B------:R-:W-:Y:S02]  /*2ed0*/  FADD.FTZ R95, R95, R214 ;  /* 0x000000d65f5f7221 */ /* 0x000fe40000010000 */
.L_x_688:
[----:B------:R-:W-:Y:S05]  /*2ee0*/  BSYNC B0 ;  /* 0x0000000000007941 */ /* 0x000fea0003800000 */
.L_x_687:
        /* <DEDUP_REMOVED lines=14> */
[----:B------:R-:W-:Y:S01]  /*2fd0*/  FFMA.FTZ R132, R194, R183, R210 ;  /* 0x000000b7c2847223 */ /* 0x000fe200000100d2 */
[----:B------:R-:W-:Y:S01]  /*2fe0*/  ISETP.NE.AND.EX P0, PT, RZ, c[0x0][0x25c], PT, P0 ;  /* 0x00009700ff007a0c */ /* 0x000fe20003f05300 */
[----:B------:R-:W-:Y:S01]  /*2ff0*/  FADD.FTZ R133, R196, -R133 ;  /* 0x80000085c4857221 */ /* 0x000fe20000010000 */
[----:B------:R-:W-:Y:S01]  /*3000*/  LOP3.LUT P6, RZ, R152, 0xff00, RZ, 0xc0, !PT ;  /* 0x0000ff0098ff7812 */ /* 0x000fe200078cc0ff */
[----:B------:R-:W-:Y:S01]  /*3010*/  FADD.FTZ R135, R193, -R132 ;  /* 0x80000084c1877221 */ /* 0x000fe20000010000 */
[----:B------:R-:W-:Y:S01]  /*3020*/  MOV R214, RZ ;  /* 0x000000ff00d67202 */ /* 0x000fe20000000f00 */
[----:B------:R-:W-:Y:S01]  /*3030*/  FMUL.FTZ R132, R156, R133 ;  /* 0x000000859c847220 */ /* 0x000fe20000410000 */
[----:B------:R-:W-:Y:S01]  /*3040*/  @P4 PRMT R133, RZ, 0x5410, R124 ;  /* 0x00005410ff854816 */ /* 0x000fe2000000007c */
[----:B------:R-:W-:-:S02]  /*3050*/  FFMA.FTZ R207, R191, R183, R210 ;  /* 0x000000b7bfcf7223 */ /* 0x000fc400000100d2 */
[-CC-:B------:R-:W-:Y:S02]  /*3060*/  FFMA.FTZ R209, R197, R183.reuse, R210.reuse ;  /* 0x000000b7c5d17223 */ /* 0x180fe400000100d2 */
[-CC-:B------:R-:W-:Y:S02]  /*3070*/  FFMA.FTZ R182, R204, R183.reuse, R210.reuse ;  /* 0x000000b7ccb67223 */ /* 0x180fe400000100d2 */
[-CC-:B------:R-:W-:Y:S02]  /*3080*/  FFMA.FTZ R213, R201, R183.reuse, R210.reuse ;  /* 0x000000b7c9d57223 */ /* 0x180fe400000100d2 */
[----:B------:R-:W-:Y:S02]  /*3090*/  FFMA.FTZ R210, R208, R183, R210 ;  /* 0x000000b7d0d27223 */ /* 0x000fe400000100d2 */
[----:B------:R-:W-:Y:S01]  /*30a0*/  @P4 FADD.FTZ R132, R132, R133 ;  /* 0x0000008584844221 */ /* 0x000fe20000010000 */
[----:B------:R-:W-:Y:S01]  /*30b0*/  @P4 PRMT R133, RZ, 0x7610, R124 ;  /* 0x00007610ff854816 */ /* 0x000fe2000000007c */
[----:B------:R-:W-:-:S02]  /*30c0*/  FADD.FTZ R183, R195, -R134 ;  /* 0x80000086c3b77221 */ /* 0x000fc40000010000 */
[----:B------:R-:W-:Y:S02]  /*30d0*/  FMUL.FTZ R134, R156, R135 ;  /* 0x000000879c867220 */ /* 0x000fe40000410000 */
        /* <DEDUP_REMOVED lines=12> */
[--C-:B------:R-:W-:Y:S01]  /*31a0*/  @P4 PRMT R133, RZ, 0x5410, R126.reuse ;  /* 0x00005410ff854816 */ /* 0x100fe2000000007e */
[C---:B------:R-:W-:Y:S02]  /*31b0*/  FMUL.FTZ R218, R156.reuse, R209 ;  /* 0x000000d19cda7220 */ /* 0x040fe40000410000 */
[----:B------:R-:W-:Y:S01]  /*31c0*/  FMUL.FTZ R220, R156, R211 ;  /* 0x000000d39cdc7220 */ /* 0x000fe20000410000 */
[----:B------:R-:W-:Y:S01]  /*31d0*/  @P0 F2FP.BF16.PACK_AB R182, RZ, R212 ;  /* 0x000000d4ffb6023e */ /* 0x000fe200000010ff */
[----:B------:R-:W-:Y:S01]  /*31e0*/  @P4 FADD.FTZ R218, R218, R133 ;  /* 0x00000085dada4221 */ /* 0x000fe20000010000 */
[----:B------:R-:W-:Y:S01]  /*31f0*/  @P4 PRMT R133, RZ, 0x7610, R126 ;  /* 0x00007610ff854816 */ /* 0x000fe2000000007e */
[----:B------:R-:W-:-:S02]  /*3200*/  FADD.FTZ R213, R206, -R213 ;  /* 0x800000d5ced57221 */ /* 0x000fc40000010000 */
[----:B------:R-:W-:Y:S01]  /*3210*/  FMUL.FTZ R224, R156, R215 ;  /* 0x000000d79ce07220 */ /* 0x000fe20000410000 */
        /* <DEDUP_REMOVED lines=11> */
[----:B------:R-:W-:Y:S01]  /*32d0*/  HFMA2.MMA R156, -RZ, RZ, 0, 0 ;  /* 0x00000000ff9c7435 */ /* 0x000fe200000001ff */
[----:B------:R-:W-:Y:S01]  /*32e0*/  @P0 PRMT R106, R183, 0x7610, R106 ;  /* 0x00007610b76a0816 */ /* 0x000fe2000000006a */
[----:B------:R-:W-:Y:S01]  /*32f0*/  @P4 FADD.FTZ R224, R224, R133 ;  /* 0x00000085e0e04221 */ /* 0x000fe20000010000 */
[----:B------:R-:W-:Y:S01]  /*3300*/  @P0 F2FP.BF16.PACK_AB R133, RZ, R132 ;  /* 0x00000084ff85023e */ /* 0x000fe200000010ff */
[-C--:B------:R-:W-:Y:S01]  /*3310*/  FMUL.FTZ R132, R132, R205.reuse ;  /* 0x000000cd84847220 */ /* 0x080fe20000410000 */
[----:B------:R-:W-:Y:S01]  /*3320*/  @P0 PRMT R106, R106, 0x5410, R207 ;  /* 0x000054106a6a0816 */ /* 0x000fe200000000cf */
[----:B------:R-:W-:Y:S01]  /*3330*/  FMUL.FTZ R212, R212, R205 ;  /* 0x000000cdd4d47220 */ /* 0x000fe20000410000 */
[----:B------:R-:W-:Y:S01]  /*3340*/  @P0 PRMT R104, R133, 0x7610, R104 ;  /* 0x0000761085680816 */ /* 0x000fe20000000068 */
[----:B------:R-:W-:Y:S01]  /*3350*/  FMUL.FTZ R133, R132, c[0x0][0x1e8] ;  /* 0x00007a0084857a20 */ /* 0x000fe20000410000 */
[----:B------:R-:W-:Y:S01]  /*3360*/  MOV R207, RZ ;  /* 0x000000ff00cf7202 */ /* 0x000fe20000000f00 */
[----:B------:R-:W-:Y:S01]  /*3370*/  FMUL.FTZ R210, R210, c[0x0][0x1e8] ;  /* 0x00007a00d2d27a20 */ /* 0x000fe20000410000 */
[----:B------:R-:W-:Y:S01]  /*3380*/  @P0 PRMT R104, R104, 0x5410, R135 ;  /* 0x0000541068680816 */ /* 0x000fe20000000087 */
[----:B------:R-:W-:Y:S01]  /*3390*/  FMUL.FTZ R135, R134, c[0x0][0x1e8] ;  /* 0x00007a0086877a20 */ /* 0x000fe20000410000 */
[----:B------:R-:W-:Y:S01]  /*33a0*/  LOP3.LUT P4, RZ, R152, 0xff0000, RZ, 0xc0, !PT ;  /* 0x00ff000098ff7812 */ /* 0x000fe2000788c0ff */
[----:B------:R-:W-:Y:S01]  /*33b0*/  FMUL.FTZ R212, R212, c[0x0][0x1e8] ;  /* 0x00007a00d4d47a20 */ /* 0x000fe20000410000 */
[----:B------:R-:W-:Y:S01]  /*33c0*/  @P0 F2FP.BF16.PACK_AB R209, RZ, R222 ;  /* 0x000000deffd1023e */ /* 0x000fe200000010ff */
[----:B------:R-:W-:Y:S01]  /*33d0*/  @P6 FMUL.FTZ R207, R142, R135 ;  /* 0x000000878ecf6220 */ /* 0x000fe20000410000 */
[----:B------:R-:W-:Y:S01]  /*33e0*/  @P0 F2FP.BF16.PACK_AB R211, RZ, R224 ;  /* 0x000000e0ffd3023e */ /* 0x000fe200000010ff */
[-C--:B------:R-:W-:Y:S01]  /*33f0*/  FMUL.FTZ R218, R218, R205.reuse ;  /* 0x000000cddada7220 */ /* 0x080fe20000410000 */
[----:B------:R-:W-:Y:S01]  /*3400*/  @P0 PRMT R107, R209, 0x7610, R107 ;  /* 0x00007610d16b0816 */ /* 0x000fe2000000006b */
[-C--:B------:R-:W-:Y:S01]  /*3410*/  FMUL.FTZ R220, R220, R205.reuse ;  /* 0x000000cddcdc7220 */ /* 0x080fe20000410000 */
[----:B------:R-:W-:Y:S01]  /*3420*/  @P0 PRMT R105, R105, 0x5410, R182 ;  /* 0x0000541069690816 */ /* 0x000fe200000000b6 */
[----:B------:R-:W-:Y:S01]  /*3430*/  FMUL.FTZ R222, R222, R205 ;  /* 0x000000cddede7220 */ /* 0x000fe20000410000 */
[----:B------:R-:W-:Y:S01]  /*3440*/  @P0 PRMT R107, R107, 0x5410, R211 ;  /* 0x000054106b6b0816 */ /* 0x000fe200000000d3 */
[----:B------:R-:W-:Y:S01]  /*3450*/  CS2R R182, SRZ ;  /* 0x0000000000b67805 */ /* 0x000fe2000001ff00 */
[----:B------:R-:W-:Y:S01]  /*3460*/  HFMA2.MMA R211, -RZ, RZ, 0, 0 ;  /* 0x00000000ffd37435 */ /* 0x000fe200000001ff */
[----:B------:R-:W-:Y:S01]  /*3470*/  @P5 FMUL.FTZ R182, R0, R133 ;  /* 0x0000008500b65220 */ /* 0x000fe20000410000 */
[----:B------:R-:W-:Y:S01]  /*3480*/  MOV R209, RZ ;  /* 0x000000ff00d17202 */ /* 0x000fe20000000f00 */
[----:B------:R-:W-:-:S02]  /*3490*/  @P4 FMUL.FTZ R209, R141, R210 ;  /* 0x000000d28dd14220 */ /* 0x000fc40000410000 */
[----:B------:R-:W-:Y:S02]  /*34a0*/  FMUL.FTZ R205, R224, R205 ;  /* 0x000000cde0cd7220 */ /* 0x000fe40000410000 */
[----:B------:R-:W-:Y:S02]  /*34b0*/  FMUL.FTZ R213, R218, c[0x0][0x1e8] ;  /* 0x00007a00dad57a20 */ /* 0x000fe40000410000 */
[----:B------:R-:W-:Y:S02]  /*34c0*/  FMUL.FTZ R222, R222, c[0x0][0x1e8] ;  /* 0x00007a00dede7a20 */ /* 0x000fe40000410000 */
[----:B------:R-:W-:Y:S01]  /*34d0*/  FMUL.FTZ R220, R220, c[0x0][0x1e8] ;  /* 0x00007a00dcdc7a20 */ /* 0x000fe20000410000 */
[--C-:B--2---:R-:W-:Y:S02]  /*34e0*/  @P5 PRMT R132, RZ, 0x5410, R128.reuse ;  /* 0x00005410ff845816 */ /* 0x104fe40000000080 */
[----:B------:R-:W-:-:S03]  /*34f0*/  @P6 PRMT R128, RZ, 0x7610, R128 ;  /* 0x00007610ff806816 */ /* 0x000fc60000000080 */
[----:B------:R-:W-:Y:S01]  /*3500*/  @P5 FMUL.FTZ R183, R133, R132 ;  /* 0x0000008485b75220 */ /* 0x000fe20000410000 */
[----:B------:R-:W-:Y:S01]  /*3510*/  @P0 LEA R132, P5, R155, c[0x0][0x258], 0x4 ;  /* 0x000096009b840a11 */ /* 0x000fe200078a20ff */
[----:B------:R-:W-:Y:S01]  /*3520*/  @P6 FMUL.FTZ R156, R135, R128 ;  /* 0x00000080879c6220 */ /* 0x000fe20000410000 */
[----:B------:R-:W-:Y:S01]  /*3530*/  LOP3.LUT P6, RZ, R152, 0xff000000, RZ, 0xc0, !PT ;  /* 0xff00000098ff7812 */ /* 0x000fe200078cc0ff */
[----:B------:R-:W-:Y:S01]  /*3540*/  CS2R R134, SRZ ;  /* 0x0000000000867805 */ /* 0x000fe2000001ff00 */
[----:B------:R-:W-:Y:S01]  /*3550*/  @P4 PRMT R128, RZ, 0x5410, R129 ;  /* 0x00005410ff804816 */ /* 0x000fe20000000081 */
[----:B------:R-:W-:Y:S01]  /*3560*/  FADD.FTZ R96, R96, R183 ;  /* 0x000000b760607221 */ /* 0x000fe20000010000 */
[----:B------:R-:W-:Y:S01]  /*3570*/  @P0 LEA.HI.X R133, R155, c[0x0][0x25c], RZ, 0x4, P5 ;  /* 0x000097009b850a11 */ /* 0x000fe200028f24ff */
[----:B------:R-:W-:Y:S01]  /*3580*/  FADD.FTZ R97, R97, R156 ;  /* 0x0000009c61617221 */ /* 0x000fe20000010000 */
[C---:B------:R-:W-:Y:S01]  /*3590*/  LOP3.LUT P5, RZ, R153.reuse, 0xff, RZ, 0xc0, !PT ;  /* 0x000000ff99ff7812 */ /* 0x040fe200078ac0ff */
[----:B------:R-:W-:Y:S01]  /*35a0*/  @P4 FMUL.FTZ R211, R210, R128 ;  /* 0x00000080d2d34220 */ /* 0x000fe20000410000 */
[C---:B------:R-:W-:Y:S01]  /*35b0*/  LOP3.LUT P4, RZ, R153.reuse, 0xff00, RZ, 0xc0, !PT ;  /* 0x0000ff0099ff7812 */ /* 0x040fe2000788c0ff */
[----:B------:R0:W-:Y:S01]  /*35c0*/  @P0 STG.E.128 [R132.64], R104 ;  /* 0x0000006884000986 */ /* 0x0001e2000c101d04 */
[----:B------:R-:W-:Y:S01]  /*35d0*/  LOP3.LUT P0, RZ, R153, 0xff0000, RZ, 0xc0, !PT ;  /* 0x00ff000099ff7812 */ /* 0x000fe2000780c0ff */
[----:B------:R-:W-:Y:S01]  /*35e0*/  FADD.FTZ R98, R98, R211 ;  /* 0x000000d362627221 */ /* 0x000fe20000010000 */
[----:B------:R-:W-:Y:S01]  /*35f0*/  MOV R210, RZ ;  /* 0x000000ff00d27202 */ /* 0x000fe20000000f00 */
[----:B------:R-:W-:Y:S01]  /*3600*/  @P6 FMUL.FTZ R214, R145, R212 ;  /* 0x000000d491d66220 */ /* 0x000fe20000410000 */
[----:B------:R-:W-:-:S05]  /*3610*/  @P6 PRMT R129, RZ, 0x7610, R129 ;  /* 0x00007610ff816816 */ /* 0x000fca0000000081 */
[----:B------:R-:W-:Y:S01]  /*3620*/  @P6 FMUL.FTZ R216, R212, R129 ;  /* 0x00000081d4d86220 */ /* 0x000fe20000410000 */
[----:B------:R-:W-:Y:S01]  /*3630*/  LEA R128, P6, R155, c[0x0][0x248], 0x4 ;  /* 0x000092009b807a11 */ /* 0x000fe200078c20ff */
[----:B------:R-:W-:Y:S01]  /*3640*/  FMUL.FTZ R212, R205, c[0x0][0x1e8] ;  /* 0x00007a00cdd47a20 */ /* 0x000fe20000410000 */
[----:B------:R-:W-:Y:S01]  /*3650*/  HFMA2.MMA R205, -RZ, RZ, 0, 0 ;  /* 0x00000000ffcd7435 */ /* 0x000fe200000001ff */
[----:B------:R-:W-:Y:S01]  /*3660*/  @P5 FMUL.FTZ R134, R144, R213 ;  /* 0x000000d590865220 */ /* 0x000fe20000410000 */
[----:B------:R-:W-:Y:S01]  /*3670*/  LEA.HI.X R129, R155, c[0x0][0x24c], RZ, 0x4, P6 ;  /* 0x000093009b817a11 */ /* 0x000fe200030f24ff */
[----:B------:R-:W-:Y:S01]  /*3680*/  @P0 FMUL.FTZ R135, R146, R222 ;  /* 0x000000de92870220 */ /* 0x000fe20000410000 */
[----:B------:R-:W-:Y:S01]  /*3690*/  LOP3.LUT P6, RZ, R153, 0xff000000, RZ, 0xc0, !PT ;  /* 0xff00000099ff7812 */ /* 0x000fe200078cc0ff */
[----:B0-----:R-:W-:Y:S01]  /*36a0*/  CS2R R132, SRZ ;  /* 0x0000000000847805 */ /* 0x001fe2000001ff00 */
[----:B------:R-:W-:Y:S01]  /*36b0*/  HFMA2.MMA R155, -RZ, RZ, 0, 0 ;  /* 0x00000000ff9b7435 */ /* 0x000fe200000001ff */
[----:B------:R-:W-:-:S02]  /*36c0*/  @P4 FMUL.FTZ R133, R147, R220 ;  /* 0x000000dc93854220 */ /* 0x000fc40000410000 */
[----:B------:R-:W-:-:S03]  /*36d0*/  FADD.FTZ R99, R99, R216 ;  /* 0x000000d863637221 */ /* 0x000fc60000010000 */
[----:B------:R-:W-:Y:S02]  /*36e0*/  F2FP.BF16.PACK_AB R134, R133, R134 ;  /* 0x000000868586723e */ /* 0x000fe400000010ff */
[----:B------:R-:W-:-:S03]  /*36f0*/  F2FP.BF16.PACK_AB R133, R214, R209 ;  /* 0x000000d1d685723e */ /* 0x000fc600000010ff */
[----:B------:R-:W-:-:S05]  /*3700*/  @P6 FMUL.FTZ R132, R154, R212 ;  /* 0x000000d49a846220 */ /* 0x000fca0000410000 */
[----:B------:R-:W-:Y:S02]  /*3710*/  F2FP.BF16.PACK_AB R135, R132, R135 ;  /* 0x000000878487723e */ /* 0x000fe400000010ff */
[----:B------:R-:W-:Y:S02]  /*3720*/  F2FP.BF16.PACK_AB R132, R207, R182 ;  /* 0x000000b6cf84723e */ /* 0x000fe400000010ff */
[----:B------:R-:W-:-:S03]  /*3730*/  MOV R182, RZ ;  /* 0x000000ff00b67202 */ /* 0x000fc60000000f00 */
[----:B------:R0:W-:Y:S02]  /*3740*/  STG.E.128 [R128.64], R132 ;  /* 0x0000008480007986 */ /* 0x0001e4000c101d04 */
[--C-:B0-----:R-:W-:Y:S02]  /*3750*/  @P5 PRMT R128, RZ, 0x5410, R130.reuse ;  /* 0x00005410ff805816 */ /* 0x101fe40000000082 */
[--C-:B------:R-:W-:Y:S02]  /*3760*/  @P0 PRMT R129, RZ, 0x5410, R131.reuse ;  /* 0x00005410ff810816 */ /* 0x100fe40000000083 */
[----:B------:R-:W-:Y:S01]  /*3770*/  @P4 PRMT R130, RZ, 0x7610, R130 ;  /* 0x00007610ff824816 */ /* 0x000fe20000000082 */
[----:B------:R-:W-:Y:S01]  /*3780*/  @P5 FMUL.FTZ R155, R213, R128 ;  /* 0x00000080d59b5220 */ /* 0x000fe20000410000 */
[----:B------:R-:W-:Y:S01]  /*3790*/  @P6 PRMT R131, RZ, 0x7610, R131 ;  /* 0x00007610ff836816 */ /* 0x000fe20000000083 */
[----:B------:R-:W-:Y:S02]  /*37a0*/  @P0 FMUL.FTZ R205, R222, R129 ;  /* 0x00000081decd0220 */ /* 0x000fe40000410000 */
[----:B------:R-:W-:-:S02]  /*37b0*/  @P4 FMUL.FTZ R182, R220, R130 ;  /* 0x00000082dcb64220 */ /* 0x000fc40000410000 */
[----:B------:R-:W-:Y:S02]  /*37c0*/  @P6 FMUL.FTZ R210, R212, R131 ;  /* 0x00000083d4d26220 */ /* 0x000fe40000410000 */
[----:B------:R-:W-:Y:S02]  /*37d0*/  FADD.FTZ R100, R100, R155 ;  /* 0x0000009b64647221 */ /* 0x000fe40000010000 */
[----:B------:R-:W-:Y:S02]  /*37e0*/  FADD.FTZ R101, R101, R182 ;  /* 0x000000b665657221 */ /* 0x000fe40000010000 */
[----:B------:R-:W-:Y:S02]  /*37f0*/  FADD.FTZ R102, R102, R205 ;  /* 0x000000cd66667221 */ /* 0x000fe40000010000 */
[----:B------:R-:W-:Y:S02]  /*3800*/  FADD.FTZ R103, R103, R210 ;  /* 0x000000d267677221 */ /* 0x000fe40000010000 */
.L_x_690:
[----:B------:R-:W-:Y:S05]  /*3810*/  BSYNC B0 ;  /* 0x0000000000007941 */ /* 0x000fea0003800000 */
.L_x_689:
[----:B------:R-:W-:Y:S02]  /*3820*/  IADD3 R2, R2, c[0x0][0x160], RZ ;  /* 0x0000580002027a10 */ /* 0x000fe40007ffe0ff */
[----:B------:R-:W-:-:S02]  /*3830*/  LOP3.LUT P4, RZ, R143, 0xff, RZ, 0xc0, !PT ;  /* 0x000000ff8fff7812 */ /* 0x000fc4000788c0ff */
[----:B------:R-:W-:Y:S02]  /*3840*/  ISETP.GE.AND P0, PT, R2, c[0x0][0x164], PT ;  /* 0x0000590002007a0c */ /* 0x000fe40003f06270 */
[----:B------:R-:W-:-:S11]  /*3850*/  SEL R143, RZ, 0x1, P4 ;  /* 0x00000001ff8f7807 */ /* 0x000fd60002000000 */
[----:B------:R-:W-:Y:S01]  /*3860*/  @P0 CALL.REL.NOINC `(.L_x_676) ;  /* 0x0000001000000944 */ /* 0x000fe20003c00000 */
[----:B------:R-:W-:Y:S05]  /*3870*/  BRA `(.L_x_691) ;  /* 0xffffcf0000007947 */ /* 0x000fea000383ffff */
.L_x_676:
        /* <DEDUP_REMOVED lines=19> */
.L_x_693:
[----:B------:R-:W-:Y:S05]  /*39b0*/  BSYNC B0 ;  /* 0x0000000000007941 */ /* 0x000fea0003800000 */
.L_x_692:
[----:B------:R-:W-:Y:S01]  /*39c0*/  BSSY B0, `(.L_x_694) ;  /* 0x000000d000007945 */ /* 0x000fe20003800000 */
[----:B------:R-:W-:Y:S05]  /*39d0*/  @!P2 BRA `(.L_x_695) ;  /* 0x000000b00000a947 */ /* 0x000fea0003800000 */
[----:B0----5:R-:W-:-:S05]  /*39e0*/  MOV R7, 0x20 ;  /* 0x0000002000077802 */ /* 0x021fca0000000f00 */
        /* <DEDUP_REMOVED lines=10> */
.L_x_695:
[----:B------:R-:W-:Y:S05]  /*3a90*/  BSYNC B0 ;  /* 0x0000000000007941 */ /* 0x000fea0003800000 */
.L_x_694:
[----:B------:R-:W-:Y:S05]  /*3aa0*/  @!P3 EXIT ;  /* 0x000000000000b94d */ /* 0x000fea0003800000 */
[----:B0----5:R-:W-:-:S10]  /*3ab0*/  HFMA2.MMA R7, -RZ, RZ, 0, 1.9073486328125e-06 ;  /* 0x00000020ff077435 */ /* 0x021fd400000001ff */
        /* <DEDUP_REMOVED lines=10> */
.L_x_683:
[----:B------:R-:W-:Y:S01]  /*3b60*/  HFMA2.MMA R182, -RZ, RZ, 0, 9.5367431640625e-07 ;  /* 0x00000010ffb67435 */ /* 0x000fe200000001ff */
[----:B------:R-:W-:-:S02]  /*3b70*/  MOV R133, R211 ;  /* 0x000000d300857202 */ /* 0x000fc40000000f00 */
[----:B------:R-:W-:Y:S02]  /*3b80*/  MOV R207, 0x1f ;  /* 0x0000001f00cf7802 */ /* 0x000fe40000000f00 */
[----:B------:R-:W-:Y:S02]  /*3b90*/  MOV R212, 0xffffffff ;  /* 0xffffffff00d47802 */ /* 0x000fe40000000f00 */
[----:B------:R-:W-:Y:S02]  /*3ba0*/  MOV R128, 0x3bc0 ;  /* 0x00003bc000807802 */ /* 0x000fe40000000f00 */
[----:B------:R-:W-:Y:S05]  /*3bb0*/  CALL.REL.NOINC `($__internal_14_$__cuda_sm70_shflsync_down_p) ;  /* 0x0000046000007944 */ /* 0x000fea0003c00000 */
[----:B-1----:R-:W-:Y:S01]  /*3bc0*/  MOV R132, R133 ;  /* 0x0000008500847202 */ /* 0x002fe20000000f00 */
[----:B0-----:R-:W-:Y:S05]  /*3bd0*/  BRA `(.L_x_696) ;  /* 0xffffde4000007947 */ /* 0x001fea000383ffff */
.L_x_684:
[----:B------:R-:W-:Y:S01]  /*3be0*/  HFMA2.MMA R182, -RZ, RZ, 0, 9.5367431640625e-07 ;  /* 0x00000010ffb67435 */ /* 0x000fe200000001ff */
[----:B------:R-:W-:Y:S02]  /*3bf0*/  MOV R133, R210 ;  /* 0x000000d200857202 */ /* 0x000fe40000000f00 */
[----:B------:R-:W-:Y:S02]  /*3c00*/  MOV R207, 0x1f ;  /* 0x0000001f00cf7802 */ /* 0x000fe40000000f00 */
[----:B------:R-:W-:-:S02]  /*3c10*/  MOV R212, 0xffffffff ;  /* 0xffffffff00d47802 */ /* 0x000fc40000000f00 */
[----:B------:R-:W-:Y:S02]  /*3c20*/  MOV R128, 0x3c40 ;  /* 0x00003c4000807802 */ /* 0x000fe40000000f00 */
[----:B01----:R-:W-:Y:S05]  /*3c30*/  CALL.REL.NOINC `($__internal_14_$__cuda_sm70_shflsync_down_p) ;  /* 0x000003e000007944 */ /* 0x003fea0003c00000 */
[----:B------:R-:W-:Y:S01]  /*3c40*/  FADD.FTZ R132, R132, R211 ;  /* 0x000000d384847221 */ /* 0x000fe20000010000 */
[----:B0-----:R-:W-:Y:S01]  /*3c50*/  HFMA2.MMA R182, -RZ, RZ, 0, 4.76837158203125e-07 ;  /* 0x00000008ffb67435 */ /* 0x001fe200000001ff */
[----:B-1----:R-:W-:Y:S01]  /*3c60*/  FADD.FTZ R210, R210, R133 ;  /* 0x00000085d2d27221 */ /* 0x002fe20000010000 */
[----:B------:R-:W-:Y:S02]  /*3c70*/  MOV R207, 0x1f ;  /* 0x0000001f00cf7802 */ /* 0x000fe40000000f00 */
[----:B------:R-:W-:Y:S02]  /*3c80*/  MOV R212, 0xffffffff ;  /* 0xffffffff00d47802 */ /* 0x000fe40000000f00 */
[----:B------:R-:W-:Y:S02]  /*3c90*/  MOV R133, R132 ;  /* 0x0000008400857202 */ /* 0x000fe40000000f00 */
[----:B------:R-:W-:Y:S02]  /*3ca0*/  MOV R128, 0x3cc0 ;  /* 0x00003cc000807802 */ /* 0x000fe40000000f00 */
[----:B------:R-:W-:Y:S05]  /*3cb0*/  CALL.REL.NOINC `($__internal_14_$__cuda_sm70_shflsync_down_p) ;  /* 0x0000036000007944 */ /* 0x000fea0003c00000 */
[----:B0-----:R-:W-:Y:S01]  /*3cc0*/  HFMA2.MMA R182, -RZ, RZ, 0, 4.76837158203125e-07 ;  /* 0x00000008ffb67435 */ /* 0x001fe200000001ff */
[----:B-1----:R-:W-:-:S02]  /*3cd0*/  MOV R131, R133 ;  /* 0x0000008500837202 */ /* 0x002fc40000000f00 */
[----:B------:R-:W-:Y:S02]  /*3ce0*/  MOV R133, R210 ;  /* 0x000000d200857202 */ /* 0x000fe40000000f00 */
[----:B------:R-:W-:Y:S02]  /*3cf0*/  MOV R207, 0x1f ;  /* 0x0000001f00cf7802 */ /* 0x000fe40000000f00 */
[----:B------:R-:W-:Y:S02]  /*3d00*/  MOV R212, 0xffffffff ;  /* 0xffffffff00d47802 */ /* 0x000fe40000000f00 */
[----:B------:R-:W-:Y:S02]  /*3d10*/  MOV R128, 0x3d30 ;  /* 0x00003d3000807802 */ /* 0x000fe40000000f00 */
[----:B------:R-:W-:Y:S05]  /*3d20*/  CALL.REL.NOINC `($__internal_14_$__cuda_sm70_shflsync_down_p) ;  /* 0x000002f000007944 */ /* 0x000fea0003c00000 */
[----:B------:R-:W-:Y:S01]  /*3d30*/  FADD.FTZ R132, R131, R132 ;  /* 0x0000008483847221 */ /* 0x000fe20000010000 */
[----:B0-----:R-:W-:Y:S01]  /*3d40*/  HFMA2.MMA R182, -RZ, RZ, 0, 2.384185791015625e-07 ;  /* 0x00000004ffb67435 */ /* 0x001fe200000001ff */
[----:B-1----:R-:W-:Y:S01]  /*3d50*/  FADD.FTZ R210, R210, R133 ;  /* 0x00000085d2d27221 */ /* 0x002fe20000010000 */
[----:B------:R-:W-:Y:S02]  /*3d60*/  MOV R207, 0x1f ;  /* 0x0000001f00cf7802 */ /* 0x000fe40000000f00 */
[----:B------:R-:W-:-:S02]  /*3d70*/  MOV R212, 0xffffffff ;  /* 0xffffffff00d47802 */ /* 0x000fc40000000f00 */
[----:B------:R-:W-:Y:S02]  /*3d80*/  MOV R133, R132 ;  /* 0x0000008400857202 */ /* 0x000fe40000000f00 */
[----:B------:R-:W-:Y:S02]  /*3d90*/  MOV R128, 0x3db0 ;  /* 0x00003db000807802 */ /* 0x000fe40000000f00 */
[----:B------:R-:W-:Y:S05]  /*3da0*/  CALL.REL.NOINC `($__internal_14_$__cuda_sm70_shflsync_down_p) ;  /* 0x0000027000007944 */ /* 0x000fea0003c00000 */
[----:B0-----:R-:W-:Y:S01]  /*3db0*/  HFMA2.MMA R182, -RZ, RZ, 0, 2.384185791015625e-07 ;  /* 0x00000004ffb67435 */ /* 0x001fe200000001ff */
[----:B-1----:R-:W-:Y:S02]  /*3dc0*/  MOV R131, R133 ;  /* 0x0000008500837202 */ /* 0x002fe40000000f00 */
[----:B------:R-:W-:Y:S02]  /*3dd0*/  MOV R133, R210 ;  /* 0x000000d200857202 */ /* 0x000fe40000000f00 */
[----:B------:R-:W-:Y:S02]  /*3de0*/  MOV R207, 0x1f ;  /* 0x0000001f00cf7802 */ /* 0x000fe40000000f00 */
[----:B------:R-:W-:Y:S02]  /*3df0*/  MOV R212, 0xffffffff ;  /* 0xffffffff00d47802 */ /* 0x000fe40000000f00 */
[----:B------:R-:W-:-:S02]  /*3e00*/  MOV R128, 0x3e20 ;  /* 0x00003e2000807802 */ /* 0x000fc40000000f00 */
[----:B------:R-:W-:Y:S05]  /*3e10*/  CALL.REL.NOINC `($__internal_14_$__cuda_sm70_shflsync_down_p) ;  /* 0x0000020000007944 */ /* 0x000fea0003c00000 */
[----:B------:R-:W-:Y:S01]  /*3e20*/  FADD.FTZ R132, R131, R132 ;  /* 0x0000008483847221 */ /* 0x000fe20000010000 */
[----:B0-----:R-:W-:Y:S01]  /*3e30*/  HFMA2.MMA R182, -RZ, RZ, 0, 1.1920928955078125e-07 ;  /* 0x00000002ffb67435 */ /* 0x001fe200000001ff */
[----:B-1----:R-:W-:Y:S01]  /*3e40*/  FADD.FTZ R210, R210, R133 ;  /* 0x00000085d2d27221 */ /* 0x002fe20000010000 */
[----:B------:R-:W-:-:S02]  /*3e50*/  MOV R207, 0x1f ;  /* 0x0000001f00cf7802 */ /* 0x000fc40000000f00 */
[----:B------:R-:W-:Y:S02]  /*3e60*/  MOV R212, 0xffffffff ;  /* 0xffffffff00d47802 */ /* 0x000fe40000000f00 */
[----:B------:R-:W-:Y:S02]  /*3e70*/  MOV R133, R132 ;  /* 0x0000008400857202 */ /* 0x000fe40000000f00 */
[----:B------:R-:W-:Y:S02]  /*3e80*/  MOV R128, 0x3ea0 ;  /* 0x00003ea000807802 */ /* 0x000fe40000000f00 */
[----:B------:R-:W-:Y:S05]  /*3e90*/  CALL.REL.NOINC `($__internal_14_$__cuda_sm70_shflsync_down_p) ;  /* 0x0000018000007944 */ /* 0x000fea0003c00000 */
[----:B0-----:R-:W-:Y:S01]  /*3ea0*/  HFMA2.MMA R182, -RZ, RZ, 0, 1.1920928955078125e-07 ;  /* 0x00000002ffb67435 */ /* 0x001fe200000001ff */
[----:B-1----:R-:W-:Y:S02]  /*3eb0*/  MOV R131, R133 ;  /* 0x0000008500837202 */ /* 0x002fe40000000f00 */
[----:B------:R-:W-:Y:S02]  /*3ec0*/  MOV R133, R210 ;  /* 0x000000d200857202 */ /* 0x000fe40000000f00 */
[----:B------:R-:W-:Y:S02]  /*3ed0*/  MOV R207, 0x1f ;  /* 0x0000001f00cf7802 */ /* 0x000fe40000000f00 */
[----:B------:R-:W-:-:S02]  /*3ee0*/  MOV R212, 0xffffffff ;  /* 0xffffffff00d47802 */ /* 0x000fc40000000f00 */
[----:B------:R-:W-:Y:S02]  /*3ef0*/  MOV R128, 0x3f10 ;  /* 0x00003f1000807802 */ /* 0x000fe40000000f00 */
[----:B------:R-:W-:Y:S05]  /*3f00*/  CALL.REL.NOINC `($__internal_14_$__cuda_sm70_shflsync_down_p) ;  /* 0x0000011000007944 */ /* 0x000fea0003c00000 */
[----:B------:R-:W-:Y:S01]  /*3f10*/  FADD.FTZ R134, R131, R132 ;  /* 0x0000008483867221 */ /* 0x000fe20000010000 */
[----:B0-----:R-:W-:Y:S01]  /*3f20*/  HFMA2.MMA R182, -RZ, RZ, 0, 5.9604644775390625e-08 ;  /* 0x00000001ffb67435 */ /* 0x001fe200000001ff */
[----:B-1----:R-:W-:Y:S01]  /*3f30*/  FADD.FTZ R183, R210, R133 ;  /* 0x00000085d2b77221 */ /* 0x002fe20000010000 */
[----:B------:R-:W-:Y:S02]  /*3f40*/  MOV R207, 0x1f ;  /* 0x0000001f00cf7802 */ /* 0x000fe40000000f00 */
[----:B------:R-:W-:Y:S02]  /*3f50*/  MOV R212, 0xffffffff ;  /* 0xffffffff00d47802 */ /* 0x000fe40000000f00 */
[----:B------:R-:W-:Y:S02]  /*3f60*/  MOV R133, R134 ;  /* 0x0000008600857202 */ /* 0x000fe40000000f00 */
[----:B------:R-:W-:Y:S02]  /*3f70*/  MOV R128, 0x3f90 ;  /* 0x00003f9000807802 */ /* 0x000fe40000000f00 */
[----:B------:R-:W-:Y:S05]  /*3f80*/  CALL.REL.NOINC `($__internal_14_$__cuda_sm70_shflsync_down_p) ;  /* 0x0000009000007944 */ /* 0x000fea0003c00000 */
[----:B0-----:R-:W-:Y:S01]  /*3f90*/  HFMA2.MMA R182, -RZ, RZ, 0, 5.9604644775390625e-08 ;  /* 0x00000001ffb67435 */ /* 0x001fe200000001ff */
[----:B-1----:R-:W-:-:S02]  /*3fa0*/  MOV R135, R133 ;  /* 0x0000008500877202 */ /* 0x002fc40000000f00 */
[----:B------:R-:W-:Y:S02]  /*3fb0*/  MOV R133, R183 ;  /* 0x000000b700857202 */ /* 0x000fe40000000f00 */
[----:B------:R-:W-:Y:S02]  /*3fc0*/  MOV R207, 0x1f ;  /* 0x0000001f00cf7802 */ /* 0x000fe40000000f00 */
[----:B------:R-:W-:Y:S02]  /*3fd0*/  MOV R212, 0xffffffff ;  /* 0xffffffff00d47802 */ /* 0x000fe40000000f00 */
[----:B------:R-:W-:Y:S02]  /*3fe0*/  MOV R128, 0x4000 ;  /* 0x0000400000807802 */ /* 0x000fe40000000f00 */
[----:B------:R-:W-:Y:S05]  /*3ff0*/  CALL.REL.NOINC `($__internal_14_$__cuda_sm70_shflsync_down_p) ;  /* 0x0000002000007944 */ /* 0x000fea0003c00000 */
[----:B-1----:R-:W-:Y:S01]  /*4000*/  MOV R210, R133 ;  /* 0x0000008500d27202 */ /* 0x002fe20000000f00 */
[----:B0-----:R-:W-:Y:S05]  /*4010*/  BRA `(.L_x_697) ;  /* 0xffffdb2000007947 */ /* 0x001fea000383ffff */
        .weak           $__internal_14_$__cuda_sm70_shflsync_down_p
        .type           $__internal_14_$__cuda_sm70_shflsync_down_p,@function
        .size           $__internal_14_$__cuda_sm70_shflsync_down_p,(.L_x_9268 - $__internal_14_$__cuda_sm70_shflsync_down_p)
$__internal_14_$__cuda_sm70_shflsync_down_p:
[----:B------:R-:W-:Y:S01]  /*4020*/  HFMA2.MMA R129, -RZ, RZ, 0, 0 ;  /* 0x00000000ff817435 */ /* 0x000fe200000001ff */
[----:B------:R-:W-:Y:S04]  /*4030*/  WARPSYNC R212 ;  /* 0x000000d400007348 */ /* 0x000fe80003800000 */
[----:B------:R0:W1:Y:S01]  /*4040*/  SHFL.DOWN PT, R133, R133, R182, R207 ;  /* 0x080000b685857389 */ /* 0x00006200000e00cf */
[----:B------:R-:W-:Y:S05]  /*4050*/  RET.REL.NODEC R128 `(_ZN10layer_norm13ln_bwd_kernelINS_13Kernel_traitsI13__nv_bfloat16S2_S2_S2_fjLj3072ELj1ELj1ELj4ELj16ENS_18Kernel_traits_baseILj3072ES2_S2_S2_S2_fjLj128EEEEELb1ELb1ELb0ELb0EEEvNS_9BwdParamsE) ;  /* 0xffffbfa080007950 */ /* 0x000fea0003c3ffff */
.L_x_698:
        /* <DEDUP_REMOVED lines=10> */
.L_x_9268:


//--------------------- .text._ZN10layer_norm13ln_bwd_kernelINS_13Kernel_traitsI13__nv_bfloat16S2_S2_S2_fjLj3072ELj1ELj1ELj4ELj16ENS_18Kernel_traits_baseILj3072ES2_S2_S2_S2_fjLj128EEEEELb1ELb1ELb0ELb1EEEvNS_9BwdParamsE --------------------------
	.section	.text._ZN10layer_norm13ln_bwd_kernelINS_13Kernel_traitsI13__nv_bfloat16S2_S2_S2_fjLj3072ELj1ELj1ELj4ELj16ENS_18Kernel_traits_baseILj3072ES2_S2_S2_S2_fjLj128EEEEELb1ELb1ELb0ELb1EEEvNS_9BwdParamsE,"ax",@progbits
	.sectioninfo	@"SHI_REGISTERS=223"
	.align	128
        .global         _ZN10layer_norm13ln_bwd_kernelINS_13Kernel_traitsI13__nv_bfloat16S2_S2_S2_fjLj3072ELj1ELj1ELj4ELj16ENS_18Kernel_traits_baseILj3072ES2_S2_S2_S2_fjLj128EEEEELb1ELb1ELb0ELb1EEEvNS_9BwdParamsE
        .type           _ZN10layer_norm13ln_bwd_kernelINS_13Kernel_traitsI13__nv_bfloat16S2_S2_S2_fjLj3072ELj1ELj1ELj4ELj16ENS_18Kernel_traits_baseILj3072ES2_S2_S2_S2_fjLj128EEEEELb1ELb1ELb0ELb1EEEvNS_9BwdParamsE,@function
        .size           _ZN10layer_norm13ln_bwd_kernelINS_13Kernel_traitsI13__nv_bfloat16S2_S2_S2_fjLj3072ELj1ELj1ELj4ELj16ENS_18Kernel_traits_baseILj3072ES2_S2_S2_S2_fjLj128EEEEELb1ELb1ELb0ELb1EEEvNS_9BwdParamsE,(.L_x_9269 - _ZN10layer_norm13ln_bwd_kernelINS_13Kernel_traitsI13__nv_bfloat16S2_S2_S2_fjLj3072ELj1ELj1ELj4ELj16ENS_18Kernel_traits_baseILj3072ES2_S2_S2_S2_fjLj128EEEEELb1ELb1ELb0ELb1EEEvNS_9BwdParamsE)
        .other          _ZN10layer_norm13ln_bwd_kernelINS_13Kernel_traitsI13__nv_bfloat16S2_S2_S2_fjLj3072ELj1ELj1ELj4ELj16ENS_18Kernel_traits_baseILj3072ES2_S2_S2_S2_fjLj128EEEEELb1ELb1ELb0ELb1EEEvNS_9BwdParamsE,@"STO_CUDA_ENTRY STV_DEFAULT"
_ZN10layer_norm13ln_bwd_kernelINS_13Kernel_traitsI13__nv_bfloat16S2_S2_S2_fjLj3072ELj1ELj1ELj4ELj16ENS_18Kernel_traits_baseILj3072ES2_S2_S2_S2_fjLj128EEEEELb1ELb1ELb0ELb1EEEvNS_9BwdParamsE:
.text._ZN10layer_norm13ln_bwd_kernelINS_13Kernel_traitsI13__nv_bfloat16S2_S2_S2_fjLj3072ELj1ELj1ELj4ELj16ENS_18Kernel_traits_baseILj3072ES2_S2_S2_S2_fjLj128EEEEELb1ELb1ELb0ELb1EEEvNS_9BwdParamsE:
[----:B------:R-:W-:Y:S02]  /*0000*/  MOV R1, c[0x0][0x28] ;  /* 0x00000a0000017a02 */ /* 0x000fe40000000f00 */
[----:B------:R-:W0:Y:S01]  /*0010*/  S2R R64, SR_TID.X ;  /* 0x0000000000407919 */ /* 0x000e220000002100 */
[----:B------:R-:W-:Y:S01]  /*0020*/  ULDC.64 UR4, c[0x0][0x118] ;  /* 0x0000460000047ab9 */ /* 0x000fe20000000a00 */
[----:B0-----:R-:W-:-:S04]  /*0030*/  SHF.L.U32 R0, R64, 0x4, RZ ;  /* 0x0000000440007819 */ /* 0x001fc800000006ff */
[----:B------:R-:W-:-:S04]  /*0040*/  LOP3.LUT R0, R0, 0x7f0, RZ, 0xc0, !PT ;  /* 0x000007f000007812 */ /* 0x000fc800078ec0ff */
[----:B------:R-:W-:-:S04]  /*0050*/  IADD3 R2, P0, R0, c[0x0][0x1c8], RZ ;  /* 0x0000720000027a10 */ /* 0x000fc80007f1e0ff */
[----:B------:R-:W-:-:S05]  /*0060*/  IADD3.X R3, RZ, c[0x0][0x1cc], RZ, P0, !PT ;  /* 0x00007300ff037a10 */ /* 0x000fca00007fe4ff */
[----:B------:R0:W5:Y:S04]  /*0070*/  LDG.E.128 R92, [R2.64] ;  /* 0x00000004025c7981 */ /* 0x000168000c1e1d00 */
[----:B------:R0:W5:Y:S04]  /*0080*/  LDG.E.128 R8, [R2.64+0x800] ;  /* 0x0008000402087981 */ /* 0x000168000c1e1d00 */
[----:B------:R0:W5:Y:S01]  /*0090*/  LDG.E.128 R4, [R2.64+0x1000] ;  /* 0x0010000402047981 */ /* 0x000162000c1e1d00 */
[----:B------:R-:W1:Y:S01]  /*00a0*/  S2UR UR6, SR_CTAID.X ;  /* 0x00000000000679c3 */ /* 0x000e620000002500 */
[----:B------:R-:W-:-:S02]  /*00b0*/  LOP3.LUT R0, R64, 0x7f, RZ, 0xc0, !PT ;  /* 0x0000007f40007812 */ /* 0x000fc400078ec0ff */
[----:B-1----:R-:W-:-:S04]  /*00c0*/  LEA.HI R156, R64, UR6, RZ, 0x19 ;  /* 0x00000006409c7c11 */ /* 0x002fc8000f8fc8ff */
        /* <DEDUP_REMOVED lines=34> */
[----:B-----5:R-:W-:Y:S01]  /*02f0*/  CS2R R10, SRZ ;  /* 0x00000000000a7805 */ /* 0x020fe2000001ff00 */
[----:B------:R-:W-:Y:S01]  /*0300*/  CS2R R8, SRZ ;  /* 0x0000000000087805 */ /* 0x000fe2000001ff00 */
[----:B------:R-:W-:Y:S01]  /*0310*/  CS2R R6, SRZ ;  /* 0x0000000000067805 */ /* 0x000fe2000001ff00 */
[----:B------:R-:W-:Y:S01]  /*0320*/  CS2R R4, SRZ ;  /* 0x0000000000047805 */ /* 0x000fe2000001ff00 */
[----:B------:R-:W-:Y:S05]  /*0330*/  BRA `(.L_x_700) ;  /* 0x000037f000007947 */ /* 0x000fea0003800000 */
.L_x_699:
[----:B0-----:R-:W-:-:S04]  /*0340*/  LEA R2, P0, R0, c[0x0][0x1b0], 0x4 ;  /* 0x00006c0000027a11 */ /* 0x001fc800078020ff */
[----:B------:R-:W-:-:S05]  /*0350*/  IADD3.X R3, RZ, c[0x0][0x1b4], RZ, P0, !PT ;  /* 0x00006d00ff037a10 */ /* 0x000fca00007fe4ff */
[----:B------:R-:W2:Y:S04]  /*0360*/  LDG.E.128 R144, [R2.64] ;  /* 0x0000000402907981 */ /* 0x000ea8000c1e1d00 */
[----:B------:R-:W3:Y:S04]  /*0370*/  LDG.E.128 R152, [R2.64+0x800] ;  /* 0x0008000402987981 */ /* 0x000ee8000c1e1d00 */
[----:B------:R-:W4:Y:S01]  /*0380*/  LDG.E.128 R12, [R2.64+0x1000] ;  /* 0x00100004020c7981 */ /* 0x000f22000c1e1d00 */
[----:B------:R-:W-:Y:S01]  /*0390*/  HFMA2.MMA R170, -RZ, RZ, 0, 5.9604644775390625e-08 ;  /* 0x00000001ffaa7435 */ /* 0x000fe200000001ff */
[----:B------:R-:W-:Y:S01]  /*03a0*/  MOV R65, RZ ;  /* 0x000000ff00417202 */ /* 0x000fe20000000f00 */
        /* <DEDUP_REMOVED lines=40> */
[--C-:B---3--:R-:W-:Y:S02]  /*0630*/  PRMT R148, RZ, 0x5410, R152.reuse ;  /* 0x00005410ff947816 */ /* 0x108fe40000000098 */
        /* <DEDUP_REMOVED lines=19> */
.L_x_704:
[----:B------:R-:W-:Y:S01]  /*0770*/  IMAD R2, R156, c[0x0][0x168], RZ ;  /* 0x00005a009c027a24 */ /* 0x000fe200078e02ff */
[----:B------:R-:W-:-:S04]  /*0780*/  MOV R59, 0x10 ;  /* 0x00000010003b7802 */ /* 0x000fc80000000f00 */
        /* <DEDUP_REMOVED lines=9> */
[-C--:B------:R-:W-:Y:S02]  /*0820*/  IMAD.WIDE.U32 R32, R169, R59.reuse, c[0x0][0x208] ;  /* 0x00008200a9207625 */ /* 0x080fe400078e003b */
[----:B------:R0:W3:Y:S02]  /*0830*/  LDG.E R173, [R52.64] ;  /* 0x0000000434ad7981 */ /* 0x0000e4000c1e1900 */
[CC--:B------:R-:W-:Y:S02]  /*0840*/  IMAD.WIDE.U32 R36, R168.reuse, R59.reuse, c[0x0][0x188] ;  /* 0x00006200a8247625 */ /* 0x0c0fe400078e003b */
[----:B------:R-:W4:Y:S02]  /*0850*/  LDG.E.128 R32, [R32.64] ;  /* 0x0000000420207981 */ /* 0x000f24000c1e1d00 */
[----:B------:R-:W-:-:S02]  /*0860*/  IMAD.WIDE.U32 R40, R168, R59, c[0x0][0x208] ;  /* 0x00008200a8287625 */ /* 0x000fc400078e003b */
[----:B------:R-:W4:Y:S02]  /*0870*/  LDG.E.128 R36, [R36.64] ;  /* 0x0000000424247981 */ /* 0x000f24000c1e1d00 */
[----:B------:R-:W-:Y:S02]  /*0880*/  IMAD.WIDE.U32 R44, R166, R59, c[0x0][0x188] ;  /* 0x00006200a62c7625 */ /* 0x000fe400078e003b */
[----:B------:R-:W4:Y:S02]  /*0890*/  LDG.E.128 R40, [R40.64] ;  /* 0x0000000428287981 */ /* 0x000f24000c1e1d00 */
[----:B------:R-:W-:Y:S02]  /*08a0*/  IMAD.WIDE R2, R156, R3, c[0x0][0x1a8] ;  /* 0x00006a009c027625 */ /* 0x000fe400078e0203 */
[----:B------:R-:W4:Y:S04]  /*08b0*/  LDG.E.128 R44, [R44.64] ;  /* 0x000000042c2c7981 */ /* 0x000f28000c1e1d00 */
[----:B------:R1:W4:Y:S01]  /*08c0*/  LDG.E R167, [R2.64] ;  /* 0x0000000402a77981 */ /* 0x000322000c1e1900 */
[----:B------:R-:W-:-:S06]  /*08d0*/  IMAD.WIDE.U32 R48, R166, R59, c[0x0][0x208] ;  /* 0x00008200a6307625 */ /* 0x000fcc00078e003b */
[----:B------:R-:W4:Y:S01]  /*08e0*/  LDG.E.128 R48, [R48.64] ;  /* 0x0000000430307981 */ /* 0x000f22000c1e1d00 */
[----:B------:R-:W-:-:S04]  /*08f0*/  ISETP.NE.U32.AND P0, PT, RZ, c[0x0][0x1c0], PT ;  /* 0x00007000ff007a0c */ /* 0x000fc80003f05070 */
[----:B------:R-:W-:Y:S02]  /*0900*/  ISETP.NE.AND.EX P0, PT, RZ, c[0x0][0x1c4], PT, P0 ;  /* 0x00007100ff007a0c */ /* 0x000fe40003f05300 */
[----:B------:R-:W-:Y:S02]  /*0910*/  SHF.R.S32.HI R55, RZ, 0x1f, R156 ;  /* 0x0000001fff377819 */ /* 0x000fe4000001149c */
[----:B------:R-:W-:-:S09]  /*0920*/  MOV R171, 0x8 ;  /* 0x0000000800ab7802 */ /* 0x000fd20000000f00 */
[----:B------:R-:W-:Y:S01]  /*0930*/  @P0 LEA R60, P2, R156, c[0x0][0x1c0], 0x1 ;  /* 0x000070009c3c0a11 */ /* 0x000fe200078408ff */
[----:B0-----:R-:W-:-:S03]  /*0940*/  IMAD.WIDE.U32 R52, R171, R168, c[0x0][0x190] ;  /* 0x00006400ab347625 */ /* 0x001fc600078e00a8 */
[----:B------:R-:W-:Y:S01]  /*0950*/  @P0 LEA.HI.X R61, R156, c[0x0][0x1c4], R55, 0x1, P2 ;  /* 0x000071009c3d0a11 */ /* 0x000fe200010f0c37 */
[-C--:B------:R-:W-:Y:S02]  /*0960*/  IMAD.WIDE.U32 R54, R169, R171.reuse, c[0x0][0x190] ;  /* 0x00006400a9367625 */ /* 0x080fe400078e00ab */
[----:B-----5:R-:W5:Y:S02]  /*0970*/  LDG.E.64 R52, [R52.64] ;  /* 0x0000000434347981 */ /* 0x020f64000c1e1b00 */
[----:B-1----:R-:W-:Y:S02]  /*0980*/  IMAD.WIDE.U32 R2, R166, R171, c[0x0][0x190] ;  /* 0x00006400a6027625 */ /* 0x002fe400078e00ab */
[----:B------:R0:W4:Y:S04]  /*0990*/  @P0 LDG.E.U16 R176, [R60.64] ;  /* 0x000000043cb00981 */ /* 0x000128000c1e1500 */
[----:B------:R-:W5:Y:S04]  /*09a0*/  LDG.E.64 R54, [R54.64] ;  /* 0x0000000436367981 */ /* 0x000f68000c1e1b00 */
[----:B------:R-:W5:Y:S01]  /*09b0*/  LDG.E.64 R2, [R2.64] ;  /* 0x0000000402027981 */ /* 0x000f62000c1e1b00 */
[----:B------:R-:W-:-:S04]  /*09c0*/  ISETP.NE.U32.AND P1, PT, RZ, c[0x0][0x218], PT ;  /* 0x00008600ff007a0c */ /* 0x000fc80003f25070 */
[----:B------:R-:W-:Y:S01]  /*09d0*/  ISETP.NE.AND.EX P1, PT, RZ, c[0x0][0x21c], PT, P1 ;  /* 0x00008700ff007a0c */ /* 0x000fe20003f25310 */
[----:B------:R-:W-:Y:S02]  /*09e0*/  ULDC.U8 UR6, c[0x0][0x1f0] ;  /* 0x00007c0000067ab9 */ /* 0x000fe40000000000 */
[----:B------:R-:W-:-:S10]  /*09f0*/  ISETP.NE.AND P3, PT, RZ, UR6, PT ;  /* 0x00000006ff007c0c */ /* 0x000fd4000bf65270 */
[----:B------:R-:W-:-:S05]  /*0a00*/  @P1 IMAD.WIDE.U32 R56, R168, R59, c[0x0][0x218] ;  /* 0x00008600a8381625 */ /* 0x000fca00078e003b */
[----:B------:R2:W5:Y:S01]  /*0a10*/  @P1 LDG.E.128 R16, [R56.64] ;  /* 0x0000000438101981 */ /* 0x000562000c1e1d00 */
[----:B------:R-:W-:-:S04]  /*0a20*/  @P1 IMAD.WIDE.U32 R62, R169, R59, c[0x0][0x218] ;  /* 0x00008600a93e1625 */ /* 0x000fc800078e003b */
[----:B------:R-:W-:Y:S01]  /*0a30*/  @P1 IMAD.WIDE.U32 R58, R166, R59, c[0x0][0x218] ;  /* 0x00008600a63a1625 */ /* 0x000fe200078e003b */
[----:B------:R1:W5:Y:S04]  /*0a40*/  @P1 LDG.E.128 R12, [R62.64] ;  /* 0x000000043e0c1981 */ /* 0x000368000c1e1d00 */
[----:B------:R0:W5:Y:S01]  /*0a50*/  @P1 LDG.E.128 R20, [R58.64] ;  /* 0x000000043a141981 */ /* 0x000162000c1e1d00 */
[----:B------:R-:W-:Y:S02]  /*0a60*/  LOP3.LUT P2, RZ, R170, 0xff, RZ, 0xc0, !PT ;  /* 0x000000ffaaff7812 */ /* 0x000fe4000784c0ff */
[----:B--2---:R-:W-:Y:S02]  /*0a70*/  PRMT R56, RZ, 0x5410, R28 ;  /* 0x00005410ff387816 */ /* 0x004fe4000000001c */
[----:B---3--:R-:W-:-:S02]  /*0a80*/  FSEL R220, R173, RZ, !P3 ;  /* 0x000000ffaddc7208 */ /* 0x008fc40005800000 */
[----:B------:R-:W-:Y:S02]  /*0a90*/  PRMT R28, RZ, 0x7610, R28 ;  /* 0x00007610ff1c7816 */ /* 0x000fe4000000001c */
[--C-:B----4-:R-:W-:Y:S02]  /*0aa0*/  PRMT R197, RZ, 0x5410, R32.reuse ;  /* 0x00005410ffc57816 */ /* 0x110fe40000000020 */
[----:B------:R-:W-:Y:S01]  /*0ab0*/  PRMT R196, RZ, 0x7610, R32 ;  /* 0x00007610ffc47816 */ /* 0x000fe20000000020 */
[----:B------:R-:W-:Y:S01]  /*0ac0*/  FADD.FTZ R188, -R220, R56 ;  /* 0x00000038dcbc7221 */ /* 0x000fe20000010100 */
        /* <DEDUP_REMOVED lines=8> */
[----:B------:R-:W-:Y:S01]  /*0b50*/  PRMT R206, RZ, 0x7610, R41 ;  /* 0x00007610ffce7816 */ /* 0x000fe20000000029 */
[----:B------:R-:W-:Y:S01]  /*0b60*/  FADD.FTZ R180, -R220, R32 ;  /* 0x00000020dcb47221 */ /* 0x000fe20000010100 */
[----:B------:R-:W-:Y:S01]  /*0b70*/  PRMT R57, RZ, 0x5410, R29 ;  /* 0x00005410ff397816 */ /* 0x000fe2000000001d */
[----:B------:R-:W-:Y:S01]  /*0b80*/  FMUL.FTZ R188, R167, R188 ;  /* 0x000000bca7bc7220 */ /* 0x000fe20000410000 */
[----:B------:R-:W-:-:S02]  /*0b90*/  PRMT R40, RZ, 0x5410, R44 ;  /* 0x00005410ff287816 */ /* 0x000fc4000000002c */
[----:B------:R-:W-:Y:S01]  /*0ba0*/  PRMT R41, RZ, 0x7610, R44 ;  /* 0x00007610ff297816 */ /* 0x000fe2000000002c */
[C---:B------:R-:W-:Y:S01]  /*0bb0*/  FADD.FTZ R44, -R220.reuse, R28 ;  /* 0x0000001cdc2c7221 */ /* 0x040fe20000010100 */
[----:B0-----:R-:W-:Y:S01]  /*0bc0*/  PRMT R60, RZ, 0x5410, R31 ;  /* 0x00005410ff3c7816 */ /* 0x001fe2000000001f */
[----:B------:R-:W-:Y:S01]  /*0bd0*/  FADD.FTZ R194, -R220, R57 ;  /* 0x00000039dcc27221 */ /* 0x000fe20000010100 */
[----:B------:R-:W-:Y:S01]  /*0be0*/  PRMT R29, RZ, 0x7610, R29 ;  /* 0x00007610ff1d7816 */ /* 0x000fe2000000001d */
[----:B------:R-:W-:Y:S01]  /*0bf0*/  FADD.FTZ R139, R197, R139 ;  /* 0x0000008bc58b7221 */ /* 0x000fe20000010000 */
[----:B------:R-:W-:Y:S01]  /*0c00*/  PRMT R31, RZ, 0x7610, R31 ;  /* 0x00007610ff1f7816 */ /* 0x000fe2000000001f */
[C---:B------:R-:W-:Y:S02]  /*0c10*/  FMUL.FTZ R193, R167.reuse, R44 ;  /* 0x0000002ca7c17220 */ /* 0x040fe40000410000 */
[----:B------:R-:W-:Y:S02]  /*0c20*/  FFMA.FTZ R157, R188, R197, R157 ;  /* 0x000000c5bc9d7223 */ /* 0x000fe4000001009d */
[----:B------:R-:W-:-:S02]  /*0c30*/  FMUL.FTZ R179, R167, R180 ;  /* 0x000000b4a7b37220 */ /* 0x000fc40000410000 */
[----:B------:R-:W-:Y:S01]  /*0c40*/  FMUL.FTZ R197, R140, R197 ;  /* 0x000000c58cc57220 */ /* 0x000fe20000410000 */
[----:B------:R-:W-:Y:S01]  /*0c50*/  PRMT R59, RZ, 0x5410, R30 ;  /* 0x00005410ff3b7816 */ /* 0x000fe2000000001e */
[C---:B------:R-:W-:Y:S02]  /*0c60*/  FADD.FTZ R58, -R220.reuse, R29 ;  /* 0x0000001ddc3a7221 */ /* 0x040fe40000010100 */
[----:B------:R-:W-:Y:S02]  /*0c70*/  FADD.FTZ R178, -R220, R31 ;  /* 0x0000001fdcb27221 */ /* 0x000fe40000010100 */
[----:B------:R-:W-:Y:S02]  /*0c80*/  FADD.FTZ R136, R196, R136 ;  /* 0x00000088c4887221 */ /* 0x000fe40000010000 */
[----:B------:R-:W-:Y:S02]  /*0c90*/  FMUL.FTZ R194, R167, R194 ;  /* 0x000000c2a7c27220 */ /* 0x000fe40000410000 */
[----:B------:R-:W-:-:S02]  /*0ca0*/  FFMA.FTZ R138, R193, R196, R138 ;  /* 0x000000c4c18a7223 */ /* 0x000fc4000001008a */
[----:B------:R-:W-:Y:S02]  /*0cb0*/  FADD.FTZ R123, R33, R123 ;  /* 0x0000007b217b7221 */ /* 0x000fe40000010000 */
[-C--:B------:R-:W-:Y:S02]  /*0cc0*/  FFMA.FTZ R124, R179, R33.reuse, R124 ;  /* 0x00000021b37c7223 */ /* 0x080fe4000001007c */
[----:B------:R-:W-:Y:S02]  /*0cd0*/  FMUL.FTZ R180, R148, R33 ;  /* 0x0000002194b47220 */ /* 0x000fe40000410000 */
[----:B------:R-:W-:Y:S02]  /*0ce0*/  FMUL.FTZ R196, R141, R196 ;  /* 0x000000c48dc47220 */ /* 0x000fe40000410000 */
[----:B------:R-:W-:Y:S02]  /*0cf0*/  FADD.FTZ R31, RZ, R197 ;  /* 0x000000c5ff1f7221 */ /* 0x000fe40000010000 */
[----:B------:R-:W-:Y:S01]  /*0d00*/  FFMA.FTZ R33, R188, R197, RZ ;  /* 0x000000c5bc217223 */ /* 0x000fe200000100ff */
[----:B------:R-:W-:Y:S01]  /*0d10*/  PRMT R30, RZ, 0x7610, R30 ;  /* 0x00007610ff1e7816 */ /* 0x000fe2000000001e */
[----:B-1----:R-:W-:-:S02]  /*0d20*/  FADD.FTZ R62, -R220, R59 ;  /* 0x0000003bdc3e7221 */ /* 0x002fc40000010100 */
[----:B------:R-:W-:Y:S02]  /*0d30*/  FADD.FTZ R135, R201, R135 ;  /* 0x00000087c9877221 */ /* 0x000fe40000010000 */
[----:B------:R-:W-:Y:S02]  /*0d40*/  FMUL.FTZ R187, R167, R58 ;  /* 0x0000003aa7bb7220 */ /* 0x000fe40000410000 */
[-C--:B------:R-:W-:Y:S02]  /*0d50*/  FFMA.FTZ R137, R194, R201.reuse, R137 ;  /* 0x000000c9c2897223 */ /* 0x080fe40000010089 */
[----:B------:R-:W-:Y:S02]  /*0d60*/  FMUL.FTZ R201, R142, R201 ;  /* 0x000000c98ec97220 */ /* 0x000fe40000410000 */
[----:B------:R-:W-:Y:S02]  /*0d70*/  FADD.FTZ R44, R31, R196 ;  /* 0x000000c41f2c7221 */ /* 0x000fe40000010000 */
[----:B------:R-:W-:Y:S01]  /*0d80*/  FFMA.FTZ R33, R193, R196, R33 ;  /* 0x000000c4c1217223 */ /* 0x000fe20000010021 */
[----:B------:R-:W-:Y:S01]  /*0d90*/  PRMT R190, RZ, 0x5410, R34 ;  /* 0x00005410ffbe7816 */ /* 0x000fe20000000022 */
[----:B------:R-:W-:-:S02]  /*0da0*/  FADD.FTZ R170, -R220, R30 ;  /* 0x0000001edcaa7221 */ /* 0x000fc40000010100 */
        /* <DEDUP_REMOVED lines=13> */
[----:B------:R-:W-:-:S02]  /*0e80*/  FFMA.FTZ R33, R187, R186, R33 ;  /* 0x000000babb217223 */ /* 0x000fc40000010021 */
        /* <DEDUP_REMOVED lines=19> */
[----:B------:R-:W-:Y:S02]  /*0fc0*/  FADD.FTZ R182, -R220, R36 ;  /* 0x00000024dcb67221 */ /* 0x000fe40000010100 */
[----:B------:R-:W-:-:S02]  /*0fd0*/  FADD.FTZ R31, R31, R200 ;  /* 0x000000c81f1f7221 */ /* 0x000fc40000010000 */
[----:B------:R-:W-:Y:S01]  /*0fe0*/  FFMA.FTZ R33, R199, R200, R33 ;  /* 0x000000c8c7217223 */ /* 0x000fe20000010021 */
[----:B------:R-:W-:Y:S01]  /*0ff0*/  PRMT R37, RZ, 0x7610, R37 ;  /* 0x00007610ff257816 */ /* 0x000fe20000000025 */
[----:B------:R-:W-:Y:S01]  /*1000*/  FMUL.FTZ R181, R167, R182 ;  /* 0x000000b6a7b57220 */ /* 0x000fe20000410000 */
[----:B------:R-:W-:Y:S01]  /*1010*/  PRMT R61, RZ, 0x5410, R38 ;  /* 0x00005410ff3d7816 */ /* 0x000fe20000000026 */
[----:B------:R-:W-:Y:S02]  /*1020*/  FADD.FTZ R202, -R220, R34 ;  /* 0x00000022dcca7221 */ /* 0x000fe40000010100 */
[----:B------:R-:W-:Y:S02]  /*1030*/  FMUL.FTZ R182, R149, R184 ;  /* 0x000000b895b67220 */ /* 0x000fe40000410000 */
[----:B------:R-:W-:Y:S02]  /*1040*/  FADD.FTZ R31, R31, R180 ;  /* 0x000000b41f1f7221 */ /* 0x000fe40000010000 */
[----:B------:R-:W-:Y:S01]  /*1050*/  FFMA.FTZ R33, R179, R180, R33 ;  /* 0x000000b4b3217223 */ /* 0x000fe20000010021 */
[----:B------:R-:W-:Y:S01]  /*1060*/  PRMT R38, RZ, 0x7610, R38 ;  /* 0x00007610ff267816 */ /* 0x000fe20000000026 */
[----:B------:R-:W-:Y:S01]  /*1070*/  FADD.FTZ R121, R184, R121 ;  /* 0x00000079b8797221 */ /* 0x000fe20000010000 */
[--C-:B------:R-:W-:Y:S01]  /*1080*/  PRMT R63, RZ, 0x5410, R39.reuse ;  /* 0x00005410ff3f7816 */ /* 0x100fe20000000027 */
[----:B------:R-:W-:Y:S01]  /*1090*/  FFMA.FTZ R122, R181, R184, R122 ;  /* 0x000000b8b57a7223 */ /* 0x000fe2000001007a */
[----:B------:R-:W-:Y:S01]  /*10a0*/  PRMT R171, RZ, 0x7610, R39 ;  /* 0x00007610ffab7816 */ /* 0x000fe20000000027 */
[----:B------:R-:W-:Y:S01]  /*10b0*/  FADD.FTZ R204, -R220, R37 ;  /* 0x00000025dccc7221 */ /* 0x000fe20000010100 */
[--C-:B------:R-:W-:Y:S01]  /*10c0*/  PRMT R39, RZ, 0x5410, R42.reuse ;  /* 0x00005410ff277816 */ /* 0x100fe2000000002a */
[----:B------:R-:W-:Y:S01]  /*10d0*/  FMUL.FTZ R183, R167, R202 ;  /* 0x000000caa7b77220 */ /* 0x000fe20000410000 */
[----:B------:R-:W-:Y:S01]  /*10e0*/  PRMT R175, RZ, 0x7610, R42 ;  /* 0x00007610ffaf7816 */ /* 0x000fe2000000002a */
[----:B------:R-:W-:-:S02]  /*10f0*/  FMUL.FTZ R184, R150, R35 ;  /* 0x0000002396b87220 */ /* 0x000fc40000410000 */
[----:B------:R-:W-:Y:S02]  /*1100*/  FADD.FTZ R31, R31, R182 ;  /* 0x000000b61f1f7221 */ /* 0x000fe40000010000 */
[----:B------:R-:W-:Y:S01]  /*1110*/  FFMA.FTZ R33, R181, R182, R33 ;  /* 0x000000b6b5217223 */ /* 0x000fe20000010021 */
[----:B------:R-:W-:Y:S01]  /*1120*/  PRMT R42, RZ, 0x5410, R45 ;  /* 0x00005410ff2a7816 */ /* 0x000fe2000000002d */
[C---:B------:R-:W-:Y:S01]  /*1130*/  FADD.FTZ R210, -R220.reuse, R38 ;  /* 0x00000026dcd27221 */ /* 0x040fe20000010100 */
[--C-:B------:R-:W-:Y:S01]  /*1140*/  PRMT R173, RZ, 0x5410, R46.reuse ;  /* 0x00005410ffad7816 */ /* 0x100fe2000000002e */
[----:B------:R-:W-:Y:S01]  /*1150*/  FADD.FTZ R208, -R220, R61 ;  /* 0x0000003ddcd07221 */ /* 0x000fe20000010100 */
[----:B------:R-:W-:Y:S01]  /*1160*/  PRMT R46, RZ, 0x7610, R46 ;  /* 0x00007610ff2e7816 */ /* 0x000fe2000000002e */
[----:B------:R-:W-:Y:S02]  /*1170*/  FMUL.FTZ R185, R167, R204 ;  /* 0x000000cca7b97220 */ /* 0x000fe40000410000 */
[----:B------:R-:W-:-:S02]  /*1180*/  FMUL.FTZ R178, R151, R206 ;  /* 0x000000ce97b27220 */ /* 0x000fc40000410000 */
[----:B------:R-:W-:Y:S02]  /*1190*/  FADD.FTZ R31, R31, R184 ;  /* 0x000000b81f1f7221 */ /* 0x000fe40000010000 */
[----:B------:R-:W-:Y:S02]  /*11a0*/  FFMA.FTZ R33, R183, R184, R33 ;  /* 0x000000b8b7217223 */ /* 0x000fe40000010021 */
[C---:B------:R-:W-:Y:S02]  /*11b0*/  FADD.FTZ R216, -R220.reuse, R40 ;  /* 0x00000028dcd87221 */ /* 0x040fe40000010100 */
[C---:B------:R-:W-:Y:S02]  /*11c0*/  FADD.FTZ R212, -R220.reuse, R63 ;  /* 0x0000003fdcd47221 */ /* 0x040fe40000010100 */
[----:B------:R-:W-:Y:S02]  /*11d0*/  FADD.FTZ R40, -R220, R42 ;  /* 0x0000002adc287221 */ /* 0x000fe40000010100 */
[----:B------:R-:W-:-:S02]  /*11e0*/  FMUL.FTZ R170, R167, R210 ;  /* 0x000000d2a7aa7220 */ /* 0x000fc40000410000 */
[----:B------:R-:W-:Y:S02]  /*11f0*/  FMUL.FTZ R63, R167, R208 ;  /* 0x000000d0a73f7220 */ /* 0x000fe40000410000 */
[----:B------:R-:W-:Y:S02]  /*1200*/  FMUL.FTZ R62, R152, R39 ;  /* 0x00000027983e7220 */ /* 0x000fe40000410000 */
[----:B------:R-:W-:Y:S02]  /*1210*/  FADD.FTZ R31, R31, R178 ;  /* 0x000000b21f1f7221 */ /* 0x000fe40000010000 */
[----:B------:R-:W-:Y:S01]  /*1220*/  FFMA.FTZ R33, R185, R178, R33 ;  /* 0x000000b2b9217223 */ /* 0x000fe20000010021 */
[----:B------:R-:W-:Y:S01]  /*1230*/  PRMT R172, RZ, 0x5410, R43 ;  /* 0x00005410ffac7816 */ /* 0x000fe2000000002b */
[C---:B------:R-:W-:Y:S01]  /*1240*/  FADD.FTZ R56, -R220.reuse, R46 ;  /* 0x0000002edc387221 */ /* 0x040fe20000010100 */
[----:B------:R-:W-:Y:S01]  /*1250*/  PRMT R45, RZ, 0x7610, R45 ;  /* 0x00007610ff2d7816 */ /* 0x000fe2000000002d */
[----:B------:R-:W-:Y:S01]  /*1260*/  FADD.FTZ R34, -R220, R173 ;  /* 0x000000addc227221 */ /* 0x000fe20000010100 */
[--C-:B------:R-:W-:Y:S01]  /*1270*/  PRMT R46, RZ, 0x5410, R49.reuse ;  /* 0x00005410ff2e7816 */ /* 0x100fe20000000031 */
[----:B------:R-:W-:Y:S01]  /*1280*/  FADD.FTZ R104, R175, R104 ;  /* 0x00000068af687221 */ /* 0x000fe20000010000 */
[----:B------:R-:W-:Y:S01]  /*1290*/  PRMT R29, RZ, 0x7610, R49 ;  /* 0x00007610ff1d7816 */ /* 0x000fe20000000031 */
        /* <DEDUP_REMOVED lines=14> */
[----:B------:R-:W-:Y:S02]  /*1380*/  FADD.FTZ R31, R40, R175 ;  /* 0x000000af281f7221 */ /* 0x000fe40000010000 */
[----:B------:R-:W-:Y:S01]  /*1390*/  FFMA.FTZ R33, R170, R175, R33 ;  /* 0x000000afaa217223 */ /* 0x000fe20000010021 */
[--C-:B------:R-:W-:Y:S01]  /*13a0*/  PRMT R37, RZ, 0x5410, R48.reuse ;  /* 0x00005410ff257816 */ /* 0x100fe20000000030 */
[C---:B------:R-:W-:Y:S01]  /*13b0*/  FADD.FTZ R28, -R220.reuse, R47 ;  /* 0x0000002fdc1c7221 */ /* 0x040fe20000010100 */
[----:B------:R-:W-:Y:S01]  /*13c0*/  PRMT R47, RZ, 0x7610, R48 ;  /* 0x00007610ff2f7816 */ /* 0x000fe20000000030 */
[----:B------:R-:W-:-:S02]  /*13d0*/  FADD.FTZ R218, -R220, R41 ;  /* 0x00000029dcda7221 */ /* 0x000fc40000010100 */
[----:B------:R-:W-:Y:S02]  /*13e0*/  FADD.FTZ R30, -R220, R177 ;  /* 0x000000b1dc1e7221 */ /* 0x000fe40000010100 */
[C---:B------:R-:W-:Y:S02]  /*13f0*/  FMUL.FTZ R174, R167.reuse, R214 ;  /* 0x000000d6a7ae7220 */ /* 0x040fe40000410000 */
[----:B------:R-:W-:Y:S02]  /*1400*/  FMUL.FTZ R48, R167, R38 ;  /* 0x00000026a7307220 */ /* 0x000fe40000410000 */
[----:B------:R-:W-:Y:S02]  /*1410*/  FMUL.FTZ R177, R155, R43 ;  /* 0x0000002b9bb17220 */ /* 0x000fe40000410000 */
[----:B------:R-:W-:Y:S02]  /*1420*/  FADD.FTZ R38, R31, R172 ;  /* 0x000000ac1f267221 */ /* 0x000fe40000010000 */
[----:B------:R-:W-:-:S02]  /*1430*/  FFMA.FTZ R33, R173, R172, R33 ;  /* 0x000000acad217223 */ /* 0x000fc40000010021 */
[----:B------:R-:W-:Y:S02]  /*1440*/  FADD.FTZ R102, R43, R102 ;  /* 0x000000662b667221 */ /* 0x000fe40000010000 */
[----:B------:R-:W-:Y:S02]  /*1450*/  FFMA.FTZ R115, R174, R43, R115 ;  /* 0x0000002bae737223 */ /* 0x000fe40000010073 */
[C---:B------:R-:W-:Y:S02]  /*1460*/  FMUL.FTZ R44, R167.reuse, R218 ;  /* 0x000000daa72c7220 */ /* 0x040fe40000410000 */
[----:B------:R-:W-:Y:S02]  /*1470*/  FMUL.FTZ R45, R167, R216 ;  /* 0x000000d8a72d7220 */ /* 0x000fe40000410000 */
[----:B------:R-:W-:Y:S02]  /*1480*/  FMUL.FTZ R43, R158, R37 ;  /* 0x000000259e2b7220 */ /* 0x000fe40000410000 */
[----:B------:R-:W-:-:S02]  /*1490*/  FADD.FTZ R38, R38, R177 ;  /* 0x000000b126267221 */ /* 0x000fc40000010000 */
[----:B------:R-:W-:Y:S01]  /*14a0*/  FFMA.FTZ R40, R174, R177, R33 ;  /* 0x000000b1ae287223 */ /* 0x000fe20000010021 */
[--C-:B------:R-:W-:Y:S01]  /*14b0*/  PRMT R60, RZ, 0x5410, R51.reuse ;  /* 0x00005410ff3c7816 */ /* 0x100fe20000000033 */
[----:B------:R-:W-:Y:S01]  /*14c0*/  FADD.FTZ R100, R47, R100 ;  /* 0x000000642f647221 */ /* 0x000fe20000010000 */
[----:B------:R-:W-:Y:S01]  /*14d0*/  PRMT R32, RZ, 0x7610, R51 ;  /* 0x00007610ff207816 */ /* 0x000fe20000000033 */
[----:B------:R-:W-:Y:S02]  /*14e0*/  FFMA.FTZ R113, R44, R47, R113 ;  /* 0x0000002f2c717223 */ /* 0x000fe40000010071 */
[----:B------:R-:W-:Y:S02]  /*14f0*/  FADD.FTZ R98, R29, R98 ;  /* 0x000000621d627221 */ /* 0x000fe40000010000 */
[-C--:B------:R-:W-:Y:S02]  /*1500*/  FFMA.FTZ R111, R48, R29.reuse, R111 ;  /* 0x0000001d306f7223 */ /* 0x080fe4000001006f */
        /* <DEDUP_REMOVED lines=9> */
[----:B------:R-:W-:Y:S01]  /*15a0*/  FFMA.FTZ R29, R44, R47, R29 ;  /* 0x0000002f2c1d7223 */ /* 0x000fe2000001001d */
[----:B------:R-:W-:Y:S01]  /*15b0*/  PRMT R36, RZ, 0x5410, R50 ;  /* 0x00005410ff247816 */ /* 0x000fe20000000032 */
[----:B------:R-:W-:Y:S02]  /*15c0*/  FADD.FTZ R34, R31, R46 ;  /* 0x0000002e1f227221 */ /* 0x000fe40000010000 */
[----:B------:R-:W-:Y:S01]  /*15d0*/  FFMA.FTZ R29, R49, R46, R29 ;  /* 0x0000002e311d7223 */ /* 0x000fe2000001001d */
[----:B------:R-:W-:Y:S01]  /*15e0*/  PRMT R59, RZ, 0x7610, R50 ;  /* 0x00007610ff3b7816 */ /* 0x000fe20000000032 */
        /* <DEDUP_REMOVED lines=38> */
.L_x_705:
        /* <DEDUP_REMOVED lines=18> */
.L_x_706:
[----:B------:R-:W-:Y:S01]  /*1970*/  PLOP3.LUT P0, PT, PT, PT, PT, 0x80, 0x0 ;  /* 0x000000000000781c */ /* 0x000fe20003f0f070 */
[----:B-1----:R-:W-:Y:S01]  /*1980*/  FADD.FTZ R41, R28, R35 ;  /* 0x000000231c297221 */ /* 0x002fe20000010000 */
[----:B------:R-:W-:Y:S01]  /*1990*/  @!P3 PLOP3.LUT P0, PT, P2, PT, PT, 0x80, 0x0 ;  /* 0x000000000000b81c */ /* 0x000fe2000170f070 */
[----:B--2---:R-:W-:Y:S01]  /*19a0*/  FADD.FTZ R40, R40, R33 ;  /* 0x0000002128287221 */ /* 0x004fe20000010000 */
[----:B------:R-:W-:Y:S01]  /*19b0*/  SHF.R.U32.HI R32, RZ, 0x5, R64 ;  /* 0x00000005ff207819 */ /* 0x000fe20000011640 */
[----:B------:R-:W-:Y:S01]  /*19c0*/  ULDC.U8 UR6, c[0x0][0x1f0] ;  /* 0x00007c0000067ab9 */ /* 0x000fe20000000000 */
[----:B------:R-:W-:Y:S02]  /*19d0*/  HFMA2.MMA R176, -RZ, RZ, 0, 9.5367431640625e-07 ;  /* 0x00000010ffb07435 */ /* 0x000fe400000001ff */
[----:B------:R-:W-:-:S07]  /*19e0*/  @!P3 LOP3.LUT R29, R32, 0x7fffffc, RZ, 0xc0, !PT ;  /* 0x07fffffc201db812 */ /* 0x000fce00078ec0ff */
[----:B------:R-:W-:Y:S02]  /*19f0*/  @!P0 IADD3 R29, R29, 0x4, RZ ;  /* 0x000000041d1d8810 */ /* 0x000fe40007ffe0ff */
[----:B------:R-:W-:Y:S01]  /*1a00*/  ISETP.NE.AND P0, PT, RZ, UR6, PT ;  /* 0x00000006ff007c0c */ /* 0x000fe2000bf05270 */
[----:B------:R-:W-:Y:S01]  /*1a10*/  WARPSYNC 0xffffffff ;  /* 0xffffffff00007948 */ /* 0x000fe20003800000 */
[----:B------:R-:W-:Y:S01]  /*1a20*/  @!P3 LOP3.LUT R202, R29, 0x3, R32, 0xf8, !PT ;  /* 0x000000031dcab812 */ /* 0x000fe200078ef820 */
[----:B------:R-:W-:-:S04]  /*1a30*/  IMAD.WIDE.U32 R28, R169, R176, c[0x0][0x170] ;  /* 0x00005c00a91c7625 */ /* 0x000fc800078e00b0 */
[----:B------:R-:W-:Y:S04]  /*1a40*/  @!P3 STS.64 [R202.X8+0x3000], R40 ;  /* 0x00300028ca00b388 */ /* 0x000fe80000008a00 */
[----:B------:R-:W-:Y:S06]  /*1a50*/  BAR.SYNC.DEFER_BLOCKING 0x0 ;  /* 0x0000000000007b1d */ /* 0x000fec0000010000 */
[----:B------:R-:W2:Y:S01]  /*1a60*/  LDG.E.128 R28, [R28.64] ;  /* 0x000000041c1c7981 */ /* 0x000ea2000c1e1d00 */
[----:B------:R-:W-:-:S02]  /*1a70*/  LOP3.LUT R32, R32, 0x7fffffc, RZ, 0xc0, !PT ;  /* 0x07fffffc20207812 */ /* 0x000fc400078ec0ff */
[----:B-----5:R-:W-:Y:S02]  /*1a80*/  LOP3.LUT P3, RZ, R54, 0xff00, RZ, 0xc0, !PT ;  /* 0x0000ff0036ff7812 */ /* 0x020fe4000786c0ff */
[----:B------:R-:W-:Y:S02]  /*1a90*/  @!P2 IADD3 R32, R32, 0x4, RZ ;  /* 0x000000042020a810 */ /* 0x000fe40007ffe0ff */
[----:B------:R-:W-:Y:S02]  /*1aa0*/  LOP3.LUT P4, RZ, R54, 0xff0000, RZ, 0xc0, !PT ;  /* 0x00ff000036ff7812 */ /* 0x000fe4000788c0ff */
[----:B------:R-:W-:Y:S02]  /*1ab0*/  SHF.L.U32 R203, R32, 0x3, RZ ;  /* 0x0000000320cb7819 */ /* 0x000fe400000006ff */
[C---:B------:R-:W-:Y:S02]  /*1ac0*/  LOP3.LUT P5, RZ, R55.reuse, 0xff0000, RZ, 0xc0, !PT ;  /* 0x00ff000037ff7812 */ /* 0x040fe400078ac0ff */
[----:B------:R-:W-:Y:S01]  /*1ad0*/  LOP3.LUT P6, RZ, R55, 0xff000000, RZ, 0xc0, !PT ;  /* 0xff00000037ff7812 */ /* 0x000fe200078cc0ff */
[----:B0-----:R-:W0:Y:S04]  /*1ae0*/  LDS.128 R32, [R203+0x3000] ;  /* 0x00300000cb207984 */ /* 0x001e280000000c00 */
[----:B------:R-:W1:Y:S01]  /*1af0*/  LDS.128 R36, [R203+0x3010] ;  /* 0x00301000cb247984 */ /* 0x000e620000000c00 */
[----:B0-----:R-:W-:-:S02]  /*1b00*/  FADD.FTZ R205, RZ, R32 ;  /* 0x00000020ffcd7221 */ /* 0x001fc40000010000 */
[----:B------:R-:W-:Y:S01]  /*1b10*/  FADD.FTZ R32, RZ, R33 ;  /* 0x00000021ff207221 */ /* 0x000fe20000010000 */
[----:B------:R-:W-:Y:S01]  /*1b20*/  HFMA2.MMA R33, -RZ, RZ, 0, 0 ;  /* 0x00000000ff217435 */ /* 0x000fe200000001ff */
[----:B------:R-:W-:Y:S01]  /*1b30*/  FADD.FTZ R205, R34, R205 ;  /* 0x000000cd22cd7221 */ /* 0x000fe20000010000 */
[----:B------:R-:W-:Y:S01]  /*1b40*/  @P1 PRMT R34, RZ, 0x5410, R13 ;  /* 0x00005410ff221816 */ /* 0x000fe2000000000d */
[----:B------:R-:W-:Y:S02]  /*1b50*/  FADD.FTZ R32, R35, R32 ;  /* 0x0000002023207221 */ /* 0x000fe40000010000 */
[----:B-1----:R-:W-:Y:S02]  /*1b60*/  FADD.FTZ R205, R205, R36 ;  /* 0x00000024cdcd7221 */ /* 0x002fe40000010000 */
[----:B------:R-:W-:Y:S02]  /*1b70*/  FADD.FTZ R32, R32, R37 ;  /* 0x0000002520207221 */ /* 0x000fe40000010000 */
[----:B------:R-:W-:Y:S01]  /*1b80*/  FADD.FTZ R38, R38, R205 ;  /* 0x000000cd26267221 */ /* 0x000fe20000010000 */
[----:B------:R-:W-:Y:S01]  /*1b90*/  CS2R R36, SRZ ;  /* 0x0000000000247805 */ /* 0x000fe2000001ff00 */
[----:B------:R-:W-:-:S02]  /*1ba0*/  FADD.FTZ R32, R39, R32 ;  /* 0x0000002027207221 */ /* 0x000fc40000010000 */
[----:B------:R-:W-:Y:S02]  /*1bb0*/  FMUL.FTZ R38, R38, c[0x0][0x1e0] ;  /* 0x0000780026267a20 */ /* 0x000fe40000410000 */
[----:B------:R-:W-:Y:S01]  /*1bc0*/  FMUL.FTZ R203, R32, c[0x0][0x1e0] ;  /* 0x0000780020cb7a20 */ /* 0x000fe20000410000 */
[----:B------:R-:W-:Y:S02]  /*1bd0*/  MOV R32, R54 ;  /* 0x0000003600207202 */ /* 0x000fe40000000f00 */
[----:B------:R-:W-:Y:S02]  /*1be0*/  FSEL R202, R38, RZ, !P0 ;  /* 0x000000ff26ca7208 */ /* 0x000fe40004000000 */
[----:B------:R-:W-:Y:S02]  /*1bf0*/  LOP3.LUT P0, RZ, R32, 0xff, RZ, 0xc0, !PT ;  /* 0x000000ff20ff7812 */ /* 0x000fe4000780c0ff */
[----:B------:R-:W-:Y:S01]  /*1c00*/  @P1 PRMT R32, RZ, 0x5410, R12 ;  /* 0x00005410ff201816 */ /* 0x000fe2000000000c */
[----:B------:R-:W-:-:S02]  /*1c10*/  FFMA.FTZ R188, R188, R203, R202 ;  /* 0x000000cbbcbc7223 */ /* 0x000fc400000100ca */
[-C--:B------:R-:W-:Y:S02]  /*1c20*/  FFMA.FTZ R193, R193, R203.reuse, R202 ;  /* 0x000000cbc1c17223 */ /* 0x080fe400000100ca */
[----:B------:R-:W-:Y:S02]  /*1c30*/  FADD.FTZ R188, R197, -R188 ;  /* 0x800000bcc5bc7221 */ /* 0x000fe40000010000 */
[----:B------:R-:W-:Y:S01]  /*1c40*/  FADD.FTZ R196, R196, -R193 ;  /* 0x800000c1c4c47221 */ /* 0x000fe20000010000 */
[----:B------:R-:W-:Y:S01]  /*1c50*/  HFMA2.MMA R193, -RZ, RZ, 0, 0 ;  /* 0x00000000ffc17435 */ /* 0x000fe200000001ff */
[----:B------:R-:W-:Y:S01]  /*1c60*/  FMUL.FTZ R35, R167, R188 ;  /* 0x000000bca7237220 */ /* 0x000fe20000410000 */
[----:B------:R-:W-:Y:S01]  /*1c70*/  MOV R188, RZ ;  /* 0x000000ff00bc7202 */ /* 0x000fe20000000f00 */
[----:B------:R-:W-:Y:S02]  /*1c80*/  FFMA.FTZ R194, R194, R203, R202 ;  /* 0x000000cbc2c27223 */ /* 0x000fe400000100ca */
[----:B------:R-:W-:Y:S01]  /*1c90*/  @P1 FADD.FTZ R35, R35, R32 ;  /* 0x0000002023231221 */ /* 0x000fe20000010000 */
[----:B------:R-:W-:Y:S01]  /*1ca0*/  @P1 PRMT R32, RZ, 0x7610, R12 ;  /* 0x00007610ff201816 */ /* 0x000fe2000000000c */
[----:B------:R-:W-:-:S02]  /*1cb0*/  FMUL.FTZ R39, R167, R196 ;  /* 0x000000c4a7277220 */ /* 0x000fc40000410000 */
[----:B------:R-:W-:Y:S02]  /*1cc0*/  FADD.FTZ R194, R201, -R194 ;  /* 0x800000c2c9c27221 */ /* 0x000fe40000010000 */
[----:B------:R-:W-:Y:S02]  /*1cd0*/  @P1 FADD.FTZ R39, R39, R32 ;  /* 0x0000002027271221 */ /* 0x000fe40000010000 */
[----:B------:R-:W-:Y:S02]  /*1ce0*/  FMUL.FTZ R32, R35, R42 ;  /* 0x0000002a23207220 */ /* 0x000fe40000410000 */
[----:B------:R-:W-:Y:S01]  /*1cf0*/  FMUL.FTZ R41, R167, R194 ;  /* 0x000000c2a7297220 */ /* 0x000fe20000410000 */
[----:B------:R-:W-:Y:S01]  /*1d00*/  MOV R194, RZ ;  /* 0x000000ff00c27202 */ /* 0x000fe20000000f00 */
[----:B------:R-:W-:Y:S01]  /*1d10*/  FMUL.FTZ R197, R32, c[0x0][0x1e8] ;  /* 0x00007a0020c57a20 */ /* 0x000fe20000410000 */
[----:B------:R-:W-:Y:S01]  /*1d20*/  @P0 PRMT R32, RZ, 0x5410, R92 ;  /* 0x00005410ff200816 */ /* 0x000fe2000000005c */
[----:B------:R-:W-:-:S02]  /*1d30*/  @P1 FADD.FTZ R41, R41, R34 ;  /* 0x0000002229291221 */ /* 0x000fc40000010000 */
[----:B------:R-:W-:Y:S02]  /*1d40*/  FMUL.FTZ R34, R39, R42 ;  /* 0x0000002a27227220 */ /* 0x000fe40000410000 */
[----:B------:R-:W-:Y:S01]  /*1d50*/  @P0 FMUL.FTZ R36, R197, R32 ;  /* 0x00000020c5240220 */ /* 0x000fe20000410000 */
[----:B------:R-:W-:Y:S01]  /*1d60*/  @P3 PRMT R32, RZ, 0x7610, R92 ;  /* 0x00007610ff203816 */ /* 0x000fe2000000005c */
[----:B------:R-:W-:Y:S02]  /*1d70*/  FMUL.FTZ R201, R34, c[0x0][0x1e8] ;  /* 0x00007a0022c97a20 */ /* 0x000fe40000410000 */
[----:B------:R-:W-:Y:S02]  /*1d80*/  FMUL.FTZ R38, R41, R42 ;  /* 0x0000002a29267220 */ /* 0x000fe40000410000 */
[----:B------:R-:W-:Y:S01]  /*1d90*/  @P3 FMUL.FTZ R33, R201, R32 ;  /* 0x00000020c9213220 */ /* 0x000fe20000410000 */
[----:B------:R-:W-:Y:S01]  /*1da0*/  @P4 PRMT R32, RZ, 0x5410, R93 ;  /* 0x00005410ff204816 */ /* 0x000fe2000000005d */
[----:B------:R-:W-:Y:S01]  /*1db0*/  FMUL.FTZ R205, R38, c[0x0][0x1e8] ;  /* 0x00007a0026cd7a20 */ /* 0x000fe20000410000 */
[----:B------:R-:W-:Y:S01]  /*1dc0*/  MOV R38, RZ ;  /* 0x000000ff00267202 */ /* 0x000fe20000000f00 */
[----:B------:R-:W-:Y:S01]  /*1dd0*/  FFMA.FTZ R187, R187, R203, R202 ;  /* 0x000000cbbbbb7223 */ /* 0x000fe200000100ca */
[----:B------:R-:W-:Y:S01]  /*1de0*/  F2FP.BF16.PACK_AB R36, R33, R36 ;  /* 0x000000242124723e */ /* 0x000fe200000010ff */
[----:B------:R-:W-:-:S02]  /*1df0*/  @P4 FMUL.FTZ R37, R205, R32 ;  /* 0x00000020cd254220 */ /* 0x000fc40000410000 */
[----:B------:R-:W-:Y:S02]  /*1e00*/  FADD.FTZ R186, R186, -R187 ;  /* 0x800000bbbaba7221 */ /* 0x000fe40000010000 */
[-CC-:B------:R-:W-:Y:S02]  /*1e10*/  FFMA.FTZ R189, R189, R203.reuse, R202.reuse ;  /* 0x000000cbbdbd7223 */ /* 0x180fe400000100ca */
[----:B------:R-:W-:Y:S02]  /*1e20*/  FMUL.FTZ R187, R167, R186 ;  /* 0x000000baa7bb7220 */ /* 0x000fe40000410000 */
[----:B------:R-:W-:Y:S02]  /*1e30*/  FADD.FTZ R190, R190, -R189 ;  /* 0x800000bdbebe7221 */ /* 0x000fe40000010000 */
[----:B------:R-:W-:Y:S02]  /*1e40*/  FFMA.FTZ R191, R191, R203, R202 ;  /* 0x000000cbbfbf7223 */ /* 0x000fe400000100ca */
[----:B------:R-:W-:-:S02]  /*1e50*/  FMUL.FTZ R189, R167, R190 ;  /* 0x000000bea7bd7220 */ /* 0x000fc40000410000 */
[----:B------:R-:W-:Y:S02]  /*1e60*/  FADD.FTZ R192, R192, -R191 ;  /* 0x800000bfc0c07221 */ /* 0x000fe40000010000 */
[-CC-:B------:R-:W-:Y:S02]  /*1e70*/  FFMA.FTZ R195, R195, R203.reuse, R202.reuse ;  /* 0x000000cbc3c37223 */ /* 0x180fe400000100ca */
[----:B------:R-:W-:Y:S02]  /*1e80*/  FMUL.FTZ R191, R167, R192 ;  /* 0x000000c0a7bf7220 */ /* 0x000fe40000410000 */
[----:B------:R-:W-:Y:S02]  /*1e90*/  FADD.FTZ R198, R198, -R195 ;  /* 0x800000c3c6c67221 */ /* 0x000fe40000010000 */
[----:B------:R-:W-:Y:S02]  /*1ea0*/  FFMA.FTZ R199, R199, R203, R202 ;  /* 0x000000cbc7c77223 */ /* 0x000fe400000100ca */
[----:B------:R-:W-:-:S02]  /*1eb0*/  FMUL.FTZ R195, R167, R198 ;  /* 0x000000c6a7c37220 */ /* 0x000fc40000410000 */
[----:B------:R-:W-:Y:S01]  /*1ec0*/  FADD.FTZ R200, R200, -R199 ;  /* 0x800000c7c8c87221 */ /* 0x000fe20000010000 */
[----:B------:R-:W-:Y:S01]  /*1ed0*/  HFMA2.MMA R199, -RZ, RZ, 0, 0 ;  /* 0x00000000ffc77435 */ /* 0x000fe200000001ff */
[--C-:B--2---:R-:W-:Y:S02]  /*1ee0*/  @P0 PRMT R32, RZ, 0x5410, R28.reuse ;  /* 0x00005410ff200816 */ /* 0x104fe4000000001c */
[----:B------:R-:W-:-:S03]  /*1ef0*/  @P3 PRMT R28, RZ, 0x7610, R28 ;  /* 0x00007610ff1c3816 */ /* 0x000fc6000000001c */
[----:B------:R-:W-:Y:S01]  /*1f00*/  @P0 FMUL.FTZ R188, R197, R32 ;  /* 0x00000020c5bc0220 */ /* 0x000fe20000410000 */
[----:B------:R-:W-:Y:S01]  /*1f10*/  LOP3.LUT P0, RZ, R54, 0xff000000, RZ, 0xc0, !PT ;  /* 0xff00000036ff7812 */ /* 0x000fe2000780c0ff */
[----:B------:R-:W-:Y:S01]  /*1f20*/  @P3 FMUL.FTZ R193, R201, R28 ;  /* 0x0000001cc9c13220 */ /* 0x000fe20000410000 */
[----:B------:R-:W-:Y:S01]  /*1f30*/  @P4 PRMT R28, RZ, 0x5410, R29 ;  /* 0x00005410ff1c4816 */ /* 0x000fe2000000001d */
[----:B------:R-:W-:Y:S01]  /*1f40*/  FMUL.FTZ R197, R167, R200 ;  /* 0x000000c8a7c57220 */ /* 0x000fe20000410000 */
[----:B------:R-:W-:Y:S02]  /*1f50*/  LOP3.LUT P3, RZ, R55, 0xff, RZ, 0xc0, !PT ;  /* 0x000000ff37ff7812 */ /* 0x000fe4000786c0ff */
[----:B------:R-:W-:Y:S01]  /*1f60*/  @P1 PRMT R32, RZ, 0x7610, R15 ;  /* 0x00007610ff201816 */ /* 0x000fe2000000000f */
[----:B------:R-:W-:Y:S01]  /*1f70*/  @P4 FMUL.FTZ R194, R205, R28 ;  /* 0x0000001ccdc24220 */ /* 0x000fe20000410000 */
[----:B------:R-:W-:Y:S02]  /*1f80*/  @P1 PRMT R28, RZ, 0x7610, R13 ;  /* 0x00007610ff1c1816 */ /* 0x000fe4000000000d */
[----:B------:R-:W-:Y:S01]  /*1f90*/  LOP3.LUT P4, RZ, R55, 0xff00, RZ, 0xc0, !PT ;  /* 0x0000ff0037ff7812 */ /* 0x000fe2000788c0ff */
[----:B------:R-:W-:Y:S01]  /*1fa0*/  @P1 FADD.FTZ R197, R197, R32 ;  /* 0x00000020c5c51221 */ /* 0x000fe20000010000 */
[----:B------:R-:W-:Y:S01]  /*1fb0*/  CS2R R54, SRZ ;  /* 0x0000000000367805 */ /* 0x000fe2000001ff00 */
[----:B------:R-:W-:Y:S01]  /*1fc0*/  @P1 FADD.FTZ R187, R187, R28 ;  /* 0x0000001cbbbb1221 */ /* 0x000fe20000010000 */
[----:B------:R-:W-:Y:S01]  /*1fd0*/  @P1 PRMT R28, RZ, 0x5410, R14 ;  /* 0x00005410ff1c1816 */ /* 0x000fe2000000000e */
[----:B------:R-:W-:Y:S01]  /*1fe0*/  FMUL.FTZ R40, R197, R42 ;  /* 0x0000002ac5287220 */ /* 0x000fe20000410000 */
[----:B------:R-:W-:-:S03]  /*1ff0*/  @P0 PRMT R29, RZ, 0x7610, R29 ;  /* 0x00007610ff1d0816 */ /* 0x000fc6000000001d */
[----:B------:R-:W-:Y:S01]  /*2000*/  @P1 FADD.FTZ R189, R189, R28 ;  /* 0x0000001cbdbd1221 */ /* 0x000fe20000010000 */
[----:B------:R-:W-:Y:S01]  /*2010*/  @P1 PRMT R28, RZ, 0x7610, R14 ;  /* 0x00007610ff1c1816 */ /* 0x000fe2000000000e */
[----:B------:R-:W-:Y:S02]  /*2020*/  FMUL.FTZ R192, R40, c[0x0][0x1e8] ;  /* 0x00007a0028c07a20 */ /* 0x000fe40000410000 */
[-C--:B------:R-:W-:Y:S02]  /*2030*/  FMUL.FTZ R32, R189, R42.reuse ;  /* 0x0000002abd207220 */ /* 0x080fe40000410000 */
[----:B------:R-:W-:Y:S01]  /*2040*/  @P1 FADD.FTZ R191, R191, R28 ;  /* 0x0000001cbfbf1221 */ /* 0x000fe20000010000 */
[----:B------:R-:W-:Y:S01]  /*2050*/  @P1 PRMT R28, RZ, 0x5410, R15 ;  /* 0x00005410ff1c1816 */ /* 0x000fe2000000000f */
[----:B------:R-:W-:Y:S02]  /*2060*/  FMUL.FTZ R190, R32, c[0x0][0x1e8] ;  /* 0x00007a0020be7a20 */ /* 0x000fe40000410000 */
[----:B------:R-:W-:-:S02]  /*2070*/  FMUL.FTZ R32, R191, R42 ;  /* 0x0000002abf207220 */ /* 0x000fc40000410000 */
[----:B------:R-:W-:Y:S02]  /*2080*/  @P1 FADD.FTZ R195, R195, R28 ;  /* 0x0000001cc3c31221 */ /* 0x000fe40000010000 */
[----:B------:R-:W-:Y:S02]  /*2090*/  FMUL.FTZ R28, R187, R42 ;  /* 0x0000002abb1c7220 */ /* 0x000fe40000410000 */
[----:B------:R-:W-:Y:S01]  /*20a0*/  FMUL.FTZ R201, R32, c[0x0][0x1e8] ;  /* 0x00007a0020c97a20 */ /* 0x000fe20000410000 */
[----:B------:R-:W-:Y:S01]  /*20b0*/  @P4 PRMT R32, RZ, 0x7610, R94 ;  /* 0x00007610ff204816 */ /* 0x000fe2000000005e */
[----:B------:R-:W-:Y:S01]  /*20c0*/  FMUL.FTZ R34, R28, c[0x0][0x1e8] ;  /* 0x00007a001c227a20 */ /* 0x000fe20000410000 */
[----:B------:R-:W-:-:S03]  /*20d0*/  HFMA2.MMA R28, -RZ, RZ, 0, 0 ;  /* 0x00000000ff1c7435 */ /* 0x000fc600000001ff */
[----:B------:R-:W-:Y:S01]  /*20e0*/  @P0 FMUL.FTZ R55, R34, R29 ;  /* 0x0000001d22370220 */ /* 0x000fe20000410000 */
[----:B------:R-:W-:-:S05]  /*20f0*/  @P0 PRMT R29, RZ, 0x7610, R93 ;  /* 0x00007610ff1d0816 */ /* 0x000fca000000005d */
[----:B------:R-:W-:Y:S01]  /*2100*/  @P0 FMUL.FTZ R28, R34, R29 ;  /* 0x0000001d221c0220 */ /* 0x000fe20000410000 */
[----:B------:R-:W-:Y:S01]  /*2110*/  ISETP.NE.U32.AND P0, PT, RZ, c[0x0][0x258], PT ;  /* 0x00009600ff007a0c */ /* 0x000fe20003f05070 */
[----:B------:R-:W-:Y:S01]  /*2120*/  FMUL.FTZ R34, R195, R42 ;  /* 0x0000002ac3227220 */ /* 0x000fe20000410000 */
[----:B------:R-:W-:Y:S02]  /*2130*/  @P3 PRMT R29, RZ, 0x5410, R94 ;  /* 0x00005410ff1d3816 */ /* 0x000fe4000000005e */
[----:B------:R-:W-:Y:S01]  /*2140*/  ISETP.NE.AND.EX P0, PT, RZ, c[0x0][0x25c], PT, P0 ;  /* 0x00009700ff007a0c */ /* 0x000fe20003f05300 */
[----:B------:R-:W-:Y:S01]  /*2150*/  FMUL.FTZ R205, R34, c[0x0][0x1e8] ;  /* 0x00007a0022cd7a20 */ /* 0x000fe20000410000 */
[----:B------:R-:W-:Y:S01]  /*2160*/  @P5 PRMT R34, RZ, 0x5410, R95 ;  /* 0x00005410ff225816 */ /* 0x000fe2000000005f */
[----:B------:R-:W-:Y:S01]  /*2170*/  @P3 FMUL.FTZ R38, R190, R29 ;  /* 0x0000001dbe263220 */ /* 0x000fe20000410000 */
[----:B------:R-:W-:Y:S01]  /*2180*/  HFMA2.MMA R29, -RZ, RZ, 0, 0 ;  /* 0x00000000ff1d7435 */ /* 0x000fe200000001ff */
[----:B------:R-:W-:-:S05]  /*2190*/  F2FP.BF16.PACK_AB R37, R28, R37 ;  /* 0x000000251c25723e */ /* 0x000fca00000010ff */
[----:B------:R-:W-:Y:S01]  /*21a0*/  @P4 FMUL.FTZ R29, R201, R32 ;  /* 0x00000020c91d4220 */ /* 0x000fe20000410000 */
[----:B------:R-:W-:Y:S01]  /*21b0*/  MOV R32, RZ ;  /* 0x000000ff00207202 */ /* 0x000fe20000000f00 */
[----:B------:R-:W-:Y:S01]  /*21c0*/  @P5 FMUL.FTZ R32, R205, R34 ;  /* 0x00000022cd205220 */ /* 0x000fe20000410000 */
[----:B------:R-:W-:Y:S02]  /*21d0*/  @P6 PRMT R34, RZ, 0x7610, R95 ;  /* 0x00007610ff226816 */ /* 0x000fe4000000005f */
[----:B------:R-:W-:Y:S02]  /*21e0*/  @P0 F2FP.BF16.PACK_AB R35, RZ, R35 ;  /* 0x00000023ff23023e */ /* 0x000fe400000010ff */
[----:B------:R-:W-:Y:S01]  /*21f0*/  @P0 F2FP.BF16.PACK_AB R41, RZ, R41 ;  /* 0x00000029ff29023e */ /* 0x000fe200000010ff */
[----:B------:R-:W-:Y:S01]  /*2200*/  @P6 FMUL.FTZ R199, R192, R34 ;  /* 0x00000022c0c76220 */ /* 0x000fe20000410000 */
[----:B------:R-:W-:Y:S02]  /*2210*/  @P0 F2FP.BF16.PACK_AB R189, RZ, R189 ;  /* 0x000000bdffbd023e */ /* 0x000fe400000010ff */
[----:B------:R-:W-:-:S02]  /*2220*/  @P0 F2FP.BF16.PACK_AB R195, RZ, R195 ;  /* 0x000000c3ffc3023e */ /* 0x000fc400000010ff */
[----:B------:R-:W-:Y:S02]  /*2230*/  @P0 F2FP.BF16.PACK_AB R39, RZ, R39 ;  /* 0x00000027ff27023e */ /* 0x000fe400000010ff */
[----:B------:R-:W-:Y:S02]  /*2240*/  @P0 PRMT R24, R35, 0x7610, R24 ;  /* 0x0000761023180816 */ /* 0x000fe40000000018 */
[----:B------:R-:W-:Y:S02]  /*2250*/  @P0 F2FP.BF16.PACK_AB R187, RZ, R187 ;  /* 0x000000bbffbb023e */ /* 0x000fe400000010ff */
[----:B------:R-:W-:Y:S02]  /*2260*/  @P0 F2FP.BF16.PACK_AB R191, RZ, R191 ;  /* 0x000000bfffbf023e */ /* 0x000fe400000010ff */
[----:B------:R-:W-:Y:S02]  /*2270*/  @P0 F2FP.BF16.PACK_AB R197, RZ, R197 ;  /* 0x000000c5ffc5023e */ /* 0x000fe400000010ff */
[----:B------:R-:W-:Y:S01]  /*2280*/  @P0 PRMT R25, R41, 0x7610, R25 ;  /* 0x0000761029190816 */ /* 0x000fe20000000019 */
[----:B------:R-:W-:Y:S01]  /*2290*/  IMAD.WIDE.U32 R40, R169, R176, c[0x0][0x248] ;  /* 0x00009200a9287625 */ /* 0x000fe200078e00b0 */
[----:B------:R-:W-:-:S02]  /*22a0*/  @P0 PRMT R26, R189, 0x7610, R26 ;  /* 0x00007610bd1a0816 */ /* 0x000fc4000000001a */
[----:B------:R-:W-:Y:S02]  /*22b0*/  @P0 PRMT R27, R195, 0x7610, R27 ;  /* 0x00007610c31b0816 */ /* 0x000fe4000000001b */
[----:B------:R-:W-:Y:S02]  /*22c0*/  @P0 PRMT R24, R24, 0x5410, R39 ;  /* 0x0000541018180816 */ /* 0x000fe40000000027 */
[----:B------:R-:W-:Y:S01]  /*22d0*/  F2FP.BF16.PACK_AB R38, R29, R38 ;  /* 0x000000261d26723e */ /* 0x000fe200000010ff */
[----:B------:R-:W-:Y:S01]  /*22e0*/  @P0 IMAD.WIDE.U32 R28, R169, R176, c[0x0][0x258] ;  /* 0x00009600a91c0625 */ /* 0x000fe200078e00b0 */
[----:B------:R-:W-:Y:S02]  /*22f0*/  @P0 PRMT R25, R25, 0x5410, R187 ;  /* 0x0000541019190816 */ /* 0x000fe400000000bb */
[----:B------:R-:W-:Y:S01]  /*2300*/  F2FP.BF16.PACK_AB R39, R199, R32 ;  /* 0x00000020c727723e */ /* 0x000fe200000010ff */
[----:B------:R-:W-:Y:S01]  /*2310*/  IMAD.WIDE.U32 R32, R168, R176, c[0x0][0x170] ;  /* 0x00005c00a8207625 */ /* 0x000fe200078e00b0 */
[----:B------:R-:W-:-:S02]  /*2320*/  @P0 PRMT R26, R26, 0x5410, R191 ;  /* 0x000054101a1a0816 */ /* 0x000fc400000000bf */
[----:B------:R-:W-:-:S05]  /*2330*/  @P0 PRMT R27, R27, 0x5410, R197 ;  /* 0x000054101b1b0816 */ /* 0x000fca00000000c5 */
[----:B------:R0:W-:Y:S04]  /*2340*/  @P0 STG.E.128 [R28.64], R24 ;  /* 0x000000181c000986 */ /* 0x0001e8000c101d04 */
[----:B------:R1:W-:Y:S04]  /*2350*/  STG.E.128 [R40.64], R36 ;  /* 0x0000002428007986 */ /* 0x0003e8000c101d04 */
[----:B------:R-:W2:Y:S01]  /*2360*/  LDG.E.128 R32, [R32.64] ;  /* 0x0000000420207981 */ /* 0x000ea2000c1e1d00 */
[-CC-:B------:R-:W-:Y:S01]  /*2370*/  FFMA.FTZ R179, R179, R203.reuse, R202.reuse ;  /* 0x000000cbb3b37223 */ /* 0x180fe200000100ca */
[----:B------:R-:W-:Y:S01]  /*2380*/  MOV R186, R52 ;  /* 0x0000003400ba7202 */ /* 0x000fe20000000f00 */
[----:B------:R-:W-:Y:S01]  /*2390*/  FFMA.FTZ R181, R181, R203, R202 ;  /* 0x000000cbb5b57223 */ /* 0x000fe200000100ca */
[----:B------:R-:W-:Y:S01]  /*23a0*/  MOV R187, RZ ;  /* 0x000000ff00bb7202 */ /* 0x000fe20000000f00 */
[----:B------:R-:W-:Y:S01]  /*23b0*/  FADD.FTZ R180, R180, -R179 ;  /* 0x800000b3b4b47221 */ /* 0x000fe20000010000 */
[----:B------:R-:W-:Y:S01]  /*23c0*/  HFMA2.MMA R195, -RZ, RZ, 0, 0 ;  /* 0x00000000ffc37435 */ /* 0x000fe200000001ff */
[----:B------:R-:W-:-:S02]  /*23d0*/  FADD.FTZ R182, R182, -R181 ;  /* 0x800000b5b6b67221 */ /* 0x000fc40000010000 */
[-C--:B------:R-:W-:Y:S01]  /*23e0*/  FFMA.FTZ R183, R183, R203.reuse, R202 ;  /* 0x000000cbb7b77223 */ /* 0x080fe200000100ca */
[--C-:B0-----:R-:W-:Y:S01]  /*23f0*/  @P3 PRMT R28, RZ, 0x5410, R30.reuse ;  /* 0x00005410ff1c3816 */ /* 0x101fe2000000001e */
[C---:B------:R-:W-:Y:S01]  /*2400*/  FMUL.FTZ R29, R167.reuse, R180 ;  /* 0x000000b4a71d7220 */ /* 0x040fe20000410000 */
[----:B------:R-:W-:Y:S01]  /*2410*/  @P4 PRMT R30, RZ, 0x7610, R30 ;  /* 0x00007610ff1e4816 */ /* 0x000fe2000000001e */
[----:B------:R-:W-:Y:S01]  /*2420*/  FADD.FTZ R184, R184, -R183 ;  /* 0x800000b7b8b87221 */ /* 0x000fe20000010000 */
[----:B------:R-:W-:Y:S01]  /*2430*/  CS2R R180, SRZ ;  /* 0x0000000000b47805 */ /* 0x000fe2000001ff00 */
[----:B------:R-:W-:Y:S01]  /*2440*/  @P3 FMUL.FTZ R54, R190, R28 ;  /* 0x0000001cbe363220 */ /* 0x000fe20000410000 */
[----:B------:R-:W-:Y:S01]  /*2450*/  @P1 PRMT R28, RZ, 0x5410, R16 ;  /* 0x00005410ff1c1816 */ /* 0x000fe20000000010 */
[----:B-1----:R-:W-:Y:S01]  /*2460*/  FMUL.FTZ R37, R167, R182 ;  /* 0x000000b6a7257220 */ /* 0x002fe20000410000 */
[----:B------:R-:W-:Y:S01]  /*2470*/  LOP3.LUT P3, RZ, R186, 0xff, RZ, 0xc0, !PT ;  /* 0x000000ffbaff7812 */ /* 0x000fe2000786c0ff */
[----:B------:R-:W-:Y:S01]  /*2480*/  FFMA.FTZ R185, R185, R203, R202 ;  /* 0x000000cbb9b97223 */ /* 0x000fe200000100ca */
[----:B------:R-:W-:Y:S01]  /*2490*/  HFMA2.MMA R36, -RZ, RZ, 0, 0 ;  /* 0x00000000ff247435 */ /* 0x000fe200000001ff */
[----:B------:R-:W-:Y:S01]  /*24a0*/  @P1 FADD.FTZ R29, R29, R28 ;  /* 0x0000001c1d1d1221 */ /* 0x000fe20000010000 */
[----:B------:R-:W-:Y:S01]  /*24b0*/  @P1 PRMT R28, RZ, 0x7610, R16 ;  /* 0x00007610ff1c1816 */ /* 0x000fe20000000010 */
[----:B------:R-:W-:Y:S01]  /*24c0*/  FMUL.FTZ R39, R167, R184 ;  /* 0x000000b8a7277220 */ /* 0x000fe20000410000 */
[----:B------:R-:W-:Y:S01]  /*24d0*/  HFMA2.MMA R40, -RZ, RZ, 0, 0 ;  /* 0x00000000ff287435 */ /* 0x000fe200000001ff */
[----:B------:R-:W-:-:S02]  /*24e0*/  FADD.FTZ R178, R178, -R185 ;  /* 0x800000b9b2b27221 */ /* 0x000fc40000010000 */
[----:B------:R-:W-:Y:S01]  /*24f0*/  @P1 FADD.FTZ R37, R37, R28 ;  /* 0x0000001c25251221 */ /* 0x000fe20000010000 */
[--C-:B------:R-:W-:Y:S01]  /*2500*/  @P1 PRMT R28, RZ, 0x5410, R17.reuse ;  /* 0x00005410ff1c1816 */ /* 0x100fe20000000011 */
[----:B------:R-:W-:Y:S02]  /*2510*/  FMUL.FTZ R41, R167, R178 ;  /* 0x000000b2a7297220 */ /* 0x000fe40000410000 */
[----:B------:R-:W-:Y:S01]  /*2520*/  CS2R R178, SRZ ;  /* 0x0000000000b27805 */ /* 0x000fe2000001ff00 */
[----:B------:R-:W-:Y:S02]  /*2530*/  FFMA.FTZ R63, R63, R203, R202 ;  /* 0x000000cb3f3f7223 */ /* 0x000fe400000100ca */
[----:B------:R-:W-:Y:S01]  /*2540*/  @P1 FADD.FTZ R39, R39, R28 ;  /* 0x0000001c27271221 */ /* 0x000fe20000010000 */
[----:B------:R-:W-:Y:S01]  /*2550*/  @P1 PRMT R28, RZ, 0x7610, R17 ;  /* 0x00007610ff1c1816 */ /* 0x000fe20000000011 */
[----:B------:R-:W-:Y:S01]  /*2560*/  @P4 FMUL.FTZ R179, R201, R30 ;  /* 0x0000001ec9b34220 */ /* 0x000fe20000410000 */
[----:B------:R-:W-:Y:S01]  /*2570*/  LOP3.LUT P4, RZ, R52, 0xff00, RZ, 0xc0, !PT ;  /* 0x0000ff0034ff7812 */ /* 0x000fe2000788c0ff */
[-C--:B------:R-:W-:Y:S01]  /*2580*/  FMUL.FTZ R30, R29, R42.reuse ;  /* 0x0000002a1d1e7220 */ /* 0x080fe20000410000 */
[----:B------:R-:W-:Y:S01]  /*2590*/  @P0 F2FP.BF16.PACK_AB R29, RZ, R29 ;  /* 0x0000001dff1d023e */ /* 0x000fe200000010ff */
[----:B------:R-:W-:Y:S01]  /*25a0*/  @P1 FADD.FTZ R41, R41, R28 ;  /* 0x0000001c29291221 */ /* 0x000fe20000010000 */
[--C-:B------:R-:W-:Y:S01]  /*25b0*/  @P5 PRMT R28, RZ, 0x5410, R31.reuse ;  /* 0x00005410ff1c5816 */ /* 0x100fe2000000001f */
[----:B------:R-:W-:Y:S01]  /*25c0*/  FMUL.FTZ R183, R30, c[0x0][0x1e8] ;  /* 0x00007a001eb77a20 */ /* 0x000fe20000410000 */
[----:B------:R-:W-:Y:S01]  /*25d0*/  @P6 PRMT R31, RZ, 0x7610, R31 ;  /* 0x00007610ff1f6816 */ /* 0x000fe2000000001f */
[----:B------:R-:W-:Y:S01]  /*25e0*/  FMUL.FTZ R30, R37, R42 ;  /* 0x0000002a251e7220 */ /* 0x000fe20000410000 */
[----:B------:R-:W-:Y:S01]  /*25f0*/  @P0 PRMT R24, R29, 0x7610, R24 ;  /* 0x000076101d180816 */ /* 0x000fe20000000018 */
[----:B------:R-:W-:Y:S01]  /*2600*/  @P5 FMUL.FTZ R180, R205, R28 ;  /* 0x0000001ccdb45220 */ /* 0x000fe20000410000 */
[----:B------:R-:W-:Y:S01]  /*2610*/  LOP3.LUT P5, RZ, R52, 0xff0000, RZ, 0xc0, !PT ;  /* 0x00ff000034ff7812 */ /* 0x000fe200078ac0ff */
[----:B------:R-:W-:Y:S01]  /*2620*/  @P6 FMUL.FTZ R181, R192, R31 ;  /* 0x0000001fc0b56220 */ /* 0x000fe20000410000 */
[----:B------:R-:W-:Y:S01]  /*2630*/  LOP3.LUT P6, RZ, R52, 0xff000000, RZ, 0xc0, !PT ;  /* 0xff00000034ff7812 */ /* 0x000fe200078cc0ff */
[----:B------:R-:W-:Y:S01]  /*2640*/  FMUL.FTZ R185, R30, c[0x0][0x1e8] ;  /* 0x00007a001eb97a20 */ /* 0x000fe20000410000 */
[----:B------:R-:W-:Y:S01]  /*2650*/  MOV R31, RZ ;  /* 0x000000ff001f7202 */ /* 0x000fe20000000f00 */
[-C--:B------:R-:W-:Y:S01]  /*2660*/  FMUL.FTZ R30, R39, R42.reuse ;  /* 0x0000002a271e7220 */ /* 0x080fe20000410000 */
[----:B------:R-:W-:Y:S01]  /*2670*/  MOV R52, RZ ;  /* 0x000000ff00347202 */ /* 0x000fe20000000f00 */
[----:B------:R-:W-:-:S02]  /*2680*/  FMUL.FTZ R38, R41, R42 ;  /* 0x0000002a29267220 */ /* 0x000fc40000410000 */
[----:B------:R-:W-:Y:S01]  /*2690*/  FMUL.FTZ R189, R30, c[0x0][0x1e8] ;  /* 0x00007a001ebd7a20 */ /* 0x000fe20000410000 */
[C---:B------:R-:W-:Y:S01]  /*26a0*/  IADD3 R30, R169.reuse, 0x80, RZ ;  /* 0x00000080a91e7810 */ /* 0x040fe20007ffe0ff */
[----:B------:R-:W-:Y:S01]  /*26b0*/  FMUL.FTZ R38, R38, c[0x0][0x1e8] ;  /* 0x00007a0026267a20 */ /* 0x000fe20000410000 */
[----:B------:R-:W-:Y:S01]  /*26c0*/  IADD3 R169, R169, 0x100, RZ ;  /* 0x00000100a9a97810 */ /* 0x000fe20007ffe0ff */
[-CC-:B------:R-:W-:Y:S02]  /*26d0*/  FFMA.FTZ R173, R173, R203.reuse, R202.reuse ;  /* 0x000000cbadad7223 */ /* 0x180fe400000100ca */
[----:B------:R-:W-:Y:S02]  /*26e0*/  FADD.FTZ R62, R62, -R63 ;  /* 0x8000003f3e3e7221 */ /* 0x000fe40000010000 */
[----:B------:R-:W-:Y:S02]  /*26f0*/  FFMA.FTZ R170, R170, R203, R202 ;  /* 0x000000cbaaaa7223 */ /* 0x000fe400000100ca */
[----:B------:R-:W-:-:S02]  /*2700*/  FADD.FTZ R172, R172, -R173 ;  /* 0x800000adacac7221 */ /* 0x000fc40000010000 */
[----:B------:R-:W-:Y:S02]  /*2710*/  FMUL.FTZ R173, R167, R62 ;  /* 0x0000003ea7ad7220 */ /* 0x000fe40000410000 */
[----:B------:R-:W-:Y:S02]  /*2720*/  FADD.FTZ R170, R175, -R170 ;  /* 0x800000aaafaa7221 */ /* 0x000fe40000010000 */
[----:B------:R-:W-:Y:S02]  /*2730*/  FFMA.FTZ R174, R174, R203, R202 ;  /* 0x000000cbaeae7223 */ /* 0x000fe400000100ca */
[----:B------:R-:W-:Y:S01]  /*2740*/  FMUL.FTZ R175, R167, R170 ;  /* 0x000000aaa7af7220 */ /* 0x000fe20000410000 */
[----:B------:R-:W-:Y:S01]  /*2750*/  MOV R170, RZ ;  /* 0x000000ff00aa7202 */ /* 0x000fe20000000f00 */
[----:B------:R-:W-:Y:S01]  /*2760*/  FADD.FTZ R174, R177, -R174 ;  /* 0x800000aeb1ae7221 */ /* 0x000fe20000010000 */
[----:B------:R-:W-:-:S03]  /*2770*/  HFMA2.MMA R177, -RZ, RZ, 0, 0 ;  /* 0x00000000ffb17435 */ /* 0x000fc600000001ff */
[----:B------:R-:W-:Y:S01]  /*2780*/  FMUL.FTZ R191, R167, R174 ;  /* 0x000000aea7bf7220 */ /* 0x000fe20000410000 */
[--C-:B--2---:R-:W-:Y:S02]  /*2790*/  @P3 PRMT R28, RZ, 0x5410, R32.reuse ;  /* 0x00005410ff1c3816 */ /* 0x104fe40000000020 */
[----:B------:R-:W-:-:S03]  /*27a0*/  @P4 PRMT R32, RZ, 0x7610, R32 ;  /* 0x00007610ff204816 */ /* 0x000fc60000000020 */
[----:B------:R-:W-:Y:S01]  /*27b0*/  @P3 FMUL.FTZ R178, R183, R28 ;  /* 0x0000001cb7b23220 */ /* 0x000fe20000410000 */
[----:B------:R-:W-:-:S05]  /*27c0*/  @P3 PRMT R28, RZ, 0x5410, R8 ;  /* 0x00005410ff1c3816 */ /* 0x000fca0000000008 */
[----:B------:R-:W-:Y:S01]  /*27d0*/  @P3 FMUL.FTZ R36, R183, R28 ;  /* 0x0000001cb7243220 */ /* 0x000fe20000410000 */
[----:B------:R-:W-:Y:S01]  /*27e0*/  @P4 PRMT R28, RZ, 0x7610, R8 ;  /* 0x00007610ff1c4816 */ /* 0x000fe20000000008 */
[----:B------:R-:W-:-:S04]  /*27f0*/  HFMA2.MMA R183, -RZ, RZ, 0, 0 ;  /* 0x00000000ffb77435 */ /* 0x000fc800000001ff */
[C---:B------:R-:W-:Y:S01]  /*2800*/  @P4 FMUL.FTZ R31, R185.reuse, R28 ;  /* 0x0000001cb91f4220 */ /* 0x040fe20000410000 */
[--C-:B------:R-:W-:Y:S01]  /*2810*/  @P5 PRMT R28, RZ, 0x5410, R9.reuse ;  /* 0x00005410ff1c5816 */ /* 0x100fe20000000009 */
[----:B------:R-:W-:Y:S01]  /*2820*/  @P4 FMUL.FTZ R183, R185, R32 ;  /* 0x00000020b9b74220 */ /* 0x000fe20000410000 */
[----:B------:R-:W-:Y:S01]  /*2830*/  HFMA2.MMA R185, -RZ, RZ, 0, 0 ;  /* 0x00000000ffb97435 */ /* 0x000fe200000001ff */
[----:B------:R-:W-:Y:S02]  /*2840*/  LEA R32, P3, R30, c[0x0][0x248], 0x4 ;  /* 0x000092001e207a11 */ /* 0x000fe400078620ff */
[----:B------:R-:W-:Y:S01]  /*2850*/  @P5 FMUL.FTZ R40, R189, R28 ;  /* 0x0000001cbd285220 */ /* 0x000fe20000410000 */
[----:B------:R-:W-:Y:S02]  /*2860*/  @P6 PRMT R28, RZ, 0x7610, R9 ;  /* 0x00007610ff1c6816 */ /* 0x000fe40000000009 */
[----:B------:R-:W-:Y:S02]  /*2870*/  LOP3.LUT P4, RZ, R53, 0xff0000, RZ, 0xc0, !PT ;  /* 0x00ff000035ff7812 */ /* 0x000fe4000788c0ff */
[----:B------:R-:W-:Y:S01]  /*2880*/  F2FP.BF16.PACK_AB R36, R31, R36 ;  /* 0x000000241f24723e */ /* 0x000fe200000010ff */
[----:B------:R-:W-:Y:S01]  /*2890*/  @P6 FMUL.FTZ R187, R38, R28 ;  /* 0x0000001c26bb6220 */ /* 0x000fe20000410000 */
[----:B------:R-:W-:-:S02]  /*28a0*/  @P5 PRMT R28, RZ, 0x5410, R33 ;  /* 0x00005410ff1c5816 */ /* 0x000fc40000000021 */
[----:B------:R-:W-:-:S03]  /*28b0*/  @P6 PRMT R33, RZ, 0x7610, R33 ;  /* 0x00007610ff216816 */ /* 0x000fc60000000021 */
[----:B------:R-:W-:Y:S01]  /*28c0*/  @P5 FMUL.FTZ R52, R189, R28 ;  /* 0x0000001cbd345220 */ /* 0x000fe20000410000 */
[----:B------:R-:W-:Y:S01]  /*28d0*/  @P1 PRMT R28, RZ, 0x5410, R18 ;  /* 0x00005410ff1c1816 */ /* 0x000fe20000000012 */
[----:B------:R-:W-:Y:S01]  /*28e0*/  @P6 FMUL.FTZ R185, R38, R33 ;  /* 0x0000002126b96220 */ /* 0x000fe20000410000 */
[----:B------:R-:W-:Y:S01]  /*28f0*/  LOP3.LUT P6, RZ, R53, 0xff, RZ, 0xc0, !PT ;  /* 0x000000ff35ff7812 */ /* 0x000fe200078cc0ff */
[----:B------:R-:W-:Y:S01]  /*2900*/  FMUL.FTZ R189, R167, R172 ;  /* 0x000000aca7bd7220 */ /* 0x000fe20000410000 */
[----:B------:R-:W-:Y:S01]  /*2910*/  LOP3.LUT P5, RZ, R53, 0xff00, RZ, 0xc0, !PT ;  /* 0x0000ff0035ff7812 */ /* 0x000fe200078ac0ff */
[----:B------:R-:W-:Y:S01]  /*2920*/  @P1 FADD.FTZ R173, R173, R28 ;  /* 0x0000001cadad1221 */ /* 0x000fe20000010000 */
[----:B------:R-:W-:Y:S02]  /*2930*/  @P1 PRMT R28, RZ, 0x7610, R18 ;  /* 0x00007610ff1c1816 */ /* 0x000fe40000000012 */
[----:B------:R-:W-:Y:S02]  /*2940*/  LEA.HI.X R33, R30, c[0x0][0x24c], RZ, 0x4, P3 ;  /* 0x000093001e217a11 */ /* 0x000fe400018f24ff */
[--C-:B------:R-:W-:Y:S01]  /*2950*/  @P1 PRMT R30, RZ, 0x7610, R19.reuse ;  /* 0x00007610ff1e1816 */ /* 0x100fe20000000013 */
[----:B------:R-:W-:Y:S01]  /*2960*/  @P1 FADD.FTZ R175, R175, R28 ;  /* 0x0000001cafaf1221 */ /* 0x000fe20000010000 */
[----:B------:R-:W-:-:S02]  /*2970*/  @P1 PRMT R28, RZ, 0x5410, R19 ;  /* 0x00005410ff1c1816 */ /* 0x000fc40000000013 */
[----:B------:R-:W-:Y:S01]  /*2980*/  LOP3.LUT P3, RZ, R53, 0xff000000, RZ, 0xc0, !PT ;  /* 0xff00000035ff7812 */ /* 0x000fe2000786c0ff */
[----:B------:R-:W-:Y:S01]  /*2990*/  @P1 FADD.FTZ R191, R191, R30 ;  /* 0x0000001ebfbf1221 */ /* 0x000fe20000010000 */
[----:B------:R-:W-:Y:S01]  /*29a0*/  MOV R38, RZ ;  /* 0x000000ff00267202 */ /* 0x000fe20000000f00 */
[----:B------:R-:W-:Y:S02]  /*29b0*/  @P1 FADD.FTZ R189, R189, R28 ;  /* 0x0000001cbdbd1221 */ /* 0x000fe40000010000 */
[-C--:B------:R-:W-:Y:S01]  /*29c0*/  FMUL.FTZ R28, R173, R42.reuse ;  /* 0x0000002aad1c7220 */ /* 0x080fe20000410000 */
[----:B------:R-:W-:Y:S01]  /*29d0*/  @P0 F2FP.BF16.PACK_AB R173, RZ, R173 ;  /* 0x000000adffad023e */ /* 0x000fe200000010ff */
[-C--:B------:R-:W-:Y:S01]  /*29e0*/  FMUL.FTZ R30, R175, R42.reuse ;  /* 0x0000002aaf1e7220 */ /* 0x080fe20000410000 */
[----:B------:R-:W-:Y:S01]  /*29f0*/  @P0 F2FP.BF16.PACK_AB R175, RZ, R175 ;  /* 0x000000afffaf023e */ /* 0x000fe200000010ff */
[----:B------:R-:W-:Y:S01]  /*2a00*/  FMUL.FTZ R197, R28, c[0x0][0x1e8] ;  /* 0x00007a001cc57a20 */ /* 0x000fe20000410000 */
[--C-:B------:R-:W-:Y:S01]  /*2a10*/  @P6 PRMT R28, RZ, 0x5410, R10.reuse ;  /* 0x00005410ff1c6816 */ /* 0x100fe2000000000a */
[----:B------:R-:W-:Y:S01]  /*2a20*/  FMUL.FTZ R199, R30, c[0x0][0x1e8] ;  /* 0x00007a001ec77a20 */ /* 0x000fe20000410000 */
[----:B------:R-:W-:Y:S01]  /*2a30*/  @P0 F2FP.BF16.PACK_AB R30, RZ, R39 ;  /* 0x00000027ff1e023e */ /* 0x000fe200000010ff */
[----:B------:R-:W-:Y:S01]  /*2a40*/  FMUL.FTZ R53, R189, R42 ;  /* 0x0000002abd357220 */ /* 0x000fe20000410000 */
[--C-:B------:R-:W-:Y:S01]  /*2a50*/  @P3 PRMT R63, RZ, 0x7610, R11.reuse ;  /* 0x00007610ff3f3816 */ /* 0x100fe2000000000b */
[----:B------:R-:W-:Y:S01]  /*2a60*/  @P6 FMUL.FTZ R38, R197, R28 ;  /* 0x0000001cc5266220 */ /* 0x000fe20000410000 */
[----:B------:R-:W-:Y:S01]  /*2a70*/  @P5 PRMT R28, RZ, 0x7610, R10 ;  /* 0x00007610ff1c5816 */ /* 0x000fe2000000000a */
[----:B------:R-:W-:Y:S01]  /*2a80*/  FMUL.FTZ R62, R191, R42 ;  /* 0x0000002abf3e7220 */ /* 0x000fe20000410000 */
[----:B------:R-:W-:Y:S01]  /*2a90*/  @P0 F2FP.BF16.PACK_AB R189, RZ, R189 ;  /* 0x000000bdffbd023e */ /* 0x000fe200000010ff */
[----:B------:R-:W-:Y:S01]  /*2aa0*/  FMUL.FTZ R53, R53, c[0x0][0x1e8] ;  /* 0x00007a0035357a20 */ /* 0x000fe20000410000 */
[----:B------:R-:W-:Y:S01]  /*2ab0*/  @P0 F2FP.BF16.PACK_AB R191, RZ, R191 ;  /* 0x000000bfffbf023e */ /* 0x000fe200000010ff */
[----:B------:R-:W-:Y:S01]  /*2ac0*/  @P5 FMUL.FTZ R177, R199, R28 ;  /* 0x0000001cc7b15220 */ /* 0x000fe20000410000 */
[----:B------:R-:W-:Y:S01]  /*2ad0*/  @P4 PRMT R28, RZ, 0x5410, R11 ;  /* 0x00005410ff1c4816 */ /* 0x000fe2000000000b */
[----:B------:R-:W-:Y:S01]  /*2ae0*/  FMUL.FTZ R62, R62, c[0x0][0x1e8] ;  /* 0x00007a003e3e7a20 */ /* 0x000fe20000410000 */
[----:B------:R-:W-:-:S02]  /*2af0*/  @P0 PRMT R25, R30, 0x7610, R25 ;  /* 0x000076101e190816 */ /* 0x000fc40000000019 */
[----:B------:R-:W-:Y:S01]  /*2b00*/  @P0 PRMT R26, R173, 0x7610, R26 ;  /* 0x00007610ad1a0816 */ /* 0x000fe2000000001a */
[----:B------:R-:W-:Y:S01]  /*2b10*/  @P4 FMUL.FTZ R170, R53, R28 ;  /* 0x0000001c35aa4220 */ /* 0x000fe20000410000 */
[----:B------:R-:W-:Y:S01]  /*2b20*/  @P0 F2FP.BF16.PACK_AB R28, RZ, R37 ;  /* 0x00000025ff1c023e */ /* 0x000fe200000010ff */
[----:B------:R-:W-:Y:S01]  /*2b30*/  @P3 FMUL.FTZ R195, R62, R63 ;  /* 0x0000003f3ec33220 */ /* 0x000fe20000410000 */
[----:B------:R-:W-:Y:S02]  /*2b40*/  @P0 F2FP.BF16.PACK_AB R63, RZ, R41 ;  /* 0x00000029ff3f023e */ /* 0x000fe400000010ff */
[----:B------:R-:W-:Y:S02]  /*2b50*/  @P0 PRMT R27, R189, 0x7610, R27 ;  /* 0x00007610bd1b0816 */ /* 0x000fe4000000001b */
[----:B------:R-:W-:Y:S01]  /*2b60*/  F2FP.BF16.PACK_AB R37, R187, R40 ;  /* 0x00000028bb25723e */ /* 0x000fe200000010ff */
[----:B------:R-:W-:Y:S01]  /*2b70*/  @P0 IMAD.WIDE.U32 R40, R168, R176, c[0x0][0x258] ;  /* 0x00009600a8280625 */ /* 0x000fe200078e00b0 */
[----:B------:R-:W-:-:S02]  /*2b80*/  @P0 PRMT R24, R24, 0x5410, R28 ;  /* 0x0000541018180816 */ /* 0x000fc4000000001c */
[----:B------:R-:W-:Y:S01]  /*2b90*/  @P0 PRMT R25, R25, 0x5410, R63 ;  /* 0x0000541019190816 */ /* 0x000fe2000000003f */
[----:B------:R-:W-:Y:S01]  /*2ba0*/  IMAD.WIDE.U32 R28, R169, R176, c[0x0][0x170] ;  /* 0x00005c00a91c7625 */ /* 0x000fe200078e00b0 */
[----:B------:R-:W-:Y:S02]  /*2bb0*/  @P0 PRMT R26, R26, 0x5410, R175 ;  /* 0x000054101a1a0816 */ /* 0x000fe400000000af */
[----:B------:R-:W-:Y:S02]  /*2bc0*/  @P0 PRMT R27, R27, 0x5410, R191 ;  /* 0x000054101b1b0816 */ /* 0x000fe400000000bf */
[----:B------:R-:W-:Y:S02]  /*2bd0*/  F2FP.BF16.PACK_AB R39, R195, R170 ;  /* 0x000000aac327723e */ /* 0x000fe400000010ff */
[----:B------:R-:W-:Y:S01]  /*2be0*/  F2FP.BF16.PACK_AB R38, R177, R38 ;  /* 0x00000026b126723e */ /* 0x000fe200000010ff */
[----:B------:R0:W-:Y:S04]  /*2bf0*/  @P0 STG.E.128 [R40.64], R24 ;  /* 0x0000001828000986 */ /* 0x0001e8000c101d04 */
[----:B------:R1:W-:Y:S04]  /*2c00*/  STG.E.128 [R32.64], R36 ;  /* 0x0000002420007986 */ /* 0x0003e8000c101d04 */
[----:B------:R-:W2:Y:S01]  /*2c10*/  LDG.E.128 R28, [R28.64] ;  /* 0x000000041c1c7981 */ /* 0x000ea2000c1e1d00 */
[-CC-:B------:R-:W-:Y:S01]  /*2c20*/  FFMA.FTZ R170, R45, R203.reuse, R202.reuse ;  /* 0x000000cb2daa7223 */ /* 0x180fe200000100ca */
[----:B------:R-:W-:Y:S01]  /*2c30*/  MOV R168, RZ ;  /* 0x000000ff00a87202 */ /* 0x000fe20000000f00 */
[-C--:B------:R-:W-:Y:S01]  /*2c40*/  FFMA.FTZ R44, R44, R203.reuse, R202 ;  /* 0x000000cb2c2c7223 */ /* 0x080fe200000100ca */
[----:B------:R-:W-:Y:S01]  /*2c50*/  MOV R63, R2 ;  /* 0x00000002003f7202 */ /* 0x000fe20000000f00 */
[----:B------:R-:W-:Y:S01]  /*2c60*/  FADD.FTZ R170, R43, -R170 ;  /* 0x800000aa2baa7221 */ /* 0x000fe20000010000 */
[----:B------:R-:W-:Y:S01]  /*2c70*/  MOV R43, RZ ;  /* 0x000000ff002b7202 */ /* 0x000fe20000000f00 */
[----:B------:R-:W-:Y:S01]  /*2c80*/  FADD.FTZ R44, R47, -R44 ;  /* 0x8000002c2f2c7221 */ /* 0x000fe20000010000 */
[----:B------:R-:W-:Y:S01]  /*2c90*/  IADD3 R156, R156, c[0x0][0x160], RZ ;  /* 0x000058009c9c7a10 */ /* 0x000fe20007ffe0ff */
[----:B------:R-:W-:-:S02]  /*2ca0*/  FFMA.FTZ R49, R49, R203, R202 ;  /* 0x000000cb31317223 */ /* 0x000fc400000100ca */
[C---:B0-----:R-:W-:Y:S02]  /*2cb0*/  FMUL.FTZ R41, R167.reuse, R44 ;  /* 0x0000002ca7297220 */ /* 0x041fe40000410000 */
[----:B------:R-:W-:Y:S01]  /*2cc0*/  FADD.FTZ R46, R46, -R49 ;  /* 0x800000312e2e7221 */ /* 0x000fe20000010000 */
[----:B-1----:R-:W-:Y:S01]  /*2cd0*/  @P6 PRMT R32, RZ, 0x5410, R34 ;  /* 0x00005410ff206816 */ /* 0x002fe20000000022 */
[----:B------:R-:W-:Y:S01]  /*2ce0*/  FMUL.FTZ R37, R167, R170 ;  /* 0x000000aaa7257220 */ /* 0x000fe20000410000 */
[----:B------:R-:W-:Y:S01]  /*2cf0*/  HFMA2.MMA R33, -RZ, RZ, 0, 0 ;  /* 0x00000000ff217435 */ /* 0x000fe200000001ff */
[-C--:B------:R-:W-:Y:S01]  /*2d00*/  FFMA.FTZ R48, R48, R203.reuse, R202 ;  /* 0x000000cb30307223 */ /* 0x080fe200000100ca */
[----:B------:R-:W-:Y:S01]  /*2d10*/  @P5 PRMT R34, RZ, 0x7610, R34 ;  /* 0x00007610ff225816 */ /* 0x000fe20000000022 */
[----:B------:R-:W-:Y:S01]  /*2d20*/  @P6 FMUL.FTZ R168, R197, R32 ;  /* 0x00000020c5a86220 */ /* 0x000fe20000410000 */
[----:B------:R-:W-:Y:S01]  /*2d30*/  @P1 PRMT R32, RZ, 0x5410, R20 ;  /* 0x00005410ff201816 */ /* 0x000fe20000000014 */
[-C--:B------:R-:W-:Y:S01]  /*2d40*/  FFMA.FTZ R61, R61, R203.reuse, R202 ;  /* 0x000000cb3d3d7223 */ /* 0x080fe200000100ca */
[----:B------:R-:W-:Y:S01]  /*2d50*/  LOP3.LUT P6, RZ, R63, 0xff, RZ, 0xc0, !PT ;  /* 0x000000ff3fff7812 */ /* 0x000fe200078cc0ff */
[----:B------:R-:W-:Y:S01]  /*2d60*/  FMUL.FTZ R45, R167, R46 ;  /* 0x0000002ea72d7220 */ /* 0x000fe20000410000 */
[----:B------:R-:W-:Y:S01]  /*2d70*/  CS2R R38, SRZ ;  /* 0x0000000000267805 */ /* 0x000fe2000001ff00 */
[----:B------:R-:W-:Y:S01]  /*2d80*/  @P1 FADD.FTZ R37, R37, R32 ;  /* 0x0000002025251221 */ /* 0x000fe20000010000 */
[----:B------:R-:W-:Y:S01]  /*2d90*/  @P1 PRMT R32, RZ, 0x7610, R20 ;  /* 0x00007610ff201816 */ /* 0x000fe20000000014 */
[----:B------:R-:W-:Y:S01]  /*2da0*/  FADD.FTZ R48, R51, -R48 ;  /* 0x8000003033307221 */ /* 0x000fe20000010000 */
[----:B------:R-:W-:Y:S01]  /*2db0*/  SEL R170, RZ, 0x1, P2 ;  /* 0x00000001ffaa7807 */ /* 0x000fe20001000000 */
[----:B------:R-:W-:-:S02]  /*2dc0*/  FFMA.FTZ R57, R57, R203, R202 ;  /* 0x000000cb39397223 */ /* 0x000fc400000100ca */
[----:B------:R-:W-:Y:S01]  /*2dd0*/  @P1 FADD.FTZ R41, R41, R32 ;  /* 0x0000002029291221 */ /* 0x000fe20000010000 */
[----:B------:R-:W-:Y:S01]  /*2de0*/  @P1 PRMT R32, RZ, 0x5410, R21 ;  /* 0x00005410ff201816 */ /* 0x000fe20000000015 */
[----:B------:R-:W-:Y:S02]  /*2df0*/  FADD.FTZ R60, R60, -R61 ;  /* 0x8000003d3c3c7221 */ /* 0x000fe40000010000 */
[----:B------:R-:W-:Y:S02]  /*2e00*/  FFMA.FTZ R171, R171, R203, R202 ;  /* 0x000000cbabab7223 */ /* 0x000fe400000100ca */
[----:B------:R-:W-:Y:S01]  /*2e10*/  @P1 FADD.FTZ R45, R45, R32 ;  /* 0x000000202d2d1221 */ /* 0x000fe20000010000 */
[----:B------:R-:W-:Y:S01]  /*2e20*/  @P1 PRMT R32, RZ, 0x7610, R21 ;  /* 0x00007610ff201816 */ /* 0x000fe20000000015 */
[----:B------:R-:W-:Y:S02]  /*2e30*/  FMUL.FTZ R47, R167, R48 ;  /* 0x00000030a72f7220 */ /* 0x000fe40000410000 */
[----:B------:R-:W-:Y:S01]  /*2e40*/  @P5 FMUL.FTZ R33, R199, R34 ;  /* 0x00000022c7215220 */ /* 0x000fe20000410000 */
[----:B------:R-:W-:Y:S01]  /*2e50*/  @P1 PRMT R34, RZ, 0x5410, R23 ;  /* 0x00005410ff221816 */ /* 0x000fe20000000017 */
[----:B------:R-:W-:Y:S01]  /*2e60*/  FADD.FTZ R50, R50, -R57 ;  /* 0x8000003932327221 */ /* 0x000fe20000010000 */
[----:B------:R-:W-:Y:S01]  /*2e70*/  LOP3.LUT P5, RZ, R2, 0xff00, RZ, 0xc0, !PT ;  /* 0x0000ff0002ff7812 */ /* 0x000fe200078ac0ff */
[----:B------:R-:W-:-:S02]  /*2e80*/  FMUL.FTZ R57, R167, R60 ;  /* 0x0000003ca7397220 */ /* 0x000fc40000410000 */
[----:B------:R-:W-:Y:S02]  /*2e90*/  FFMA.FTZ R56, R56, R203, R202 ;  /* 0x000000cb38387223 */ /* 0x000fe400000100ca */
[----:B------:R-:W-:Y:S02]  /*2ea0*/  FADD.FTZ R58, R58, -R171 ;  /* 0x800000ab3a3a7221 */ /* 0x000fe40000010000 */
[----:B------:R-:W-:Y:S01]  /*2eb0*/  @P1 FADD.FTZ R47, R47, R32 ;  /* 0x000000202f2f1221 */ /* 0x000fe20000010000 */
[----:B------:R-:W-:Y:S01]  /*2ec0*/  @P1 PRMT R32, RZ, 0x5410, R22 ;  /* 0x00005410ff201816 */ /* 0x000fe20000000016 */
[----:B------:R-:W-:Y:S02]  /*2ed0*/  FMUL.FTZ R49, R167, R50 ;  /* 0x00000032a7317220 */ /* 0x000fe40000410000 */
        /* <DEDUP_REMOVED lines=8> */
[----:B------:R-:W-:Y:S01]  /*2f60*/  @P0 PRMT R27, R44, 0x7610, R27 ;  /* 0x000076102c1b0816 */ /* 0x000fe2000000001b */
[----:B------:R-:W-:Y:S01]  /*2f70*/  @P1 FADD.FTZ R59, R59, R34 ;  /* 0x000000223b3b1221 */ /* 0x000fe20000010000 */
[----:B------:R-:W-:Y:S01]  /*2f80*/  @P0 F2FP.BF16.PACK_AB R36, RZ, R49 ;  /* 0x00000031ff24023e */ /* 0x000fe200000010ff */
[-C--:B------:R-:W-:Y:S01]  /*2f90*/  FMUL.FTZ R34, R41, R42.reuse ;  /* 0x0000002a29227220 */ /* 0x080fe20000410000 */
[----:B------:R-:W-:Y:S01]  /*2fa0*/  @P0 F2FP.BF16.PACK_AB R41, RZ, R41 ;  /* 0x00000029ff29023e */ /* 0x000fe200000010ff */
[----:B------:R-:W-:Y:S01]  /*2fb0*/  @P1 FADD.FTZ R51, R51, R32 ;  /* 0x0000002033331221 */ /* 0x000fe20000010000 */
[----:B------:R-:W-:Y:S01]  /*2fc0*/  @P0 PRMT R26, R36, 0x7610, R26 ;  /* 0x00007610241a0816 */ /* 0x000fe2000000001a */
[----:B------:R-:W-:Y:S01]  /*2fd0*/  FMUL.FTZ R32, R37, R42 ;  /* 0x0000002a25207220 */ /* 0x000fe20000410000 */
[----:B------:R-:W-:Y:S01]  /*2fe0*/  @P0 F2FP.BF16.PACK_AB R37, RZ, R37 ;  /* 0x00000025ff25023e */ /* 0x000fe200000010ff */
[----:B------:R-:W-:Y:S01]  /*2ff0*/  FMUL.FTZ R63, R34, c[0x0][0x1e8] ;  /* 0x00007a00223f7a20 */ /* 0x000fe20000410000 */
[--C-:B------:R-:W-:Y:S01]  /*3000*/  @P5 PRMT R34, RZ, 0x7610, R4.reuse ;  /* 0x00007610ff225816 */ /* 0x100fe20000000004 */
[----:B------:R-:W-:Y:S01]  /*3010*/  FMUL.FTZ R61, R32, c[0x0][0x1e8] ;  /* 0x00007a00203d7a20 */ /* 0x000fe20000410000 */
[----:B------:R-:W-:Y:S01]  /*3020*/  @P6 PRMT R32, RZ, 0x5410, R4 ;  /* 0x00005410ff206816 */ /* 0x000fe20000000004 */
[----:B------:R-:W-:Y:S01]  /*3030*/  @P0 IMAD.WIDE.U32 R166, R166, R176, c[0x0][0x258] ;  /* 0x00009600a6a60625 */ /* 0x000fe200078e00b0 */
[----:B------:R-:W-:-:S02]  /*3040*/  @P0 F2FP.BF16.PACK_AB R40, RZ, R51 ;  /* 0x00000033ff28023e */ /* 0x000fc400000010ff */
[----:B------:R-:W-:Y:S01]  /*3050*/  @P0 PRMT R24, R37, 0x7610, R24 ;  /* 0x0000761025180816 */ /* 0x000fe20000000018 */
[----:B------:R-:W-:Y:S01]  /*3060*/  @P5 FMUL.FTZ R43, R63, R34 ;  /* 0x000000223f2b5220 */ /* 0x000fe20000410000 */
[--C-:B------:R-:W-:Y:S01]  /*3070*/  @P4 PRMT R34, RZ, 0x5410, R35.reuse ;  /* 0x00005410ff224816 */ /* 0x100fe20000000023 */
[----:B------:R-:W-:Y:S01]  /*3080*/  @P6 FMUL.FTZ R38, R61, R32 ;  /* 0x000000203d266220 */ /* 0x000fe20000410000 */
[----:B------:R-:W-:Y:S01]  /*3090*/  @P3 PRMT R35, RZ, 0x7610, R35 ;  /* 0x00007610ff233816 */ /* 0x000fe20000000023 */
[----:B------:R-:W-:Y:S01]  /*30a0*/  IMAD.MOV.U32 R32, RZ, RZ, RZ ;  /* 0x000000ffff207224 */ /* 0x000fe200078e00ff */
[----:B------:R-:W-:Y:S01]  /*30b0*/  @P0 PRMT R24, R24, 0x5410, R41 ;  /* 0x0000541018180816 */ /* 0x000fe20000000029 */
[----:B------:R-:W-:Y:S01]  /*30c0*/  @P4 FMUL.FTZ R32, R53, R34 ;  /* 0x0000002235204220 */ /* 0x000fe20000410000 */
[----:B------:R-:W-:Y:S01]  /*30d0*/  @P0 F2FP.BF16.PACK_AB R34, RZ, R45 ;  /* 0x0000002dff22023e */ /* 0x000fe200000010ff */
[----:B------:R-:W-:Y:S01]  /*30e0*/  @P3 FMUL.FTZ R39, R62, R35 ;  /* 0x000000233e273220 */ /* 0x000fe20000410000 */
[----:B------:R-:W-:Y:S01]  /*30f0*/  @P0 PRMT R26, R26, 0x5410, R40 ;  /* 0x000054101a1a0816 */ /* 0x000fe20000000028 */
[-C--:B------:R-:W-:Y:S01]  /*3100*/  FMUL.FTZ R45, R45, R42.reuse ;  /* 0x0000002a2d2d7220 */ /* 0x080fe20000410000 */
[----:B------:R-:W-:Y:S01]  /*3110*/  @P0 PRMT R25, R34, 0x7610, R25 ;  /* 0x0000761022190816 */ /* 0x000fe20000000019 */
[----:B------:R-:W-:Y:S01]  /*3120*/  CS2R R40, SRZ ;  /* 0x0000000000287805 */ /* 0x000fe2000001ff00 */
        /* <DEDUP_REMOVED lines=9> */
[----:B------:R-:W-:Y:S01]  /*31c0*/  FMUL.FTZ R49, R49, c[0x0][0x1e8] ;  /* 0x00007a0031317a20 */ /* 0x000fe20000410000 */
[C---:B------:R-:W-:Y:S01]  /*31d0*/  LOP3.LUT P3, RZ, R3.reuse, 0xff, RZ, 0xc0, !PT ;  /* 0x000000ff03ff7812 */ /* 0x040fe2000786c0ff */
[----:B------:R0:W-:Y:S01]  /*31e0*/  @P0 STG.E.128 [R166.64], R24 ;  /* 0x00000018a6000986 */ /* 0x0001e2000c101d04 */
[----:B------:R-:W-:Y:S01]  /*31f0*/  LOP3.LUT P1, RZ, R3, 0xff00, RZ, 0xc0, !PT ;  /* 0x0000ff0003ff7812 */ /* 0x000fe2000782c0ff */
[----:B------:R-:W-:Y:S01]  /*3200*/  FMUL.FTZ R51, R51, R42 ;  /* 0x0000002a33337220 */ /* 0x000fe20000410000 */
[----:B------:R-:W-:Y:S01]  /*3210*/  LOP3.LUT P0, RZ, R3, 0xff0000, RZ, 0xc0, !PT ;  /* 0x00ff000003ff7812 */ /* 0x000fe2000780c0ff */
[----:B------:R-:W-:Y:S01]  /*3220*/  HFMA2.MMA R47, -RZ, RZ, 0, 0 ;  /* 0x00000000ff2f7435 */ /* 0x000fe200000001ff */
[----:B------:R-:W-:Y:S01]  /*3230*/  MOV R45, RZ ;  /* 0x000000ff002d7202 */ /* 0x000fe20000000f00 */
[----:B------:R-:W-:-:S02]  /*3240*/  FMUL.FTZ R51, R51, c[0x0][0x1e8] ;  /* 0x00007a0033337a20 */ /* 0x000fc40000410000 */
[-C--:B------:R-:W-:Y:S02]  /*3250*/  FMUL.FTZ R57, R57, R42.reuse ;  /* 0x0000002a39397220 */ /* 0x080fe40000410000 */
[----:B------:R-:W-:Y:S02]  /*3260*/  FMUL.FTZ R42, R59, R42 ;  /* 0x0000002a3b2a7220 */ /* 0x000fe40000410000 */
[----:B------:R-:W-:Y:S02]  /*3270*/  FMUL.FTZ R50, R57, c[0x0][0x1e8] ;  /* 0x00007a0039327a20 */ /* 0x000fe40000410000 */
[----:B------:R-:W-:Y:S01]  /*3280*/  FMUL.FTZ R53, R42, c[0x0][0x1e8] ;  /* 0x00007a002a357a20 */ /* 0x000fe20000410000 */
[----:B------:R-:W-:Y:S01]  /*3290*/  HFMA2.MMA R42, -RZ, RZ, 0, 0 ;  /* 0x00000000ff2a7435 */ /* 0x000fe200000001ff */
[----:B------:R-:W-:Y:S02]  /*32a0*/  FADD.FTZ R76, R33, R76 ;  /* 0x0000004c214c7221 */ /* 0x000fe40000010000 */
[----:B------:R-:W-:Y:S01]  /*32b0*/  FADD.FTZ R73, R32, R73 ;  /* 0x0000004920497221 */ /* 0x000fe20000010000 */
[----:B------:R-:W-:Y:S01]  /*32c0*/  F2FP.BF16.PACK_AB R32, R43, R38 ;  /* 0x000000262b20723e */ /* 0x000fe200000010ff */
[----:B------:R-:W-:Y:S01]  /*32d0*/  FADD.FTZ R74, R39, R74 ;  /* 0x0000004a274a7221 */ /* 0x000fe20000010000 */
[----:B------:R-:W-:Y:S01]  /*32e0*/  MOV R43, RZ ;  /* 0x000000ff002b7202 */ /* 0x000fe20000000f00 */
[----:B------:R-:W-:-:S02]  /*32f0*/  FADD.FTZ R87, R188, R87 ;  /* 0x00000057bc577221 */ /* 0x000fc40000010000 */
[----:B------:R-:W-:Y:S02]  /*3300*/  FADD.FTZ R88, R193, R88 ;  /* 0x00000058c1587221 */ /* 0x000fe40000010000 */
[----:B------:R-:W-:Y:S02]  /*3310*/  FADD.FTZ R85, R194, R85 ;  /* 0x00000055c2557221 */ /* 0x000fe40000010000 */
[----:B------:R-:W-:Y:S02]  /*3320*/  FADD.FTZ R86, R55, R86 ;  /* 0x0000005637567221 */ /* 0x000fe40000010000 */
[----:B------:R-:W-:Y:S02]  /*3330*/  FADD.FTZ R83, R54, R83 ;  /* 0x0000005336537221 */ /* 0x000fe40000010000 */
[----:B------:R-:W-:Y:S02]  /*3340*/  FADD.FTZ R84, R179, R84 ;  /* 0x00000054b3547221 */ /* 0x000fe40000010000 */
[----:B------:R-:W-:-:S02]  /*3350*/  FADD.FTZ R81, R180, R81 ;  /* 0x00000051b4517221 */ /* 0x000fc40000010000 */
[----:B------:R-:W-:Y:S02]  /*3360*/  FADD.FTZ R82, R181, R82 ;  /* 0x00000052b5527221 */ /* 0x000fe40000010000 */
[----:B------:R-:W-:Y:S02]  /*3370*/  FADD.FTZ R79, R178, R79 ;  /* 0x0000004fb24f7221 */ /* 0x000fe40000010000 */
[----:B------:R-:W-:Y:S02]  /*3380*/  FADD.FTZ R80, R183, R80 ;  /* 0x00000050b7507221 */ /* 0x000fe40000010000 */
[----:B------:R-:W-:Y:S02]  /*3390*/  FADD.FTZ R77, R52, R77 ;  /* 0x0000004d344d7221 */ /* 0x000fe40000010000 */
[----:B------:R-:W-:Y:S02]  /*33a0*/  FADD.FTZ R78, R185, R78 ;  /* 0x0000004eb94e7221 */ /* 0x000fe40000010000 */
[----:B------:R-:W-:Y:S01]  /*33b0*/  FADD.FTZ R75, R168, R75 ;  /* 0x0000004ba84b7221 */ /* 0x000fe20000010000 */
[----:B--2---:R-:W-:-:S02]  /*33c0*/  @P6 PRMT R34, RZ, 0x5410, R28 ;  /* 0x00005410ff226816 */ /* 0x004fc4000000001c */
[----:B------:R-:W-:Y:S02]  /*33d0*/  @P5 PRMT R28, RZ, 0x7610, R28 ;  /* 0x00007610ff1c5816 */ /* 0x000fe4000000001c */
[----:B------:R-:W-:Y:S01]  /*33e0*/  @P0 PRMT R39, RZ, 0x5410, R31 ;  /* 0x00005410ff270816 */ /* 0x000fe2000000001f */
[----:B------:R-:W-:Y:S01]  /*33f0*/  @P6 FMUL.FTZ R40, R61, R34 ;  /* 0x000000223d286220 */ /* 0x000fe20000410000 */
[----:B------:R-:W-:Y:S01]  /*3400*/  LEA R36, P6, R169, c[0x0][0x248], 0x4 ;  /* 0x00009200a9247a11 */ /* 0x000fe200078c20ff */
[----:B------:R-:W-:Y:S01]  /*3410*/  @P5 FMUL.FTZ R41, R63, R28 ;  /* 0x0000001c3f295220 */ /* 0x000fe20000410000 */
[----:B------:R-:W-:Y:S01]  /*3420*/  LOP3.LUT P5, RZ, R2, 0xff0000, RZ, 0xc0, !PT ;  /* 0x00ff000002ff7812 */ /* 0x000fe200078ac0ff */
[----:B------:R-:W-:Y:S01]  /*3430*/  HFMA2.MMA R2, -RZ, RZ, 0, 0 ;  /* 0x00000000ff027435 */ /* 0x000fe200000001ff */
[----:B------:R-:W-:Y:S01]  /*3440*/  LEA.HI.X R37, R169, c[0x0][0x24c], RZ, 0x4, P6 ;  /* 0x00009300a9257a11 */ /* 0x000fe200030f24ff */
[----:B------:R-:W-:Y:S01]  /*3450*/  CS2R R34, SRZ ;  /* 0x0000000000227805 */ /* 0x000fe2000001ff00 */
[----:B------:R-:W-:Y:S01]  /*3460*/  LOP3.LUT P6, RZ, R3, 0xff000000, RZ, 0xc0, !PT ;  /* 0xff00000003ff7812 */ /* 0x000fe200078cc0ff */
[----:B------:R-:W-:Y:S01]  /*3470*/  @P0 FMUL.FTZ R42, R50, R39 ;  /* 0x00000027322a0220 */ /* 0x000fe20000410000 */
[----:B------:R-:W-:Y:S01]  /*3480*/  MOV R28, RZ ;  /* 0x000000ff001c7202 */ /* 0x000fe20000000f00 */
[----:B------:R-:W-:Y:S01]  /*3490*/  FADD.FTZ R71, R40, R71 ;  /* 0x0000004728477221 */ /* 0x000fe20000010000 */
[----:B------:R-:W-:Y:S01]  /*34a0*/  @P3 PRMT R38, RZ, 0x5410, R30 ;  /* 0x00005410ff263816 */ /* 0x000fe2000000001e */
[----:B------:R-:W-:Y:S01]  /*34b0*/  FADD.FTZ R72, R41, R72 ;  /* 0x0000004829487221 */ /* 0x000fe20000010000 */
[----:B------:R-:W-:Y:S01]  /*34c0*/  @P1 PRMT R30, RZ, 0x7610, R30 ;  /* 0x00007610ff1e1816 */ /* 0x000fe2000000001e */
[----:B------:R-:W-:-:S02]  /*34d0*/  FADD.FTZ R65, R42, R65 ;  /* 0x000000412a417221 */ /* 0x000fc40000010000 */
[----:B------:R-:W-:-:S04]  /*34e0*/  @P5 PRMT R3, RZ, 0x5410, R5 ;  /* 0x00005410ff035816 */ /* 0x000fc80000000005 */
[----:B------:R-:W-:Y:S01]  /*34f0*/  @P6 PRMT R44, RZ, 0x7610, R31 ;  /* 0x00007610ff2c6816 */ /* 0x000fe2000000001f */
[----:B------:R-:W-:Y:S01]  /*3500*/  @P5 FMUL.FTZ R2, R46, R3 ;  /* 0x000000032e025220 */ /* 0x000fe20000410000 */
[----:B------:R-:W-:Y:S02]  /*3510*/  @P4 PRMT R3, RZ, 0x7610, R5 ;  /* 0x00007610ff034816 */ /* 0x000fe40000000005 */
[----:B------:R-:W-:Y:S01]  /*3520*/  MOV R31, RZ ;  /* 0x000000ff001f7202 */ /* 0x000fe20000000f00 */
[----:B------:R-:W-:Y:S02]  /*3530*/  @P1 FMUL.FTZ R31, R51, R30 ;  /* 0x0000001e331f1220 */ /* 0x000fe40000410000 */
[----:B------:R-:W-:Y:S01]  /*3540*/  @P4 FMUL.FTZ R45, R48, R3 ;  /* 0x00000003302d4220 */ /* 0x000fe20000410000 */
[----:B------:R-:W-:Y:S01]  /*3550*/  @P3 PRMT R3, RZ, 0x5410, R6 ;  /* 0x00005410ff033816 */ /* 0x000fe20000000006 */
[----:B------:R-:W-:Y:S02]  /*3560*/  @P6 FMUL.FTZ R43, R53, R44 ;  /* 0x0000002c352b6220 */ /* 0x000fe40000410000 */
[----:B------:R-:W-:Y:S01]  /*3570*/  FADD.FTZ R68, R31, R68 ;  /* 0x000000441f447221 */ /* 0x000fe20000010000 */
[----:B------:R-:W-:Y:S01]  /*3580*/  F2FP.BF16.PACK_AB R33, R45, R2 ;  /* 0x000000022d21723e */ /* 0x000fe200000010ff */
[----:B------:R-:W-:Y:S01]  /*3590*/  @P3 FMUL.FTZ R34, R49, R3 ;  /* 0x0000000331223220 */ /* 0x000fe20000410000 */
[----:B------:R-:W-:Y:S01]  /*35a0*/  @P1 PRMT R3, RZ, 0x7610, R6 ;  /* 0x00007610ff031816 */ /* 0x000fe20000000006 */
[----:B------:R-:W-:Y:S01]  /*35b0*/  HFMA2.MMA R2, -RZ, RZ, 0, 0 ;  /* 0x00000000ff027435 */ /* 0x000fe200000001ff */
[----:B------:R-:W-:-:S03]  /*35c0*/  FADD.FTZ R66, R43, R66 ;  /* 0x000000422b427221 */ /* 0x000fc60000010000 */
[----:B------:R-:W-:Y:S01]  /*35d0*/  @P1 FMUL.FTZ R47, R51, R3 ;  /* 0x00000003332f1220 */ /* 0x000fe20000410000 */
[----:B------:R-:W-:-:S04]  /*35e0*/  @P0 PRMT R3, RZ, 0x5410, R7 ;  /* 0x00005410ff030816 */ /* 0x000fc80000000007 */
[----:B------:R-:W-:Y:S01]  /*35f0*/  F2FP.BF16.PACK_AB R34, R47, R34 ;  /* 0x000000222f22723e */ /* 0x000fe200000010ff */
[----:B------:R-:W-:Y:S01]  /*3600*/  @P0 FMUL.FTZ R35, R50, R3 ;  /* 0x0000000332230220 */ /* 0x000fe20000410000 */
[----:B------:R-:W-:Y:S02]  /*3610*/  @P6 PRMT R3, RZ, 0x7610, R7 ;  /* 0x00007610ff036816 */ /* 0x000fe40000000007 */
[----:B------:R-:W-:-:S03]  /*3620*/  ISETP.GE.AND P0, PT, R156, c[0x0][0x164], PT ;  /* 0x000059009c007a0c */ /* 0x000fc60003f06270 */
[----:B------:R-:W-:Y:S01]  /*3630*/  @P6 FMUL.FTZ R28, R53, R3 ;  /* 0x00000003351c6220 */ /* 0x000fe20000410000 */
[--C-:B------:R-:W-:Y:S02]  /*3640*/  @P5 PRMT R3, RZ, 0x5410, R29.reuse ;  /* 0x00005410ff035816 */ /* 0x100fe4000000001d */
[----:B------:R-:W-:Y:S02]  /*3650*/  @P4 PRMT R29, RZ, 0x7610, R29 ;  /* 0x00007610ff1d4816 */ /* 0x000fe4000000001d */
[----:B------:R-:W-:Y:S01]  /*3660*/  F2FP.BF16.PACK_AB R35, R28, R35 ;  /* 0x000000231c23723e */ /* 0x000fe200000010ff */
[----:B------:R-:W-:Y:S01]  /*3670*/  HFMA2.MMA R28, -RZ, RZ, 0, 0 ;  /* 0x00000000ff1c7435 */ /* 0x000fe200000001ff */
[----:B------:R-:W-:Y:S01]  /*3680*/  @P5 FMUL.FTZ R2, R46, R3 ;  /* 0x000000032e025220 */ /* 0x000fe20000410000 */
[----:B------:R-:W-:Y:S01]  /*3690*/  MOV R3, RZ ;  /* 0x000000ff00037202 */ /* 0x000fe20000000f00 */
[----:B------:R-:W-:Y:S01]  /*36a0*/  @P4 FMUL.FTZ R3, R48, R29 ;  /* 0x0000001d30034220 */ /* 0x000fe20000410000 */
[----:B------:R0:W-:Y:S01]  /*36b0*/  STG.E.128 [R36.64], R32 ;  /* 0x0000002024007986 */ /* 0x0001e2000c101d04 */
[----:B------:R-:W-:-:S02]  /*36c0*/  FADD.FTZ R69, R2, R69 ;  /* 0x0000004502457221 */ /* 0x000fc40000010000 */
[----:B------:R-:W-:Y:S02]  /*36d0*/  @P3 FMUL.FTZ R28, R49, R38 ;  /* 0x00000026311c3220 */ /* 0x000fe40000410000 */
[----:B------:R-:W-:Y:S02]  /*36e0*/  FADD.FTZ R70, R3, R70 ;  /* 0x0000004603467221 */ /* 0x000fe40000010000 */
[----:B------:R-:W-:Y:S01]  /*36f0*/  FADD.FTZ R67, R28, R67 ;  /* 0x000000431c437221 */ /* 0x000fe20000010000 */
[----:B0-----:R-:W-:Y:S01]  /*3700*/  @P0 CALL.REL.NOINC `(.L_x_703) ;  /* 0x0000001000000944 */ /* 0x001fe20003c00000 */
[----:B------:R-:W-:Y:S05]  /*3710*/  BRA `(.L_x_704) ;  /* 0xffffd05000007947 */ /* 0x000fea000383ffff */
.L_x_703:
[----:B------:R-:W-:Y:S01]  /*3720*/  MOV R18, R127 ;  /* 0x0000007f00127202 */ /* 0x000fe20000000f00 */
[----:B------:R-:W-:Y:S01]  /*3730*/  IMAD.MOV.U32 R22, RZ, RZ, R119 ;  /* 0x000000ffff167224 */ /* 0x000fe200078e0077 */
[----:B------:R-:W-:Y:S01]  /*3740*/  MOV R127, R118 ;  /* 0x00000076007f7202 */ /* 0x000fe20000000f00 */
[----:B------:R-:W-:Y:S01]  /*3750*/  IMAD.MOV.U32 R50, RZ, RZ, R77 ;  /* 0x000000ffff327224 */ /* 0x000fe200078e004d */
        /* <DEDUP_REMOVED lines=61> */
.L_x_700:
[----:B------:R-:W0:Y:S01]  /*3b30*/  S2UR UR6, SR_CTAID.X ;  /* 0x00000000000679c3 */ /* 0x000e220000002500 */
[----:B------:R-:W-:Y:S01]  /*3b40*/  HFMA2.MMA R35, -RZ, RZ, 0, 1.9073486328125e-06 ;  /* 0x00000020ff237435 */ /* 0x000fe200000001ff */
        /* <DEDUP_REMOVED lines=25> */
.L_x_701:
[----:B------:R-:W-:Y:S01]  /*3ce0*/  HFMA2.MMA R32, -RZ, RZ, 0, 9.5367431640625e-07 ;  /* 0x00000010ff207435 */ /* 0x000fe200000001ff */
[----:B------:R-:W-:-:S02]  /*3cf0*/  MOV R31, R33 ;  /* 0x00000021001f7202 */ /* 0x000fc40000000f00 */
[----:B------:R-:W-:Y:S02]  /*3d00*/  MOV R34, 0x1f ;  /* 0x0000001f00227802 */ /* 0x000fe40000000f00 */
[----:B------:R-:W-:Y:S02]  /*3d10*/  MOV R37, 0xffffffff ;  /* 0xffffffff00257802 */ /* 0x000fe40000000f00 */
[----:B------:R-:W-:Y:S02]  /*3d20*/  MOV R28, 0x3d40 ;  /* 0x00003d40001c7802 */ /* 0x000fe40000000f00 */
[----:B-----5:R-:W-:Y:S05]  /*3d30*/  CALL.REL.NOINC `($__internal_15_$__cuda_sm70_shflsync_down_p) ;  /* 0x0000046000007944 */ /* 0x020fea0003c00000 */
[----:B-1----:R-:W-:Y:S01]  /*3d40*/  MOV R30, R31 ;  /* 0x0000001f001e7202 */ /* 0x002fe20000000f00 */
[----:B0-----:R-:W-:Y:S05]  /*3d50*/  BRA `(.L_x_705) ;  /* 0xffffdaf000007947 */ /* 0x001fea000383ffff */
.L_x_702:
[----:B------:R-:W-:Y:S01]  /*3d60*/  HFMA2.MMA R32, -RZ, RZ, 0, 9.5367431640625e-07 ;  /* 0x00000010ff207435 */ /* 0x000fe200000001ff */
[----:B------:R-:W-:Y:S02]  /*3d70*/  MOV R31, R35 ;  /* 0x00000023001f7202 */ /* 0x000fe40000000f00 */
[----:B------:R-:W-:Y:S02]  /*3d80*/  MOV R34, 0x1f ;  /* 0x0000001f00227802 */ /* 0x000fe40000000f00 */
[----:B------:R-:W-:-:S02]  /*3d90*/  MOV R37, 0xffffffff ;  /* 0xffffffff00257802 */ /* 0x000fc40000000f00 */
[----:B------:R-:W-:Y:S02]  /*3da0*/  MOV R28, 0x3dc0 ;  /* 0x00003dc0001c7802 */ /* 0x000fe40000000f00 */
[----:B01---5:R-:W-:Y:S05]  /*3db0*/  CALL.REL.NOINC `($__internal_15_$__cuda_sm70_shflsync_down_p) ;  /* 0x000003e000007944 */ /* 0x023fea0003c00000 */
[----:B------:R-:W-:Y:S01]  /*3dc0*/  FADD.FTZ R33, R33, R30 ;  /* 0x0000001e21217221 */ /* 0x000fe20000010000 */
[----:B0-----:R-:W-:Y:S01]  /*3dd0*/  HFMA2.MMA R32, -RZ, RZ, 0, 4.76837158203125e-07 ;  /* 0x00000008ff207435 */ /* 0x001fe200000001ff */
[----:B-1----:R-:W-:Y:S01]  /*3de0*/  FADD.FTZ R36, R35, R31 ;  /* 0x0000001f23247221 */ /* 0x002fe20000010000 */
[----:B------:R-:W-:Y:S02]  /*3df0*/  MOV R34, 0x1f ;  /* 0x0000001f00227802 */ /* 0x000fe40000000f00 */
[----:B------:R-:W-:Y:S02]  /*3e00*/  MOV R37, 0xffffffff ;  /* 0xffffffff00257802 */ /* 0x000fe40000000f00 */
[----:B------:R-:W-:Y:S02]  /*3e10*/  MOV R31, R33 ;  /* 0x00000021001f7202 */ /* 0x000fe40000000f00 */
[----:B------:R-:W-:Y:S02]  /*3e20*/  MOV R28, 0x3e40 ;  /* 0x00003e40001c7802 */ /* 0x000fe40000000f00 */
[----:B------:R-:W-:Y:S05]  /*3e30*/  CALL.REL.NOINC `($__internal_15_$__cuda_sm70_shflsync_down_p) ;  /* 0x0000036000007944 */ /* 0x000fea0003c00000 */
[----:B0-----:R-:W-:Y:S01]  /*3e40*/  HFMA2.MMA R32, -RZ, RZ, 0, 4.76837158203125e-07 ;  /* 0x00000008ff207435 */ /* 0x001fe200000001ff */
[----:B-1----:R-:W-:Y:S01]  /*3e50*/  MOV R30, R31 ;  /* 0x0000001f001e7202 */ /* 0x002fe20000000f00 */
[----:B------:R-:W-:Y:S01]  /*3e60*/  IMAD.MOV.U32 R34, RZ, RZ, 0x1f ;  /* 0x0000001fff227424 */ /* 0x000fe200078e00ff */
[----:B------:R-:W-:-:S02]  /*3e70*/  MOV R31, R36 ;  /* 0x00000024001f7202 */ /* 0x000fc40000000f00 */
[----:B------:R-:W-:Y:S02]  /*3e80*/  MOV R37, 0xffffffff ;  /* 0xffffffff00257802 */ /* 0x000fe40000000f00 */
[----:B------:R-:W-:Y:S02]  /*3e90*/  MOV R28, 0x3eb0 ;  /* 0x00003eb0001c7802 */ /* 0x000fe40000000f00 */
[----:B------:R-:W-:Y:S05]  /*3ea0*/  CALL.REL.NOINC `($__internal_15_$__cuda_sm70_shflsync_down_p) ;  /* 0x000002f000007944 */ /* 0x000fea0003c00000 */
[----:B------:R-:W-:Y:S01]  /*3eb0*/  FADD.FTZ R33, R30, R33 ;  /* 0x000000211e217221 */ /* 0x000fe20000010000 */
[----:B0-----:R-:W-:Y:S01]  /*3ec0*/  HFMA2.MMA R32, -RZ, RZ, 0, 2.384185791015625e-07 ;  /* 0x00000004ff207435 */ /* 0x001fe200000001ff */
[----:B-1----:R-:W-:Y:S01]  /*3ed0*/  FADD.FTZ R36, R36, R31 ;  /* 0x0000001f24247221 */ /* 0x002fe20000010000 */
[----:B------:R-:W-:Y:S02]  /*3ee0*/  MOV R34, 0x1f ;  /* 0x0000001f00227802 */ /* 0x000fe40000000f00 */
[----:B------:R-:W-:Y:S02]  /*3ef0*/  MOV R37, 0xffffffff ;  /* 0xffffffff00257802 */ /* 0x000fe40000000f00 */
[----:B------:R-:W-:Y:S02]  /*3f00*/  MOV R31, R33 ;  /* 0x00000021001f7202 */ /* 0x000fe40000000f00 */
[----:B------:R-:W-:-:S02]  /*3f10*/  MOV R28, 0x3f30 ;  /* 0x00003f30001c7802 */ /* 0x000fc40000000f00 */
[----:B------:R-:W-:Y:S05]  /*3f20*/  CALL.REL.NOINC `($__internal_15_$__cuda_sm70_shflsync_down_p) ;  /* 0x0000027000007944 */ /* 0x000fea0003c00000 */
[----:B0-----:R-:W-:Y:S01]  /*3f30*/  HFMA2.MMA R32, -RZ, RZ, 0, 2.384185791015625e-07 ;  /* 0x00000004ff207435 */ /* 0x001fe200000001ff */
[----:B-1----:R-:W-:-:S02]  /*3f40*/  MOV R30, R31 ;  /* 0x0000001f001e7202 */ /* 0x002fc40000000f00 */
[----:B------:R-:W-:Y:S02]  /*3f50*/  MOV R31, R36 ;  /* 0x00000024001f7202 */ /* 0x000fe40000000f00 */
[----:B------:R-:W-:Y:S02]  /*3f60*/  MOV R34, 0x1f ;  /* 0x0000001f00227802 */ /* 0x000fe40000000f00 */
[----:B------:R-:W-:Y:S02]  /*3f70*/  MOV R37, 0xffffffff ;  /* 0xffffffff00257802 */ /* 0x000fe40000000f00 */
[----:B------:R-:W-:Y:S02]  /*3f80*/  MOV R28, 0x3fa0 ;  /* 0x00003fa0001c7802 */ /* 0x000fe40000000f00 */
[----:B------:R-:W-:Y:S05]  /*3f90*/  CALL.REL.NOINC `($__internal_15_$__cuda_sm70_shflsync_down_p) ;  /* 0x0000020000007944 */ /* 0x000fea0003c00000 */
[----:B------:R-:W-:Y:S01]  /*3fa0*/  FADD.FTZ R33, R30, R33 ;  /* 0x000000211e217221 */ /* 0x000fe20000010000 */
[----:B0-----:R-:W-:Y:S01]  /*3fb0*/  HFMA2.MMA R32, -RZ, RZ, 0, 1.1920928955078125e-07 ;  /* 0x00000002ff207435 */ /* 0x001fe200000001ff */
[----:B-1----:R-:W-:Y:S01]  /*3fc0*/  FADD.FTZ R36, R36, R31 ;  /* 0x0000001f24247221 */ /* 0x002fe20000010000 */
[----:B------:R-:W-:Y:S02]  /*3fd0*/  MOV R34, 0x1f ;  /* 0x0000001f00227802 */ /* 0x000fe40000000f00 */
[----:B------:R-:W-:-:S02]  /*3fe0*/  MOV R37, 0xffffffff ;  /* 0xffffffff00257802 */ /* 0x000fc40000000f00 */
[----:B------:R-:W-:Y:S02]  /*3ff0*/  MOV R31, R33 ;  /* 0x00000021001f7202 */ /* 0x000fe40000000f00 */
[----:B------:R-:W-:Y:S02]  /*4000*/  MOV R28, 0x4020 ;  /* 0x00004020001c7802 */ /* 0x000fe40000000f00 */
[----:B------:R-:W-:Y:S05]  /*4010*/  CALL.REL.NOINC `($__internal_15_$__cuda_sm70_shflsync_down_p) ;  /* 0x0000018000007944 */ /* 0x000fea0003c00000 */
[----:B0-----:R-:W-:Y:S01]  /*4020*/  HFMA2.MMA R32, -RZ, RZ, 0, 1.1920928955078125e-07 ;  /* 0x00000002ff207435 */ /* 0x001fe200000001ff */
[----:B-1----:R-:W-:Y:S02]  /*4030*/  MOV R30, R31 ;  /* 0x0000001f001e7202 */ /* 0x002fe40000000f00 */
[----:B------:R-:W-:Y:S02]  /*4040*/  MOV R31, R36 ;  /* 0x00000024001f7202 */ /* 0x000fe40000000f00 */
[----:B------:R-:W-:Y:S02]  /*4050*/  MOV R34, 0x1f ;  /* 0x0000001f00227802 */ /* 0x000fe40000000f00 */
[----:B------:R-:W-:Y:S02]  /*4060*/  MOV R37, 0xffffffff ;  /* 0xffffffff00257802 */ /* 0x000fe40000000f00 */
[----:B------:R-:W-:-:S02]  /*4070*/  MOV R28, 0x4090 ;  /* 0x00004090001c7802 */ /* 0x000fc40000000f00 */
[----:B------:R-:W-:Y:S05]  /*4080*/  CALL.REL.NOINC `($__internal_15_$__cuda_sm70_shflsync_down_p) ;  /* 0x0000011000007944 */ /* 0x000fea0003c00000 */
[----:B------:R-:W-:Y:S01]  /*4090*/  FADD.FTZ R33, R30, R33 ;  /* 0x000000211e217221 */ /* 0x000fe20000010000 */
[----:B0-----:R-:W-:Y:S01]  /*40a0*/  HFMA2.MMA R32, -RZ, RZ, 0, 5.9604644775390625e-08 ;  /* 0x00000001ff207435 */ /* 0x001fe200000001ff */
[----:B-1----:R-:W-:Y:S01]  /*40b0*/  FADD.FTZ R35, R36, R31 ;  /* 0x0000001f24237221 */ /* 0x002fe20000010000 */
[----:B------:R-:W-:-:S02]  /*40c0*/  MOV R34, 0x1f ;  /* 0x0000001f00227802 */ /* 0x000fc40000000f00 */
[----:B------:R-:W-:Y:S02]  /*40d0*/  MOV R37, 0xffffffff ;  /* 0xffffffff00257802 */ /* 0x000fe40000000f00 */
[----:B------:R-:W-:Y:S02]  /*40e0*/  MOV R31, R33 ;  /* 0x00000021001f7202 */ /* 0x000fe40000000f00 */
[----:B------:R-:W-:Y:S02]  /*40f0*/  MOV R28, 0x4110 ;  /* 0x00004110001c7802 */ /* 0x000fe40000000f00 */
[----:B------:R-:W-:Y:S05]  /*4100*/  CALL.REL.NOINC `($__internal_15_$__cuda_sm70_shflsync_down_p) ;  /* 0x0000009000007944 */ /* 0x000fea0003c00000 */
[----:B0-----:R-:W-:Y:S01]  /*4110*/  HFMA2.MMA R32, -RZ, RZ, 0, 5.9604644775390625e-08 ;  /* 0x00000001ff207435 */ /* 0x001fe200000001ff */
[----:B-1----:R-:W-:Y:S02]  /*4120*/  MOV R40, R31 ;  /* 0x0000001f00287202 */ /* 0x002fe40000000f00 */
[----:B------:R-:W-:Y:S02]  /*4130*/  MOV R31, R35 ;  /* 0x00000023001f7202 */ /* 0x000fe40000000f00 */
[----:B------:R-:W-:Y:S02]  /*4140*/  MOV R34, 0x1f ;  /* 0x0000001f00227802 */ /* 0x000fe40000000f00 */
[----:B------:R-:W-:-:S02]  /*4150*/  MOV R37, 0xffffffff ;  /* 0xffffffff00257802 */ /* 0x000fc40000000f00 */
[----:B------:R-:W-:Y:S02]  /*4160*/  MOV R28, 0x4180 ;  /* 0x00004180001c7802 */ /* 0x000fe40000000f00 */
[----:B------:R-:W-:Y:S05]  /*4170*/  CALL.REL.NOINC `($__internal_15_$__cuda_sm70_shflsync_down_p) ;  /* 0x0000002000007944 */ /* 0x000fea0003c00000 */
[----:B-1----:R-:W-:Y:S01]  /*4180*/  MOV R28, R31 ;  /* 0x0000001f001c7202 */ /* 0x002fe20000000f00 */
[----:B0-----:R-:W-:Y:S05]  /*4190*/  BRA `(.L_x_706) ;  /* 0xffffd7d000007947 */ /* 0x001fea000383ffff */
        .weak           $__internal_15_$__cuda_sm70_shflsync_down_p
        .type           $__internal_15_$__cuda_sm70_shflsync_down_p,@function
        .size           $__internal_15_$__cuda_sm70_shflsync_down_p,(.L_x_9269 - $__internal_15_$__cuda_sm70_shflsync_down_p)
$__internal_15_$__cuda_sm70_shflsync_down_p:
[----:B------:R-:W-:Y:S01]  /*41a0*/  HFMA2.MMA R29, -RZ, RZ, 0, 0 ;  /* 0x00000000ff1d7435 */ /* 0x000fe200000001ff */
[----:B------:R-:W-:Y:S04]  /*41b0*/  WARPSYNC R37 ;  /* 0x0000002500007348 */ /* 0x000fe80003800000 */
[----:B------:R0:W1:Y:S01]  /*41c0*/  SHFL.DOWN PT, R31, R31, R32, R34 ;  /* 0x080000201f1f7389 */ /* 0x00006200000e0022 */
[----:B------:R-:W-:Y:S05]  /*41d0*/  RET.REL.NODEC R28 `(_ZN10layer_norm13ln_bwd_kernelINS_13Kernel_traitsI13__nv_bfloat16S2_S2_S2_fjLj3072ELj1ELj1ELj4ELj16ENS_18Kernel_traits_baseILj3072ES2_S2_S2_S2_fjLj128EEEEELb1ELb1ELb0ELb1EEEvNS_9BwdParamsE) ;  /* 0xffffbe201c007950 */ /* 0x000fea0003c3ffff */
.L_x_707:
        /* <DEDUP_REMOVED lines=10> */
.L_x_9269:


//--------------------- .text._ZN10layer_norm22ln_bwd_finalize_kernelINS_22Kernel_traits_finalizeILj3072E13__nv_bfloat16S2_S2_S2_fjLb1ELj1024ELj4ENS_18Kernel_traits_baseILj3072ES2_S2_S2_S2_fjLj1024EEEEELb1ELb0EEEvNS_9BwdParamsE --------------------------
	.section	.text._ZN10layer_norm22ln_bwd_finalize_kernelINS_22Kernel_traits_finalizeILj3072E13__nv_bfloat16S2_S2_S2_fjLb1ELj1024ELj4ENS_18Kernel_traits_baseILj3072ES2_S2_S2_S2_fjLj1024EEEEELb1ELb0EEEvNS_9BwdParamsE,"ax",@progbits
	.sectioninfo	@"SHI_REGISTERS=32"
	.align	128
        .global         _ZN10layer_norm22ln_bwd_finalize_kernelINS_22Kernel_traits_finalizeILj3072E13__nv_bfloat16S2_S2_S2_fjLb1ELj1024ELj4ENS_18Kernel_traits_baseILj3072ES2_S2_S2_S2_fjLj1024EEEEELb1ELb0EEEvNS_9BwdParamsE
        .type           _ZN10layer_norm22ln_bwd_finalize_kernelINS_22Kernel_traits_finalizeILj3072E13__nv_bfloat16S2_S2_S2_fjLb1ELj1024ELj4ENS_18Kernel_traits_baseILj3072ES2_S2_S2_S2_fjLj1024EEEEELb1ELb0EEEvNS_9BwdParamsE,@function
        .size           _ZN10layer_norm22ln_bwd_finalize_kernelINS_22Kernel_traits_finalizeILj3072E13__nv_bfloat16S2_S2_S2_fjLb1ELj1024ELj4ENS_18Kernel_traits_baseILj3072ES2_S2_S2_S2_fjLj1024EEEEELb1ELb0EEEvNS_9BwdParamsE,(.L_x_9270 - _ZN10layer_norm22ln_bwd_finalize_kernelINS_22Kernel_traits_finalizeILj3072E13__nv_bfloat16S2_S2_S2_fjLb1ELj1024ELj4ENS_18Kernel_traits_baseILj3072ES2_S2_S2_S2_fjLj1024EEEEELb1ELb0EEEvNS_9BwdParamsE)
        .other          _ZN10layer_norm22ln_bwd_finalize_kernelINS_22Kernel_traits_finalizeILj3072E13__nv_bfloat16S2_S2_S2_fjLb1ELj1024ELj4ENS_18Kernel_traits_baseILj3072ES2_S2_S2_S2_fjLj1024EEEEELb1ELb0EEEvNS_9BwdParamsE,@"STO_CUDA_ENTRY STV_DEFAULT"
_ZN10layer_norm22ln_bwd_finalize_kernelINS_22Kernel_traits_finalizeILj3072E13__nv_bfloat16S2_S2_S2_fjLb1ELj1024ELj4ENS_18Kernel_traits_baseILj3072ES2_S2_S2_S2_fjLj1024EEEEELb1ELb0EEEvNS_9BwdParamsE:
.text._ZN10layer_norm22ln_bwd_finalize_kernelINS_22Kernel_traits_finalizeILj3072E13__nv_bfloat16S2_S2_S2_fjLb1ELj1024ELj4ENS_18Kernel_traits_baseILj3072ES2_S2_S2_S2_fjLj1024EEEEELb1ELb0EEEvNS_9BwdParamsE:
[----:B------:R-:W-:Y:S02]  /*0000*/  MOV R1, c[0x0][0x28] ;  /* 0x00000a0000017a02 */ /* 0x000fe40000000f00 */
[----:B------:R-:W0:Y:S04]  /*0010*/  S2R R0, SR_TID.X ;  /* 0x0000000000007919 */ /* 0x000e280000002100 */
[----:B------:R-:W1:Y:S01]  /*0020*/  S2R R5, SR_CTAID.X ;  /* 0x0000000000057919 */ /* 0x000e620000002500 */
[----:B0-----:R-:W-:Y:S02]  /*0030*/  LOP3.LUT R2, R0, 0x1f, RZ, 0xc0, !PT ;  /* 0x0000001f00027812 */ /* 0x001fe400078ec0ff */
[----:B-1----:R-:W-:-:S04]  /*0040*/  SHF.L.U32 R3, R5, 0x5, RZ ;  /* 0x0000000505037819 */ /* 0x002fc800000006ff */
[----:B------:R-:W-:-:S04]  /*0050*/  LOP3.LUT R4, R3, 0xffffffe0, R2, 0xe2, !PT ;  /* 0xffffffe003047812 */ /* 0x000fc800078ee202 */
[----:B------:R-:W-:-:S13]  /*0060*/  ISETP.GT.U32.AND P0, PT, R4, 0xbff, PT ;  /* 0x00000bff0400780c */ /* 0x000fda0003f04070 */
[----:B------:R-:W-:Y:S05]  /*0070*/  @P0 EXIT ;  /* 0x000000000000094d */ /* 0x000fea0003800000 */
[--C-:B------:R-:W-:Y:S01]  /*0080*/  SHF.R.U32.HI R3, RZ, 0x5, R0.reuse ;  /* 0x00000005ff037819 */ /* 0x100fe20000011600 */
[----:B------:R-:W-:Y:S01]  /*0090*/  IMAD.SHL.U32 R5, R5, 0x10, RZ ;  /* 0x0000001005057824 */ /* 0x000fe200078e00ff */
[----:B------:R-:W-:Y:S01]  /*00a0*/  LOP3.LUT R6, R0, 0x3fffffe0, RZ, 0xc0, !PT ;  /* 0x3fffffe000067812 */ /* 0x000fe200078ec0ff */
[----:B------:R-:W-:Y:S01]  /*00b0*/  ULDC.64 UR4, c[0x0][0x118] ;  /* 0x0000460000047ab9 */ /* 0x000fe20000000a00 */
[C---:B------:R-:W-:Y:S02]  /*00c0*/  LOP3.LUT R7, R3.reuse, 0x1f, R0, 0x78, !PT ;  /* 0x0000001f03077812 */ /* 0x040fe400078e7800 */
[----:B------:R-:W-:Y:S02]  /*00d0*/  ISETP.NE.AND P0, PT, R3, 0x1f, PT ;  /* 0x0000001f0300780c */ /* 0x000fe40003f05270 */
[----:B------:R-:W-:Y:S02]  /*00e0*/  LOP3.LUT R5, R5, 0x7ffffff0, RZ, 0xc0, !PT ;  /* 0x7ffffff005057812 */ /* 0x000fe400078ec0ff */
[----:B------:R-:W-:Y:S01]  /*00f0*/  IADD3 R6, R6, R7, RZ ;  /* 0x0000000706067210 */ /* 0x000fe20007ffe0ff */
[C---:B------:R-:W-:Y:S01]  /*0100*/  IMAD R7, R2.reuse, 0x20, R7 ;  /* 0x0000002002077824 */ /* 0x040fe200078e0207 */
[----:B------:R-:W-:-:S02]  /*0110*/  ISETP.GT.U32.OR P0, PT, R2, 0xf, P0 ;  /* 0x0000000f0200780c */ /* 0x000fc40000704470 */
[----:B------:R-:W-:Y:S02]  /*0120*/  IADD3 R5, R2, R5, RZ ;  /* 0x0000000502057210 */ /* 0x000fe40007ffe0ff */
.L_x_721:
[----:B------:R-:W-:Y:S01]  /*0130*/  ISETP.GE.U32.AND P1, PT, R3, c[0x0][0x160], PT ;  /* 0x0000580003007a0c */ /* 0x000fe20003f26070 */
[----:B------:R-:W-:Y:S01]  /*0140*/  BSSY B0, `(.L_x_708) ;  /* 0x000007d000007945 */ /* 0x000fe20003800000 */
[----:B------:R-:W-:Y:S01]  /*0150*/  HFMA2.MMA R27, -RZ, RZ, 0, 0 ;  /* 0x00000000ff1b7435 */ /* 0x000fe200000001ff */
[----:B------:R-:W-:Y:S01]  /*0160*/  MOV R23, RZ ;  /* 0x000000ff00177202 */ /* 0x000fe20000000f00 */
[----:B------:R-:W-:Y:S01]  /*0170*/  IMAD.MOV.U32 R8, RZ, RZ, RZ ;  /* 0x000000ffff087224 */ /* 0x000fe200078e00ff */
[----:B------:R-:W-:-:S13]  /*0180*/  ISETP.GE.U32.OR P1, PT, R4, c[0x0][0x168], P1 ;  /* 0x00005a0004007a0c */ /* 0x000fda0000f26470 */
[----:B------:R-:W-:Y:S05]  /*0190*/  @P1 BRA `(.L_x_709) ;  /* 0x0000077000001947 */ /* 0x000fea0003800000 */
[----:B------:R-:W-:Y:S02]  /*01a0*/  ISETP.GE.U32.AND P2, PT, R3, c[0x0][0x160], PT ;  /* 0x0000580003007a0c */ /* 0x000fe40003f46070 */
[----:B------:R-:W-:-:S11]  /*01b0*/  MOV R25, R3 ;  /* 0x0000000300197202 */ /* 0x000fd60000000f00 */
[----:B------:R-:W-:Y:S01]  /*01c0*/  @P2 MOV R15, 0x4 ;  /* 0x00000004000f2802 */ /* 0x000fe20000000f00 */
[----:B------:R-:W-:-:S04]  /*01d0*/  @P2 IMAD R14, R25, c[0x0][0x168], R4 ;  /* 0x00005a00190e2a24 */ /* 0x000fc800078e0204 */
[----:B------:R-:W-:-:S04]  /*01e0*/  @P2 IMAD.WIDE.U32 R10, R14, R15, c[0x0][0x220] ;  /* 0x000088000e0a2625 */ /* 0x000fc800078e000f */
[CC--:B------:R-:W-:Y:S02]  /*01f0*/  @P2 IMAD.WIDE.U32 R12, R14.reuse, R15.reuse, c[0x0][0x228] ;  /* 0x00008a000e0c2625 */ /* 0x0c0fe400078e000f */
[----:B------:R-:W2:Y:S02]  /*0200*/  @P2 LDG.E R11, [R10.64] ;  /* 0x000000040a0b2981 */ /* 0x000ea4000c1e1900 */
[----:B------:R-:W-:Y:S02]  /*0210*/  @P2 IMAD.WIDE.U32 R14, R14, R15, c[0x0][0x240] ;  /* 0x000090000e0e2625 */ /* 0x000fe400078e000f */
[----:B------:R-:W3:Y:S04]  /*0220*/  @P2 LDG.E R12, [R12.64] ;  /* 0x000000040c0c2981 */ /* 0x000ee8000c1e1900 */
[----:B------:R-:W4:Y:S01]  /*0230*/  @P2 LDG.E R14, [R14.64] ;  /* 0x000000040e0e2981 */ /* 0x000f22000c1e1900 */
[----:B------:R-:W-:-:S04]  /*0240*/  @P2 IADD3 R25, R25, 0x20, RZ ;  /* 0x0000002019192810 */ /* 0x000fc80007ffe0ff */
[C---:B------:R-:W-:Y:S02]  /*0250*/  ISETP.GE.U32.AND P1, PT, R25.reuse, c[0x0][0x160], PT ;  /* 0x0000580019007a0c */ /* 0x040fe40003f26070 */
[----:B------:R-:W-:-:S04]  /*0260*/  IADD3 R8, -R25, c[0x0][0x160], RZ ;  /* 0x0000580019087a10 */ /* 0x000fc80007ffe1ff */
[----:B------:R-:W-:Y:S01]  /*0270*/  ISETP.LE.U32.OR P1, PT, R8, 0x60, P1 ;  /* 0x000000600800780c */ /* 0x000fe20000f23470 */
[----:B------:R-:W-:Y:S01]  /*0280*/  IMAD.MOV.U32 R8, RZ, RZ, RZ ;  /* 0x000000ffff087224 */ /* 0x000fe200078e00ff */
[----:B------:R-:W-:Y:S02]  /*0290*/  MOV R23, RZ ;  /* 0x000000ff00177202 */ /* 0x000fe40000000f00 */
[----:B------:R-:W-:Y:S01]  /*02a0*/  MOV R27, RZ ;  /* 0x000000ff001b7202 */ /* 0x000fe20000000f00 */
[----:B------:R-:W-:Y:S01]  /*02b0*/  BSSY B1, `(.L_x_710) ;  /* 0x0000038000017945 */ /* 0x000fe20003800000 */
[----:B--2---:R-:W-:Y:S02]  /*02c0*/  @P2 FADD.FTZ R8, R8, R11 ;  /* 0x0000000b08082221 */ /* 0x004fe40000010000 */
[----:B---3--:R-:W-:Y:S02]  /*02d0*/  @P2 FADD.FTZ R23, R23, R12 ;  /* 0x0000000c17172221 */ /* 0x008fe40000010000 */
[----:B----4-:R-:W-:Y:S01]  /*02e0*/  @P2 FADD.FTZ R27, R27, R14 ;  /* 0x0000000e1b1b2221 */ /* 0x010fe20000010000 */
[----:B------:R-:W-:-:S02]  /*02f0*/  PLOP3.LUT P2, PT, P2, PT, PT, 0x8, 0x0 ;  /* 0x000000000000781c */ /* 0x000fc4000174e170 */
[----:B------:R-:W-:Y:S06]  /*0300*/  @P1 BRA `(.L_x_711) ;  /* 0x0000032000001947 */ /* 0x000fec0003800000 */
[----:B------:R-:W-:Y:S01]  /*0310*/  IMAD.MOV.U32 R9, RZ, RZ, c[0x0][0x160] ;  /* 0x00005800ff097624 */ /* 0x000fe200078e00ff */
[----:B------:R-:W-:-:S04]  /*0320*/  PLOP3.LUT P2, PT, PT, PT, PT, 0x8, 0x0 ;  /* 0x000000000000781c */ /* 0x000fc80003f4e170 */
[----:B------:R-:W-:Y:S02]  /*0330*/  IADD3 R9, R9, -0x60, RZ ;  /* 0xffffffa009097810 */ /* 0x000fe40007ffe0ff */
.L_x_712:
[----:B------:R-:W-:Y:S01]  /*0340*/  HFMA2.MMA R11, -RZ, RZ, 0, 2.384185791015625e-07 ;  /* 0x00000004ff0b7435 */ /* 0x000fe200000001ff */
[C---:B------:R-:W-:Y:S01]  /*0350*/  IADD3 R13, R25.reuse, 0x20, RZ ;  /* 0x00000020190d7810 */ /* 0x040fe20007ffe0ff */
[C---:B------:R-:W-:Y:S01]  /*0360*/  IMAD R14, R25.reuse, c[0x0][0x168], R4 ;  /* 0x00005a00190e7a24 */ /* 0x040fe200078e0204 */
[----:B------:R-:W-:-:S03]  /*0370*/  IADD3 R21, R25, 0x40, RZ ;  /* 0x0000004019157810 */ /* 0x000fc60007ffe0ff */
[----:B------:R-:W-:-:S04]  /*0380*/  IMAD R28, R13, c[0x0][0x168], R4 ;  /* 0x00005a000d1c7a24 */ /* 0x000fc800078e0204 */
[----:B------:R-:W-:-:S04]  /*0390*/  IMAD.WIDE.U32 R12, R14, R11, c[0x0][0x220] ;  /* 0x000088000e0c7625 */ /* 0x000fc800078e000b */
[CC--:B------:R-:W-:Y:S02]  /*03a0*/  IMAD.WIDE.U32 R18, R14.reuse, R11.reuse, c[0x0][0x228] ;  /* 0x00008a000e127625 */ /* 0x0c0fe400078e000b */
[----:B------:R0:W2:Y:S02]  /*03b0*/  LDG.E R13, [R12.64] ;  /* 0x000000040c0d7981 */ /* 0x0000a4000c1e1900 */
[----:B------:R-:W-:-:S04]  /*03c0*/  IMAD.WIDE.U32 R14, R14, R11, c[0x0][0x240] ;  /* 0x000090000e0e7625 */ /* 0x000fc800078e000b */
[--C-:B------:R-:W-:Y:S01]  /*03d0*/  IMAD R20, R21, c[0x0][0x168], R4.reuse ;  /* 0x00005a0015147a24 */ /* 0x100fe200078e0204 */
[----:B------:R-:W-:Y:S01]  /*03e0*/  IADD3 R21, R25, 0x60, RZ ;  /* 0x0000006019157810 */ /* 0x000fe20007ffe0ff */
[----:B------:R-:W-:Y:S01]  /*03f0*/  IMAD.WIDE.U32 R16, R28, R11, c[0x0][0x220] ;  /* 0x000088001c107625 */ /* 0x000fe200078e000b */
[----:B------:R1:W3:Y:S04]  /*0400*/  LDG.E R10, [R14.64] ;  /* 0x000000040e0a7981 */ /* 0x0002e8000c1e1900 */
[----:B0-----:R0:W4:Y:S01]  /*0410*/  LDG.E R12, [R18.64] ;  /* 0x00000004120c7981 */ /* 0x001122000c1e1900 */
[----:B------:R-:W-:-:S03]  /*0420*/  IMAD R26, R21, c[0x0][0x168], R4 ;  /* 0x00005a00151a7a24 */ /* 0x000fc600078e0204 */
[----:B------:R5:W4:Y:S01]  /*0430*/  LDG.E R22, [R16.64] ;  /* 0x0000000410167981 */ /* 0x000b22000c1e1900 */
[----:B-1----:R-:W-:-:S04]  /*0440*/  IMAD.WIDE.U32 R14, R20, R11, c[0x0][0x220] ;  /* 0x00008800140e7625 */ /* 0x002fc800078e000b */
[----:B0-----:R-:W-:-:S04]  /*0450*/  IMAD.WIDE.U32 R18, R28, R11, c[0x0][0x228] ;  /* 0x00008a001c127625 */ /* 0x001fc800078e000b */
[-C--:B------:R-:W-:Y:S01]  /*0460*/  IMAD.WIDE.U32 R28, R28, R11.reuse, c[0x0][0x240] ;  /* 0x000090001c1c7625 */ /* 0x080fe200078e000b */
[----:B------:R0:W4:Y:S03]  /*0470*/  LDG.E R24, [R18.64] ;  /* 0x0000000412187981 */ /* 0x000126000c1e1900 */
[CC--:B-----5:R-:W-:Y:S02]  /*0480*/  IMAD.WIDE.U32 R16, R26.reuse, R11.reuse, c[0x0][0x220] ;  /* 0x000088001a107625 */ /* 0x0e0fe400078e000b */
[----:B------:R1:W5:Y:S04]  /*0490*/  LDG.E R28, [R28.64] ;  /* 0x000000041c1c7981 */ /* 0x000368000c1e1900 */
[----:B------:R1:W5:Y:S01]  /*04a0*/  LDG.E R16, [R16.64] ;  /* 0x0000000410107981 */ /* 0x000362000c1e1900 */
[----:B0-----:R-:W-:-:S03]  /*04b0*/  IMAD.WIDE.U32 R18, R26, R11, c[0x0][0x228] ;  /* 0x00008a001a127625 */ /* 0x001fc600078e000b */
[----:B-1----:R0:W5:Y:S04]  /*04c0*/  LDG.E R29, [R14.64] ;  /* 0x000000040e1d7981 */ /* 0x002168000c1e1900 */
[----:B------:R1:W5:Y:S01]  /*04d0*/  LDG.E R17, [R18.64] ;  /* 0x0000000412117981 */ /* 0x000362000c1e1900 */
[----:B0-----:R-:W-:-:S04]  /*04e0*/  IMAD.WIDE.U32 R14, R20, R11, c[0x0][0x228] ;  /* 0x00008a00140e7625 */ /* 0x001fc800078e000b */
[-C--:B------:R-:W-:Y:S02]  /*04f0*/  IMAD.WIDE.U32 R20, R20, R11.reuse, c[0x0][0x240] ;  /* 0x0000900014147625 */ /* 0x080fe400078e000b */
[----:B------:R-:W5:Y:S02]  /*0500*/  LDG.E R14, [R14.64] ;  /* 0x000000040e0e7981 */ /* 0x000f64000c1e1900 */
[----:B-1----:R-:W-:Y:S02]  /*0510*/  IMAD.WIDE.U32 R18, R26, R11, c[0x0][0x240] ;  /* 0x000090001a127625 */ /* 0x002fe400078e000b */
[----:B------:R-:W5:Y:S04]  /*0520*/  LDG.E R20, [R20.64] ;  /* 0x0000000414147981 */ /* 0x000f68000c1e1900 */
[----:B------:R-:W5:Y:S01]  /*0530*/  LDG.E R11, [R18.64] ;  /* 0x00000004120b7981 */ /* 0x000f62000c1e1900 */
[----:B------:R-:W-:-:S04]  /*0540*/  IADD3 R25, R25, 0x80, RZ ;  /* 0x0000008019197810 */ /* 0x000fc80007ffe0ff */
[----:B------:R-:W-:Y:S01]  /*0550*/  ISETP.GE.U32.AND P1, PT, R25, R9, PT ;  /* 0x000000091900720c */ /* 0x000fe20003f26070 */
[----:B--2---:R-:W-:Y:S02]  /*0560*/  FADD.FTZ R13, R13, R8 ;  /* 0x000000080d0d7221 */ /* 0x004fe40000010000 */
[----:B---3--:R-:W-:Y:S02]  /*0570*/  FADD.FTZ R27, R10, R27 ;  /* 0x0000001b0a1b7221 */ /* 0x008fe40000010000 */
[----:B----4-:R-:W-:Y:S02]  /*0580*/  FADD.FTZ R23, R12, R23 ;  /* 0x000000170c177221 */ /* 0x010fe40000010000 */
[----:B------:R-:W-:Y:S02]  /*0590*/  FADD.FTZ R22, R13, R22 ;  /* 0x000000160d167221 */ /* 0x000fe40000010000 */
[----:B------:R-:W-:Y:S02]  /*05a0*/  FADD.FTZ R23, R23, R24 ;  /* 0x0000001817177221 */ /* 0x000fe40000010000 */
[----:B-----5:R-:W-:-:S02]  /*05b0*/  FADD.FTZ R27, R27, R28 ;  /* 0x0000001c1b1b7221 */ /* 0x020fc40000010000 */
[----:B------:R-:W-:-:S04]  /*05c0*/  FADD.FTZ R29, R22, R29 ;  /* 0x0000001d161d7221 */ /* 0x000fc80000010000 */
[----:B------:R-:W-:Y:S02]  /*05d0*/  FADD.FTZ R8, R29, R16 ;  /* 0x000000101d087221 */ /* 0x000fe40000010000 */
[----:B------:R-:W-:Y:S02]  /*05e0*/  FADD.FTZ R14, R23, R14 ;  /* 0x0000000e170e7221 */ /* 0x000fe40000010000 */
[----:B------:R-:W-:Y:S02]  /*05f0*/  FADD.FTZ R20, R27, R20 ;  /* 0x000000141b147221 */ /* 0x000fe40000010000 */
[----:B------:R-:W-:Y:S02]  /*0600*/  FADD.FTZ R23, R14, R17 ;  /* 0x000000110e177221 */ /* 0x000fe40000010000 */
[----:B------:R-:W-:Y:S01]  /*0610*/  FADD.FTZ R27, R20, R11 ;  /* 0x0000000b141b7221 */ /* 0x000fe20000010000 */
[----:B------:R-:W-:Y:S05]  /*0620*/  @!P1 BRA `(.L_x_712) ;  /* 0xfffffd1000009947 */ /* 0x000fea000383ffff */
.L_x_711:
[----:B------:R-:W-:Y:S05]  /*0630*/  BSYNC B1 ;  /* 0x0000000000017941 */ /* 0x000fea0003800000 */
.L_x_710:
[C---:B------:R-:W-:Y:S01]  /*0640*/  ISETP.GE.U32.AND P1, PT, R25.reuse, c[0x0][0x160], PT ;  /* 0x0000580019007a0c */ /* 0x040fe20003f26070 */
[----:B------:R-:W-:Y:S01]  /*0650*/  BSSY B1, `(.L_x_713) ;  /* 0x000001c000017945 */ /* 0x000fe20003800000 */
[----:B------:R-:W-:-:S04]  /*0660*/  IADD3 R9, -R25, c[0x0][0x160], RZ ;  /* 0x0000580019097a10 */ /* 0x000fc80007ffe1ff */
[----:B------:R-:W-:-:S13]  /*0670*/  ISETP.LE.U32.OR P1, PT, R9, 0x20, P1 ;  /* 0x000000200900780c */ /* 0x000fda0000f23470 */
[----:B------:R-:W-:Y:S05]  /*0680*/  @P1 BRA `(.L_x_714) ;  /* 0x0000018000001947 */ /* 0x000fea0003800000 */
[----:B------:R-:W-:Y:S01]  /*0690*/  MOV R15, 0x4 ;  /* 0x00000004000f7802 */ /* 0x000fe20000000f00 */
[C---:B------:R-:W-:Y:S01]  /*06a0*/  IMAD R10, R25.reuse, c[0x0][0x168], R4 ;  /* 0x00005a00190a7a24 */ /* 0x040fe200078e0204 */
[----:B------:R-:W-:-:S03]  /*06b0*/  IADD3 R9, R25, 0x20, RZ ;  /* 0x0000002019097810 */ /* 0x000fc60007ffe0ff */
[----:B------:R-:W-:-:S04]  /*06c0*/  IMAD.WIDE.U32 R20, R10, R15, c[0x0][0x220] ;  /* 0x000088000a147625 */ /* 0x000fc800078e000f */
[CC--:B------:R-:W-:Y:S02]  /*06d0*/  IMAD.WIDE.U32 R18, R10.reuse, R15.reuse, c[0x0][0x228] ;  /* 0x00008a000a127625 */ /* 0x0c0fe400078e000f */
[----:B------:R-:W2:Y:S02]  /*06e0*/  LDG.E R21, [R20.64] ;  /* 0x0000000414157981 */ /* 0x000ea4000c1e1900 */
[----:B------:R-:W-:Y:S02]  /*06f0*/  IMAD R14, R9, c[0x0][0x168], R4 ;  /* 0x00005a00090e7a24 */ /* 0x000fe400078e0204 */
[-C--:B------:R-:W-:Y:S01]  /*0700*/  IMAD.WIDE.U32 R10, R10, R15.reuse, c[0x0][0x240] ;  /* 0x000090000a0a7625 */ /* 0x080fe200078e000f */
[----:B------:R-:W3:Y:S03]  /*0710*/  LDG.E R18, [R18.64] ;  /* 0x0000000412127981 */ /* 0x000ee6000c1e1900 */
[----:B------:R-:W-:-:S02]  /*0720*/  IMAD.WIDE.U32 R16, R14, R15, c[0x0][0x220] ;  /* 0x000088000e107625 */ /* 0x000fc400078e000f */
[----:B------:R-:W4:Y:S02]  /*0730*/  LDG.E R10, [R10.64] ;  /* 0x000000040a0a7981 */ /* 0x000f24000c1e1900 */
[CC--:B------:R-:W-:Y:S02]  /*0740*/  IMAD.WIDE.U32 R12, R14.reuse, R15.reuse, c[0x0][0x228] ;  /* 0x00008a000e0c7625 */ /* 0x0c0fe400078e000f */
[----:B------:R-:W5:Y:S02]  /*0750*/  LDG.E R17, [R16.64] ;  /* 0x0000000410117981 */ /* 0x000f64000c1e1900 */
[----:B------:R-:W-:Y:S02]  /*0760*/  IMAD.WIDE.U32 R14, R14, R15, c[0x0][0x240] ;  /* 0x000090000e0e7625 */ /* 0x000fe400078e000f */
[----:B------:R-:W5:Y:S04]  /*0770*/  LDG.E R12, [R12.64] ;  /* 0x000000040c0c7981 */ /* 0x000f68000c1e1900 */
[----:B------:R-:W5:Y:S01]  /*0780*/  LDG.E R14, [R14.64] ;  /* 0x000000040e0e7981 */ /* 0x000f62000c1e1900 */
[----:B------:R-:W-:-:S02]  /*0790*/  PLOP3.LUT P2, PT, PT, PT, PT, 0x8, 0x0 ;  /* 0x000000000000781c */ /* 0x000fc40003f4e170 */
[----:B------:R-:W-:Y:S01]  /*07a0*/  IADD3 R25, R25, 0x40, RZ ;  /* 0x0000004019197810 */ /* 0x000fe20007ffe0ff */
[----:B--2---:R-:W-:Y:S02]  /*07b0*/  FADD.FTZ R8, R8, R21 ;  /* 0x0000001508087221 */ /* 0x004fe40000010000 */
[----:B---3--:R-:W-:Y:S02]  /*07c0*/  FADD.FTZ R23, R23, R18 ;  /* 0x0000001217177221 */ /* 0x008fe40000010000 */
[----:B----4-:R-:W-:Y:S02]  /*07d0*/  FADD.FTZ R27, R27, R10 ;  /* 0x0000000a1b1b7221 */ /* 0x010fe40000010000 */
[----:B-----5:R-:W-:Y:S02]  /*07e0*/  FADD.FTZ R8, R8, R17 ;  /* 0x0000001108087221 */ /* 0x020fe40000010000 */
[----:B------:R-:W-:Y:S02]  /*07f0*/  FADD.FTZ R23, R23, R12 ;  /* 0x0000000c17177221 */ /* 0x000fe40000010000 */
[----:B------:R-:W-:-:S02]  /*0800*/  FADD.FTZ R27, R27, R14 ;  /* 0x0000000e1b1b7221 */ /* 0x000fc40000010000 */
.L_x_714:
[----:B------:R-:W-:Y:S05]  /*0810*/  BSYNC B1 ;  /* 0x0000000000017941 */ /* 0x000fea0003800000 */
.L_x_713:
[----:B------:R-:W-:Y:S01]  /*0820*/  ISETP.LT.U32.OR P2, PT, R25, c[0x0][0x160], P2 ;  /* 0x0000580019007a0c */ /* 0x000fe20001741470 */
[----:B------:R-:W-:-:S12]  /*0830*/  BSSY B1, `(.L_x_709) ;  /* 0x000000d000017945 */ /* 0x000fd80003800000 */
[----:B------:R-:W-:Y:S05]  /*0840*/  @!P2 BRA `(.L_x_715) ;  /* 0x000000b00000a947 */ /* 0x000fea0003800000 */
[----:B------:R-:W-:Y:S02]  /*0850*/  IMAD.MOV.U32 R11, RZ, RZ, 0x4 ;  /* 0x00000004ff0b7424 */ /* 0x000fe400078e00ff */
[----:B------:R-:W-:-:S04]  /*0860*/  IMAD R10, R25, c[0x0][0x168], R4 ;  /* 0x00005a00190a7a24 */ /* 0x000fc800078e0204 */
[----:B------:R-:W-:-:S04]  /*0870*/  IMAD.WIDE.U32 R14, R10, R11, c[0x0][0x220] ;  /* 0x000088000a0e7625 */ /* 0x000fc800078e000b */
[CC--:B------:R-:W-:Y:S02]  /*0880*/  IMAD.WIDE.U32 R12, R10.reuse, R11.reuse, c[0x0][0x228] ;  /* 0x00008a000a0c7625 */ /* 0x0c0fe400078e000b */
[----:B------:R-:W2:Y:S02]  /*0890*/  LDG.E R15, [R14.64] ;  /* 0x000000040e0f7981 */ /* 0x000ea4000c1e1900 */
[----:B------:R-:W-:Y:S02]  /*08a0*/  IMAD.WIDE.U32 R10, R10, R11, c[0x0][0x240] ;  /* 0x000090000a0a7625 */ /* 0x000fe400078e000b */
[----:B------:R-:W3:Y:S04]  /*08b0*/  LDG.E R12, [R12.64] ;  /* 0x000000040c0c7981 */ /* 0x000ee8000c1e1900 */
[----:B------:R-:W4:Y:S01]  /*08c0*/  LDG.E R10, [R10.64] ;  /* 0x000000040a0a7981 */ /* 0x000f22000c1e1900 */
[----:B--2---:R-:W-:-:S02]  /*08d0*/  FADD.FTZ R8, R8, R15 ;  /* 0x0000000f08087221 */ /* 0x004fc40000010000 */
[----:B---3--:R-:W-:Y:S02]  /*08e0*/  FADD.FTZ R23, R23, R12 ;  /* 0x0000000c17177221 */ /* 0x008fe40000010000 */
[----:B----4-:R-:W-:Y:S02]  /*08f0*/  FADD.FTZ R27, R27, R10 ;  /* 0x0000000a1b1b7221 */ /* 0x010fe40000010000 */
.L_x_715:
[----:B------:R-:W-:Y:S05]  /*0900*/  BSYNC B1 ;  /* 0x0000000000017941 */ /* 0x000fea0003800000 */
.L_x_709:
[----:B------:R-:W-:Y:S05]  /*0910*/  BSYNC B0 ;  /* 0x0000000000007941 */ /* 0x000fea0003800000 */
.L_x_708:
[----:B------:R-:W-:Y:S01]  /*0920*/  ISETP.GT.U32.AND P1, PT, R0, 0x3ff, PT ;  /* 0x000003ff0000780c */ /* 0x000fe20003f24070 */
[----:B------:R0:W-:Y:S01]  /*0930*/  STS [R6.X4], R23 ;  /* 0x0000001706007388 */ /* 0x0001e20000004800 */
[----:B------:R-:W-:Y:S03]  /*0940*/  WARPSYNC 0xffffffff ;  /* 0xffffffff00007948 */ /* 0x000fe60003800000 */
[----:B------:R0:W-:Y:S04]  /*0950*/  STS [R6.X4+0x1000], R8 ;  /* 0x0010000806007388 */ /* 0x0001e80000004800 */
[----:B------:R0:W-:Y:S04]  /*0960*/  STS [R6.X4+0x2000], R27 ;  /* 0x0020001b06007388 */ /* 0x0001e80000004800 */
[----:B------:R-:W-:Y:S06]  /*0970*/  BAR.SYNC.DEFER_BLOCKING 0x0 ;  /* 0x0000000000007b1d */ /* 0x000fec0000010000 */
[----:B------:R-:W-:Y:S05]  /*0980*/  @P1 BRA `(.L_x_716) ;  /* 0x0000029000001947 */ /* 0x000fea0003800000 */
[----:B0-----:R0:W1:Y:S04]  /*0990*/  LDS R15, [R7.X4] ;  /* 0x00000000070f7984 */ /* 0x0010680000004800 */
[----:B------:R0:W2:Y:S04]  /*09a0*/  LDS R11, [R7.X4+0x2000] ;  /* 0x00200000070b7984 */ /* 0x0000a80000004800 */
[----:B------:R0:W3:Y:S01]  /*09b0*/  LDS R10, [R7.X4+0x1000] ;  /* 0x00100000070a7984 */ /* 0x0000e20000004800 */
[----:B------:R-:W-:Y:S05]  /*09c0*/  BRA.DIV ~URZ, `(.L_x_717) ;  /* 0x000004027f007947 */ /* 0x000fea000b800000 */
[----:B---3--:R3:W4:Y:S02]  /*09d0*/  SHFL.BFLY PT, R14, R10, 0x1, 0x1f ;  /* 0x0c201f000a0e7f89 */ /* 0x00872400000e0000 */
.L_x_722:
[----:B----4-:R-:W-:Y:S01]  /*09e0*/  FADD.FTZ R18, R10, R14 ;  /* 0x0000000e0a127221 */ /* 0x010fe20000010000 */
[----:B------:R-:W-:Y:S05]  /*09f0*/  BRA.DIV ~URZ, `(.L_x_718) ;  /* 0x000004427f007947 */ /* 0x000fea000b800000 */
[----:B-1----:R-:W1:Y:S04]  /*0a00*/  SHFL.BFLY PT, R8, R15, 0x1, 0x1f ;  /* 0x0c201f000f087f89 */ /* 0x002e6800000e0000 */
[----:B--2---:R-:W2:Y:S01]  /*0a10*/  SHFL.BFLY PT, R12, R11, 0x1, 0x1f ;  /* 0x0c201f000b0c7f89 */ /* 0x004ea200000e0000 */
[----:B-1-3--:R-:W-:-:S03]  /*0a20*/  FADD.FTZ R10, R15, R8 ;  /* 0x000000080f0a7221 */ /* 0x00afc60000010000 */
[----:B------:R-:W1:Y:S01]  /*0a30*/  SHFL.BFLY PT, R8, R18, 0x2, 0x1f ;  /* 0x0c401f0012087f89 */ /* 0x000e6200000e0000 */
[----:B--2---:R-:W-:-:S03]  /*0a40*/  FADD.FTZ R14, R11, R12 ;  /* 0x0000000c0b0e7221 */ /* 0x004fc60000010000 */
[----:B------:R-:W2:Y:S04]  /*0a50*/  SHFL.BFLY PT, R9, R10, 0x2, 0x1f ;  /* 0x0c401f000a097f89 */ /* 0x000ea800000e0000 */
[----:B------:R-:W3:Y:S01]  /*0a60*/  SHFL.BFLY PT, R17, R14, 0x2, 0x1f ;  /* 0x0c401f000e117f89 */ /* 0x000ee200000e0000 */
[----:B-1----:R-:W-:Y:S02]  /*0a70*/  FADD.FTZ R8, R18, R8 ;  /* 0x0000000812087221 */ /* 0x002fe40000010000 */
[----:B--2---:R-:W-:-:S03]  /*0a80*/  FADD.FTZ R13, R10, R9 ;  /* 0x000000090a0d7221 */ /* 0x004fc60000010000 */
[----:B------:R-:W1:Y:S01]  /*0a90*/  SHFL.BFLY PT, R9, R8, 0x4, 0x1f ;  /* 0x0c801f0008097f89 */ /* 0x000e6200000e0000 */
[----:B---3--:R-:W-:-:S03]  /*0aa0*/  FADD.FTZ R17, R14, R17 ;  /* 0x000000110e117221 */ /* 0x008fc60000010000 */
        /* <DEDUP_REMOVED lines=10> */
[----:B------:R1:W2:Y:S01]  /*0b50*/  SHFL.BFLY PT, R13, R10, 0x10, 0x1f ;  /* 0x0e001f000a0d7f89 */ /* 0x0002a200000e0000 */
[----:B---3--:R-:W-:-:S03]  /*0b60*/  FADD.FTZ R18, R16, R15 ;  /* 0x0000000f10127221 */ /* 0x008fc60000010000 */
[----:B------:R1:W3:Y:S04]  /*0b70*/  SHFL.BFLY PT, R15, R12, 0x10, 0x1f ;  /* 0x0e001f000c0f7f89 */ /* 0x0002e800000e0000 */
[----:B------:R1:W4:Y:S02]  /*0b80*/  SHFL.BFLY PT, R14, R18, 0x10, 0x1f ;  /* 0x0e001f00120e7f89 */ /* 0x00032400000e0000 */
.L_x_723:
[----:B------:R-:W-:Y:S01]  /*0b90*/  ISETP.NE.AND P1, PT, R2, RZ, PT ;  /* 0x000000ff0200720c */ /* 0x000fe20003f25270 */
[----:B---3--:R-:W-:Y:S02]  /*0ba0*/  FADD.FTZ R15, R15, R12 ;  /* 0x0000000c0f0f7221 */ /* 0x008fe40000010000 */
[----:B--2---:R-:W-:Y:S02]  /*0bb0*/  FADD.FTZ R13, R13, R10 ;  /* 0x0000000a0d0d7221 */ /* 0x004fe40000010000 */
[----:B----4-:R-:W-:-:S08]  /*0bc0*/  FADD.FTZ R9, R14, R18 ;  /* 0x000000120e097221 */ /* 0x010fd00000010000 */
[----:B------:R-:W-:-:S04]  /*0bd0*/  @!P1 SHF.R.U32.HI R8, RZ, 0x3, R0 ;  /* 0x00000003ff089819 */ /* 0x000fc80000011600 */
[----:B------:R-:W-:-:S05]  /*0be0*/  @!P1 LOP3.LUT R8, R8, 0x1ffffffc, RZ, 0xc0, !PT ;  /* 0x1ffffffc08089812 */ /* 0x000fca00078ec0ff */
[----:B------:R2:W-:Y:S04]  /*0bf0*/  @!P1 STS [R8+0x3000], R15 ;  /* 0x0030000f08009388 */ /* 0x0005e80000000800 */
[----:B------:R2:W-:Y:S04]  /*0c00*/  @!P1 STS [R8+0x3080], R13 ;  /* 0x0030800d08009388 */ /* 0x0005e80000000800 */
[----:B------:R2:W-:Y:S02]  /*0c10*/  @!P1 STS [R8+0x3100], R9 ;  /* 0x0031000908009388 */ /* 0x0005e40000000800 */
.L_x_716:
[----:B0-2---:R-:W-:Y:S01]  /*0c20*/  SHF.L.U32 R8, R5, 0x1, RZ ;  /* 0x0000000105087819 */ /* 0x005fe200000006ff */
[----:B------:R-:W-:Y:S01]  /*0c30*/  WARPSYNC 0xffffffff ;  /* 0xffffffff00007948 */ /* 0x000fe20003800000 */
[----:B------:R-:W-:Y:S02]  /*0c40*/  BAR.SYNC.DEFER_BLOCKING 0x0 ;  /* 0x0000000000007b1d */ /* 0x000fe40000010000 */
[----:B------:R-:W-:-:S04]  /*0c50*/  ISETP.GE.U32.OR P1, PT, R8, c[0x0][0x168], P0 ;  /* 0x00005a0008007a0c */ /* 0x000fc80000726470 */
[----:B------:R-:W-:Y:S09]  /*0c60*/  BSSY B0, `(.L_x_719) ;  /* 0x0000011000007945 */ /* 0x000ff20003800000 */
[----:B------:R-:W-:Y:S05]  /*0c70*/  @P1 BRA `(.L_x_720) ;  /* 0x000000f000001947 */ /* 0x000fea0003800000 */
[----:B------:R-:W-:Y:S01]  /*0c80*/  SHF.L.U32 R8, R0, 0x3, RZ ;  /* 0x0000000300087819 */ /* 0x000fe200000006ff */
[----:B------:R-:W-:-:S03]  /*0c90*/  IMAD.MOV.U32 R16, RZ, RZ, 0x4 ;  /* 0x00000004ff107424 */ /* 0x000fc600078e00ff */
[----:B------:R-:W-:-:S05]  /*0ca0*/  LOP3.LUT R14, R8, 0xf8, RZ, 0xc0, !PT ;  /* 0x000000f8080e7812 */ /* 0x000fca00078ec0ff */
[----:B------:R-:W0:Y:S04]  /*0cb0*/  LDS.64 R8, [R14+0x3000] ;  /* 0x003000000e087984 */ /* 0x000e280000000a00 */
[----:B-1----:R-:W1:Y:S04]  /*0cc0*/  LDS.64 R10, [R14+0x3080] ;  /* 0x003080000e0a7984 */ /* 0x002e680000000a00 */
[----:B------:R-:W2:Y:S01]  /*0cd0*/  LDS.64 R12, [R14+0x3100] ;  /* 0x003100000e0c7984 */ /* 0x000ea20000000a00 */
[----:B0-----:R-:W-:Y:S01]  /*0ce0*/  F2FP.BF16.PACK_AB R15, R9, R8 ;  /* 0x00000008090f723e */ /* 0x001fe200000010ff */
[----:B------:R-:W-:Y:S01]  /*0cf0*/  IMAD.WIDE.U32 R8, R5, R16, c[0x0][0x268] ;  /* 0x00009a0005087625 */ /* 0x000fe200078e0010 */
[----:B-1----:R-:W-:-:S03]  /*0d00*/  F2FP.BF16.PACK_AB R17, R11, R10 ;  /* 0x0000000a0b11723e */ /* 0x002fc600000010ff */
[----:B------:R-:W-:Y:S01]  /*0d10*/  IMAD.WIDE.U32 R10, R5, R16, c[0x0][0x260] ;  /* 0x00009800050a7625 */ /* 0x000fe200078e0010 */
[----:B------:R0:W-:Y:S01]  /*0d20*/  STG.E [R8.64], R15 ;  /* 0x0000000f08007986 */ /* 0x0001e2000c101904 */
[----:B--2---:R-:W-:Y:S02]  /*0d30*/  F2FP.BF16.PACK_AB R19, R13, R12 ;  /* 0x0000000c0d13723e */ /* 0x004fe400000010ff */
[----:B------:R-:W-:Y:S01]  /*0d40*/  IMAD.WIDE.U32 R12, R5, R16, c[0x0][0x280] ;  /* 0x0000a000050c7625 */ /* 0x000fe200078e0010 */
[----:B------:R0:W-:Y:S04]  /*0d50*/  STG.E [R10.64], R17 ;  /* 0x000000110a007986 */ /* 0x0001e8000c101904 */
[----:B------:R0:W-:Y:S02]  /*0d60*/  STG.E [R12.64], R19 ;  /* 0x000000130c007986 */ /* 0x0001e4000c101904 */
.L_x_720:
[----:B------:R-:W-:Y:S05]  /*0d70*/  BSYNC B0 ;  /* 0x0000000000007941 */ /* 0x000fea0003800000 */
.L_x_719:
[C---:B------:R-:W-:Y:S02]  /*0d80*/  ISETP.GT.U32.AND P1, PT, R4.reuse, -0xc01, PT ;  /* 0xfffff3ff0400780c */ /* 0x040fe40003f24070 */
[----:B------:R-:W-:-:S02]  /*0d90*/  IADD3 R4, R4, 0xc00, RZ ;  /* 0x00000c0004047810 */ /* 0x000fc40007ffe0ff */
[----:B------:R-:W-:-:S09]  /*0da0*/  IADD3 R5, R5, 0x600, RZ ;  /* 0x0000060005057810 */ /* 0x000fd20007ffe0ff */
[----:B01----:R-:W-:Y:S05]  /*0db0*/  @P1 BRA `(.L_x_721) ;  /* 0xfffff37000001947 */ /* 0x003fea000383ffff */
[----:B------:R-:W-:Y:S05]  /*0dc0*/  EXIT ;  /* 0x000000000000794d */ /* 0x000fea0003800000 */
.L_x_717:
[----:B------:R-:W-:Y:S01]  /*0dd0*/  HFMA2.MMA R17, -RZ, RZ, 0, 5.9604644775390625e-08 ;  /* 0x00000001ff117435 */ /* 0x000fe200000001ff */
[----:B---3--:R-:W-:Y:S01]  /*0de0*/  MOV R18, R10 ;  /* 0x0000000a00127202 */ /* 0x008fe20000000f00 */
[----:B------:R-:W-:Y:S01]  /*0df0*/  IMAD.MOV.U32 R14, RZ, RZ, 0x1f ;  /* 0x0000001fff0e7424 */ /* 0x000fe200078e00ff */
[----:B------:R-:W-:Y:S02]  /*0e00*/  MOV R19, 0xffffffff ;  /* 0xffffffff00137802 */ /* 0x000fe40000000f00 */
[----:B------:R-:W-:Y:S02]  /*0e10*/  MOV R8, 0xe30 ;  /* 0x00000e3000087802 */ /* 0x000fe40000000f00 */
[----:B012---:R-:W-:Y:S05]  /*0e20*/  CALL.REL.NOINC `($__internal_16_$__cuda_sm70_shflsync_bfly_p) ;  /* 0x0000059000007944 */ /* 0x007fea0003c00000 */
[----:B01----:R-:W-:Y:S05]  /*0e30*/  BRA `(.L_x_722) ;  /* 0xfffffba000007947 */ /* 0x003fea000383ffff */
.L_x_718:
[----:B------:R-:W-:Y:S01]  /*0e40*/  HFMA2.MMA R17, -RZ, RZ, 0, 1.1920928955078125e-07 ;  /* 0x00000002ff117435 */ /* 0x000fe200000001ff */
[----:B------:R-:W-:Y:S01]  /*0e50*/  IMAD.MOV.U32 R14, RZ, RZ, 0x1f ;  /* 0x0000001fff0e7424 */ /* 0x000fe200078e00ff */
[----:B------:R-:W-:Y:S02]  /*0e60*/  MOV R19, 0xffffffff ;  /* 0xffffffff00137802 */ /* 0x000fe40000000f00 */
[----:B------:R-:W-:Y:S02]  /*0e70*/  MOV R8, 0xe90 ;  /* 0x00000e9000087802 */ /* 0x000fe40000000f00 */
[----:B0123--:R-:W-:Y:S05]  /*0e80*/  CALL.REL.NOINC `($__internal_16_$__cuda_sm70_shflsync_bfly_p) ;  /* 0x0000053000007944 */ /* 0x00ffea0003c00000 */
[----:B0-----:R-:W-:Y:S01]  /*0e90*/  HFMA2.MMA R17, -RZ, RZ, 0, 2.384185791015625e-07 ;  /* 0x00000004ff117435 */ /* 0x001fe200000001ff */
[----:B-1----:R-:W-:Y:S01]  /*0ea0*/  FADD.FTZ R18, R18, R14 ;  /* 0x0000000e12127221 */ /* 0x002fe20000010000 */
[----:B------:R-:W-:Y:S01]  /*0eb0*/  MOV R19, 0xffffffff ;  /* 0xffffffff00137802 */ /* 0x000fe20000000f00 */
[----:B------:R-:W-:Y:S01]  /*0ec0*/  IMAD.MOV.U32 R14, RZ, RZ, 0x1f ;  /* 0x0000001fff0e7424 */ /* 0x000fe200078e00ff */
[----:B------:R-:W-:-:S02]  /*0ed0*/  MOV R8, 0xef0 ;  /* 0x00000ef000087802 */ /* 0x000fc40000000f00 */
[----:B------:R-:W-:Y:S05]  /*0ee0*/  CALL.REL.NOINC `($__internal_16_$__cuda_sm70_shflsync_bfly_p) ;  /* 0x000004d000007944 */ /* 0x000fea0003c00000 */
[----:B0-----:R-:W-:Y:S01]  /*0ef0*/  HFMA2.MMA R17, -RZ, RZ, 0, 4.76837158203125e-07 ;  /* 0x00000008ff117435 */ /* 0x001fe200000001ff */
[----:B-1----:R-:W-:Y:S01]  /*0f00*/  FADD.FTZ R18, R18, R14 ;  /* 0x0000000e12127221 */ /* 0x002fe20000010000 */
[----:B------:R-:W-:Y:S01]  /*0f10*/  MOV R19, 0xffffffff ;  /* 0xffffffff00137802 */ /* 0x000fe20000000f00 */
[----:B------:R-:W-:Y:S01]  /*0f20*/  IMAD.MOV.U32 R14, RZ, RZ, 0x1f ;  /* 0x0000001fff0e7424 */ /* 0x000fe200078e00ff */
[----:B------:R-:W-:-:S02]  /*0f30*/  MOV R8, 0xf50 ;  /* 0x00000f5000087802 */ /* 0x000fc40000000f00 */
[----:B------:R-:W-:Y:S05]  /*0f40*/  CALL.REL.NOINC `($__internal_16_$__cuda_sm70_shflsync_bfly_p) ;  /* 0x0000047000007944 */ /* 0x000fea0003c00000 */
[----:B-1----:R-:W-:Y:S01]  /*0f50*/  FADD.FTZ R10, R18, R14 ;  /* 0x0000000e120a7221 */ /* 0x002fe20000010000 */
[----:B0-----:R-:W-:Y:S01]  /*0f60*/  HFMA2.MMA R17, -RZ, RZ, 0, 9.5367431640625e-07 ;  /* 0x00000010ff117435 */ /* 0x001fe200000001ff */
[----:B------:R-:W-:Y:S01]  /*0f70*/  IMAD.MOV.U32 R14, RZ, RZ, 0x1f ;  /* 0x0000001fff0e7424 */ /* 0x000fe200078e00ff */
[----:B------:R-:W-:-:S02]  /*0f80*/  MOV R19, 0xffffffff ;  /* 0xffffffff00137802 */ /* 0x000fc40000000f00 */
[----:B------:R-:W-:Y:S02]  /*0f90*/  MOV R18, R10 ;  /* 0x0000000a00127202 */ /* 0x000fe40000000f00 */
[----:B------:R-:W-:Y:S02]  /*0fa0*/  MOV R8, 0xfc0 ;  /* 0x00000fc000087802 */ /* 0x000fe40000000f00 */
[----:B------:R-:W-:Y:S05]  /*0fb0*/  CALL.REL.NOINC `($__internal_16_$__cuda_sm70_shflsync_bfly_p) ;  /* 0x0000040000007944 */ /* 0x000fea0003c00000 */
[----:B0-----:R-:W-:Y:S01]  /*0fc0*/  HFMA2.MMA R17, -RZ, RZ, 0, 5.9604644775390625e-08 ;  /* 0x00000001ff117435 */ /* 0x001fe200000001ff */
[----:B-1----:R-:W-:Y:S01]  /*0fd0*/  IMAD.MOV.U32 R13, RZ, RZ, R14 ;  /* 0x000000ffff0d7224 */ /* 0x002fe200078e000e */
[----:B------:R-:W-:Y:S01]  /*0fe0*/  MOV R18, R15 ;  /* 0x0000000f00127202 */ /* 0x000fe20000000f00 */
[----:B------:R-:W-:Y:S01]  /*0ff0*/  IMAD.MOV.U32 R14, RZ, RZ, 0x1f ;  /* 0x0000001fff0e7424 */ /* 0x000fe200078e00ff */
[----:B------:R-:W-:Y:S02]  /*1000*/  MOV R19, 0xffffffff ;  /* 0xffffffff00137802 */ /* 0x000fe40000000f00 */
[----:B------:R-:W-:Y:S02]  /*1010*/  MOV R8, 0x1030 ;  /* 0x0000103000087802 */ /* 0x000fe40000000f00 */
[----:B------:R-:W-:Y:S05]  /*1020*/  CALL.REL.NOINC `($__internal_16_$__cuda_sm70_shflsync_bfly_p) ;  /* 0x0000039000007944 */ /* 0x000fea0003c00000 */
[----:B0-----:R-:W-:Y:S01]  /*1030*/  HFMA2.MMA R17, -RZ, RZ, 0, 1.1920928955078125e-07 ;  /* 0x00000002ff117435 */ /* 0x001fe200000001ff */
[----:B-1----:R-:W-:Y:S01]  /*1040*/  FADD.FTZ R18, R15, R14 ;  /* 0x0000000e0f127221 */ /* 0x002fe20000010000 */
[----:B------:R-:W-:Y:S01]  /*1050*/  MOV R19, 0xffffffff ;  /* 0xffffffff00137802 */ /* 0x000fe20000000f00 */
[----:B------:R-:W-:Y:S01]  /*1060*/  IMAD.MOV.U32 R14, RZ, RZ, 0x1f ;  /* 0x0000001fff0e7424 */ /* 0x000fe200078e00ff */
[----:B------:R-:W-:-:S02]  /*1070*/  MOV R8, 0x1090 ;  /* 0x0000109000087802 */ /* 0x000fc40000000f00 */
[----:B------:R-:W-:Y:S05]  /*1080*/  CALL.REL.NOINC `($__internal_16_$__cuda_sm70_shflsync_bfly_p) ;  /* 0x0000033000007944 */ /* 0x000fea0003c00000 */
        /* <DEDUP_REMOVED lines=35> */
[----:B------:R-:W-:Y:S01]  /*12c0*/  IMAD.MOV.U32 R19, RZ, RZ, -0x1 ;  /* 0xffffffffff137424 */ /* 0x000fe200078e00ff */
[----:B------:R-:W-:-:S02]  /*12d0*/  MOV R8, 0x12f0 ;  /* 0x000012f000087802 */ /* 0x000fc40000000f00 */
[----:B------:R-:W-:Y:S05]  /*12e0*/  CALL.REL.NOINC `($__internal_16_$__cuda_sm70_shflsync_bfly_p) ;  /* 0x000000d000007944 */ /* 0x000fea0003c00000 */
[----:B0-----:R-:W-:Y:S01]  /*12f0*/  HFMA2.MMA R17, -RZ, RZ, 0, 4.76837158203125e-07 ;  /* 0x00000008ff117435 */ /* 0x001fe200000001ff */
[----:B-1----:R-:W-:Y:S01]  /*1300*/  FADD.FTZ R18, R18, R14 ;  /* 0x0000000e12127221 */ /* 0x002fe20000010000 */
[----:B------:R-:W-:-:S02]  /*1310*/  MOV R14, 0x1f ;  /* 0x0000001f000e7802 */ /* 0x000fc40000000f00 */
[----:B------:R-:W-:Y:S02]  /*1320*/  MOV R19, 0xffffffff ;  /* 0xffffffff00137802 */ /* 0x000fe40000000f00 */
[----:B------:R-:W-:Y:S02]  /*1330*/  MOV R8, 0x1350 ;  /* 0x0000135000087802 */ /* 0x000fe40000000f00 */
[----:B------:R-:W-:Y:S05]  /*1340*/  CALL.REL.NOINC `($__internal_16_$__cuda_sm70_shflsync_bfly_p) ;  /* 0x0000007000007944 */ /* 0x000fea0003c00000 */
[----:B01----:R-:W-:Y:S01]  /*1350*/  FADD.FTZ R18, R18, R14 ;  /* 0x0000000e12127221 */ /* 0x003fe20000010000 */
[----:B------:R-:W-:Y:S01]  /*1360*/  HFMA2.MMA R14, -RZ, RZ, 0, 1.847743988037109375e-06 ;  /* 0x0000001fff0e7435 */ /* 0x000fe200000001ff */
[----:B------:R-:W-:Y:S01]  /*1370*/  IMAD.MOV.U32 R17, RZ, RZ, 0x10 ;  /* 0x00000010ff117424 */ /* 0x000fe200078e00ff */
[----:B------:R-:W-:Y:S02]  /*1380*/  MOV R19, 0xffffffff ;  /* 0xffffffff00137802 */ /* 0x000fe40000000f00 */
[----:B------:R-:W-:Y:S02]  /*1390*/  MOV R8, 0x13b0 ;  /* 0x000013b000087802 */ /* 0x000fe40000000f00 */
[----:B------:R-:W-:Y:S05]  /*13a0*/  CALL.REL.NOINC `($__internal_16_$__cuda_sm70_shflsync_bfly_p) ;  /* 0x0000001000007944 */ /* 0x000fea0003c00000 */
[----:B01----:R-:W-:Y:S05]  /*13b0*/  BRA `(.L_x_723) ;  /* 0xfffff7d000007947 */ /* 0x003fea000383ffff */
        .weak           $__internal_16_$__cuda_sm70_shflsync_bfly_p
        .type           $__internal_16_$__cuda_sm70_shflsync_bfly_p,@function
        .size           $__internal_16_$__cuda_sm70_shflsync_bfly_p,(.L_x_9270 - $__internal_16_$__cuda_sm70_shflsync_bfly_p)
$__internal_16_$__cuda_sm70_shflsync_bfly_p:
[----:B------:R-:W-:Y:S01]  /*13c0*/  HFMA2.MMA R9, -RZ, RZ, 0, 0 ;  /* 0x00000000ff097435 */ /* 0x000fe200000001ff */
[----:B------:R-:W-:Y:S04]  /*13d0*/  WARPSYNC R19 ;  /* 0x0000001300007348 */ /* 0x000fe80003800000 */
[----:B------:R0:W1:Y:S01]  /*13e0*/  SHFL.BFLY PT, R14, R18, R17, R14 ;  /* 0x0c000011120e7389 */ /* 0x00006200000e000e */
[----:B------:R-:W-:Y:S05]  /*13f0*/  RET.REL.NODEC R8 `(_ZN10layer_norm22ln_bwd_finalize_kernelINS_22Kernel_traits_finalizeILj3072E13__nv_bfloat16S2_S2_S2_fjLb1ELj1024ELj4ENS_18Kernel_traits_baseILj3072ES2_S2_S2_S2_fjLj1024EEEEELb1ELb0EEEvNS_9BwdParamsE) ;  /* 0xffffec0008007950 */ /* 0x000fea0003c3ffff */
.L_x_724:
        /* <DEDUP_REMOVED lines=16> */
.L_x_9270:


//--------------------- .text._ZN10layer_norm13ln_bwd_kernelINS_13Kernel_traitsI13__nv_bfloat16S2_S2_S2_fjLj3072ELj1ELj1ELj4ELj16ENS_18Kernel_traits_baseILj3072ES2_S2_S2_S2_fjLj128EEEEELb1ELb1ELb1ELb0EEEvNS_9BwdParamsE --------------------------
	.section	.text._ZN10layer_norm13ln_bwd_kernelINS_13Kernel_traitsI13__nv_bfloat16S2_S2_S2_fjLj3072ELj1ELj1ELj4ELj16ENS_18Kernel_traits_baseILj3072ES2_S2_S2_S2_fjLj128EEEEELb1ELb1ELb1ELb0EEEvNS_9BwdParamsE,"ax",@progbits
	.sectioninfo	@"SHI_REGISTERS=228"
	.align	128
        .global         _ZN10layer_norm13ln_bwd_kernelINS_13Kernel_traitsI13__nv_bfloat16S2_S2_S2_fjLj3072ELj1ELj1ELj4ELj16ENS_18Kernel_traits_baseILj3072ES2_S2_S2_S2_fjLj128EEEEELb1ELb1ELb1ELb0EEEvNS_9BwdParamsE
        .type           _ZN10layer_norm13ln_bwd_kernelINS_13Kernel_traitsI13__nv_bfloat16S2_S2_S2_fjLj3072ELj1ELj1ELj4ELj16ENS_18Kernel_traits_baseILj3072ES2_S2_S2_S2_fjLj128EEEEELb1ELb1ELb1ELb0EEEvNS_9BwdParamsE,@function
        .size           _ZN10layer_norm13ln_bwd_kernelINS_13Kernel_traitsI13__nv_bfloat16S2_S2_S2_fjLj3072ELj1ELj1ELj4ELj16ENS_18Kernel_traits_baseILj3072ES2_S2_S2_S2_fjLj128EEEEELb1ELb1ELb1ELb0EEEvNS_9BwdParamsE,(.L_x_9271 - _ZN10layer_norm13ln_bwd_kernelINS_13Kernel_traitsI13__nv_bfloat16S2_S2_S2_fjLj3072ELj1ELj1ELj4ELj16ENS_18Kernel_traits_baseILj3072ES2_S2_S2_S2_fjLj128EEEEELb1ELb1ELb1ELb0EEEvNS_9BwdParamsE)
        .other          _ZN10layer_norm13ln_bwd_kernelINS_13Kernel_traitsI13__nv_bfloat16S2_S2_S2_fjLj3072ELj1ELj1ELj4ELj16ENS_18Kernel_traits_baseILj3072ES2_S2_S2_S2_fjLj128EEEEELb1ELb1ELb1ELb0EEEvNS_9BwdParamsE,@"STO_CUDA_ENTRY STV_DEFAULT"
_ZN10layer_norm13ln_bwd_kernelINS_13Kernel_traitsI13__nv_bfloat16S2_S2_S2_fjLj3072ELj1ELj1ELj4ELj16ENS_18Kernel_traits_baseILj3072ES2_S2_S2_S2_fjLj128EEEEELb1ELb1ELb1ELb0EEEvNS_9BwdParamsE:
.text._ZN10layer_norm13ln_bwd_kernelINS_13Kernel_traitsI13__nv_bfloat16S2_S2_S2_fjLj3072ELj1ELj1ELj4ELj16ENS_18Kernel_traits_baseILj3072ES2_S2_S2_S2_fjLj128EEEEELb1ELb1ELb1ELb0EEEvNS_9BwdParamsE:
        /* <DEDUP_REMOVED lines=13> */
[----:B------:R-:W-:Y:S02]  /*00d0*/  @P0 MOV R13, 0x10 ;  /* 0x00000010000d0802 */ /* 0x000fe40000000f00 */
[----:B------:R-:W-:Y:S01]  /*00e0*/  @P1 IMAD.MOV.U32 R21, RZ, RZ, 0x10 ;  /* 0x00000010ff151424 */ /* 0x000fe200078e00ff */
[----:B------:R-:W0:Y:S01]  /*00f0*/  S2UR UR6, SR_CTAID.X ;  /* 0x00000000000679c3 */ /* 0x000e220000002500 */
        /* <DEDUP_REMOVED lines=105> */
.L_x_871:
        /* <DEDUP_REMOVED lines=17> */
[----:B0----5:R-:W-:Y:S01]  /*08a0*/  ISETP.GE.AND P3, PT, R157, 0x1, PT ;  /* 0x000000019d00780c */ /* 0x021fe20003f66270 */
[----:B------:R-:W-:Y:S01]  /*08b0*/  BSSY B1, `(.L_x_728) ;  /* 0x0000011000017945 */ /* 0x000fe20003800000 */
[----:B------:R-:W-:Y:S01]  /*08c0*/  IMAD.MOV.U32 R138, RZ, RZ, RZ ;  /* 0x000000ffff8a7224 */ /* 0x000fe200078e00ff */
[----:B------:R-:W-:-:S10]  /*08d0*/  MOV R140, R160 ;  /* 0x000000a0008c7202 */ /* 0x000fd40000000f00 */
[----:B------:R-:W-:-:S05]  /*08e0*/  @P3 IADD3 R136, R157, -0x1, RZ ;  /* 0xffffffff9d883810 */ /* 0x000fca0007ffe0ff */
[----:B------:R-:W-:-:S05]  /*08f0*/  @P3 IMAD R136, R136, c[0x0][0x168], RZ ;  /* 0x00005a0088883a24 */ /* 0x000fca00078e02ff */
[----:B------:R-:W-:-:S04]  /*0900*/  @P3 SHF.R.S32.HI R137, RZ, 0x1f, R136 ;  /* 0x0000001fff893819 */ /* 0x000fc80000011488 */
[----:B------:R-:W-:-:S04]  /*0910*/  @P3 LEA.HI R137, R137, R136, RZ, 0x3 ;  /* 0x0000008889893211 */ /* 0x000fc800078f18ff */
        /* <DEDUP_REMOVED lines=10> */
.L_x_729:
[----:B------:R-:W-:Y:S05]  /*09c0*/  BSYNC B1 ;  /* 0x0000000000017941 */ /* 0x000fea0003800000 */
.L_x_728:
[----:B------:R-:W-:Y:S01]  /*09d0*/  BSSY B1, `(.L_x_730) ;  /* 0x000000b000017945 */ /* 0x000fe20003800000 */
[----:B------:R-:W-:Y:S05]  /*09e0*/  @!P1 BRA `(.L_x_731) ;  /* 0x0000009000009947 */ /* 0x000fea0003800000 */
[----:B------:R-:W-:Y:S01]  /*09f0*/  ISETP.NE.U32.AND P3, PT, RZ, c[0x0][0x218], PT ;  /* 0x00008600ff007a0c */ /* 0x000fe20003f65070 */
[----:B------:R-:W-:-:S03]  /*0a00*/  HFMA2.MMA R165, -RZ, RZ, 0, 4.76837158203125e-07 ;  /* 0x00000008ffa57435 */ /* 0x000fc600000001ff */
[----:B------:R-:W-:-:S07]  /*0a10*/  ISETP.NE.AND.EX P3, PT, RZ, c[0x0][0x21c], PT, P3 ;  /* 0x00008700ff007a0c */ /* 0x000fce0003f65330 */
[----:B------:R-:W-:-:S06]  /*0a20*/  IMAD.WIDE.U32 R164, R138, R165, c[0x0][0x190] ;  /* 0x000064008aa47625 */ /* 0x000fcc00078e00a5 */
[----:B------:R-:W-:Y:S01]  /*0a30*/  @P3 IMAD.WIDE.U32 R136, R140, R219, c[0x0][0x218] ;  /* 0x000086008c883625 */ /* 0x000fe200078e00db */
[----:B------:R-:W5:Y:S04]  /*0a40*/  LDG.E.64 R164, [R164.64] ;  /* 0x00000004a4a47981 */ /* 0x000f68000c1e1b00 */
[----:B------:R1:W5:Y:S01]  /*0a50*/  @P3 LDG.E.128 R40, [R136.64] ;  /* 0x0000000488283981 */ /* 0x000362000c1e1d00 */
[----:B------:R-:W-:Y:S02]  /*0a60*/  IADD3 R138, R138, 0x80, RZ ;  /* 0x000000808a8a7810 */ /* 0x000fe40007ffe0ff */
[----:B------:R-:W-:Y:S02]  /*0a70*/  IADD3 R140, R140, 0x80, RZ ;  /* 0x000000808c8c7810 */ /* 0x000fe40007ffe0ff */
.L_x_731:
[----:B------:R-:W-:Y:S05]  /*0a80*/  BSYNC B1 ;  /* 0x0000000000017941 */ /* 0x000fea0003800000 */
.L_x_730:
[----:B------:R-:W-:Y:S01]  /*0a90*/  ISETP.GE.U32.AND P3, PT, R0, 0x180, PT ;  /* 0x000001800000780c */ /* 0x000fe20003f66070 */
[----:B------:R-:W-:-:S12]  /*0aa0*/  CS2R R220, SRZ ;  /* 0x0000000000dc7805 */ /* 0x000fd8000001ff00 */
[----:B------:R-:W-:Y:S05]  /*0ab0*/  @!P3 BRA `(.L_x_732) ;  /* 0x000012100000b947 */ /* 0x000fea0003800000 */
[----:B------:R-:W-:Y:S01]  /*0ac0*/  ISETP.NE.U32.AND P3, PT, RZ, c[0x0][0x218], PT ;  /* 0x00008600ff007a0c */ /* 0x000fe20003f65070 */
[----:B------:R-:W-:-:S03]  /*0ad0*/  IMAD.MOV.U32 R163, RZ, RZ, 0x8 ;  /* 0x00000008ffa37424 */ /* 0x000fc600078e00ff */
[----:B------:R-:W-:Y:S01]  /*0ae0*/  ISETP.NE.AND.EX P3, PT, RZ, c[0x0][0x21c], PT, P3 ;  /* 0x00008700ff007a0c */ /* 0x000fe20003f65330 */
[----:B------:R-:W-:-:S06]  /*0af0*/  IMAD.WIDE.U32 R162, R138, R163, c[0x0][0x190] ;  /* 0x000064008aa27625 */ /* 0x000fcc00078e00a3 */
[----:B------:R-:W5:Y:S06]  /*0b00*/  LDG.E.64 R162, [R162.64] ;  /* 0x00000004a2a27981 */ /* 0x000f6c000c1e1b00 */
[----:B-1----:R-:W-:-:S05]  /*0b10*/  @P3 IMAD.WIDE.U32 R136, R140, R219, c[0x0][0x218] ;  /* 0x000086008c883625 */ /* 0x002fca00078e00db */
[----:B------:R1:W5:Y:S01]  /*0b20*/  @P3 LDG.E.128 R116, [R136.64] ;  /* 0x0000000488743981 */ /* 0x000362000c1e1d00 */
[----:B------:R-:W-:Y:S01]  /*0b30*/  MOV R220, RZ ;  /* 0x000000ff00dc7202 */ /* 0x000fe20000000f00 */
[----:B------:R-:W-:Y:S05]  /*0b40*/  BRA `(.L_x_732) ;  /* 0x0000118000007947 */ /* 0x000fea0003800000 */
.L_x_727:
[----:B0-----:R-:W-:-:S06]  /*0b50*/  IMAD.WIDE R136, R3, R216, c[0x0][0x1a0] ;  /* 0x0000680003887625 */ /* 0x001fcc00078e02d8 */
[----:B------:R-:W2:Y:S01]  /*0b60*/  LDG.E R136, [R136.64] ;  /* 0x0000000488887981 */ /* 0x000ea2000c1e1900 */
[----:B-----5:R-:W-:Y:S01]  /*0b70*/  ISETP.GE.AND P3, PT, R157, 0x1, PT ;  /* 0x000000019d00780c */ /* 0x020fe20003f66270 */
[----:B------:R-:W-:Y:S01]  /*0b80*/  IMAD.MOV.U32 R218, RZ, RZ, RZ ;  /* 0x000000ffffda7224 */ /* 0x000fe200078e00ff */
[----:B------:R-:W-:Y:S01]  /*0b90*/  IADD3 R138, R140, -0x1, RZ ;  /* 0xffffffff8c8a7810 */ /* 0x000fe20007ffe0ff */
[----:B------:R-:W-:Y:S01]  /*0ba0*/  BSSY B1, `(.L_x_733) ;  /* 0x0000064000017945 */ /* 0x000fe20003800000 */
[----:B------:R-:W-:Y:S01]  /*0bb0*/  CS2R R220, SRZ ;  /* 0x0000000000dc7805 */ /* 0x000fe2000001ff00 */
[----:B------:R-:W-:Y:S02]  /*0bc0*/  MOV R224, R160 ;  /* 0x000000a000e07202 */ /* 0x000fe40000000f00 */
[----:B------:R-:W-:-:S06]  /*0bd0*/  IMAD R138, R138, c[0x0][0x168], RZ ;  /* 0x00005a008a8a7a24 */ /* 0x000fcc00078e02ff */
[----:B------:R-:W-:-:S05]  /*0be0*/  @P3 IADD3 R139, R157, -0x1, RZ ;  /* 0xffffffff9d8b3810 */ /* 0x000fca0007ffe0ff */
[----:B------:R-:W-:Y:S01]  /*0bf0*/  @P3 IMAD R140, R139, c[0x0][0x168], RZ ;  /* 0x00005a008b8c3a24 */ /* 0x000fe200078e02ff */
[----:B------:R-:W-:-:S04]  /*0c00*/  SHF.R.S32.HI R139, RZ, 0x1f, R138 ;  /* 0x0000001fff8b7819 */ /* 0x000fc8000001148a */
[----:B------:R-:W-:Y:S02]  /*0c10*/  @P3 SHF.R.S32.HI R141, RZ, 0x1f, R140 ;  /* 0x0000001fff8d3819 */ /* 0x000fe4000001148c */
[----:B------:R-:W-:Y:S02]  /*0c20*/  LEA.HI R139, R139, R138, RZ, 0x3 ;  /* 0x0000008a8b8b7211 */ /* 0x000fe400078f18ff */
[----:B------:R-:W-:Y:S02]  /*0c30*/  @P3 LEA.HI R141, R141, R140, RZ, 0x3 ;  /* 0x0000008c8d8d3211 */ /* 0x000fe400078f18ff */
[-C--:B------:R-:W-:Y:S02]  /*0c40*/  LEA.HI.SX32 R222, R139, R142.reuse, 0x1d ;  /* 0x0000008e8bde7211 */ /* 0x080fe400078feaff */
[----:B------:R-:W-:Y:S02]  /*0c50*/  @P3 LEA.HI.SX32 R218, R141, R142, 0x1d ;  /* 0x0000008e8dda3211 */ /* 0x000fe400078feaff */
[----:B------:R-:W-:-:S04]  /*0c60*/  ISETP.NE.AND P3, PT, R16, RZ, PT ;  /* 0x000000ff1000720c */ /* 0x000fc80003f65270 */
        /* <DEDUP_REMOVED lines=16> */
[--C-:B------:R-:W-:Y:S02]  /*0d70*/  PRMT R205, RZ, 0x5410, R137.reuse ;  /* 0x00005410ffcd7816 */ /* 0x100fe40000000089 */
[----:B------:R-:W-:Y:S01]  /*0d80*/  PRMT R207, RZ, 0x7610, R137 ;  /* 0x00007610ffcf7816 */ /* 0x000fe20000000089 */
[----:B------:R-:W-:Y:S01]  /*0d90*/  FADD.FTZ R181, -R216, R181 ;  /* 0x000000b5d8b57221 */ /* 0x000fe20000010100 */
[----:B------:R-:W-:Y:S02]  /*0da0*/  PRMT R203, RZ, 0x7610, R136 ;  /* 0x00007610ffcb7816 */ /* 0x000fe40000000088 */
[--C-:B---3--:R-:W-:Y:S01]  /*0db0*/  PRMT R137, RZ, 0x5410, R140.reuse ;  /* 0x00005410ff897816 */ /* 0x108fe2000000008c */
[----:B------:R-:W-:Y:S01]  /*0dc0*/  FMUL.FTZ R217, R158, R181 ;  /* 0x000000b59ed97220 */ /* 0x000fe20000410000 */
[----:B------:R-:W-:Y:S01]  /*0dd0*/  PRMT R215, RZ, 0x7610, R139 ;  /* 0x00007610ffd77816 */ /* 0x000fe2000000008b */
[----:B------:R-:W-:Y:S01]  /*0de0*/  FADD.FTZ R203, -R216, R203 ;  /* 0x000000cbd8cb7221 */ /* 0x000fe20000010100 */
[----:B------:R-:W-:Y:S01]  /*0df0*/  PRMT R140, RZ, 0x7610, R140 ;  /* 0x00007610ff8c7816 */ /* 0x000fe2000000008c */
[----:B------:R-:W-:Y:S01]  /*0e00*/  FMUL.FTZ R214, R148, R137 ;  /* 0x0000008994d67220 */ /* 0x000fe20000410000 */
[----:B------:R-:W-:Y:S01]  /*0e10*/  PRMT R211, RZ, 0x7610, R138 ;  /* 0x00007610ffd37816 */ /* 0x000fe2000000008a */
[C---:B------:R-:W-:Y:S01]  /*0e20*/  FADD.FTZ R207, -R216.reuse, R207 ;  /* 0x000000cfd8cf7221 */ /* 0x040fe20000010100 */
[----:B------:R-:W-:Y:S01]  /*0e30*/  PRMT R213, RZ, 0x5410, R139 ;  /* 0x00005410ffd57816 */ /* 0x000fe2000000008b */
[----:B------:R-:W-:Y:S01]  /*0e40*/  FADD.FTZ R181, -R216, R215 ;  /* 0x000000d7d8b57221 */ /* 0x000fe20000010100 */
[----:B------:R-:W-:Y:S01]  /*0e50*/  PRMT R139, RZ, 0x5410, R141 ;  /* 0x00005410ff8b7816 */ /* 0x000fe2000000008d */
[----:B------:R-:W-:-:S02]  /*0e60*/  FADD.FTZ R64, R64, R137 ;  /* 0x0000008940407221 */ /* 0x000fc40000010000 */
[----:B------:R-:W-:Y:S01]  /*0e70*/  FFMA.FTZ R44, R217, R137, R44 ;  /* 0x00000089d92c7223 */ /* 0x000fe2000001002c */
[----:B------:R-:W-:Y:S01]  /*0e80*/  PRMT R223, RZ, 0x5410, R143 ;  /* 0x00005410ffdf7816 */ /* 0x000fe2000000008f */
[----:B------:R-:W-:Y:S01]  /*0e90*/  FADD.FTZ R205, -R216, R205 ;  /* 0x000000cdd8cd7221 */ /* 0x000fe20000010100 */
[----:B------:R-:W-:Y:S01]  /*0ea0*/  PRMT R200, RZ, 0x7610, R143 ;  /* 0x00007610ffc87816 */ /* 0x000fe2000000008f */
[----:B------:R-:W-:Y:S02]  /*0eb0*/  FMUL.FTZ R215, R158, R203 ;  /* 0x000000cb9ed77220 */ /* 0x000fe40000410000 */
[----:B------:R-:W-:Y:S02]  /*0ec0*/  FMUL.FTZ R212, R147, R140 ;  /* 0x0000008c93d47220 */ /* 0x000fe40000410000 */
[----:B------:R-:W-:Y:S02]  /*0ed0*/  FADD.FTZ R137, RZ, R214 ;  /* 0x000000d6ff897221 */ /* 0x000fe40000010000 */
[----:B------:R-:W-:Y:S01]  /*0ee0*/  FFMA.FTZ R136, R217, R214, RZ ;  /* 0x000000d6d9887223 */ /* 0x000fe200000100ff */
[----:B------:R-:W-:Y:S01]  /*0ef0*/  PRMT R208, RZ, 0x7610, R141 ;  /* 0x00007610ffd07816 */ /* 0x000fe2000000008d */
[C---:B------:R-:W-:Y:S01]  /*0f00*/  FADD.FTZ R143, -R216.reuse, R211 ;  /* 0x000000d3d88f7221 */ /* 0x040fe20000010100 */
[----:B------:R-:W-:Y:S01]  /*0f10*/  PRMT R209, RZ, 0x5410, R138 ;  /* 0x00005410ffd17816 */ /* 0x000fe2000000008a */
[----:B------:R-:W-:-:S02]  /*0f20*/  FADD.FTZ R221, -R216, R213 ;  /* 0x000000d5d8dd7221 */ /* 0x000fc40000010100 */
        /* <DEDUP_REMOVED lines=8> */
[----:B------:R-:W-:Y:S02]  /*0fb0*/  FADD.FTZ R209, -R216, R209 ;  /* 0x000000d1d8d17221 */ /* 0x000fe40000010100 */
[----:B------:R-:W-:Y:S02]  /*0fc0*/  FMUL.FTZ R208, R145, R208 ;  /* 0x000000d091d07220 */ /* 0x000fe40000410000 */
[----:B------:R-:W-:Y:S02]  /*0fd0*/  FADD.FTZ R137, R137, R210 ;  /* 0x000000d289897221 */ /* 0x000fe40000010000 */
[----:B------:R-:W-:Y:S01]  /*0fe0*/  FFMA.FTZ R136, R213, R210, R136 ;  /* 0x000000d2d5887223 */ /* 0x000fe20000010088 */
[----:B------:R-:W-:Y:S01]  /*0ff0*/  PRMT R142, RZ, 0x7610, R142 ;  /* 0x00007610ff8e7816 */ /* 0x000fe2000000008e */
[----:B------:R-:W-:-:S02]  /*1000*/  FMUL.FTZ R209, R158, R209 ;  /* 0x000000d19ed17220 */ /* 0x000fc40000410000 */
[----:B------:R-:W-:Y:S02]  /*1010*/  FMUL.FTZ R207, R144, R141 ;  /* 0x0000008d90cf7220 */ /* 0x000fe40000410000 */
[----:B------:R-:W-:Y:S02]  /*1020*/  FADD.FTZ R138, R137, R208 ;  /* 0x000000d0898a7221 */ /* 0x000fe40000010000 */
[----:B------:R-:W-:Y:S02]  /*1030*/  FFMA.FTZ R136, R211, R208, R136 ;  /* 0x000000d0d3887223 */ /* 0x000fe40000010088 */
[----:B------:R-:W-:Y:S02]  /*1040*/  FMUL.FTZ R206, R158, R143 ;  /* 0x0000008f9ece7220 */ /* 0x000fe40000410000 */
[----:B------:R-:W-:Y:S02]  /*1050*/  FMUL.FTZ R205, R39, R142 ;  /* 0x0000008e27cd7220 */ /* 0x000fe40000410000 */
[----:B------:R-:W-:-:S02]  /*1060*/  FADD.FTZ R138, R138, R207 ;  /* 0x000000cf8a8a7221 */ /* 0x000fc40000010000 */
[----:B------:R-:W-:Y:S02]  /*1070*/  FFMA.FTZ R136, R209, R207, R136 ;  /* 0x000000cfd1887223 */ /* 0x000fe40000010088 */
[C---:B------:R-:W-:Y:S02]  /*1080*/  FMUL.FTZ R202, R158.reuse, R181 ;  /* 0x000000b59eca7220 */ /* 0x040fe40000410000 */
        /* <DEDUP_REMOVED lines=21> */
.L_x_734:
[----:B------:R-:W-:Y:S05]  /*11e0*/  BSYNC B1 ;  /* 0x0000000000017941 */ /* 0x000fea0003800000 */
.L_x_733:
        /* <DEDUP_REMOVED lines=17> */
[--C-:B------:R-:W-:Y:S02]  /*1300*/  PRMT R185, RZ, 0x5410, R137.reuse ;  /* 0x00005410ffb97816 */ /* 0x100fe40000000089 */
[----:B------:R-:W-:Y:S01]  /*1310*/  PRMT R187, RZ, 0x7610, R137 ;  /* 0x00007610ffbb7816 */ /* 0x000fe20000000089 */
[----:B------:R-:W-:Y:S01]  /*1320*/  FADD.FTZ R181, -R216, R181 ;  /* 0x000000b5d8b57221 */ /* 0x000fe20000010100 */
[----:B------:R-:W-:-:S02]  /*1330*/  PRMT R183, RZ, 0x7610, R136 ;  /* 0x00007610ffb77816 */ /* 0x000fc40000000088 */
[--C-:B---3--:R-:W-:Y:S01]  /*1340*/  PRMT R137, RZ, 0x5410, R140.reuse ;  /* 0x00005410ff897816 */ /* 0x108fe2000000008c */
[----:B------:R-:W-:Y:S01]  /*1350*/  FMUL.FTZ R201, R158, R181 ;  /* 0x000000b59ec97220 */ /* 0x000fe20000410000 */
[----:B------:R-:W-:Y:S01]  /*1360*/  PRMT R140, RZ, 0x7610, R140 ;  /* 0x00007610ff8c7816 */ /* 0x000fe2000000008c */
[----:B------:R-:W-:Y:S01]  /*1370*/  FADD.FTZ R183, -R216, R183 ;  /* 0x000000b7d8b77221 */ /* 0x000fe20000010100 */
        /* <DEDUP_REMOVED lines=9> */
[----:B------:R-:W-:Y:S01]  /*1410*/  FMUL.FTZ R196, R35, R140 ;  /* 0x0000008c23c47220 */ /* 0x000fe20000410000 */
[--C-:B------:R-:W-:Y:S01]  /*1420*/  PRMT R223, RZ, 0x5410, R143.reuse ;  /* 0x00005410ffdf7816 */ /* 0x100fe2000000008f */
[----:B------:R-:W-:Y:S01]  /*1430*/  FADD.FTZ R221, R221, R198 ;  /* 0x000000c6dddd7221 */ /* 0x000fe20000010000 */
[----:B------:R-:W-:Y:S01]  /*1440*/  PRMT R138, RZ, 0x7610, R143 ;  /* 0x00007610ff8a7816 */ /* 0x000fe2000000008f */
[----:B------:R-:W-:Y:S01]  /*1450*/  FFMA.FTZ R220, R201, R198, R220 ;  /* 0x000000c6c9dc7223 */ /* 0x000fe200000100dc */
[----:B------:R-:W-:Y:S01]  /*1460*/  PRMT R192, RZ, 0x7610, R141 ;  /* 0x00007610ffc07816 */ /* 0x000fe2000000008d */
[----:B------:R-:W-:-:S02]  /*1470*/  FADD.FTZ R143, -R216, R195 ;  /* 0x000000c3d88f7221 */ /* 0x000fc40000010100 */
[C---:B------:R-:W-:Y:S02]  /*1480*/  FADD.FTZ R189, -R216.reuse, R189 ;  /* 0x000000bdd8bd7221 */ /* 0x040fe40000010100 */
[----:B------:R-:W-:Y:S02]  /*1490*/  FADD.FTZ R181, -R216, R197 ;  /* 0x000000c5d8b57221 */ /* 0x000fe40000010100 */
[C---:B------:R-:W-:Y:S02]  /*14a0*/  FMUL.FTZ R195, R158.reuse, R187 ;  /* 0x000000bb9ec37220 */ /* 0x040fe40000410000 */
[----:B------:R-:W-:Y:S02]  /*14b0*/  FMUL.FTZ R197, R158, R185 ;  /* 0x000000b99ec57220 */ /* 0x000fe40000410000 */
[----:B------:R-:W-:Y:S02]  /*14c0*/  FMUL.FTZ R194, R34, R139 ;  /* 0x0000008b22c27220 */ /* 0x000fe40000410000 */
[----:B------:R-:W-:-:S02]  /*14d0*/  FADD.FTZ R221, R221, R196 ;  /* 0x000000c4dddd7221 */ /* 0x000fc40000010000 */
[----:B------:R-:W-:Y:S01]  /*14e0*/  FFMA.FTZ R220, R199, R196, R220 ;  /* 0x000000c4c7dc7223 */ /* 0x000fe200000100dc */
[----:B------:R-:W-:Y:S01]  /*14f0*/  PRMT R191, RZ, 0x5410, R142 ;  /* 0x00005410ffbf7816 */ /* 0x000fe2000000008e */
[----:B------:R-:W-:Y:S02]  /*1500*/  FADD.FTZ R141, -R216, R193 ;  /* 0x000000c1d88d7221 */ /* 0x000fe40000010100 */
[----:B------:R-:W-:Y:S02]  /*1510*/  FADD.FTZ R135, R135, R192 ;  /* 0x000000c087877221 */ /* 0x000fe40000010000 */
[----:B------:R-:W-:Y:S02]  /*1520*/  FMUL.FTZ R193, R158, R189 ;  /* 0x000000bd9ec17220 */ /* 0x000fe40000410000 */
[-C--:B------:R-:W-:Y:S02]  /*1530*/  FFMA.FTZ R123, R195, R192.reuse, R123 ;  /* 0x000000c0c37b7223 */ /* 0x080fe4000001007b */
        /* <DEDUP_REMOVED lines=35> */
.L_x_736:
[----:B------:R-:W-:Y:S05]  /*1770*/  BSYNC B1 ;  /* 0x0000000000017941 */ /* 0x000fea0003800000 */
.L_x_735:
        /* <DEDUP_REMOVED lines=14> */
[----:B------:R-:W-:Y:S02]  /*1860*/  PRMT R137, RZ, 0x7610, R137 ;  /* 0x00007610ff897816 */ /* 0x000fe40000000089 */
[--C-:B------:R-:W-:Y:S02]  /*1870*/  PRMT R161, RZ, 0x5410, R136.reuse ;  /* 0x00005410ffa17816 */ /* 0x100fe40000000088 */
[--C-:B------:R-:W-:Y:S02]  /*1880*/  PRMT R177, RZ, 0x5410, R139.reuse ;  /* 0x00005410ffb17816 */ /* 0x100fe4000000008b */
[----:B------:R-:W-:Y:S01]  /*1890*/  PRMT R179, RZ, 0x7610, R139 ;  /* 0x00007610ffb37816 */ /* 0x000fe2000000008b */
[C---:B------:R-:W-:Y:S01]  /*18a0*/  FADD.FTZ R139, -R216.reuse, R137 ;  /* 0x00000089d88b7221 */ /* 0x040fe20000010100 */
[----:B0-----:R-:W-:Y:S01]  /*18b0*/  PRMT R169, RZ, 0x7610, R136 ;  /* 0x00007610ffa97816 */ /* 0x001fe20000000088 */
[C---:B------:R-:W-:Y:S01]  /*18c0*/  FADD.FTZ R161, -R216.reuse, R161 ;  /* 0x000000a1d8a17221 */ /* 0x040fe20000010100 */
[--C-:B---3--:R-:W-:Y:S01]  /*18d0*/  PRMT R137, RZ, 0x5410, R140.reuse ;  /* 0x00005410ff897816 */ /* 0x108fe2000000008c */
[C---:B------:R-:W-:Y:S01]  /*18e0*/  FADD.FTZ R171, -R216.reuse, R171 ;  /* 0x000000abd8ab7221 */ /* 0x040fe20000010100 */
[----:B------:R-:W-:Y:S01]  /*18f0*/  PRMT R140, RZ, 0x7610, R140 ;  /* 0x00007610ff8c7816 */ /* 0x000fe2000000008c */
[----:B------:R-:W-:-:S02]  /*1900*/  FADD.FTZ R169, -R216, R169 ;  /* 0x000000a9d8a97221 */ /* 0x000fc40000010100 */
[----:B------:R-:W-:Y:S02]  /*1910*/  FMUL.FTZ R161, R158, R161 ;  /* 0x000000a19ea17220 */ /* 0x000fe40000410000 */
[----:B------:R-:W-:Y:S02]  /*1920*/  FMUL.FTZ R184, R28, R137 ;  /* 0x000000891cb87220 */ /* 0x000fe40000410000 */
[C---:B------:R-:W-:Y:S01]  /*1930*/  FADD.FTZ R219, -R216.reuse, R177 ;  /* 0x000000b1d8db7221 */ /* 0x040fe20000010100 */
[----:B------:R-:W-:Y:S01]  /*1940*/  PRMT R177, RZ, 0x5410, R141 ;  /* 0x00005410ffb17816 */ /* 0x000fe2000000008d */
[----:B------:R-:W-:Y:S02]  /*1950*/  FADD.FTZ R225, -R216, R179 ;  /* 0x000000b3d8e17221 */ /* 0x000fe40000010100 */
[C---:B------:R-:W-:Y:S02]  /*1960*/  FMUL.FTZ R182, R158.reuse, R171 ;  /* 0x000000ab9eb67220 */ /* 0x040fe40000410000 */
[----:B------:R-:W-:-:S02]  /*1970*/  FMUL.FTZ R186, R158, R169 ;  /* 0x000000a99eba7220 */ /* 0x000fc40000410000 */
[----:B------:R-:W-:Y:S02]  /*1980*/  FMUL.FTZ R179, R27, R140 ;  /* 0x0000008c1bb37220 */ /* 0x000fe40000410000 */
[----:B------:R-:W-:Y:S02]  /*1990*/  FADD.FTZ R136, R221, R184 ;  /* 0x000000b8dd887221 */ /* 0x000fe40000010000 */
[----:B------:R-:W-:Y:S01]  /*19a0*/  FFMA.FTZ R220, R161, R184, R220 ;  /* 0x000000b8a1dc7223 */ /* 0x000fe200000100dc */
[----:B------:R-:W-:Y:S01]  /*19b0*/  PRMT R176, RZ, 0x7610, R141 ;  /* 0x00007610ffb07816 */ /* 0x000fe2000000008d */
[----:B------:R-:W-:Y:S01]  /*19c0*/  FADD.FTZ R82, R82, R177 ;  /* 0x000000b152527221 */ /* 0x000fe20000010000 */
[----:B------:R-:W-:Y:S01]  /*19d0*/  PRMT R173, RZ, 0x5410, R138 ;  /* 0x00005410ffad7816 */ /* 0x000fe2000000008a */
[----:B------:R-:W-:Y:S02]  /*19e0*/  FMUL.FTZ R178, R158, R139 ;  /* 0x0000008b9eb27220 */ /* 0x000fe40000410000 */
[----:B------:R-:W-:-:S02]  /*19f0*/  FFMA.FTZ R58, R182, R177, R58 ;  /* 0x000000b1b63a7223 */ /* 0x000fc4000001003a */
[----:B------:R-:W-:Y:S02]  /*1a00*/  FMUL.FTZ R177, R26, R177 ;  /* 0x000000b11ab17220 */ /* 0x000fe40000410000 */
[----:B------:R-:W-:Y:S02]  /*1a10*/  FADD.FTZ R136, R136, R179 ;  /* 0x000000b388887221 */ /* 0x000fe40000010000 */
[----:B------:R-:W-:Y:S01]  /*1a20*/  FFMA.FTZ R220, R186, R179, R220 ;  /* 0x000000b3badc7223 */ /* 0x000fe200000100dc */
[----:B------:R-:W-:Y:S01]  /*1a30*/  PRMT R175, RZ, 0x7610, R138 ;  /* 0x00007610ffaf7816 */ /* 0x000fe2000000008a */
[----:B------:R-:W-:Y:S01]  /*1a40*/  FADD.FTZ R80, R80, R137 ;  /* 0x0000008950507221 */ /* 0x000fe20000010000 */
[----:B------:R-:W-:Y:S01]  /*1a50*/  PRMT R141, RZ, 0x5410, R142 ;  /* 0x00005410ff8d7816 */ /* 0x000fe2000000008e */
[----:B------:R-:W-:Y:S02]  /*1a60*/  FFMA.FTZ R56, R161, R137, R56 ;  /* 0x00000089a1387223 */ /* 0x000fe40000010038 */
[----:B------:R-:W-:-:S02]  /*1a70*/  FADD.FTZ R83, R83, R176 ;  /* 0x000000b053537221 */ /* 0x000fc40000010000 */
[-C--:B------:R-:W-:Y:S02]  /*1a80*/  FFMA.FTZ R59, R178, R176.reuse, R59 ;  /* 0x000000b0b23b7223 */ /* 0x080fe4000001003b */
[----:B------:R-:W-:Y:S02]  /*1a90*/  FADD.FTZ R173, -R216, R173 ;  /* 0x000000add8ad7221 */ /* 0x000fe40000010100 */
[----:B------:R-:W-:Y:S02]  /*1aa0*/  FMUL.FTZ R176, R25, R176 ;  /* 0x000000b019b07220 */ /* 0x000fe40000410000 */
[----:B------:R-:W-:Y:S02]  /*1ab0*/  FADD.FTZ R137, R136, R177 ;  /* 0x000000b188897221 */ /* 0x000fe40000010000 */
[----:B------:R-:W-:Y:S01]  /*1ac0*/  FFMA.FTZ R139, R182, R177, R220 ;  /* 0x000000b1b68b7223 */ /* 0x000fe200000100dc */
[----:B------:R-:W-:Y:S01]  /*1ad0*/  PRMT R142, RZ, 0x7610, R142 ;  /* 0x00007610ff8e7816 */ /* 0x000fe2000000008e */
[----:B------:R-:W-:-:S02]  /*1ae0*/  FADD.FTZ R181, -R216, R175 ;  /* 0x000000afd8b57221 */ /* 0x000fc40000010100 */
[----:B------:R-:W-:Y:S02]  /*1af0*/  FMUL.FTZ R175, R158, R173 ;  /* 0x000000ad9eaf7220 */ /* 0x000fe40000410000 */
[----:B------:R-:W-:Y:S02]  /*1b00*/  FMUL.FTZ R174, R24, R141 ;  /* 0x0000008d18ae7220 */ /* 0x000fe40000410000 */
[----:B------:R-:W-:Y:S02]  /*1b10*/  FADD.FTZ R137, R137, R176 ;  /* 0x000000b089897221 */ /* 0x000fe40000010000 */
[----:B------:R-:W-:Y:S01]  /*1b20*/  FFMA.FTZ R139, R178, R176, R139 ;  /* 0x000000b0b28b7223 */ /* 0x000fe2000001008b */
[----:B------:R-:W-:Y:S01]  /*1b30*/  PRMT R223, RZ, 0x5410, R143 ;  /* 0x00005410ffdf7816 */ /* 0x000fe2000000008f */
[----:B------:R-:W-:Y:S02]  /*1b40*/  FMUL.FTZ R173, R158, R181 ;  /* 0x000000b59ead7220 */ /* 0x000fe40000410000 */
[----:B------:R-:W-:-:S02]  /*1b50*/  FMUL.FTZ R172, R23, R142 ;  /* 0x0000008e17ac7220 */ /* 0x000fc40000410000 */
[----:B------:R-:W-:Y:S02]  /*1b60*/  FADD.FTZ R137, R137, R174 ;  /* 0x000000ae89897221 */ /* 0x000fe40000010000 */
[----:B------:R-:W-:Y:S01]  /*1b70*/  FFMA.FTZ R139, R175, R174, R139 ;  /* 0x000000aeaf8b7223 */ /* 0x000fe2000001008b */
[----:B------:R-:W-:Y:S01]  /*1b80*/  PRMT R138, RZ, 0x7610, R143 ;  /* 0x00007610ff8a7816 */ /* 0x000fe2000000008f */
        /* <DEDUP_REMOVED lines=20> */
.L_x_732:
[----:B------:R-:W-:Y:S05]  /*1cd0*/  BSYNC B0 ;  /* 0x0000000000007941 */ /* 0x000fea0003800000 */
.L_x_726:
[----:B------:R-:W-:Y:S02]  /*1ce0*/  LOP3.LUT P4, RZ, R152, 0xff, RZ, 0xc0, !PT ;  /* 0x000000ff98ff7812 */ /* 0x000fe4000788c0ff */
[----:B------:R-:W-:Y:S02]  /*1cf0*/  SHF.R.U32.HI R138, RZ, 0x5, R149 ;  /* 0x00000005ff8a7819 */ /* 0x000fe40000011695 */
[----:B------:R-:W-:-:S02]  /*1d00*/  LOP3.LUT P3, RZ, R149, 0x1f, RZ, 0xc0, !PT ;  /* 0x0000001f95ff7812 */ /* 0x000fc4000786c0ff */
[----:B------:R-:W-:-:S07]  /*1d10*/  LOP3.LUT R216, R138, 0x7fffffc, RZ, 0xc0, !PT ;  /* 0x07fffffc8ad87812 */ /* 0x000fce00078ec0ff */
[----:B------:R-:W-:Y:S01]  /*1d20*/  @!P4 IADD3 R216, R216, 0x4, RZ ;  /* 0x00000004d8d8c810 */ /* 0x000fe20007ffe0ff */
[----:B------:R-:W-:Y:S05]  /*1d30*/  BRA.DIV ~URZ, `(.L_x_737) ;  /* 0x000037727f007947 */ /* 0x000fea000b800000 */
[----:B------:R2:W3:Y:S02]  /*1d40*/  SHFL.DOWN PT, R140, R221, 0x10, 0x1f ;  /* 0x0a001f00dd8c7f89 */ /* 0x0004e400000e0000 */
.L_x_876:
[----:B------:R-:W-:Y:S05]  /*1d50*/  BRA.DIV ~URZ, `(.L_x_738) ;  /* 0x000037d27f007947 */ /* 0x000fea000b800000 */
[----:B-1----:R-:W1:Y:S01]  /*1d60*/  SHFL.DOWN PT, R137, R220, 0x10, 0x1f ;  /* 0x0a001f00dc897f89 */ /* 0x002e6200000e0000 */
[----:B--23--:R-:W-:-:S05]  /*1d70*/  FADD.FTZ R221, R140, R221 ;  /* 0x000000dd8cdd7221 */ /* 0x00cfca0000010000 */
        /* <DEDUP_REMOVED lines=12> */
[----:B------:R1:W2:Y:S01]  /*1e40*/  SHFL.DOWN PT, R143, R142, 0x1, 0x1f ;  /* 0x08201f008e8f7f89 */ /* 0x0002a200000e0000 */
[----:B0-----:R-:W-:-:S05]  /*1e50*/  FADD.FTZ R181, R141, R180 ;  /* 0x000000b48db57221 */ /* 0x001fca0000010000 */
[----:B------:R1:W0:Y:S02]  /*1e60*/  SHFL.DOWN PT, R218, R181, 0x1, 0x1f ;  /* 0x08201f00b5da7f89 */ /* 0x00022400000e0000 */
.L_x_877:
[----:B------:R-:W-:Y:S01]  /*1e70*/  @!P3 LOP3.LUT R137, R138, 0x3, RZ, 0xc0, !PT ;  /* 0x000000038a89b812 */ /* 0x000fe200078ec0ff */
[----:B01----:R-:W-:Y:S01]  /*1e80*/  FADD.FTZ R181, R218, R181 ;  /* 0x000000b5dab57221 */ /* 0x003fe20000010000 */
[----:B------:R-:W-:Y:S01]  /*1e90*/  WARPSYNC 0xffffffff ;  /* 0xffffffff00007948 */ /* 0x000fe20003800000 */
[----:B--2---:R-:W-:Y:S01]  /*1ea0*/  FADD.FTZ R180, R143, R142 ;  /* 0x0000008e8fb47221 */ /* 0x004fe20000010000 */
[----:B------:R-:W-:Y:S01]  /*1eb0*/  @!P3 IADD3 R218, R216, R137, RZ ;  /* 0x00000089d8dab210 */ /* 0x000fe20007ffe0ff */
[----:B------:R-:W-:Y:S04]  /*1ec0*/  BSSY B0, `(.L_x_739) ;  /* 0x000011c000007945 */ /* 0x000fe80003800000 */
[----:B------:R-:W-:Y:S04]  /*1ed0*/  @!P3 STS.64 [R218.X8+0x3000], R180 ;  /* 0x003000b4da00b388 */ /* 0x000fe80000008a00 */
[----:B------:R-:W-:Y:S01]  /*1ee0*/  BAR.SYNC.DEFER_BLOCKING 0x0 ;  /* 0x0000000000007b1d */ /* 0x000fe20000010000 */
[----:B------:R-:W-:-:S13]  /*1ef0*/  ISETP.GE.AND P3, PT, R157, 0x1, PT ;  /* 0x000000019d00780c */ /* 0x000fda0003f66270 */
[----:B------:R-:W-:-:S05]  /*1f00*/  @P3 IADD3 R157, R157, -0x1, RZ ;  /* 0xffffffff9d9d3810 */ /* 0x000fca0007ffe0ff */
[----:B------:R-:W-:Y:S01]  /*1f10*/  @P3 IMAD R219, R157, c[0x0][0x168], RZ ;  /* 0x00005a009ddb3a24 */ /* 0x000fe200078e02ff */
[----:B------:R-:W0:Y:S04]  /*1f20*/  LDS.128 R136, [R216.X8+0x3000] ;  /* 0x00300000d8887984 */ /* 0x000e280000008c00 */
[----:B------:R-:W-:Y:S01]  /*1f30*/  @P3 SHF.R.S32.HI R220, RZ, 0x1f, R219 ;  /* 0x0000001fffdc3819 */ /* 0x000fe200000114db */
[----:B------:R-:W1:Y:S03]  /*1f40*/  LDS.128 R140, [R216.X8+0x3010] ;  /* 0x00301000d88c7984 */ /* 0x000e660000008c00 */
[----:B------:R-:W-:Y:S01]  /*1f50*/  @P3 LEA.HI R220, R220, R219, RZ, 0x3 ;  /* 0x000000dbdcdc3211 */ /* 0x000fe200078f18ff */
[----:B0-----:R-:W-:-:S02]  /*1f60*/  FADD.FTZ R157, RZ, R136 ;  /* 0x00000088ff9d7221 */ /* 0x001fc40000010000 */
[----:B------:R-:W-:Y:S01]  /*1f70*/  FADD.FTZ R136, RZ, R137 ;  /* 0x00000089ff887221 */ /* 0x000fe20000010000 */
[----:B------:R-:W-:Y:S01]  /*1f80*/  @P3 LOP3.LUT R137, R149, 0x7f, RZ, 0xc0, !PT ;  /* 0x0000007f95893812 */ /* 0x000fe200078ec0ff */
[----:B------:R-:W-:Y:S02]  /*1f90*/  FADD.FTZ R157, R138, R157 ;  /* 0x0000009d8a9d7221 */ /* 0x000fe40000010000 */
[----:B------:R-:W-:Y:S02]  /*1fa0*/  FADD.FTZ R136, R139, R136 ;  /* 0x000000888b887221 */ /* 0x000fe40000010000 */
[----:B-1----:R-:W-:Y:S02]  /*1fb0*/  FADD.FTZ R157, R157, R140 ;  /* 0x0000008c9d9d7221 */ /* 0x002fe40000010000 */
[----:B------:R-:W-:Y:S02]  /*1fc0*/  FADD.FTZ R136, R136, R141 ;  /* 0x0000008d88887221 */ /* 0x000fe40000010000 */
[----:B------:R-:W-:-:S02]  /*1fd0*/  FADD.FTZ R141, R142, R157 ;  /* 0x0000009d8e8d7221 */ /* 0x000fc40000010000 */
[----:B------:R-:W-:Y:S02]  /*1fe0*/  FADD.FTZ R136, R143, R136 ;  /* 0x000000888f887221 */ /* 0x000fe40000010000 */
[----:B------:R-:W-:Y:S01]  /*1ff0*/  IMAD.MOV.U32 R140, RZ, RZ, RZ ;  /* 0x000000ffff8c7224 */ /* 0x000fe200078e00ff */
[----:B------:R-:W-:Y:S01]  /*2000*/  @P3 LEA.HI.SX32 R140, R220, R137, 0x1d ;  /* 0x00000089dc8c3211 */ /* 0x000fe200078feaff */
[----:B------:R-:W-:Y:S02]  /*2010*/  FMUL.FTZ R141, R141, c[0x0][0x1e0] ;  /* 0x000078008d8d7a20 */ /* 0x000fe40000410000 */
[----:B------:R-:W-:Y:S01]  /*2020*/  FMUL.FTZ R142, R136, c[0x0][0x1e0] ;  /* 0x00007800888e7a20 */ /* 0x000fe20000410000 */
[----:B------:R-:W-:Y:S05]  /*2030*/  @!P0 BRA `(.L_x_740) ;  /* 0x0000104000008947 */ /* 0x000fea0003800000 */
[----:B------:R-:W-:Y:S01]  /*2040*/  BSSY B1, `(.L_x_741) ;  /* 0x0000005000017945 */ /* 0x000fe20003800000 */
[----:B------:R-:W-:Y:S05]  /*2050*/  @!P3 BRA `(.L_x_742) ;  /* 0x000000300000b947 */ /* 0x000fea0003800000 */
[----:B------:R-:W-:-:S05]  /*2060*/  MOV R53, 0x10 ;  /* 0x0000001000357802 */ /* 0x000fca0000000f00 */
[----:B------:R-:W-:-:S06]  /*2070*/  IMAD.WIDE.U32 R52, R140, R53, c[0x0][0x170] ;  /* 0x00005c008c347625 */ /* 0x000fcc00078e0035 */
[----:B------:R-:W5:Y:S02]  /*2080*/  LDG.E.128 R52, [R52.64] ;  /* 0x0000000434347981 */ /* 0x000f64000c1e1d00 */
.L_x_742:
[----:B------:R-:W-:Y:S05]  /*2090*/  BSYNC B1 ;  /* 0x0000000000017941 */ /* 0x000fea0003800000 */
.L_x_741:
        /* <DEDUP_REMOVED lines=10> */
.L_x_744:
        /* <DEDUP_REMOVED lines=11> */
.L_x_745:
[----:B------:R-:W-:Y:S05]  /*21f0*/  BSYNC B1 ;  /* 0x0000000000017941 */ /* 0x000fea0003800000 */
.L_x_743:
[----:B------:R-:W-:Y:S01]  /*2200*/  ISETP.NE.U32.AND P5, PT, RZ, c[0x0][0x258], PT ;  /* 0x00009600ff007a0c */ /* 0x000fe20003fa5070 */
[----:B------:R-:W-:Y:S03]  /*2210*/  BSSY B1, `(.L_x_746) ;  /* 0x000000e000017945 */ /* 0x000fe60003800000 */
[----:B------:R-:W-:-:S13]  /*2220*/  ISETP.NE.AND.EX P5, PT, RZ, c[0x0][0x25c], PT, P5 ;  /* 0x00009700ff007a0c */ /* 0x000fda0003fa5350 */
[----:B------:R-:W-:Y:S01]  /*2230*/  @P5 F2FP.BF16.PACK_AB R136, RZ, R137 ;  /* 0x00000089ff88523e */ /* 0x000fe200000010ff */
[----:B------:R-:W-:Y:S05]  /*2240*/  @!P3 BRA `(.L_x_747) ;  /* 0x000000a00000b947 */ /* 0x000fea0003800000 */
[----:B-----5:R-:W-:Y:S01]  /*2250*/  LOP3.LUT P6, RZ, R166, 0xff, RZ, 0xc0, !PT ;  /* 0x000000ffa6ff7812 */ /* 0x020fe200078cc0ff */
[----:B------:R-:W-:Y:S01]  /*2260*/  FMUL.FTZ R137, R137, c[0x0][0x1ec] ;  /* 0x00007b0089897a20 */ /* 0x000fe20000410000 */
[----:B------:R-:W-:-:S03]  /*2270*/  CS2R R138, SRZ ;  /* 0x00000000008a7805 */ /* 0x000fc6000001ff00 */
[----:B------:R-:W-:-:S08]  /*2280*/  FMUL.FTZ R143, R137, c[0x0][0x1e8] ;  /* 0x00007a00898f7a20 */ /* 0x000fd00000410000 */
[----:B------:R-:W-:Y:S01]  /*2290*/  @P6 FMUL.FTZ R138, R20, R143 ;  /* 0x0000008f148a6220 */ /* 0x000fe20000410000 */
[----:B------:R-:W-:-:S04]  /*22a0*/  @P6 PRMT R137, RZ, 0x5410, R52 ;  /* 0x00005410ff896816 */ /* 0x000fc80000000034 */
[----:B------:R-:W-:Y:S01]  /*22b0*/  F2FP.BF16.PACK_AB R138, RZ, R138 ;  /* 0x0000008aff8a723e */ /* 0x000fe200000010ff */
[----:B------:R-:W-:-:S03]  /*22c0*/  @P6 FMUL.FTZ R139, R143, R137 ;  /* 0x000000898f8b6220 */ /* 0x000fc60000410000 */
[----:B------:R-:W-:Y:S01]  /*22d0*/  PRMT R128, R138, 0x7610, R128 ;  /* 0x000076108a807816 */ /* 0x000fe20000000080 */
[----:B------:R-:W-:Y:S02]  /*22e0*/  FADD.FTZ R88, R88, R139 ;  /* 0x0000008b58587221 */ /* 0x000fe40000010000 */
.L_x_747:
[----:B------:R-:W-:Y:S05]  /*22f0*/  BSYNC B1 ;  /* 0x0000000000017941 */ /* 0x000fea0003800000 */
.L_x_746:
[----:B------:R-:W-:Y:S01]  /*2300*/  BSSY B1, `(.L_x_748) ;  /* 0x000000e000017945 */ /* 0x000fe20003800000 */
[----:B------:R-:W-:Y:S01]  /*2310*/  @P5 PRMT R72, R136, 0x7610, R72 ;  /* 0x0000761088485816 */ /* 0x000fe20000000048 */
[----:B------:R-:W-:Y:S05]  /*2320*/  @P2 BRA `(.L_x_749) ;  /* 0x0000004000002947 */ /* 0x000fea0003800000 */
[----:B------:R-:W-:Y:S01]  /*2330*/  HFMA2.MMA R137, -RZ, RZ, 0, 0 ;  /* 0x00000000ff897435 */ /* 0x000fe200000001ff */
[----:B------:R-:W-:Y:S05]  /*2340*/  @!P4 BRA `(.L_x_750) ;  /* 0x000000900000c947 */ /* 0x000fea0003800000 */
[----:B-----5:R-:W-:Y:S01]  /*2350*/  PRMT R137, RZ, 0x7610, R112 ;  /* 0x00007610ff897816 */ /* 0x020fe20000000070 */
[----:B------:R-:W-:Y:S05]  /*2360*/  BRA `(.L_x_750) ;  /* 0x0000007000007947 */ /* 0x000fea0003800000 */
.L_x_749:
[----:B------:R-:W-:Y:S02]  /*2370*/  ISETP.NE.AND P6, PT, R16, RZ, PT ;  /* 0x000000ff1000720c */ /* 0x000fe40003fc5270 */
[----:B-----5:R-:W-:Y:S02]  /*2380*/  @P4 PRMT R136, RZ, 0x7610, R112 ;  /* 0x00007610ff884816 */ /* 0x020fe40000000070 */
[----:B------:R-:W-:-:S05]  /*2390*/  FSEL R137, R141, RZ, !P6 ;  /* 0x000000ff8d897208 */ /* 0x000fca0007000000 */
[----:B------:R-:W-:-:S04]  /*23a0*/  FFMA.FTZ R137, R215, R142, R137 ;  /* 0x0000008ed7897223 */ /* 0x000fc80000010089 */
[----:B------:R-:W-:-:S04]  /*23b0*/  FADD.FTZ R137, R212, -R137 ;  /* 0x80000089d4897221 */ /* 0x000fc80000010000 */
[----:B------:R-:W-:-:S04]  /*23c0*/  FMUL.FTZ R137, R158, R137 ;  /* 0x000000899e897220 */ /* 0x000fc80000410000 */
[----:B------:R-:W-:Y:S02]  /*23d0*/  @P4 FADD.FTZ R137, R137, R136 ;  /* 0x0000008889894221 */ /* 0x000fe40000010000 */
.L_x_750:
[----:B------:R-:W-:Y:S05]  /*23e0*/  BSYNC B1 ;  /* 0x0000000000017941 */ /* 0x000fea0003800000 */
.L_x_748:
[----:B------:R-:W-:Y:S01]  /*23f0*/  BSSY B1, `(.L_x_751) ;  /* 0x000000e000017945 */ /* 0x000fe20003800000 */
[----:B------:R-:W-:Y:S01]  /*2400*/  @P5 F2FP.BF16.PACK_AB R136, RZ, R137 ;  /* 0x00000089ff88523e */ /* 0x000fe200000010ff */
[----:B------:R-:W-:Y:S05]  /*2410*/  @!P3 BRA `(.L_x_752) ;  /* 0x000000b00000b947 */ /* 0x000fea0003800000 */
[----:B-----5:R-:W-:Y:S01]  /*2420*/  LOP3.LUT P6, RZ, R166, 0xff00, RZ, 0xc0, !PT ;  /* 0x0000ff00a6ff7812 */ /* 0x020fe200078cc0ff */
[----:B------:R-:W-:Y:S01]  /*2430*/  FMUL.FTZ R137, R137, c[0x0][0x1ec] ;  /* 0x00007b0089897a20 */ /* 0x000fe20000410000 */
[----:B------:R-:W-:Y:S01]  /*2440*/  MOV R138, RZ ;  /* 0x000000ff008a7202 */ /* 0x000fe20000000f00 */
[----:B------:R-:W-:Y:S02]  /*2450*/  IMAD.MOV.U32 R180, RZ, RZ, RZ ;  /* 0x000000ffffb47224 */ /* 0x000fe400078e00ff */
[----:B------:R-:W-:-:S08]  /*2460*/  FMUL.FTZ R216, R137, c[0x0][0x1e8] ;  /* 0x00007a0089d87a20 */ /* 0x000fd00000410000 */
[----:B------:R-:W-:Y:S01]  /*2470*/  @P6 FMUL.FTZ R138, R19, R216 ;  /* 0x000000d8138a6220 */ /* 0x000fe20000410000 */
[----:B------:R-:W-:-:S04]  /*2480*/  @P6 PRMT R137, RZ, 0x7610, R52 ;  /* 0x00007610ff896816 */ /* 0x000fc80000000034 */
[----:B------:R-:W-:Y:S01]  /*2490*/  F2FP.BF16.PACK_AB R138, RZ, R138 ;  /* 0x0000008aff8a723e */ /* 0x000fe200000010ff */
[----:B------:R-:W-:-:S03]  /*24a0*/  @P6 FMUL.FTZ R180, R216, R137 ;  /* 0x00000089d8b46220 */ /* 0x000fc60000410000 */
[----:B------:R-:W-:Y:S01]  /*24b0*/  PRMT R128, R128, 0x5410, R138 ;  /* 0x0000541080807816 */ /* 0x000fe2000000008a */
[----:B------:R-:W-:Y:S02]  /*24c0*/  FADD.FTZ R89, R89, R180 ;  /* 0x000000b459597221 */ /* 0x000fe40000010000 */
.L_x_752:
[----:B------:R-:W-:Y:S05]  /*24d0*/  BSYNC B1 ;  /* 0x0000000000017941 */ /* 0x000fea0003800000 */
.L_x_751:
[----:B------:R-:W-:Y:S01]  /*24e0*/  BSSY B1, `(.L_x_753) ;  /* 0x000000e000017945 */ /* 0x000fe20003800000 */
[----:B------:R-:W-:Y:S01]  /*24f0*/  @P5 PRMT R72, R72, 0x5410, R136 ;  /* 0x0000541048485816 */ /* 0x000fe20000000088 */
[----:B------:R-:W-:Y:S05]  /*2500*/  @P2 BRA `(.L_x_754) ;  /* 0x0000004000002947 */ /* 0x000fea0003800000 */
[----:B------:R-:W-:Y:S01]  /*2510*/  IMAD.MOV.U32 R137, RZ, RZ, RZ ;  /* 0x000000ffff897224 */ /* 0x000fe200078e00ff */
[----:B------:R-:W-:Y:S05]  /*2520*/  @!P4 BRA `(.L_x_755) ;  /* 0x000000900000c947 */ /* 0x000fea0003800000 */
[----:B-----5:R-:W-:Y:S01]  /*2530*/  PRMT R137, RZ, 0x5410, R113 ;  /* 0x00005410ff897816 */ /* 0x020fe20000000071 */
[----:B------:R-:W-:Y:S05]  /*2540*/  BRA `(.L_x_755) ;  /* 0x0000007000007947 */ /* 0x000fea0003800000 */
.L_x_754:
[----:B------:R-:W-:Y:S02]  /*2550*/  ISETP.NE.AND P6, PT, R16, RZ, PT ;  /* 0x000000ff1000720c */ /* 0x000fe40003fc5270 */
[----:B-----5:R-:W-:Y:S02]  /*2560*/  @P4 PRMT R136, RZ, 0x5410, R113 ;  /* 0x00005410ff884816 */ /* 0x020fe40000000071 */
[----:B------:R-:W-:-:S05]  /*2570*/  FSEL R137, R141, RZ, !P6 ;  /* 0x000000ff8d897208 */ /* 0x000fca0007000000 */
[----:B------:R-:W-:-:S04]  /*2580*/  FFMA.FTZ R137, R213, R142, R137 ;  /* 0x0000008ed5897223 */ /* 0x000fc80000010089 */
[----:B------:R-:W-:-:S04]  /*2590*/  FADD.FTZ R137, R210, -R137 ;  /* 0x80000089d2897221 */ /* 0x000fc80000010000 */
[----:B------:R-:W-:-:S04]  /*25a0*/  FMUL.FTZ R137, R158, R137 ;  /* 0x000000899e897220 */ /* 0x000fc80000410000 */
[----:B------:R-:W-:Y:S02]  /*25b0*/  @P4 FADD.FTZ R137, R137, R136 ;  /* 0x0000008889894221 */ /* 0x000fe40000010000 */
.L_x_755:
[----:B------:R-:W-:Y:S05]  /*25c0*/  BSYNC B1 ;  /* 0x0000000000017941 */ /* 0x000fea0003800000 */
.L_x_753:
[----:B------:R-:W-:Y:S01]  /*25d0*/  BSSY B1, `(.L_x_756) ;  /* 0x000000d000017945 */ /* 0x000fe20003800000 */
        /* <DEDUP_REMOVED lines=12> */
.L_x_757:
[----:B------:R-:W-:Y:S05]  /*26a0*/  BSYNC B1 ;  /* 0x0000000000017941 */ /* 0x000fea0003800000 */
.L_x_756:
[----:B------:R-:W-:Y:S01]  /*26b0*/  BSSY B1, `(.L_x_758) ;  /* 0x000000e000017945 */ /* 0x000fe20003800000 */
[----:B------:R-:W-:Y:S01]  /*26c0*/  @P5 PRMT R73, R136, 0x7610, R73 ;  /* 0x0000761088495816 */ /* 0x000fe20000000049 */
[----:B------:R-:W-:Y:S05]  /*26d0*/  @P2 BRA `(.L_x_759) ;  /* 0x0000004000002947 */ /* 0x000fea0003800000 */
[----:B------:R-:W-:Y:S01]  /*26e0*/  HFMA2.MMA R137, -RZ, RZ, 0, 0 ;  /* 0x00000000ff897435 */ /* 0x000fe200000001ff */
[----:B------:R-:W-:Y:S05]  /*26f0*/  @!P4 BRA `(.L_x_760) ;  /* 0x000000900000c947 */ /* 0x000fea0003800000 */
[----:B-----5:R-:W-:Y:S01]  /*2700*/  PRMT R137, RZ, 0x7610, R113 ;  /* 0x00007610ff897816 */ /* 0x020fe20000000071 */
[----:B------:R-:W-:Y:S05]  /*2710*/  BRA `(.L_x_760) ;  /* 0x0000007000007947 */ /* 0x000fea0003800000 */
.L_x_759:
[----:B------:R-:W-:Y:S02]  /*2720*/  ISETP.NE.AND P6, PT, R16, RZ, PT ;  /* 0x000000ff1000720c */ /* 0x000fe40003fc5270 */
[----:B-----5:R-:W-:Y:S02]  /*2730*/  @P4 PRMT R136, RZ, 0x7610, R113 ;  /* 0x00007610ff884816 */ /* 0x020fe40000000071 */
[----:B------:R-:W-:-:S05]  /*2740*/  FSEL R137, R141, RZ, !P6 ;  /* 0x000000ff8d897208 */ /* 0x000fca0007000000 */
[----:B------:R-:W-:-:S04]  /*2750*/  FFMA.FTZ R137, R211, R142, R137 ;  /* 0x0000008ed3897223 */ /* 0x000fc80000010089 */
[----:B------:R-:W-:-:S04]  /*2760*/  FADD.FTZ R137, R208, -R137 ;  /* 0x80000089d0897221 */ /* 0x000fc80000010000 */
[----:B------:R-:W-:-:S04]  /*2770*/  FMUL.FTZ R137, R158, R137 ;  /* 0x000000899e897220 */ /* 0x000fc80000410000 */
[----:B------:R-:W-:Y:S02]  /*2780*/  @P4 FADD.FTZ R137, R137, R136 ;  /* 0x0000008889894221 */ /* 0x000fe40000010000 */
.L_x_760:
[----:B------:R-:W-:Y:S05]  /*2790*/  BSYNC B1 ;  /* 0x0000000000017941 */ /* 0x000fea0003800000 */
.L_x_758:
        /* <DEDUP_REMOVED lines=14> */
.L_x_762:
[----:B------:R-:W-:Y:S05]  /*2880*/  BSYNC B1 ;  /* 0x0000000000017941 */ /* 0x000fea0003800000 */
.L_x_761:
[----:B------:R-:W-:Y:S01]  /*2890*/  BSSY B1, `(.L_x_763) ;  /* 0x000000e000017945 */ /* 0x000fe20003800000 */
[----:B------:R-:W-:Y:S01]  /*28a0*/  @P5 PRMT R73, R73, 0x5410, R136 ;  /* 0x0000541049495816 */ /* 0x000fe20000000088 */
[----:B------:R-:W-:Y:S05]  /*28b0*/  @P2 BRA `(.L_x_764) ;  /* 0x0000004000002947 */ /* 0x000fea0003800000 */
[----:B------:R-:W-:Y:S01]  /*28c0*/  IMAD.MOV.U32 R137, RZ, RZ, RZ ;  /* 0x000000ffff897224 */ /* 0x000fe200078e00ff */
[----:B------:R-:W-:Y:S05]  /*28d0*/  @!P4 BRA `(.L_x_765) ;  /* 0x000000900000c947 */ /* 0x000fea0003800000 */
[----:B-----5:R-:W-:Y:S01]  /*28e0*/  PRMT R137, RZ, 0x5410, R114 ;  /* 0x00005410ff897816 */ /* 0x020fe20000000072 */
[----:B------:R-:W-:Y:S05]  /*28f0*/  BRA `(.L_x_765) ;  /* 0x0000007000007947 */ /* 0x000fea0003800000 */
.L_x_764:
[----:B------:R-:W-:-:S04]  /*2900*/  ISETP.NE.AND P6, PT, R16, RZ, PT ;  /* 0x000000ff1000720c */ /* 0x000fc80003fc5270 */
[----:B------:R-:W-:-:S05]  /*2910*/  FSEL R136, R141, RZ, !P6 ;  /* 0x000000ff8d887208 */ /* 0x000fca0007000000 */
[----:B------:R-:W-:-:S04]  /*2920*/  FFMA.FTZ R136, R209, R142, R136 ;  /* 0x0000008ed1887223 */ /* 0x000fc80000010088 */
[----:B------:R-:W-:Y:S01]  /*2930*/  FADD.FTZ R137, R207, -R136 ;  /* 0x80000088cf897221 */ /* 0x000fe20000010000 */
[----:B-----5:R-:W-:-:S03]  /*2940*/  @P4 PRMT R136, RZ, 0x5410, R114 ;  /* 0x00005410ff884816 */ /* 0x020fc60000000072 */
[----:B------:R-:W-:-:S04]  /*2950*/  FMUL.FTZ R137, R158, R137 ;  /* 0x000000899e897220 */ /* 0x000fc80000410000 */
[----:B------:R-:W-:Y:S02]  /*2960*/  @P4 FADD.FTZ R137, R137, R136 ;  /* 0x0000008889894221 */ /* 0x000fe40000010000 */
.L_x_765:
[----:B------:R-:W-:Y:S05]  /*2970*/  BSYNC B1 ;  /* 0x0000000000017941 */ /* 0x000fea0003800000 */
.L_x_763:
        /* <DEDUP_REMOVED lines=13> */
.L_x_767:
[----:B------:R-:W-:Y:S05]  /*2a50*/  BSYNC B1 ;  /* 0x0000000000017941 */ /* 0x000fea0003800000 */
.L_x_766:
[----:B------:R-:W-:Y:S01]  /*2a60*/  BSSY B1, `(.L_x_768) ;  /* 0x000000e000017945 */ /* 0x000fe20003800000 */
[----:B------:R-:W-:Y:S01]  /*2a70*/  @P5 PRMT R74, R136, 0x7610, R74 ;  /* 0x00007610884a5816 */ /* 0x000fe2000000004a */
[----:B------:R-:W-:Y:S05]  /*2a80*/  @P2 BRA `(.L_x_769) ;  /* 0x0000004000002947 */ /* 0x000fea0003800000 */
[----:B------:R-:W-:Y:S01]  /*2a90*/  HFMA2.MMA R137, -RZ, RZ, 0, 0 ;  /* 0x00000000ff897435 */ /* 0x000fe200000001ff */
[----:B------:R-:W-:Y:S05]  /*2aa0*/  @!P4 BRA `(.L_x_770) ;  /* 0x000000900000c947 */ /* 0x000fea0003800000 */
[----:B-----5:R-:W-:Y:S01]  /*2ab0*/  PRMT R137, RZ, 0x7610, R114 ;  /* 0x00007610ff897816 */ /* 0x020fe20000000072 */
[----:B------:R-:W-:Y:S05]  /*2ac0*/  BRA `(.L_x_770) ;  /* 0x0000007000007947 */ /* 0x000fea0003800000 */
.L_x_769:
[----:B------:R-:W-:-:S04]  /*2ad0*/  ISETP.NE.AND P6, PT, R16, RZ, PT ;  /* 0x000000ff1000720c */ /* 0x000fc80003fc5270 */
[----:B------:R-:W-:-:S05]  /*2ae0*/  FSEL R137, R141, RZ, !P6 ;  /* 0x000000ff8d897208 */ /* 0x000fca0007000000 */
[----:B------:R-:W-:-:S04]  /*2af0*/  FFMA.FTZ R136, R206, R142, R137 ;  /* 0x0000008ece887223 */ /* 0x000fc80000010089 */
[----:B------:R-:W-:Y:S01]  /*2b00*/  FADD.FTZ R137, R205, -R136 ;  /* 0x80000088cd897221 */ /* 0x000fe20000010000 */
[----:B-----5:R-:W-:-:S03]  /*2b10*/  @P4 PRMT R136, RZ, 0x7610, R114 ;  /* 0x00007610ff884816 */ /* 0x020fc60000000072 */
[----:B------:R-:W-:-:S04]  /*2b20*/  FMUL.FTZ R137, R158, R137 ;  /* 0x000000899e897220 */ /* 0x000fc80000410000 */
[----:B------:R-:W-:Y:S02]  /*2b30*/  @P4 FADD.FTZ R137, R137, R136 ;  /* 0x0000008889894221 */ /* 0x000fe40000010000 */
.L_x_770:
[----:B------:R-:W-:Y:S05]  /*2b40*/  BSYNC B1 ;  /* 0x0000000000017941 */ /* 0x000fea0003800000 */
.L_x_768:
        /* <DEDUP_REMOVED lines=14> */
.L_x_772:
[----:B------:R-:W-:Y:S05]  /*2c30*/  BSYNC B1 ;  /* 0x0000000000017941 */ /* 0x000fea0003800000 */
.L_x_771:
[----:B------:R-:W-:Y:S01]  /*2c40*/  BSSY B1, `(.L_x_773) ;  /* 0x000000e000017945 */ /* 0x000fe20003800000 */
[----:B------:R-:W-:Y:S01]  /*2c50*/  @P5 PRMT R74, R74, 0x5410, R136 ;  /* 0x000054104a4a5816 */ /* 0x000fe20000000088 */
[----:B------:R-:W-:Y:S05]  /*2c60*/  @P2 BRA `(.L_x_774) ;  /* 0x0000004000002947 */ /* 0x000fea0003800000 */
[----:B------:R-:W-:Y:S01]  /*2c70*/  IMAD.MOV.U32 R137, RZ, RZ, RZ ;  /* 0x000000ffff897224 */ /* 0x000fe200078e00ff */
[----:B------:R-:W-:Y:S05]  /*2c80*/  @!P4 BRA `(.L_x_775) ;  /* 0x000000900000c947 */ /* 0x000fea0003800000 */
[----:B-----5:R-:W-:Y:S01]  /*2c90*/  PRMT R137, RZ, 0x5410, R115 ;  /* 0x00005410ff897816 */ /* 0x020fe20000000073 */
[----:B------:R-:W-:Y:S05]  /*2ca0*/  BRA `(.L_x_775) ;  /* 0x0000007000007947 */ /* 0x000fea0003800000 */
.L_x_774:
[----:B------:R-:W-:-:S04]  /*2cb0*/  ISETP.NE.AND P6, PT, R16, RZ, PT ;  /* 0x000000ff1000720c */ /* 0x000fc80003fc5270 */
[----:B------:R-:W-:-:S05]  /*2cc0*/  FSEL R137, R141, RZ, !P6 ;  /* 0x000000ff8d897208 */ /* 0x000fca0007000000 */
[----:B------:R-:W-:-:S04]  /*2cd0*/  FFMA.FTZ R136, R204, R142, R137 ;  /* 0x0000008ecc887223 */ /* 0x000fc80000010089 */
[----:B------:R-:W-:Y:S01]  /*2ce0*/  FADD.FTZ R137, R203, -R136 ;  /* 0x80000088cb897221 */ /* 0x000fe20000010000 */
[----:B-----5:R-:W-:-:S03]  /*2cf0*/  @P4 PRMT R136, RZ, 0x5410, R115 ;  /* 0x00005410ff884816 */ /* 0x020fc60000000073 */
[----:B------:R-:W-:-:S04]  /*2d00*/  FMUL.FTZ R137, R158, R137 ;  /* 0x000000899e897220 */ /* 0x000fc80000410000 */
[----:B------:R-:W-:Y:S02]  /*2d10*/  @P4 FADD.FTZ R137, R137, R136 ;  /* 0x0000008889894221 */ /* 0x000fe40000010000 */
.L_x_775:
[----:B------:R-:W-:Y:S05]  /*2d20*/  BSYNC B1 ;  /* 0x0000000000017941 */ /* 0x000fea0003800000 */
.L_x_773:
        /* <DEDUP_REMOVED lines=13> */
.L_x_777:
[----:B------:R-:W-:Y:S05]  /*2e00*/  BSYNC B1 ;  /* 0x0000000000017941 */ /* 0x000fea0003800000 */
.L_x_776:
[----:B------:R-:W-:Y:S01]  /*2e10*/  BSSY B1, `(.L_x_778) ;  /* 0x000000e000017945 */ /* 0x000fe20003800000 */
[----:B------:R-:W-:Y:S01]  /*2e20*/  @P5 PRMT R75, R136, 0x7610, R75 ;  /* 0x00007610884b5816 */ /* 0x000fe2000000004b */
[----:B------:R-:W-:Y:S05]  /*2e30*/  @P2 BRA `(.L_x_779) ;  /* 0x0000004000002947 */ /* 0x000fea0003800000 */
[----:B------:R-:W-:Y:S01]  /*2e40*/  HFMA2.MMA R143, -RZ, RZ, 0, 0 ;  /* 0x00000000ff8f7435 */ /* 0x000fe200000001ff */
[----:B------:R-:W-:Y:S05]  /*2e50*/  @!P4 BRA `(.L_x_780) ;  /* 0x000000900000c947 */ /* 0x000fea0003800000 */
[----:B-----5:R-:W-:Y:S01]  /*2e60*/  PRMT R143, RZ, 0x7610, R115 ;  /* 0x00007610ff8f7816 */ /* 0x020fe20000000073 */
[----:B------:R-:W-:Y:S05]  /*2e70*/  BRA `(.L_x_780) ;  /* 0x0000007000007947 */ /* 0x000fea0003800000 */
.L_x_779:
[----:B------:R-:W-:Y:S02]  /*2e80*/  ISETP.NE.AND P6, PT, R16, RZ, PT ;  /* 0x000000ff1000720c */ /* 0x000fe40003fc5270 */
[----:B-----5:R-:W-:Y:S02]  /*2e90*/  @P4 PRMT R136, RZ, 0x7610, R115 ;  /* 0x00007610ff884816 */ /* 0x020fe40000000073 */
[----:B------:R-:W-:-:S05]  /*2ea0*/  FSEL R137, R141, RZ, !P6 ;  /* 0x000000ff8d897208 */ /* 0x000fca0007000000 */
[----:B------:R-:W-:-:S04]  /*2eb0*/  FFMA.FTZ R137, R202, R142, R137 ;  /* 0x0000008eca897223 */ /* 0x000fc80000010089 */
[----:B------:R-:W-:-:S04]  /*2ec0*/  FADD.FTZ R137, R200, -R137 ;  /* 0x80000089c8897221 */ /* 0x000fc80000010000 */
[----:B------:R-:W-:-:S04]  /*2ed0*/  FMUL.FTZ R143, R158, R137 ;  /* 0x000000899e8f7220 */ /* 0x000fc80000410000 */
[----:B------:R-:W-:Y:S02]  /*2ee0*/  @P4 FADD.FTZ R143, R143, R136 ;  /* 0x000000888f8f4221 */ /* 0x000fe40000010000 */
.L_x_780:
[----:B------:R-:W-:Y:S05]  /*2ef0*/  BSYNC B1 ;  /* 0x0000000000017941 */ /* 0x000fea0003800000 */
.L_x_778:
[----:B------:R-:W-:Y:S01]  /*2f00*/  @P5 IMAD.MOV.U32 R139, RZ, RZ, 0x10 ;  /* 0x00000010ff8b5424 */ /* 0x000fe200078e00ff */
[----:B------:R-:W-:Y:S01]  /*2f10*/  @P5 F2FP.BF16.PACK_AB R136, RZ, R143 ;  /* 0x0000008fff88523e */ /* 0x000fe200000010ff */
[----:B------:R-:W-:Y:S01]  /*2f20*/  BSSY B1, `(.L_x_781) ;  /* 0x0000012000017945 */ /* 0x000fe20003800000 */
[----:B------:R-:W-:Y:S01]  /*2f30*/  @P3 MOV R137, 0x10 ;  /* 0x0000001000893802 */ /* 0x000fe20000000f00 */
[----:B------:R-:W-:Y:S01]  /*2f40*/  @P5 IMAD.WIDE.U32 R138, R160, R139, c[0x0][0x258] ;  /* 0x00009600a08a5625 */ /* 0x000fe200078e008b */
[----:B------:R-:W-:-:S03]  /*2f50*/  @P5 PRMT R75, R75, 0x5410, R136 ;  /* 0x000054104b4b5816 */ /* 0x000fc60000000088 */
[----:B------:R-:W-:Y:S02]  /*2f60*/  @P3 IMAD.WIDE.U32 R136, R140, R137, c[0x0][0x248] ;  /* 0x000092008c883625 */ /* 0x000fe400078e0089 */
[----:B------:R0:W-:Y:S01]  /*2f70*/  @P5 STG.E.128 [R138.64], R72 ;  /* 0x000000488a005986 */ /* 0x0001e2000c101d04 */
[----:B------:R-:W-:Y:S05]  /*2f80*/  @!P3 BRA `(.L_x_782) ;  /* 0x000000b00000b947 */ /* 0x000fea0003800000 */
[----:B-----5:R-:W-:Y:S01]  /*2f90*/  LOP3.LUT P4, RZ, R167, 0xff000000, RZ, 0xc0, !PT ;  /* 0xff000000a7ff7812 */ /* 0x020fe2000788c0ff */
[----:B------:R-:W-:Y:S01]  /*2fa0*/  FMUL.FTZ R143, R143, c[0x0][0x1ec] ;  /* 0x00007b008f8f7a20 */ /* 0x000fe20000410000 */
[----:B------:R-:W-:Y:S01]  /*2fb0*/  HFMA2.MMA R180, -RZ, RZ, 0, 0 ;  /* 0x00000000ffb47435 */ /* 0x000fe200000001ff */
[----:B0-----:R-:W-:Y:S02]  /*2fc0*/  IMAD.MOV.U32 R138, RZ, RZ, RZ ;  /* 0x000000ffff8a7224 */ /* 0x001fe400078e00ff */
[----:B------:R-:W-:-:S08]  /*2fd0*/  FMUL.FTZ R143, R143, c[0x0][0x1e8] ;  /* 0x00007a008f8f7a20 */ /* 0x000fd00000410000 */
[----:B------:R-:W-:Y:S01]  /*2fe0*/  @P4 FMUL.FTZ R138, R12, R143 ;  /* 0x0000008f0c8a4220 */ /* 0x000fe20000410000 */
[----:B------:R-:W-:-:S04]  /*2ff0*/  @P4 PRMT R139, RZ, 0x7610, R55 ;  /* 0x00007610ff8b4816 */ /* 0x000fc80000000037 */
[----:B------:R-:W-:Y:S01]  /*3000*/  F2FP.BF16.PACK_AB R138, RZ, R138 ;  /* 0x0000008aff8a723e */ /* 0x000fe200000010ff */
[----:B------:R-:W-:-:S03]  /*3010*/  @P4 FMUL.FTZ R180, R143, R139 ;  /* 0x0000008b8fb44220 */ /* 0x000fc60000410000 */
[----:B------:R-:W-:Y:S01]  /*3020*/  PRMT R131, R131, 0x5410, R138 ;  /* 0x0000541083837816 */ /* 0x000fe2000000008a */
[----:B------:R-:W-:Y:S02]  /*3030*/  FADD.FTZ R95, R95, R180 ;  /* 0x000000b45f5f7221 */ /* 0x000fe40000010000 */
.L_x_782:
[----:B------:R-:W-:Y:S05]  /*3040*/  BSYNC B1 ;  /* 0x0000000000017941 */ /* 0x000fea0003800000 */
.L_x_781:
[----:B------:R1:W-:Y:S01]  /*3050*/  @P3 STG.E.128 [R136.64], R128 ;  /* 0x0000008088003986 */ /* 0x0003e2000c101d04 */
[----:B------:R-:W-:Y:S02]  /*3060*/  IADD3 R160, R160, 0x80, RZ ;  /* 0x00000080a0a07810 */ /* 0x000fe40007ffe0ff */
[----:B------:R-:W-:Y:S02]  /*3070*/  IADD3 R140, R140, 0x80, RZ ;  /* 0x000000808c8c7810 */ /* 0x000fe40007ffe0ff */
.L_x_740:
[----:B------:R-:W-:Y:S05]  /*3080*/  BSYNC B0 ;  /* 0x0000000000007941 */ /* 0x000fea0003800000 */
.L_x_739:
[----:B------:R-:W-:Y:S01]  /*3090*/  BSSY B0, `(.L_x_783) ;  /* 0x0000106000007945 */ /* 0x000fe20003800000 */
[----:B------:R-:W-:Y:S05]  /*30a0*/  @!P1 BRA `(.L_x_784) ;  /* 0x0000104000009947 */ /* 0x000fea0003800000 */
[----:B------:R-:W-:Y:S01]  /*30b0*/  BSSY B1, `(.L_x_785) ;  /* 0x0000005000017945 */ /* 0x000fe20003800000 */
[----:B------:R-:W-:Y:S05]  /*30c0*/  @!P3 BRA `(.L_x_786) ;  /* 0x000000300000b947 */ /* 0x000fea0003800000 */
[----:B-----5:R-:W-:-:S04]  /*30d0*/  IMAD.MOV.U32 R53, RZ, RZ, 0x10 ;  /* 0x00000010ff357424 */ /* 0x020fc800078e00ff */
[----:B------:R-:W-:-:S06]  /*30e0*/  IMAD.WIDE.U32 R52, R140, R53, c[0x0][0x170] ;  /* 0x00005c008c347625 */ /* 0x000fcc00078e0035 */
[----:B------:R-:W5:Y:S02]  /*30f0*/  LDG.E.128 R52, [R52.64] ;  /* 0x0000000434347981 */ /* 0x000f64000c1e1d00 */
.L_x_786:
[----:B------:R-:W-:Y:S05]  /*3100*/  BSYNC B1 ;  /* 0x0000000000017941 */ /* 0x000fea0003800000 */
.L_x_785:
        /* <DEDUP_REMOVED lines=10> */
.L_x_788:
        /* <DEDUP_REMOVED lines=11> */
.L_x_789:
[----:B------:R-:W-:Y:S05]  /*3260*/  BSYNC B1 ;  /* 0x0000000000017941 */ /* 0x000fea0003800000 */
.L_x_787:
[----:B------:R-:W-:Y:S01]  /*3270*/  ISETP.NE.U32.AND P5, PT, RZ, c[0x0][0x258], PT ;  /* 0x00009600ff007a0c */ /* 0x000fe20003fa5070 */
[----:B------:R-:W-:Y:S03]  /*3280*/  BSSY B1, `(.L_x_790) ;  /* 0x000000e000017945 */ /* 0x000fe60003800000 */
[----:B------:R-:W-:-:S13]  /*3290*/  ISETP.NE.AND.EX P5, PT, RZ, c[0x0][0x25c], PT, P5 ;  /* 0x00009700ff007a0c */ /* 0x000fda0003fa5350 */
[----:B------:R-:W-:Y:S01]  /*32a0*/  @P5 F2FP.BF16.PACK_AB R136, RZ, R137 ;  /* 0x00000089ff88523e */ /* 0x000fe200000010ff */
[----:B------:R-:W-:Y:S05]  /*32b0*/  @!P3 BRA `(.L_x_791) ;  /* 0x000000a00000b947 */ /* 0x000fea0003800000 */
[----:B-----5:R-:W-:Y:S01]  /*32c0*/  LOP3.LUT P6, RZ, R164, 0xff, RZ, 0xc0, !PT ;  /* 0x000000ffa4ff7812 */ /* 0x020fe200078cc0ff */
[----:B------:R-:W-:Y:S01]  /*32d0*/  FMUL.FTZ R137, R137, c[0x0][0x1ec] ;  /* 0x00007b0089897a20 */ /* 0x000fe20000410000 */
[----:B0-----:R-:W-:-:S03]  /*32e0*/  CS2R R138, SRZ ;  /* 0x00000000008a7805 */ /* 0x001fc6000001ff00 */
[----:B------:R-:W-:-:S08]  /*32f0*/  FMUL.FTZ R180, R137, c[0x0][0x1e8] ;  /* 0x00007a0089b47a20 */ /* 0x000fd00000410000 */
[----:B------:R-:W-:Y:S01]  /*3300*/  @P6 FMUL.FTZ R138, R11, R180 ;  /* 0x000000b40b8a6220 */ /* 0x000fe20000410000 */
[----:B------:R-:W-:-:S04]  /*3310*/  @P6 PRMT R137, RZ, 0x5410, R52 ;  /* 0x00005410ff896816 */ /* 0x000fc80000000034 */
[----:B------:R-:W-:Y:S01]  /*3320*/  F2FP.BF16.PACK_AB R138, RZ, R138 ;  /* 0x0000008aff8a723e */ /* 0x000fe200000010ff */
[----:B------:R-:W-:-:S03]  /*3330*/  @P6 FMUL.FTZ R139, R137, R180 ;  /* 0x000000b4898b6220 */ /* 0x000fc60000410000 */
[----:B------:R-:W-:Y:S01]  /*3340*/  PRMT R128, R138, 0x7610, R128 ;  /* 0x000076108a807816 */ /* 0x000fe20000000080 */
[----:B------:R-:W-:Y:S02]  /*3350*/  FADD.FTZ R96, R96, R139 ;  /* 0x0000008b60607221 */ /* 0x000fe40000010000 */
.L_x_791:
[----:B------:R-:W-:Y:S05]  /*3360*/  BSYNC B1 ;  /* 0x0000000000017941 */ /* 0x000fea0003800000 */
.L_x_790:
[----:B------:R-:W-:Y:S01]  /*3370*/  BSSY B1, `(.L_x_792) ;  /* 0x000000e000017945 */ /* 0x000fe20003800000 */
[----:B0-----:R-:W-:Y:S01]  /*3380*/  @P5 PRMT R72, R136, 0x7610, R72 ;  /* 0x0000761088485816 */ /* 0x001fe20000000048 */
[----:B------:R-:W-:Y:S05]  /*3390*/  @P2 BRA `(.L_x_793) ;  /* 0x0000004000002947 */ /* 0x000fea0003800000 */
[----:B------:R-:W-:Y:S01]  /*33a0*/  IMAD.MOV.U32 R137, RZ, RZ, RZ ;  /* 0x000000ffff897224 */ /* 0x000fe200078e00ff */
[----:B------:R-:W-:Y:S05]  /*33b0*/  @!P4 BRA `(.L_x_794) ;  /* 0x000000900000c947 */ /* 0x000fea0003800000 */
[----:B-----5:R-:W-:Y:S01]  /*33c0*/  PRMT R137, RZ, 0x7610, R40 ;  /* 0x00007610ff897816 */ /* 0x020fe20000000028 */
[----:B------:R-:W-:Y:S05]  /*33d0*/  BRA `(.L_x_794) ;  /* 0x0000007000007947 */ /* 0x000fea0003800000 */
.L_x_793:
[----:B------:R-:W-:Y:S02]  /*33e0*/  ISETP.NE.AND P6, PT, R16, RZ, PT ;  /* 0x000000ff1000720c */ /* 0x000fe40003fc5270 */
[----:B-----5:R-:W-:Y:S02]  /*33f0*/  @P4 PRMT R136, RZ, 0x7610, R40 ;  /* 0x00007610ff884816 */ /* 0x020fe40000000028 */
[----:B------:R-:W-:-:S05]  /*3400*/  FSEL R137, R141, RZ, !P6 ;  /* 0x000000ff8d897208 */ /* 0x000fca0007000000 */
[----:B------:R-:W-:-:S04]  /*3410*/  FFMA.FTZ R137, R199, R142, R137 ;  /* 0x0000008ec7897223 */ /* 0x000fc80000010089 */
[----:B------:R-:W-:-:S04]  /*3420*/  FADD.FTZ R137, R196, -R137 ;  /* 0x80000089c4897221 */ /* 0x000fc80000010000 */
[----:B------:R-:W-:-:S04]  /*3430*/  FMUL.FTZ R137, R158, R137 ;  /* 0x000000899e897220 */ /* 0x000fc80000410000 */
[----:B------:R-:W-:Y:S02]  /*3440*/  @P4 FADD.FTZ R137, R137, R136 ;  /* 0x0000008889894221 */ /* 0x000fe40000010000 */
.L_x_794:
[----:B------:R-:W-:Y:S05]  /*3450*/  BSYNC B1 ;  /* 0x0000000000017941 */ /* 0x000fea0003800000 */
.L_x_792:
[----:B------:R-:W-:Y:S01]  /*3460*/  BSSY B1, `(.L_x_795) ;  /* 0x000000e000017945 */ /* 0x000fe20003800000 */
[----:B------:R-:W-:Y:S01]  /*3470*/  @P5 F2FP.BF16.PACK_AB R136, RZ, R137 ;  /* 0x00000089ff88523e */ /* 0x000fe200000010ff */
[----:B------:R-:W-:Y:S05]  /*3480*/  @!P3 BRA `(.L_x_796) ;  /* 0x000000b00000b947 */ /* 0x000fea0003800000 */
[----:B-----5:R-:W-:Y:S01]  /*3490*/  LOP3.LUT P6, RZ, R164, 0xff00, RZ, 0xc0, !PT ;  /* 0x0000ff00a4ff7812 */ /* 0x020fe200078cc0ff */
[----:B------:R-:W-:Y:S01]  /*34a0*/  FMUL.FTZ R137, R137, c[0x0][0x1ec] ;  /* 0x00007b0089897a20 */ /* 0x000fe20000410000 */
[----:B------:R-:W-:Y:S01]  /*34b0*/  HFMA2.MMA R180, -RZ, RZ, 0, 0 ;  /* 0x00000000ffb47435 */ /* 0x000fe200000001ff */
        /* <DEDUP_REMOVED lines=8> */
.L_x_796:
[----:B------:R-:W-:Y:S05]  /*3540*/  BSYNC B1 ;  /* 0x0000000000017941 */ /* 0x000fea0003800000 */
.L_x_795:
[----:B------:R-:W-:Y:S01]  /*3550*/  BSSY B1, `(.L_x_797) ;  /* 0x000000e000017945 */ /* 0x000fe20003800000 */
[----:B------:R-:W-:Y:S01]  /*3560*/  @P5 PRMT R72, R72, 0x5410, R136 ;  /* 0x0000541048485816 */ /* 0x000fe20000000088 */
[----:B------:R-:W-:Y:S05]  /*3570*/  @P2 BRA `(.L_x_798) ;  /* 0x0000004000002947 */ /* 0x000fea0003800000 */
[----:B------:R-:W-:Y:S01]  /*3580*/  MOV R137, RZ ;  /* 0x000000ff00897202 */ /* 0x000fe20000000f00 */
[----:B------:R-:W-:Y:S05]  /*3590*/  @!P4 BRA `(.L_x_799) ;  /* 0x000000900000c947 */ /* 0x000fea0003800000 */
[----:B-----5:R-:W-:Y:S01]  /*35a0*/  PRMT R137, RZ, 0x5410, R41 ;  /* 0x00005410ff897816 */ /* 0x020fe20000000029 */
[----:B------:R-:W-:Y:S05]  /*35b0*/  BRA `(.L_x_799) ;  /* 0x0000007000007947 */ /* 0x000fea0003800000 */
.L_x_798:
[----:B------:R-:W-:Y:S02]  /*35c0*/  ISETP.NE.AND P6, PT, R16, RZ, PT ;  /* 0x000000ff1000720c */ /* 0x000fe40003fc5270 */
[----:B-----5:R-:W-:Y:S02]  /*35d0*/  @P4 PRMT R136, RZ, 0x5410, R41 ;  /* 0x00005410ff884816 */ /* 0x020fe40000000029 */
[----:B------:R-:W-:-:S05]  /*35e0*/  FSEL R137, R141, RZ, !P6 ;  /* 0x000000ff8d897208 */ /* 0x000fca0007000000 */
[----:B------:R-:W-:-:S04]  /*35f0*/  FFMA.FTZ R137, R197, R142, R137 ;  /* 0x0000008ec5897223 */ /* 0x000fc80000010089 */
[----:B------:R-:W-:-:S04]  /*3600*/  FADD.FTZ R137, R194, -R137 ;  /* 0x80000089c2897221 */ /* 0x000fc80000010000 */
[----:B------:R-:W-:-:S04]  /*3610*/  FMUL.FTZ R137, R158, R137 ;  /* 0x000000899e897220 */ /* 0x000fc80000410000 */
[----:B------:R-:W-:Y:S02]  /*3620*/  @P4 FADD.FTZ R137, R137, R136 ;  /* 0x0000008889894221 */ /* 0x000fe40000010000 */
.L_x_799:
[----:B------:R-:W-:Y:S05]  /*3630*/  BSYNC B1 ;  /* 0x0000000000017941 */ /* 0x000fea0003800000 */
.L_x_797:
        /* <DEDUP_REMOVED lines=13> */
.L_x_801:
[----:B------:R-:W-:Y:S05]  /*3710*/  BSYNC B1 ;  /* 0x0000000000017941 */ /* 0x000fea0003800000 */
.L_x_800:
[----:B------:R-:W-:Y:S01]  /*3720*/  BSSY B1, `(.L_x_802) ;  /* 0x000000e000017945 */ /* 0x000fe20003800000 */
[----:B------:R-:W-:Y:S01]  /*3730*/  @P5 PRMT R73, R136, 0x7610, R73 ;  /* 0x0000761088495816 */ /* 0x000fe20000000049 */
[----:B------:R-:W-:Y:S05]  /*3740*/  @P2 BRA `(.L_x_803) ;  /* 0x0000004000002947 */ /* 0x000fea0003800000 */
[----:B------:R-:W-:Y:S01]  /*3750*/  IMAD.MOV.U32 R137, RZ, RZ, RZ ;  /* 0x000000ffff897224 */ /* 0x000fe200078e00ff */
[----:B------:R-:W-:Y:S05]  /*3760*/  @!P4 BRA `(.L_x_804) ;  /* 0x000000900000c947 */ /* 0x000fea0003800000 */
[----:B-----5:R-:W-:Y:S01]  /*3770*/  PRMT R137, RZ, 0x7610, R41 ;  /* 0x00007610ff897816 */ /* 0x020fe20000000029 */
[----:B------:R-:W-:Y:S05]  /*3780*/  BRA `(.L_x_804) ;  /* 0x0000007000007947 */ /* 0x000fea0003800000 */
.L_x_803:
[----:B------:R-:W-:Y:S02]  /*3790*/  ISETP.NE.AND P6, PT, R16, RZ, PT ;  /* 0x000000ff1000720c */ /* 0x000fe40003fc5270 */
[----:B-----5:R-:W-:Y:S02]  /*37a0*/  @P4 PRMT R136, RZ, 0x7610, R41 ;  /* 0x00007610ff884816 */ /* 0x020fe40000000029 */
[----:B------:R-:W-:-:S05]  /*37b0*/  FSEL R137, R141, RZ, !P6 ;  /* 0x000000ff8d897208 */ /* 0x000fca0007000000 */
[----:B------:R-:W-:-:S04]  /*37c0*/  FFMA.FTZ R137, R195, R142, R137 ;  /* 0x0000008ec3897223 */ /* 0x000fc80000010089 */
[----:B------:R-:W-:-:S04]  /*37d0*/  FADD.FTZ R137, R192, -R137 ;  /* 0x80000089c0897221 */ /* 0x000fc80000010000 */
[----:B------:R-:W-:-:S04]  /*37e0*/  FMUL.FTZ R137, R158, R137 ;  /* 0x000000899e897220 */ /* 0x000fc80000410000 */
[----:B------:R-:W-:Y:S02]  /*37f0*/  @P4 FADD.FTZ R137, R137, R136 ;  /* 0x0000008889894221 */ /* 0x000fe40000010000 */
.L_x_804:
[----:B------:R-:W-:Y:S05]  /*3800*/  BSYNC B1 ;  /* 0x0000000000017941 */ /* 0x000fea0003800000 */
.L_x_802:
        /* <DEDUP_REMOVED lines=14> */
.L_x_806:
[----:B------:R-:W-:Y:S05]  /*38f0*/  BSYNC B1 ;  /* 0x0000000000017941 */ /* 0x000fea0003800000 */
.L_x_805:
[----:B------:R-:W-:Y:S01]  /*3900*/  BSSY B1, `(.L_x_807) ;  /* 0x000000e000017945 */ /* 0x000fe20003800000 */
[----:B------:R-:W-:Y:S01]  /*3910*/  @P5 PRMT R73, R73, 0x5410, R136 ;  /* 0x0000541049495816 */ /* 0x000fe20000000088 */
[----:B------:R-:W-:Y:S05]  /*3920*/  @P2 BRA `(.L_x_808) ;  /* 0x0000004000002947 */ /* 0x000fea0003800000 */
[----:B------:R-:W-:Y:S01]  /*3930*/  MOV R137, RZ ;  /* 0x000000ff00897202 */ /* 0x000fe20000000f00 */
[----:B------:R-:W-:Y:S05]  /*3940*/  @!P4 BRA `(.L_x_809) ;  /* 0x000000900000c947 */ /* 0x000fea0003800000 */
[----:B-----5:R-:W-:Y:S01]  /*3950*/  PRMT R137, RZ, 0x5410, R42 ;  /* 0x00005410ff897816 */ /* 0x020fe2000000002a */
[----:B------:R-:W-:Y:S05]  /*3960*/  BRA `(.L_x_809) ;  /* 0x0000007000007947 */ /* 0x000fea0003800000 */
.L_x_808:
[----:B------:R-:W-:-:S04]  /*3970*/  ISETP.NE.AND P6, PT, R16, RZ, PT ;  /* 0x000000ff1000720c */ /* 0x000fc80003fc5270 */
[----:B------:R-:W-:-:S05]  /*3980*/  FSEL R136, R141, RZ, !P6 ;  /* 0x000000ff8d887208 */ /* 0x000fca0007000000 */
[----:B------:R-:W-:-:S04]  /*3990*/  FFMA.FTZ R136, R193, R142, R136 ;  /* 0x0000008ec1887223 */ /* 0x000fc80000010088 */
[----:B------:R-:W-:Y:S01]  /*39a0*/  FADD.FTZ R137, R191, -R136 ;  /* 0x80000088bf897221 */ /* 0x000fe20000010000 */
[----:B-----5:R-:W-:-:S03]  /*39b0*/  @P4 PRMT R136, RZ, 0x5410, R42 ;  /* 0x00005410ff884816 */ /* 0x020fc6000000002a */
[----:B------:R-:W-:-:S04]  /*39c0*/  FMUL.FTZ R137, R158, R137 ;  /* 0x000000899e897220 */ /* 0x000fc80000410000 */
[----:B------:R-:W-:Y:S02]  /*39d0*/  @P4 FADD.FTZ R137, R137, R136 ;  /* 0x0000008889894221 */ /* 0x000fe40000010000 */
.L_x_809:
[----:B------:R-:W-:Y:S05]  /*39e0*/  BSYNC B1 ;  /* 0x0000000000017941 */ /* 0x000fea0003800000 */
.L_x_807:
        /* <DEDUP_REMOVED lines=13> */
.L_x_811:
[----:B------:R-:W-:Y:S05]  /*3ac0*/  BSYNC B1 ;  /* 0x0000000000017941 */ /* 0x000fea0003800000 */
.L_x_810:
[----:B------:R-:W-:Y:S01]  /*3ad0*/  BSSY B1, `(.L_x_812) ;  /* 0x000000e000017945 */ /* 0x000fe20003800000 */
[----:B------:R-:W-:Y:S01]  /*3ae0*/  @P5 PRMT R74, R136, 0x7610, R74 ;  /* 0x00007610884a5816 */ /* 0x000fe2000000004a */
[----:B------:R-:W-:Y:S05]  /*3af0*/  @P2 BRA `(.L_x_813) ;  /* 0x0000004000002947 */ /* 0x000fea0003800000 */
[----:B------:R-:W-:Y:S01]  /*3b00*/  IMAD.MOV.U32 R137, RZ, RZ, RZ ;  /* 0x000000ffff897224 */ /* 0x000fe200078e00ff */
[----:B------:R-:W-:Y:S05]  /*3b10*/  @!P4 BRA `(.L_x_814) ;  /* 0x000000900000c947 */ /* 0x000fea0003800000 */
[----:B-----5:R-:W-:Y:S01]  /*3b20*/  PRMT R137, RZ, 0x7610, R42 ;  /* 0x00007610ff897816 */ /* 0x020fe2000000002a */
[----:B------:R-:W-:Y:S05]  /*3b30*/  BRA `(.L_x_814) ;  /* 0x0000007000007947 */ /* 0x000fea0003800000 */
.L_x_813:
[----:B------:R-:W-:-:S04]  /*3b40*/  ISETP.NE.AND P6, PT, R16, RZ, PT ;  /* 0x000000ff1000720c */ /* 0x000fc80003fc5270 */
[----:B------:R-:W-:-:S05]  /*3b50*/  FSEL R137, R141, RZ, !P6 ;  /* 0x000000ff8d897208 */ /* 0x000fca0007000000 */
[----:B------:R-:W-:-:S04]  /*3b60*/  FFMA.FTZ R136, R190, R142, R137 ;  /* 0x0000008ebe887223 */ /* 0x000fc80000010089 */
[----:B------:R-:W-:Y:S01]  /*3b70*/  FADD.FTZ R137, R189, -R136 ;  /* 0x80000088bd897221 */ /* 0x000fe20000010000 */
[----:B-----5:R-:W-:-:S03]  /*3b80*/  @P4 PRMT R136, RZ, 0x7610, R42 ;  /* 0x00007610ff884816 */ /* 0x020fc6000000002a */
[----:B------:R-:W-:-:S04]  /*3b90*/  FMUL.FTZ R137, R158, R137 ;  /* 0x000000899e897220 */ /* 0x000fc80000410000 */
[----:B------:R-:W-:Y:S02]  /*3ba0*/  @P4 FADD.FTZ R137, R137, R136 ;  /* 0x0000008889894221 */ /* 0x000fe40000010000 */
.L_x_814:
[----:B------:R-:W-:Y:S05]  /*3bb0*/  BSYNC B1 ;  /* 0x0000000000017941 */ /* 0x000fea0003800000 */
.L_x_812:
        /* <DEDUP_REMOVED lines=14> */
.L_x_816:
[----:B------:R-:W-:Y:S05]  /*3ca0*/  BSYNC B1 ;  /* 0x0000000000017941 */ /* 0x000fea0003800000 */
.L_x_815:
[----:B------:R-:W-:Y:S01]  /*3cb0*/  BSSY B1, `(.L_x_817) ;  /* 0x000000e000017945 */ /* 0x000fe20003800000 */
[----:B------:R-:W-:Y:S01]  /*3cc0*/  @P5 PRMT R74, R74, 0x5410, R136 ;  /* 0x000054104a4a5816 */ /* 0x000fe20000000088 */
[----:B------:R-:W-:Y:S05]  /*3cd0*/  @P2 BRA `(.L_x_818) ;  /* 0x0000004000002947 */ /* 0x000fea0003800000 */
[----:B------:R-:W-:Y:S01]  /*3ce0*/  MOV R137, RZ ;  /* 0x000000ff00897202 */ /* 0x000fe20000000f00 */
[----:B------:R-:W-:Y:S05]  /*3cf0*/  @!P4 BRA `(.L_x_819) ;  /* 0x000000900000c947 */ /* 0x000fea0003800000 */
[----:B-----5:R-:W-:Y:S01]  /*3d00*/  PRMT R137, RZ, 0x5410, R43 ;  /* 0x00005410ff897816 */ /* 0x020fe2000000002b */
[----:B------:R-:W-:Y:S05]  /*3d10*/  BRA `(.L_x_819) ;  /* 0x0000007000007947 */ /* 0x000fea0003800000 */
.L_x_818:
[----:B------:R-:W-:-:S04]  /*3d20*/  ISETP.NE.AND P6, PT, R16, RZ, PT ;  /* 0x000000ff1000720c */ /* 0x000fc80003fc5270 */
[----:B------:R-:W-:-:S05]  /*3d30*/  FSEL R136, R141, RZ, !P6 ;  /* 0x000000ff8d887208 */ /* 0x000fca0007000000 */
[----:B------:R-:W-:-:S04]  /*3d40*/  FFMA.FTZ R136, R187, R142, R136 ;  /* 0x0000008ebb887223 */ /* 0x000fc80000010088 */
[----:B------:R-:W-:Y:S01]  /*3d50*/  FADD.FTZ R137, R185, -R136 ;  /* 0x80000088b9897221 */ /* 0x000fe20000010000 */
[----:B-----5:R-:W-:-:S03]  /*3d60*/  @P4 PRMT R136, RZ, 0x5410, R43 ;  /* 0x00005410ff884816 */ /* 0x020fc6000000002b */
[----:B------:R-:W-:-:S04]  /*3d70*/  FMUL.FTZ R137, R158, R137 ;  /* 0x000000899e897220 */ /* 0x000fc80000410000 */
[----:B------:R-:W-:Y:S02]  /*3d80*/  @P4 FADD.FTZ R137, R137, R136 ;  /* 0x0000008889894221 */ /* 0x000fe40000010000 */
.L_x_819:
[----:B------:R-:W-:Y:S05]  /*3d90*/  BSYNC B1 ;  /* 0x0000000000017941 */ /* 0x000fea0003800000 */
.L_x_817:
        /* <DEDUP_REMOVED lines=13> */
.L_x_821:
[----:B------:R-:W-:Y:S05]  /*3e70*/  BSYNC B1 ;  /* 0x0000000000017941 */ /* 0x000fea0003800000 */
.L_x_820:
[----:B------:R-:W-:Y:S01]  /*3e80*/  BSSY B1, `(.L_x_822) ;  /* 0x000000e000017945 */ /* 0x000fe20003800000 */
[----:B------:R-:W-:Y:S01]  /*3e90*/  @P5 PRMT R75, R136, 0x7610, R75 ;  /* 0x00007610884b5816 */ /* 0x000fe2000000004b */
[----:B------:R-:W-:Y:S05]  /*3ea0*/  @P2 BRA `(.L_x_823) ;  /* 0x0000004000002947 */ /* 0x000fea0003800000 */
[----:B------:R-:W-:Y:S01]  /*3eb0*/  IMAD.MOV.U32 R143, RZ, RZ, RZ ;  /* 0x000000ffff8f7224 */ /* 0x000fe200078e00ff */
[----:B------:R-:W-:Y:S05]  /*3ec0*/  @!P4 BRA `(.L_x_824) ;  /* 0x000000900000c947 */ /* 0x000fea0003800000 */
[----:B-----5:R-:W-:Y:S01]  /*3ed0*/  PRMT R143, RZ, 0x7610, R43 ;  /* 0x00007610ff8f7816 */ /* 0x020fe2000000002b */
[----:B------:R-:W-:Y:S05]  /*3ee0*/  BRA `(.L_x_824) ;  /* 0x0000007000007947 */ /* 0x000fea0003800000 */
.L_x_823:
[----:B------:R-:W-:-:S04]  /*3ef0*/  ISETP.NE.AND P6, PT, R16, RZ, PT ;  /* 0x000000ff1000720c */ /* 0x000fc80003fc5270 */
[----:B------:R-:W-:-:S05]  /*3f00*/  FSEL R137, R141, RZ, !P6 ;  /* 0x000000ff8d897208 */ /* 0x000fca0007000000 */
[----:B------:R-:W-:-:S04]  /*3f10*/  FFMA.FTZ R136, R188, R142, R137 ;  /* 0x0000008ebc887223 */ /* 0x000fc80000010089 */
[----:B------:R-:W-:Y:S01]  /*3f20*/  FADD.FTZ R137, R183, -R136 ;  /* 0x80000088b7897221 */ /* 0x000fe20000010000 */
[----:B-----5:R-:W-:-:S03]  /*3f30*/  @P4 PRMT R136, RZ, 0x7610, R43 ;  /* 0x00007610ff884816 */ /* 0x020fc6000000002b */
[----:B------:R-:W-:-:S04]  /*3f40*/  FMUL.FTZ R143, R158, R137 ;  /* 0x000000899e8f7220 */ /* 0x000fc80000410000 */
[----:B------:R-:W-:Y:S02]  /*3f50*/  @P4 FADD.FTZ R143, R143, R136 ;  /* 0x000000888f8f4221 */ /* 0x000fe40000010000 */
.L_x_824:
[----:B------:R-:W-:Y:S05]  /*3f60*/  BSYNC B1 ;  /* 0x0000000000017941 */ /* 0x000fea0003800000 */
.L_x_822:
[----:B------:R-:W-:Y:S01]  /*3f70*/  @P5 MOV R139, 0x10 ;  /* 0x00000010008b5802 */ /* 0x000fe20000000f00 */
[----:B------:R-:W-:Y:S01]  /*3f80*/  @P3 IMAD.MOV.U32 R137, RZ, RZ, 0x10 ;  /* 0x00000010ff893424 */ /* 0x000fe200078e00ff */
[----:B------:R-:W-:Y:S01]  /*3f90*/  @P5 F2FP.BF16.PACK_AB R136, RZ, R143 ;  /* 0x0000008fff88523e */ /* 0x000fe200000010ff */
[----:B------:R-:W-:Y:S02]  /*3fa0*/  BSSY B1, `(.L_x_825) ;  /* 0x0000011000017945 */ /* 0x000fe40003800000 */
[----:B------:R-:W-:Y:S01]  /*3fb0*/  @P5 IMAD.WIDE.U32 R138, R160, R139, c[0x0][0x258] ;  /* 0x00009600a08a5625 */ /* 0x000fe200078e008b */
[----:B------:R-:W-:-:S03]  /*3fc0*/  @P5 PRMT R75, R75, 0x5410, R136 ;  /* 0x000054104b4b5816 */ /* 0x000fc60000000088 */
[----:B------:R-:W-:Y:S02]  /*3fd0*/  @P3 IMAD.WIDE.U32 R136, R140, R137, c[0x0][0x248] ;  /* 0x000092008c883625 */ /* 0x000fe400078e0089 */
[----:B------:R0:W-:Y:S01]  /*3fe0*/  @P5 STG.E.128 [R138.64], R72 ;  /* 0x000000488a005986 */ /* 0x0001e2000c101d04 */
[----:B------:R-:W-:Y:S05]  /*3ff0*/  @!P3 BRA `(.L_x_826) ;  /* 0x000000b00000b947 */ /* 0x000fea0003800000 */
[----:B-----5:R-:W-:Y:S01]  /*4000*/  LOP3.LUT P4, RZ, R165, 0xff000000, RZ, 0xc0, !PT ;  /* 0xff000000a5ff7812 */ /* 0x020fe2000788c0ff */
[----:B------:R-:W-:Y:S01]  /*4010*/  FMUL.FTZ R143, R143, c[0x0][0x1ec] ;  /* 0x00007b008f8f7a20 */ /* 0x000fe20000410000 */
[----:B0-----:R-:W-:Y:S01]  /*4020*/  HFMA2.MMA R138, -RZ, RZ, 0, 0 ;  /* 0x00000000ff8a7435 */ /* 0x001fe200000001ff */
        /* <DEDUP_REMOVED lines=8> */
.L_x_826:
[----:B------:R-:W-:Y:S05]  /*40b0*/  BSYNC B1 ;  /* 0x0000000000017941 */ /* 0x000fea0003800000 */
.L_x_825:
[----:B------:R1:W-:Y:S01]  /*40c0*/  @P3 STG.E.128 [R136.64], R128 ;  /* 0x0000008088003986 */ /* 0x0003e2000c101d04 */
[----:B------:R-:W-:Y:S02]  /*40d0*/  IADD3 R160, R160, 0x80, RZ ;  /* 0x00000080a0a07810 */ /* 0x000fe40007ffe0ff */
[----:B------:R-:W-:Y:S02]  /*40e0*/  IADD3 R140, R140, 0x80, RZ ;  /* 0x000000808c8c7810 */ /* 0x000fe40007ffe0ff */
.L_x_784:
[----:B------:R-:W-:Y:S05]  /*40f0*/  BSYNC B0 ;  /* 0x0000000000007941 */ /* 0x000fea0003800000 */
.L_x_783:
[----:B------:R-:W-:Y:S01]  /*4100*/  ISETP.GE.U32.AND P4, PT, R0, 0x180, PT ;  /* 0x000001800000780c */ /* 0x000fe20003f86070 */
[----:B------:R-:W-:-:S12]  /*4110*/  BSSY B0, `(.L_x_827) ;  /* 0x0000104000007945 */ /* 0x000fd80003800000 */
[----:B------:R-:W-:Y:S05]  /*4120*/  @!P4 BRA `(.L_x_828) ;  /* 0x000010200000c947 */ /* 0x000fea0003800000 */
[----:B------:R-:W-:Y:S01]  /*4130*/  BSSY B1, `(.L_x_829) ;  /* 0x0000005000017945 */ /* 0x000fe20003800000 */
[----:B------:R-:W-:Y:S05]  /*4140*/  @!P3 BRA `(.L_x_830) ;  /* 0x000000300000b947 */ /* 0x000fea0003800000 */
[----:B-----5:R-:W-:-:S05]  /*4150*/  MOV R53, 0x10 ;  /* 0x0000001000357802 */ /* 0x020fca0000000f00 */
[----:B------:R-:W-:-:S06]  /*4160*/  IMAD.WIDE.U32 R52, R140, R53, c[0x0][0x170] ;  /* 0x00005c008c347625 */ /* 0x000fcc00078e0035 */
[----:B------:R-:W5:Y:S02]  /*4170*/  LDG.E.128 R52, [R52.64] ;  /* 0x0000000434347981 */ /* 0x000f64000c1e1d00 */
.L_x_830:
[----:B------:R-:W-:Y:S05]  /*4180*/  BSYNC B1 ;  /* 0x0000000000017941 */ /* 0x000fea0003800000 */
.L_x_829:
        /* <DEDUP_REMOVED lines=10> */
.L_x_832:
        /* <DEDUP_REMOVED lines=11> */
.L_x_833:
[----:B------:R-:W-:Y:S05]  /*42e0*/  BSYNC B1 ;  /* 0x0000000000017941 */ /* 0x000fea0003800000 */
.L_x_831:
        /* <DEDUP_REMOVED lines=15> */
.L_x_835:
[----:B------:R-:W-:Y:S05]  /*43e0*/  BSYNC B1 ;  /* 0x0000000000017941 */ /* 0x000fea0003800000 */
.L_x_834:
[----:B------:R-:W-:Y:S01]  /*43f0*/  BSSY B1, `(.L_x_836) ;  /* 0x000000e000017945 */ /* 0x000fe20003800000 */
[----:B0-----:R-:W-:Y:S01]  /*4400*/  @P5 PRMT R72, R136, 0x7610, R72 ;  /* 0x0000761088485816 */ /* 0x001fe20000000048 */
[----:B------:R-:W-:Y:S05]  /*4410*/  @P2 BRA `(.L_x_837) ;  /* 0x0000004000002947 */ /* 0x000fea0003800000 */
[----:B------:R-:W-:Y:S01]  /*4420*/  HFMA2.MMA R137, -RZ, RZ, 0, 0 ;  /* 0x00000000ff897435 */ /* 0x000fe200000001ff */
[----:B------:R-:W-:Y:S05]  /*4430*/  @!P4 BRA `(.L_x_838) ;  /* 0x000000900000c947 */ /* 0x000fea0003800000 */
[----:B-----5:R-:W-:Y:S01]  /*4440*/  PRMT R137, RZ, 0x7610, R116 ;  /* 0x00007610ff897816 */ /* 0x020fe20000000074 */
[----:B------:R-:W-:Y:S05]  /*4450*/  BRA `(.L_x_838) ;  /* 0x0000007000007947 */ /* 0x000fea0003800000 */
.L_x_837:
[----:B------:R-:W-:-:S04]  /*4460*/  ISETP.NE.AND P6, PT, R16, RZ, PT ;  /* 0x000000ff1000720c */ /* 0x000fc80003fc5270 */
[----:B------:R-:W-:-:S05]  /*4470*/  FSEL R137, R141, RZ, !P6 ;  /* 0x000000ff8d897208 */ /* 0x000fca0007000000 */
[----:B------:R-:W-:-:S04]  /*4480*/  FFMA.FTZ R136, R186, R142, R137 ;  /* 0x0000008eba887223 */ /* 0x000fc80000010089 */
[----:B------:R-:W-:Y:S01]  /*4490*/  FADD.FTZ R137, R179, -R136 ;  /* 0x80000088b3897221 */ /* 0x000fe20000010000 */
[----:B-----5:R-:W-:-:S03]  /*44a0*/  @P4 PRMT R136, RZ, 0x7610, R116 ;  /* 0x00007610ff884816 */ /* 0x020fc60000000074 */
[----:B------:R-:W-:-:S04]  /*44b0*/  FMUL.FTZ R137, R158, R137 ;  /* 0x000000899e897220 */ /* 0x000fc80000410000 */
[----:B------:R-:W-:Y:S02]  /*44c0*/  @P4 FADD.FTZ R137, R137, R136 ;  /* 0x0000008889894221 */ /* 0x000fe40000010000 */
.L_x_838:
[----:B------:R-:W-:Y:S05]  /*44d0*/  BSYNC B1 ;  /* 0x0000000000017941 */ /* 0x000fea0003800000 */
.L_x_836:
        /* <DEDUP_REMOVED lines=14> */
.L_x_840:
[----:B------:R-:W-:Y:S05]  /*45c0*/  BSYNC B1 ;  /* 0x0000000000017941 */ /* 0x000fea0003800000 */
.L_x_839:
[----:B------:R-:W-:Y:S01]  /*45d0*/  BSSY B1, `(.L_x_841) ;  /* 0x000000e000017945 */ /* 0x000fe20003800000 */
[----:B------:R-:W-:Y:S01]  /*45e0*/  @P5 PRMT R72, R72, 0x5410, R136 ;  /* 0x0000541048485816 */ /* 0x000fe20000000088 */
[----:B------:R-:W-:Y:S05]  /*45f0*/  @P2 BRA `(.L_x_842) ;  /* 0x0000004000002947 */ /* 0x000fea0003800000 */
[----:B------:R-:W-:Y:S01]  /*4600*/  IMAD.MOV.U32 R137, RZ, RZ, RZ ;  /* 0x000000ffff897224 */ /* 0x000fe200078e00ff */
[----:B------:R-:W-:Y:S05]  /*4610*/  @!P4 BRA `(.L_x_843) ;  /* 0x000000900000c947 */ /* 0x000fea0003800000 */
[----:B-----5:R-:W-:Y:S01]  /*4620*/  PRMT R137, RZ, 0x5410, R117 ;  /* 0x00005410ff897816 */ /* 0x020fe20000000075 */
[----:B------:R-:W-:Y:S05]  /*4630*/  BRA `(.L_x_843) ;  /* 0x0000007000007947 */ /* 0x000fea0003800000 */
.L_x_842:
[----:B------:R-:W-:-:S04]  /*4640*/  ISETP.NE.AND P6, PT, R16, RZ, PT ;  /* 0x000000ff1000720c */ /* 0x000fc80003fc5270 */
[----:B------:R-:W-:-:S05]  /*4650*/  FSEL R137, R141, RZ, !P6 ;  /* 0x000000ff8d897208 */ /* 0x000fca0007000000 */
[----:B------:R-:W-:-:S04]  /*4660*/  FFMA.FTZ R136, R182, R142, R137 ;  /* 0x0000008eb6887223 */ /* 0x000fc80000010089 */
[----:B------:R-:W-:Y:S01]  /*4670*/  FADD.FTZ R137, R177, -R136 ;  /* 0x80000088b1897221 */ /* 0x000fe20000010000 */
[----:B-----5:R-:W-:-:S03]  /*4680*/  @P4 PRMT R136, RZ, 0x5410, R117 ;  /* 0x00005410ff884816 */ /* 0x020fc60000000075 */
[----:B------:R-:W-:-:S04]  /*4690*/  FMUL.FTZ R137, R158, R137 ;  /* 0x000000899e897220 */ /* 0x000fc80000410000 */
[----:B------:R-:W-:Y:S02]  /*46a0*/  @P4 FADD.FTZ R137, R137, R136 ;  /* 0x0000008889894221 */ /* 0x000fe40000010000 */
.L_x_843:
[----:B------:R-:W-:Y:S05]  /*46b0*/  BSYNC B1 ;  /* 0x0000000000017941 */ /* 0x000fea0003800000 */
.L_x_841:
        /* <DEDUP_REMOVED lines=13> */
.L_x_845:
[----:B------:R-:W-:Y:S05]  /*4790*/  BSYNC B1 ;  /* 0x0000000000017941 */ /* 0x000fea0003800000 */
.L_x_844:
[----:B------:R-:W-:Y:S01]  /*47a0*/  BSSY B1, `(.L_x_846) ;  /* 0x000000e000017945 */ /* 0x000fe20003800000 */
[----:B------:R-:W-:Y:S01]  /*47b0*/  @P5 PRMT R73, R136, 0x7610, R73 ;  /* 0x0000761088495816 */ /* 0x000fe20000000049 */
[----:B------:R-:W-:Y:S05]  /*47c0*/  @P2 BRA `(.L_x_847) ;  /* 0x0000004000002947 */ /* 0x000fea0003800000 */
[----:B------:R-:W-:Y:S01]  /*47d0*/  HFMA2.MMA R137, -RZ, RZ, 0, 0 ;  /* 0x00000000ff897435 */ /* 0x000fe200000001ff */
[----:B------:R-:W-:Y:S05]  /*47e0*/  @!P4 BRA `(.L_x_848) ;  /* 0x000000900000c947 */ /* 0x000fea0003800000 */
[----:B-----5:R-:W-:Y:S01]  /*47f0*/  PRMT R137, RZ, 0x7610, R117 ;  /* 0x00007610ff897816 */ /* 0x020fe20000000075 */
[----:B------:R-:W-:Y:S05]  /*4800*/  BRA `(.L_x_848) ;  /* 0x0000007000007947 */ /* 0x000fea0003800000 */
.L_x_847:
[----:B------:R-:W-:Y:S02]  /*4810*/  ISETP.NE.AND P6, PT, R16, RZ, PT ;  /* 0x000000ff1000720c */ /* 0x000fe40003fc5270 */
[----:B-----5:R-:W-:Y:S02]  /*4820*/  @P4 PRMT R136, RZ, 0x7610, R117 ;  /* 0x00007610ff884816 */ /* 0x020fe40000000075 */
[----:B------:R-:W-:-:S05]  /*4830*/  FSEL R137, R141, RZ, !P6 ;  /* 0x000000ff8d897208 */ /* 0x000fca0007000000 */
[----:B------:R-:W-:-:S04]  /*4840*/  FFMA.FTZ R137, R178, R142, R137 ;  /* 0x0000008eb2897223 */ /* 0x000fc80000010089 */
[----:B------:R-:W-:-:S04]  /*4850*/  FADD.FTZ R137, R176, -R137 ;  /* 0x80000089b0897221 */ /* 0x000fc80000010000 */
[----:B------:R-:W-:-:S04]  /*4860*/  FMUL.FTZ R137, R158, R137 ;  /* 0x000000899e897220 */ /* 0x000fc80000410000 */
[----:B------:R-:W-:Y:S02]  /*4870*/  @P4 FADD.FTZ R137, R137, R136 ;  /* 0x0000008889894221 */ /* 0x000fe40000010000 */
.L_x_848:
[----:B------:R-:W-:Y:S05]  /*4880*/  BSYNC B1 ;  /* 0x0000000000017941 */ /* 0x000fea0003800000 */
.L_x_846:
        /* <DEDUP_REMOVED lines=14> */
.L_x_850:
[----:B------:R-:W-:Y:S05]  /*4970*/  BSYNC B1 ;  /* 0x0000000000017941 */ /* 0x000fea0003800000 */
.L_x_849:
[----:B------:R-:W-:Y:S01]  /*4980*/  BSSY B1, `(.L_x_851) ;  /* 0x000000e000017945 */ /* 0x000fe20003800000 */
[----:B------:R-:W-:Y:S01]  /*4990*/  @P5 PRMT R73, R73, 0x5410, R136 ;  /* 0x0000541049495816 */ /* 0x000fe20000000088 */
[----:B------:R-:W-:Y:S05]  /*49a0*/  @P2 BRA `(.L_x_852) ;  /* 0x0000004000002947 */ /* 0x000fea0003800000 */
[----:B------:R-:W-:Y:S01]  /*49b0*/  IMAD.MOV.U32 R137, RZ, RZ, RZ ;  /* 0x000000ffff897224 */ /* 0x000fe200078e00ff */
[----:B------:R-:W-:Y:S05]  /*49c0*/  @!P4 BRA `(.L_x_853) ;  /* 0x000000900000c947 */ /* 0x000fea0003800000 */
[----:B-----5:R-:W-:Y:S01]  /*49d0*/  PRMT R137, RZ, 0x5410, R118 ;  /* 0x00005410ff897816 */ /* 0x020fe20000000076 */
[----:B------:R-:W-:Y:S05]  /*49e0*/  BRA `(.L_x_853) ;  /* 0x0000007000007947 */ /* 0x000fea0003800000 */
.L_x_852:
[----:B------:R-:W-:Y:S02]  /*49f0*/  ISETP.NE.AND P6, PT, R16, RZ, PT ;  /* 0x000000ff1000720c */ /* 0x000fe40003fc5270 */
[----:B-----5:R-:W-:Y:S02]  /*4a00*/  @P4 PRMT R136, RZ, 0x5410, R118 ;  /* 0x00005410ff884816 */ /* 0x020fe40000000076 */
[----:B------:R-:W-:-:S05]  /*4a10*/  FSEL R137, R141, RZ, !P6 ;  /* 0x000000ff8d897208 */ /* 0x000fca0007000000 */
[----:B------:R-:W-:-:S04]  /*4a20*/  FFMA.FTZ R137, R175, R142, R137 ;  /* 0x0000008eaf897223 */ /* 0x000fc80000010089 */
[----:B------:R-:W-:-:S04]  /*4a30*/  FADD.FTZ R137, R174, -R137 ;  /* 0x80000089ae897221 */ /* 0x000fc80000010000 */
[----:B------:R-:W-:-:S04]  /*4a40*/  FMUL.FTZ R137, R158, R137 ;  /* 0x000000899e897220 */ /* 0x000fc80000410000 */
[----:B------:R-:W-:Y:S02]  /*4a50*/  @P4 FADD.FTZ R137, R137, R136 ;  /* 0x0000008889894221 */ /* 0x000fe40000010000 */
.L_x_853:
[----:B------:R-:W-:Y:S05]  /*4a60*/  BSYNC B1 ;  /* 0x0000000000017941 */ /* 0x000fea0003800000 */
.L_x_851:
        /* <DEDUP_REMOVED lines=13> */
.L_x_855:
[----:B------:R-:W-:Y:S05]  /*4b40*/  BSYNC B1 ;  /* 0x0000000000017941 */ /* 0x000fea0003800000 */
.L_x_854:
[----:B------:R-:W-:Y:S01]  /*4b50*/  BSSY B1, `(.L_x_856) ;  /* 0x000000e000017945 */ /* 0x000fe20003800000 */
[----:B------:R-:W-:Y:S01]  /*4b60*/  @P5 PRMT R74, R136, 0x7610, R74 ;  /* 0x00007610884a5816 */ /* 0x000fe2000000004a */
[----:B------:R-:W-:Y:S05]  /*4b70*/  @P2 BRA `(.L_x_857) ;  /* 0x0000004000002947 */ /* 0x000fea0003800000 */
[----:B------:R-:W-:Y:S01]  /*4b80*/  HFMA2.MMA R137, -RZ, RZ, 0, 0 ;  /* 0x00000000ff897435 */ /* 0x000fe200000001ff */
[----:B------:R-:W-:Y:S05]  /*4b90*/  @!P4 BRA `(.L_x_858) ;  /* 0x000000900000c947 */ /* 0x000fea0003800000 */
[----:B-----5:R-:W-:Y:S01]  /*4ba0*/  PRMT R137, RZ, 0x7610, R118 ;  /* 0x00007610ff897816 */ /* 0x020fe20000000076 */
[----:B------:R-:W-:Y:S05]  /*4bb0*/  BRA `(.L_x_858) ;  /* 0x0000007000007947 */ /* 0x000fea0003800000 */
.L_x_857:
[----:B------:R-:W-:Y:S02]  /*4bc0*/  ISETP.NE.AND P6, PT, R16, RZ, PT ;  /* 0x000000ff1000720c */ /* 0x000fe40003fc5270 */
[----:B-----5:R-:W-:Y:S02]  /*4bd0*/  @P4 PRMT R136, RZ, 0x7610, R118 ;  /* 0x00007610ff884816 */ /* 0x020fe40000000076 */
[----:B------:R-:W-:-:S05]  /*4be0*/  FSEL R137, R141, RZ, !P6 ;  /* 0x000000ff8d897208 */ /* 0x000fca0007000000 */
[----:B------:R-:W-:-:S04]  /*4bf0*/  FFMA.FTZ R137, R173, R142, R137 ;  /* 0x0000008ead897223 */ /* 0x000fc80000010089 */
[----:B------:R-:W-:-:S04]  /*4c00*/  FADD.FTZ R137, R172, -R137 ;  /* 0x80000089ac897221 */ /* 0x000fc80000010000 */
[----:B------:R-:W-:-:S04]  /*4c10*/  FMUL.FTZ R137, R158, R137 ;  /* 0x000000899e897220 */ /* 0x000fc80000410000 */
[----:B------:R-:W-:Y:S02]  /*4c20*/  @P4 FADD.FTZ R137, R137, R136 ;  /* 0x0000008889894221 */ /* 0x000fe40000010000 */
.L_x_858:
[----:B------:R-:W-:Y:S05]  /*4c30*/  BSYNC B1 ;  /* 0x0000000000017941 */ /* 0x000fea0003800000 */
.L_x_856:
        /* <DEDUP_REMOVED lines=14> */
.L_x_860:
[----:B------:R-:W-:Y:S05]  /*4d20*/  BSYNC B1 ;  /* 0x0000000000017941 */ /* 0x000fea0003800000 */
.L_x_859:
[----:B------:R-:W-:Y:S01]  /*4d30*/  BSSY B1, `(.L_x_861) ;  /* 0x000000e000017945 */ /* 0x000fe20003800000 */
[----:B------:R-:W-:Y:S01]  /*4d40*/  @P5 PRMT R74, R74, 0x5410, R136 ;  /* 0x000054104a4a5816 */ /* 0x000fe20000000088 */
[----:B------:R-:W-:Y:S05]  /*4d50*/  @P2 BRA `(.L_x_862) ;  /* 0x0000004000002947 */ /* 0x000fea0003800000 */
[----:B------:R-:W-:Y:S01]  /*4d60*/  HFMA2.MMA R137, -RZ, RZ, 0, 0 ;  /* 0x00000000ff897435 */ /* 0x000fe200000001ff */
[----:B------:R-:W-:Y:S05]  /*4d70*/  @!P4 BRA `(.L_x_863) ;  /* 0x000000900000c947 */ /* 0x000fea0003800000 */
[----:B-----5:R-:W-:Y:S01]  /*4d80*/  PRMT R137, RZ, 0x5410, R119 ;  /* 0x00005410ff897816 */ /* 0x020fe20000000077 */
[----:B------:R-:W-:Y:S05]  /*4d90*/  BRA `(.L_x_863) ;  /* 0x0000007000007947 */ /* 0x000fea0003800000 */
.L_x_862:
[----:B------:R-:W-:Y:S02]  /*4da0*/  ISETP.NE.AND P6, PT, R16, RZ, PT ;  /* 0x000000ff1000720c */ /* 0x000fe40003fc5270 */
[----:B-----5:R-:W-:Y:S02]  /*4db0*/  @P4 PRMT R136, RZ, 0x5410, R119 ;  /* 0x00005410ff884816 */ /* 0x020fe40000000077 */
[----:B------:R-:W-:-:S05]  /*4dc0*/  FSEL R137, R141, RZ, !P6 ;  /* 0x000000ff8d897208 */ /* 0x000fca0007000000 */
[----:B------:R-:W-:-:S04]  /*4dd0*/  FFMA.FTZ R137, R171, R142, R137 ;  /* 0x0000008eab897223 */ /* 0x000fc80000010089 */
[----:B------:R-:W-:-:S04]  /*4de0*/  FADD.FTZ R137, R170, -R137 ;  /* 0x80000089aa897221 */ /* 0x000fc80000010000 */
[----:B------:R-:W-:-:S04]  /*4df0*/  FMUL.FTZ R137, R158, R137 ;  /* 0x000000899e897220 */ /* 0x000fc80000410000 */
[----:B------:R-:W-:Y:S02]  /*4e00*/  @P4 FADD.FTZ R137, R137, R136 ;  /* 0x0000008889894221 */ /* 0x000fe40000010000 */
.L_x_863:
[----:B------:R-:W-:Y:S05]  /*4e10*/  BSYNC B1 ;  /* 0x0000000000017941 */ /* 0x000fea0003800000 */
.L_x_861:
        /* <DEDUP_REMOVED lines=13> */
.L_x_865:
[----:B------:R-:W-:Y:S05]  /*4ef0*/  BSYNC B1 ;  /* 0x0000000000017941 */ /* 0x000fea0003800000 */
.L_x_864:
[----:B------:R-:W-:Y:S01]  /*4f00*/  BSSY B1, `(.L_x_866) ;  /* 0x000000e000017945 */ /* 0x000fe20003800000 */
[----:B------:R-:W-:Y:S01]  /*4f10*/  @P5 PRMT R75, R136, 0x7610, R75 ;  /* 0x00007610884b5816 */ /* 0x000fe2000000004b */
[----:B------:R-:W-:Y:S05]  /*4f20*/  @P2 BRA `(.L_x_867) ;  /* 0x0000004000002947 */ /* 0x000fea0003800000 */
[----:B------:R-:W-:Y:S01]  /*4f30*/  IMAD.MOV.U32 R158, RZ, RZ, RZ ;  /* 0x000000ffff9e7224 */ /* 0x000fe200078e00ff */
[----:B------:R-:W-:Y:S05]  /*4f40*/  @!P4 BRA `(.L_x_868) ;  /* 0x000000900000c947 */ /* 0x000fea0003800000 */
[----:B-----5:R-:W-:Y:S01]  /*4f50*/  PRMT R158, RZ, 0x7610, R119 ;  /* 0x00007610ff9e7816 */ /* 0x020fe20000000077 */
[----:B------:R-:W-:Y:S05]  /*4f60*/  BRA `(.L_x_868) ;  /* 0x0000007000007947 */ /* 0x000fea0003800000 */
.L_x_867:
[----:B------:R-:W-:-:S04]  /*4f70*/  ISETP.NE.AND P2, PT, R16, RZ, PT ;  /* 0x000000ff1000720c */ /* 0x000fc80003f45270 */
[----:B------:R-:W-:-:S05]  /*4f80*/  FSEL R141, R141, RZ, !P2 ;  /* 0x000000ff8d8d7208 */ /* 0x000fca0005000000 */
[----:B------:R-:W-:-:S04]  /*4f90*/  FFMA.FTZ R142, R168, R142, R141 ;  /* 0x0000008ea88e7223 */ /* 0x000fc8000001008d */
[----:B------:R-:W-:-:S04]  /*4fa0*/  FADD.FTZ R137, R169, -R142 ;  /* 0x8000008ea9897221 */ /* 0x000fc80000010000 */
[----:B------:R-:W-:Y:S01]  /*4fb0*/  FMUL.FTZ R158, R158, R137 ;  /* 0x000000899e9e7220 */ /* 0x000fe20000410000 */
[----:B-----5:R-:W-:-:S05]  /*4fc0*/  @P4 PRMT R137, RZ, 0x7610, R119 ;  /* 0x00007610ff894816 */ /* 0x020fca0000000077 */
[----:B------:R-:W-:Y:S02]  /*4fd0*/  @P4 FADD.FTZ R158, R158, R137 ;  /* 0x000000899e9e4221 */ /* 0x000fe40000010000 */
.L_x_868:
[----:B------:R-:W-:Y:S05]  /*4fe0*/  BSYNC B1 ;  /* 0x0000000000017941 */ /* 0x000fea0003800000 */
.L_x_866:
[----:B------:R-:W-:Y:S01]  /*4ff0*/  @P5 MOV R139, 0x10 ;  /* 0x00000010008b5802 */ /* 0x000fe20000000f00 */
[----:B------:R-:W-:Y:S01]  /*5000*/  BSSY B1, `(.L_x_869) ;  /* 0x0000013000017945 */ /* 0x000fe20003800000 */
[----:B------:R-:W-:Y:S02]  /*5010*/  @P5 F2FP.BF16.PACK_AB R136, RZ, R158 ;  /* 0x0000009eff88523e */ /* 0x000fe400000010ff */
        /* <DEDUP_REMOVED lines=17> */
.L_x_870:
[----:B------:R-:W-:Y:S05]  /*5130*/  BSYNC B1 ;  /* 0x0000000000017941 */ /* 0x000fea0003800000 */
.L_x_869:
[----:B------:R1:W-:Y:S02]  /*5140*/  @P3 STG.E.128 [R136.64], R128 ;  /* 0x0000008088003986 */ /* 0x0003e4000c101d04 */
.L_x_828:
[----:B------:R-:W-:Y:S05]  /*5150*/  BSYNC B0 ;  /* 0x0000000000007941 */ /* 0x000fea0003800000 */
.L_x_827:
[----:B------:R-:W-:Y:S02]  /*5160*/  IADD3 R3, R3, c[0x0][0x160], RZ ;  /* 0x0000580003037a10 */ /* 0x000fe40007ffe0ff */
[----:B------:R-:W-:Y:S02]  /*5170*/  LOP3.LUT P3, RZ, R152, 0xff, RZ, 0xc0, !PT ;  /* 0x000000ff98ff7812 */ /* 0x000fe4000786c0ff */
[----:B------:R-:W-:Y:S02]  /*5180*/  ISETP.GE.AND P2, PT, R3, c[0x0][0x164], PT ;  /* 0x0000590003007a0c */ /* 0x000fe40003f46270 */
[----:B------:R-:W-:-:S11]  /*5190*/  SEL R152, RZ, 0x1, P3 ;  /* 0x00000001ff987807 */ /* 0x000fd60001800000 */
[----:B01---5:R-:W-:Y:S01]  /*51a0*/  @P2 CALL.REL.NOINC `(.L_x_725) ;  /* 0x0000001000002944 */ /* 0x023fe20003c00000 */
[----:B------:R-:W-:Y:S05]  /*51b0*/  BRA `(.L_x_871) ;  /* 0xffffb5d000007947 */ /* 0x000fea000383ffff */
.L_x_725:
[----:B-1----:R-:W0:Y:S01]  /*51c0*/  S2UR UR6, SR_CTAID.X ;  /* 0x00000000000679c3 */ /* 0x002e220000002500 */
[----:B------:R-:W0:Y:S01]  /*51d0*/  S2R R3, SR_TID.X ;  /* 0x0000000000037919 */ /* 0x000e220000002100 */
[----:B------:R-:W-:Y:S01]  /*51e0*/  BSSY B0, `(.L_x_872) ;  /* 0x0000011000007945 */ /* 0x000fe20003800000 */
[C---:B0-----:R-:W-:Y:S02]  /*51f0*/  LEA.HI R2, R3.reuse, UR6, RZ, 0x19 ;  /* 0x0000000603027c11 */ /* 0x041fe4000f8fc8ff */
[----:B------:R-:W-:-:S03]  /*5200*/  LOP3.LUT R3, R3, 0x7f, RZ, 0xc0, !PT ;  /* 0x0000007f03037812 */ /* 0x000fc600078ec0ff */
[----:B------:R-:W-:-:S05]  /*5210*/  IMAD R2, R2, c[0x0][0x168], RZ ;  /* 0x00005a0002027a24 */ /* 0x000fca00078e02ff */
[----:B-----5:R-:W-:Y:S01]  /*5220*/  LEA.HI R8, R2, R3, RZ, 0x1d ;  /* 0x0000000302087211 */ /* 0x020fe200078fe8ff */
        /* <DEDUP_REMOVED lines=12> */
.L_x_873:
[----:B------:R-:W-:Y:S05]  /*52f0*/  BSYNC B0 ;  /* 0x0000000000007941 */ /* 0x000fea0003800000 */
.L_x_872:
[----:B------:R-:W-:Y:S01]  /*5300*/  BSSY B0, `(.L_x_874) ;  /* 0x000000d000007945 */ /* 0x000fe20003800000 */
[----:B------:R-:W-:Y:S05]  /*5310*/  @!P1 BRA `(.L_x_875) ;  /* 0x000000b000009947 */ /* 0x000fea0003800000 */
[----:B0-----:R-:W-:-:S04]  /*5320*/  IMAD.MOV.U32 R7, RZ, RZ, 0x20 ;  /* 0x00000020ff077424 */ /* 0x001fc800078e00ff */
        /* <DEDUP_REMOVED lines=10> */
.L_x_875:
[----:B------:R-:W-:Y:S05]  /*53d0*/  BSYNC B0 ;  /* 0x0000000000007941 */ /* 0x000fea0003800000 */
.L_x_874:
[----:B------:R-:W-:-:S13]  /*53e0*/  ISETP.GE.U32.AND P0, PT, R0, 0x180, PT ;  /* 0x000001800000780c */ /* 0x000fda0003f06070 */
[----:B------:R-:W-:Y:S05]  /*53f0*/  @!P0 EXIT ;  /* 0x000000000000894d */ /* 0x000fea0003800000 */
[----:B0-----:R-:W-:-:S10]  /*5400*/  HFMA2.MMA R7, -RZ, RZ, 0, 1.9073486328125e-06 ;  /* 0x00000020ff077435 */ /* 0x001fd400000001ff */
        /* <DEDUP_REMOVED lines=10> */
.L_x_737:
[----:B0-----:R-:W-:Y:S01]  /*54b0*/  HFMA2.MMA R180, -RZ, RZ, 0, 1.847743988037109375e-06 ;  /* 0x0000001fffb47435 */ /* 0x001fe200000001ff */
[----:B------:R-:W-:Y:S01]  /*54c0*/  MOV R141, R221 ;  /* 0x000000dd008d7202 */ /* 0x000fe20000000f00 */
[----:B------:R-:W-:Y:S01]  /*54d0*/  IMAD.MOV.U32 R218, RZ, RZ, 0x10 ;  /* 0x00000010ffda7424 */ /* 0x000fe200078e00ff */
[----:B------:R-:W-:-:S02]  /*54e0*/  MOV R219, 0xffffffff ;  /* 0xffffffff00db7802 */ /* 0x000fc40000000f00 */
[----:B-1----:R-:W-:Y:S02]  /*54f0*/  MOV R136, 0x5510 ;  /* 0x0000551000887802 */ /* 0x002fe40000000f00 */
[----:B-----5:R-:W-:Y:S05]  /*5500*/  CALL.REL.NOINC `($__internal_17_$__cuda_sm70_shflsync_down_p) ;  /* 0x0000045000007944 */ /* 0x020fea0003c00000 */
[----:B-1----:R-:W-:Y:S01]  /*5510*/  IMAD.MOV.U32 R140, RZ, RZ, R218 ;  /* 0x000000ffff8c7224 */ /* 0x002fe200078e00da */
[----:B0-----:R-:W-:Y:S05]  /*5520*/  BRA `(.L_x_876) ;  /* 0xffffc82000007947 */ /* 0x001fea000383ffff */
.L_x_738:
[----:B------:R-:W-:Y:S01]  /*5530*/  HFMA2.MMA R218, -RZ, RZ, 0, 9.5367431640625e-07 ;  /* 0x00000010ffda7435 */ /* 0x000fe200000001ff */
[----:B------:R-:W-:Y:S01]  /*5540*/  MOV R141, R220 ;  /* 0x000000dc008d7202 */ /* 0x000fe20000000f00 */
[----:B0-----:R-:W-:Y:S01]  /*5550*/  IMAD.MOV.U32 R180, RZ, RZ, 0x1f ;  /* 0x0000001fffb47424 */ /* 0x001fe200078e00ff */
[----:B------:R-:W-:Y:S02]  /*5560*/  MOV R219, 0xffffffff ;  /* 0xffffffff00db7802 */ /* 0x000fe40000000f00 */
[----:B-1----:R-:W-:Y:S02]  /*5570*/  MOV R136, 0x5590 ;  /* 0x0000559000887802 */ /* 0x002fe40000000f00 */
[----:B--23-5:R-:W-:Y:S05]  /*5580*/  CALL.REL.NOINC `($__internal_17_$__cuda_sm70_shflsync_down_p) ;  /* 0x000003d000007944 */ /* 0x02cfea0003c00000 */
[----:B------:R-:W-:Y:S01]  /*5590*/  FADD.FTZ R140, R140, R221 ;  /* 0x000000dd8c8c7221 */ /* 0x000fe20000010000 */
[----:B0-----:R-:W-:Y:S01]  /*55a0*/  MOV R219, 0xffffffff ;  /* 0xffffffff00db7802 */ /* 0x001fe20000000f00 */
[----:B-1----:R-:W-:Y:S01]  /*55b0*/  FADD.FTZ R143, R220, R218 ;  /* 0x000000dadc8f7221 */ /* 0x002fe20000010000 */
[----:B------:R-:W-:Y:S01]  /*55c0*/  HFMA2.MMA R218, -RZ, RZ, 0, 4.76837158203125e-07 ;  /* 0x00000008ffda7435 */ /* 0x000fe200000001ff */
[----:B------:R-:W-:Y:S01]  /*55d0*/  IMAD.MOV.U32 R180, RZ, RZ, 0x1f ;  /* 0x0000001fffb47424 */ /* 0x000fe200078e00ff */
[----:B------:R-:W-:-:S02]  /*55e0*/  MOV R141, R140 ;  /* 0x0000008c008d7202 */ /* 0x000fc40000000f00 */
[----:B------:R-:W-:Y:S02]  /*55f0*/  MOV R136, 0x5610 ;  /* 0x0000561000887802 */ /* 0x000fe40000000f00 */
[----:B------:R-:W-:Y:S05]  /*5600*/  CALL.REL.NOINC `($__internal_17_$__cuda_sm70_shflsync_down_p) ;  /* 0x0000035000007944 */ /* 0x000fea0003c00000 */
[----:B-1----:R-:W-:Y:S01]  /*5610*/  IMAD.MOV.U32 R139, RZ, RZ, R218 ;  /* 0x000000ffff8b7224 */ /* 0x002fe200078e00da */
[----:B------:R-:W-:Y:S01]  /*5620*/  HFMA2.MMA R218, -RZ, RZ, 0, 4.76837158203125e-07 ;  /* 0x00000008ffda7435 */ /* 0x000fe200000001ff */
[----:B0-----:R-:W-:Y:S01]  /*5630*/  MOV R141, R143 ;  /* 0x0000008f008d7202 */ /* 0x001fe20000000f00 */
[----:B------:R-:W-:Y:S01]  /*5640*/  IMAD.MOV.U32 R180, RZ, RZ, 0x1f ;  /* 0x0000001fffb47424 */ /* 0x000fe200078e00ff */
[----:B------:R-:W-:Y:S02]  /*5650*/  MOV R219, 0xffffffff ;  /* 0xffffffff00db7802 */ /* 0x000fe40000000f00 */
[----:B------:R-:W-:Y:S02]  /*5660*/  MOV R136, 0x5680 ;  /* 0x0000568000887802 */ /* 0x000fe40000000f00 */
[----:B------:R-:W-:Y:S05]  /*5670*/  CALL.REL.NOINC `($__internal_17_$__cuda_sm70_shflsync_down_p) ;  /* 0x000002e000007944 */ /* 0x000fea0003c00000 */
[----:B------:R-:W-:Y:S01]  /*5680*/  FADD.FTZ R140, R139, R140 ;  /* 0x0000008c8b8c7221 */ /* 0x000fe20000010000 */
[----:B0-----:R-:W-:Y:S01]  /*5690*/  MOV R219, 0xffffffff ;  /* 0xffffffff00db7802 */ /* 0x001fe20000000f00 */
[----:B-1----:R-:W-:Y:S01]  /*56a0*/  FADD.FTZ R143, R143, R218 ;  /* 0x000000da8f8f7221 */ /* 0x002fe20000010000 */
[----:B------:R-:W-:Y:S01]  /*56b0*/  HFMA2.MMA R218, -RZ, RZ, 0, 2.384185791015625e-07 ;  /* 0x00000004ffda7435 */ /* 0x000fe200000001ff */
[----:B------:R-:W-:Y:S01]  /*56c0*/  IMAD.MOV.U32 R180, RZ, RZ, 0x1f ;  /* 0x0000001fffb47424 */ /* 0x000fe200078e00ff */
[----:B------:R-:W-:-:S02]  /*56d0*/  MOV R141, R140 ;  /* 0x0000008c008d7202 */ /* 0x000fc40000000f00 */
[----:B------:R-:W-:Y:S02]  /*56e0*/  MOV R136, 0x5700 ;  /* 0x0000570000887802 */ /* 0x000fe40000000f00 */
[----:B------:R-:W-:Y:S05]  /*56f0*/  CALL.REL.NOINC `($__internal_17_$__cuda_sm70_shflsync_down_p) ;  /* 0x0000026000007944 */ /* 0x000fea0003c00000 */
[----:B-1----:R-:W-:Y:S01]  /*5700*/  IMAD.MOV.U32 R139, RZ, RZ, R218 ;  /* 0x000000ffff8b7224 */ /* 0x002fe200078e00da */
[----:B------:R-:W-:Y:S01]  /*5710*/  HFMA2.MMA R218, -RZ, RZ, 0, 2.384185791015625e-07 ;  /* 0x00000004ffda7435 */ /* 0x000fe200000001ff */
        /* <DEDUP_REMOVED lines=8> */
[----:B------:R-:W-:Y:S01]  /*57a0*/  HFMA2.MMA R218, -RZ, RZ, 0, 1.1920928955078125e-07 ;  /* 0x00000002ffda7435 */ /* 0x000fe200000001ff */
[----:B------:R-:W-:Y:S01]  /*57b0*/  IMAD.MOV.U32 R180, RZ, RZ, 0x1f ;  /* 0x0000001fffb47424 */ /* 0x000fe200078e00ff */
[----:B------:R-:W-:-:S02]  /*57c0*/  MOV R141, R140 ;  /* 0x0000008c008d7202 */ /* 0x000fc40000000f00 */
[----:B------:R-:W-:Y:S02]  /*57d0*/  MOV R136, 0x57f0 ;  /* 0x000057f000887802 */ /* 0x000fe40000000f00 */
[----:B------:R-:W-:Y:S05]  /*57e0*/  CALL.REL.NOINC `($__internal_17_$__cuda_sm70_shflsync_down_p) ;  /* 0x0000017000007944 */ /* 0x000fea0003c00000 */
[----:B-1----:R-:W-:Y:S01]  /*57f0*/  IMAD.MOV.U32 R139, RZ, RZ, R218 ;  /* 0x000000ffff8b7224 */ /* 0x002fe200078e00da */
[----:B------:R-:W-:Y:S01]  /*5800*/  HFMA2.MMA R218, -RZ, RZ, 0, 1.1920928955078125e-07 ;  /* 0x00000002ffda7435 */ /* 0x000fe200000001ff */
        /* <DEDUP_REMOVED lines=8> */
[----:B------:R-:W-:Y:S01]  /*5890*/  HFMA2.MMA R218, -RZ, RZ, 0, 5.9604644775390625e-08 ;  /* 0x00000001ffda7435 */ /* 0x000fe200000001ff */
[----:B------:R-:W-:Y:S01]  /*58a0*/  IMAD.MOV.U32 R180, RZ, RZ, 0x1f ;  /* 0x0000001fffb47424 */ /* 0x000fe200078e00ff */
[----:B------:R-:W-:-:S02]  /*58b0*/  MOV R141, R142 ;  /* 0x0000008e008d7202 */ /* 0x000fc40000000f00 */
[----:B------:R-:W-:Y:S02]  /*58c0*/  MOV R136, 0x58e0 ;  /* 0x000058e000887802 */ /* 0x000fe40000000f00 */
[----:B------:R-:W-:Y:S05]  /*58d0*/  CALL.REL.NOINC `($__internal_17_$__cuda_sm70_shflsync_down_p) ;  /* 0x0000008000007944 */ /* 0x000fea0003c00000 */
[----:B-1----:R-:W-:Y:S01]  /*58e0*/  IMAD.MOV.U32 R143, RZ, RZ, R218 ;  /* 0x000000ffff8f7224 */ /* 0x002fe200078e00da */
[----:B------:R-:W-:Y:S01]  /*58f0*/  HFMA2.MMA R218, -RZ, RZ, 0, 5.9604644775390625e-08 ;  /* 0x00000001ffda7435 */ /* 0x000fe200000001ff */
[----:B0-----:R-:W-:Y:S01]  /*5900*/  MOV R141, R181 ;  /* 0x000000b5008d7202 */ /* 0x001fe20000000f00 */
[----:B------:R-:W-:Y:S01]  /*5910*/  IMAD.MOV.U32 R180, RZ, RZ, 0x1f ;  /* 0x0000001fffb47424 */ /* 0x000fe200078e00ff */
[----:B------:R-:W-:Y:S02]  /*5920*/  MOV R219, 0xffffffff ;  /* 0xffffffff00db7802 */ /* 0x000fe40000000f00 */
[----:B------:R-:W-:Y:S02]  /*5930*/  MOV R136, 0x5950 ;  /* 0x0000595000887802 */ /* 0x000fe40000000f00 */
[----:B------:R-:W-:Y:S05]  /*5940*/  CALL.REL.NOINC `($__internal_17_$__cuda_sm70_shflsync_down_p) ;  /* 0x0000001000007944 */ /* 0x000fea0003c00000 */
[----:B01----:R-:W-:Y:S05]  /*5950*/  BRA `(.L_x_877) ;  /* 0xffffc51000007947 */ /* 0x003fea000383ffff */
        .weak           $__internal_17_$__cuda_sm70_shflsync_down_p
        .type           $__internal_17_$__cuda_sm70_shflsync_down_p,@function
        .size           $__internal_17_$__cuda_sm70_shflsync_down_p,(.L_x_9271 - $__internal_17_$__cuda_sm70_shflsync_down_p)
$__internal_17_$__cuda_sm70_shflsync_down_p:
[----:B------:R-:W-:Y:S01]  /*5960*/  HFMA2.MMA R137, -RZ, RZ, 0, 0 ;  /* 0x00000000ff897435 */ /* 0x000fe200000001ff */
[----:B------:R-:W-:Y:S04]  /*5970*/  WARPSYNC R219 ;  /* 0x000000db00007348 */ /* 0x000fe80003800000 */
[----:B------:R0:W1:Y:S01]  /*5980*/  SHFL.DOWN PT, R218, R141, R218, R180 ;  /* 0x080000da8dda7389 */ /* 0x00006200000e00b4 */
[----:B------:R-:W-:Y:S05]  /*5990*/  RET.REL.NODEC R136 `(_ZN10layer_norm13ln_bwd_kernelINS_13Kernel_traitsI13__nv_bfloat16S2_S2_S2_fjLj3072ELj1ELj1ELj4ELj16ENS_18Kernel_traits_baseILj3072ES2_S2_S2_S2_fjLj128EEEEELb1ELb1ELb1ELb0EEEvNS_9BwdParamsE) ;  /* 0xffffa66088007950 */ /* 0x000fea0003c3ffff */
.L_x_878:
        /* <DEDUP_REMOVED lines=14> */
.L_x_9271:


//--------------------- .text._ZN10layer_norm22ln_bwd_finalize_kernelINS_22Kernel_traits_finalizeILj3072E13__nv_bfloat16S2_S2_S2_fjLb1ELj1024ELj4ENS_18Kernel_traits_baseILj3072ES2_S2_S2_S2_fjLj1024EEEEELb1ELb1EEEvNS_9BwdParamsE --------------------------
	.section	.text._ZN10layer_norm22ln_bwd_finalize_kernelINS_22Kernel_traits_finalizeILj3072E13__nv_bfloat16S2_S2_S2_fjLb1ELj1024ELj4ENS_18Kernel_traits_baseILj3072ES2_S2_S2_S2_fjLj1024EEEEELb1ELb1EEEvNS_9BwdParamsE,"ax",@progbits
	.sectioninfo	@"SHI_REGISTERS=32"
	.align	128
        .global         _ZN10layer_norm22ln_bwd_finalize_kernelINS_22Kernel_traits_finalizeILj3072E13__nv_bfloat16S2_S2_S2_fjLb1ELj1024ELj4ENS_18Kernel_traits_baseILj3072ES2_S2_S2_S2_fjLj1024EEEEELb1ELb1EEEvNS_9BwdParamsE
        .type           _ZN10layer_norm22ln_bwd_finalize_kernelINS_22Kernel_traits_finalizeILj3072E13__nv_bfloat16S2_S2_S2_fjLb1ELj1024ELj4ENS_18Kernel_traits_baseILj3072ES2_S2_S2_S2_fjLj1024EEEEELb1ELb1EEEvNS_9BwdParamsE,@function
        .size           _ZN10layer_norm22ln_bwd_finalize_kernelINS_22Kernel_traits_finalizeILj3072E13__nv_bfloat16S2_S2_S2_fjLb1ELj1024ELj4ENS_18Kernel_traits_baseILj3072ES2_S2_S2_S2_fjLj1024EEEEELb1ELb1EEEvNS_9BwdParamsE,(.L_x_9272 - _ZN10layer_norm22ln_bwd_finalize_kernelINS_22Kernel_traits_finalizeILj3072E13__nv_bfloat16S2_S2_S2_fjLb1ELj1024ELj4ENS_18Kernel_traits_baseILj3072ES2_S2_S2_S2_fjLj1024EEEEELb1ELb1EEEvNS_9BwdParamsE)
        .other          _ZN10layer_norm22ln_bwd_finalize_kernelINS_22Kernel_traits_finalizeILj3072E13__nv_bfloat16S2_S2_S2_fjLb1ELj1024ELj4ENS_18Kernel_traits_baseILj3072ES2_S2_S2_S2_fjLj1024EEEEELb1ELb1EEEvNS_9BwdParamsE,@"STO_CUDA_ENTRY STV_DEFAULT"
_ZN10layer_norm22ln_bwd_finalize_kernelINS_22Kernel_traits_finalizeILj3072E13__nv_bfloat16S2_S2_S2_fjLb1ELj1024ELj4ENS_18Kernel_traits_baseILj3072ES2_S2_S2_S2_fjLj1024EEEEELb1ELb1EEEvNS_9BwdParamsE:
.text._ZN10layer_norm22ln_bwd_finalize_kernelINS_22Kernel_traits_finalizeILj3072E13__nv_bfloat16S2_S2_S2_fjLb1ELj1024ELj4ENS_18Kernel_traits_baseILj3072ES2_S2_S2_S2_fjLj1024EEEEELb1ELb1EEEvNS_9BwdParamsE:
        /* <DEDUP_REMOVED lines=8> */
[----:B------:R-:W-:Y:S01]  /*0080*/  IMAD.SHL.U32 R5, R5, 0x10, RZ ;  /* 0x0000001005057824 */ /* 0x000fe200078e00ff */
[--C-:B------:R-:W-:Y:S01]  /*0090*/  SHF.R.U32.HI R3, RZ, 0x5, R0.reuse ;  /* 0x00000005ff037819 */ /* 0x100fe20000011600 */
[----:B------:R-:W-:Y:S01]  /*00a0*/  ULDC.64 UR4, c[0x0][0x118] ;  /* 0x0000460000047ab9 */ /* 0x000fe20000000a00 */
[----:B------:R-:W-:Y:S02]  /*00b0*/  LOP3.LUT R6, R0, 0x3fffffe0, RZ, 0xc0, !PT ;  /* 0x3fffffe000067812 */ /* 0x000fe400078ec0ff */
[----:B------:R-:W-:Y:S02]  /*00c0*/  LOP3.LUT R7, R3, 0x1f, R0, 0x78, !PT ;  /* 0x0000001f03077812 */ /* 0x000fe400078e7800 */
[----:B------:R-:W-:Y:S02]  /*00d0*/  ISETP.GE.U32.AND P0, PT, R2, 0x10, PT ;  /* 0x000000100200780c */ /* 0x000fe40003f06070 */
[----:B------:R-:W-:Y:S02]  /*00e0*/  LOP3.LUT R5, R5, 0x7ffffff0, RZ, 0xc0, !PT ;  /* 0x7ffffff005057812 */ /* 0x000fe400078ec0ff */
[----:B------:R-:W-:Y:S01]  /*00f0*/  IADD3 R6, R6, R7, RZ ;  /* 0x0000000706067210 */ /* 0x000fe20007ffe0ff */
[----:B------:R-:W-:Y:S01]  /*0100*/  IMAD R7, R2, 0x20, R7 ;  /* 0x0000002002077824 */ /* 0x000fe200078e0207 */
[----:B------:R-:W-:-:S02]  /*0110*/  ISETP.EQ.AND P0, PT, R3, 0x1f, !P0 ;  /* 0x0000001f0300780c */ /* 0x000fc40004702270 */
[----:B------:R-:W-:Y:S02]  /*0120*/  IADD3 R5, R2, R5, RZ ;  /* 0x0000000502057210 */ /* 0x000fe40007ffe0ff */
.L_x_891:
[----:B------:R-:W-:Y:S01]  /*0130*/  ISETP.GE.U32.AND P1, PT, R3, c[0x0][0x160], PT ;  /* 0x0000580003007a0c */ /* 0x000fe20003f26070 */
[----:B------:R-:W-:Y:S01]  /*0140*/  BSSY B0, `(.L_x_879) ;  /* 0x000007a000007945 */ /* 0x000fe20003800000 */
[----:B------:R-:W-:Y:S01]  /*0150*/  HFMA2.MMA R25, -RZ, RZ, 0, 0 ;  /* 0x00000000ff197435 */ /* 0x000fe200000001ff */
[----:B------:R-:W-:Y:S01]  /*0160*/  MOV R22, RZ ;  /* 0x000000ff00167202 */ /* 0x000fe20000000f00 */
[----:B------:R-:W-:-:S09]  /*0170*/  IMAD.MOV.U32 R9, RZ, RZ, RZ ;  /* 0x000000ffff097224 */ /* 0x000fd200078e00ff */
        /* <DEDUP_REMOVED lines=27> */
.L_x_883:
        /* <DEDUP_REMOVED lines=9> */
[----:B------:R-:W-:Y:S01]  /*03c0*/  IMAD R20, R21, c[0x0][0x168], R4 ;  /* 0x00005a0015147a24 */ /* 0x000fe200078e0204 */
[----:B------:R1:W3:Y:S01]  /*03d0*/  LDG.E R10, [R14.64] ;  /* 0x000000040e0a7981 */ /* 0x0002e2000c1e1900 */
[----:B------:R-:W-:Y:S01]  /*03e0*/  IADD3 R21, R23, 0x60, RZ ;  /* 0x0000006017157810 */ /* 0x000fe20007ffe0ff */
[CC--:B------:R-:W-:Y:S02]  /*03f0*/  IMAD.WIDE.U32 R18, R28.reuse, R11.reuse, c[0x0][0x220] ;  /* 0x000088001c127625 */ /* 0x0c0fe400078e000b */
[----:B0-----:R0:W4:Y:S02]  /*0400*/  LDG.E R13, [R16.64] ;  /* 0x00000004100d7981 */ /* 0x001124000c1e1900 */
[-C--:B------:R-:W-:Y:S02]  /*0410*/  IMAD.WIDE.U32 R26, R28, R11.reuse, c[0x0][0x228] ;  /* 0x00008a001c1a7625 */ /* 0x080fe400078e000b */
[----:B------:R5:W4:Y:S02]  /*0420*/  LDG.E R24, [R18.64] ;  /* 0x0000000412187981 */ /* 0x000b24000c1e1900 */
[----:B-1----:R-:W-:-:S02]  /*0430*/  IMAD.WIDE.U32 R14, R20, R11, c[0x0][0x220] ;  /* 0x00008800140e7625 */ /* 0x002fc400078e000b */
[----:B------:R1:W4:Y:S02]  /*0440*/  LDG.E R26, [R26.64] ;  /* 0x000000041a1a7981 */ /* 0x000324000c1e1900 */
[----:B0-----:R-:W-:Y:S02]  /*0450*/  IMAD.WIDE.U32 R16, R28, R11, c[0x0][0x240] ;  /* 0x000090001c107625 */ /* 0x001fe400078e000b */
[----:B------:R0:W4:Y:S02]  /*0460*/  LDG.E R29, [R14.64] ;  /* 0x000000040e1d7981 */ /* 0x000124000c1e1900 */
[----:B------:R-:W-:-:S04]  /*0470*/  IMAD R28, R21, c[0x0][0x168], R4 ;  /* 0x00005a00151c7a24 */ /* 0x000fc800078e0204 */
[-C--:B-----5:R-:W-:Y:S01]  /*0480*/  IMAD.WIDE.U32 R18, R28, R11.reuse, c[0x0][0x228] ;  /* 0x00008a001c127625 */ /* 0x0a0fe200078e000b */
[----:B-1----:R1:W5:Y:S03]  /*0490*/  LDG.E R27, [R16.64] ;  /* 0x00000004101b7981 */ /* 0x002366000c1e1900 */
[----:B0-----:R-:W-:-:S04]  /*04a0*/  IMAD.WIDE.U32 R14, R20, R11, c[0x0][0x228] ;  /* 0x00008a00140e7625 */ /* 0x001fc800078e000b */
[-C--:B------:R-:W-:Y:S02]  /*04b0*/  IMAD.WIDE.U32 R20, R20, R11.reuse, c[0x0][0x240] ;  /* 0x0000900014147625 */ /* 0x080fe400078e000b */
[----:B------:R0:W5:Y:S02]  /*04c0*/  LDG.E R14, [R14.64] ;  /* 0x000000040e0e7981 */ /* 0x000164000c1e1900 */
[CC--:B-1----:R-:W-:Y:S02]  /*04d0*/  IMAD.WIDE.U32 R16, R28.reuse, R11.reuse, c[0x0][0x220] ;  /* 0x000088001c107625 */ /* 0x0c2fe400078e000b */
[----:B------:R-:W5:Y:S04]  /*04e0*/  LDG.E R20, [R20.64] ;  /* 0x0000000414147981 */ /* 0x000f68000c1e1900 */
[----:B------:R-:W5:Y:S04]  /*04f0*/  LDG.E R16, [R16.64] ;  /* 0x0000000410107981 */ /* 0x000f68000c1e1900 */
[----:B0-----:R0:W5:Y:S02]  /*0500*/  LDG.E R15, [R18.64] ;  /* 0x00000004120f7981 */ /* 0x001164000c1e1900 */
[----:B0-----:R-:W-:-:S05]  /*0510*/  IMAD.WIDE.U32 R18, R28, R11, c[0x0][0x240] ;  /* 0x000090001c127625 */ /* 0x001fca00078e000b */
        /* <DEDUP_REMOVED lines=8> */
[----:B------:R-:W-:-:S02]  /*05a0*/  FADD.FTZ R29, R24, R29 ;  /* 0x0000001d181d7221 */ /* 0x000fc40000010000 */
[----:B-----5:R-:W-:Y:S02]  /*05b0*/  FADD.FTZ R27, R10, R27 ;  /* 0x0000001b0a1b7221 */ /* 0x020fe40000010000 */
[----:B------:R-:W-:Y:S02]  /*05c0*/  FADD.FTZ R14, R13, R14 ;  /* 0x0000000e0d0e7221 */ /* 0x000fe40000010000 */
[----:B------:R-:W-:Y:S02]  /*05d0*/  FADD.FTZ R20, R27, R20 ;  /* 0x000000141b147221 */ /* 0x000fe40000010000 */
[----:B------:R-:W-:Y:S02]  /*05e0*/  FADD.FTZ R9, R29, R16 ;  /* 0x000000101d097221 */ /* 0x000fe40000010000 */
[----:B------:R-:W-:Y:S02]  /*05f0*/  FADD.FTZ R22, R14, R15 ;  /* 0x0000000f0e167221 */ /* 0x000fe40000010000 */
[----:B------:R-:W-:Y:S01]  /*0600*/  FADD.FTZ R25, R20, R11 ;  /* 0x0000000b14197221 */ /* 0x000fe20000010000 */
[----:B------:R-:W-:Y:S05]  /*0610*/  @!P1 BRA `(.L_x_883) ;  /* 0xfffffd1000009947 */ /* 0x000fea000383ffff */
.L_x_882:
[----:B------:R-:W-:Y:S05]  /*0620*/  BSYNC B1 ;  /* 0x0000000000017941 */ /* 0x000fea0003800000 */
.L_x_881:
        /* <DEDUP_REMOVED lines=29> */
.L_x_885:
[----:B------:R-:W-:Y:S05]  /*0800*/  BSYNC B1 ;  /* 0x0000000000017941 */ /* 0x000fea0003800000 */
.L_x_884:
[----:B------:R-:W-:-:S13]  /*0810*/  ISETP.LT.U32.OR P2, PT, R23, c[0x0][0x160], P2 ;  /* 0x0000580017007a0c */ /* 0x000fda0001741470 */
        /* <DEDUP_REMOVED lines=12> */
.L_x_880:
[----:B------:R-:W-:Y:S05]  /*08e0*/  BSYNC B0 ;  /* 0x0000000000007941 */ /* 0x000fea0003800000 */
.L_x_879:
        /* <DEDUP_REMOVED lines=12> */
.L_x_892:
        /* <DEDUP_REMOVED lines=27> */
.L_x_893:
        /* <DEDUP_REMOVED lines=9> */
.L_x_886:
[----:B0-----:R-:W-:Y:S01]  /*0bf0*/  WARPSYNC 0xffffffff ;  /* 0xffffffff00007948 */ /* 0x001fe20003800000 */
[----:B------:R-:W-:Y:S06]  /*0c00*/  BAR.SYNC.DEFER_BLOCKING 0x0 ;  /* 0x0000000000007b1d */ /* 0x000fec0000010000 */
[----:B------:R-:W-:Y:S01]  /*0c10*/  BSSY B0, `(.L_x_889) ;  /* 0x0000011000007945 */ /* 0x000fe20003800000 */
[----:B------:R-:W-:Y:S05]  /*0c20*/  @!P0 BRA `(.L_x_890) ;  /* 0x000000f000008947 */ /* 0x000fea0003800000 */
[----:B--2---:R-:W-:Y:S01]  /*0c30*/  SHF.L.U32 R8, R0, 0x3, RZ ;  /* 0x0000000300087819 */ /* 0x004fe200000006ff */
[----:B------:R-:W-:-:S03]  /*0c40*/  HFMA2.MMA R16, -RZ, RZ, 0, 2.384185791015625e-07 ;  /* 0x00000004ff107435 */ /* 0x000fc600000001ff */
        /* <DEDUP_REMOVED lines=13> */
.L_x_890:
[----:B------:R-:W-:Y:S05]  /*0d20*/  BSYNC B0 ;  /* 0x0000000000007941 */ /* 0x000fea0003800000 */
.L_x_889:
[C---:B------:R-:W-:Y:S02]  /*0d30*/  ISETP.GT.U32.AND P1, PT, R4.reuse, -0xc01, PT ;  /* 0xfffff3ff0400780c */ /* 0x040fe40003f24070 */
[----:B------:R-:W-:-:S02]  /*0d40*/  IADD3 R4, R4, 0xc00, RZ ;  /* 0x00000c0004047810 */ /* 0x000fc40007ffe0ff */
[----:B------:R-:W-:-:S09]  /*0d50*/  IADD3 R5, R5, 0x600, RZ ;  /* 0x0000060005057810 */ /* 0x000fd20007ffe0ff */
[----:B012---:R-:W-:Y:S05]  /*0d60*/  @P1 BRA `(.L_x_891) ;  /* 0xfffff3c000001947 */ /* 0x007fea000383ffff */
[----:B------:R-:W-:Y:S05]  /*0d70*/  EXIT ;  /* 0x000000000000794d */ /* 0x000fea0003800000 */
.L_x_887:
[----:B------:R-:W-:Y:S01]  /*0d80*/  HFMA2.MMA R14, -RZ, RZ, 0, 1.847743988037109375e-06 ;  /* 0x0000001fff0e7435 */ /* 0x000fe200000001ff */
[----:B---3--:R-:W-:Y:S01]  /*0d90*/  IMAD.MOV.U32 R18, RZ, RZ, R10 ;  /* 0x000000ffff127224 */ /* 0x008fe200078e000a */
[----:B------:R-:W-:Y:S01]  /*0da0*/  MOV R17, 0x1 ;  /* 0x0000000100117802 */ /* 0x000fe20000000f00 */
[----:B------:R-:W-:Y:S01]  /*0db0*/  IMAD.MOV.U32 R19, RZ, RZ, -0x1 ;  /* 0xffffffffff137424 */ /* 0x000fe200078e00ff */
[----:B------:R-:W-:Y:S02]  /*0dc0*/  MOV R8, 0xde0 ;  /* 0x00000de000087802 */ /* 0x000fe40000000f00 */
[----:B012---:R-:W-:Y:S05]  /*0dd0*/  CALL.REL.NOINC `($__internal_18_$__cuda_sm70_shflsync_bfly_p) ;  /* 0x0000059000007944 */ /* 0x007fea0003c00000 */
[----:B01----:R-:W-:Y:S05]  /*0de0*/  BRA `(.L_x_892) ;  /* 0xfffffbc000007947 */ /* 0x003fea000383ffff */
.L_x_888:
[----:B------:R-:W-:Y:S01]  /*0df0*/  HFMA2.MMA R14, -RZ, RZ, 0, 1.847743988037109375e-06 ;  /* 0x0000001fff0e7435 */ /* 0x000fe200000001ff */
[----:B------:R-:W-:Y:S01]  /*0e00*/  MOV R17, 0x2 ;  /* 0x0000000200117802 */ /* 0x000fe20000000f00 */
[----:B------:R-:W-:Y:S01]  /*0e10*/  IMAD.MOV.U32 R19, RZ, RZ, -0x1 ;  /* 0xffffffffff137424 */ /* 0x000fe200078e00ff */
[----:B------:R-:W-:-:S03]  /*0e20*/  MOV R8, 0xe40 ;  /* 0x00000e4000087802 */ /* 0x000fc60000000f00 */
[----:B0123--:R-:W-:Y:S05]  /*0e30*/  CALL.REL.NOINC `($__internal_18_$__cuda_sm70_shflsync_bfly_p) ;  /* 0x0000053000007944 */ /* 0x00ffea0003c00000 */
[----:B01----:R-:W-:Y:S01]  /*0e40*/  FADD.FTZ R18, R18, R14 ;  /* 0x0000000e12127221 */ /* 0x003fe20000010000 */
[----:B------:R-:W-:Y:S01]  /*0e50*/  HFMA2.MMA R14, -RZ, RZ, 0, 1.847743988037109375e-06 ;  /* 0x0000001fff0e7435 */ /* 0x000fe200000001ff */
[----:B------:R-:W-:Y:S01]  /*0e60*/  MOV R17, 0x4 ;  /* 0x0000000400117802 */ /* 0x000fe20000000f00 */
[----:B------:R-:W-:Y:S01]  /*0e70*/  IMAD.MOV.U32 R19, RZ, RZ, -0x1 ;  /* 0xffffffffff137424 */ /* 0x000fe200078e00ff */
[----:B------:R-:W-:-:S03]  /*0e80*/  MOV R8, 0xea0 ;  /* 0x00000ea000087802 */ /* 0x000fc60000000f00 */
[----:B------:R-:W-:Y:S05]  /*0e90*/  CALL.REL.NOINC `($__internal_18_$__cuda_sm70_shflsync_bfly_p) ;  /* 0x000004d000007944 */ /* 0x000fea0003c00000 */
[----:B01----:R-:W-:Y:S01]  /*0ea0*/  FADD.FTZ R18, R18, R14 ;  /* 0x0000000e12127221 */ /* 0x003fe20000010000 */
[----:B------:R-:W-:Y:S01]  /*0eb0*/  HFMA2.MMA R14, -RZ, RZ, 0, 1.847743988037109375e-06 ;  /* 0x0000001fff0e7435 */ /* 0x000fe200000001ff */
[----:B------:R-:W-:Y:S01]  /*0ec0*/  MOV R17, 0x8 ;  /* 0x0000000800117802 */ /* 0x000fe20000000f00 */
[----:B------:R-:W-:Y:S01]  /*0ed0*/  IMAD.MOV.U32 R19, RZ, RZ, -0x1 ;  /* 0xffffffffff137424 */ /* 0x000fe200078e00ff */
[----:B------:R-:W-:-:S03]  /*0ee0*/  MOV R8, 0xf00 ;  /* 0x00000f0000087802 */ /* 0x000fc60000000f00 */
[----:B------:R-:W-:Y:S05]  /*0ef0*/  CALL.REL.NOINC `($__internal_18_$__cuda_sm70_shflsync_bfly_p) ;  /* 0x0000047000007944 */ /* 0x000fea0003c00000 */
[----:B-1----:R-:W-:Y:S01]  /*0f00*/  FADD.FTZ R10, R18, R14 ;  /* 0x0000000e120a7221 */ /* 0x002fe20000010000 */
[----:B------:R-:W-:Y:S01]  /*0f10*/  HFMA2.MMA R14, -RZ, RZ, 0, 1.847743988037109375e-06 ;  /* 0x0000001fff0e7435 */ /* 0x000fe200000001ff */
[----:B0-----:R-:W-:Y:S01]  /*0f20*/  MOV R17, 0x10 ;  /* 0x0000001000117802 */ /* 0x001fe20000000f00 */
[----:B------:R-:W-:Y:S01]  /*0f30*/  IMAD.MOV.U32 R19, RZ, RZ, -0x1 ;  /* 0xffffffffff137424 */ /* 0x000fe200078e00ff */
[----:B------:R-:W-:-:S02]  /*0f40*/  MOV R8, 0xf70 ;  /* 0x00000f7000087802 */ /* 0x000fc40000000f00 */
[----:B------:R-:W-:Y:S02]  /*0f50*/  MOV R18, R10 ;  /* 0x0000000a00127202 */ /* 0x000fe40000000f00 */
[----:B------:R-:W-:Y:S05]  /*0f60*/  CALL.REL.NOINC `($__internal_18_$__cuda_sm70_shflsync_bfly_p) ;  /* 0x0000040000007944 */ /* 0x000fea0003c00000 */
[----:B0-----:R-:W-:Y:S01]  /*0f70*/  HFMA2.MMA R17, -RZ, RZ, 0, 5.9604644775390625e-08 ;  /* 0x00000001ff117435 */ /* 0x001fe200000001ff */
[----:B-1----:R-:W-:Y:S01]  /*0f80*/  MOV R13, R14 ;  /* 0x0000000e000d7202 */ /* 0x002fe20000000f00 */
[----:B------:R-:W-:Y:S01]  /*0f90*/  IMAD.MOV.U32 R18, RZ, RZ, R15 ;  /* 0x000000ffff127224 */ /* 0x000fe200078e000f */
[----:B------:R-:W-:Y:S01]  /*0fa0*/  MOV R14, 0x1f ;  /* 0x0000001f000e7802 */ /* 0x000fe20000000f00 */
[----:B------:R-:W-:Y:S01]  /*0fb0*/  IMAD.MOV.U32 R19, RZ, RZ, -0x1 ;  /* 0xffffffffff137424 */ /* 0x000fe200078e00ff */
[----:B------:R-:W-:Y:S02]  /*0fc0*/  MOV R8, 0xfe0 ;  /* 0x00000fe000087802 */ /* 0x000fe40000000f00 */
[----:B------:R-:W-:Y:S05]  /*0fd0*/  CALL.REL.NOINC `($__internal_18_$__cuda_sm70_shflsync_bfly_p) ;  /* 0x0000039000007944 */ /* 0x000fea0003c00000 */
[----:B0-----:R-:W-:Y:S01]  /*0fe0*/  HFMA2.MMA R17, -RZ, RZ, 0, 1.1920928955078125e-07 ;  /* 0x00000002ff117435 */ /* 0x001fe200000001ff */
[----:B-1----:R-:W-:Y:S01]  /*0ff0*/  FADD.FTZ R18, R15, R14 ;  /* 0x0000000e0f127221 */ /* 0x002fe20000010000 */
[----:B------:R-:W-:Y:S01]  /*1000*/  MOV R14, 0x1f ;  /* 0x0000001f000e7802 */ /* 0x000fe20000000f00 */
[----:B------:R-:W-:Y:S01]  /*1010*/  IMAD.MOV.U32 R19, RZ, RZ, -0x1 ;  /* 0xffffffffff137424 */ /* 0x000fe200078e00ff */
[----:B------:R-:W-:Y:S02]  /*1020*/  MOV R8, 0x1040 ;  /* 0x0000104000087802 */ /* 0x000fe40000000f00 */
[----:B------:R-:W-:Y:S05]  /*1030*/  CALL.REL.NOINC `($__internal_18_$__cuda_sm70_shflsync_bfly_p) ;  /* 0x0000033000007944 */ /* 0x000fea0003c00000 */
[----:B0-----:R-:W-:Y:S01]  /*1040*/  HFMA2.MMA R17, -RZ, RZ, 0, 2.384185791015625e-07 ;  /* 0x00000004ff117435 */ /* 0x001fe200000001ff */
[----:B-1----:R-:W-:Y:S01]  /*1050*/  FADD.FTZ R18, R18, R14 ;  /* 0x0000000e12127221 */ /* 0x002fe20000010000 */
[----:B------:R-:W-:Y:S01]  /*1060*/  MOV R14, 0x1f ;  /* 0x0000001f000e7802 */ /* 0x000fe20000000f00 */
[----:B------:R-:W-:Y:S01]  /*1070*/  IMAD.MOV.U32 R19, RZ, RZ, -0x1 ;  /* 0xffffffffff137424 */ /* 0x000fe200078e00ff */
[----:B------:R-:W-:-:S02]  /*1080*/  MOV R8, 0x10a0 ;  /* 0x000010a000087802 */ /* 0x000fc40000000f00 */
[----:B------:R-:W-:Y:S05]  /*1090*/  CALL.REL.NOINC `($__internal_18_$__cuda_sm70_shflsync_bfly_p) ;  /* 0x000002d000007944 */ /* 0x000fea0003c00000 */
[----:B0-----:R-:W-:Y:S01]  /*10a0*/  HFMA2.MMA R17, -RZ, RZ, 0, 4.76837158203125e-07 ;  /* 0x00000008ff117435 */ /* 0x001fe200000001ff */
[----:B-1----:R-:W-:Y:S01]  /*10b0*/  FADD.FTZ R18, R18, R14 ;  /* 0x0000000e12127221 */ /* 0x002fe20000010000 */
[----:B------:R-:W-:Y:S01]  /*10c0*/  MOV R14, 0x1f ;  /* 0x0000001f000e7802 */ /* 0x000fe20000000f00 */
[----:B------:R-:W-:Y:S01]  /*10d0*/  IMAD.MOV.U32 R19, RZ, RZ, -0x1 ;  /* 0xffffffffff137424 */ /* 0x000fe200078e00ff */
[----:B------:R-:W-:-:S02]  /*10e0*/  MOV R8, 0x1100 ;  /* 0x0000110000087802 */ /* 0x000fc40000000f00 */
[----:B------:R-:W-:Y:S05]  /*10f0*/  CALL.REL.NOINC `($__internal_18_$__cuda_sm70_shflsync_bfly_p) ;  /* 0x0000027000007944 */ /* 0x000fea0003c00000 */
[----:B-1----:R-:W-:Y:S01]  /*1100*/  FADD.FTZ R12, R18, R14 ;  /* 0x0000000e120c7221 */ /* 0x002fe20000010000 */
[----:B0-----:R-:W-:Y:S01]  /*1110*/  HFMA2.MMA R17, -RZ, RZ, 0, 9.5367431640625e-07 ;  /* 0x00000010ff117435 */ /* 0x001fe200000001ff */
[----:B------:R-:W-:Y:S01]  /*1120*/  MOV R14, 0x1f ;  /* 0x0000001f000e7802 */ /* 0x000fe20000000f00 */
[----:B------:R-:W-:Y:S01]  /*1130*/  IMAD.MOV.U32 R19, RZ, RZ, -0x1 ;  /* 0xffffffffff137424 */ /* 0x000fe200078e00ff */
[----:B------:R-:W-:-:S02]  /*1140*/  MOV R8, 0x1170 ;  /* 0x0000117000087802 */ /* 0x000fc40000000f00 */
[----:B------:R-:W-:Y:S02]  /*1150*/  MOV R18, R12 ;  /* 0x0000000c00127202 */ /* 0x000fe40000000f00 */
[----:B------:R-:W-:Y:S05]  /*1160*/  CALL.REL.NOINC `($__internal_18_$__cuda_sm70_shflsync_bfly_p) ;  /* 0x0000020000007944 */ /* 0x000fea0003c00000 */
[----:B-1----:R-:W-:Y:S01]  /*1170*/  MOV R15, R14 ;  /* 0x0000000e000f7202 */ /* 0x002fe20000000f00 */
[----:B------:R-:W-:Y:S01]  /*1180*/  HFMA2.MMA R14, -RZ, RZ, 0, 1.847743988037109375e-06 ;  /* 0x0000001fff0e7435 */ /* 0x000fe200000001ff */
[----:B0-----:R-:W-:Y:S01]  /*1190*/  MOV R18, R11 ;  /* 0x0000000b00127202 */ /* 0x001fe20000000f00 */
[----:B------:R-:W-:Y:S01]  /*11a0*/  IMAD.MOV.U32 R17, RZ, RZ, 0x1 ;  /* 0x00000001ff117424 */ /* 0x000fe200078e00ff */
[----:B------:R-:W-:Y:S02]  /*11b0*/  MOV R19, 0xffffffff ;  /* 0xffffffff00137802 */ /* 0x000fe40000000f00 */
[----:B------:R-:W-:Y:S02]  /*11c0*/  MOV R8, 0x11e0 ;  /* 0x000011e000087802 */ /* 0x000fe40000000f00 */
[----:B------:R-:W-:Y:S05]  /*11d0*/  CALL.REL.NOINC `($__internal_18_$__cuda_sm70_shflsync_bfly_p) ;  /* 0x0000019000007944 */ /* 0x000fea0003c00000 */
[----:B0-----:R-:W-:Y:S01]  /*11e0*/  HFMA2.MMA R17, -RZ, RZ, 0, 1.1920928955078125e-07 ;  /* 0x00000002ff117435 */ /* 0x001fe200000001ff */
[----:B-1----:R-:W-:Y:S01]  /*11f0*/  FADD.FTZ R18, R11, R14 ;  /* 0x0000000e0b127221 */ /* 0x002fe20000010000 */
[----:B------:R-:W-:Y:S01]  /*1200*/  MOV R19, 0xffffffff ;  /* 0xffffffff00137802 */ /* 0x000fe20000000f00 */
[----:B------:R-:W-:Y:S01]  /*1210*/  IMAD.MOV.U32 R14, RZ, RZ, 0x1f ;  /* 0x0000001fff0e7424 */ /* 0x000fe200078e00ff */
[----:B------:R-:W-:-:S02]  /*1220*/  MOV R8, 0x1240 ;  /* 0x0000124000087802 */ /* 0x000fc40000000f00 */
        /* <DEDUP_REMOVED lines=9> */
[----:B------:R-:W-:-:S02]  /*12c0*/  MOV R14, 0x1f ;  /* 0x0000001f000e7802 */ /* 0x000fc40000000f00 */
[----:B------:R-:W-:Y:S02]  /*12d0*/  MOV R19, 0xffffffff ;  /* 0xffffffff00137802 */ /* 0x000fe40000000f00 */
[----:B------:R-:W-:Y:S02]  /*12e0*/  MOV R8, 0x1300 ;  /* 0x0000130000087802 */ /* 0x000fe40000000f00 */
[----:B------:R-:W-:Y:S05]  /*12f0*/  CALL.REL.NOINC `($__internal_18_$__cuda_sm70_shflsync_bfly_p) ;  /* 0x0000007000007944 */ /* 0x000fea0003c00000 */
[----:B01----:R-:W-:Y:S01]  /*1300*/  FADD.FTZ R18, R18, R14 ;  /* 0x0000000e12127221 */ /* 0x003fe20000010000 */
[----:B------:R-:W-:Y:S01]  /*1310*/  HFMA2.MMA R14, -RZ, RZ, 0, 1.847743988037109375e-06 ;  /* 0x0000001fff0e7435 */ /* 0x000fe200000001ff */
[----:B------:R-:W-:Y:S01]  /*1320*/  IMAD.MOV.U32 R17, RZ, RZ, 0x10 ;  /* 0x00000010ff117424 */ /* 0x000fe200078e00ff */
[----:B------:R-:W-:Y:S02]  /*1330*/  MOV R19, 0xffffffff ;  /* 0xffffffff00137802 */ /* 0x000fe40000000f00 */
[----:B------:R-:W-:Y:S02]  /*1340*/  MOV R8, 0x1360 ;  /* 0x0000136000087802 */ /* 0x000fe40000000f00 */
[----:B------:R-:W-:Y:S05]  /*1350*/  CALL.REL.NOINC `($__internal_18_$__cuda_sm70_shflsync_bfly_p) ;  /* 0x0000001000007944 */ /* 0x000fea0003c00000 */
[----:B01----:R-:W-:Y:S05]  /*1360*/  BRA `(.L_x_893) ;  /* 0xfffff7f000007947 */ /* 0x003fea000383ffff */
        .weak           $__internal_18_$__cuda_sm70_shflsync_bfly_p
        .type           $__internal_18_$__cuda_sm70_shflsync_bfly_p,@function
        .size           $__internal_18_$__cuda_sm70_shflsync_bfly_p,(.L_x_9272 - $__internal_18_$__cuda_sm70_shflsync_bfly_p)
$__internal_18_$__cuda_sm70_shflsync_bfly_p:
[----:B------:R-:W-:Y:S01]  /*1370*/  HFMA2.MMA R9, -RZ, RZ, 0, 0 ;  /* 0x00000000ff097435 */ /* 0x000fe200000001ff */
[----:B------:R-:W-:Y:S04]  /*1380*/  WARPSYNC R19 ;  /* 0x0000001300007348 */ /* 0x000fe80003800000 */
[----:B------:R0:W1:Y:S01]  /*1390*/  SHFL.BFLY PT, R14, R18, R17, R14 ;  /* 0x0c000011120e7389 */ /* 0x00006200000e000e */
[----:B------:R-:W-:Y:S05]  /*13a0*/  RET.REL.NODEC R8 `(_ZN10layer_norm22ln_bwd_finalize_kernelINS_22Kernel_traits_finalizeILj3072E13__nv_bfloat16S2_S2_S2_fjLb1ELj1024ELj4ENS_18Kernel_traits_baseILj3072ES2_S2_S2_S2_fjLj1024EEEEELb1ELb1EEEvNS_9BwdParamsE) ;  /* 0xffffec5008007950 */ /* 0x000fea0003c3ffff */
.L_x_894:
        /* <DEDUP_REMOVED lines=13> */
.L_x_9272:


//--------------------- .text._ZN10layer_norm13ln_bwd_kernelINS_13Kernel_traitsI13__nv_bfloat16S2_S2_S2_fjLj3072ELj1ELj1ELj4ELj16ENS_18Kernel_traits_baseILj3072ES2_S2_S2_S2_fjLj128EEEEELb1ELb1ELb1ELb1EEEvNS_9BwdParamsE --------------------------
	.section	.text._ZN10layer_norm13ln_bwd_kernelINS_13Kernel_traitsI13__nv_bfloat16S2_S2_S2_fjLj3072ELj1ELj1ELj4ELj16ENS_18Kernel_traits_baseILj3072ES2_S2_S2_S2_fjLj128EEEEELb1ELb1ELb1ELb1EEEvNS_9BwdParamsE,"ax",@progbits
	.sectioninfo	@"SHI_REGISTERS=228"
	.align	128
        .global         _ZN10layer_norm13ln_bwd_kernelINS_13Kernel_traitsI13__nv_bfloat16S2_S2_S2_fjLj3072ELj1ELj1ELj4ELj16ENS_18Kernel_traits_baseILj3072ES2_S2_S2_S2_fjLj128EEEEELb1ELb1ELb1ELb1EEEvNS_9BwdParamsE
        .type           _ZN10layer_norm13ln_bwd_kernelINS_13Kernel_traitsI13__nv_bfloat16S2_S2_S2_fjLj3072ELj1ELj1ELj4ELj16ENS_18Kernel_traits_baseILj3072ES2_S2_S2_S2_fjLj128EEEEELb1ELb1ELb1ELb1EEEvNS_9BwdParamsE,@function
        .size           _ZN10layer_norm13ln_bwd_kernelINS_13Kernel_traitsI13__nv_bfloat16S2_S2_S2_fjLj3072ELj1ELj1ELj4ELj16ENS_18Kernel_traits_baseILj3072ES2_S2_S2_S2_fjLj128EEEEELb1ELb1ELb1ELb1EEEvNS_9BwdParamsE,(.L_x_9273 - _ZN10layer_norm13ln_bwd_kernelINS_13Kernel_traitsI13__nv_bfloat16S2_S2_S2_fjLj3072ELj1ELj1ELj4ELj16ENS_18Kernel_traits_baseILj3072ES2_S2_S2_S2_fjLj128EEEEELb1ELb1ELb1ELb1EEEvNS_9BwdParamsE)
        .other          _ZN10layer_norm13ln_bwd_kernelINS_13Kernel_traitsI13__nv_bfloat16S2_S2_S2_fjLj3072ELj1ELj1ELj4ELj16ENS_18Kernel_traits_baseILj3072ES2_S2_S2_S2_fjLj128EEEEELb1ELb1ELb1ELb1EEEvNS_9BwdParamsE,@"STO_CUDA_ENTRY STV_DEFAULT"
_ZN10layer_norm13ln_bwd_kernelINS_13Kernel_traitsI13__nv_bfloat16S2_S2_S2_fjLj3072ELj1ELj1ELj4ELj16ENS_18Kernel_traits_baseILj3072ES2_S2_S2_S2_fjLj128EEEEELb1ELb1ELb1ELb1EEEvNS_9BwdParamsE:
.text._ZN10layer_norm13ln_bwd_kernelINS_13Kernel_traitsI13__nv_bfloat16S2_S2_S2_fjLj3072ELj1ELj1ELj4ELj16ENS_18Kernel_traits_baseILj3072ES2_S2_S2_S2_fjLj128EEEEELb1ELb1ELb1ELb1EEEvNS_9BwdParamsE:
        /* <DEDUP_REMOVED lines=52> */
.L_x_895:
        /* <DEDUP_REMOVED lines=67> */
.L_x_1026:
        /* <DEDUP_REMOVED lines=9> */
[----:B------:R1:W5:Y:S01]  /*0800*/  LDG.E R172, [R172.64] ;  /* 0x00000004acac7981 */ /* 0x000362000c1e1900 */
[----:B------:R-:W-:-:S04]  /*0810*/  LEA.HI R175, R3, R2, RZ, 0x3 ;  /* 0x0000000203af7211 */ /* 0x000fc800078f18ff */
[----:B------:R-:W-:Y:S01]  /*0820*/  LEA.HI.SX32 R175, R175, R170, 0x1d ;  /* 0x000000aaafaf7211 */ /* 0x000fe200078feaff */
[C---:B------:R-:W-:Y:S01]  /*0830*/  IMAD.WIDE R2, R171.reuse, R108, c[0x0][0x1a0] ;  /* 0x00006800ab027625 */ /* 0x040fe200078e026c */
[----:B------:R-:W-:Y:S02]  /*0840*/  IADD3 R171, R171, c[0x0][0x160], RZ ;  /* 0x00005800abab7a10 */ /* 0x000fe40007ffe0ff */
[C---:B------:R-:W-:Y:S02]  /*0850*/  IADD3 R174, R175.reuse, 0x80, RZ ;  /* 0x00000080afae7810 */ /* 0x040fe40007ffe0ff */
[----:B-1----:R-:W-:Y:S01]  /*0860*/  IADD3 R173, R175, 0x100, RZ ;  /* 0x00000100afad7810 */ /* 0x002fe20007ffe0ff */
[----:B------:R-:W-:Y:S01]  /*0870*/  BSSY B0, `(.L_x_897) ;  /* 0x0000122000007945 */ /* 0x000fe20003800000 */
[----:B------:R-:W-:Y:S01]  /*0880*/  ISETP.GE.AND P1, PT, R171, c[0x0][0x164], PT ;  /* 0x00005900ab007a0c */ /* 0x000fe20003f26270 */
[----:B------:R-:W-:-:S04]  /*0890*/  IMAD.WIDE.U32 R136, R175, R128, c[0x0][0x218] ;  /* 0x00008600af887625 */ /* 0x000fc800078e0080 */
[----:B------:R-:W-:-:S04]  /*08a0*/  IMAD.WIDE.U32 R134, R174, R128, c[0x0][0x218] ;  /* 0x00008600ae867625 */ /* 0x000fc800078e0080 */
[----:B------:R-:W-:Y:S01]  /*08b0*/  IMAD.WIDE.U32 R132, R173, R128, c[0x0][0x218] ;  /* 0x00008600ad847625 */ /* 0x000fe200078e0080 */
[----:B--2---:R-:W-:-:S13]  /*08c0*/  ISETP.GT.AND P2, PT, R106, RZ, PT ;  /* 0x000000ff6a00720c */ /* 0x004fda0003f44270 */
[----:B------:R-:W-:Y:S05]  /*08d0*/  @P2 BRA `(.L_x_898) ;  /* 0x0000018000002947 */ /* 0x000fea0003800000 */
[----:B0----5:R-:W-:Y:S01]  /*08e0*/  ISETP.GE.AND P3, PT, R207, 0x1, PT ;  /* 0x00000001cf00780c */ /* 0x021fe20003f66270 */
        /* <DEDUP_REMOVED lines=11> */
[----:B------:R-:W-:-:S03]  /*09a0*/  HFMA2.MMA R3, -RZ, RZ, 0, 4.76837158203125e-07 ;  /* 0x00000008ff037435 */ /* 0x000fc600000001ff */
[C---:B------:R-:W-:Y:S02]  /*09b0*/  IADD3 R128, R130.reuse, 0x80, RZ ;  /* 0x0000008082807810 */ /* 0x040fe40007ffe0ff */
[----:B------:R-:W-:-:S05]  /*09c0*/  IADD3 R2, R130, 0x100, RZ ;  /* 0x0000010082027810 */ /* 0x000fca0007ffe0ff */
[----:B------:R-:W-:-:S04]  /*09d0*/  IMAD.WIDE.U32 R130, R130, R3, c[0x0][0x190] ;  /* 0x0000640082827625 */ /* 0x000fc800078e0003 */
[-C--:B------:R-:W-:Y:S02]  /*09e0*/  IMAD.WIDE.U32 R128, R128, R3.reuse, c[0x0][0x190] ;  /* 0x0000640080807625 */ /* 0x080fe400078e0003 */
[----:B------:R-:W5:Y:S02]  /*09f0*/  LDG.E.64 R130, [R130.64] ;  /* 0x0000000482827981 */ /* 0x000f64000c1e1b00 */
[----:B------:R-:W-:Y:S02]  /*0a00*/  IMAD.WIDE.U32 R2, R2, R3, c[0x0][0x190] ;  /* 0x0000640002027625 */ /* 0x000fe400078e0003 */
[----:B------:R-:W5:Y:S04]  /*0a10*/  LDG.E.64 R128, [R128.64] ;  /* 0x0000000480807981 */ /* 0x000f68000c1e1b00 */
[----:B------:R-:W5:Y:S01]  /*0a20*/  LDG.E.64 R2, [R2.64] ;  /* 0x0000000402027981 */ /* 0x000f62000c1e1b00 */
[----:B------:R-:W-:Y:S01]  /*0a30*/  IMAD.MOV.U32 R106, RZ, RZ, RZ ;  /* 0x000000ffff6a7224 */ /* 0x000fe200078e00ff */
[----:B------:R-:W-:Y:S01]  /*0a40*/  MOV R109, RZ ;  /* 0x000000ff006d7202 */ /* 0x000fe20000000f00 */
[----:B------:R-:W-:Y:S05]  /*0a50*/  BRA `(.L_x_899) ;  /* 0x0000103000007947 */ /* 0x000fea0003800000 */
.L_x_898:
[----:B0-----:R-:W-:Y:S01]  /*0a60*/  IADD3 R104, R106, -0x1, RZ ;  /* 0xffffffff6a687810 */ /* 0x001fe20007ffe0ff */
[----:B------:R-:W-:Y:S01]  /*0a70*/  IMAD.WIDE.U32 R112, R174, R128, c[0x0][0x188] ;  /* 0x00006200ae707625 */ /* 0x000fe200078e0080 */
[----:B------:R0:W2:Y:S03]  /*0a80*/  LDG.E R181, [R2.64] ;  /* 0x0000000402b57981 */ /* 0x0000a6000c1e1900 */
[----:B------:R-:W-:-:S02]  /*0a90*/  IMAD R104, R104, c[0x0][0x168], RZ ;  /* 0x00005a0068687a24 */ /* 0x000fc400078e02ff */
[----:B------:R-:W-:Y:S01]  /*0aa0*/  IMAD.WIDE.U32 R120, R173, R128, c[0x0][0x188] ;  /* 0x00006200ad787625 */ /* 0x000fe200078e0080 */
[----:B------:R-:W3:Y:S02]  /*0ab0*/  LDG.E.128 R112, [R112.64] ;  /* 0x0000000470707981 */ /* 0x000ee4000c1e1d00 */
[----:B------:R-:W-:-:S03]  /*0ac0*/  SHF.R.S32.HI R105, RZ, 0x1f, R104 ;  /* 0x0000001fff697819 */ /* 0x000fc60000011468 */
[----:B------:R-:W4:Y:S01]  /*0ad0*/  LDG.E.128 R120, [R120.64] ;  /* 0x0000000478787981 */ /* 0x000f22000c1e1d00 */
[----:B------:R-:W-:Y:S01]  /*0ae0*/  LEA.HI R107, R105, R104, RZ, 0x3 ;  /* 0x00000068696b7211 */ /* 0x000fe200078f18ff */
[----:B------:R-:W-:-:S03]  /*0af0*/  IMAD.WIDE.U32 R104, R175, R128, c[0x0][0x188] ;  /* 0x00006200af687625 */ /* 0x000fc600078e0080 */
[----:B------:R-:W-:-:S03]  /*0b00*/  LEA.HI.SX32 R125, R107, R170, 0x1d ;  /* 0x000000aa6b7d7211 */ /* 0x000fc600078feaff */
[----:B------:R-:W4:Y:S01]  /*0b10*/  LDG.E.128 R104, [R104.64] ;  /* 0x0000000468687981 */ /* 0x000f22000c1e1d00 */
        /* <DEDUP_REMOVED lines=13> */
[----:B------:R-:W-:Y:S01]  /*0bf0*/  @P3 LEA.HI R129, R129, R128, RZ, 0x3 ;  /* 0x0000008081813211 */ /* 0x000fe200078f18ff */
[----:B0-----:R-:W-:-:S03]  /*0c00*/  HFMA2.MMA R3, -RZ, RZ, 0, 4.76837158203125e-07 ;  /* 0x00000008ff037435 */ /* 0x001fc600000001ff */
[----:B------:R-:W-:-:S04]  /*0c10*/  @P3 LEA.HI.SX32 R130, R129, R170, 0x1d ;  /* 0x000000aa81823211 */ /* 0x000fc800078feaff */
        /* <DEDUP_REMOVED lines=8> */
[----:B------:R-:W-:-:S04]  /*0ca0*/  ISETP.NE.U32.AND P0, PT, RZ, c[0x0][0x218], PT ;  /* 0x00008600ff007a0c */ /* 0x000fc80003f05070 */
[----:B------:R-:W-:-:S13]  /*0cb0*/  ISETP.NE.AND.EX P0, PT, RZ, c[0x0][0x21c], PT, P0 ;  /* 0x00008700ff007a0c */ /* 0x000fda0003f05300 */
[----:B------:R0:W5:Y:S04]  /*0cc0*/  @P0 LDG.E.128 R164, [R136.64] ;  /* 0x0000000488a40981 */ /* 0x000168000c1e1d00 */
[----:B------:R1:W5:Y:S04]  /*0cd0*/  @P0 LDG.E.128 R84, [R134.64] ;  /* 0x0000000486540981 */ /* 0x000368000c1e1d00 */
[----:B------:R0:W5:Y:S01]  /*0ce0*/  @P0 LDG.E.128 R88, [R132.64] ;  /* 0x0000000484580981 */ /* 0x000162000c1e1d00 */
[----:B------:R-:W-:-:S04]  /*0cf0*/  ISETP.NE.AND P0, PT, R196, RZ, PT ;  /* 0x000000ffc400720c */ /* 0x000fc80003f05270 */
[----:B--2---:R-:W-:Y:S02]  /*0d00*/  FSEL R197, R181, RZ, !P0 ;  /* 0x000000ffb5c57208 */ /* 0x004fe40004000000 */
[--C-:B---3--:R-:W-:Y:S02]  /*0d10*/  PRMT R182, RZ, 0x5410, R115.reuse ;  /* 0x00005410ffb67816 */ /* 0x108fe40000000073 */
[----:B------:R-:W-:Y:S02]  /*0d20*/  PRMT R184, RZ, 0x7610, R115 ;  /* 0x00007610ffb87816 */ /* 0x000fe40000000073 */
[----:B----4-:R-:W-:Y:S02]  /*0d30*/  PRMT R192, RZ, 0x5410, R123 ;  /* 0x00005410ffc07816 */ /* 0x010fe4000000007b */
[----:B------:R-:W-:Y:S02]  /*0d40*/  PRMT R190, RZ, 0x5410, R122 ;  /* 0x00005410ffbe7816 */ /* 0x000fe4000000007a */
[----:B------:R-:W-:-:S02]  /*0d50*/  PRMT R179, RZ, 0x5410, R107 ;  /* 0x00005410ffb37816 */ /* 0x000fc4000000006b */
[--C-:B------:R-:W-:Y:S02]  /*0d60*/  PRMT R176, RZ, 0x5410, R104.reuse ;  /* 0x00005410ffb07816 */ /* 0x100fe40000000068 */
[--C-:B------:R-:W-:Y:S02]  /*0d70*/  PRMT R177, RZ, 0x5410, R105.reuse ;  /* 0x00005410ffb17816 */ /* 0x100fe40000000069 */
[----:B------:R-:W-:Y:S02]  /*0d80*/  PRMT R104, RZ, 0x7610, R104 ;  /* 0x00007610ff687816 */ /* 0x000fe40000000068 */
[----:B------:R-:W-:Y:S02]  /*0d90*/  PRMT R105, RZ, 0x7610, R105 ;  /* 0x00007610ff697816 */ /* 0x000fe40000000069 */
[--C-:B------:R-:W-:Y:S02]  /*0da0*/  PRMT R204, RZ, 0x5410, R108.reuse ;  /* 0x00005410ffcc7816 */ /* 0x100fe4000000006c */
[----:B------:R-:W-:-:S02]  /*0db0*/  PRMT R203, RZ, 0x7610, R108 ;  /* 0x00007610ffcb7816 */ /* 0x000fc4000000006c */
[--C-:B0-----:R-:W-:Y:S02]  /*0dc0*/  PRMT R137, RZ, 0x5410, R109.reuse ;  /* 0x00005410ff897816 */ /* 0x101fe4000000006d */
[----:B------:R-:W-:Y:S02]  /*0dd0*/  PRMT R136, RZ, 0x7610, R109 ;  /* 0x00007610ff887816 */ /* 0x000fe4000000006d */
[--C-:B------:R-:W-:Y:S01]  /*0de0*/  PRMT R108, RZ, 0x5410, R112.reuse ;  /* 0x00005410ff6c7816 */ /* 0x100fe20000000070 */
[C---:B------:R-:W-:Y:S01]  /*0df0*/  FADD.FTZ R179, -R197.reuse, R179 ;  /* 0x000000b3c5b37221 */ /* 0x040fe20000010100 */
[----:B------:R-:W-:Y:S02]  /*0e00*/  PRMT R107, RZ, 0x7610, R107 ;  /* 0x00007610ff6b7816 */ /* 0x000fe4000000006b */
[----:B------:R-:W-:Y:S01]  /*0e10*/  PRMT R109, RZ, 0x7610, R112 ;  /* 0x00007610ff6d7816 */ /* 0x000fe20000000070 */
[----:B------:R-:W-:Y:S01]  /*0e20*/  FADD.FTZ R199, -R197, R176 ;  /* 0x000000b0c5c77221 */ /* 0x000fe20000010100 */
[----:B------:R-:W-:-:S02]  /*0e30*/  PRMT R178, RZ, 0x5410, R106 ;  /* 0x00005410ffb27816 */ /* 0x000fc4000000006a */
[--C-:B------:R-:W-:Y:S02]  /*0e40*/  PRMT R133, RZ, 0x5410, R111.reuse ;  /* 0x00005410ff857816 */ /* 0x100fe4000000006f */
[----:B------:R-:W-:Y:S02]  /*0e50*/  PRMT R132, RZ, 0x7610, R111 ;  /* 0x00007610ff847816 */ /* 0x000fe4000000006f */
[--C-:B------:R-:W-:Y:S02]  /*0e60*/  PRMT R115, RZ, 0x5410, R116.reuse ;  /* 0x00005410ff737816 */ /* 0x100fe40000000074 */
[----:B------:R-:W-:Y:S01]  /*0e70*/  PRMT R112, RZ, 0x7610, R116 ;  /* 0x00007610ff707816 */ /* 0x000fe20000000074 */
[----:B------:R-:W-:Y:S01]  /*0e80*/  FADD.FTZ R195, -R197, R105 ;  /* 0x00000069c5c37221 */ /* 0x000fe20000010100 */
[----:B------:R-:W-:Y:S02]  /*0e90*/  PRMT R106, RZ, 0x7610, R106 ;  /* 0x00007610ff6a7816 */ /* 0x000fe4000000006a */
[----:B------:R-:W-:-:S02]  /*0ea0*/  PRMT R111, RZ, 0x5410, R117 ;  /* 0x00005410ff6f7816 */ /* 0x000fc40000000075 */
[----:B------:R-:W-:Y:S01]  /*0eb0*/  PRMT R116, RZ, 0x7610, R117 ;  /* 0x00007610ff747816 */ /* 0x000fe20000000075 */
[C---:B------:R-:W-:Y:S01]  /*0ec0*/  FADD.FTZ R117, -R197.reuse, R104 ;  /* 0x00000068c5757221 */ /* 0x040fe20000010100 */
[--C-:B------:R-:W-:Y:S01]  /*0ed0*/  PRMT R186, RZ, 0x5410, R121.reuse ;  /* 0x00005410ffba7816 */ /* 0x100fe20000000079 */
[C---:B------:R-:W-:Y:S01]  /*0ee0*/  FADD.FTZ R225, -R197.reuse, R192 ;  /* 0x000000c0c5e17221 */ /* 0x040fe20000010100 */
[----:B------:R-:W-:Y:S01]  /*0ef0*/  PRMT R188, RZ, 0x7610, R121 ;  /* 0x00007610ffbc7816 */ /* 0x000fe20000000079 */
[C---:B------:R-:W-:Y:S01]  /*0f00*/  FADD.FTZ R121, -R197.reuse, R108 ;  /* 0x0000006cc5797221 */ /* 0x040fe20000010100 */
        /* <DEDUP_REMOVED lines=8> */
[----:B-1----:R-:W-:Y:S01]  /*0f90*/  PRMT R135, RZ, 0x5410, R110 ;  /* 0x00005410ff877816 */ /* 0x002fe2000000006e */
[C---:B------:R-:W-:Y:S01]  /*0fa0*/  FADD.FTZ R193, -R197.reuse, R106 ;  /* 0x0000006ac5c17221 */ /* 0x040fe20000010100 */
[----:B------:R-:W-:Y:S01]  /*0fb0*/  PRMT R134, RZ, 0x7610, R110 ;  /* 0x00007610ff867816 */ /* 0x000fe2000000006e */
[----:B------:R-:W-:Y:S01]  /*0fc0*/  FADD.FTZ R221, -R197, R190 ;  /* 0x000000bec5dd7221 */ /* 0x000fe20000010100 */
[----:B------:R-:W-:-:S02]  /*0fd0*/  PRMT R180, RZ, 0x5410, R114 ;  /* 0x00005410ffb47816 */ /* 0x000fc40000000072 */
[----:B------:R-:W-:Y:S01]  /*0fe0*/  PRMT R118, RZ, 0x5410, R120 ;  /* 0x00005410ff767816 */ /* 0x000fe20000000078 */
[C---:B------:R-:W-:Y:S01]  /*0ff0*/  FMUL.FTZ R198, R172.reuse, R117 ;  /* 0x00000075acc67220 */ /* 0x040fe20000410000 */
[--C-:B------:R-:W-:Y:S01]  /*1000*/  PRMT R110, RZ, 0x5410, R113.reuse ;  /* 0x00005410ff6e7816 */ /* 0x100fe20000000071 */
[C---:B------:R-:W-:Y:S01]  /*1010*/  FMUL.FTZ R190, R172.reuse, R121 ;  /* 0x00000079acbe7220 */ /* 0x040fe20000410000 */
[----:B------:R-:W-:Y:S02]  /*1020*/  PRMT R114, RZ, 0x7610, R114 ;  /* 0x00007610ff727816 */ /* 0x000fe40000000072 */
[----:B------:R-:W-:Y:S01]  /*1030*/  PRMT R120, RZ, 0x7610, R120 ;  /* 0x00007610ff787816 */ /* 0x000fe20000000078 */
[----:B------:R-:W-:Y:S01]  /*1040*/  FMUL.FTZ R191, R172, R191 ;  /* 0x000000bfacbf7220 */ /* 0x000fe20000410000 */
[----:B------:R-:W-:Y:S01]  /*1050*/  PRMT R113, RZ, 0x7610, R113 ;  /* 0x00007610ff717816 */ /* 0x000fe20000000071 */
[-C--:B------:R-:W-:Y:S01]  /*1060*/  FFMA.FTZ R10, R192, R133.reuse, R10 ;  /* 0x00000085c00a7223 */ /* 0x080fe2000001000a */
[----:B------:R-:W-:Y:S01]  /*1070*/  PRMT R122, RZ, 0x7610, R122 ;  /* 0x00007610ff7a7816 */ /* 0x000fe2000000007a */
[----:B------:R-:W-:Y:S01]  /*1080*/  FADD.FTZ R70, R70, R133 ;  /* 0x0000008546467221 */ /* 0x000fe20000010000 */
[----:B------:R-:W-:Y:S01]  /*1090*/  PRMT R213, RZ, 0x7610, R123 ;  /* 0x00007610ffd57816 */ /* 0x000fe2000000007b */
[----:B------:R-:W-:Y:S01]  /*10a0*/  FMUL.FTZ R121, R155, R133 ;  /* 0x000000859b797220 */ /* 0x000fe20000410000 */
[--C-:B------:R-:W-:Y:S01]  /*10b0*/  PRMT R107, RZ, 0x5410, R126.reuse ;  /* 0x00005410ff6b7816 */ /* 0x100fe2000000007e */
[----:B------:R-:W-:Y:S01]  /*10c0*/  FADD.FTZ R117, RZ, R127 ;  /* 0x0000007fff757221 */ /* 0x000fe20000010000 */
[----:B------:R-:W-:Y:S01]  /*10d0*/  PRMT R106, RZ, 0x7610, R126 ;  /* 0x00007610ff6a7816 */ /* 0x000fe2000000007e */
[----:B------:R-:W-:Y:S01]  /*10e0*/  FMUL.FTZ R126, R168, R203 ;  /* 0x000000cba87e7220 */ /* 0x000fe20000410000 */
[----:B------:R-:W-:Y:S01]  /*10f0*/  PRMT R202, RZ, 0x5410, R119 ;  /* 0x00005410ffca7816 */ /* 0x000fe20000000077 */
[----:B------:R-:W-:Y:S01]  /*1100*/  FADD.FTZ R177, -R197, R177 ;  /* 0x000000b1c5b17221 */ /* 0x000fe20000010100 */
[----:B------:R-:W-:Y:S01]  /*1110*/  PRMT R205, RZ, 0x7610, R119 ;  /* 0x00007610ffcd7816 */ /* 0x000fe20000000077 */
[----:B------:R-:W-:Y:S01]  /*1120*/  FFMA.FTZ R133, R199, R127, RZ ;  /* 0x0000007fc7857223 */ /* 0x000fe200000100ff */
[----:B------:R-:W-:Y:S01]  /*1130*/  PRMT R108, RZ, 0x7610, R125 ;  /* 0x00007610ff6c7816 */ /* 0x000fe2000000007d */
[----:B------:R-:W-:-:S02]  /*1140*/  FADD.FTZ R119, -R197, R178 ;  /* 0x000000b2c5777221 */ /* 0x000fc40000010100 */
[C---:B------:R-:W-:Y:S01]  /*1150*/  FADD.FTZ R189, -R197.reuse, R109 ;  /* 0x0000006dc5bd7221 */ /* 0x040fe20000010100 */
[----:B------:R-:W-:Y:S01]  /*1160*/  PRMT R109, RZ, 0x5410, R125 ;  /* 0x00005410ff6d7816 */ /* 0x000fe2000000007d */
        /* <DEDUP_REMOVED lines=12> */
[----:B------:R-:W-:Y:S02]  /*1230*/  FMUL.FTZ R125, R159, R137 ;  /* 0x000000899f7d7220 */ /* 0x000fe40000410000 */
[-C--:B------:R-:W-:Y:S02]  /*1240*/  FFMA.FTZ R11, R191, R132.reuse, R11 ;  /* 0x00000084bf0b7223 */ /* 0x080fe4000001000b */
[----:B------:R-:W-:Y:S02]  /*1250*/  FADD.FTZ R71, R71, R132 ;  /* 0x0000008447477221 */ /* 0x000fe40000010000 */
[----:B------:R-:W-:Y:S02]  /*1260*/  FMUL.FTZ R120, R154, R132 ;  /* 0x000000849a787220 */ /* 0x000fe40000410000 */
[----:B------:R-:W-:-:S02]  /*1270*/  FADD.FTZ R114, R117, R126 ;  /* 0x0000007e75727221 */ /* 0x000fc40000010000 */
[----:B------:R-:W-:Y:S02]  /*1280*/  FMUL.FTZ R197, R172, R177 ;  /* 0x000000b1acc57220 */ /* 0x000fe40000410000 */
[----:B------:R-:W-:Y:S01]  /*1290*/  FFMA.FTZ R132, R198, R126, R133 ;  /* 0x0000007ec6847223 */ /* 0x000fe20000010085 */
[--C-:B------:R-:W-:Y:S01]  /*12a0*/  PRMT R113, RZ, 0x5410, R124.reuse ;  /* 0x00005410ff717816 */ /* 0x100fe2000000007c */
[C---:B------:R-:W-:Y:S01]  /*12b0*/  FMUL.FTZ R194, R172.reuse, R119 ;  /* 0x00000077acc27220 */ /* 0x040fe20000410000 */
[----:B------:R-:W-:Y:S01]  /*12c0*/  PRMT R110, RZ, 0x7610, R124 ;  /* 0x00007610ff6e7816 */ /* 0x000fe2000000007c */
[----:B------:R-:W-:Y:S02]  /*12d0*/  FMUL.FTZ R189, R172, R189 ;  /* 0x000000bdacbd7220 */ /* 0x000fe40000410000 */
[----:B------:R-:W-:Y:S02]  /*12e0*/  FFMA.FTZ R12, R190, R115, R12 ;  /* 0x00000073be0c7223 */ /* 0x000fe4000001000c */
[----:B------:R-:W-:-:S02]  /*12f0*/  FADD.FTZ R64, R64, R115 ;  /* 0x0000007340407221 */ /* 0x000fc40000010000 */
[----:B------:R-:W-:Y:S02]  /*1300*/  FMUL.FTZ R119, R153, R115 ;  /* 0x0000007399777220 */ /* 0x000fe40000410000 */
[----:B------:R-:W-:Y:S02]  /*1310*/  FMUL.FTZ R124, R158, R136 ;  /* 0x000000889e7c7220 */ /* 0x000fe40000410000 */
[----:B------:R-:W-:Y:S02]  /*1320*/  FADD.FTZ R115, R114, R125 ;  /* 0x0000007d72737221 */ /* 0x000fe40000010000 */
[C---:B------:R-:W-:Y:S02]  /*1330*/  FMUL.FTZ R195, R172.reuse, R195 ;  /* 0x000000c3acc37220 */ /* 0x040fe40000410000 */
[----:B------:R-:W-:Y:S02]  /*1340*/  FFMA.FTZ R132, R197, R125, R132 ;  /* 0x0000007dc5847223 */ /* 0x000fe40000010084 */
[----:B------:R-:W-:-:S02]  /*1350*/  FMUL.FTZ R188, R172, R123 ;  /* 0x0000007bacbc7220 */ /* 0x000fc40000410000 */
[-C--:B------:R-:W-:Y:S02]  /*1360*/  FFMA.FTZ R13, R189, R112.reuse, R13 ;  /* 0x00000070bd0d7223 */ /* 0x080fe4000001000d */
[----:B------:R-:W-:Y:S02]  /*1370*/  FADD.FTZ R65, R65, R112 ;  /* 0x0000007041417221 */ /* 0x000fe40000010000 */
[----:B------:R-:W-:Y:S02]  /*1380*/  FMUL.FTZ R118, R152, R112 ;  /* 0x0000007098767220 */ /* 0x000fe40000410000 */
[----:B------:R-:W-:Y:S02]  /*1390*/  FMUL.FTZ R123, R157, R135 ;  /* 0x000000879d7b7220 */ /* 0x000fe40000410000 */
[----:B------:R-:W-:Y:S02]  /*13a0*/  FADD.FTZ R112, R115, R124 ;  /* 0x0000007c73707221 */ /* 0x000fe40000010000 */
[----:B------:R-:W-:-:S02]  /*13b0*/  FFMA.FTZ R132, R195, R124, R132 ;  /* 0x0000007cc3847223 */ /* 0x000fc40000010084 */
[-C--:B------:R-:W-:Y:S02]  /*13c0*/  FFMA.FTZ R14, R188, R111.reuse, R14 ;  /* 0x0000006fbc0e7223 */ /* 0x080fe4000001000e */
[----:B------:R-:W-:Y:S02]  /*13d0*/  FADD.FTZ R66, R66, R111 ;  /* 0x0000006f42427221 */ /* 0x000fe40000010000 */
[----:B------:R-:W-:Y:S02]  /*13e0*/  FMUL.FTZ R117, R151, R111 ;  /* 0x0000006f97757220 */ /* 0x000fe40000410000 */
[----:B------:R-:W-:Y:S02]  /*13f0*/  FMUL.FTZ R122, R156, R134 ;  /* 0x000000869c7a7220 */ /* 0x000fe40000410000 */
[----:B------:R-:W-:Y:S02]  /*1400*/  FADD.FTZ R111, R112, R123 ;  /* 0x0000007b706f7221 */ /* 0x000fe40000010000 */
[----:B------:R-:W-:-:S02]  /*1410*/  FMUL.FTZ R193, R172, R193 ;  /* 0x000000c1acc17220 */ /* 0x000fc40000410000 */
        /* <DEDUP_REMOVED lines=13> */
[-C--:B------:R-:W-:Y:S02]  /*14f0*/  FFMA.FTZ R15, R186, R116.reuse, R15 ;  /* 0x00000074ba0f7223 */ /* 0x080fe4000001000f */
[----:B------:R-:W-:Y:S02]  /*1500*/  FADD.FTZ R67, R67, R116 ;  /* 0x0000007443437221 */ /* 0x000fe40000010000 */
        /* <DEDUP_REMOVED lines=15> */
[C---:B------:R-:W-:Y:S02]  /*1600*/  FMUL.FTZ R182, R172.reuse, R209 ;  /* 0x000000d1acb67220 */ /* 0x040fe40000410000 */
[----:B------:R-:W-:Y:S02]  /*1610*/  FMUL.FTZ R180, R172, R215 ;  /* 0x000000d7acb47220 */ /* 0x000fe40000410000 */
[-C--:B------:R-:W-:Y:S02]  /*1620*/  FFMA.FTZ R18, R185, R202.reuse, R18 ;  /* 0x000000cab9127223 */ /* 0x080fe40000010012 */
[----:B------:R-:W-:Y:S02]  /*1630*/  FADD.FTZ R62, R62, R202 ;  /* 0x000000ca3e3e7221 */ /* 0x000fe40000010000 */
[----:B------:R-:W-:Y:S02]  /*1640*/  FMUL.FTZ R202, R147, R202 ;  /* 0x000000ca93ca7220 */ /* 0x000fe40000410000 */
[----:B------:R-:W-:-:S02]  /*1650*/  FADD.FTZ R111, R112, R201 ;  /* 0x000000c9706f7221 */ /* 0x000fc40000010000 */
[----:B------:R-:W-:Y:S02]  /*1660*/  FFMA.FTZ R115, R184, R201, R115 ;  /* 0x000000c9b8737223 */ /* 0x000fe40000010073 */
[----:B------:R-:W-:Y:S02]  /*1670*/  FFMA.FTZ R5, R198, R203, R5 ;  /* 0x000000cbc6057223 */ /* 0x000fe40000010005 */
[----:B------:R-:W-:Y:S02]  /*1680*/  FADD.FTZ R73, R73, R203 ;  /* 0x000000cb49497221 */ /* 0x000fe40000010000 */
[----:B------:R-:W-:Y:S02]  /*1690*/  FMUL.FTZ R181, R172, R217 ;  /* 0x000000d9acb57220 */ /* 0x000fe40000410000 */
        /* <DEDUP_REMOVED lines=8> */
[----:B------:R-:W-:Y:S02]  /*1720*/  FFMA.FTZ R4, R199, R204, R4 ;  /* 0x000000ccc7047223 */ /* 0x000fe40000010004 */
[----:B------:R-:W-:Y:S02]  /*1730*/  FADD.FTZ R72, R72, R204 ;  /* 0x000000cc48487221 */ /* 0x000fe40000010000 */
[-C--:B------:R-:W-:Y:S02]  /*1740*/  FFMA.FTZ R22, R181, R109.reuse, R22 ;  /* 0x0000006db5167223 */ /* 0x080fe40000010016 */
[----:B------:R-:W-:Y:S02]  /*1750*/  FADD.FTZ R58, R58, R109 ;  /* 0x0000006d3a3a7221 */ /* 0x000fe40000010000 */
[----:B------:R-:W-:Y:S02]  /*1760*/  FMUL.FTZ R206, R142, R109 ;  /* 0x0000006d8ece7220 */ /* 0x000fe40000410000 */
[----:B------:R-:W-:-:S02]  /*1770*/  FMUL.FTZ R204, R144, R113 ;  /* 0x0000007190cc7220 */ /* 0x000fc40000410000 */
[----:B------:R-:W-:Y:S02]  /*1780*/  FADD.FTZ R109, R110, R205 ;  /* 0x000000cd6e6d7221 */ /* 0x000fe40000010000 */
[----:B------:R-:W-:Y:S02]  /*1790*/  FMUL.FTZ R183, R172, R211 ;  /* 0x000000d3acb77220 */ /* 0x000fe40000410000 */
[----:B------:R-:W-:Y:S02]  /*17a0*/  FFMA.FTZ R115, R182, R205, R115 ;  /* 0x000000cdb6737223 */ /* 0x000fe40000010073 */
[----:B------:R-:W-:Y:S02]  /*17b0*/  FADD.FTZ R110, R109, R204 ;  /* 0x000000cc6d6e7221 */ /* 0x000fe40000010000 */
[----:B------:R-:W-:Y:S02]  /*17c0*/  FFMA.FTZ R109, R183, R204, R115 ;  /* 0x000000ccb76d7223 */ /* 0x000fe40000010073 */
        /* <DEDUP_REMOVED lines=26> */
[----:B------:R-:W-:Y:S02]  /*1970*/  FMUL.FTZ R213, R172, R213 ;  /* 0x000000d5acd57220 */ /* 0x000fe40000410000 */
[----:B------:R-:W-:Y:S02]  /*1980*/  FMUL.FTZ R212, R0, R104 ;  /* 0x0000006800d47220 */ /* 0x000fe40000410000 */
[----:B------:R-:W-:Y:S02]  /*1990*/  FADD.FTZ R105, R105, R210 ;  /* 0x000000d269697221 */ /* 0x000fe40000010000 */
[----:B------:R-:W-:Y:S02]  /*19a0*/  FFMA.FTZ R109, R177, R210, R109 ;  /* 0x000000d2b16d7223 */ /* 0x000fe4000001006d */
        /* <DEDUP_REMOVED lines=12> */
[----:B------:R-:W-:-:S02]  /*1a70*/  FADD.FTZ R106, R105, R212 ;  /* 0x000000d4696a7221 */ /* 0x000fc40000010000 */
[----:B------:R-:W-:Y:S02]  /*1a80*/  FFMA.FTZ R109, R213, R212, R109 ;  /* 0x000000d4d56d7223 */ /* 0x000fe4000001006d */
.L_x_899:
[----:B0-----:R-:W-:Y:S05]  /*1a90*/  BSYNC B0 ;  /* 0x0000000000007941 */ /* 0x001fea0003800000 */
.L_x_897:
[----:B------:R-:W0:Y:S01]  /*1aa0*/  S2R R107, SR_TID.X ;  /* 0x00000000006b7919 */ /* 0x000e220000002100 */
[----:B------:R-:W-:Y:S01]  /*1ab0*/  LOP3.LUT P3, RZ, R145, 0xff, RZ, 0xc0, !PT ;  /* 0x000000ff91ff7812 */ /* 0x000fe2000786c0ff */
[----:B-----5:R-:W-:Y:S01]  /*1ac0*/  IMAD.MOV.U32 R104, RZ, RZ, R130 ;  /* 0x000000ffff687224 */ /* 0x020fe200078e0082 */
[----:B------:R-:W-:Y:S01]  /*1ad0*/  MOV R105, R128 ;  /* 0x0000008000697202 */ /* 0x000fe20000000f00 */
[----:B------:R-:W-:-:S03]  /*1ae0*/  IMAD.MOV.U32 R108, RZ, RZ, R2 ;  /* 0x000000ffff6c7224 */ /* 0x000fc600078e0002 */
[----:B------:R-:W-:Y:S02]  /*1af0*/  PRMT R214, R104, 0x7610, R214 ;  /* 0x0000761068d67816 */ /* 0x000fe400000000d6 */
[----:B------:R-:W-:Y:S02]  /*1b00*/  PRMT R136, R105, 0x7610, R136 ;  /* 0x0000761069887816 */ /* 0x000fe40000000088 */
[----:B------:R-:W-:Y:S02]  /*1b10*/  PRMT R134, R108, 0x7610, R134 ;  /* 0x000076106c867816 */ /* 0x000fe40000000086 */
[----:B0-----:R-:W-:Y:S02]  /*1b20*/  LOP3.LUT P0, RZ, R107, 0x1f, RZ, 0xc0, !PT ;  /* 0x0000001f6bff7812 */ /* 0x001fe4000780c0ff */
[----:B------:R-:W-:-:S04]  /*1b30*/  SHF.R.U32.HI R107, RZ, 0x5, R107 ;  /* 0x00000005ff6b7819 */ /* 0x000fc8000001166b */
[----:B------:R-:W-:-:S04]  /*1b40*/  LOP3.LUT R133, R107, 0x7fffffc, RZ, 0xc0, !PT ;  /* 0x07fffffc6b857812 */ /* 0x000fc800078ec0ff */
[----:B------:R-:W-:Y:S01]  /*1b50*/  @!P3 IADD3 R133, R133, 0x4, RZ ;  /* 0x000000048585b810 */ /* 0x000fe20007ffe0ff */
[----:B------:R-:W-:Y:S05]  /*1b60*/  BRA.DIV ~URZ, `(.L_x_900) ;  /* 0x000036327f007947 */ /* 0x000fea000b800000 */
[----:B------:R0:W1:Y:S02]  /*1b70*/  SHFL.DOWN PT, R111, R106, 0x10, 0x1f ;  /* 0x0a001f006a6f7f89 */ /* 0x00006400000e0000 */
.L_x_1027:
        /* <DEDUP_REMOVED lines=18> */
.L_x_1028:
[----:B------:R-:W-:Y:S01]  /*1ca0*/  ISETP.GE.AND P3, PT, R207, 0x1, PT ;  /* 0x00000001cf00780c */ /* 0x000fe20003f66270 */
[----:B--2---:R-:W-:Y:S01]  /*1cb0*/  FADD.FTZ R112, R112, R109 ;  /* 0x0000006d70707221 */ /* 0x004fe20000010000 */
[----:B------:R-:W-:Y:S01]  /*1cc0*/  WARPSYNC 0xffffffff ;  /* 0xffffffff00007948 */ /* 0x000fe20003800000 */
[----:B01----:R-:W-:Y:S01]  /*1cd0*/  FADD.FTZ R113, R104, R113 ;  /* 0x0000007168717221 */ /* 0x003fe20000010000 */
[----:B------:R-:W-:-:S09]  /*1ce0*/  HFMA2.MMA R132, -RZ, RZ, 0, 0 ;  /* 0x00000000ff847435 */ /* 0x000fd200000001ff */
[----:B------:R-:W-:Y:S01]  /*1cf0*/  @P3 IADD3 R207, R207, -0x1, RZ ;  /* 0xffffffffcfcf3810 */ /* 0x000fe20007ffe0ff */
[----:B------:R-:W-:-:S04]  /*1d00*/  @P3 IMAD.MOV.U32 R115, RZ, RZ, 0x10 ;  /* 0x00000010ff733424 */ /* 0x000fc800078e00ff */
[----:B------:R-:W-:-:S05]  /*1d10*/  @P3 IMAD R207, R207, c[0x0][0x168], RZ ;  /* 0x00005a00cfcf3a24 */ /* 0x000fca00078e02ff */
[----:B------:R-:W-:-:S04]  /*1d20*/  @P3 SHF.R.S32.HI R106, RZ, 0x1f, R207 ;  /* 0x0000001fff6a3819 */ /* 0x000fc800000114cf */
[----:B------:R-:W-:Y:S02]  /*1d30*/  @P3 LEA.HI R207, R106, R207, RZ, 0x3 ;  /* 0x000000cf6acf3211 */ /* 0x000fe400078f18ff */
[----:B------:R-:W-:Y:S02]  /*1d40*/  @!P0 LOP3.LUT R106, R107, 0x3, RZ, 0xc0, !PT ;  /* 0x000000036b6a8812 */ /* 0x000fe400078ec0ff */
[----:B------:R-:W-:Y:S02]  /*1d50*/  @P3 LEA.HI.SX32 R132, R207, R170, 0x1d ;  /* 0x000000aacf843211 */ /* 0x000fe400078feaff */
[----:B------:R-:W-:-:S03]  /*1d60*/  @!P0 IADD3 R135, R133, R106, RZ ;  /* 0x0000006a85878210 */ /* 0x000fc60007ffe0ff */
[----:B------:R-:W-:Y:S02]  /*1d70*/  @P3 IMAD.WIDE.U32 R114, R132, R115, c[0x0][0x170] ;  /* 0x00005c0084723625 */ /* 0x000fe400078e0073 */
[----:B------:R-:W-:Y:S04]  /*1d80*/  @!P0 STS.64 [R135.X8+0x3000], R112 ;  /* 0x0030007087008388 */ /* 0x000fe80000008a00 */
[----:B------:R-:W-:Y:S06]  /*1d90*/  BAR.SYNC.DEFER_BLOCKING 0x0 ;  /* 0x0000000000007b1d */ /* 0x000fec0000010000 */
[----:B------:R0:W5:Y:S01]  /*1da0*/  @P3 LDG.E.128 R92, [R114.64] ;  /* 0x00000004725c3981 */ /* 0x000162000c1e1d00 */
[----:B------:R-:W-:Y:S03]  /*1db0*/  BSSY B0, `(.L_x_902) ;  /* 0x0000021000007945 */ /* 0x000fe60003800000 */
[----:B------:R-:W1:Y:S04]  /*1dc0*/  LDS.128 R104, [R133.X8+0x3000] ;  /* 0x0030000085687984 */ /* 0x000e680000008c00 */
[----:B------:R-:W2:Y:S01]  /*1dd0*/  LDS.128 R108, [R133.X8+0x3010] ;  /* 0x00301000856c7984 */ /* 0x000ea20000008c00 */
[----:B-1----:R-:W-:-:S02]  /*1de0*/  FADD.FTZ R137, RZ, R104 ;  /* 0x00000068ff897221 */ /* 0x002fc40000010000 */
        /* <DEDUP_REMOVED lines=8> */
[----:B------:R-:W-:Y:S01]  /*1e70*/  FMUL.FTZ R110, R104, c[0x0][0x1e0] ;  /* 0x00007800686e7a20 */ /* 0x000fe20000410000 */
[----:B------:R-:W-:Y:S05]  /*1e80*/  @P2 BRA `(.L_x_903) ;  /* 0x0000008000002947 */ /* 0x000fea0003800000 */
[----:B0-----:R-:W-:Y:S01]  /*1e90*/  ULDC.64 UR6, c[0x0][0x218] ;  /* 0x0000860000067ab9 */ /* 0x001fe20000000a00 */
[----:B------:R-:W-:Y:S01]  /*1ea0*/  IMAD.MOV.U32 R105, RZ, RZ, RZ ;  /* 0x000000ffff697224 */ /* 0x000fe200078e00ff */
[----:B------:R-:W-:-:S04]  /*1eb0*/  UISETP.NE.U32.AND UP0, UPT, URZ, UR6, UPT ;  /* 0x000000063f00728c */ /* 0x000fc8000bf05070 */
[----:B------:R-:W-:-:S06]  /*1ec0*/  UISETP.NE.AND.EX UP0, UPT, URZ, UR7, UPT, UP0 ;  /* 0x000000073f00728c */ /* 0x000fcc000bf05300 */
[----:B------:R-:W-:-:S13]  /*1ed0*/  PLOP3.LUT P4, PT, PT, PT, UP0, 0x80, 0x0 ;  /* 0x000000000000781c */ /* 0x000fda0003f8f008 */
[----:B------:R-:W-:Y:S05]  /*1ee0*/  @!P4 BRA `(.L_x_904) ;  /* 0x000000d00000c947 */ /* 0x000fea0003800000 */
[----:B------:R-:W-:Y:S01]  /*1ef0*/  PRMT R105, RZ, 0x5410, R164 ;  /* 0x00005410ff697816 */ /* 0x000fe200000000a4 */
[----:B------:R-:W-:Y:S05]  /*1f00*/  BRA `(.L_x_904) ;  /* 0x000000b000007947 */ /* 0x000fea0003800000 */
.L_x_903:
[----:B0-----:R-:W-:Y:S01]  /*1f10*/  ULDC.64 UR6, c[0x0][0x218] ;  /* 0x0000860000067ab9 */ /* 0x001fe20000000a00 */
        /* <DEDUP_REMOVED lines=10> */
.L_x_904:
[----:B------:R-:W-:Y:S05]  /*1fc0*/  BSYNC B0 ;  /* 0x0000000000007941 */ /* 0x000fea0003800000 */
.L_x_902:
[----:B------:R-:W-:Y:S01]  /*1fd0*/  ISETP.NE.U32.AND P0, PT, RZ, c[0x0][0x258], PT ;  /* 0x00009600ff007a0c */ /* 0x000fe20003f05070 */
[----:B------:R-:W-:Y:S03]  /*1fe0*/  BSSY B0, `(.L_x_905) ;  /* 0x0000010000007945 */ /* 0x000fe60003800000 */
[----:B------:R-:W-:-:S13]  /*1ff0*/  ISETP.NE.AND.EX P0, PT, RZ, c[0x0][0x25c], PT, P0 ;  /* 0x00009700ff007a0c */ /* 0x000fda0003f05300 */
[----:B------:R-:W-:Y:S01]  /*2000*/  @P0 F2FP.BF16.PACK_AB R104, RZ, R105 ;  /* 0x00000069ff68023e */ /* 0x000fe200000010ff */
[----:B------:R-:W-:Y:S05]  /*2010*/  @!P3 BRA `(.L_x_906) ;  /* 0x000000c00000b947 */ /* 0x000fea0003800000 */
[----:B------:R-:W-:Y:S01]  /*2020*/  LOP3.LUT P5, RZ, R214, 0xff, RZ, 0xc0, !PT ;  /* 0x000000ffd6ff7812 */ /* 0x000fe200078ac0ff */
[----:B------:R-:W-:Y:S01]  /*2030*/  FMUL.FTZ R105, R105, c[0x0][0x1ec] ;  /* 0x00007b0069697a20 */ /* 0x000fe20000410000 */
[----:B------:R-:W-:-:S03]  /*2040*/  MOV R106, RZ ;  /* 0x000000ff006a7202 */ /* 0x000fc60000000f00 */
[----:B------:R-:W-:Y:S02]  /*2050*/  FMUL.FTZ R112, R105, c[0x0][0x1e8] ;  /* 0x00007a0069707a20 */ /* 0x000fe40000410000 */
[----:B------:R-:W-:-:S06]  /*2060*/  IMAD.MOV.U32 R105, RZ, RZ, RZ ;  /* 0x000000ffff697224 */ /* 0x000fcc00078e00ff */
[----:B------:R-:W-:-:S05]  /*2070*/  @P5 PRMT R107, RZ, 0x5410, R160 ;  /* 0x00005410ff6b5816 */ /* 0x000fca00000000a0 */
[----:B------:R-:W-:Y:S01]  /*2080*/  @P5 FMUL.FTZ R106, R112, R107 ;  /* 0x0000006b706a5220 */ /* 0x000fe20000410000 */
[----:B-----5:R-:W-:-:S04]  /*2090*/  @P5 PRMT R107, RZ, 0x5410, R92 ;  /* 0x00005410ff6b5816 */ /* 0x020fc8000000005c */
[----:B------:R-:W-:Y:S01]  /*20a0*/  F2FP.BF16.PACK_AB R106, RZ, R106 ;  /* 0x0000006aff6a723e */ /* 0x000fe200000010ff */
[----:B------:R-:W-:-:S03]  /*20b0*/  @P5 FMUL.FTZ R105, R112, R107 ;  /* 0x0000006b70695220 */ /* 0x000fc60000410000 */
[----:B------:R-:W-:Y:S01]  /*20c0*/  PRMT R96, R106, 0x7610, R96 ;  /* 0x000076106a607816 */ /* 0x000fe20000000060 */
[----:B------:R-:W-:Y:S02]  /*20d0*/  FADD.FTZ R48, R48, R105 ;  /* 0x0000006930307221 */ /* 0x000fe40000010000 */
.L_x_906:
[----:B------:R-:W-:Y:S05]  /*20e0*/  BSYNC B0 ;  /* 0x0000000000007941 */ /* 0x000fea0003800000 */
.L_x_905:
[----:B------:R-:W-:Y:S01]  /*20f0*/  BSSY B0, `(.L_x_907) ;  /* 0x000000e000007945 */ /* 0x000fe20003800000 */
[----:B------:R-:W-:Y:S01]  /*2100*/  @P0 PRMT R100, R104, 0x7610, R100 ;  /* 0x0000761068640816 */ /* 0x000fe20000000064 */
[----:B------:R-:W-:Y:S05]  /*2110*/  @P2 BRA `(.L_x_908) ;  /* 0x0000004000002947 */ /* 0x000fea0003800000 */
[----:B------:R-:W-:Y:S01]  /*2120*/  HFMA2.MMA R105, -RZ, RZ, 0, 0 ;  /* 0x00000000ff697435 */ /* 0x000fe200000001ff */
[----:B------:R-:W-:Y:S05]  /*2130*/  @!P4 BRA `(.L_x_909) ;  /* 0x000000900000c947 */ /* 0x000fea0003800000 */
[----:B------:R-:W-:Y:S01]  /*2140*/  PRMT R105, RZ, 0x7610, R164 ;  /* 0x00007610ff697816 */ /* 0x000fe200000000a4 */
[----:B------:R-:W-:Y:S05]  /*2150*/  BRA `(.L_x_909) ;  /* 0x0000007000007947 */ /* 0x000fea0003800000 */
.L_x_908:
[----:B------:R-:W-:Y:S02]  /*2160*/  ISETP.NE.AND P5, PT, R196, RZ, PT ;  /* 0x000000ffc400720c */ /* 0x000fe40003fa5270 */
[----:B------:R-:W-:Y:S02]  /*2170*/  @P4 PRMT R104, RZ, 0x7610, R164 ;  /* 0x00007610ff684816 */ /* 0x000fe400000000a4 */
[----:B------:R-:W-:-:S05]  /*2180*/  FSEL R105, R108, RZ, !P5 ;  /* 0x000000ff6c697208 */ /* 0x000fca0006800000 */
[----:B------:R-:W-:-:S04]  /*2190*/  FFMA.FTZ R105, R198, R110, R105 ;  /* 0x0000006ec6697223 */ /* 0x000fc80000010069 */
[----:B------:R-:W-:-:S04]  /*21a0*/  FADD.FTZ R105, R126, -R105 ;  /* 0x800000697e697221 */ /* 0x000fc80000010000 */
[----:B------:R-:W-:-:S04]  /*21b0*/  FMUL.FTZ R105, R172, R105 ;  /* 0x00000069ac697220 */ /* 0x000fc80000410000 */
[----:B------:R-:W-:Y:S02]  /*21c0*/  @P4 FADD.FTZ R105, R105, R104 ;  /* 0x0000006869694221 */ /* 0x000fe40000010000 */
.L_x_909:
[----:B------:R-:W-:Y:S05]  /*21d0*/  BSYNC B0 ;  /* 0x0000000000007941 */ /* 0x000fea0003800000 */
.L_x_907:
[----:B------:R-:W-:Y:S01]  /*21e0*/  BSSY B0, `(.L_x_910) ;  /* 0x000000f000007945 */ /* 0x000fe20003800000 */
[----:B------:R-:W-:Y:S01]  /*21f0*/  @P0 F2FP.BF16.PACK_AB R104, RZ, R105 ;  /* 0x00000069ff68023e */ /* 0x000fe200000010ff */
[----:B------:R-:W-:Y:S05]  /*2200*/  @!P3 BRA `(.L_x_911) ;  /* 0x000000c00000b947 */ /* 0x000fea0003800000 */
[----:B------:R-:W-:Y:S01]  /*2210*/  LOP3.LUT P5, RZ, R130, 0xff00, RZ, 0xc0, !PT ;  /* 0x0000ff0082ff7812 */ /* 0x000fe200078ac0ff */
[----:B------:R-:W-:Y:S01]  /*2220*/  FMUL.FTZ R105, R105, c[0x0][0x1ec] ;  /* 0x00007b0069697a20 */ /* 0x000fe20000410000 */
[----:B------:R-:W-:Y:S01]  /*2230*/  MOV R112, RZ ;  /* 0x000000ff00707202 */ /* 0x000fe20000000f00 */
[----:B------:R-:W-:Y:S02]  /*2240*/  IMAD.MOV.U32 R106, RZ, RZ, RZ ;  /* 0x000000ffff6a7224 */ /* 0x000fe400078e00ff */
[----:B------:R-:W-:-:S08]  /*2250*/  FMUL.FTZ R114, R105, c[0x0][0x1e8] ;  /* 0x00007a0069727a20 */ /* 0x000fd00000410000 */
[----:B------:R-:W-:-:S05]  /*2260*/  @P5 PRMT R105, RZ, 0x7610, R160 ;  /* 0x00007610ff695816 */ /* 0x000fca00000000a0 */
[----:B------:R-:W-:Y:S01]  /*2270*/  @P5 FMUL.FTZ R106, R114, R105 ;  /* 0x00000069726a5220 */ /* 0x000fe20000410000 */
[----:B-----5:R-:W-:-:S04]  /*2280*/  @P5 PRMT R105, RZ, 0x7610, R92 ;  /* 0x00007610ff695816 */ /* 0x020fc8000000005c */
[----:B------:R-:W-:Y:S01]  /*2290*/  F2FP.BF16.PACK_AB R106, RZ, R106 ;  /* 0x0000006aff6a723e */ /* 0x000fe200000010ff */
[----:B------:R-:W-:-:S03]  /*22a0*/  @P5 FMUL.FTZ R112, R114, R105 ;  /* 0x0000006972705220 */ /* 0x000fc60000410000 */
[----:B------:R-:W-:Y:S01]  /*22b0*/  PRMT R96, R96, 0x5410, R106 ;  /* 0x0000541060607816 */ /* 0x000fe2000000006a */
[----:B------:R-:W-:Y:S02]  /*22c0*/  FADD.FTZ R49, R49, R112 ;  /* 0x0000007031317221 */ /* 0x000fe40000010000 */
.L_x_911:
[----:B------:R-:W-:Y:S05]  /*22d0*/  BSYNC B0 ;  /* 0x0000000000007941 */ /* 0x000fea0003800000 */
.L_x_910:
[----:B------:R-:W-:Y:S01]  /*22e0*/  BSSY B0, `(.L_x_912) ;  /* 0x000000e000007945 */ /* 0x000fe20003800000 */
[----:B------:R-:W-:Y:S01]  /*22f0*/  @P0 PRMT R100, R100, 0x5410, R104 ;  /* 0x0000541064640816 */ /* 0x000fe20000000068 */
[----:B------:R-:W-:Y:S05]  /*2300*/  @P2 BRA `(.L_x_913) ;  /* 0x0000004000002947 */ /* 0x000fea0003800000 */
[----:B------:R-:W-:Y:S01]  /*2310*/  IMAD.MOV.U32 R105, RZ, RZ, RZ ;  /* 0x000000ffff697224 */ /* 0x000fe200078e00ff */
[----:B------:R-:W-:Y:S05]  /*2320*/  @!P4 BRA `(.L_x_914) ;  /* 0x000000900000c947 */ /* 0x000fea0003800000 */
[----:B------:R-:W-:Y:S01]  /*2330*/  PRMT R105, RZ, 0x5410, R165 ;  /* 0x00005410ff697816 */ /* 0x000fe200000000a5 */
[----:B------:R-:W-:Y:S05]  /*2340*/  BRA `(.L_x_914) ;  /* 0x0000007000007947 */ /* 0x000fea0003800000 */
.L_x_913:
[----:B------:R-:W-:-:S04]  /*2350*/  ISETP.NE.AND P5, PT, R196, RZ, PT ;  /* 0x000000ffc400720c */ /* 0x000fc80003fa5270 */
[----:B------:R-:W-:-:S05]  /*2360*/  FSEL R104, R108, RZ, !P5 ;  /* 0x000000ff6c687208 */ /* 0x000fca0006800000 */
[----:B------:R-:W-:-:S04]  /*2370*/  FFMA.FTZ R104, R197, R110, R104 ;  /* 0x0000006ec5687223 */ /* 0x000fc80000010068 */
[----:B------:R-:W-:Y:S01]  /*2380*/  FADD.FTZ R105, R125, -R104 ;  /* 0x800000687d697221 */ /* 0x000fe20000010000 */
[----:B------:R-:W-:-:S03]  /*2390*/  @P4 PRMT R104, RZ, 0x5410, R165 ;  /* 0x00005410ff684816 */ /* 0x000fc600000000a5 */
[----:B------:R-:W-:-:S04]  /*23a0*/  FMUL.FTZ R105, R172, R105 ;  /* 0x00000069ac697220 */ /* 0x000fc80000410000 */
[----:B------:R-:W-:Y:S02]  /*23b0*/  @P4 FADD.FTZ R105, R105, R104 ;  /* 0x0000006869694221 */ /* 0x000fe40000010000 */
.L_x_914:
[----:B------:R-:W-:Y:S05]  /*23c0*/  BSYNC B0 ;  /* 0x0000000000007941 */ /* 0x000fea0003800000 */
.L_x_912:
[----:B------:R-:W-:Y:S01]  /*23d0*/  BSSY B0, `(.L_x_915) ;  /* 0x000000f000007945 */ /* 0x000fe20003800000 */
[----:B------:R-:W-:Y:S01]  /*23e0*/  @P0 F2FP.BF16.PACK_AB R104, RZ, R105 ;  /* 0x00000069ff68023e */ /* 0x000fe200000010ff */
[----:B------:R-:W-:Y:S05]  /*23f0*/  @!P3 BRA `(.L_x_916) ;  /* 0x000000c00000b947 */ /* 0x000fea0003800000 */
[----:B------:R-:W-:Y:S01]  /*2400*/  LOP3.LUT P5, RZ, R130, 0xff0000, RZ, 0xc0, !PT ;  /* 0x00ff000082ff7812 */ /* 0x000fe200078ac0ff */
[----:B------:R-:W-:Y:S01]  /*2410*/  FMUL.FTZ R105, R105, c[0x0][0x1ec] ;  /* 0x00007b0069697a20 */ /* 0x000fe20000410000 */
[----:B------:R-:W-:-:S03]  /*2420*/  HFMA2.MMA R106, -RZ, RZ, 0, 0 ;  /* 0x00000000ff6a7435 */ /* 0x000fc600000001ff */
        /* <DEDUP_REMOVED lines=9> */
.L_x_916:
[----:B------:R-:W-:Y:S05]  /*24c0*/  BSYNC B0 ;  /* 0x0000000000007941 */ /* 0x000fea0003800000 */
.L_x_915:
[----:B------:R-:W-:Y:S01]  /*24d0*/  BSSY B0, `(.L_x_917) ;  /* 0x000000e000007945 */ /* 0x000fe20003800000 */
[----:B------:R-:W-:Y:S01]  /*24e0*/  @P0 PRMT R101, R104, 0x7610, R101 ;  /* 0x0000761068650816 */ /* 0x000fe20000000065 */
[----:B------:R-:W-:Y:S05]  /*24f0*/  @P2 BRA `(.L_x_918) ;  /* 0x0000004000002947 */ /* 0x000fea0003800000 */
[----:B------:R-:W-:Y:S01]  /*2500*/  MOV R105, RZ ;  /* 0x000000ff00697202 */ /* 0x000fe20000000f00 */
[----:B------:R-:W-:Y:S05]  /*2510*/  @!P4 BRA `(.L_x_919) ;  /* 0x000000900000c947 */ /* 0x000fea0003800000 */
[----:B------:R-:W-:Y:S01]  /*2520*/  PRMT R105, RZ, 0x7610, R165 ;  /* 0x00007610ff697816 */ /* 0x000fe200000000a5 */
[----:B------:R-:W-:Y:S05]  /*2530*/  BRA `(.L_x_919) ;  /* 0x0000007000007947 */ /* 0x000fea0003800000 */
.L_x_918:
[----:B------:R-:W-:Y:S02]  /*2540*/  ISETP.NE.AND P5, PT, R196, RZ, PT ;  /* 0x000000ffc400720c */ /* 0x000fe40003fa5270 */
[----:B------:R-:W-:Y:S02]  /*2550*/  @P4 PRMT R104, RZ, 0x7610, R165 ;  /* 0x00007610ff684816 */ /* 0x000fe400000000a5 */
[----:B------:R-:W-:-:S05]  /*2560*/  FSEL R105, R108, RZ, !P5 ;  /* 0x000000ff6c697208 */ /* 0x000fca0006800000 */
[----:B------:R-:W-:-:S04]  /*2570*/  FFMA.FTZ R105, R195, R110, R105 ;  /* 0x0000006ec3697223 */ /* 0x000fc80000010069 */
[----:B------:R-:W-:-:S04]  /*2580*/  FADD.FTZ R105, R124, -R105 ;  /* 0x800000697c697221 */ /* 0x000fc80000010000 */
[----:B------:R-:W-:-:S04]  /*2590*/  FMUL.FTZ R105, R172, R105 ;  /* 0x00000069ac697220 */ /* 0x000fc80000410000 */
[----:B------:R-:W-:Y:S02]  /*25a0*/  @P4 FADD.FTZ R105, R105, R104 ;  /* 0x0000006869694221 */ /* 0x000fe40000010000 */
.L_x_919:
[----:B------:R-:W-:Y:S05]  /*25b0*/  BSYNC B0 ;  /* 0x0000000000007941 */ /* 0x000fea0003800000 */
.L_x_917:
[----:B------:R-:W-:Y:S01]  /*25c0*/  BSSY B0, `(.L_x_920) ;  /* 0x000000f000007945 */ /* 0x000fe20003800000 */
[----:B------:R-:W-:Y:S01]  /*25d0*/  @P0 F2FP.BF16.PACK_AB R104, RZ, R105 ;  /* 0x00000069ff68023e */ /* 0x000fe200000010ff */
[----:B------:R-:W-:Y:S05]  /*25e0*/  @!P3 BRA `(.L_x_921) ;  /* 0x000000c00000b947 */ /* 0x000fea0003800000 */
[----:B------:R-:W-:Y:S01]  /*25f0*/  LOP3.LUT P5, RZ, R130, 0xff000000, RZ, 0xc0, !PT ;  /* 0xff00000082ff7812 */ /* 0x000fe200078ac0ff */
[----:B------:R-:W-:Y:S01]  /*2600*/  FMUL.FTZ R105, R105, c[0x0][0x1ec] ;  /* 0x00007b0069697a20 */ /* 0x000fe20000410000 */
[----:B------:R-:W-:Y:S01]  /*2610*/  HFMA2.MMA R112, -RZ, RZ, 0, 0 ;  /* 0x00000000ff707435 */ /* 0x000fe200000001ff */
        /* <DEDUP_REMOVED lines=9> */
.L_x_921:
[----:B------:R-:W-:Y:S05]  /*26b0*/  BSYNC B0 ;  /* 0x0000000000007941 */ /* 0x000fea0003800000 */
.L_x_920:
[----:B------:R-:W-:Y:S01]  /*26c0*/  BSSY B0, `(.L_x_922) ;  /* 0x000000e000007945 */ /* 0x000fe20003800000 */
[----:B------:R-:W-:Y:S01]  /*26d0*/  @P0 PRMT R101, R101, 0x5410, R104 ;  /* 0x0000541065650816 */ /* 0x000fe20000000068 */
[----:B------:R-:W-:Y:S05]  /*26e0*/  @P2 BRA `(.L_x_923) ;  /* 0x0000004000002947 */ /* 0x000fea0003800000 */
[----:B------:R-:W-:Y:S01]  /*26f0*/  IMAD.MOV.U32 R105, RZ, RZ, RZ ;  /* 0x000000ffff697224 */ /* 0x000fe200078e00ff */
[----:B------:R-:W-:Y:S05]  /*2700*/  @!P4 BRA `(.L_x_924) ;  /* 0x000000900000c947 */ /* 0x000fea0003800000 */
[----:B------:R-:W-:Y:S01]  /*2710*/  PRMT R105, RZ, 0x5410, R166 ;  /* 0x00005410ff697816 */ /* 0x000fe200000000a6 */
[----:B------:R-:W-:Y:S05]  /*2720*/  BRA `(.L_x_924) ;  /* 0x0000007000007947 */ /* 0x000fea0003800000 */
.L_x_923:
[----:B------:R-:W-:-:S04]  /*2730*/  ISETP.NE.AND P5, PT, R196, RZ, PT ;  /* 0x000000ffc400720c */ /* 0x000fc80003fa5270 */
[----:B------:R-:W-:-:S05]  /*2740*/  FSEL R105, R108, RZ, !P5 ;  /* 0x000000ff6c697208 */ /* 0x000fca0006800000 */
[----:B------:R-:W-:-:S04]  /*2750*/  FFMA.FTZ R104, R194, R110, R105 ;  /* 0x0000006ec2687223 */ /* 0x000fc80000010069 */
[----:B------:R-:W-:Y:S01]  /*2760*/  FADD.FTZ R105, R123, -R104 ;  /* 0x800000687b697221 */ /* 0x000fe20000010000 */
[----:B------:R-:W-:-:S03]  /*2770*/  @P4 PRMT R104, RZ, 0x5410, R166 ;  /* 0x00005410ff684816 */ /* 0x000fc600000000a6 */
[----:B------:R-:W-:-:S04]  /*2780*/  FMUL.FTZ R105, R172, R105 ;  /* 0x00000069ac697220 */ /* 0x000fc80000410000 */
[----:B------:R-:W-:Y:S02]  /*2790*/  @P4 FADD.FTZ R105, R105, R104 ;  /* 0x0000006869694221 */ /* 0x000fe40000010000 */
.L_x_924:
[----:B------:R-:W-:Y:S05]  /*27a0*/  BSYNC B0 ;  /* 0x0000000000007941 */ /* 0x000fea0003800000 */
.L_x_922:
[----:B------:R-:W-:Y:S01]  /*27b0*/  BSSY B0, `(.L_x_925) ;  /* 0x000000f000007945 */ /* 0x000fe20003800000 */
        /* <DEDUP_REMOVED lines=14> */
.L_x_926:
[----:B------:R-:W-:Y:S05]  /*28a0*/  BSYNC B0 ;  /* 0x0000000000007941 */ /* 0x000fea0003800000 */
.L_x_925:
[----:B------:R-:W-:Y:S01]  /*28b0*/  BSSY B0, `(.L_x_927) ;  /* 0x000000e000007945 */ /* 0x000fe20003800000 */
[----:B------:R-:W-:Y:S01]  /*28c0*/  @P0 PRMT R102, R104, 0x7610, R102 ;  /* 0x0000761068660816 */ /* 0x000fe20000000066 */
[----:B------:R-:W-:Y:S05]  /*28d0*/  @P2 BRA `(.L_x_928) ;  /* 0x0000004000002947 */ /* 0x000fea0003800000 */
[----:B------:R-:W-:Y:S01]  /*28e0*/  HFMA2.MMA R105, -RZ, RZ, 0, 0 ;  /* 0x00000000ff697435 */ /* 0x000fe200000001ff */
[----:B------:R-:W-:Y:S05]  /*28f0*/  @!P4 BRA `(.L_x_929) ;  /* 0x000000900000c947 */ /* 0x000fea0003800000 */
[----:B------:R-:W-:Y:S01]  /*2900*/  PRMT R105, RZ, 0x7610, R166 ;  /* 0x00007610ff697816 */ /* 0x000fe200000000a6 */
[----:B------:R-:W-:Y:S05]  /*2910*/  BRA `(.L_x_929) ;  /* 0x0000007000007947 */ /* 0x000fea0003800000 */
.L_x_928:
[----:B------:R-:W-:Y:S02]  /*2920*/  ISETP.NE.AND P5, PT, R196, RZ, PT ;  /* 0x000000ffc400720c */ /* 0x000fe40003fa5270 */
[----:B------:R-:W-:Y:S02]  /*2930*/  @P4 PRMT R104, RZ, 0x7610, R166 ;  /* 0x00007610ff684816 */ /* 0x000fe400000000a6 */
[----:B------:R-:W-:-:S05]  /*2940*/  FSEL R105, R108, RZ, !P5 ;  /* 0x000000ff6c697208 */ /* 0x000fca0006800000 */
[----:B------:R-:W-:-:S04]  /*2950*/  FFMA.FTZ R105, R193, R110, R105 ;  /* 0x0000006ec1697223 */ /* 0x000fc80000010069 */
[----:B------:R-:W-:-:S04]  /*2960*/  FADD.FTZ R105, R122, -R105 ;  /* 0x800000697a697221 */ /* 0x000fc80000010000 */
[----:B------:R-:W-:-:S04]  /*2970*/  FMUL.FTZ R105, R172, R105 ;  /* 0x00000069ac697220 */ /* 0x000fc80000410000 */
[----:B------:R-:W-:Y:S02]  /*2980*/  @P4 FADD.FTZ R105, R105, R104 ;  /* 0x0000006869694221 */ /* 0x000fe40000010000 */
.L_x_929:
[----:B------:R-:W-:Y:S05]  /*2990*/  BSYNC B0 ;  /* 0x0000000000007941 */ /* 0x000fea0003800000 */
.L_x_927:
        /* <DEDUP_REMOVED lines=15> */
.L_x_931:
[----:B------:R-:W-:Y:S05]  /*2a90*/  BSYNC B0 ;  /* 0x0000000000007941 */ /* 0x000fea0003800000 */
.L_x_930:
[----:B------:R-:W-:Y:S01]  /*2aa0*/  BSSY B0, `(.L_x_932) ;  /* 0x000000e000007945 */ /* 0x000fe20003800000 */
[----:B------:R-:W-:Y:S01]  /*2ab0*/  @P0 PRMT R102, R102, 0x5410, R104 ;  /* 0x0000541066660816 */ /* 0x000fe20000000068 */
[----:B------:R-:W-:Y:S05]  /*2ac0*/  @P2 BRA `(.L_x_933) ;  /* 0x0000004000002947 */ /* 0x000fea0003800000 */
[----:B------:R-:W-:Y:S01]  /*2ad0*/  HFMA2.MMA R105, -RZ, RZ, 0, 0 ;  /* 0x00000000ff697435 */ /* 0x000fe200000001ff */
[----:B------:R-:W-:Y:S05]  /*2ae0*/  @!P4 BRA `(.L_x_934) ;  /* 0x000000900000c947 */ /* 0x000fea0003800000 */
[----:B------:R-:W-:Y:S01]  /*2af0*/  PRMT R105, RZ, 0x5410, R167 ;  /* 0x00005410ff697816 */ /* 0x000fe200000000a7 */
[----:B------:R-:W-:Y:S05]  /*2b00*/  BRA `(.L_x_934) ;  /* 0x0000007000007947 */ /* 0x000fea0003800000 */
.L_x_933:
[----:B------:R-:W-:-:S04]  /*2b10*/  ISETP.NE.AND P5, PT, R196, RZ, PT ;  /* 0x000000ffc400720c */ /* 0x000fc80003fa5270 */
[----:B------:R-:W-:-:S05]  /*2b20*/  FSEL R105, R108, RZ, !P5 ;  /* 0x000000ff6c697208 */ /* 0x000fca0006800000 */
[----:B------:R-:W-:-:S04]  /*2b30*/  FFMA.FTZ R104, R192, R110, R105 ;  /* 0x0000006ec0687223 */ /* 0x000fc80000010069 */
[----:B------:R-:W-:Y:S01]  /*2b40*/  FADD.FTZ R105, R121, -R104 ;  /* 0x8000006879697221 */ /* 0x000fe20000010000 */
[----:B------:R-:W-:-:S03]  /*2b50*/  @P4 PRMT R104, RZ, 0x5410, R167 ;  /* 0x00005410ff684816 */ /* 0x000fc600000000a7 */
[----:B------:R-:W-:-:S04]  /*2b60*/  FMUL.FTZ R105, R172, R105 ;  /* 0x00000069ac697220 */ /* 0x000fc80000410000 */
[----:B------:R-:W-:Y:S02]  /*2b70*/  @P4 FADD.FTZ R105, R105, R104 ;  /* 0x0000006869694221 */ /* 0x000fe40000010000 */
.L_x_934:
[----:B------:R-:W-:Y:S05]  /*2b80*/  BSYNC B0 ;  /* 0x0000000000007941 */ /* 0x000fea0003800000 */
.L_x_932:
        /* <DEDUP_REMOVED lines=15> */
.L_x_936:
[----:B------:R-:W-:Y:S05]  /*2c80*/  BSYNC B0 ;  /* 0x0000000000007941 */ /* 0x000fea0003800000 */
.L_x_935:
[----:B------:R-:W-:Y:S01]  /*2c90*/  BSSY B0, `(.L_x_937) ;  /* 0x000000e000007945 */ /* 0x000fe20003800000 */
[----:B------:R-:W-:Y:S01]  /*2ca0*/  @P0 PRMT R103, R104, 0x7610, R103 ;  /* 0x0000761068670816 */ /* 0x000fe20000000067 */
[----:B------:R-:W-:Y:S05]  /*2cb0*/  @P2 BRA `(.L_x_938) ;  /* 0x0000004000002947 */ /* 0x000fea0003800000 */
[----:B------:R-:W-:Y:S01]  /*2cc0*/  HFMA2.MMA R109, -RZ, RZ, 0, 0 ;  /* 0x00000000ff6d7435 */ /* 0x000fe200000001ff */
[----:B------:R-:W-:Y:S05]  /*2cd0*/  @!P4 BRA `(.L_x_939) ;  /* 0x000000900000c947 */ /* 0x000fea0003800000 */
[----:B------:R-:W-:Y:S01]  /*2ce0*/  PRMT R109, RZ, 0x7610, R167 ;  /* 0x00007610ff6d7816 */ /* 0x000fe200000000a7 */
[----:B------:R-:W-:Y:S05]  /*2cf0*/  BRA `(.L_x_939) ;  /* 0x0000007000007947 */ /* 0x000fea0003800000 */
.L_x_938:
[----:B------:R-:W-:Y:S02]  /*2d00*/  ISETP.NE.AND P5, PT, R196, RZ, PT ;  /* 0x000000ffc400720c */ /* 0x000fe40003fa5270 */
[----:B------:R-:W-:Y:S02]  /*2d10*/  @P4 PRMT R104, RZ, 0x7610, R167 ;  /* 0x00007610ff684816 */ /* 0x000fe400000000a7 */
[----:B------:R-:W-:-:S05]  /*2d20*/  FSEL R105, R108, RZ, !P5 ;  /* 0x000000ff6c697208 */ /* 0x000fca0006800000 */
[----:B------:R-:W-:-:S04]  /*2d30*/  FFMA.FTZ R105, R191, R110, R105 ;  /* 0x0000006ebf697223 */ /* 0x000fc80000010069 */
[----:B------:R-:W-:-:S04]  /*2d40*/  FADD.FTZ R105, R120, -R105 ;  /* 0x8000006978697221 */ /* 0x000fc80000010000 */
[----:B------:R-:W-:-:S04]  /*2d50*/  FMUL.FTZ R109, R172, R105 ;  /* 0x00000069ac6d7220 */ /* 0x000fc80000410000 */
[----:B------:R-:W-:Y:S02]  /*2d60*/  @P4 FADD.FTZ R109, R109, R104 ;  /* 0x000000686d6d4221 */ /* 0x000fe40000010000 */
.L_x_939:
[----:B------:R-:W-:Y:S05]  /*2d70*/  BSYNC B0 ;  /* 0x0000000000007941 */ /* 0x000fea0003800000 */
.L_x_937:
[----:B------:R-:W-:Y:S01]  /*2d80*/  @P0 MOV R104, 0x10 ;  /* 0x0000001000680802 */ /* 0x000fe20000000f00 */
[----:B------:R-:W-:Y:S01]  /*2d90*/  @P3 IMAD.MOV.U32 R107, RZ, RZ, 0x10 ;  /* 0x00000010ff6b3424 */ /* 0x000fe200078e00ff */
[----:B------:R-:W-:Y:S01]  /*2da0*/  @P0 F2FP.BF16.PACK_AB R111, RZ, R109 ;  /* 0x0000006dff6f023e */ /* 0x000fe200000010ff */
[----:B------:R-:W-:Y:S02]  /*2db0*/  BSSY B0, `(.L_x_940) ;  /* 0x0000011000007945 */ /* 0x000fe40003800000 */
[----:B------:R-:W-:Y:S01]  /*2dc0*/  @P0 IMAD.WIDE.U32 R104, R175, R104, c[0x0][0x258] ;  /* 0x00009600af680625 */ /* 0x000fe200078e0068 */
[----:B------:R-:W-:-:S03]  /*2dd0*/  @P0 PRMT R103, R103, 0x5410, R111 ;  /* 0x0000541067670816 */ /* 0x000fc6000000006f */
[----:B------:R-:W-:Y:S01]  /*2de0*/  @P3 IMAD.WIDE.U32 R106, R132, R107, c[0x0][0x248] ;  /* 0x00009200846a3625 */ /* 0x000fe200078e006b */
[----:B------:R-:W-:Y:S05]  /*2df0*/  @!P3 BRA `(.L_x_941) ;  /* 0x000000c00000b947 */ /* 0x000fea0003800000 */
[----:B------:R-:W-:Y:S01]  /*2e00*/  LOP3.LUT P5, RZ, R131, 0xff000000, RZ, 0xc0, !PT ;  /* 0xff00000083ff7812 */ /* 0x000fe200078ac0ff */
[----:B------:R-:W-:Y:S01]  /*2e10*/  FMUL.FTZ R109, R109, c[0x0][0x1ec] ;  /* 0x00007b006d6d7a20 */ /* 0x000fe20000410000 */
[----:B------:R-:W-:Y:S01]  /*2e20*/  HFMA2.MMA R111, -RZ, RZ, 0, 0 ;  /* 0x00000000ff6f7435 */ /* 0x000fe200000001ff */
[----:B------:R-:W-:Y:S02]  /*2e30*/  MOV R112, RZ ;  /* 0x000000ff00707202 */ /* 0x000fe40000000f00 */
        /* <DEDUP_REMOVED lines=8> */
.L_x_941:
[----:B------:R-:W-:Y:S05]  /*2ec0*/  BSYNC B0 ;  /* 0x0000000000007941 */ /* 0x000fea0003800000 */
.L_x_940:
[----:B------:R0:W-:Y:S01]  /*2ed0*/  @P0 STG.E.128 [R104.64], R100 ;  /* 0x0000006468000986 */ /* 0x0001e2000c101d04 */
[----:B------:R-:W-:Y:S03]  /*2ee0*/  BSSY B0, `(.L_x_942) ;  /* 0x0000007000007945 */ /* 0x000fe60003800000 */
[----:B------:R0:W-:Y:S01]  /*2ef0*/  @P3 STG.E.128 [R106.64], R96 ;  /* 0x000000606a003986 */ /* 0x0001e2000c101d04 */
[----:B------:R-:W-:Y:S05]  /*2f00*/  @!P3 BRA `(.L_x_943) ;  /* 0x000000400000b947 */ /* 0x000fea0003800000 */
[----:B-----5:R-:W-:Y:S01]  /*2f10*/  IADD3 R92, R132, 0x80, RZ ;  /* 0x00000080845c7810 */ /* 0x020fe20007ffe0ff */
[----:B------:R-:W-:-:S04]  /*2f20*/  IMAD.MOV.U32 R93, RZ, RZ, 0x10 ;  /* 0x00000010ff5d7424 */ /* 0x000fc800078e00ff */
[----:B------:R-:W-:-:S06]  /*2f30*/  IMAD.WIDE.U32 R92, R92, R93, c[0x0][0x170] ;  /* 0x00005c005c5c7625 */ /* 0x000fcc00078e005d */
[----:B------:R-:W5:Y:S02]  /*2f40*/  LDG.E.128 R92, [R92.64] ;  /* 0x000000045c5c7981 */ /* 0x000f64000c1e1d00 */
.L_x_943:
[----:B------:R-:W-:Y:S05]  /*2f50*/  BSYNC B0 ;  /* 0x0000000000007941 */ /* 0x000fea0003800000 */
.L_x_942:
[----:B------:R-:W-:Y:S01]  /*2f60*/  BSSY B0, `(.L_x_944) ;  /* 0x000000d000007945 */ /* 0x000fe20003800000 */
[----:B------:R-:W-:Y:S05]  /*2f70*/  @P2 BRA `(.L_x_945) ;  /* 0x0000004000002947 */ /* 0x000fea0003800000 */
[----:B0-----:R-:W-:Y:S01]  /*2f80*/  HFMA2.MMA R105, -RZ, RZ, 0, 0 ;  /* 0x00000000ff697435 */ /* 0x001fe200000001ff */
[----:B------:R-:W-:Y:S05]  /*2f90*/  @!P4 BRA `(.L_x_946) ;  /* 0x000000900000c947 */ /* 0x000fea0003800000 */
[----:B------:R-:W-:Y:S01]  /*2fa0*/  PRMT R105, RZ, 0x5410, R84 ;  /* 0x00005410ff697816 */ /* 0x000fe20000000054 */
[----:B------:R-:W-:Y:S05]  /*2fb0*/  BRA `(.L_x_946) ;  /* 0x0000007000007947 */ /* 0x000fea0003800000 */
.L_x_945:
[----:B------:R-:W-:-:S04]  /*2fc0*/  ISETP.NE.AND P5, PT, R196, RZ, PT ;  /* 0x000000ffc400720c */ /* 0x000fc80003fa5270 */
[----:B0-----:R-:W-:-:S05]  /*2fd0*/  FSEL R105, R108, RZ, !P5 ;  /* 0x000000ff6c697208 */ /* 0x001fca0006800000 */
[----:B------:R-:W-:-:S04]  /*2fe0*/  FFMA.FTZ R104, R190, R110, R105 ;  /* 0x0000006ebe687223 */ /* 0x000fc80000010069 */
[----:B------:R-:W-:Y:S01]  /*2ff0*/  FADD.FTZ R105, R119, -R104 ;  /* 0x8000006877697221 */ /* 0x000fe20000010000 */
[----:B------:R-:W-:-:S03]  /*3000*/  @P4 PRMT R104, RZ, 0x5410, R84 ;  /* 0x00005410ff684816 */ /* 0x000fc60000000054 */
[----:B------:R-:W-:-:S04]  /*3010*/  FMUL.FTZ R105, R172, R105 ;  /* 0x00000069ac697220 */ /* 0x000fc80000410000 */
[----:B------:R-:W-:Y:S02]  /*3020*/  @P4 FADD.FTZ R105, R105, R104 ;  /* 0x0000006869694221 */ /* 0x000fe40000010000 */
.L_x_946:
[----:B------:R-:W-:Y:S05]  /*3030*/  BSYNC B0 ;  /* 0x0000000000007941 */ /* 0x000fea0003800000 */
.L_x_944:
        /* <DEDUP_REMOVED lines=15> */
.L_x_948:
[----:B------:R-:W-:Y:S05]  /*3130*/  BSYNC B0 ;  /* 0x0000000000007941 */ /* 0x000fea0003800000 */
.L_x_947:
[----:B------:R-:W-:Y:S01]  /*3140*/  BSSY B0, `(.L_x_949) ;  /* 0x000000e000007945 */ /* 0x000fe20003800000 */
[----:B------:R-:W-:Y:S01]  /*3150*/  @P0 PRMT R100, R104, 0x7610, R100 ;  /* 0x0000761068640816 */ /* 0x000fe20000000064 */
[----:B------:R-:W-:Y:S05]  /*3160*/  @P2 BRA `(.L_x_950) ;  /* 0x0000004000002947 */ /* 0x000fea0003800000 */
[----:B------:R-:W-:Y:S01]  /*3170*/  HFMA2.MMA R105, -RZ, RZ, 0, 0 ;  /* 0x00000000ff697435 */ /* 0x000fe200000001ff */
[----:B------:R-:W-:Y:S05]  /*3180*/  @!P4 BRA `(.L_x_951) ;  /* 0x000000900000c947 */ /* 0x000fea0003800000 */
[----:B------:R-:W-:Y:S01]  /*3190*/  PRMT R105, RZ, 0x7610, R84 ;  /* 0x00007610ff697816 */ /* 0x000fe20000000054 */
[----:B------:R-:W-:Y:S05]  /*31a0*/  BRA `(.L_x_951) ;  /* 0x0000007000007947 */ /* 0x000fea0003800000 */
.L_x_950:
[----:B------:R-:W-:Y:S02]  /*31b0*/  ISETP.NE.AND P5, PT, R196, RZ, PT ;  /* 0x000000ffc400720c */ /* 0x000fe40003fa5270 */
[----:B------:R-:W-:Y:S02]  /*31c0*/  @P4 PRMT R104, RZ, 0x7610, R84 ;  /* 0x00007610ff684816 */ /* 0x000fe40000000054 */
[----:B------:R-:W-:-:S05]  /*31d0*/  FSEL R105, R108, RZ, !P5 ;  /* 0x000000ff6c697208 */ /* 0x000fca0006800000 */
[----:B------:R-:W-:-:S04]  /*31e0*/  FFMA.FTZ R105, R189, R110, R105 ;  /* 0x0000006ebd697223 */ /* 0x000fc80000010069 */
[----:B------:R-:W-:-:S04]  /*31f0*/  FADD.FTZ R105, R118, -R105 ;  /* 0x8000006976697221 */ /* 0x000fc80000010000 */
[----:B------:R-:W-:-:S04]  /*3200*/  FMUL.FTZ R105, R172, R105 ;  /* 0x00000069ac697220 */ /* 0x000fc80000410000 */
[----:B------:R-:W-:Y:S02]  /*3210*/  @P4 FADD.FTZ R105, R105, R104 ;  /* 0x0000006869694221 */ /* 0x000fe40000010000 */
.L_x_951:
[----:B------:R-:W-:Y:S05]  /*3220*/  BSYNC B0 ;  /* 0x0000000000007941 */ /* 0x000fea0003800000 */
.L_x_949:
        /* <DEDUP_REMOVED lines=15> */
.L_x_953:
[----:B------:R-:W-:Y:S05]  /*3320*/  BSYNC B0 ;  /* 0x0000000000007941 */ /* 0x000fea0003800000 */
.L_x_952:
[----:B------:R-:W-:Y:S01]  /*3330*/  BSSY B0, `(.L_x_954) ;  /* 0x000000e000007945 */ /* 0x000fe20003800000 */
[----:B------:R-:W-:Y:S01]  /*3340*/  @P0 PRMT R100, R100, 0x5410, R104 ;  /* 0x0000541064640816 */ /* 0x000fe20000000068 */
[----:B------:R-:W-:Y:S05]  /*3350*/  @P2 BRA `(.L_x_955) ;  /* 0x0000004000002947 */ /* 0x000fea0003800000 */
[----:B------:R-:W-:Y:S01]  /*3360*/  HFMA2.MMA R105, -RZ, RZ, 0, 0 ;  /* 0x00000000ff697435 */ /* 0x000fe200000001ff */
[----:B------:R-:W-:Y:S05]  /*3370*/  @!P4 BRA `(.L_x_956) ;  /* 0x000000900000c947 */ /* 0x000fea0003800000 */
[----:B------:R-:W-:Y:S01]  /*3380*/  PRMT R105, RZ, 0x5410, R85 ;  /* 0x00005410ff697816 */ /* 0x000fe20000000055 */
[----:B------:R-:W-:Y:S05]  /*3390*/  BRA `(.L_x_956) ;  /* 0x0000007000007947 */ /* 0x000fea0003800000 */
.L_x_955:
[----:B------:R-:W-:-:S04]  /*33a0*/  ISETP.NE.AND P5, PT, R196, RZ, PT ;  /* 0x000000ffc400720c */ /* 0x000fc80003fa5270 */
[----:B------:R-:W-:-:S05]  /*33b0*/  FSEL R105, R108, RZ, !P5 ;  /* 0x000000ff6c697208 */ /* 0x000fca0006800000 */
[----:B------:R-:W-:-:S04]  /*33c0*/  FFMA.FTZ R104, R188, R110, R105 ;  /* 0x0000006ebc687223 */ /* 0x000fc80000010069 */
[----:B------:R-:W-:Y:S01]  /*33d0*/  FADD.FTZ R105, R117, -R104 ;  /* 0x8000006875697221 */ /* 0x000fe20000010000 */
[----:B------:R-:W-:-:S03]  /*33e0*/  @P4 PRMT R104, RZ, 0x5410, R85 ;  /* 0x00005410ff684816 */ /* 0x000fc60000000055 */
[----:B------:R-:W-:-:S04]  /*33f0*/  FMUL.FTZ R105, R172, R105 ;  /* 0x00000069ac697220 */ /* 0x000fc80000410000 */
[----:B------:R-:W-:Y:S02]  /*3400*/  @P4 FADD.FTZ R105, R105, R104 ;  /* 0x0000006869694221 */ /* 0x000fe40000010000 */
.L_x_956:
[----:B------:R-:W-:Y:S05]  /*3410*/  BSYNC B0 ;  /* 0x0000000000007941 */ /* 0x000fea0003800000 */
.L_x_954:
        /* <DEDUP_REMOVED lines=15> */
.L_x_958:
[----:B------:R-:W-:Y:S05]  /*3510*/  BSYNC B0 ;  /* 0x0000000000007941 */ /* 0x000fea0003800000 */
.L_x_957:
[----:B------:R-:W-:Y:S01]  /*3520*/  BSSY B0, `(.L_x_959) ;  /* 0x000000e000007945 */ /* 0x000fe20003800000 */
[----:B------:R-:W-:Y:S01]  /*3530*/  @P0 PRMT R101, R104, 0x7610, R101 ;  /* 0x0000761068650816 */ /* 0x000fe20000000065 */
[----:B------:R-:W-:Y:S05]  /*3540*/  @P2 BRA `(.L_x_960) ;  /* 0x0000004000002947 */ /* 0x000fea0003800000 */
[----:B------:R-:W-:Y:S01]  /*3550*/  HFMA2.MMA R105, -RZ, RZ, 0, 0 ;  /* 0x00000000ff697435 */ /* 0x000fe200000001ff */
[----:B------:R-:W-:Y:S05]  /*3560*/  @!P4 BRA `(.L_x_961) ;  /* 0x000000900000c947 */ /* 0x000fea0003800000 */
[----:B------:R-:W-:Y:S01]  /*3570*/  PRMT R105, RZ, 0x7610, R85 ;  /* 0x00007610ff697816 */ /* 0x000fe20000000055 */
[----:B------:R-:W-:Y:S05]  /*3580*/  BRA `(.L_x_961) ;  /* 0x0000007000007947 */ /* 0x000fea0003800000 */
.L_x_960:
[----:B------:R-:W-:Y:S02]  /*3590*/  ISETP.NE.AND P5, PT, R196, RZ, PT ;  /* 0x000000ffc400720c */ /* 0x000fe40003fa5270 */
[----:B------:R-:W-:Y:S02]  /*35a0*/  @P4 PRMT R104, RZ, 0x7610, R85 ;  /* 0x00007610ff684816 */ /* 0x000fe40000000055 */
[----:B------:R-:W-:-:S05]  /*35b0*/  FSEL R105, R108, RZ, !P5 ;  /* 0x000000ff6c697208 */ /* 0x000fca0006800000 */
[----:B------:R-:W-:-:S04]  /*35c0*/  FFMA.FTZ R105, R186, R110, R105 ;  /* 0x0000006eba697223 */ /* 0x000fc80000010069 */
[----:B------:R-:W-:-:S04]  /*35d0*/  FADD.FTZ R105, R116, -R105 ;  /* 0x8000006974697221 */ /* 0x000fc80000010000 */
[----:B------:R-:W-:-:S04]  /*35e0*/  FMUL.FTZ R105, R172, R105 ;  /* 0x00000069ac697220 */ /* 0x000fc80000410000 */
[----:B------:R-:W-:Y:S02]  /*35f0*/  @P4 FADD.FTZ R105, R105, R104 ;  /* 0x0000006869694221 */ /* 0x000fe40000010000 */
.L_x_961:
[----:B------:R-:W-:Y:S05]  /*3600*/  BSYNC B0 ;  /* 0x0000000000007941 */ /* 0x000fea0003800000 */
.L_x_959:
        /* <DEDUP_REMOVED lines=15> */
.L_x_963:
[----:B------:R-:W-:Y:S05]  /*3700*/  BSYNC B0 ;  /* 0x0000000000007941 */ /* 0x000fea0003800000 */
.L_x_962:
[----:B------:R-:W-:Y:S01]  /*3710*/  BSSY B0, `(.L_x_964) ;  /* 0x000000e000007945 */ /* 0x000fe20003800000 */
[----:B------:R-:W-:Y:S01]  /*3720*/  @P0 PRMT R101, R101, 0x5410, R104 ;  /* 0x0000541065650816 */ /* 0x000fe20000000068 */
[----:B------:R-:W-:Y:S05]  /*3730*/  @P2 BRA `(.L_x_965) ;  /* 0x0000004000002947 */ /* 0x000fea0003800000 */
[----:B------:R-:W-:Y:S01]  /*3740*/  HFMA2.MMA R105, -RZ, RZ, 0, 0 ;  /* 0x00000000ff697435 */ /* 0x000fe200000001ff */
[----:B------:R-:W-:Y:S05]  /*3750*/  @!P4 BRA `(.L_x_966) ;  /* 0x000000900000c947 */ /* 0x000fea0003800000 */
[----:B------:R-:W-:Y:S01]  /*3760*/  PRMT R105, RZ, 0x5410, R86 ;  /* 0x00005410ff697816 */ /* 0x000fe20000000056 */
[----:B------:R-:W-:Y:S05]  /*3770*/  BRA `(.L_x_966) ;  /* 0x0000007000007947 */ /* 0x000fea0003800000 */
.L_x_965:
[----:B------:R-:W-:Y:S02]  /*3780*/  ISETP.NE.AND P5, PT, R196, RZ, PT ;  /* 0x000000ffc400720c */ /* 0x000fe40003fa5270 */
[----:B------:R-:W-:Y:S02]  /*3790*/  @P4 PRMT R104, RZ, 0x5410, R86 ;  /* 0x00005410ff684816 */ /* 0x000fe40000000056 */
[----:B------:R-:W-:-:S05]  /*37a0*/  FSEL R105, R108, RZ, !P5 ;  /* 0x000000ff6c697208 */ /* 0x000fca0006800000 */
[----:B------:R-:W-:-:S04]  /*37b0*/  FFMA.FTZ R105, R187, R110, R105 ;  /* 0x0000006ebb697223 */ /* 0x000fc80000010069 */
[----:B------:R-:W-:-:S04]  /*37c0*/  FADD.FTZ R105, R200, -R105 ;  /* 0x80000069c8697221 */ /* 0x000fc80000010000 */
[----:B------:R-:W-:-:S04]  /*37d0*/  FMUL.FTZ R105, R172, R105 ;  /* 0x00000069ac697220 */ /* 0x000fc80000410000 */
[----:B------:R-:W-:Y:S02]  /*37e0*/  @P4 FADD.FTZ R105, R105, R104 ;  /* 0x0000006869694221 */ /* 0x000fe40000010000 */
.L_x_966:
[----:B------:R-:W-:Y:S05]  /*37f0*/  BSYNC B0 ;  /* 0x0000000000007941 */ /* 0x000fea0003800000 */
.L_x_964:
        /* <DEDUP_REMOVED lines=15> */
.L_x_968:
[----:B------:R-:W-:Y:S05]  /*38f0*/  BSYNC B0 ;  /* 0x0000000000007941 */ /* 0x000fea0003800000 */
.L_x_967:
[----:B------:R-:W-:Y:S01]  /*3900*/  BSSY B0, `(.L_x_969) ;  /* 0x000000e000007945 */ /* 0x000fe20003800000 */
[----:B------:R-:W-:Y:S01]  /*3910*/  @P0 PRMT R102, R104, 0x7610, R102 ;  /* 0x0000761068660816 */ /* 0x000fe20000000066 */
[----:B------:R-:W-:Y:S05]  /*3920*/  @P2 BRA `(.L_x_970) ;  /* 0x0000004000002947 */ /* 0x000fea0003800000 */
[----:B------:R-:W-:Y:S01]  /*3930*/  HFMA2.MMA R105, -RZ, RZ, 0, 0 ;  /* 0x00000000ff697435 */ /* 0x000fe200000001ff */
[----:B------:R-:W-:Y:S05]  /*3940*/  @!P4 BRA `(.L_x_971) ;  /* 0x000000900000c947 */ /* 0x000fea0003800000 */
[----:B------:R-:W-:Y:S01]  /*3950*/  PRMT R105, RZ, 0x7610, R86 ;  /* 0x00007610ff697816 */ /* 0x000fe20000000056 */
[----:B------:R-:W-:Y:S05]  /*3960*/  BRA `(.L_x_971) ;  /* 0x0000007000007947 */ /* 0x000fea0003800000 */
.L_x_970:
[----:B------:R-:W-:-:S04]  /*3970*/  ISETP.NE.AND P5, PT, R196, RZ, PT ;  /* 0x000000ffc400720c */ /* 0x000fc80003fa5270 */
[----:B------:R-:W-:-:S05]  /*3980*/  FSEL R105, R108, RZ, !P5 ;  /* 0x000000ff6c697208 */ /* 0x000fca0006800000 */
[----:B------:R-:W-:-:S04]  /*3990*/  FFMA.FTZ R104, R184, R110, R105 ;  /* 0x0000006eb8687223 */ /* 0x000fc80000010069 */
[----:B------:R-:W-:Y:S01]  /*39a0*/  FADD.FTZ R105, R201, -R104 ;  /* 0x80000068c9697221 */ /* 0x000fe20000010000 */
[----:B------:R-:W-:-:S03]  /*39b0*/  @P4 PRMT R104, RZ, 0x7610, R86 ;  /* 0x00007610ff684816 */ /* 0x000fc60000000056 */
[----:B------:R-:W-:-:S04]  /*39c0*/  FMUL.FTZ R105, R172, R105 ;  /* 0x00000069ac697220 */ /* 0x000fc80000410000 */
[----:B------:R-:W-:Y:S02]  /*39d0*/  @P4 FADD.FTZ R105, R105, R104 ;  /* 0x0000006869694221 */ /* 0x000fe40000010000 */
.L_x_971:
[----:B------:R-:W-:Y:S05]  /*39e0*/  BSYNC B0 ;  /* 0x0000000000007941 */ /* 0x000fea0003800000 */
.L_x_969:
        /* <DEDUP_REMOVED lines=15> */
.L_x_973:
[----:B------:R-:W-:Y:S05]  /*3ae0*/  BSYNC B0 ;  /* 0x0000000000007941 */ /* 0x000fea0003800000 */
.L_x_972:
[----:B------:R-:W-:Y:S01]  /*3af0*/  BSSY B0, `(.L_x_974) ;  /* 0x000000e000007945 */ /* 0x000fe20003800000 */
[----:B------:R-:W-:Y:S01]  /*3b00*/  @P0 PRMT R102, R102, 0x5410, R104 ;  /* 0x0000541066660816 */ /* 0x000fe20000000068 */
[----:B------:R-:W-:Y:S05]  /*3b10*/  @P2 BRA `(.L_x_975) ;  /* 0x0000004000002947 */ /* 0x000fea0003800000 */
[----:B------:R-:W-:Y:S01]  /*3b20*/  HFMA2.MMA R105, -RZ, RZ, 0, 0 ;  /* 0x00000000ff697435 */ /* 0x000fe200000001ff */
[----:B------:R-:W-:Y:S05]  /*3b30*/  @!P4 BRA `(.L_x_976) ;  /* 0x000000900000c947 */ /* 0x000fea0003800000 */
[----:B------:R-:W-:Y:S01]  /*3b40*/  PRMT R105, RZ, 0x5410, R87 ;  /* 0x00005410ff697816 */ /* 0x000fe20000000057 */
[----:B------:R-:W-:Y:S05]  /*3b50*/  BRA `(.L_x_976) ;  /* 0x0000007000007947 */ /* 0x000fea0003800000 */
.L_x_975:
[----:B------:R-:W-:Y:S02]  /*3b60*/  ISETP.NE.AND P5, PT, R196, RZ, PT ;  /* 0x000000ffc400720c */ /* 0x000fe40003fa5270 */
[----:B------:R-:W-:Y:S02]  /*3b70*/  @P4 PRMT R104, RZ, 0x5410, R87 ;  /* 0x00005410ff684816 */ /* 0x000fe40000000057 */
[----:B------:R-:W-:-:S05]  /*3b80*/  FSEL R105, R108, RZ, !P5 ;  /* 0x000000ff6c697208 */ /* 0x000fca0006800000 */
[----:B------:R-:W-:-:S04]  /*3b90*/  FFMA.FTZ R105, R185, R110, R105 ;  /* 0x0000006eb9697223 */ /* 0x000fc80000010069 */
[----:B------:R-:W-:-:S04]  /*3ba0*/  FADD.FTZ R105, R202, -R105 ;  /* 0x80000069ca697221 */ /* 0x000fc80000010000 */
[----:B------:R-:W-:-:S04]  /*3bb0*/  FMUL.FTZ R105, R172, R105 ;  /* 0x00000069ac697220 */ /* 0x000fc80000410000 */
[----:B------:R-:W-:Y:S02]  /*3bc0*/  @P4 FADD.FTZ R105, R105, R104 ;  /* 0x0000006869694221 */ /* 0x000fe40000010000 */
.L_x_976:
[----:B------:R-:W-:Y:S05]  /*3bd0*/  BSYNC B0 ;  /* 0x0000000000007941 */ /* 0x000fea0003800000 */
.L_x_974:
        /* <DEDUP_REMOVED lines=15> */
.L_x_978:
[----:B------:R-:W-:Y:S05]  /*3cd0*/  BSYNC B0 ;  /* 0x0000000000007941 */ /* 0x000fea0003800000 */
.L_x_977:
[----:B------:R-:W-:Y:S01]  /*3ce0*/  BSSY B0, `(.L_x_979) ;  /* 0x000000e000007945 */ /* 0x000fe20003800000 */
[----:B------:R-:W-:Y:S01]  /*3cf0*/  @P0 PRMT R103, R104, 0x7610, R103 ;  /* 0x0000761068670816 */ /* 0x000fe20000000067 */
[----:B------:R-:W-:Y:S05]  /*3d00*/  @P2 BRA `(.L_x_980) ;  /* 0x0000004000002947 */ /* 0x000fea0003800000 */
[----:B------:R-:W-:Y:S01]  /*3d10*/  HFMA2.MMA R109, -RZ, RZ, 0, 0 ;  /* 0x00000000ff6d7435 */ /* 0x000fe200000001ff */
[----:B------:R-:W-:Y:S05]  /*3d20*/  @!P4 BRA `(.L_x_981) ;  /* 0x000000900000c947 */ /* 0x000fea0003800000 */
[----:B------:R-:W-:Y:S01]  /*3d30*/  PRMT R109, RZ, 0x7610, R87 ;  /* 0x00007610ff6d7816 */ /* 0x000fe20000000057 */
[----:B------:R-:W-:Y:S05]  /*3d40*/  BRA `(.L_x_981) ;  /* 0x0000007000007947 */ /* 0x000fea0003800000 */
.L_x_980:
[----:B------:R-:W-:-:S04]  /*3d50*/  ISETP.NE.AND P5, PT, R196, RZ, PT ;  /* 0x000000ffc400720c */ /* 0x000fc80003fa5270 */
[----:B------:R-:W-:-:S05]  /*3d60*/  FSEL R105, R108, RZ, !P5 ;  /* 0x000000ff6c697208 */ /* 0x000fca0006800000 */
[----:B------:R-:W-:-:S04]  /*3d70*/  FFMA.FTZ R104, R182, R110, R105 ;  /* 0x0000006eb6687223 */ /* 0x000fc80000010069 */
[----:B------:R-:W-:Y:S01]  /*3d80*/  FADD.FTZ R105, R205, -R104 ;  /* 0x80000068cd697221 */ /* 0x000fe20000010000 */
[----:B------:R-:W-:-:S03]  /*3d90*/  @P4 PRMT R104, RZ, 0x7610, R87 ;  /* 0x00007610ff684816 */ /* 0x000fc60000000057 */
[----:B------:R-:W-:-:S04]  /*3da0*/  FMUL.FTZ R109, R172, R105 ;  /* 0x00000069ac6d7220 */ /* 0x000fc80000410000 */
[----:B------:R-:W-:Y:S02]  /*3db0*/  @P4 FADD.FTZ R109, R109, R104 ;  /* 0x000000686d6d4221 */ /* 0x000fe40000010000 */
.L_x_981:
[----:B------:R-:W-:Y:S05]  /*3dc0*/  BSYNC B0 ;  /* 0x0000000000007941 */ /* 0x000fea0003800000 */
.L_x_979:
[----:B------:R-:W-:Y:S01]  /*3dd0*/  @P0 MOV R105, 0x10 ;  /* 0x0000001000690802 */ /* 0x000fe20000000f00 */
[----:B------:R-:W-:Y:S01]  /*3de0*/  @P3 IMAD.MOV.U32 R107, RZ, RZ, 0x10 ;  /* 0x00000010ff6b3424 */ /* 0x000fe200078e00ff */
[----:B------:R-:W-:Y:S01]  /*3df0*/  @P3 IADD3 R106, R132, 0x80, RZ ;  /* 0x00000080846a3810 */ /* 0x000fe20007ffe0ff */
[----:B------:R-:W-:Y:S01]  /*3e00*/  BSSY B0, `(.L_x_982) ;  /* 0x0000012000007945 */ /* 0x000fe20003800000 */
[----:B------:R-:W-:Y:S01]  /*3e10*/  @P0 F2FP.BF16.PACK_AB R111, RZ, R109 ;  /* 0x0000006dff6f023e */ /* 0x000fe200000010ff */
[----:B------:R-:W-:-:S03]  /*3e20*/  @P0 IMAD.WIDE.U32 R104, R174, R105, c[0x0][0x258] ;  /* 0x00009600ae680625 */ /* 0x000fc600078e0069 */
[----:B------:R-:W-:Y:S01]  /*3e30*/  @P0 PRMT R103, R103, 0x5410, R111 ;  /* 0x0000541067670816 */ /* 0x000fe2000000006f */
        /* <DEDUP_REMOVED lines=14> */
.L_x_983:
[----:B------:R-:W-:Y:S05]  /*3f20*/  BSYNC B0 ;  /* 0x0000000000007941 */ /* 0x000fea0003800000 */
.L_x_982:
[----:B------:R0:W-:Y:S01]  /*3f30*/  @P0 STG.E.128 [R104.64], R100 ;  /* 0x0000006468000986 */ /* 0x0001e2000c101d04 */
[----:B------:R-:W-:Y:S01]  /*3f40*/  BSSY B0, `(.L_x_984) ;  /* 0x0000007000007945 */ /* 0x000fe20003800000 */
[----:B------:R-:W-:Y:S02]  /*3f50*/  IADD3 R132, R132, 0x100, RZ ;  /* 0x0000010084847810 */ /* 0x000fe40007ffe0ff */
[----:B------:R0:W-:Y:S01]  /*3f60*/  @P3 STG.E.128 [R106.64], R96 ;  /* 0x000000606a003986 */ /* 0x0001e2000c101d04 */
[----:B------:R-:W-:Y:S05]  /*3f70*/  @!P3 BRA `(.L_x_985) ;  /* 0x000000300000b947 */ /* 0x000fea0003800000 */
[----:B-----5:R-:W-:-:S04]  /*3f80*/  IMAD.MOV.U32 R93, RZ, RZ, 0x10 ;  /* 0x00000010ff5d7424 */ /* 0x020fc800078e00ff */
[----:B------:R-:W-:-:S06]  /*3f90*/  IMAD.WIDE.U32 R92, R132, R93, c[0x0][0x170] ;  /* 0x00005c00845c7625 */ /* 0x000fcc00078e005d */
[----:B------:R-:W5:Y:S02]  /*3fa0*/  LDG.E.128 R92, [R92.64] ;  /* 0x000000045c5c7981 */ /* 0x000f64000c1e1d00 */
.L_x_985:
[----:B------:R-:W-:Y:S05]  /*3fb0*/  BSYNC B0 ;  /* 0x0000000000007941 */ /* 0x000fea0003800000 */
.L_x_984:
[----:B------:R-:W-:Y:S01]  /*3fc0*/  BSSY B0, `(.L_x_986) ;  /* 0x000000d000007945 */ /* 0x000fe20003800000 */
[----:B------:R-:W-:Y:S05]  /*3fd0*/  @P2 BRA `(.L_x_987) ;  /* 0x0000004000002947 */ /* 0x000fea0003800000 */
[----:B0-----:R-:W-:Y:S01]  /*3fe0*/  HFMA2.MMA R105, -RZ, RZ, 0, 0 ;  /* 0x00000000ff697435 */ /* 0x001fe200000001ff */
[----:B------:R-:W-:Y:S05]  /*3ff0*/  @!P4 BRA `(.L_x_988) ;  /* 0x000000900000c947 */ /* 0x000fea0003800000 */
[----:B------:R-:W-:Y:S01]  /*4000*/  PRMT R105, RZ, 0x5410, R88 ;  /* 0x00005410ff697816 */ /* 0x000fe20000000058 */
[----:B------:R-:W-:Y:S05]  /*4010*/  BRA `(.L_x_988) ;  /* 0x0000007000007947 */ /* 0x000fea0003800000 */
.L_x_987:
[----:B------:R-:W-:Y:S02]  /*4020*/  ISETP.NE.AND P5, PT, R196, RZ, PT ;  /* 0x000000ffc400720c */ /* 0x000fe40003fa5270 */
[----:B0-----:R-:W-:Y:S02]  /*4030*/  @P4 PRMT R104, RZ, 0x5410, R88 ;  /* 0x00005410ff684816 */ /* 0x001fe40000000058 */
[----:B------:R-:W-:-:S05]  /*4040*/  FSEL R105, R108, RZ, !P5 ;  /* 0x000000ff6c697208 */ /* 0x000fca0006800000 */
[----:B------:R-:W-:-:S04]  /*4050*/  FFMA.FTZ R105, R183, R110, R105 ;  /* 0x0000006eb7697223 */ /* 0x000fc80000010069 */
[----:B------:R-:W-:-:S04]  /*4060*/  FADD.FTZ R105, R204, -R105 ;  /* 0x80000069cc697221 */ /* 0x000fc80000010000 */
[----:B------:R-:W-:-:S04]  /*4070*/  FMUL.FTZ R105, R172, R105 ;  /* 0x00000069ac697220 */ /* 0x000fc80000410000 */
[----:B------:R-:W-:Y:S02]  /*4080*/  @P4 FADD.FTZ R105, R105, R104 ;  /* 0x0000006869694221 */ /* 0x000fe40000010000 */
.L_x_988:
[----:B------:R-:W-:Y:S05]  /*4090*/  BSYNC B0 ;  /* 0x0000000000007941 */ /* 0x000fea0003800000 */
.L_x_986:
        /* <DEDUP_REMOVED lines=15> */
.L_x_990:
[----:B------:R-:W-:Y:S05]  /*4190*/  BSYNC B0 ;  /* 0x0000000000007941 */ /* 0x000fea0003800000 */
.L_x_989:
[----:B------:R-:W-:Y:S01]  /*41a0*/  BSSY B0, `(.L_x_991) ;  /* 0x000000e000007945 */ /* 0x000fe20003800000 */
[----:B------:R-:W-:Y:S01]  /*41b0*/  @P0 PRMT R100, R104, 0x7610, R100 ;  /* 0x0000761068640816 */ /* 0x000fe20000000064 */
[----:B------:R-:W-:Y:S05]  /*41c0*/  @P2 BRA `(.L_x_992) ;  /* 0x0000004000002947 */ /* 0x000fea0003800000 */
[----:B------:R-:W-:Y:S01]  /*41d0*/  HFMA2.MMA R105, -RZ, RZ, 0, 0 ;  /* 0x00000000ff697435 */ /* 0x000fe200000001ff */
[----:B------:R-:W-:Y:S05]  /*41e0*/  @!P4 BRA `(.L_x_993) ;  /* 0x000000900000c947 */ /* 0x000fea0003800000 */
[----:B------:R-:W-:Y:S01]  /*41f0*/  PRMT R105, RZ, 0x7610, R88 ;  /* 0x00007610ff697816 */ /* 0x000fe20000000058 */
[----:B------:R-:W-:Y:S05]  /*4200*/  BRA `(.L_x_993) ;  /* 0x0000007000007947 */ /* 0x000fea0003800000 */
.L_x_992:
[----:B------:R-:W-:-:S04]  /*4210*/  ISETP.NE.AND P5, PT, R196, RZ, PT ;  /* 0x000000ffc400720c */ /* 0x000fc80003fa5270 */
[----:B------:R-:W-:-:S05]  /*4220*/  FSEL R105, R108, RZ, !P5 ;  /* 0x000000ff6c697208 */ /* 0x000fca0006800000 */
[----:B------:R-:W-:-:S04]  /*4230*/  FFMA.FTZ R104, R180, R110, R105 ;  /* 0x0000006eb4687223 */ /* 0x000fc80000010069 */
[----:B------:R-:W-:Y:S01]  /*4240*/  FADD.FTZ R105, R203, -R104 ;  /* 0x80000068cb697221 */ /* 0x000fe20000010000 */
[----:B------:R-:W-:-:S03]  /*4250*/  @P4 PRMT R104, RZ, 0x7610, R88 ;  /* 0x00007610ff684816 */ /* 0x000fc60000000058 */
[----:B------:R-:W-:-:S04]  /*4260*/  FMUL.FTZ R105, R172, R105 ;  /* 0x00000069ac697220 */ /* 0x000fc80000410000 */
[----:B------:R-:W-:Y:S02]  /*4270*/  @P4 FADD.FTZ R105, R105, R104 ;  /* 0x0000006869694221 */ /* 0x000fe40000010000 */
.L_x_993:
[----:B------:R-:W-:Y:S05]  /*4280*/  BSYNC B0 ;  /* 0x0000000000007941 */ /* 0x000fea0003800000 */
.L_x_991:
        /* <DEDUP_REMOVED lines=15> */
.L_x_995:
[----:B------:R-:W-:Y:S05]  /*4380*/  BSYNC B0 ;  /* 0x0000000000007941 */ /* 0x000fea0003800000 */
.L_x_994:
[----:B------:R-:W-:Y:S01]  /*4390*/  BSSY B0, `(.L_x_996) ;  /* 0x000000e000007945 */ /* 0x000fe20003800000 */
[----:B------:R-:W-:Y:S01]  /*43a0*/  @P0 PRMT R100, R100, 0x5410, R104 ;  /* 0x0000541064640816 */ /* 0x000fe20000000068 */
[----:B------:R-:W-:Y:S05]  /*43b0*/  @P2 BRA `(.L_x_997) ;  /* 0x0000004000002947 */ /* 0x000fea0003800000 */
[----:B------:R-:W-:Y:S01]  /*43c0*/  HFMA2.MMA R105, -RZ, RZ, 0, 0 ;  /* 0x00000000ff697435 */ /* 0x000fe200000001ff */
[----:B------:R-:W-:Y:S05]  /*43d0*/  @!P4 BRA `(.L_x_998) ;  /* 0x000000900000c947 */ /* 0x000fea0003800000 */
[----:B------:R-:W-:Y:S01]  /*43e0*/  PRMT R105, RZ, 0x5410, R89 ;  /* 0x00005410ff697816 */ /* 0x000fe20000000059 */
[----:B------:R-:W-:Y:S05]  /*43f0*/  BRA `(.L_x_998) ;  /* 0x0000007000007947 */ /* 0x000fea0003800000 */
.L_x_997:
[----:B------:R-:W-:Y:S02]  /*4400*/  ISETP.NE.AND P5, PT, R196, RZ, PT ;  /* 0x000000ffc400720c */ /* 0x000fe40003fa5270 */
[----:B------:R-:W-:Y:S02]  /*4410*/  @P4 PRMT R104, RZ, 0x5410, R89 ;  /* 0x00005410ff684816 */ /* 0x000fe40000000059 */
[----:B------:R-:W-:-:S05]  /*4420*/  FSEL R105, R108, RZ, !P5 ;  /* 0x000000ff6c697208 */ /* 0x000fca0006800000 */
[----:B------:R-:W-:-:S04]  /*4430*/  FFMA.FTZ R105, R181, R110, R105 ;  /* 0x0000006eb5697223 */ /* 0x000fc80000010069 */
[----:B------:R-:W-:-:S04]  /*4440*/  FADD.FTZ R105, R206, -R105 ;  /* 0x80000069ce697221 */ /* 0x000fc80000010000 */
[----:B------:R-:W-:-:S04]  /*4450*/  FMUL.FTZ R105, R172, R105 ;  /* 0x00000069ac697220 */ /* 0x000fc80000410000 */
[----:B------:R-:W-:Y:S02]  /*4460*/  @P4 FADD.FTZ R105, R105, R104 ;  /* 0x0000006869694221 */ /* 0x000fe40000010000 */
.L_x_998:
[----:B------:R-:W-:Y:S05]  /*4470*/  BSYNC B0 ;  /* 0x0000000000007941 */ /* 0x000fea0003800000 */
.L_x_996:
        /* <DEDUP_REMOVED lines=15> */
.L_x_1000:
[----:B------:R-:W-:Y:S05]  /*4570*/  BSYNC B0 ;  /* 0x0000000000007941 */ /* 0x000fea0003800000 */
.L_x_999:
[----:B------:R-:W-:Y:S01]  /*4580*/  BSSY B0, `(.L_x_1001) ;  /* 0x000000e000007945 */ /* 0x000fe20003800000 */
[----:B------:R-:W-:Y:S01]  /*4590*/  @P0 PRMT R101, R104, 0x7610, R101 ;  /* 0x0000761068650816 */ /* 0x000fe20000000065 */
[----:B------:R-:W-:Y:S05]  /*45a0*/  @P2 BRA `(.L_x_1002) ;  /* 0x0000004000002947 */ /* 0x000fea0003800000 */
[----:B------:R-:W-:Y:S01]  /*45b0*/  HFMA2.MMA R105, -RZ, RZ, 0, 0 ;  /* 0x00000000ff697435 */ /* 0x000fe200000001ff */
[----:B------:R-:W-:Y:S05]  /*45c0*/  @!P4 BRA `(.L_x_1003) ;  /* 0x000000900000c947 */ /* 0x000fea0003800000 */
[----:B------:R-:W-:Y:S01]  /*45d0*/  PRMT R105, RZ, 0x7610, R89 ;  /* 0x00007610ff697816 */ /* 0x000fe20000000059 */
[----:B------:R-:W-:Y:S05]  /*45e0*/  BRA `(.L_x_1003) ;  /* 0x0000007000007947 */ /* 0x000fea0003800000 */
.L_x_1002:
[----:B------:R-:W-:-:S04]  /*45f0*/  ISETP.NE.AND P5, PT, R196, RZ, PT ;  /* 0x000000ffc400720c */ /* 0x000fc80003fa5270 */
[----:B------:R-:W-:-:S05]  /*4600*/  FSEL R105, R108, RZ, !P5 ;  /* 0x000000ff6c697208 */ /* 0x000fca0006800000 */
[----:B------:R-:W-:-:S04]  /*4610*/  FFMA.FTZ R104, R178, R110, R105 ;  /* 0x0000006eb2687223 */ /* 0x000fc80000010069 */
[----:B------:R-:W-:Y:S01]  /*4620*/  FADD.FTZ R105, R209, -R104 ;  /* 0x80000068d1697221 */ /* 0x000fe20000010000 */
[----:B------:R-:W-:-:S03]  /*4630*/  @P4 PRMT R104, RZ, 0x7610, R89 ;  /* 0x00007610ff684816 */ /* 0x000fc60000000059 */
[----:B------:R-:W-:-:S04]  /*4640*/  FMUL.FTZ R105, R172, R105 ;  /* 0x00000069ac697220 */ /* 0x000fc80000410000 */
[----:B------:R-:W-:Y:S02]  /*4650*/  @P4 FADD.FTZ R105, R105, R104 ;  /* 0x0000006869694221 */ /* 0x000fe40000010000 */
.L_x_1003:
[----:B------:R-:W-:Y:S05]  /*4660*/  BSYNC B0 ;  /* 0x0000000000007941 */ /* 0x000fea0003800000 */
.L_x_1001:
        /* <DEDUP_REMOVED lines=15> */
.L_x_1005:
[----:B------:R-:W-:Y:S05]  /*4760*/  BSYNC B0 ;  /* 0x0000000000007941 */ /* 0x000fea0003800000 */
.L_x_1004:
[----:B------:R-:W-:Y:S01]  /*4770*/  BSSY B0, `(.L_x_1006) ;  /* 0x000000e000007945 */ /* 0x000fe20003800000 */
[----:B------:R-:W-:Y:S01]  /*4780*/  @P0 PRMT R101, R101, 0x5410, R104 ;  /* 0x0000541065650816 */ /* 0x000fe20000000068 */
[----:B------:R-:W-:Y:S05]  /*4790*/  @P2 BRA `(.L_x_1007) ;  /* 0x0000004000002947 */ /* 0x000fea0003800000 */
[----:B------:R-:W-:Y:S01]  /*47a0*/  HFMA2.MMA R105, -RZ, RZ, 0, 0 ;  /* 0x00000000ff697435 */ /* 0x000fe200000001ff */
[----:B------:R-:W-:Y:S05]  /*47b0*/  @!P4 BRA `(.L_x_1008) ;  /* 0x000000900000c947 */ /* 0x000fea0003800000 */
[----:B------:R-:W-:Y:S01]  /*47c0*/  PRMT R105, RZ, 0x5410, R90 ;  /* 0x00005410ff697816 */ /* 0x000fe2000000005a */
[----:B------:R-:W-:Y:S05]  /*47d0*/  BRA `(.L_x_1008) ;  /* 0x0000007000007947 */ /* 0x000fea0003800000 */
.L_x_1007:
[----:B------:R-:W-:Y:S02]  /*47e0*/  ISETP.NE.AND P5, PT, R196, RZ, PT ;  /* 0x000000ffc400720c */ /* 0x000fe40003fa5270 */
[----:B------:R-:W-:Y:S02]  /*47f0*/  @P4 PRMT R104, RZ, 0x5410, R90 ;  /* 0x00005410ff684816 */ /* 0x000fe4000000005a */
[----:B------:R-:W-:-:S05]  /*4800*/  FSEL R105, R108, RZ, !P5 ;  /* 0x000000ff6c697208 */ /* 0x000fca0006800000 */
[----:B------:R-:W-:-:S04]  /*4810*/  FFMA.FTZ R105, R179, R110, R105 ;  /* 0x0000006eb3697223 */ /* 0x000fc80000010069 */
[----:B------:R-:W-:-:S04]  /*4820*/  FADD.FTZ R105, R208, -R105 ;  /* 0x80000069d0697221 */ /* 0x000fc80000010000 */
[----:B------:R-:W-:-:S04]  /*4830*/  FMUL.FTZ R105, R172, R105 ;  /* 0x00000069ac697220 */ /* 0x000fc80000410000 */
[----:B------:R-:W-:Y:S02]  /*4840*/  @P4 FADD.FTZ R105, R105, R104 ;  /* 0x0000006869694221 */ /* 0x000fe40000010000 */
.L_x_1008:
[----:B------:R-:W-:Y:S05]  /*4850*/  BSYNC B0 ;  /* 0x0000000000007941 */ /* 0x000fea0003800000 */
.L_x_1006:
        /* <DEDUP_REMOVED lines=15> */
.L_x_1010:
[----:B------:R-:W-:Y:S05]  /*4950*/  BSYNC B0 ;  /* 0x0000000000007941 */ /* 0x000fea0003800000 */
.L_x_1009:
[----:B------:R-:W-:Y:S01]  /*4960*/  BSSY B0, `(.L_x_1011) ;  /* 0x000000e000007945 */ /* 0x000fe20003800000 */
[----:B------:R-:W-:Y:S01]  /*4970*/  @P0 PRMT R102, R104, 0x7610, R102 ;  /* 0x0000761068660816 */ /* 0x000fe20000000066 */
[----:B------:R-:W-:Y:S05]  /*4980*/  @P2 BRA `(.L_x_1012) ;  /* 0x0000004000002947 */ /* 0x000fea0003800000 */
[----:B------:R-:W-:Y:S01]  /*4990*/  HFMA2.MMA R105, -RZ, RZ, 0, 0 ;  /* 0x00000000ff697435 */ /* 0x000fe200000001ff */
[----:B------:R-:W-:Y:S05]  /*49a0*/  @!P4 BRA `(.L_x_1013) ;  /* 0x000000900000c947 */ /* 0x000fea0003800000 */
[----:B------:R-:W-:Y:S01]  /*49b0*/  PRMT R105, RZ, 0x7610, R90 ;  /* 0x00007610ff697816 */ /* 0x000fe2000000005a */
[----:B------:R-:W-:Y:S05]  /*49c0*/  BRA `(.L_x_1013) ;  /* 0x0000007000007947 */ /* 0x000fea0003800000 */
.L_x_1012:
[----:B------:R-:W-:-:S04]  /*49d0*/  ISETP.NE.AND P5, PT, R196, RZ, PT ;  /* 0x000000ffc400720c */ /* 0x000fc80003fa5270 */
[----:B------:R-:W-:-:S05]  /*49e0*/  FSEL R105, R108, RZ, !P5 ;  /* 0x000000ff6c697208 */ /* 0x000fca0006800000 */
[----:B------:R-:W-:-:S04]  /*49f0*/  FFMA.FTZ R104, R176, R110, R105 ;  /* 0x0000006eb0687223 */ /* 0x000fc80000010069 */
[----:B------:R-:W-:Y:S01]  /*4a00*/  FADD.FTZ R105, R211, -R104 ;  /* 0x80000068d3697221 */ /* 0x000fe20000010000 */
[----:B------:R-:W-:-:S03]  /*4a10*/  @P4 PRMT R104, RZ, 0x7610, R90 ;  /* 0x00007610ff684816 */ /* 0x000fc6000000005a */
[----:B------:R-:W-:-:S04]  /*4a20*/  FMUL.FTZ R105, R172, R105 ;  /* 0x00000069ac697220 */ /* 0x000fc80000410000 */
[----:B------:R-:W-:Y:S02]  /*4a30*/  @P4 FADD.FTZ R105, R105, R104 ;  /* 0x0000006869694221 */ /* 0x000fe40000010000 */
.L_x_1013:
[----:B------:R-:W-:Y:S05]  /*4a40*/  BSYNC B0 ;  /* 0x0000000000007941 */ /* 0x000fea0003800000 */
.L_x_1011:
        /* <DEDUP_REMOVED lines=15> */
.L_x_1015:
[----:B------:R-:W-:Y:S05]  /*4b40*/  BSYNC B0 ;  /* 0x0000000000007941 */ /* 0x000fea0003800000 */
.L_x_1014:
[----:B------:R-:W-:Y:S01]  /*4b50*/  BSSY B0, `(.L_x_1016) ;  /* 0x000000e000007945 */ /* 0x000fe20003800000 */
[----:B------:R-:W-:Y:S01]  /*4b60*/  @P0 PRMT R102, R102, 0x5410, R104 ;  /* 0x0000541066660816 */ /* 0x000fe20000000068 */
[----:B------:R-:W-:Y:S05]  /*4b70*/  @P2 BRA `(.L_x_1017) ;  /* 0x0000004000002947 */ /* 0x000fea0003800000 */
[----:B------:R-:W-:Y:S01]  /*4b80*/  HFMA2.MMA R105, -RZ, RZ, 0, 0 ;  /* 0x00000000ff697435 */ /* 0x000fe200000001ff */
[----:B------:R-:W-:Y:S05]  /*4b90*/  @!P4 BRA `(.L_x_1018) ;  /* 0x000000900000c947 */ /* 0x000fea0003800000 */
[----:B------:R-:W-:Y:S01]  /*4ba0*/  PRMT R105, RZ, 0x5410, R91 ;  /* 0x00005410ff697816 */ /* 0x000fe2000000005b */
[----:B------:R-:W-:Y:S05]  /*4bb0*/  BRA `(.L_x_1018) ;  /* 0x0000007000007947 */ /* 0x000fea0003800000 */
.L_x_1017:
[----:B------:R-:W-:Y:S02]  /*4bc0*/  ISETP.NE.AND P5, PT, R196, RZ, PT ;  /* 0x000000ffc400720c */ /* 0x000fe40003fa5270 */
[----:B------:R-:W-:Y:S02]  /*4bd0*/  @P4 PRMT R104, RZ, 0x5410, R91 ;  /* 0x00005410ff684816 */ /* 0x000fe4000000005b */
[----:B------:R-:W-:-:S05]  /*4be0*/  FSEL R105, R108, RZ, !P5 ;  /* 0x000000ff6c697208 */ /* 0x000fca0006800000 */
[----:B------:R-:W-:-:S04]  /*4bf0*/  FFMA.FTZ R105, R177, R110, R105 ;  /* 0x0000006eb1697223 */ /* 0x000fc80000010069 */
[----:B------:R-:W-:-:S04]  /*4c00*/  FADD.FTZ R105, R210, -R105 ;  /* 0x80000069d2697221 */ /* 0x000fc80000010000 */
[----:B------:R-:W-:-:S04]  /*4c10*/  FMUL.FTZ R105, R172, R105 ;  /* 0x00000069ac697220 */ /* 0x000fc80000410000 */
[----:B------:R-:W-:Y:S02]  /*4c20*/  @P4 FADD.FTZ R105, R105, R104 ;  /* 0x0000006869694221 */ /* 0x000fe40000010000 */
.L_x_1018:
[----:B------:R-:W-:Y:S05]  /*4c30*/  BSYNC B0 ;  /* 0x0000000000007941 */ /* 0x000fea0003800000 */
.L_x_1016:
        /* <DEDUP_REMOVED lines=15> */
.L_x_1020:
[----:B------:R-:W-:Y:S05]  /*4d30*/  BSYNC B0 ;  /* 0x0000000000007941 */ /* 0x000fea0003800000 */
.L_x_1019:
[----:B------:R-:W-:Y:S01]  /*4d40*/  BSSY B0, `(.L_x_1021) ;  /* 0x000000e000007945 */ /* 0x000fe20003800000 */
[----:B------:R-:W-:Y:S01]  /*4d50*/  @P0 PRMT R103, R104, 0x7610, R103 ;  /* 0x0000761068670816 */ /* 0x000fe20000000067 */
[----:B------:R-:W-:Y:S05]  /*4d60*/  @P2 BRA `(.L_x_1022) ;  /* 0x0000004000002947 */ /* 0x000fea0003800000 */
[----:B------:R-:W-:Y:S01]  /*4d70*/  HFMA2.MMA R105, -RZ, RZ, 0, 0 ;  /* 0x00000000ff697435 */ /* 0x000fe200000001ff */
[----:B------:R-:W-:Y:S05]  /*4d80*/  @!P4 BRA `(.L_x_1023) ;  /* 0x000000900000c947 */ /* 0x000fea0003800000 */
[----:B------:R-:W-:Y:S01]  /*4d90*/  PRMT R105, RZ, 0x7610, R91 ;  /* 0x00007610ff697816 */ /* 0x000fe2000000005b */
[----:B------:R-:W-:Y:S05]  /*4da0*/  BRA `(.L_x_1023) ;  /* 0x0000007000007947 */ /* 0x000fea0003800000 */
.L_x_1022:
[----:B------:R-:W-:Y:S02]  /*4db0*/  ISETP.NE.AND P2, PT, R196, RZ, PT ;  /* 0x000000ffc400720c */ /* 0x000fe40003f45270 */
[----:B------:R-:W-:Y:S02]  /*4dc0*/  @P4 PRMT R104, RZ, 0x7610, R91 ;  /* 0x00007610ff684816 */ /* 0x000fe4000000005b */
[----:B------:R-:W-:-:S05]  /*4dd0*/  FSEL R105, R108, RZ, !P2 ;  /* 0x000000ff6c697208 */ /* 0x000fca0005000000 */
[----:B------:R-:W-:-:S04]  /*4de0*/  FFMA.FTZ R105, R213, R110, R105 ;  /* 0x0000006ed5697223 */ /* 0x000fc80000010069 */
[----:B------:R-:W-:-:S04]  /*4df0*/  FADD.FTZ R105, R212, -R105 ;  /* 0x80000069d4697221 */ /* 0x000fc80000010000 */
[----:B------:R-:W-:-:S04]  /*4e00*/  FMUL.FTZ R105, R172, R105 ;  /* 0x00000069ac697220 */ /* 0x000fc80000410000 */
[----:B------:R-:W-:Y:S02]  /*4e10*/  @P4 FADD.FTZ R105, R105, R104 ;  /* 0x0000006869694221 */ /* 0x000fe40000010000 */
.L_x_1023:
[----:B------:R-:W-:Y:S05]  /*4e20*/  BSYNC B0 ;  /* 0x0000000000007941 */ /* 0x000fea0003800000 */
.L_x_1021:
[----:B------:R-:W-:Y:S01]  /*4e30*/  @P0 F2FP.BF16.PACK_AB R104, RZ, R105 ;  /* 0x00000069ff68023e */ /* 0x000fe200000010ff */
[----:B------:R-:W-:Y:S03]  /*4e40*/  BSSY B0, `(.L_x_1024) ;  /* 0x000000f000007945 */ /* 0x000fe60003800000 */
[----:B------:R-:W-:Y:S01]  /*4e50*/  @P0 PRMT R103, R103, 0x5410, R104 ;  /* 0x0000541067670816 */ /* 0x000fe20000000068 */
        /* <DEDUP_REMOVED lines=13> */
.L_x_1025:
[----:B------:R-:W-:Y:S05]  /*4f30*/  BSYNC B0 ;  /* 0x0000000000007941 */ /* 0x000fea0003800000 */
.L_x_1024:
[----:B------:R-:W-:Y:S02]  /*4f40*/  @P0 MOV R2, 0x10 ;  /* 0x0000001000020802 */ /* 0x000fe40000000f00 */
[----:B------:R-:W-:-:S03]  /*4f50*/  @P3 MOV R105, 0x10 ;  /* 0x0000001000693802 */ /* 0x000fc60000000f00 */
[----:B------:R-:W-:-:S04]  /*4f60*/  @P0 IMAD.WIDE.U32 R2, R173, R2, c[0x0][0x258] ;  /* 0x00009600ad020625 */ /* 0x000fc800078e0002 */
[----:B------:R-:W-:Y:S01]  /*4f70*/  @P3 IMAD.WIDE.U32 R104, R132, R105, c[0x0][0x248] ;  /* 0x0000920084683625 */ /* 0x000fe200078e0069 */
[----:B------:R0:W-:Y:S01]  /*4f80*/  @P0 STG.E.128 [R2.64], R100 ;  /* 0x0000006402000986 */ /* 0x0001e2000c101d04 */
[----:B------:R-:W-:-:S03]  /*4f90*/  LOP3.LUT P0, RZ, R145, 0xff, RZ, 0xc0, !PT ;  /* 0x000000ff91ff7812 */ /* 0x000fc6000780c0ff */
[----:B------:R0:W-:Y:S01]  /*4fa0*/  @P3 STG.E.128 [R104.64], R96 ;  /* 0x0000006068003986 */ /* 0x0001e2000c101d04 */
[----:B------:R-:W-:Y:S01]  /*4fb0*/  SEL R145, RZ, 0x1, P0 ;  /* 0x00000001ff917807 */ /* 0x000fe20000000000 */
[----:B0----5:R-:W-:Y:S01]  /*4fc0*/  @P1 CALL.REL.NOINC `(.L_x_896) ;  /* 0x0000001000001944 */ /* 0x021fe20003c00000 */
[----:B------:R-:W-:Y:S05]  /*4fd0*/  BRA `(.L_x_1026) ;  /* 0xffffb79000007947 */ /* 0x000fea000383ffff */
.L_x_896:
[----:B------:R-:W0:Y:S01]  /*4fe0*/  S2UR UR6, SR_CTAID.X ;  /* 0x00000000000679c3 */ /* 0x000e220000002500 */
[----:B------:R-:W0:Y:S01]  /*4ff0*/  S2R R0, SR_TID.X ;  /* 0x0000000000007919 */ /* 0x000e220000002100 */
[----:B-----5:R-:W-:Y:S01]  /*5000*/  IMAD.MOV.U32 R79, RZ, RZ, 0x20 ;  /* 0x00000020ff4f7424 */ /* 0x020fe200078e00ff */
        /* <DEDUP_REMOVED lines=25> */
.L_x_900:
[----:B------:R-:W-:Y:S01]  /*51a0*/  HFMA2.MMA R115, -RZ, RZ, 0, 9.5367431640625e-07 ;  /* 0x00000010ff737435 */ /* 0x000fe200000001ff */
[----:B------:R-:W-:Y:S01]  /*51b0*/  MOV R108, R106 ;  /* 0x0000006a006c7202 */ /* 0x000fe20000000f00 */
[----:B------:R-:W-:Y:S01]  /*51c0*/  IMAD.MOV.U32 R110, RZ, RZ, 0x1f ;  /* 0x0000001fff6e7424 */ /* 0x000fe200078e00ff */
[----:B------:R-:W-:-:S02]  /*51d0*/  MOV R135, 0xffffffff ;  /* 0xffffffff00877802 */ /* 0x000fc40000000f00 */
[----:B------:R-:W-:Y:S02]  /*51e0*/  MOV R104, 0x5200 ;  /* 0x0000520000687802 */ /* 0x000fe40000000f00 */
[----:B------:R-:W-:Y:S05]  /*51f0*/  CALL.REL.NOINC `($__internal_19_$__cuda_sm70_shflsync_down_p) ;  /* 0x0000046000007944 */ /* 0x000fea0003c00000 */
[----:B-1----:R-:W-:Y:S01]  /*5200*/  MOV R111, R108 ;  /* 0x0000006c006f7202 */ /* 0x002fe20000000f00 */
[----:B0-----:R-:W-:Y:S05]  /*5210*/  BRA `(.L_x_1027) ;  /* 0xffffc96000007947 */ /* 0x001fea000383ffff */
.L_x_901:
[----:B------:R-:W-:Y:S01]  /*5220*/  HFMA2.MMA R115, -RZ, RZ, 0, 9.5367431640625e-07 ;  /* 0x00000010ff737435 */ /* 0x000fe200000001ff */
[----:B------:R-:W-:Y:S01]  /*5230*/  IMAD.MOV.U32 R108, RZ, RZ, R109 ;  /* 0x000000ffff6c7224 */ /* 0x000fe200078e006d */
[----:B------:R-:W-:Y:S01]  /*5240*/  MOV R110, 0x1f ;  /* 0x0000001f006e7802 */ /* 0x000fe20000000f00 */
[----:B------:R-:W-:Y:S01]  /*5250*/  IMAD.MOV.U32 R135, RZ, RZ, -0x1 ;  /* 0xffffffffff877424 */ /* 0x000fe200078e00ff */
[----:B------:R-:W-:Y:S02]  /*5260*/  MOV R104, 0x5280 ;  /* 0x0000528000687802 */ /* 0x000fe40000000f00 */
[----:B01----:R-:W-:Y:S05]  /*5270*/  CALL.REL.NOINC `($__internal_19_$__cuda_sm70_shflsync_down_p) ;  /* 0x000003e000007944 */ /* 0x003fea0003c00000 */
[----:B------:R-:W-:Y:S01]  /*5280*/  FADD.FTZ R111, R111, R106 ;  /* 0x0000006a6f6f7221 */ /* 0x000fe20000010000 */
[----:B0-----:R-:W-:Y:S01]  /*5290*/  HFMA2.MMA R115, -RZ, RZ, 0, 4.76837158203125e-07 ;  /* 0x00000008ff737435 */ /* 0x001fe200000001ff */
[----:B-1----:R-:W-:Y:S01]  /*52a0*/  FADD.FTZ R109, R109, R108 ;  /* 0x0000006c6d6d7221 */ /* 0x002fe20000010000 */
[----:B------:R-:W-:Y:S01]  /*52b0*/  MOV R110, 0x1f ;  /* 0x0000001f006e7802 */ /* 0x000fe20000000f00 */
[----:B------:R-:W-:Y:S01]  /*52c0*/  IMAD.MOV.U32 R135, RZ, RZ, -0x1 ;  /* 0xffffffffff877424 */ /* 0x000fe200078e00ff */
[----:B------:R-:W-:-:S02]  /*52d0*/  MOV R108, R111 ;  /* 0x0000006f006c7202 */ /* 0x000fc40000000f00 */
[----:B------:R-:W-:Y:S02]  /*52e0*/  MOV R104, 0x5300 ;  /* 0x0000530000687802 */ /* 0x000fe40000000f00 */
[----:B------:R-:W-:Y:S05]  /*52f0*/  CALL.REL.NOINC `($__internal_19_$__cuda_sm70_shflsync_down_p) ;  /* 0x0000036000007944 */ /* 0x000fea0003c00000 */
[----:B0-----:R-:W-:Y:S01]  /*5300*/  HFMA2.MMA R115, -RZ, RZ, 0, 4.76837158203125e-07 ;  /* 0x00000008ff737435 */ /* 0x001fe200000001ff */
[----:B-1----:R-:W-:Y:S01]  /*5310*/  MOV R106, R108 ;  /* 0x0000006c006a7202 */ /* 0x002fe20000000f00 */
[----:B------:R-:W-:Y:S01]  /*5320*/  IMAD.MOV.U32 R108, RZ, RZ, R109 ;  /* 0x000000ffff6c7224 */ /* 0x000fe200078e006d */
[----:B------:R-:W-:Y:S01]  /*5330*/  MOV R110, 0x1f ;  /* 0x0000001f006e7802 */ /* 0x000fe20000000f00 */
[----:B------:R-:W-:Y:S01]  /*5340*/  IMAD.MOV.U32 R135, RZ, RZ, -0x1 ;  /* 0xffffffffff877424 */ /* 0x000fe200078e00ff */
[----:B------:R-:W-:Y:S02]  /*5350*/  MOV R104, 0x5370 ;  /* 0x0000537000687802 */ /* 0x000fe40000000f00 */
[----:B------:R-:W-:Y:S05]  /*5360*/  CALL.REL.NOINC `($__internal_19_$__cuda_sm70_shflsync_down_p) ;  /* 0x000002f000007944 */ /* 0x000fea0003c00000 */
[----:B------:R-:W-:Y:S01]  /*5370*/  FADD.FTZ R111, R106, R111 ;  /* 0x0000006f6a6f7221 */ /* 0x000fe20000010000 */
[----:B0-----:R-:W-:Y:S01]  /*5380*/  HFMA2.MMA R115, -RZ, RZ, 0, 2.384185791015625e-07 ;  /* 0x00000004ff737435 */ /* 0x001fe200000001ff */
[----:B-1----:R-:W-:Y:S01]  /*5390*/  FADD.FTZ R109, R109, R108 ;  /* 0x0000006c6d6d7221 */ /* 0x002fe20000010000 */
[----:B------:R-:W-:Y:S01]  /*53a0*/  MOV R110, 0x1f ;  /* 0x0000001f006e7802 */ /* 0x000fe20000000f00 */
[----:B------:R-:W-:Y:S01]  /*53b0*/  IMAD.MOV.U32 R135, RZ, RZ, -0x1 ;  /* 0xffffffffff877424 */ /* 0x000fe200078e00ff */
[----:B------:R-:W-:-:S02]  /*53c0*/  MOV R108, R111 ;  /* 0x0000006f006c7202 */ /* 0x000fc40000000f00 */
[----:B------:R-:W-:Y:S02]  /*53d0*/  MOV R104, 0x53f0 ;  /* 0x000053f000687802 */ /* 0x000fe40000000f00 */
[----:B------:R-:W-:Y:S05]  /*53e0*/  CALL.REL.NOINC `($__internal_19_$__cuda_sm70_shflsync_down_p) ;  /* 0x0000027000007944 */ /* 0x000fea0003c00000 */
[----:B0-----:R-:W-:Y:S01]  /*53f0*/  HFMA2.MMA R115, -RZ, RZ, 0, 2.384185791015625e-07 ;  /* 0x00000004ff737435 */ /* 0x001fe200000001ff */
[----:B-1----:R-:W-:Y:S01]  /*5400*/  MOV R106, R108 ;  /* 0x0000006c006a7202 */ /* 0x002fe20000000f00 */
[----:B------:R-:W-:Y:S01]  /*5410*/  IMAD.MOV.U32 R108, RZ, RZ, R109 ;  /* 0x000000ffff6c7224 */ /* 0x000fe200078e006d */
[----:B------:R-:W-:Y:S01]  /*5420*/  MOV R110, 0x1f ;  /* 0x0000001f006e7802 */ /* 0x000fe20000000f00 */
[----:B------:R-:W-:Y:S01]  /*5430*/  IMAD.MOV.U32 R135, RZ, RZ, -0x1 ;  /* 0xffffffffff877424 */ /* 0x000fe200078e00ff */
[----:B------:R-:W-:Y:S02]  /*5440*/  MOV R104, 0x5460 ;  /* 0x0000546000687802 */ /* 0x000fe40000000f00 */
[----:B------:R-:W-:Y:S05]  /*5450*/  CALL.REL.NOINC `($__internal_19_$__cuda_sm70_shflsync_down_p) ;  /* 0x0000020000007944 */ /* 0x000fea0003c00000 */
[----:B------:R-:W-:Y:S01]  /*5460*/  FADD.FTZ R111, R106, R111 ;  /* 0x0000006f6a6f7221 */ /* 0x000fe20000010000 */
[----:B0-----:R-:W-:Y:S01]  /*5470*/  HFMA2.MMA R115, -RZ, RZ, 0, 1.1920928955078125e-07 ;  /* 0x00000002ff737435 */ /* 0x001fe200000001ff */
[----:B-1----:R-:W-:Y:S01]  /*5480*/  FADD.FTZ R113, R109, R108 ;  /* 0x0000006c6d717221 */ /* 0x002fe20000010000 */
[----:B------:R-:W-:Y:S01]  /*5490*/  MOV R110, 0x1f ;  /* 0x0000001f006e7802 */ /* 0x000fe20000000f00 */
[----:B------:R-:W-:Y:S01]  /*54a0*/  IMAD.MOV.U32 R135, RZ, RZ, -0x1 ;  /* 0xffffffffff877424 */ /* 0x000fe200078e00ff */
[----:B------:R-:W-:-:S02]  /*54b0*/  MOV R108, R111 ;  /* 0x0000006f006c7202 */ /* 0x000fc40000000f00 */
[----:B------:R-:W-:Y:S02]  /*54c0*/  MOV R104, 0x54e0 ;  /* 0x000054e000687802 */ /* 0x000fe40000000f00 */
[----:B------:R-:W-:Y:S05]  /*54d0*/  CALL.REL.NOINC `($__internal_19_$__cuda_sm70_shflsync_down_p) ;  /* 0x0000018000007944 */ /* 0x000fea0003c00000 */
[----:B0-----:R-:W-:Y:S01]  /*54e0*/  HFMA2.MMA R115, -RZ, RZ, 0, 1.1920928955078125e-07 ;  /* 0x00000002ff737435 */ /* 0x001fe200000001ff */
[----:B-1----:R-:W-:Y:S01]  /*54f0*/  MOV R106, R108 ;  /* 0x0000006c006a7202 */ /* 0x002fe20000000f00 */
[----:B------:R-:W-:Y:S01]  /*5500*/  IMAD.MOV.U32 R108, RZ, RZ, R113 ;  /* 0x000000ffff6c7224 */ /* 0x000fe200078e0071 */
[----:B------:R-:W-:Y:S01]  /*5510*/  MOV R110, 0x1f ;  /* 0x0000001f006e7802 */ /* 0x000fe20000000f00 */
[----:B------:R-:W-:Y:S01]  /*5520*/  IMAD.MOV.U32 R135, RZ, RZ, -0x1 ;  /* 0xffffffffff877424 */ /* 0x000fe200078e00ff */
[----:B------:R-:W-:Y:S02]  /*5530*/  MOV R104, 0x5550 ;  /* 0x0000555000687802 */ /* 0x000fe40000000f00 */
[----:B------:R-:W-:Y:S05]  /*5540*/  CALL.REL.NOINC `($__internal_19_$__cuda_sm70_shflsync_down_p) ;  /* 0x0000011000007944 */ /* 0x000fea0003c00000 */
[----:B------:R-:W-:Y:S01]  /*5550*/  FADD.FTZ R109, R106, R111 ;  /* 0x0000006f6a6d7221 */ /* 0x000fe20000010000 */
[----:B0-----:R-:W-:Y:S01]  /*5560*/  HFMA2.MMA R115, -RZ, RZ, 0, 5.9604644775390625e-08 ;  /* 0x00000001ff737435 */ /* 0x001fe200000001ff */
[----:B-1----:R-:W-:Y:S01]  /*5570*/  FADD.FTZ R113, R113, R108 ;  /* 0x0000006c71717221 */ /* 0x002fe20000010000 */
[----:B------:R-:W-:Y:S01]  /*5580*/  MOV R110, 0x1f ;  /* 0x0000001f006e7802 */ /* 0x000fe20000000f00 */
[----:B------:R-:W-:Y:S01]  /*5590*/  IMAD.MOV.U32 R135, RZ, RZ, -0x1 ;  /* 0xffffffffff877424 */ /* 0x000fe200078e00ff */
[----:B------:R-:W-:-:S02]  /*55a0*/  MOV R108, R109 ;  /* 0x0000006d006c7202 */ /* 0x000fc40000000f00 */
[----:B------:R-:W-:Y:S02]  /*55b0*/  MOV R104, 0x55d0 ;  /* 0x000055d000687802 */ /* 0x000fe40000000f00 */
[----:B------:R-:W-:Y:S05]  /*55c0*/  CALL.REL.NOINC `($__internal_19_$__cuda_sm70_shflsync_down_p) ;  /* 0x0000009000007944 */ /* 0x000fea0003c00000 */
[----:B0-----:R-:W-:Y:S01]  /*55d0*/  HFMA2.MMA R115, -RZ, RZ, 0, 5.9604644775390625e-08 ;  /* 0x00000001ff737435 */ /* 0x001fe200000001ff */
[----:B-1----:R-:W-:Y:S01]  /*55e0*/  MOV R112, R108 ;  /* 0x0000006c00707202 */ /* 0x002fe20000000f00 */
[----:B------:R-:W-:Y:S01]  /*55f0*/  IMAD.MOV.U32 R108, RZ, RZ, R113 ;  /* 0x000000ffff6c7224 */ /* 0x000fe200078e0071 */
[----:B------:R-:W-:Y:S01]  /*5600*/  MOV R110, 0x1f ;  /* 0x0000001f006e7802 */ /* 0x000fe20000000f00 */
[----:B------:R-:W-:Y:S01]  /*5610*/  IMAD.MOV.U32 R135, RZ, RZ, -0x1 ;  /* 0xffffffffff877424 */ /* 0x000fe200078e00ff */
[----:B------:R-:W-:Y:S02]  /*5620*/  MOV R104, 0x5640 ;  /* 0x0000564000687802 */ /* 0x000fe40000000f00 */
[----:B------:R-:W-:Y:S05]  /*5630*/  CALL.REL.NOINC `($__internal_19_$__cuda_sm70_shflsync_down_p) ;  /* 0x0000002000007944 */ /* 0x000fea0003c00000 */
[----:B-1----:R-:W-:Y:S01]  /*5640*/  MOV R104, R108 ;  /* 0x0000006c00687202 */ /* 0x002fe20000000f00 */
[----:B0-----:R-:W-:Y:S05]  /*5650*/  BRA `(.L_x_1028) ;  /* 0xffffc64000007947 */ /* 0x001fea000383ffff */
        .weak           $__internal_19_$__cuda_sm70_shflsync_down_p
        .type           $__internal_19_$__cuda_sm70_shflsync_down_p,@function
        .size           $__internal_19_$__cuda_sm70_shflsync_down_p,(.L_x_9273 - $__internal_19_$__cuda_sm70_shflsync_down_p)
$__internal_19_$__cuda_sm70_shflsync_down_p:
[----:B------:R-:W-:Y:S01]  /*5660*/  HFMA2.MMA R105, -RZ, RZ, 0, 0 ;  /* 0x00000000ff697435 */ /* 0x000fe200000001ff */
[----:B------:R-:W-:Y:S04]  /*5670*/  WARPSYNC R135 ;  /* 0x0000008700007348 */ /* 0x000fe80003800000 */
[----:B------:R0:W1:Y:S01]  /*5680*/  SHFL.DOWN PT, R108, R108, R115, R110 ;  /* 0x080000736c6c7389 */ /* 0x00006200000e006e */
[----:B------:R-:W-:Y:S05]  /*5690*/  RET.REL.NODEC R104 `(_ZN10layer_norm13ln_bwd_kernelINS_13Kernel_traitsI13__nv_bfloat16S2_S2_S2_fjLj3072ELj1ELj1ELj4ELj16ENS_18Kernel_traits_baseILj3072ES2_S2_S2_S2_fjLj128EEEEELb1ELb1ELb1ELb1EEEvNS_9BwdParamsE) ;  /* 0xffffa96068007950 */ /* 0x000fea0003c3ffff */
.L_x_1029:
        /* <DEDUP_REMOVED lines=14> */
.L_x_9273:


//--------------------- .text._ZN10layer_norm13ln_bwd_kernelINS_13Kernel_traitsI6__halfS2_S2_S2_fjLj3072ELj1ELj1ELj4ELj16ENS_18Kernel_traits_baseILj3072ES2_S2_S2_S2_fjLj128EEEEELb0ELb0ELb0ELb0EEEvNS_9BwdParamsE --------------------------
	.section	.text._ZN10layer_norm13ln_bwd_kernelINS_13Kernel_traitsI6__halfS2_S2_S2_fjLj3072ELj1ELj1ELj4ELj16ENS_18Kernel_traits_baseILj3072ES2_S2_S2_S2_fjLj128EEEEELb0ELb0ELb0ELb0EEEvNS_9BwdParamsE,"ax",@progbits
	.sectioninfo	@"SHI_REGISTERS=163"
	.align	128
        .global         _ZN10layer_norm13ln_bwd_kernelINS_13Kernel_traitsI6__halfS2_S2_S2_fjLj3072ELj1ELj1ELj4ELj16ENS_18Kernel_traits_baseILj3072ES2_S2_S2_S2_fjLj128EEEEELb0ELb0ELb0ELb0EEEvNS_9BwdParamsE
        .type           _ZN10layer_norm13ln_bwd_kernelINS_13Kernel_traitsI6__halfS2_S2_S2_fjLj3072ELj1ELj1ELj4ELj16ENS_18Kernel_traits_baseILj3072ES2_S2_S2_S2_fjLj128EEEEELb0ELb0ELb0ELb0EEEvNS_9BwdParamsE,@function
        .size           _ZN10layer_norm13ln_bwd_kernelINS_13Kernel_traitsI6__halfS2_S2_S2_fjLj3072ELj1ELj1ELj4ELj16ENS_18Kernel_traits_baseILj3072ES2_S2_S2_S2_fjLj128EEEEELb0ELb0ELb0ELb0EEEvNS_9BwdParamsE,(.L_x_9274 - _ZN10layer_norm13ln_bwd_kernelINS_13Kernel_traitsI6__halfS2_S2_S2_fjLj3072ELj1ELj1ELj4ELj16ENS_18Kernel_traits_baseILj3072ES2_S2_S2_S2_fjLj128EEEEELb0ELb0ELb0ELb0EEEvNS_9BwdParamsE)
        .other          _ZN10layer_norm13ln_bwd_kernelINS_13Kernel_traitsI6__halfS2_S2_S2_fjLj3072ELj1ELj1ELj4ELj16ENS_18Kernel_traits_baseILj3072ES2_S2_S2_S2_fjLj128EEEEELb0ELb0ELb0ELb0EEEvNS_9BwdParamsE,@"STO_CUDA_ENTRY STV_DEFAULT"
_ZN10layer_norm13ln_bwd_kernelINS_13Kernel_traitsI6__halfS2_S2_S2_fjLj3072ELj1ELj1ELj4ELj16ENS_18Kernel_traits_baseILj3072ES2_S2_S2_S2_fjLj128EEEEELb0ELb0ELb0ELb0EEEvNS_9BwdParamsE:
.text._ZN10layer_norm13ln_bwd_kernelINS_13Kernel_traitsI6__halfS2_S2_S2_fjLj3072ELj1ELj1ELj4ELj16ENS_18Kernel_traits_baseILj3072ES2_S2_S2_S2_fjLj128EEEEELb0ELb0ELb0ELb0EEEvNS_9BwdParamsE:
        /* <DEDUP_REMOVED lines=16> */
[----:B------:R-:W-:Y:S01]  /*0100*/  @P2 LOP3.LUT R8, R8, 0x80, RZ, 0xfc, !PT ;  /* 0x0000008008082812 */ /* 0x000fe200078efcff */
[----:B------:R-:W0:Y:S03]  /*0110*/  S2UR UR6, SR_CTAID.X ;  /* 0x00000000000679c3 */ /* 0x000e260000002500 */
        /* <DEDUP_REMOVED lines=33> */
[--C-:B-1---5:R-:W-:Y:S01]  /*0330*/  HADD2.F32 R99, -RZ, R12.reuse.H0_H0 ;  /* 0x2000000cff637230 */ /* 0x122fe20000004100 */
[----:B------:R-:W-:Y:S01]  /*0340*/  HFMA2.MMA R2, -RZ, RZ, 0, 5.9604644775390625e-08 ;  /* 0x00000001ff027435 */ /* 0x000fe200000001ff */
[----:B------:R-:W-:Y:S01]  /*0350*/  HADD2.F32 R98, -RZ, R12.H1_H1 ;  /* 0x3000000cff627230 */ /* 0x000fe20000004100 */
[----:B------:R-:W-:Y:S01]  /*0360*/  MOV R29, RZ ;  /* 0x000000ff001d7202 */ /* 0x000fe20000000f00 */
[----:B------:R-:W-:-:S02]  /*0370*/  HADD2.F32 R97, -RZ, R13.H0_H0 ;  /* 0x2000000dff617230 */ /* 0x000fc40000004100 */
[----:B------:R-:W-:Y:S02]  /*0380*/  HADD2.F32 R96, -RZ, R13.H1_H1 ;  /* 0x3000000dff607230 */ /* 0x000fe40000004100 */
[--C-:B------:R-:W-:Y:S02]  /*0390*/  HADD2.F32 R23, -RZ, R14.reuse.H0_H0 ;  /* 0x2000000eff177230 */ /* 0x100fe40000004100 */
[----:B------:R-:W-:Y:S02]  /*03a0*/  HADD2.F32 R22, -RZ, R14.H1_H1 ;  /* 0x3000000eff167230 */ /* 0x000fe40000004100 */
[--C-:B------:R-:W-:Y:S02]  /*03b0*/  HADD2.F32 R21, -RZ, R15.reuse.H0_H0 ;  /* 0x2000000fff157230 */ /* 0x100fe40000004100 */
[----:B------:R-:W-:Y:S02]  /*03c0*/  HADD2.F32 R20, -RZ, R15.H1_H1 ;  /* 0x3000000fff147230 */ /* 0x000fe40000004100 */
        /* <DEDUP_REMOVED lines=16> */
.L_x_1045:
[----:B------:R-:W-:Y:S02]  /*04d0*/  ISETP.NE.U32.AND P0, PT, RZ, c[0x0][0x1c0], PT ;  /* 0x00007000ff007a0c */ /* 0x000fe40003f05070 */
[----:B------:R-:W-:Y:S02]  /*04e0*/  MOV R88, 0x4 ;  /* 0x0000000400587802 */ /* 0x000fe40000000f00 */
        /* <DEDUP_REMOVED lines=34> */
[--C-:B--2---:R-:W-:Y:S02]  /*0710*/  HADD2.F32 R107, -RZ, R88.reuse.H0_H0 ;  /* 0x20000058ff6b7230 */ /* 0x104fe40000004100 */
[----:B------:R-:W-:Y:S02]  /*0720*/  HADD2.F32 R137, -RZ, R88.H1_H1 ;  /* 0x30000058ff897230 */ /* 0x000fe40000004100 */
[--C-:B------:R-:W-:Y:S01]  /*0730*/  HADD2.F32 R143, -RZ, R89.reuse.H0_H0 ;  /* 0x20000059ff8f7230 */ /* 0x100fe20000004100 */
[C---:B------:R-:W-:Y:S01]  /*0740*/  FADD.FTZ R88, -R124.reuse, R107 ;  /* 0x0000006b7c587221 */ /* 0x040fe20000010100 */
[----:B------:R-:W-:Y:S01]  /*0750*/  HADD2.F32 R145, -RZ, R89.H1_H1 ;  /* 0x30000059ff917230 */ /* 0x000fe20000004100 */
[----:B------:R-:W-:Y:S01]  /*0760*/  FADD.FTZ R150, -R124, R137 ;  /* 0x000000897c967221 */ /* 0x000fe20000010100 */
[--C-:B---3--:R-:W-:Y:S01]  /*0770*/  HADD2.F32 R152, -RZ, R92.reuse.H0_H0 ;  /* 0x2000005cff987230 */ /* 0x108fe20000004100 */
[C---:B-----5:R-:W-:Y:S01]  /*0780*/  FMUL.FTZ R107, R101.reuse, R88 ;  /* 0x00000058656b7220 */ /* 0x060fe20000410000 */
[----:B------:R-:W-:Y:S01]  /*0790*/  HADD2.F32 R92, -RZ, R92.H1_H1 ;  /* 0x3000005cff5c7230 */ /* 0x000fe20000004100 */
[----:B------:R-:W-:Y:S01]  /*07a0*/  FMUL.FTZ R150, R101, R150 ;  /* 0x0000009665967220 */ /* 0x000fe20000410000 */
[--C-:B------:R-:W-:Y:S01]  /*07b0*/  HADD2.F32 R147, -RZ, R93.reuse.H0_H0 ;  /* 0x2000005dff937230 */ /* 0x100fe20000004100 */
[----:B------:R-:W-:Y:S01]  /*07c0*/  FADD.FTZ R48, R48, R152 ;  /* 0x0000009830307221 */ /* 0x000fe20000010000 */
[--C-:B------:R-:W-:Y:S01]  /*07d0*/  HADD2.F32 R151, -RZ, R90.reuse.H0_H0 ;  /* 0x2000005aff977230 */ /* 0x100fe20000004100 */
[-C--:B------:R-:W-:Y:S01]  /*07e0*/  FFMA.FTZ R28, R107, R152.reuse, R28 ;  /* 0x000000986b1c7223 */ /* 0x080fe2000001001c */
[----:B------:R-:W-:Y:S01]  /*07f0*/  HADD2.F32 R153, -RZ, R90.H1_H1 ;  /* 0x3000005aff997230 */ /* 0x000fe20000004100 */
[----:B------:R-:W-:Y:S01]  /*0800*/  FADD.FTZ R148, -R124, R143 ;  /* 0x0000008f7c947221 */ /* 0x000fe20000010100 */
[----:B------:R-:W-:Y:S01]  /*0810*/  HADD2.F32 R93, -RZ, R93.H1_H1 ;  /* 0x3000005dff5d7230 */ /* 0x000fe20000004100 */
[----:B------:R-:W-:Y:S01]  /*0820*/  FMUL.FTZ R152, R99, R152 ;  /* 0x0000009863987220 */ /* 0x000fe20000410000 */
[----:B------:R-:W-:Y:S01]  /*0830*/  HADD2.F32 R89, -RZ, R91.H0_H0 ;  /* 0x2000005bff597230 */ /* 0x000fe20000004100 */
[----:B------:R-:W-:Y:S01]  /*0840*/  FADD.FTZ R49, R49, R92 ;  /* 0x0000005c31317221 */ /* 0x000fe20000010000 */
[--C-:B0-----:R-:W-:Y:S01]  /*0850*/  HADD2.F32 R141, -RZ, R94.reuse.H0_H0 ;  /* 0x2000005eff8d7230 */ /* 0x101fe20000004100 */
[-C--:B------:R-:W-:Y:S01]  /*0860*/  FFMA.FTZ R29, R150, R92.reuse, R29 ;  /* 0x0000005c961d7223 */ /* 0x080fe2000001001d */
[----:B------:R-:W-:Y:S01]  /*0870*/  HADD2.F32 R94, -RZ, R94.H1_H1 ;  /* 0x3000005eff5e7230 */ /* 0x000fe20000004100 */
[----:B------:R-:W-:Y:S01]  /*0880*/  FMUL.FTZ R149, R98, R92 ;  /* 0x0000005c62957220 */ /* 0x000fe20000410000 */
[----:B------:R-:W-:Y:S01]  /*0890*/  HADD2.F32 R139, -RZ, R95.H0_H0 ;  /* 0x2000005fff8b7230 */ /* 0x000fe20000004100 */
[----:B------:R-:W-:Y:S01]  /*08a0*/  FMUL.FTZ R148, R101, R148 ;  /* 0x0000009465947220 */ /* 0x000fe20000410000 */
[----:B------:R-:W-:Y:S01]  /*08b0*/  HADD2.F32 R91, -RZ, R91.H1_H1 ;  /* 0x3000005bff5b7230 */ /* 0x000fe20000004100 */
[----:B------:R-:W-:Y:S01]  /*08c0*/  FADD.FTZ R90, RZ, R152 ;  /* 0x00000098ff5a7221 */ /* 0x000fe20000010000 */
[----:B------:R-:W-:Y:S01]  /*08d0*/  HADD2.F32 R88, -RZ, R95.H1_H1 ;  /* 0x3000005fff587230 */ /* 0x000fe20000004100 */
[----:B------:R-:W-:-:S02]  /*08e0*/  FFMA.FTZ R92, R107, R152, RZ ;  /* 0x000000986b5c7223 */ /* 0x000fc400000100ff */
[----:B------:R-:W-:Y:S02]  /*08f0*/  FADD.FTZ R50, R50, R147 ;  /* 0x0000009332327221 */ /* 0x000fe40000010000 */
[-C--:B------:R-:W-:Y:S02]  /*0900*/  FFMA.FTZ R30, R148, R147.reuse, R30 ;  /* 0x00000093941e7223 */ /* 0x080fe4000001001e */
[----:B------:R-:W-:Y:S02]  /*0910*/  FADD.FTZ R146, -R124, R145 ;  /* 0x000000917c927221 */ /* 0x000fe40000010100 */
[----:B------:R-:W-:Y:S02]  /*0920*/  FMUL.FTZ R147, R97, R147 ;  /* 0x0000009361937220 */ /* 0x000fe40000410000 */
[----:B------:R-:W-:Y:S02]  /*0930*/  FADD.FTZ R90, R90, R149 ;  /* 0x000000955a5a7221 */ /* 0x000fe40000010000 */
[----:B------:R-:W-:-:S02]  /*0940*/  FFMA.FTZ R92, R150, R149, R92 ;  /* 0x00000095965c7223 */ /* 0x000fc4000001005c */
[----:B------:R-:W-:Y:S01]  /*0950*/  FADD.FTZ R144, -R124, R151 ;  /* 0x000000977c907221 */ /* 0x000fe20000010100 */
[----:B------:R-:W-:Y:S01]  /*0960*/  IADD3 R151, R0, 0x80, RZ ;  /* 0x0000008000977810 */ /* 0x000fe20007ffe0ff */
[C---:B------:R-:W-:Y:S02]  /*0970*/  FMUL.FTZ R146, R101.reuse, R146 ;  /* 0x0000009265927220 */ /* 0x040fe40000410000 */
[----:B------:R-:W-:Y:S02]  /*0980*/  FMUL.FTZ R145, R96, R93 ;  /* 0x0000005d60917220 */ /* 0x000fe40000410000 */
[----:B------:R-:W-:Y:S02]  /*0990*/  FADD.FTZ R90, R90, R147 ;  /* 0x000000935a5a7221 */ /* 0x000fe40000010000 */
[----:B------:R-:W-:Y:S02]  /*09a0*/  FFMA.FTZ R92, R148, R147, R92 ;  /* 0x00000093945c7223 */ /* 0x000fe4000001005c */
[----:B------:R-:W-:-:S02]  /*09b0*/  FMUL.FTZ R144, R101, R144 ;  /* 0x0000009065907220 */ /* 0x000fc40000410000 */
[C---:B------:R-:W-:Y:S02]  /*09c0*/  FADD.FTZ R142, -R124.reuse, R153 ;  /* 0x000000997c8e7221 */ /* 0x040fe40000010100 */
[----:B------:R-:W-:Y:S02]  /*09d0*/  FADD.FTZ R140, -R124, R89 ;  /* 0x000000597c8c7221 */ /* 0x000fe40000010100 */
[----:B------:R-:W-:Y:S02]  /*09e0*/  FMUL.FTZ R143, R23, R141 ;  /* 0x0000008d178f7220 */ /* 0x000fe40000410000 */
[----:B------:R-:W-:Y:S02]  /*09f0*/  FADD.FTZ R90, R90, R145 ;  /* 0x000000915a5a7221 */ /* 0x000fe40000010000 */
[----:B------:R-:W-:Y:S02]  /*0a00*/  FFMA.FTZ R92, R146, R145, R92 ;  /* 0x00000091925c7223 */ /* 0x000fe4000001005c */
        /* <DEDUP_REMOVED lines=12> */
[----:B------:R-:W-:-:S02]  /*0ad0*/  FADD.FTZ R94, -R124, R91 ;  /* 0x0000005b7c5e7221 */ /* 0x000fc40000010100 */
        /* <DEDUP_REMOVED lines=12> */
.L_x_1032:
[----:B0-----:R-:W-:Y:S05]  /*0ba0*/  BSYNC B0 ;  /* 0x0000000000007941 */ /* 0x001fea0003800000 */
.L_x_1031:
        /* <DEDUP_REMOVED lines=13> */
[----:B------:R-:W-:Y:S01]  /*0c80*/  IADD3 R151, R151, 0x80, RZ ;  /* 0x0000008097977810 */ /* 0x000fe20007ffe0ff */
[--C-:B--2---:R-:W-:Y:S02]  /*0c90*/  HADD2.F32 R109, -RZ, R88.reuse.H0_H0 ;  /* 0x20000058ff6d7230 */ /* 0x104fe40000004100 */
[----:B------:R-:W-:Y:S02]  /*0ca0*/  HADD2.F32 R111, -RZ, R88.H1_H1 ;  /* 0x30000058ff6f7230 */ /* 0x000fe40000004100 */
[--C-:B------:R-:W-:Y:S01]  /*0cb0*/  HADD2.F32 R113, -RZ, R89.reuse.H0_H0 ;  /* 0x20000059ff717230 */ /* 0x100fe20000004100 */
[C---:B------:R-:W-:Y:S01]  /*0cc0*/  FADD.FTZ R88, -R124.reuse, R109 ;  /* 0x0000006d7c587221 */ /* 0x040fe20000010100 */
[----:B------:R-:W-:Y:S01]  /*0cd0*/  HADD2.F32 R119, -RZ, R90.H0_H0 ;  /* 0x2000005aff777230 */ /* 0x000fe20000004100 */
[C---:B0-----:R-:W-:Y:S01]  /*0ce0*/  FADD.FTZ R104, -R124.reuse, R111 ;  /* 0x0000006f7c687221 */ /* 0x041fe20000010100 */
[--C-:B---3--:R-:W-:Y:S01]  /*0cf0*/  HADD2.F32 R106, -RZ, R92.reuse.H0_H0 ;  /* 0x2000005cff6a7230 */ /* 0x108fe20000004100 */
[C---:B-----5:R-:W-:Y:S01]  /*0d00*/  FMUL.FTZ R105, R101.reuse, R88 ;  /* 0x0000005865697220 */ /* 0x060fe20000410000 */
[----:B------:R-:W-:Y:S01]  /*0d10*/  HADD2.F32 R92, -RZ, R92.H1_H1 ;  /* 0x3000005cff5c7230 */ /* 0x000fe20000004100 */
[----:B------:R-:W-:Y:S01]  /*0d20*/  FADD.FTZ R88, -R124, R113 ;  /* 0x000000717c587221 */ /* 0x000fe20000010100 */
[----:B------:R-:W-:Y:S01]  /*0d30*/  HADD2.F32 R115, -RZ, R89.H1_H1 ;  /* 0x30000059ff737230 */ /* 0x000fe20000004100 */
[----:B------:R-:W-:Y:S01]  /*0d40*/  FADD.FTZ R68, R68, R106 ;  /* 0x0000006a44447221 */ /* 0x000fe20000010000 */
[----:B------:R-:W-:Y:S01]  /*0d50*/  HADD2.F32 R89, -RZ, R91.H0_H0 ;  /* 0x2000005bff597230 */ /* 0x000fe20000004100 */
[----:B------:R-:W-:Y:S01]  /*0d60*/  FMUL.FTZ R111, R101, R88 ;  /* 0x00000058656f7220 */ /* 0x000fe20000410000 */
[--C-:B------:R-:W-:Y:S01]  /*0d70*/  HADD2.F32 R110, -RZ, R93.reuse.H0_H0 ;  /* 0x2000005dff6e7230 */ /* 0x100fe20000004100 */
[-C--:B------:R-:W-:Y:S01]  /*0d80*/  FFMA.FTZ R76, R105, R106.reuse, R76 ;  /* 0x0000006a694c7223 */ /* 0x080fe2000001004c */
[----:B------:R-:W-:Y:S01]  /*0d90*/  HADD2.F32 R117, -RZ, R90.H1_H1 ;  /* 0x3000005aff757230 */ /* 0x000fe20000004100 */
[----:B------:R-:W-:Y:S01]  /*0da0*/  FADD.FTZ R88, -R124, R119 ;  /* 0x000000777c587221 */ /* 0x000fe20000010100 */
[----:B------:R-:W-:Y:S01]  /*0db0*/  HADD2.F32 R93, -RZ, R93.H1_H1 ;  /* 0x3000005dff5d7230 */ /* 0x000fe20000004100 */
[----:B------:R-:W-:Y:S01]  /*0dc0*/  FMUL.FTZ R106, R19, R106 ;  /* 0x0000006a136a7220 */ /* 0x000fe20000410000 */
[--C-:B------:R-:W-:Y:S01]  /*0dd0*/  HADD2.F32 R112, -RZ, R94.reuse.H0_H0 ;  /* 0x2000005eff707230 */ /* 0x100fe20000004100 */
[C---:B------:R-:W-:Y:S01]  /*0de0*/  FMUL.FTZ R113, R101.reuse, R88 ;  /* 0x0000005865717220 */ /* 0x040fe20000410000 */
[----:B------:R-:W-:Y:S01]  /*0df0*/  HADD2.F32 R94, -RZ, R94.H1_H1 ;  /* 0x3000005eff5e7230 */ /* 0x000fe20000004100 */
[----:B------:R-:W-:Y:S01]  /*0e00*/  FMUL.FTZ R104, R101, R104 ;  /* 0x0000006865687220 */ /* 0x000fe20000410000 */
[----:B------:R-:W-:Y:S01]  /*0e10*/  HADD2.F32 R116, -RZ, R95.H0_H0 ;  /* 0x2000005fff747230 */ /* 0x000fe20000004100 */
[----:B------:R-:W-:Y:S01]  /*0e20*/  FMUL.FTZ R109, R18, R92 ;  /* 0x0000005c126d7220 */ /* 0x000fe20000410000 */
[----:B------:R-:W-:Y:S01]  /*0e30*/  HADD2.F32 R91, -RZ, R91.H1_H1 ;  /* 0x3000005bff5b7230 */ /* 0x000fe20000004100 */
[----:B------:R-:W-:Y:S01]  /*0e40*/  FADD.FTZ R88, R153, R106 ;  /* 0x0000006a99587221 */ /* 0x000fe20000010000 */
[----:B------:R-:W-:Y:S01]  /*0e50*/  HADD2.F32 R95, -RZ, R95.H1_H1 ;  /* 0x3000005fff5f7230 */ /* 0x000fe20000004100 */
[----:B------:R-:W-:-:S02]  /*0e60*/  FFMA.FTZ R154, R105, R106, R154 ;  /* 0x0000006a699a7223 */ /* 0x000fc4000001009a */
[----:B------:R-:W-:Y:S02]  /*0e70*/  FADD.FTZ R70, R70, R110 ;  /* 0x0000006e46467221 */ /* 0x000fe40000010000 */
[-C--:B------:R-:W-:Y:S02]  /*0e80*/  FFMA.FTZ R78, R111, R110.reuse, R78 ;  /* 0x0000006e6f4e7223 */ /* 0x080fe4000001004e */
[C---:B------:R-:W-:Y:S02]  /*0e90*/  FADD.FTZ R90, -R124.reuse, R89 ;  /* 0x000000597c5a7221 */ /* 0x040fe40000010100 */
        /* <DEDUP_REMOVED lines=39> */
.L_x_1034:
[----:B------:R-:W-:Y:S05]  /*1110*/  BSYNC B0 ;  /* 0x0000000000007941 */ /* 0x000fea0003800000 */
.L_x_1033:
        /* <DEDUP_REMOVED lines=13> */
[----:B--2---:R-:W-:Y:S02]  /*11f0*/  HADD2.F32 R103, -RZ, R88.H0_H0 ;  /* 0x20000058ff677230 */ /* 0x004fe40000004100 */
[--C-:B------:R-:W-:Y:S02]  /*1200*/  HADD2.F32 R129, -RZ, R90.reuse.H0_H0 ;  /* 0x2000005aff817230 */ /* 0x100fe40000004100 */
[----:B------:R-:W-:Y:S01]  /*1210*/  HADD2.F32 R131, -RZ, R90.H1_H1 ;  /* 0x3000005aff837230 */ /* 0x000fe20000004100 */
[C---:B------:R-:W-:Y:S01]  /*1220*/  FADD.FTZ R90, -R124.reuse, R103 ;  /* 0x000000677c5a7221 */ /* 0x040fe20000010100 */
[--C-:B------:R-:W-:Y:S01]  /*1230*/  HADD2.F32 R127, -RZ, R89.reuse.H0_H0 ;  /* 0x20000059ff7f7230 */ /* 0x100fe20000004100 */
[C---:B------:R-:W-:Y:S01]  /*1240*/  FADD.FTZ R134, -R124.reuse, R129 ;  /* 0x000000817c867221 */ /* 0x040fe20000010100 */
[----:B---3--:R-:W-:Y:S01]  /*1250*/  HADD2.F32 R126, -RZ, R92.H0_H0 ;  /* 0x2000005cff7e7230 */ /* 0x008fe20000004100 */
[----:B-----5:R-:W-:Y:S01]  /*1260*/  FMUL.FTZ R103, R101, R90 ;  /* 0x0000005a65677220 */ /* 0x020fe20000410000 */
[----:B------:R-:W-:Y:S01]  /*1270*/  HADD2.F32 R121, -RZ, R88.H1_H1 ;  /* 0x30000058ff797230 */ /* 0x000fe20000004100 */
[----:B------:R-:W-:Y:S01]  /*1280*/  FADD.FTZ R130, -R124, R127 ;  /* 0x0000007f7c827221 */ /* 0x000fe20000010100 */
[----:B------:R-:W-:Y:S01]  /*1290*/  HADD2.F32 R89, -RZ, R89.H1_H1 ;  /* 0x30000059ff597230 */ /* 0x000fe20000004100 */
[----:B------:R-:W-:Y:S01]  /*12a0*/  FADD.FTZ R60, R60, R126 ;  /* 0x0000007e3c3c7221 */ /* 0x000fe20000010000 */
[----:B------:R-:W-:Y:S01]  /*12b0*/  HADD2.F32 R92, -RZ, R92.H1_H1 ;  /* 0x3000005cff5c7230 */ /* 0x000fe20000004100 */
[-C--:B------:R-:W-:Y:S01]  /*12c0*/  FFMA.FTZ R40, R103, R126.reuse, R40 ;  /* 0x0000007e67287223 */ /* 0x080fe20000010028 */
[--C-:B------:R-:W-:Y:S01]  /*12d0*/  HADD2.F32 R133, -RZ, R91.reuse.H0_H0 ;  /* 0x2000005bff857230 */ /* 0x100fe20000004100 */
[C---:B------:R-:W-:Y:S01]  /*12e0*/  FADD.FTZ R128, -R124.reuse, R121 ;  /* 0x000000797c807221 */ /* 0x040fe20000010100 */
[----:B------:R-:W-:Y:S01]  /*12f0*/  HADD2.F32 R91, -RZ, R91.H1_H1 ;  /* 0x3000005bff5b7230 */ /* 0x000fe20000004100 */
[----:B------:R-:W-:Y:S01]  /*1300*/  FMUL.FTZ R126, R11, R126 ;  /* 0x0000007e0b7e7220 */ /* 0x000fe20000410000 */
[----:B------:R-:W-:Y:S01]  /*1310*/  HADD2.F32 R136, -RZ, R95.H0_H0 ;  /* 0x2000005fff887230 */ /* 0x000fe20000004100 */
[----:B------:R-:W-:Y:S01]  /*1320*/  FADD.FTZ R132, -R124, R89 ;  /* 0x000000597c847221 */ /* 0x000fe20000010100 */
[--C-:B------:R-:W-:Y:S01]  /*1330*/  HADD2.F32 R89, -RZ, R93.reuse.H0_H0 ;  /* 0x2000005dff597230 */ /* 0x100fe20000004100 */
[C---:B------:R-:W-:Y:S01]  /*1340*/  FMUL.FTZ R121, R101.reuse, R130 ;  /* 0x0000008265797220 */ /* 0x040fe20000410000 */
[----:B------:R-:W-:Y:S01]  /*1350*/  HADD2.F32 R93, -RZ, R93.H1_H1 ;  /* 0x3000005dff5d7230 */ /* 0x000fe20000004100 */
[----:B0-----:R-:W-:Y:S01]  /*1360*/  FMUL.FTZ R122, R101, R128 ;  /* 0x00000080657a7220 */ /* 0x001fe20000410000 */
[----:B------:R-:W-:Y:S01]  /*1370*/  HADD2.F32 R95, -RZ, R95.H1_H1 ;  /* 0x3000005fff5f7230 */ /* 0x000fe20000004100 */
        /* <DEDUP_REMOVED lines=8> */
[----:B------:R-:W-:Y:S01]  /*1400*/  FADD.FTZ R138, -R124, R91 ;  /* 0x0000005b7c8a7221 */ /* 0x000fe20000010100 */
[--C-:B------:R-:W-:Y:S01]  /*1410*/  HADD2.F32 R91, -RZ, R94.reuse.H0_H0 ;  /* 0x2000005eff5b7230 */ /* 0x100fe20000004100 */
[----:B------:R-:W-:Y:S01]  /*1420*/  FMUL.FTZ R128, R101, R132 ;  /* 0x0000008465807220 */ /* 0x000fe20000410000 */
[----:B------:R-:W-:Y:S01]  /*1430*/  HADD2.F32 R94, -RZ, R94.H1_H1 ;  /* 0x3000005eff5e7230 */ /* 0x000fe20000004100 */
        /* <DEDUP_REMOVED lines=35> */
.L_x_1036:
[----:B------:R-:W-:Y:S05]  /*1670*/  BSYNC B0 ;  /* 0x0000000000007941 */ /* 0x000fea0003800000 */
.L_x_1035:
[----:B------:R-:W-:Y:S02]  /*1680*/  SHF.R.U32.HI R90, RZ, 0x5, R100 ;  /* 0x00000005ff5a7819 */ /* 0x000fe40000011664 */
[----:B------:R-:W-:Y:S01]  /*1690*/  MOV R151, 0x3f800000 ;  /* 0x3f80000000977802 */ /* 0x000fe20000000f00 */
[----:B-----5:R-:W-:Y:S01]  /*16a0*/  @P0 HADD2.F32 R151, -RZ, R125.H0_H0 ;  /* 0x2000007dff970230 */ /* 0x020fe20000004100 */
[----:B------:R-:W-:Y:S02]  /*16b0*/  LOP3.LUT R155, R90, 0x7fffffc, RZ, 0xc0, !PT ;  /* 0x07fffffc5a9b7812 */ /* 0x000fe400078ec0ff */
[----:B------:R-:W-:Y:S02]  /*16c0*/  LOP3.LUT P1, RZ, R100, 0x1f, RZ, 0xc0, !PT ;  /* 0x0000001f64ff7812 */ /* 0x000fe4000782c0ff */
[----:B------:R-:W-:Y:S01]  /*16d0*/  @!P5 IADD3 R155, R155, 0x4, RZ ;  /* 0x000000049b9bd810 */ /* 0x000fe20007ffe0ff */
[----:B------:R-:W-:Y:S08]  /*16e0*/  BRA.DIV ~URZ, `(.L_x_1037) ;  /* 0x000014627f007947 */ /* 0x000ff0000b800000 */
[----:B------:R0:W1:Y:S02]  /*16f0*/  SHFL.DOWN PT, R92, R153, 0x10, 0x1f ;  /* 0x0a001f00995c7f89 */ /* 0x00006400000e0000 */
.L_x_1046:
        /* <DEDUP_REMOVED lines=18> */
.L_x_1047:
[----:B------:R-:W-:Y:S01]  /*1820*/  @!P1 LOP3.LUT R90, R90, 0x3, RZ, 0xc0, !PT ;  /* 0x000000035a5a9812 */ /* 0x000fe200078ec0ff */
[----:B--2---:R-:W-:Y:S01]  /*1830*/  FADD.FTZ R124, R95, R94 ;  /* 0x0000005e5f7c7221 */ /* 0x004fe20000010000 */
[----:B------:R-:W-:Y:S01]  /*1840*/  ULDC.U8 UR6, c[0x0][0x1f0] ;  /* 0x00007c0000067ab9 */ /* 0x000fe20000000000 */
[----:B01----:R-:W-:Y:S01]  /*1850*/  FADD.FTZ R125, R154, R125 ;  /* 0x0000007d9a7d7221 */ /* 0x003fe20000010000 */
[----:B------:R-:W-:Y:S02]  /*1860*/  @!P1 IADD3 R153, R155, R90, RZ ;  /* 0x0000005a9b999210 */ /* 0x000fe40007ffe0ff */
[----:B------:R-:W-:Y:S01]  /*1870*/  ISETP.NE.AND P0, PT, RZ, UR6, PT ;  /* 0x00000006ff007c0c */ /* 0x000fe2000bf05270 */
[----:B------:R-:W-:Y:S01]  /*1880*/  WARPSYNC 0xffffffff ;  /* 0xffffffff00007948 */ /* 0x000fe20003800000 */
[----:B------:R-:W-:Y:S01]  /*1890*/  BSSY B0, `(.L_x_1039) ;  /* 0x0000061000007945 */ /* 0x000fe20003800000 */
        /* <DEDUP_REMOVED lines=28> */
[----:B------:R-:W-:Y:S01]  /*1a60*/  @P1 HADD2.F32 R91, -RZ, R74.H0_H0 ;  /* 0x2000004aff5b1230 */ /* 0x000fe20000004100 */
[----:B------:R-:W-:Y:S01]  /*1a70*/  FMUL.FTZ R88, R101, R88 ;  /* 0x0000005865587220 */ /* 0x000fe20000410000 */
[----:B------:R-:W-:Y:S01]  /*1a80*/  @P1 HADD2.F32 R89, -RZ, R72.H0_H0 ;  /* 0x20000048ff591230 */ /* 0x000fe20000004100 */
[----:B------:R-:W-:Y:S02]  /*1a90*/  FFMA.FTZ R154, R142, R95, R94 ;  /* 0x0000005f8e9a7223 */ /* 0x000fe4000001005e */
[----:B------:R-:W-:Y:S01]  /*1aa0*/  @P1 FADD.FTZ R90, R90, R91 ;  /* 0x0000005b5a5a1221 */ /* 0x000fe20000010000 */
[----:B------:R-:W-:Y:S01]  /*1ab0*/  @P1 HADD2.F32 R91, -RZ, R73.H0_H0 ;  /* 0x20000049ff5b1230 */ /* 0x000fe20000004100 */
[----:B------:R-:W-:-:S02]  /*1ac0*/  @P1 FADD.FTZ R124, R124, R89 ;  /* 0x000000597c7c1221 */ /* 0x000fc40000010000 */
[----:B------:R-:W-:Y:S01]  /*1ad0*/  FADD.FTZ R156, R141, -R154 ;  /* 0x8000009a8d9c7221 */ /* 0x000fe20000010000 */
[----:B------:R-:W-:Y:S01]  /*1ae0*/  @P0 F2FP.PACK_AB R92, RZ, R90 ;  /* 0x0000005aff5c023e */ /* 0x000fe200000000ff */
[----:B------:R-:W-:Y:S01]  /*1af0*/  @P1 FADD.FTZ R88, R88, R91 ;  /* 0x0000005b58581221 */ /* 0x000fe20000010000 */
[----:B------:R-:W-:Y:S01]  /*1b00*/  @P0 F2FP.PACK_AB R89, RZ, R124 ;  /* 0x0000007cff59023e */ /* 0x000fe200000000ff */
[-C--:B------:R-:W-:Y:S01]  /*1b10*/  FFMA.FTZ R158, R140, R95.reuse, R94 ;  /* 0x0000005f8c9e7223 */ /* 0x080fe2000001005e */
[----:B------:R-:W-:Y:S01]  /*1b20*/  @P0 PRMT R38, R92, 0x7610, R38 ;  /* 0x000076105c260816 */ /* 0x000fe20000000026 */
[-C--:B------:R-:W-:Y:S01]  /*1b30*/  FFMA.FTZ R92, R146, R95.reuse, R94 ;  /* 0x0000005f925c7223 */ /* 0x080fe2000001005e */
[----:B------:R-:W-:Y:S01]  /*1b40*/  @P0 F2FP.PACK_AB R91, RZ, R88 ;  /* 0x00000058ff5b023e */ /* 0x000fe200000000ff */
[----:B------:R-:W-:Y:S01]  /*1b50*/  FADD.FTZ R158, R139, -R158 ;  /* 0x8000009e8b9e7221 */ /* 0x000fe20000010000 */
[----:B------:R-:W-:Y:S01]  /*1b60*/  @P0 PRMT R36, R89, 0x7610, R36 ;  /* 0x0000761059240816 */ /* 0x000fe20000000024 */
[----:B------:R-:W-:Y:S01]  /*1b70*/  FADD.FTZ R154, R145, -R92 ;  /* 0x8000005c919a7221 */ /* 0x000fe20000010000 */
[----:B------:R-:W-:Y:S01]  /*1b80*/  @P0 PRMT R37, R91, 0x7610, R37 ;  /* 0x000076105b250816 */ /* 0x000fe20000000025 */
[C---:B------:R-:W-:Y:S01]  /*1b90*/  FMUL.FTZ R92, R101.reuse, R156 ;  /* 0x0000009c655c7220 */ /* 0x040fe20000410000 */
[----:B------:R-:W-:Y:S01]  /*1ba0*/  @P1 HADD2.F32 R89, -RZ, R73.H1_H1 ;  /* 0x30000049ff591230 */ /* 0x000fe20000004100 */
[----:B------:R-:W-:Y:S01]  /*1bb0*/  FFMA.FTZ R156, R150, R95, R94 ;  /* 0x0000005f969c7223 */ /* 0x000fe2000001005e */
[----:B------:R-:W-:Y:S01]  /*1bc0*/  @P1 HADD2.F32 R91, -RZ, R74.H1_H1 ;  /* 0x3000004aff5b1230 */ /* 0x000fe20000004100 */
[----:B------:R-:W-:-:S02]  /*1bd0*/  FMUL.FTZ R154, R101, R154 ;  /* 0x0000009a659a7220 */ /* 0x000fc40000410000 */
[----:B------:R-:W-:Y:S02]  /*1be0*/  FADD.FTZ R156, R149, -R156 ;  /* 0x8000009c959c7221 */ /* 0x000fe40000010000 */
[----:B------:R-:W-:Y:S01]  /*1bf0*/  @P1 FADD.FTZ R154, R154, R89 ;  /* 0x000000599a9a1221 */ /* 0x000fe20000010000 */
[----:B------:R-:W-:Y:S01]  /*1c00*/  @P1 HADD2.F32 R89, -RZ, R72.H1_H1 ;  /* 0x30000048ff591230 */ /* 0x000fe20000004100 */
[----:B------:R-:W-:Y:S02]  /*1c10*/  @P1 FADD.FTZ R92, R92, R91 ;  /* 0x0000005b5c5c1221 */ /* 0x000fe40000010000 */
[----:B------:R-:W-:Y:S02]  /*1c20*/  FMUL.FTZ R156, R101, R156 ;  /* 0x0000009c659c7220 */ /* 0x000fe40000410000 */
[----:B------:R-:W-:Y:S01]  /*1c30*/  FFMA.FTZ R91, R137, R95, R94 ;  /* 0x0000005f895b7223 */ /* 0x000fe2000001005e */
[----:B------:R-:W-:Y:S01]  /*1c40*/  @P0 F2FP.PACK_AB R93, RZ, R92 ;  /* 0x0000005cff5d023e */ /* 0x000fe200000000ff */
[----:B------:R-:W-:Y:S01]  /*1c50*/  @P1 FADD.FTZ R156, R156, R89 ;  /* 0x000000599c9c1221 */ /* 0x000fe20000010000 */
[--C-:B------:R-:W-:Y:S01]  /*1c60*/  @P1 HADD2.F32 R89, -RZ, R75.reuse.H0_H0 ;  /* 0x2000004bff591230 */ /* 0x100fe20000004100 */
[----:B------:R-:W-:Y:S01]  /*1c70*/  FADD.FTZ R160, R102, -R91 ;  /* 0x8000005b66a07221 */ /* 0x000fe20000010000 */
[----:B------:R-:W-:Y:S01]  /*1c80*/  @P1 HADD2.F32 R91, -RZ, R75.H1_H1 ;  /* 0x3000004bff5b1230 */ /* 0x000fe20000004100 */
[C---:B------:R-:W-:Y:S01]  /*1c90*/  FMUL.FTZ R158, R101.reuse, R158 ;  /* 0x0000009e659e7220 */ /* 0x040fe20000410000 */
[----:B------:R-:W-:Y:S01]  /*1ca0*/  @P0 PRMT R38, R38, 0x5410, R93 ;  /* 0x0000541026260816 */ /* 0x000fe2000000005d */
[----:B------:R-:W-:-:S02]  /*1cb0*/  FMUL.FTZ R160, R101, R160 ;  /* 0x000000a065a07220 */ /* 0x000fc40000410000 */
[----:B------:R-:W-:Y:S01]  /*1cc0*/  @P1 FADD.FTZ R158, R158, R89 ;  /* 0x000000599e9e1221 */ /* 0x000fe20000010000 */
[----:B------:R-:W-:Y:S01]  /*1cd0*/  @P0 F2FP.PACK_AB R89, RZ, R156 ;  /* 0x0000009cff59023e */ /* 0x000fe200000000ff */
[----:B------:R-:W-:Y:S01]  /*1ce0*/  @P1 FADD.FTZ R160, R160, R91 ;  /* 0x0000005ba0a01221 */ /* 0x000fe20000010000 */
[----:B------:R-:W-:Y:S01]  /*1cf0*/  ISETP.NE.U32.AND P1, PT, RZ, c[0x0][0x258], PT ;  /* 0x00009600ff007a0c */ /* 0x000fe20003f25070 */
[-C--:B------:R-:W-:Y:S01]  /*1d00*/  FMUL.FTZ R90, R90, R151.reuse ;  /* 0x000000975a5a7220 */ /* 0x080fe20000410000 */
[----:B------:R-:W-:Y:S01]  /*1d10*/  @P0 F2FP.PACK_AB R125, RZ, R158 ;  /* 0x0000009eff7d023e */ /* 0x000fe200000000ff */
[-C--:B------:R-:W-:Y:S01]  /*1d20*/  FMUL.FTZ R158, R158, R151.reuse ;  /* 0x000000979e9e7220 */ /* 0x080fe20000410000 */
[----:B------:R-:W-:Y:S02]  /*1d30*/  ISETP.NE.AND.EX P1, PT, RZ, c[0x0][0x25c], PT, P1 ;  /* 0x00009700ff007a0c */ /* 0x000fe40003f25310 */
[----:B------:R-:W-:Y:S01]  /*1d40*/  @P0 PRMT R39, R125, 0x7610, R39 ;  /* 0x000076107d270816 */ /* 0x000fe20000000027 */
[----:B------:R-:W-:Y:S01]  /*1d50*/  HFMA2.MMA R125, -RZ, RZ, 0, 9.5367431640625e-07 ;  /* 0x00000010ff7d7435 */ /* 0x000fe200000001ff */
[----:B------:R-:W-:Y:S01]  /*1d60*/  @P0 PRMT R36, R36, 0x5410, R89 ;  /* 0x0000541024240816 */ /* 0x000fe20000000059 */
[-C--:B------:R-:W-:Y:S01]  /*1d70*/  FMUL.FTZ R89, R92, R151.reuse ;  /* 0x000000975c597220 */ /* 0x080fe20000410000 */
[----:B------:R-:W-:Y:S01]  /*1d80*/  @P0 F2FP.PACK_AB R91, RZ, R154 ;  /* 0x0000009aff5b023e */ /* 0x000fe200000000ff */
[----:B------:R-:W-:Y:S01]  /*1d90*/  FMUL.FTZ R154, R154, R151 ;  /* 0x000000979a9a7220 */ /* 0x000fe20000410000 */
[----:B------:R-:W-:-:S02]  /*1da0*/  @P0 F2FP.PACK_AB R153, RZ, R160 ;  /* 0x000000a0ff99023e */ /* 0x000fc400000000ff */
[----:B------:R-:W-:Y:S01]  /*1db0*/  F2FP.PACK_AB R90, R89, R90 ;  /* 0x0000005a595a723e */ /* 0x000fe200000000ff */
[----:B------:R-:W-:Y:S01]  /*1dc0*/  FMUL.FTZ R89, R88, R151 ;  /* 0x0000009758597220 */ /* 0x000fe20000410000 */
[----:B------:R-:W-:Y:S01]  /*1dd0*/  @P0 PRMT R37, R37, 0x5410, R91 ;  /* 0x0000541025250816 */ /* 0x000fe2000000005b */
[----:B------:R-:W-:Y:S01]  /*1de0*/  @P1 IMAD.WIDE.U32 R92, R0, R125, c[0x0][0x258] ;  /* 0x00009600005c1625 */ /* 0x000fe200078e007d */
[----:B------:R-:W-:Y:S02]  /*1df0*/  @P0 PRMT R39, R39, 0x5410, R153 ;  /* 0x0000541027270816 */ /* 0x000fe40000000099 */
[----:B------:R-:W-:Y:S01]  /*1e00*/  F2FP.PACK_AB R89, R154, R89 ;  /* 0x000000599a59723e */ /* 0x000fe200000000ff */
[-C--:B------:R-:W-:Y:S02]  /*1e10*/  FMUL.FTZ R88, R124, R151.reuse ;  /* 0x000000977c587220 */ /* 0x080fe40000410000 */
[-C--:B------:R-:W-:Y:S01]  /*1e20*/  FMUL.FTZ R91, R156, R151.reuse ;  /* 0x000000979c5b7220 */ /* 0x080fe20000410000 */
[----:B------:R0:W-:Y:S01]  /*1e30*/  @P1 STG.E.128 [R92.64], R36 ;  /* 0x000000245c001986 */ /* 0x0001e2000c101d04 */
[----:B------:R-:W-:-:S03]  /*1e40*/  FMUL.FTZ R153, R160, R151 ;  /* 0x00000097a0997220 */ /* 0x000fc60000410000 */
[----:B------:R-:W-:Y:S02]  /*1e50*/  F2FP.PACK_AB R88, R91, R88 ;  /* 0x000000585b58723e */ /* 0x000fe400000000ff */
[----:B------:R-:W-:Y:S01]  /*1e60*/  F2FP.PACK_AB R91, R153, R158 ;  /* 0x0000009e995b723e */ /* 0x000fe200000000ff */
[C---:B0-----:R-:W-:Y:S01]  /*1e70*/  IMAD.WIDE.U32 R92, R0.reuse, R125, c[0x0][0x248] ;  /* 0x00009200005c7625 */ /* 0x041fe200078e007d */
[----:B------:R-:W-:-:S04]  /*1e80*/  IADD3 R0, R0, 0x80, RZ ;  /* 0x0000008000007810 */ /* 0x000fc80007ffe0ff */
[----:B------:R0:W-:Y:S03]  /*1e90*/  STG.E.128 [R92.64], R88 ;  /* 0x000000585c007986 */ /* 0x0001e6000c101d04 */
.L_x_1040:
[----:B------:R-:W-:Y:S05]  /*1ea0*/  BSYNC B0 ;  /* 0x0000000000007941 */ /* 0x000fea0003800000 */
.L_x_1039:
        /* <DEDUP_REMOVED lines=14> */
[----:B------:R-:W-:Y:S01]  /*1f90*/  @P0 HADD2.F32 R93, -RZ, R26.H0_H0 ;  /* 0x2000001aff5d0230 */ /* 0x000fe20000004100 */
[----:B------:R-:W-:Y:S01]  /*1fa0*/  FMUL.FTZ R124, R101, R124 ;  /* 0x0000007c657c7220 */ /* 0x000fe20000410000 */
[----:B------:R-:W-:Y:S01]  /*1fb0*/  @P0 HADD2.F32 R91, -RZ, R25.H0_H0 ;  /* 0x20000019ff5b0230 */ /* 0x000fe20000004100 */
[----:B------:R-:W-:Y:S01]  /*1fc0*/  FFMA.FTZ R154, R114, R95, R94 ;  /* 0x0000005f729a7223 */ /* 0x000fe2000001005e */
[----:B------:R-:W-:Y:S01]  /*1fd0*/  @P0 HADD2.F32 R89, -RZ, R24.H0_H0 ;  /* 0x20000018ff590230 */ /* 0x000fe20000004100 */
[----:B------:R-:W-:-:S02]  /*1fe0*/  @P0 FADD.FTZ R90, R90, R93 ;  /* 0x0000005d5a5a0221 */ /* 0x000fc40000010000 */
[----:B------:R-:W-:Y:S02]  /*1ff0*/  @P0 FADD.FTZ R88, R88, R91 ;  /* 0x0000005b58580221 */ /* 0x000fe40000010000 */
[----:B------:R-:W-:Y:S01]  /*2000*/  @P0 FADD.FTZ R124, R124, R89 ;  /* 0x000000597c7c0221 */ /* 0x000fe20000010000 */
[----:B------:R-:W-:Y:S01]  /*2010*/  @P1 F2FP.PACK_AB R92, RZ, R90 ;  /* 0x0000005aff5c123e */ /* 0x000fe200000000ff */
[----:B------:R-:W-:Y:S01]  /*2020*/  FADD.FTZ R156, R117, -R154 ;  /* 0x8000009a759c7221 */ /* 0x000fe20000010000 */
        /* <DEDUP_REMOVED lines=15> */
[----:B------:R-:W-:Y:S02]  /*2120*/  @P0 FADD.FTZ R92, R92, R91 ;  /* 0x0000005b5c5c0221 */ /* 0x000fe40000010000 */
[----:B------:R-:W-:Y:S01]  /*2130*/  @P0 FADD.FTZ R154, R154, R89 ;  /* 0x000000599a9a0221 */ /* 0x000fe20000010000 */
[----:B------:R-:W-:Y:S01]  /*2140*/  @P0 HADD2.F32 R89, -RZ, R24.H1_H1 ;  /* 0x30000018ff590230 */ /* 0x000fe20000004100 */
[----:B------:R-:W-:Y:S01]  /*2150*/  FFMA.FTZ R91, R119, R95, R94 ;  /* 0x0000005f775b7223 */ /* 0x000fe2000001005e */
[----:B------:R-:W-:Y:S01]  /*2160*/  @P1 F2FP.PACK_AB R93, RZ, R92 ;  /* 0x0000005cff5d123e */ /* 0x000fe200000000ff */
[C---:B------:R-:W-:Y:S02]  /*2170*/  FMUL.FTZ R156, R101.reuse, R156 ;  /* 0x0000009c659c7220 */ /* 0x040fe40000410000 */
[----:B------:R-:W-:Y:S01]  /*2180*/  FADD.FTZ R158, R116, -R91 ;  /* 0x8000005b749e7221 */ /* 0x000fe20000010000 */
[--C-:B------:R-:W-:Y:S01]  /*2190*/  @P0 HADD2.F32 R91, -RZ, R27.reuse.H1_H1 ;  /* 0x3000001bff5b0230 */ /* 0x100fe20000004100 */
[----:B------:R-:W-:Y:S01]  /*21a0*/  @P0 FADD.FTZ R156, R156, R89 ;  /* 0x000000599c9c0221 */ /* 0x000fe20000010000 */
[----:B------:R-:W-:Y:S01]  /*21b0*/  @P0 HADD2.F32 R89, -RZ, R27.H0_H0 ;  /* 0x2000001bff590230 */ /* 0x000fe20000004100 */
        /* <DEDUP_REMOVED lines=12> */
[----:B------:R-:W-:Y:S01]  /*2280*/  FMUL.FTZ R89, R92, R151 ;  /* 0x000000975c597220 */ /* 0x000fe20000410000 */
[----:B------:R-:W-:-:S02]  /*2290*/  @P1 PRMT R39, R125, 0x7610, R39 ;  /* 0x000076107d271816 */ /* 0x000fc40000000027 */
[----:B------:R-:W-:Y:S01]  /*22a0*/  @P1 F2FP.PACK_AB R91, RZ, R154 ;  /* 0x0000009aff5b123e */ /* 0x000fe200000000ff */
[-C--:B------:R-:W-:Y:S01]  /*22b0*/  FMUL.FTZ R154, R154, R151.reuse ;  /* 0x000000979a9a7220 */ /* 0x080fe20000410000 */
[----:B------:R-:W-:Y:S02]  /*22c0*/  MOV R125, 0x10 ;  /* 0x00000010007d7802 */ /* 0x000fe40000000f00 */
[----:B------:R-:W-:Y:S02]  /*22d0*/  @P1 F2FP.PACK_AB R153, RZ, R160 ;  /* 0x000000a0ff99123e */ /* 0x000fe400000000ff */
[----:B------:R-:W-:Y:S01]  /*22e0*/  F2FP.PACK_AB R90, R89, R90 ;  /* 0x0000005a595a723e */ /* 0x000fe200000000ff */
[----:B------:R-:W-:Y:S01]  /*22f0*/  FMUL.FTZ R89, R88, R151 ;  /* 0x0000009758597220 */ /* 0x000fe20000410000 */
[----:B------:R-:W-:Y:S01]  /*2300*/  @P1 PRMT R37, R37, 0x5410, R91 ;  /* 0x0000541025251816 */ /* 0x000fe2000000005b */
[----:B------:R-:W-:Y:S01]  /*2310*/  @P0 IMAD.WIDE.U32 R92, R0, R125, c[0x0][0x258] ;  /* 0x00009600005c0625 */ /* 0x000fe200078e007d */
[----:B------:R-:W-:-:S02]  /*2320*/  @P1 PRMT R39, R39, 0x5410, R153 ;  /* 0x0000541027271816 */ /* 0x000fc40000000099 */
        /* <DEDUP_REMOVED lines=10> */
.L_x_1042:
[----:B------:R-:W-:Y:S05]  /*23d0*/  BSYNC B0 ;  /* 0x0000000000007941 */ /* 0x000fea0003800000 */
.L_x_1041:
        /* <DEDUP_REMOVED lines=17> */
[----:B------:R-:W-:Y:S01]  /*24f0*/  @P0 HADD2.F32 R89, -RZ, R86.H0_H0 ;  /* 0x20000056ff590230 */ /* 0x000fe20000004100 */
[----:B------:R-:W-:-:S02]  /*2500*/  FADD.FTZ R160, R135, -R94 ;  /* 0x8000005e87a07221 */ /* 0x000fc40000010000 */
[----:B------:R-:W-:Y:S02]  /*2510*/  FADD.FTZ R156, R131, -R156 ;  /* 0x8000009c839c7221 */ /* 0x000fe40000010000 */
[C---:B------:R-:W-:Y:S02]  /*2520*/  FMUL.FTZ R94, R101.reuse, R124 ;  /* 0x0000007c655e7220 */ /* 0x040fe40000410000 */
[C---:B------:R-:W-:Y:S02]  /*2530*/  FMUL.FTZ R124, R101.reuse, R154 ;  /* 0x0000009a657c7220 */ /* 0x040fe40000410000 */
[----:B------:R-:W-:Y:S01]  /*2540*/  FADD.FTZ R92, R130, -R91 ;  /* 0x8000005b825c7221 */ /* 0x000fe20000010000 */
[----:B------:R-:W-:Y:S01]  /*2550*/  @P0 HADD2.F32 R91, -RZ, R86.H1_H1 ;  /* 0x30000056ff5b0230 */ /* 0x000fe20000004100 */
[C---:B------:R-:W-:Y:S02]  /*2560*/  FMUL.FTZ R154, R101.reuse, R156 ;  /* 0x0000009c659a7220 */ /* 0x040fe40000410000 */
[----:B------:R-:W-:Y:S01]  /*2570*/  @P0 FADD.FTZ R124, R124, R89 ;  /* 0x000000597c7c0221 */ /* 0x000fe20000010000 */
[----:B------:R-:W-:Y:S01]  /*2580*/  @P0 HADD2.F32 R89, -RZ, R85.H0_H0 ;  /* 0x20000055ff590230 */ /* 0x000fe20000004100 */
[----:B------:R-:W-:-:S02]  /*2590*/  FMUL.FTZ R92, R101, R92 ;  /* 0x0000005c655c7220 */ /* 0x000fc40000410000 */
[----:B------:R-:W-:Y:S01]  /*25a0*/  @P0 FADD.FTZ R154, R154, R91 ;  /* 0x0000005b9a9a0221 */ /* 0x000fe20000010000 */
[----:B------:R-:W-:Y:S01]  /*25b0*/  @P0 HADD2.F32 R91, -RZ, R85.H1_H1 ;  /* 0x30000055ff5b0230 */ /* 0x000fe20000004100 */
[----:B------:R-:W-:Y:S01]  /*25c0*/  @P0 FADD.FTZ R92, R92, R89 ;  /* 0x000000595c5c0221 */ /* 0x000fe20000010000 */
[--C-:B------:R-:W-:Y:S01]  /*25d0*/  @P0 HADD2.F32 R89, -RZ, R84.reuse.H0_H0 ;  /* 0x20000054ff590230 */ /* 0x100fe20000004100 */
[----:B------:R-:W-:Y:S01]  /*25e0*/  FADD.FTZ R90, R123, -R90 ;  /* 0x8000005a7b5a7221 */ /* 0x000fe20000010000 */
[----:B------:R-:W-:Y:S01]  /*25f0*/  @P1 F2FP.PACK_AB R93, RZ, R124 ;  /* 0x0000007cff5d123e */ /* 0x000fe200000000ff */
[C---:B------:R-:W-:Y:S01]  /*2600*/  FMUL.FTZ R88, R101.reuse, R88 ;  /* 0x0000005865587220 */ /* 0x040fe20000410000 */
[----:B------:R-:W-:Y:S01]  /*2610*/  @P1 F2FP.PACK_AB R95, RZ, R92 ;  /* 0x0000005cff5f123e */ /* 0x000fe200000000ff */
[----:B------:R-:W-:Y:S01]  /*2620*/  @P0 FADD.FTZ R94, R94, R91 ;  /* 0x0000005b5e5e0221 */ /* 0x000fe20000010000 */
[----:B------:R-:W-:Y:S01]  /*2630*/  @P0 HADD2.F32 R91, -RZ, R84.H1_H1 ;  /* 0x30000054ff5b0230 */ /* 0x000fe20000004100 */
[----:B------:R-:W-:Y:S01]  /*2640*/  FADD.FTZ R158, R136, -R125 ;  /* 0x8000007d889e7221 */ /* 0x000fe20000010000 */
[----:B------:R-:W-:Y:S01]  /*2650*/  @P1 F2FP.PACK_AB R153, RZ, R154 ;  /* 0x0000009aff99123e */ /* 0x000fe200000000ff */
[----:B------:R-:W-:Y:S01]  /*2660*/  FMUL.FTZ R90, R101, R90 ;  /* 0x0000005a655a7220 */ /* 0x000fe20000410000 */
[----:B------:R-:W-:Y:S01]  /*2670*/  @P1 PRMT R38, R93, 0x7610, R38 ;  /* 0x000076105d261816 */ /* 0x000fe20000000026 */
[----:B------:R-:W-:Y:S01]  /*2680*/  @P0 FADD.FTZ R88, R88, R89 ;  /* 0x0000005958580221 */ /* 0x000fe20000010000 */
[--C-:B------:R-:W-:Y:S01]  /*2690*/  @P0 HADD2.F32 R89, -RZ, R87.reuse.H0_H0 ;  /* 0x20000057ff590230 */ /* 0x100fe20000004100 */
[----:B------:R-:W-:Y:S01]  /*26a0*/  FMUL.FTZ R156, R101, R158 ;  /* 0x0000009e659c7220 */ /* 0x000fe20000410000 */
[----:B------:R-:W-:Y:S01]  /*26b0*/  @P1 PRMT R37, R95, 0x7610, R37 ;  /* 0x000076105f251816 */ /* 0x000fe20000000025 */
[----:B------:R-:W-:Y:S01]  /*26c0*/  @P0 FADD.FTZ R90, R90, R91 ;  /* 0x0000005b5a5a0221 */ /* 0x000fe20000010000 */
[----:B------:R-:W-:Y:S01]  /*26d0*/  @P0 HADD2.F32 R91, -RZ, R87.H1_H1 ;  /* 0x30000057ff5b0230 */ /* 0x000fe20000004100 */
[----:B------:R-:W-:Y:S01]  /*26e0*/  FMUL.FTZ R158, R101, R160 ;  /* 0x000000a0659e7220 */ /* 0x000fe20000410000 */
[----:B------:R-:W-:Y:S01]  /*26f0*/  @P1 F2FP.PACK_AB R101, RZ, R94 ;  /* 0x0000005eff65123e */ /* 0x000fe200000000ff */
[----:B------:R-:W-:Y:S01]  /*2700*/  @P0 FADD.FTZ R156, R156, R89 ;  /* 0x000000599c9c0221 */ /* 0x000fe20000010000 */
[----:B------:R-:W-:Y:S01]  /*2710*/  @P1 F2FP.PACK_AB R157, RZ, R88 ;  /* 0x00000058ff9d123e */ /* 0x000fe200000000ff */
[----:B------:R-:W-:Y:S01]  /*2720*/  @P0 FADD.FTZ R158, R158, R91 ;  /* 0x0000005b9e9e0221 */ /* 0x000fe20000010000 */
[----:B------:R-:W-:Y:S01]  /*2730*/  ISETP.NE.U32.AND P0, PT, RZ, c[0x0][0x258], PT ;  /* 0x00009600ff007a0c */ /* 0x000fe20003f05070 */
[-C--:B------:R-:W-:Y:S01]  /*2740*/  FMUL.FTZ R124, R124, R151.reuse ;  /* 0x000000977c7c7220 */ /* 0x080fe20000410000 */
[----:B------:R-:W-:Y:S01]  /*2750*/  @P1 F2FP.PACK_AB R155, RZ, R156 ;  /* 0x0000009cff9b123e */ /* 0x000fe200000000ff */
[-C--:B------:R-:W-:Y:S01]  /*2760*/  FMUL.FTZ R159, R154, R151.reuse ;  /* 0x000000979a9f7220 */ /* 0x080fe20000410000 */
[----:B------:R-:W-:Y:S01]  /*2770*/  ISETP.NE.AND.EX P0, PT, RZ, c[0x0][0x25c], PT, P0 ;  /* 0x00009700ff007a0c */ /* 0x000fe20003f05300 */
[-C--:B------:R-:W-:Y:S01]  /*2780*/  FMUL.FTZ R89, R92, R151.reuse ;  /* 0x000000975c597220 */ /* 0x080fe20000410000 */
[----:B------:R-:W-:Y:S01]  /*2790*/  @P1 F2FP.PACK_AB R125, RZ, R90 ;  /* 0x0000005aff7d123e */ /* 0x000fe200000000ff */
[-C--:B------:R-:W-:Y:S01]  /*27a0*/  FMUL.FTZ R94, R94, R151.reuse ;  /* 0x000000975e5e7220 */ /* 0x080fe20000410000 */
[----:B------:R-:W-:Y:S01]  /*27b0*/  @P1 PRMT R36, R157, 0x7610, R36 ;  /* 0x000076109d241816 */ /* 0x000fe20000000024 */
[-C--:B------:R-:W-:Y:S01]  /*27c0*/  FMUL.FTZ R88, R88, R151.reuse ;  /* 0x0000009758587220 */ /* 0x080fe20000410000 */
[----:B------:R-:W-:Y:S01]  /*27d0*/  @P1 PRMT R39, R155, 0x7610, R39 ;  /* 0x000076109b271816 */ /* 0x000fe20000000027 */
[----:B------:R-:W-:Y:S01]  /*27e0*/  FMUL.FTZ R91, R90, R151 ;  /* 0x000000975a5b7220 */ /* 0x000fe20000410000 */
[----:B------:R-:W-:Y:S01]  /*27f0*/  F2FP.PACK_AB R89, R94, R89 ;  /* 0x000000595e59723e */ /* 0x000fe200000000ff */
[-C--:B------:R-:W-:Y:S01]  /*2800*/  FMUL.FTZ R156, R156, R151.reuse ;  /* 0x000000979c9c7220 */ /* 0x080fe20000410000 */
[----:B------:R-:W-:Y:S01]  /*2810*/  @P1 PRMT R38, R38, 0x5410, R153 ;  /* 0x0000541026261816 */ /* 0x000fe20000000099 */
[----:B------:R-:W-:Y:S01]  /*2820*/  FMUL.FTZ R151, R158, R151 ;  /* 0x000000979e977220 */ /* 0x000fe20000410000 */
[----:B------:R-:W-:-:S02]  /*2830*/  F2FP.PACK_AB R88, R91, R88 ;  /* 0x000000585b58723e */ /* 0x000fc400000000ff */
[----:B------:R-:W-:Y:S02]  /*2840*/  @P1 F2FP.PACK_AB R158, RZ, R158 ;  /* 0x0000009eff9e123e */ /* 0x000fe400000000ff */
[----:B------:R-:W-:Y:S01]  /*2850*/  F2FP.PACK_AB R91, R151, R156 ;  /* 0x0000009c975b723e */ /* 0x000fe200000000ff */
[----:B------:R-:W-:Y:S01]  /*2860*/  HFMA2.MMA R151, -RZ, RZ, 0, 9.5367431640625e-07 ;  /* 0x00000010ff977435 */ /* 0x000fe200000001ff */
[----:B------:R-:W-:Y:S02]  /*2870*/  @P1 PRMT R37, R37, 0x5410, R101 ;  /* 0x0000541025251816 */ /* 0x000fe40000000065 */
[----:B------:R-:W-:Y:S02]  /*2880*/  @P1 PRMT R36, R36, 0x5410, R125 ;  /* 0x0000541024241816 */ /* 0x000fe4000000007d */
[----:B------:R-:W-:Y:S02]  /*2890*/  @P1 PRMT R39, R39, 0x5410, R158 ;  /* 0x0000541027271816 */ /* 0x000fe4000000009e */
[----:B------:R-:W-:-:S03]  /*28a0*/  F2FP.PACK_AB R90, R159, R124 ;  /* 0x0000007c9f5a723e */ /* 0x000fc600000000ff */
[----:B------:R-:W-:-:S04]  /*28b0*/  @P0 IMAD.WIDE.U32 R92, R0, R151, c[0x0][0x258] ;  /* 0x00009600005c0625 */ /* 0x000fc800078e0097 */
[----:B------:R-:W-:Y:S01]  /*28c0*/  IMAD.WIDE.U32 R94, R0, R151, c[0x0][0x248] ;  /* 0x00009200005e7625 */ /* 0x000fe200078e0097 */
[----:B------:R0:W-:Y:S04]  /*28d0*/  @P0 STG.E.128 [R92.64], R36 ;  /* 0x000000245c000986 */ /* 0x0001e8000c101d04 */
[----:B------:R0:W-:Y:S02]  /*28e0*/  STG.E.128 [R94.64], R88 ;  /* 0x000000585e007986 */ /* 0x0001e4000c101d04 */
.L_x_1044:
[----:B------:R-:W-:Y:S05]  /*28f0*/  BSYNC B0 ;  /* 0x0000000000007941 */ /* 0x000fea0003800000 */
.L_x_1043:
[----:B------:R-:W-:Y:S02]  /*2900*/  IADD3 R3, R3, c[0x0][0x160], RZ ;  /* 0x0000580003037a10 */ /* 0x000fe40007ffe0ff */
[----:B------:R-:W-:Y:S02]  /*2910*/  LOP3.LUT P1, RZ, R2, 0xff, RZ, 0xc0, !PT ;  /* 0x000000ff02ff7812 */ /* 0x000fe4000782c0ff */
[----:B------:R-:W-:Y:S02]  /*2920*/  ISETP.GE.AND P0, PT, R3, c[0x0][0x164], PT ;  /* 0x0000590003007a0c */ /* 0x000fe40003f06270 */
[----:B------:R-:W-:-:S11]  /*2930*/  SEL R2, RZ, 0x1, P1 ;  /* 0x00000001ff027807 */ /* 0x000fd60000800000 */
[----:B0-----:R-:W-:Y:S01]  /*2940*/  @P0 CALL.REL.NOINC `(.L_x_1030) ;  /* 0x0000001000000944 */ /* 0x001fe20003c00000 */
[----:B------:R-:W-:Y:S05]  /*2950*/  BRA `(.L_x_1045) ;  /* 0xffffdb7000007947 */ /* 0x000fea000383ffff */
.L_x_1030:
[----:B-1----:R-:W0:Y:S01]  /*2960*/  S2UR UR6, SR_CTAID.X ;  /* 0x00000000000679c3 */ /* 0x002e220000002500 */
        /* <DEDUP_REMOVED lines=30> */
.L_x_1037:
[----:B------:R-:W-:Y:S01]  /*2b50*/  HFMA2.MMA R124, -RZ, RZ, 0, 9.5367431640625e-07 ;  /* 0x00000010ff7c7435 */ /* 0x000fe200000001ff */
[----:B------:R-:W-:-:S02]  /*2b60*/  MOV R93, R153 ;  /* 0x00000099005d7202 */ /* 0x000fc40000000f00 */
[----:B------:R-:W-:Y:S02]  /*2b70*/  MOV R156, 0x1f ;  /* 0x0000001f009c7802 */ /* 0x000fe40000000f00 */
[----:B------:R-:W-:Y:S02]  /*2b80*/  MOV R157, 0xffffffff ;  /* 0xffffffff009d7802 */ /* 0x000fe40000000f00 */
[----:B------:R-:W-:Y:S02]  /*2b90*/  MOV R88, 0x2bb0 ;  /* 0x00002bb000587802 */ /* 0x000fe40000000f00 */
[----:B------:R-:W-:Y:S05]  /*2ba0*/  CALL.REL.NOINC `($__internal_20_$__cuda_sm70_shflsync_down_p) ;  /* 0x0000046000007944 */ /* 0x000fea0003c00000 */
[----:B-1----:R-:W-:Y:S01]  /*2bb0*/  MOV R92, R93 ;  /* 0x0000005d005c7202 */ /* 0x002fe20000000f00 */
[----:B0-----:R-:W-:Y:S05]  /*2bc0*/  BRA `(.L_x_1046) ;  /* 0xffffeb3000007947 */ /* 0x001fea000383ffff */
.L_x_1038:
[----:B------:R-:W-:Y:S01]  /*2bd0*/  HFMA2.MMA R124, -RZ, RZ, 0, 9.5367431640625e-07 ;  /* 0x00000010ff7c7435 */ /* 0x000fe200000001ff */
[----:B------:R-:W-:Y:S02]  /*2be0*/  MOV R93, R154 ;  /* 0x0000009a005d7202 */ /* 0x000fe40000000f00 */
[----:B------:R-:W-:Y:S02]  /*2bf0*/  MOV R156, 0x1f ;  /* 0x0000001f009c7802 */ /* 0x000fe40000000f00 */
[----:B------:R-:W-:-:S02]  /*2c00*/  MOV R157, 0xffffffff ;  /* 0xffffffff009d7802 */ /* 0x000fc40000000f00 */
[----:B------:R-:W-:Y:S02]  /*2c10*/  MOV R88, 0x2c30 ;  /* 0x00002c3000587802 */ /* 0x000fe40000000f00 */
[----:B01----:R-:W-:Y:S05]  /*2c20*/  CALL.REL.NOINC `($__internal_20_$__cuda_sm70_shflsync_down_p) ;  /* 0x000003e000007944 */ /* 0x003fea0003c00000 */
[----:B------:R-:W-:Y:S01]  /*2c30*/  FADD.FTZ R92, R92, R153 ;  /* 0x000000995c5c7221 */ /* 0x000fe20000010000 */
[----:B0-----:R-:W-:Y:S01]  /*2c40*/  HFMA2.MMA R124, -RZ, RZ, 0, 4.76837158203125e-07 ;  /* 0x00000008ff7c7435 */ /* 0x001fe200000001ff */
[----:B-1----:R-:W-:Y:S01]  /*2c50*/  FADD.FTZ R154, R154, R93 ;  /* 0x0000005d9a9a7221 */ /* 0x002fe20000010000 */
[----:B------:R-:W-:Y:S02]  /*2c60*/  MOV R156, 0x1f ;  /* 0x0000001f009c7802 */ /* 0x000fe40000000f00 */
[----:B------:R-:W-:Y:S02]  /*2c70*/  MOV R157, 0xffffffff ;  /* 0xffffffff009d7802 */ /* 0x000fe40000000f00 */
[----:B------:R-:W-:Y:S02]  /*2c80*/  MOV R93, R92 ;  /* 0x0000005c005d7202 */ /* 0x000fe40000000f00 */
[----:B------:R-:W-:Y:S02]  /*2c90*/  MOV R88, 0x2cb0 ;  /* 0x00002cb000587802 */ /* 0x000fe40000000f00 */
[----:B------:R-:W-:Y:S05]  /*2ca0*/  CALL.REL.NOINC `($__internal_20_$__cuda_sm70_shflsync_down_p) ;  /* 0x0000036000007944 */ /* 0x000fea0003c00000 */
[----:B0-----:R-:W-:Y:S01]  /*2cb0*/  HFMA2.MMA R124, -RZ, RZ, 0, 4.76837158203125e-07 ;  /* 0x00000008ff7c7435 */ /* 0x001fe200000001ff */
[----:B-1----:R-:W-:-:S02]  /*2cc0*/  MOV R91, R93 ;  /* 0x0000005d005b7202 */ /* 0x002fc40000000f00 */
[----:B------:R-:W-:Y:S02]  /*2cd0*/  MOV R93, R154 ;  /* 0x0000009a005d7202 */ /* 0x000fe40000000f00 */
[----:B------:R-:W-:Y:S02]  /*2ce0*/  MOV R156, 0x1f ;  /* 0x0000001f009c7802 */ /* 0x000fe40000000f00 */
[----:B------:R-:W-:Y:S02]  /*2cf0*/  MOV R157, 0xffffffff ;  /* 0xffffffff009d7802 */ /* 0x000fe40000000f00 */
[----:B------:R-:W-:Y:S02]  /*2d00*/  MOV R88, 0x2d20 ;  /* 0x00002d2000587802 */ /* 0x000fe40000000f00 */
[----:B------:R-:W-:Y:S05]  /*2d10*/  CALL.REL.NOINC `($__internal_20_$__cuda_sm70_shflsync_down_p) ;  /* 0x000002f000007944 */ /* 0x000fea0003c00000 */
[----:B------:R-:W-:Y:S01]  /*2d20*/  FADD.FTZ R92, R91, R92 ;  /* 0x0000005c5b5c7221 */ /* 0x000fe20000010000 */
[----:B0-----:R-:W-:Y:S01]  /*2d30*/  HFMA2.MMA R124, -RZ, RZ, 0, 2.384185791015625e-07 ;  /* 0x00000004ff7c7435 */ /* 0x001fe200000001ff */
[----:B-1----:R-:W-:Y:S01]  /*2d40*/  FADD.FTZ R154, R154, R93 ;  /* 0x0000005d9a9a7221 */ /* 0x002fe20000010000 */
[----:B------:R-:W-:Y:S02]  /*2d50*/  MOV R156, 0x1f ;  /* 0x0000001f009c7802 */ /* 0x000fe40000000f00 */
[----:B------:R-:W-:-:S02]  /*2d60*/  MOV R157, 0xffffffff ;  /* 0xffffffff009d7802 */ /* 0x000fc40000000f00 */
[----:B------:R-:W-:Y:S02]  /*2d70*/  MOV R93, R92 ;  /* 0x0000005c005d7202 */ /* 0x000fe40000000f00 */
[----:B------:R-:W-:Y:S02]  /*2d80*/  MOV R88, 0x2da0 ;  /* 0x00002da000587802 */ /* 0x000fe40000000f00 */
[----:B------:R-:W-:Y:S05]  /*2d90*/  CALL.REL.NOINC `($__internal_20_$__cuda_sm70_shflsync_down_p) ;  /* 0x0000027000007944 */ /* 0x000fea0003c00000 */
[----:B0-----:R-:W-:Y:S01]  /*2da0*/  HFMA2.MMA R124, -RZ, RZ, 0, 2.384185791015625e-07 ;  /* 0x00000004ff7c7435 */ /* 0x001fe200000001ff */
[----:B-1----:R-:W-:Y:S02]  /*2db0*/  MOV R91, R93 ;  /* 0x0000005d005b7202 */ /* 0x002fe40000000f00 */
[----:B------:R-:W-:Y:S02]  /*2dc0*/  MOV R93, R154 ;  /* 0x0000009a005d7202 */ /* 0x000fe40000000f00 */
[----:B------:R-:W-:Y:S02]  /*2dd0*/  MOV R156, 0x1f ;  /* 0x0000001f009c7802 */ /* 0x000fe40000000f00 */
[----:B------:R-:W-:Y:S02]  /*2de0*/  MOV R157, 0xffffffff ;  /* 0xffffffff009d7802 */ /* 0x000fe40000000f00 */
[----:B------:R-:W-:-:S02]  /*2df0*/  MOV R88, 0x2e10 ;  /* 0x00002e1000587802 */ /* 0x000fc40000000f00 */
[----:B------:R-:W-:Y:S05]  /*2e00*/  CALL.REL.NOINC `($__internal_20_$__cuda_sm70_shflsync_down_p) ;  /* 0x0000020000007944 */ /* 0x000fea0003c00000 */
[----:B------:R-:W-:Y:S01]  /*2e10*/  FADD.FTZ R92, R91, R92 ;  /* 0x0000005c5b5c7221 */ /* 0x000fe20000010000 */
[----:B0-----:R-:W-:Y:S01]  /*2e20*/  HFMA2.MMA R124, -RZ, RZ, 0, 1.1920928955078125e-07 ;  /* 0x00000002ff7c7435 */ /* 0x001fe200000001ff */
[----:B-1----:R-:W-:Y:S01]  /*2e30*/  FADD.FTZ R154, R154, R93 ;  /* 0x0000005d9a9a7221 */ /* 0x002fe20000010000 */
[----:B------:R-:W-:-:S02]  /*2e40*/  MOV R156, 0x1f ;  /* 0x0000001f009c7802 */ /* 0x000fc40000000f00 */
[----:B------:R-:W-:Y:S02]  /*2e50*/  MOV R157, 0xffffffff ;  /* 0xffffffff009d7802 */ /* 0x000fe40000000f00 */
[----:B------:R-:W-:Y:S02]  /*2e60*/  MOV R93, R92 ;  /* 0x0000005c005d7202 */ /* 0x000fe40000000f00 */
[----:B------:R-:W-:Y:S02]  /*2e70*/  MOV R88, 0x2e90 ;  /* 0x00002e9000587802 */ /* 0x000fe40000000f00 */
[----:B------:R-:W-:Y:S05]  /*2e80*/  CALL.REL.NOINC `($__internal_20_$__cuda_sm70_shflsync_down_p) ;  /* 0x0000018000007944 */ /* 0x000fea0003c00000 */
[----:B0-----:R-:W-:Y:S01]  /*2e90*/  HFMA2.MMA R124, -RZ, RZ, 0, 1.1920928955078125e-07 ;  /* 0x00000002ff7c7435 */ /* 0x001fe200000001ff */
[----:B-1----:R-:W-:Y:S02]  /*2ea0*/  MOV R91, R93 ;  /* 0x0000005d005b7202 */ /* 0x002fe40000000f00 */
[----:B------:R-:W-:Y:S02]  /*2eb0*/  MOV R93, R154 ;  /* 0x0000009a005d7202 */ /* 0x000fe40000000f00 */
[----:B------:R-:W-:Y:S02]  /*2ec0*/  MOV R156, 0x1f ;  /* 0x0000001f009c7802 */ /* 0x000fe40000000f00 */
[----:B------:R-:W-:-:S02]  /*2ed0*/  MOV R157, 0xffffffff ;  /* 0xffffffff009d7802 */ /* 0x000fc40000000f00 */
[----:B------:R-:W-:Y:S02]  /*2ee0*/  MOV R88, 0x2f00 ;  /* 0x00002f0000587802 */ /* 0x000fe40000000f00 */
[----:B------:R-:W-:Y:S05]  /*2ef0*/  CALL.REL.NOINC `($__internal_20_$__cuda_sm70_shflsync_down_p) ;  /* 0x0000011000007944 */ /* 0x000fea0003c00000 */
[----:B------:R-:W-:Y:S01]  /*2f00*/  FADD.FTZ R94, R91, R92 ;  /* 0x0000005c5b5e7221 */ /* 0x000fe20000010000 */
[----:B0-----:R-:W-:Y:S01]  /*2f10*/  HFMA2.MMA R124, -RZ, RZ, 0, 5.9604644775390625e-08 ;  /* 0x00000001ff7c7435 */ /* 0x001fe200000001ff */
[----:B-1----:R-:W-:Y:S01]  /*2f20*/  FADD.FTZ R125, R154, R93 ;  /* 0x0000005d9a7d7221 */ /* 0x002fe20000010000 */
[----:B------:R-:W-:Y:S02]  /*2f30*/  MOV R156, 0x1f ;  /* 0x0000001f009c7802 */ /* 0x000fe40000000f00 */
[----:B------:R-:W-:Y:S02]  /*2f40*/  MOV R157, 0xffffffff ;  /* 0xffffffff009d7802 */ /* 0x000fe40000000f00 */
[----:B------:R-:W-:Y:S02]  /*2f50*/  MOV R93, R94 ;  /* 0x0000005e005d7202 */ /* 0x000fe40000000f00 */
[----:B------:R-:W-:Y:S02]  /*2f60*/  MOV R88, 0x2f80 ;  /* 0x00002f8000587802 */ /* 0x000fe40000000f00 */
[----:B------:R-:W-:Y:S05]  /*2f70*/  CALL.REL.NOINC `($__internal_20_$__cuda_sm70_shflsync_down_p) ;  /* 0x0000009000007944 */ /* 0x000fea0003c00000 */
[----:B0-----:R-:W-:Y:S01]  /*2f80*/  HFMA2.MMA R124, -RZ, RZ, 0, 5.9604644775390625e-08 ;  /* 0x00000001ff7c7435 */ /* 0x001fe200000001ff */
[----:B-1----:R-:W-:-:S02]  /*2f90*/  MOV R95, R93 ;  /* 0x0000005d005f7202 */ /* 0x002fc40000000f00 */
[----:B------:R-:W-:Y:S02]  /*2fa0*/  MOV R93, R125 ;  /* 0x0000007d005d7202 */ /* 0x000fe40000000f00 */
[----:B------:R-:W-:Y:S02]  /*2fb0*/  MOV R156, 0x1f ;  /* 0x0000001f009c7802 */ /* 0x000fe40000000f00 */
[----:B------:R-:W-:Y:S02]  /*2fc0*/  MOV R157, 0xffffffff ;  /* 0xffffffff009d7802 */ /* 0x000fe40000000f00 */
[----:B------:R-:W-:Y:S02]  /*2fd0*/  MOV R88, 0x2ff0 ;  /* 0x00002ff000587802 */ /* 0x000fe40000000f00 */
[----:B------:R-:W-:Y:S05]  /*2fe0*/  CALL.REL.NOINC `($__internal_20_$__cuda_sm70_shflsync_down_p) ;  /* 0x0000002000007944 */ /* 0x000fea0003c00000 */
[----:B-1----:R-:W-:Y:S01]  /*2ff0*/  MOV R154, R93 ;  /* 0x0000005d009a7202 */ /* 0x002fe20000000f00 */
[----:B0-----:R-:W-:Y:S05]  /*3000*/  BRA `(.L_x_1047) ;  /* 0xffffe81000007947 */ /* 0x001fea000383ffff */
        .weak           $__internal_20_$__cuda_sm70_shflsync_down_p
        .type           $__internal_20_$__cuda_sm70_shflsync_down_p,@function
        .size           $__internal_20_$__cuda_sm70_shflsync_down_p,(.L_x_9274 - $__internal_20_$__cuda_sm70_shflsync_down_p)
$__internal_20_$__cuda_sm70_shflsync_down_p:
[----:B------:R-:W-:Y:S01]  /*3010*/  HFMA2.MMA R89, -RZ, RZ, 0, 0 ;  /* 0x00000000ff597435 */ /* 0x000fe200000001ff */
[----:B------:R-:W-:Y:S04]  /*3020*/  WARPSYNC R157 ;  /* 0x0000009d00007348 */ /* 0x000fe80003800000 */
[----:B------:R0:W1:Y:S01]  /*3030*/  SHFL.DOWN PT, R93, R93, R124, R156 ;  /* 0x0800007c5d5d7389 */ /* 0x00006200000e009c */
[----:B------:R-:W-:Y:S05]  /*3040*/  RET.REL.NODEC R88 `(_ZN10layer_norm13ln_bwd_kernelINS_13Kernel_traitsI6__halfS2_S2_S2_fjLj3072ELj1ELj1ELj4ELj16ENS_18Kernel_traits_baseILj3072ES2_S2_S2_S2_fjLj128EEEEELb0ELb0ELb0ELb0EEEvNS_9BwdParamsE) ;  /* 0xffffcfb058007950 */ /* 0x000fea0003c3ffff */
.L_x_1048:
        /* <DEDUP_REMOVED lines=11> */
.L_x_9274:


//--------------------- .text._ZN10layer_norm13ln_bwd_kernelINS_13Kernel_traitsI6__halfS2_S2_S2_fjLj3072ELj1ELj1ELj4ELj16ENS_18Kernel_traits_baseILj3072ES2_S2_S2_S2_fjLj128EEEEELb0ELb0ELb0ELb1EEEvNS_9BwdParamsE --------------------------
	.section	.text._ZN10layer_norm13ln_bwd_kernelINS_13Kernel_traitsI6__halfS2_S2_S2_fjLj3072ELj1ELj1ELj4ELj16ENS_18Kernel_traits_baseILj3072ES2_S2_S2_S2_fjLj128EEEEELb0ELb0ELb0ELb1EEEvNS_9BwdParamsE,"ax",@progbits
	.sectioninfo	@"SHI_REGISTERS=168"
	.align	128
        .global         _ZN10layer_norm13ln_bwd_kernelINS_13Kernel_traitsI6__halfS2_S2_S2_fjLj3072ELj1ELj1ELj4ELj16ENS_18Kernel_traits_baseILj3072ES2_S2_S2_S2_fjLj128EEEEELb0ELb0ELb0ELb1EEEvNS_9BwdParamsE
        .type           _ZN10layer_norm13ln_bwd_kernelINS_13Kernel_traitsI6__halfS2_S2_S2_fjLj3072ELj1ELj1ELj4ELj16ENS_18Kernel_traits_baseILj3072ES2_S2_S2_S2_fjLj128EEEEELb0ELb0ELb0ELb1EEEvNS_9BwdParamsE,@function
        .size           _ZN10layer_norm13ln_bwd_kernelINS_13Kernel_traitsI6__halfS2_S2_S2_fjLj3072ELj1ELj1ELj4ELj16ENS_18Kernel_traits_baseILj3072ES2_S2_S2_S2_fjLj128EEEEELb0ELb0ELb0ELb1EEEvNS_9BwdParamsE,(.L_x_9275 - _ZN10layer_norm13ln_bwd_kernelINS_13Kernel_traitsI6__halfS2_S2_S2_fjLj3072ELj1ELj1ELj4ELj16ENS_18Kernel_traits_baseILj3072ES2_S2_S2_S2_fjLj128EEEEELb0ELb0ELb0ELb1EEEvNS_9BwdParamsE)
        .other          _ZN10layer_norm13ln_bwd_kernelINS_13Kernel_traitsI6__halfS2_S2_S2_fjLj3072ELj1ELj1ELj4ELj16ENS_18Kernel_traits_baseILj3072ES2_S2_S2_S2_fjLj128EEEEELb0ELb0ELb0ELb1EEEvNS_9BwdParamsE,@"STO_CUDA_ENTRY STV_DEFAULT"
_ZN10layer_norm13ln_bwd_kernelINS_13Kernel_traitsI6__halfS2_S2_S2_fjLj3072ELj1ELj1ELj4ELj16ENS_18Kernel_traits_baseILj3072ES2_S2_S2_S2_fjLj128EEEEELb0ELb0ELb0ELb1EEEvNS_9BwdParamsE:
.text._ZN10layer_norm13ln_bwd_kernelINS_13Kernel_traitsI6__halfS2_S2_S2_fjLj3072ELj1ELj1ELj4ELj16ENS_18Kernel_traits_baseILj3072ES2_S2_S2_S2_fjLj128EEEEELb0ELb0ELb0ELb1EEEvNS_9BwdParamsE:
        /* <DEDUP_REMOVED lines=32> */
.L_x_1049:
        /* <DEDUP_REMOVED lines=16> */
[----:B0-----:R-:W-:Y:S01]  /*0300*/  CS2R R2, SRZ ;  /* 0x0000000000027805 */ /* 0x001fe2000001ff00 */
[----:B------:R-:W-:Y:S01]  /*0310*/  MOV R88, RZ ;  /* 0x000000ff00587202 */ /* 0x000fe20000000f00 */
        /* <DEDUP_REMOVED lines=9> */
[----:B--2---:R-:W-:-:S02]  /*03b0*/  HADD2.F32 R89, -RZ, R4.H0_H0 ;  /* 0x20000004ff597230 */ /* 0x004fc40000004100 */
[----:B------:R-:W-:Y:S02]  /*03c0*/  HADD2.F32 R90, -RZ, R4.H1_H1 ;  /* 0x30000004ff5a7230 */ /* 0x000fe40000004100 */
[--C-:B------:R-:W-:Y:S02]  /*03d0*/  HADD2.F32 R91, -RZ, R5.reuse.H0_H0 ;  /* 0x20000005ff5b7230 */ /* 0x100fe40000004100 */
[----:B------:R-:W-:Y:S01]  /*03e0*/  HADD2.F32 R92, -RZ, R5.H1_H1 ;  /* 0x30000005ff5c7230 */ /* 0x000fe20000004100 */
[----:B------:R-:W-:Y:S01]  /*03f0*/  CS2R R4, SRZ ;  /* 0x0000000000047805 */ /* 0x000fe2000001ff00 */
[--C-:B------:R-:W-:Y:S02]  /*0400*/  HADD2.F32 R93, -RZ, R6.reuse.H0_H0 ;  /* 0x20000006ff5d7230 */ /* 0x100fe40000004100 */
[----:B------:R-:W-:Y:S02]  /*0410*/  HADD2.F32 R94, -RZ, R6.H1_H1 ;  /* 0x30000006ff5e7230 */ /* 0x000fe40000004100 */
[----:B------:R-:W-:-:S02]  /*0420*/  HADD2.F32 R95, -RZ, R7.H0_H0 ;  /* 0x20000007ff5f7230 */ /* 0x000fc40000004100 */
[----:B------:R-:W-:Y:S01]  /*0430*/  HADD2.F32 R96, -RZ, R7.H1_H1 ;  /* 0x30000007ff607230 */ /* 0x000fe20000004100 */
[----:B------:R-:W-:Y:S01]  /*0440*/  CS2R R6, SRZ ;  /* 0x0000000000067805 */ /* 0x000fe2000001ff00 */
[--C-:B---3--:R-:W-:Y:S02]  /*0450*/  HADD2.F32 R97, -RZ, R8.reuse.H0_H0 ;  /* 0x20000008ff617230 */ /* 0x108fe40000004100 */
[----:B------:R-:W-:Y:S02]  /*0460*/  HADD2.F32 R98, -RZ, R8.H1_H1 ;  /* 0x30000008ff627230 */ /* 0x000fe40000004100 */
[--C-:B------:R-:W-:Y:S02]  /*0470*/  HADD2.F32 R99, -RZ, R9.reuse.H0_H0 ;  /* 0x20000009ff637230 */ /* 0x100fe40000004100 */
[----:B------:R-:W-:Y:S01]  /*0480*/  HADD2.F32 R106, -RZ, R9.H1_H1 ;  /* 0x30000009ff6a7230 */ /* 0x000fe20000004100 */
[----:B------:R-:W-:Y:S01]  /*0490*/  CS2R R8, SRZ ;  /* 0x0000000000087805 */ /* 0x000fe2000001ff00 */
[----:B------:R-:W-:-:S02]  /*04a0*/  HADD2.F32 R107, -RZ, R10.H0_H0 ;  /* 0x2000000aff6b7230 */ /* 0x000fc40000004100 */
[----:B------:R-:W-:Y:S02]  /*04b0*/  HADD2.F32 R110, -RZ, R10.H1_H1 ;  /* 0x3000000aff6e7230 */ /* 0x000fe40000004100 */
[--C-:B------:R-:W-:Y:S02]  /*04c0*/  HADD2.F32 R111, -RZ, R11.reuse.H0_H0 ;  /* 0x2000000bff6f7230 */ /* 0x100fe40000004100 */
[----:B------:R-:W-:Y:S01]  /*04d0*/  HADD2.F32 R112, -RZ, R11.H1_H1 ;  /* 0x3000000bff707230 */ /* 0x000fe20000004100 */
[----:B------:R-:W-:Y:S01]  /*04e0*/  CS2R R10, SRZ ;  /* 0x00000000000a7805 */ /* 0x000fe2000001ff00 */
[--C-:B----4-:R-:W-:Y:S02]  /*04f0*/  HADD2.F32 R113, -RZ, R12.reuse.H0_H0 ;  /* 0x2000000cff717230 */ /* 0x110fe40000004100 */
[----:B------:R-:W-:Y:S02]  /*0500*/  HADD2.F32 R114, -RZ, R12.H1_H1 ;  /* 0x3000000cff727230 */ /* 0x000fe40000004100 */
[----:B------:R-:W-:-:S02]  /*0510*/  HADD2.F32 R115, -RZ, R13.H0_H0 ;  /* 0x2000000dff737230 */ /* 0x000fc40000004100 */
[----:B------:R-:W-:Y:S01]  /*0520*/  HADD2.F32 R116, -RZ, R13.H1_H1 ;  /* 0x3000000dff747230 */ /* 0x000fe20000004100 */
[----:B------:R-:W-:Y:S01]  /*0530*/  CS2R R12, SRZ ;  /* 0x00000000000c7805 */ /* 0x000fe2000001ff00 */
[--C-:B------:R-:W-:Y:S02]  /*0540*/  HADD2.F32 R117, -RZ, R14.reuse.H0_H0 ;  /* 0x2000000eff757230 */ /* 0x100fe40000004100 */
[----:B------:R-:W-:Y:S02]  /*0550*/  HADD2.F32 R118, -RZ, R14.H1_H1 ;  /* 0x3000000eff767230 */ /* 0x000fe40000004100 */
[--C-:B------:R-:W-:Y:S02]  /*0560*/  HADD2.F32 R119, -RZ, R15.reuse.H0_H0 ;  /* 0x2000000fff777230 */ /* 0x100fe40000004100 */
[----:B------:R-:W-:Y:S01]  /*0570*/  HADD2.F32 R120, -RZ, R15.H1_H1 ;  /* 0x3000000fff787230 */ /* 0x000fe20000004100 */
[----:B------:R-:W-:Y:S02]  /*0580*/  CS2R R14, SRZ ;  /* 0x00000000000e7805 */ /* 0x000fe4000001ff00 */
.L_x_1054:
[----:B------:R-:W-:Y:S01]  /*0590*/  ISETP.NE.U32.AND P0, PT, RZ, c[0x0][0x1c0], PT ;  /* 0x00007000ff007a0c */ /* 0x000fe20003f05070 */
[----:B------:R-:W-:Y:S01]  /*05a0*/  IMAD R48, R122, c[0x0][0x168], RZ ;  /* 0x00005a007a307a24 */ /* 0x000fe200078e02ff */
[----:B------:R-:W-:-:S02]  /*05b0*/  LOP3.LUT R50, R0, 0x7f, RZ, 0xc0, !PT ;  /* 0x0000007f00327812 */ /* 0x000fc400078ec0ff */
[----:B------:R-:W-:Y:S02]  /*05c0*/  ISETP.NE.AND.EX P0, PT, RZ, c[0x0][0x1c4], PT, P0 ;  /* 0x00007100ff007a0c */ /* 0x000fe40003f05300 */
[----:B------:R-:W-:Y:S02]  /*05d0*/  SHF.R.S32.HI R49, RZ, 0x1f, R48 ;  /* 0x0000001fff317819 */ /* 0x000fe40000011430 */
[----:B------:R-:W-:Y:S02]  /*05e0*/  SHF.R.S32.HI R51, RZ, 0x1f, R122 ;  /* 0x0000001fff337819 */ /* 0x000fe4000001147a */
[----:B------:R-:W-:Y:S02]  /*05f0*/  LEA.HI R49, R49, R48, RZ, 0x3 ;  /* 0x0000003031317211 */ /* 0x000fe400078f18ff */
[----:B------:R-:W-:Y:S02]  /*0600*/  MOV R130, 0x10 ;  /* 0x0000001000827802 */ /* 0x000fe40000000f00 */
[----:B------:R-:W-:-:S03]  /*0610*/  LEA.HI.SX32 R123, R49, R50, 0x1d ;  /* 0x00000032317b7211 */ /* 0x000fc600078feaff */
[C---:B------:R-:W-:Y:S02]  /*0620*/  @P0 LEA R64, P1, R122.reuse, c[0x0][0x1c0], 0x1 ;  /* 0x000070007a400a11 */ /* 0x040fe400078208ff */
[----:B------:R-:W-:Y:S01]  /*0630*/  MOV R109, 0x4 ;  /* 0x00000004006d7802 */ /* 0x000fe20000000f00 */
[CC--:B------:R-:W-:Y:S01]  /*0640*/  IMAD.WIDE.U32 R48, R123.reuse, R130.reuse, c[0x0][0x188] ;  /* 0x000062007b307625 */ /* 0x0c0fe200078e0082 */
[C---:B------:R-:W-:Y:S02]  /*0650*/  @P0 LEA.HI.X R65, R122.reuse, c[0x0][0x1c4], R51, 0x1, P1 ;  /* 0x000071007a410a11 */ /* 0x040fe400008f0c33 */
[C---:B------:R-:W-:Y:S01]  /*0660*/  IADD3 R124, R123.reuse, 0x80, RZ ;  /* 0x000000807b7c7810 */ /* 0x040fe20007ffe0ff */
[----:B------:R-:W-:Y:S01]  /*0670*/  IMAD.WIDE R104, R122, R109, c[0x0][0x1a0] ;  /* 0x000068007a687625 */ /* 0x000fe200078e026d */
[C---:B------:R-:W-:Y:S01]  /*0680*/  IADD3 R66, R123.reuse, 0x100, RZ ;  /* 0x000001007b427810 */ /* 0x040fe20007ffe0ff */
[----:B------:R0:W2:Y:S02]  /*0690*/  @P0 LDG.E.U16 R128, [R64.64] ;  /* 0x0000000440800981 */ /* 0x0000a4000c1e1500 */
[CC--:B------:R-:W-:Y:S01]  /*06a0*/  IMAD.WIDE.U32 R52, R123.reuse, R130.reuse, c[0x0][0x208] ;  /* 0x000082007b347625 */ /* 0x0c0fe200078e0082 */
[----:B------:R-:W-:Y:S01]  /*06b0*/  IADD3 R125, R123, 0x100, RZ ;  /* 0x000001007b7d7810 */ /* 0x000fe20007ffe0ff */
[----:B------:R-:W3:Y:S02]  /*06c0*/  LDG.E.128 R48, [R48.64] ;  /* 0x0000000430307981 */ /* 0x000ee4000c1e1d00 */
[----:B------:R-:W-:-:S02]  /*06d0*/  IMAD.WIDE.U32 R56, R124, R130, c[0x0][0x188] ;  /* 0x000062007c387625 */ /* 0x000fc400078e0082 */
[----:B------:R1:W4:Y:S02]  /*06e0*/  LDG.E R126, [R104.64] ;  /* 0x00000004687e7981 */ /* 0x000324000c1e1900 */
[-C--:B0-----:R-:W-:Y:S02]  /*06f0*/  IMAD.WIDE.U32 R64, R66, R130.reuse, c[0x0][0x188] ;  /* 0x0000620042407625 */ /* 0x081fe400078e0082 */
[----:B------:R-:W4:Y:S02]  /*0700*/  LDG.E.128 R52, [R52.64] ;  /* 0x0000000434347981 */ /* 0x000f24000c1e1d00 */
[----:B------:R-:W-:Y:S02]  /*0710*/  IMAD.WIDE R108, R122, R109, c[0x0][0x1a8] ;  /* 0x00006a007a6c7625 */ /* 0x000fe400078e026d */
[----:B------:R-:W4:Y:S02]  /*0720*/  LDG.E.128 R56, [R56.64] ;  /* 0x0000000438387981 */ /* 0x000f24000c1e1d00 */
[----:B------:R-:W-:-:S02]  /*0730*/  IMAD.WIDE.U32 R68, R125, R130, c[0x0][0x208] ;  /* 0x000082007d447625 */ /* 0x000fc400078e0082 */
[----:B------:R-:W4:Y:S02]  /*0740*/  LDG.E.128 R64, [R64.64] ;  /* 0x0000000440407981 */ /* 0x000f24000c1e1d00 */
[----:B------:R-:W-:Y:S02]  /*0750*/  IMAD.WIDE.U32 R60, R124, R130, c[0x0][0x208] ;  /* 0x000082007c3c7625 */ /* 0x000fe400078e0082 */
[----:B------:R0:W4:Y:S04]  /*0760*/  LDG.E R108, [R108.64] ;  /* 0x000000046c6c7981 */ /* 0x000128000c1e1900 */
[----:B------:R-:W4:Y:S04]  /*0770*/  LDG.E.128 R68, [R68.64] ;  /* 0x0000000444447981 */ /* 0x000f28000c1e1d00 */
[----:B------:R-:W4:Y:S01]  /*0780*/  LDG.E.128 R60, [R60.64] ;  /* 0x000000043c3c7981 */ /* 0x000f22000c1e1d00 */
[----:B------:R-:W-:-:S04]  /*0790*/  ISETP.NE.U32.AND P1, PT, RZ, c[0x0][0x218], PT ;  /* 0x00008600ff007a0c */ /* 0x000fc80003f25070 */
[----:B------:R-:W-:Y:S01]  /*07a0*/  ISETP.NE.AND.EX P1, PT, RZ, c[0x0][0x21c], PT, P1 ;  /* 0x00008700ff007a0c */ /* 0x000fe20003f25310 */
[----:B------:R-:W-:-:S12]  /*07b0*/  ULDC.U8 UR6, c[0x0][0x1f0] ;  /* 0x00007c0000067ab9 */ /* 0x000fd80000000000 */
[----:B-1----:R-:W-:Y:S01]  /*07c0*/  @P1 IMAD.WIDE.U32 R104, R125, R130, c[0x0][0x218] ;  /* 0x000086007d681625 */ /* 0x002fe200078e0082 */
[----:B------:R-:W-:-:S03]  /*07d0*/  MOV R125, 0x3f800000 ;  /* 0x3f800000007d7802 */ /* 0x000fc60000000f00 */
[----:B------:R-:W-:Y:S01]  /*07e0*/  @P1 IMAD.WIDE.U32 R100, R123, R130, c[0x0][0x218] ;  /* 0x000086007b641625 */ /* 0x000fe200078e0082 */
[----:B------:R1:W5:Y:S03]  /*07f0*/  @P1 LDG.E.128 R40, [R104.64] ;  /* 0x0000000468281981 */ /* 0x000366000c1e1d00 */
[----:B------:R-:W-:Y:S01]  /*0800*/  @P1 IMAD.WIDE.U32 R102, R130, R124, c[0x0][0x218] ;  /* 0x0000860082661625 */ /* 0x000fe200078e007c */
[----:B------:R0:W5:Y:S04]  /*0810*/  @P1 LDG.E.128 R32, [R100.64] ;  /* 0x0000000464201981 */ /* 0x000168000c1e1d00 */
[----:B------:R0:W5:Y:S01]  /*0820*/  @P1 LDG.E.128 R36, [R102.64] ;  /* 0x0000000466241981 */ /* 0x000162000c1e1d00 */
[----:B------:R-:W-:-:S02]  /*0830*/  LOP3.LUT P2, RZ, R127, 0xff, RZ, 0xc0, !PT ;  /* 0x000000ff7fff7812 */ /* 0x000fc4000784c0ff */
[----:B------:R-:W-:Y:S01]  /*0840*/  LOP3.LUT P3, RZ, R0, 0x1f, RZ, 0xc0, !PT ;  /* 0x0000001f00ff7812 */ /* 0x000fe2000786c0ff */
[----:B--2---:R-:W-:Y:S01]  /*0850*/  @P0 HADD2.F32 R125, -RZ, R128.H0_H0 ;  /* 0x20000080ff7d0230 */ /* 0x004fe20000004100 */
[----:B------:R-:W-:Y:S01]  /*0860*/  ISETP.NE.AND P0, PT, RZ, UR6, PT ;  /* 0x00000006ff007c0c */ /* 0x000fe2000bf05270 */
[----:B---3--:R-:W-:-:S03]  /*0870*/  HADD2.F32 R129, -RZ, R48.H0_H0 ;  /* 0x20000030ff817230 */ /* 0x008fc60000004100 */
[----:B----4-:R-:W-:Y:S01]  /*0880*/  FSEL R126, R126, RZ, !P0 ;  /* 0x000000ff7e7e7208 */ /* 0x010fe20004000000 */
[----:B------:R-:W-:Y:S02]  /*0890*/  HADD2.F32 R135, -RZ, R48.H1_H1 ;  /* 0x30000030ff877230 */ /* 0x000fe40000004100 */
[----:B------:R-:W-:Y:S02]  /*08a0*/  HADD2.F32 R165, -RZ, R49.H0_H0 ;  /* 0x20000031ffa57230 */ /* 0x000fe40000004100 */
[--C-:B------:R-:W-:Y:S02]  /*08b0*/  HADD2.F32 R132, -RZ, R55.reuse.H0_H0 ;  /* 0x20000037ff847230 */ /* 0x100fe40000004100 */
[----:B------:R-:W-:Y:S01]  /*08c0*/  HADD2.F32 R149, -RZ, R55.H1_H1 ;  /* 0x30000037ff957230 */ /* 0x000fe20000004100 */
[----:B------:R-:W-:Y:S01]  /*08d0*/  FADD.FTZ R130, -R126, R129 ;  /* 0x000000817e827221 */ /* 0x000fe20000010100 */
[----:B------:R-:W-:Y:S02]  /*08e0*/  HADD2.F32 R163, -RZ, R49.H1_H1 ;  /* 0x30000031ffa37230 */ /* 0x000fe40000004100 */
[----:B------:R-:W-:-:S02]  /*08f0*/  HADD2.F32 R157, -RZ, R51.H0_H0 ;  /* 0x20000033ff9d7230 */ /* 0x000fc40000004100 */
[--C-:B------:R-:W-:Y:S02]  /*0900*/  HADD2.F32 R55, -RZ, R57.reuse.H0_H0 ;  /* 0x20000039ff377230 */ /* 0x100fe40000004100 */
[----:B------:R-:W-:Y:S02]  /*0910*/  HADD2.F32 R155, -RZ, R57.H1_H1 ;  /* 0x30000039ff9b7230 */ /* 0x000fe40000004100 */
[----:B------:R-:W-:Y:S02]  /*0920*/  HADD2.F32 R49, -RZ, R56.H0_H0 ;  /* 0x20000038ff317230 */ /* 0x000fe40000004100 */
[----:B------:R-:W-:Y:S02]  /*0930*/  HADD2.F32 R57, -RZ, R58.H0_H0 ;  /* 0x2000003aff397230 */ /* 0x000fe40000004100 */
[----:B------:R-:W-:Y:S02]  /*0940*/  HADD2.F32 R137, -RZ, R59.H0_H0 ;  /* 0x2000003bff897230 */ /* 0x000fe40000004100 */
[----:B------:R-:W-:-:S02]  /*0950*/  HADD2.F32 R48, -RZ, R66.H0_H0 ;  /* 0x20000042ff307230 */ /* 0x000fc40000004100 */
[----:B------:R-:W-:Y:S01]  /*0960*/  HADD2.F32 R51, -RZ, R51.H1_H1 ;  /* 0x30000033ff337230 */ /* 0x000fe20000004100 */
[C---:B------:R-:W-:Y:S01]  /*0970*/  FADD.FTZ R128, -R126.reuse, R135 ;  /* 0x000000877e807221 */ /* 0x040fe20000010100 */
[----:B------:R-:W-:Y:S01]  /*0980*/  HADD2.F32 R161, -RZ, R50.H0_H0 ;  /* 0x20000032ffa17230 */ /* 0x000fe20000004100 */
[----:B------:R-:W-:Y:S01]  /*0990*/  FADD.FTZ R157, -R126, R157 ;  /* 0x0000009d7e9d7221 */ /* 0x000fe20000010100 */
[----:B0-----:R-:W-:Y:S01]  /*09a0*/  HADD2.F32 R109, -RZ, R52.H0_H0 ;  /* 0x20000034ff6d7230 */ /* 0x001fe20000004100 */
[----:B------:R-:W-:Y:S01]  /*09b0*/  FMUL.FTZ R130, R108, R130 ;  /* 0x000000826c827220 */ /* 0x000fe20000410000 */
[--C-:B------:R-:W-:Y:S02]  /*09c0*/  HADD2.F32 R103, -RZ, R53.reuse.H0_H0 ;  /* 0x20000035ff677230 */ /* 0x100fe40000004100 */
[----:B------:R-:W-:Y:S02]  /*09d0*/  HADD2.F32 R101, -RZ, R53.H1_H1 ;  /* 0x30000035ff657230 */ /* 0x000fe40000004100 */
[----:B------:R-:W-:Y:S01]  /*09e0*/  HADD2.F32 R147, -RZ, R59.H1_H1 ;  /* 0x3000003bff937230 */ /* 0x000fe20000004100 */
[----:B------:R-:W-:Y:S01]  /*09f0*/  FADD.FTZ R59, -R126, R57 ;  /* 0x000000397e3b7221 */ /* 0x000fe20000010100 */
[----:B------:R-:W-:-:S02]  /*0a00*/  HADD2.F32 R141, -RZ, R65.H0_H0 ;  /* 0x20000041ff8d7230 */ /* 0x000fc40000004100 */
[----:B------:R-:W-:Y:S01]  /*0a10*/  HADD2.F32 R143, -RZ, R65.H1_H1 ;  /* 0x30000041ff8f7230 */ /* 0x000fe20000004100 */
[C---:B------:R-:W-:Y:S01]  /*0a20*/  FADD.FTZ R65, -R126.reuse, R49 ;  /* 0x000000317e417221 */ /* 0x040fe20000010100 */
[----:B------:R-:W-:Y:S01]  /*0a30*/  HADD2.F32 R159, -RZ, R50.H1_H1 ;  /* 0x30000032ff9f7230 */ /* 0x000fe20000004100 */
[C---:B------:R-:W-:Y:S01]  /*0a40*/  FADD.FTZ R129, -R126.reuse, R137 ;  /* 0x000000897e817221 */ /* 0x040fe20000010100 */
[----:B-1----:R-:W-:Y:S01]  /*0a50*/  HADD2.F32 R105, -RZ, R52.H1_H1 ;  /* 0x30000034ff697230 */ /* 0x002fe20000004100 */
[----:B------:R-:W-:Y:S01]  /*0a60*/  FADD.FTZ R57, -R126, R48 ;  /* 0x000000307e397221 */ /* 0x000fe20000010100 */
[----:B------:R-:W-:Y:S02]  /*0a70*/  HADD2.F32 R53, -RZ, R56.H1_H1 ;  /* 0x30000038ff357230 */ /* 0x000fe40000004100 */
[----:B------:R-:W-:Y:S02]  /*0a80*/  HADD2.F32 R139, -RZ, R64.H0_H0 ;  /* 0x20000040ff8b7230 */ /* 0x000fe40000004100 */
[----:B------:R-:W-:-:S02]  /*0a90*/  HADD2.F32 R151, -RZ, R58.H1_H1 ;  /* 0x3000003aff977230 */ /* 0x000fc40000004100 */
[----:B------:R-:W-:Y:S02]  /*0aa0*/  HADD2.F32 R145, -RZ, R64.H1_H1 ;  /* 0x30000040ff917230 */ /* 0x000fe40000004100 */
[----:B------:R-:W-:Y:S02]  /*0ab0*/  HADD2.F32 R66, -RZ, R66.H1_H1 ;  /* 0x30000042ff427230 */ /* 0x000fe40000004100 */
[--C-:B------:R-:W-:Y:S02]  /*0ac0*/  HADD2.F32 R50, -RZ, R67.reuse.H0_H0 ;  /* 0x20000043ff327230 */ /* 0x100fe40000004100 */
[----:B------:R-:W-:Y:S01]  /*0ad0*/  HADD2.F32 R52, -RZ, R67.H1_H1 ;  /* 0x30000043ff347230 */ /* 0x000fe20000004100 */
[C---:B------:R-:W-:Y:S01]  /*0ae0*/  FADD.FTZ R67, -R126.reuse, R51 ;  /* 0x000000337e437221 */ /* 0x040fe20000010100 */
[--C-:B------:R-:W-:Y:S01]  /*0af0*/  HADD2.F32 R137, -RZ, R70.reuse.H0_H0 ;  /* 0x20000046ff897230 */ /* 0x100fe20000004100 */
[C---:B------:R-:W-:Y:S01]  /*0b00*/  FADD.FTZ R165, -R126.reuse, R165 ;  /* 0x000000a57ea57221 */ /* 0x040fe20000010100 */
[----:B------:R-:W-:Y:S01]  /*0b10*/  HADD2.F32 R48, -RZ, R70.H1_H1 ;  /* 0x30000046ff307230 */ /* 0x000fe20000004100 */
[----:B------:R-:W-:Y:S01]  /*0b20*/  FADD.FTZ R161, -R126, R161 ;  /* 0x000000a17ea17221 */ /* 0x000fe20000010100 */
[----:B------:R-:W-:Y:S01]  /*0b30*/  HADD2.F32 R56, -RZ, R60.H0_H0 ;  /* 0x2000003cff387230 */ /* 0x000fe20000004100 */
[----:B------:R-:W-:Y:S01]  /*0b40*/  FADD.FTZ R88, R109, R88 ;  /* 0x000000586d587221 */ /* 0x000fe20000010000 */
[--C-:B------:R-:W-:Y:S01]  /*0b50*/  HADD2.F32 R138, -RZ, R54.reuse.H0_H0 ;  /* 0x20000036ff8a7230 */ /* 0x100fe20000004100 */
[----:B------:R-:W-:Y:S01]  /*0b60*/  FMUL.FTZ R128, R108, R128 ;  /* 0x000000806c807220 */ /* 0x000fe20000410000 */
[----:B------:R-:W-:Y:S01]  /*0b70*/  HADD2.F32 R153, -RZ, R54.H1_H1 ;  /* 0x30000036ff997230 */ /* 0x000fe20000004100 */
[----:B------:R-:W-:Y:S01]  /*0b80*/  FFMA.FTZ R121, R130, R109, R121 ;  /* 0x0000006d82797223 */ /* 0x000fe20000010079 */
[--C-:B------:R-:W-:Y:S01]  /*0b90*/  HADD2.F32 R58, -RZ, R61.reuse.H0_H0 ;  /* 0x2000003dff3a7230 */ /* 0x100fe20000004100 */
[C---:B------:R-:W-:Y:S01]  /*0ba0*/  FMUL.FTZ R70, R108.reuse, R157 ;  /* 0x0000009d6c467220 */ /* 0x040fe20000410000 */
[----:B------:R-:W-:Y:S01]  /*0bb0*/  HADD2.F32 R127, -RZ, R61.H1_H1 ;  /* 0x3000003dff7f7230 */ /* 0x000fe20000004100 */
[----:B------:R-:W-:Y:S01]  /*0bc0*/  FMUL.FTZ R109, R89, R109 ;  /* 0x0000006d596d7220 */ /* 0x000fe20000410000 */
[--C-:B------:R-:W-:Y:S01]  /*0bd0*/  HADD2.F32 R136, -RZ, R63.reuse.H0_H0 ;  /* 0x2000003fff887230 */ /* 0x100fe20000004100 */
[----:B------:R-:W-:Y:S01]  /*0be0*/  FMUL.FTZ R65, R108, R65 ;  /* 0x000000416c417220 */ /* 0x000fe20000410000 */
[----:B------:R-:W-:Y:S01]  /*0bf0*/  HADD2.F32 R133, -RZ, R63.H1_H1 ;  /* 0x3000003fff857230 */ /* 0x000fe20000004100 */
[C---:B------:R-:W-:Y:S01]  /*0c00*/  FADD.FTZ R61, -R126.reuse, R53 ;  /* 0x000000357e3d7221 */ /* 0x040fe20000010100 */
[--C-:B------:R-:W-:Y:S01]  /*0c10*/  HADD2.F32 R140, -RZ, R68.reuse.H0_H0 ;  /* 0x20000044ff8c7230 */ /* 0x100fe20000004100 */
[C---:B------:R-:W-:Y:S01]  /*0c20*/  FADD.FTZ R135, -R126.reuse, R139 ;  /* 0x0000008b7e877221 */ /* 0x040fe20000010100 */
[----:B------:R-:W-:Y:S01]  /*0c30*/  HADD2.F32 R54, -RZ, R68.H1_H1 ;  /* 0x30000044ff367230 */ /* 0x000fe20000004100 */
[C---:B------:R-:W-:Y:S01]  /*0c40*/  FADD.FTZ R163, -R126.reuse, R163 ;  /* 0x000000a37ea37221 */ /* 0x040fe20000010100 */
[--C-:B------:R-:W-:Y:S01]  /*0c50*/  HADD2.F32 R134, -RZ, R62.reuse.H0_H0 ;  /* 0x2000003eff867230 */ /* 0x100fe20000004100 */
[C---:B------:R-:W-:Y:S01]  /*0c60*/  FADD.FTZ R159, -R126.reuse, R159 ;  /* 0x0000009f7e9f7221 */ /* 0x040fe20000010100 */
[----:B------:R-:W-:Y:S01]  /*0c70*/  HADD2.F32 R131, -RZ, R62.H1_H1 ;  /* 0x3000003eff837230 */ /* 0x000fe20000004100 */
        /* <DEDUP_REMOVED lines=9> */
[----:B------:R-:W-:Y:S02]  /*0d10*/  FADD.FTZ R51, -R126, R52 ;  /* 0x000000347e337221 */ /* 0x000fe40000010100 */
[C---:B------:R-:W-:Y:S02]  /*0d20*/  FMUL.FTZ R68, R108.reuse, R67 ;  /* 0x000000436c447220 */ /* 0x040fe40000410000 */
[----:B------:R-:W-:Y:S02]  /*0d30*/  FADD.FTZ R86, R105, R86 ;  /* 0x0000005669567221 */ /* 0x000fe40000010000 */
[----:B------:R-:W-:-:S02]  /*0d40*/  FMUL.FTZ R126, R108, R165 ;  /* 0x000000a56c7e7220 */ /* 0x000fc40000410000 */
[----:B------:R-:W-:Y:S02]  /*0d50*/  FFMA.FTZ R87, R128, R105, R87 ;  /* 0x0000006980577223 */ /* 0x000fe40000010057 */
[----:B------:R-:W-:Y:S02]  /*0d60*/  FMUL.FTZ R102, R108, R161 ;  /* 0x000000a16c667220 */ /* 0x000fe40000410000 */
[----:B------:R-:W-:Y:S02]  /*0d70*/  FADD.FTZ R76, R132, R76 ;  /* 0x0000004c844c7221 */ /* 0x000fe40000010000 */
[-C--:B------:R-:W-:Y:S02]  /*0d80*/  FFMA.FTZ R77, R70, R132.reuse, R77 ;  /* 0x00000084464d7223 */ /* 0x080fe4000001004d */
[----:B------:R-:W-:Y:S02]  /*0d90*/  FMUL.FTZ R67, R95, R132 ;  /* 0x000000845f437220 */ /* 0x000fe40000410000 */
[----:B------:R-:W-:-:S02]  /*0da0*/  FMUL.FTZ R105, R90, R105 ;  /* 0x000000695a697220 */ /* 0x000fc40000410000 */
[----:B------:R-:W-:Y:S02]  /*0db0*/  FADD.FTZ R132, RZ, R109 ;  /* 0x0000006dff847221 */ /* 0x000fe40000010000 */
[----:B------:R-:W-:Y:S02]  /*0dc0*/  FADD.FTZ R16, R56, R16 ;  /* 0x0000001038107221 */ /* 0x000fe40000010000 */
[-C--:B------:R-:W-:Y:S02]  /*0dd0*/  FFMA.FTZ R72, R65, R56.reuse, R72 ;  /* 0x0000003841487223 */ /* 0x080fe40000010048 */
[----:B------:R-:W-:Y:S01]  /*0de0*/  FMUL.FTZ R62, R97, R56 ;  /* 0x00000038613e7220 */ /* 0x000fe20000410000 */
[--C-:B------:R-:W-:Y:S01]  /*0df0*/  HADD2.F32 R55, -RZ, R71.reuse.H0_H0 ;  /* 0x20000047ff377230 */ /* 0x100fe20000004100 */
[----:B------:R-:W-:Y:S01]  /*0e00*/  FFMA.FTZ R56, R130, R109, RZ ;  /* 0x0000006d82387223 */ /* 0x000fe200000100ff */
[----:B------:R-:W-:Y:S01]  /*0e10*/  HADD2.F32 R50, -RZ, R71.H1_H1 ;  /* 0x30000047ff327230 */ /* 0x000fe20000004100 */
[----:B------:R-:W-:-:S02]  /*0e20*/  FADD.FTZ R84, R103, R84 ;  /* 0x0000005467547221 */ /* 0x000fc40000010000 */
[----:B------:R-:W-:Y:S02]  /*0e30*/  FMUL.FTZ R104, R108, R163 ;  /* 0x000000a36c687220 */ /* 0x000fe40000410000 */
[-C--:B------:R-:W-:Y:S02]  /*0e40*/  FFMA.FTZ R85, R126, R103.reuse, R85 ;  /* 0x000000677e557223 */ /* 0x080fe40000010055 */
        /* <DEDUP_REMOVED lines=12> */
[----:B------:R-:W-:Y:S01]  /*0f10*/  FFMA.FTZ R56, R104, R101, R56 ;  /* 0x0000006568387223 */ /* 0x000fe20000010038 */
[--C-:B------:R-:W-:Y:S01]  /*0f20*/  HADD2.F32 R143, -RZ, R69.reuse.H0_H0 ;  /* 0x20000045ff8f7230 */ /* 0x100fe20000004100 */
[----:B------:R-:W-:Y:S01]  /*0f30*/  FADD.FTZ R138, R138, R71 ;  /* 0x000000478a8a7221 */ /* 0x000fe20000010000 */
[----:B------:R-:W-:Y:S01]  /*0f40*/  HADD2.F32 R52, -RZ, R69.H1_H1 ;  /* 0x30000045ff347230 */ /* 0x000fe20000004100 */
[----:B------:R-:W-:Y:S02]  /*0f50*/  FMUL.FTZ R69, R94, R153 ;  /* 0x000000995e457220 */ /* 0x000fe40000410000 */
[----:B------:R-:W-:-:S02]  /*0f60*/  FMUL.FTZ R100, R108, R159 ;  /* 0x0000009f6c647220 */ /* 0x000fc40000410000 */
[----:B------:R-:W-:Y:S02]  /*0f70*/  FFMA.FTZ R56, R102, R71, R56 ;  /* 0x0000004766387223 */ /* 0x000fe40000010038 */
[----:B------:R-:W-:Y:S02]  /*0f80*/  FADD.FTZ R142, R138, R69 ;  /* 0x000000458a8e7221 */ /* 0x000fe40000010000 */
[----:B------:R-:W-:Y:S02]  /*0f90*/  FFMA.FTZ R56, R100, R69, R56 ;  /* 0x0000004564387223 */ /* 0x000fe40000010038 */
[----:B------:R-:W-:Y:S02]  /*0fa0*/  FMUL.FTZ R138, R108, R147 ;  /* 0x000000936c8a7220 */ /* 0x000fe40000410000 */
[----:B------:R-:W-:Y:S02]  /*0fb0*/  FADD.FTZ R74, R149, R74 ;  /* 0x0000004a954a7221 */ /* 0x000fe40000010000 */
[----:B------:R-:W-:-:S02]  /*0fc0*/  FFMA.FTZ R75, R68, R149, R75 ;  /* 0x00000095444b7223 */ /* 0x000fc4000001004b */
[----:B------:R-:W-:Y:S02]  /*0fd0*/  FMUL.FTZ R66, R96, R149 ;  /* 0x0000009560427220 */ /* 0x000fe40000410000 */
[----:B------:R-:W-:Y:S02]  /*0fe0*/  FADD.FTZ R147, R142, R67 ;  /* 0x000000438e937221 */ /* 0x000fe40000010000 */
[----:B------:R-:W-:Y:S01]  /*0ff0*/  FFMA.FTZ R149, R70, R67, R56 ;  /* 0x0000004346957223 */ /* 0x000fe20000010038 */
[----:B------:R-:W-:Y:S01]  /*1000*/  HADD2.F32 R60, -RZ, R60.H1_H1 ;  /* 0x3000003cff3c7230 */ /* 0x000fe20000004100 */
        /* <DEDUP_REMOVED lines=22> */
[-C--:B------:R-:W-:Y:S02]  /*1170*/  FFMA.FTZ R28, R59, R134.reuse, R28 ;  /* 0x000000863b1c7223 */ /* 0x080fe4000001001c */
[C---:B------:R-:W-:Y:S02]  /*1180*/  FMUL.FTZ R132, R108.reuse, R151 ;  /* 0x000000976c847220 */ /* 0x040fe40000410000 */
        /* <DEDUP_REMOVED lines=11> */
[----:B------:R-:W-:Y:S02]  /*1240*/  FMUL.FTZ R131, R110, R131 ;  /* 0x000000836e837220 */ /* 0x000fe40000410000 */
[----:B------:R-:W-:Y:S02]  /*1250*/  FADD.FTZ R54, R147, R134 ;  /* 0x0000008693367221 */ /* 0x000fe40000010000 */
[----:B------:R-:W-:Y:S02]  /*1260*/  FFMA.FTZ R56, R59, R134, R56 ;  /* 0x000000863b387223 */ /* 0x000fe40000010038 */
[----:B------:R-:W-:-:S02]  /*1270*/  FADD.FTZ R10, R136, R10 ;  /* 0x0000000a880a7221 */ /* 0x000fc40000010000 */
[-C--:B------:R-:W-:Y:S02]  /*1280*/  FFMA.FTZ R26, R129, R136.reuse, R26 ;  /* 0x00000088811a7223 */ /* 0x080fe4000001001a */
        /* <DEDUP_REMOVED lines=54> */
[----:B------:R-:W-:Y:S01]  /*15f0*/  FFMA.FTZ R55, R154, R149, R54 ;  /* 0x000000959a377223 */ /* 0x000fe20000010036 */
[----:B------:R-:W-:Y:S05]  /*1600*/  BRA.DIV ~URZ, `(.L_x_1051) ;  /* 0x000015027f007947 */ /* 0x000fea000b800000 */
[----:B------:R0:W1:Y:S02]  /*1610*/  SHFL.DOWN PT, R50, R53, 0x10, 0x1f ;  /* 0x0a001f0035327f89 */ /* 0x00006400000e0000 */
.L_x_1055:
        /* <DEDUP_REMOVED lines=18> */
.L_x_1056:
[----:B------:R-:W-:Y:S01]  /*1740*/  PLOP3.LUT P0, PT, PT, PT, PT, 0x80, 0x0 ;  /* 0x000000000000781c */ /* 0x000fe20003f0f070 */
[----:B--2---:R-:W-:Y:S01]  /*1750*/  FADD.FTZ R56, R56, R53 ;  /* 0x0000003538387221 */ /* 0x004fe20000010000 */
[----:B------:R-:W-:Y:S01]  /*1760*/  @!P3 PLOP3.LUT P0, PT, P2, PT, PT, 0x80, 0x0 ;  /* 0x000000000000b81c */ /* 0x000fe2000170f070 */
[----:B-1----:R-:W-:Y:S01]  /*1770*/  FADD.FTZ R57, R48, R55 ;  /* 0x0000003730397221 */ /* 0x002fe20000010000 */
        /* <DEDUP_REMOVED lines=12> */
[----:B-1----:R-:W-:Y:S01]  /*1840*/  LOP3.LUT R56, R0, 0x7f, RZ, 0xc0, !PT ;  /* 0x0000007f00387812 */ /* 0x002fe200078ec0ff */
[----:B-----5:R-:W-:-:S04]  /*1850*/  @P1 HADD2.F32 R57, -RZ, R35.H1_H1 ;  /* 0x30000023ff391230 */ /* 0x020fc80000004100 */
[----:B------:R-:W1:Y:S04]  /*1860*/  LDS.128 R48, [R153+0x3000] ;  /* 0x0030000099307984 */ /* 0x000e680000000c00 */
[----:B0-----:R-:W0:Y:S01]  /*1870*/  LDS.128 R52, [R153+0x3010] ;  /* 0x0030100099347984 */ /* 0x001e220000000c00 */
[----:B-1----:R-:W-:Y:S02]  /*1880*/  FADD.FTZ R155, RZ, R48 ;  /* 0x00000030ff9b7221 */ /* 0x002fe40000010000 */
[----:B------:R-:W-:Y:S02]  /*1890*/  FADD.FTZ R48, RZ, R49 ;  /* 0x00000031ff307221 */ /* 0x000fe40000010000 */
[----:B------:R-:W-:Y:S02]  /*18a0*/  FADD.FTZ R155, R50, R155 ;  /* 0x0000009b329b7221 */ /* 0x000fe40000010000 */
[----:B------:R-:W-:-:S02]  /*18b0*/  FADD.FTZ R48, R51, R48 ;  /* 0x0000003033307221 */ /* 0x000fc40000010000 */
[----:B0-----:R-:W-:Y:S02]  /*18c0*/  FADD.FTZ R155, R155, R52 ;  /* 0x000000349b9b7221 */ /* 0x001fe40000010000 */
[C---:B------:R-:W-:Y:S01]  /*18d0*/  IMAD R50, R122.reuse, c[0x0][0x168], RZ ;  /* 0x00005a007a327a24 */ /* 0x040fe200078e02ff */
[----:B------:R-:W-:Y:S01]  /*18e0*/  IADD3 R122, R122, c[0x0][0x160], RZ ;  /* 0x000058007a7a7a10 */ /* 0x000fe20007ffe0ff */
[----:B------:R-:W-:Y:S02]  /*18f0*/  FADD.FTZ R54, R54, R155 ;  /* 0x0000009b36367221 */ /* 0x000fe40000010000 */
[----:B------:R-:W-:Y:S01]  /*1900*/  FADD.FTZ R48, R48, R53 ;  /* 0x0000003530307221 */ /* 0x000fe20000010000 */
[----:B------:R-:W-:Y:S01]  /*1910*/  SHF.R.S32.HI R51, RZ, 0x1f, R50 ;  /* 0x0000001fff337819 */ /* 0x000fe20000011432 */
[----:B------:R-:W-:Y:S01]  /*1920*/  FMUL.FTZ R49, R54, c[0x0][0x1e0] ;  /* 0x0000780036317a20 */ /* 0x000fe20000410000 */
[----:B------:R-:W-:Y:S01]  /*1930*/  @P1 HADD2.F32 R53, -RZ, R34.H1_H1 ;  /* 0x30000022ff351230 */ /* 0x000fe20000004100 */
[----:B------:R-:W-:Y:S01]  /*1940*/  FADD.FTZ R48, R55, R48 ;  /* 0x0000003037307221 */ /* 0x000fe20000010000 */
[----:B------:R-:W-:Y:S01]  /*1950*/  LEA.HI R51, R51, R50, RZ, 0x3 ;  /* 0x0000003233337211 */ /* 0x000fe200078f18ff */
[----:B------:R-:W-:Y:S01]  /*1960*/  @P1 HADD2.F32 R55, -RZ, R35.H0_H0 ;  /* 0x20000023ff371230 */ /* 0x000fe20000004100 */
[----:B------:R-:W-:Y:S01]  /*1970*/  FSEL R49, R49, RZ, !P0 ;  /* 0x000000ff31317208 */ /* 0x000fe20004000000 */
[----:B------:R-:W-:Y:S01]  /*1980*/  FMUL.FTZ R48, R48, c[0x0][0x1e0] ;  /* 0x0000780030307a20 */ /* 0x000fe20000410000 */
[----:B------:R-:W-:-:S02]  /*1990*/  LEA.HI.SX32 R56, R51, R56, 0x1d ;  /* 0x0000003833387211 */ /* 0x000fc400078feaff */
[----:B------:R-:W-:Y:S01]  /*19a0*/  ISETP.NE.U32.AND P0, PT, RZ, c[0x0][0x258], PT ;  /* 0x00009600ff007a0c */ /* 0x000fe20003f05070 */
[-CC-:B------:R-:W-:Y:S02]  /*19b0*/  FFMA.FTZ R51, R68, R48.reuse, R49.reuse ;  /* 0x0000003044337223 */ /* 0x180fe40000010031 */
[-CC-:B------:R-:W-:Y:S01]  /*19c0*/  FFMA.FTZ R100, R100, R48.reuse, R49.reuse ;  /* 0x0000003064647223 */ /* 0x180fe20000010031 */
[----:B------:R-:W-:Y:S01]  /*19d0*/  ISETP.NE.AND.EX P0, PT, RZ, c[0x0][0x25c], PT, P0 ;  /* 0x00009700ff007a0c */ /* 0x000fe20003f05300 */
[-CC-:B------:R-:W-:Y:S02]  /*19e0*/  FFMA.FTZ R70, R70, R48.reuse, R49.reuse ;  /* 0x0000003046467223 */ /* 0x180fe40000010031 */
[-CC-:B------:R-:W-:Y:S02]  /*19f0*/  FFMA.FTZ R126, R126, R48.reuse, R49.reuse ;  /* 0x000000307e7e7223 */ /* 0x180fe40000010031 */
[-CC-:B------:R-:W-:Y:S02]  /*1a00*/  FFMA.FTZ R142, R142, R48.reuse, R49.reuse ;  /* 0x000000308e8e7223 */ /* 0x180fe40000010031 */
[----:B------:R-:W-:-:S02]  /*1a10*/  FFMA.FTZ R138, R138, R48, R49 ;  /* 0x000000308a8a7223 */ /* 0x000fc40000010031 */
[-C--:B------:R-:W-:Y:S02]  /*1a20*/  FFMA.FTZ R135, R135, R48.reuse, R49 ;  /* 0x0000003087877223 */ /* 0x080fe40000010031 */
[----:B------:R-:W-:Y:S02]  /*1a30*/  FADD.FTZ R51, R66, -R51 ;  /* 0x8000003342337221 */ /* 0x000fe40000010000 */
[-CC-:B------:R-:W-:Y:S02]  /*1a40*/  FFMA.FTZ R102, R102, R48.reuse, R49.reuse ;  /* 0x0000003066667223 */ /* 0x180fe40000010031 */
[----:B------:R-:W-:Y:S02]  /*1a50*/  FADD.FTZ R69, R69, -R100 ;  /* 0x8000006445457221 */ /* 0x000fe40000010000 */
[----:B------:R-:W-:Y:S02]  /*1a60*/  FADD.FTZ R67, R67, -R70 ;  /* 0x8000004643437221 */ /* 0x000fe40000010000 */
[----:B------:R-:W-:-:S02]  /*1a70*/  FFMA.FTZ R104, R104, R48, R49 ;  /* 0x0000003068687223 */ /* 0x000fc40000010031 */
[-CC-:B------:R-:W-:Y:S02]  /*1a80*/  FFMA.FTZ R129, R129, R48.reuse, R49.reuse ;  /* 0x0000003081817223 */ /* 0x180fe40000010031 */
[----:B------:R-:W-:Y:S02]  /*1a90*/  FADD.FTZ R103, R103, -R126 ;  /* 0x8000007e67677221 */ /* 0x000fe40000010000 */
[----:B------:R-:W-:Y:S02]  /*1aa0*/  FADD.FTZ R145, R145, -R142 ;  /* 0x8000008e91917221 */ /* 0x000fe40000010000 */
        /* <DEDUP_REMOVED lines=12> */
[----:B------:R-:W-:Y:S02]  /*1b70*/  FFMA.FTZ R147, R147, R48, R49 ;  /* 0x0000003093937223 */ /* 0x000fe40000010031 */
[----:B------:R-:W-:Y:S02]  /*1b80*/  FADD.FTZ R133, R133, -R138 ;  /* 0x8000008a85857221 */ /* 0x000fe40000010000 */
[----:B------:R-:W-:-:S02]  /*1b90*/  FADD.FTZ R135, R140, -R135 ;  /* 0x800000878c877221 */ /* 0x000fc40000010000 */
[----:B------:R-:W-:Y:S01]  /*1ba0*/  FMUL.FTZ R142, R108, R51 ;  /* 0x000000336c8e7220 */ /* 0x000fe20000410000 */
[----:B------:R-:W-:Y:S01]  /*1bb0*/  @P1 HADD2.F32 R51, -RZ, R34.H0_H0 ;  /* 0x20000022ff331230 */ /* 0x000fe20000004100 */
[----:B------:R-:W-:Y:S01]  /*1bc0*/  FFMA.FTZ R48, R154, R48, R49 ;  /* 0x000000309a307223 */ /* 0x000fe20000010031 */
[----:B------:R-:W-:Y:S01]  /*1bd0*/  @P1 HADD2.F32 R49, -RZ, R33.H0_H0 ;  /* 0x20000021ff311230 */ /* 0x000fe20000004100 */
[----:B------:R-:W-:Y:S02]  /*1be0*/  FADD.FTZ R71, R71, -R102 ;  /* 0x8000006647477221 */ /* 0x000fe40000010000 */
[C---:B------:R-:W-:Y:S02]  /*1bf0*/  FMUL.FTZ R138, R108.reuse, R69 ;  /* 0x000000456c8a7220 */ /* 0x040fe40000410000 */
[----:B------:R-:W-:Y:S02]  /*1c00*/  FMUL.FTZ R140, R108, R67 ;  /* 0x000000436c8c7220 */ /* 0x000fe40000410000 */
[----:B------:R-:W-:-:S02]  /*1c10*/  FADD.FTZ R101, R101, -R104 ;  /* 0x8000006865657221 */ /* 0x000fc40000010000 */
[----:B------:R-:W-:Y:S02]  /*1c20*/  FADD.FTZ R129, R136, -R129 ;  /* 0x8000008188817221 */ /* 0x000fe40000010000 */
[----:B------:R-:W-:Y:S02]  /*1c30*/  FMUL.FTZ R52, R108, R103 ;  /* 0x000000676c347220 */ /* 0x000fe40000410000 */
[----:B------:R-:W-:Y:S01]  /*1c40*/  @P1 FADD.FTZ R142, R142, R57 ;  /* 0x000000398e8e1221 */ /* 0x000fe20000010000 */
[----:B------:R-:W-:Y:S01]  /*1c50*/  @P1 HADD2.F32 R57, -RZ, R39.H1_H1 ;  /* 0x30000027ff391230 */ /* 0x000fe20000004100 */
[----:B------:R-:W-:Y:S02]  /*1c60*/  FADD.FTZ R109, R109, -R130 ;  /* 0x800000826d6d7221 */ /* 0x000fe40000010000 */
[----:B------:R-:W-:Y:S01]  /*1c70*/  FADD.FTZ R59, R134, -R59 ;  /* 0x8000003b863b7221 */ /* 0x000fe20000010000 */
[----:B------:R-:W-:Y:S01]  /*1c80*/  @P0 F2FP.PACK_AB R67, RZ, R142 ;  /* 0x0000008eff43023e */ /* 0x000fe200000000ff */
[----:B------:R-:W-:-:S02]  /*1c90*/  FMUL.FTZ R136, R108, R71 ;  /* 0x000000476c887220 */ /* 0x000fc40000410000 */
[----:B------:R-:W-:Y:S01]  /*1ca0*/  @P1 FADD.FTZ R140, R140, R55 ;  /* 0x000000378c8c1221 */ /* 0x000fe20000010000 */
[----:B------:R-:W-:Y:S01]  /*1cb0*/  @P1 HADD2.F32 R55, -RZ, R39.H0_H0 ;  /* 0x20000027ff371230 */ /* 0x000fe20000004100 */
[----:B------:R-:W-:Y:S01]  /*1cc0*/  @P1 FADD.FTZ R138, R138, R53 ;  /* 0x000000358a8a1221 */ /* 0x000fe20000010000 */
[----:B------:R-:W-:Y:S01]  /*1cd0*/  @P1 HADD2.F32 R53, -RZ, R33.H1_H1 ;  /* 0x30000021ff351230 */ /* 0x000fe20000004100 */
[----:B------:R-:W-:Y:S02]  /*1ce0*/  FADD.FTZ R131, R131, -R132 ;  /* 0x8000008483837221 */ /* 0x000fe40000010000 */
[C---:B------:R-:W-:Y:S02]  /*1cf0*/  FMUL.FTZ R134, R108.reuse, R133 ;  /* 0x000000856c867220 */ /* 0x040fe40000410000 */
[----:B------:R-:W-:Y:S02]  /*1d00*/  FADD.FTZ R105, R105, -R128 ;  /* 0x8000008069697221 */ /* 0x000fe40000010000 */
[----:B------:R-:W-:-:S02]  /*1d10*/  FMUL.FTZ R54, R108, R101 ;  /* 0x000000656c367220 */ /* 0x000fc40000410000 */
[----:B------:R-:W-:Y:S02]  /*1d20*/  FMUL.FTZ R132, R108, R129 ;  /* 0x000000816c847220 */ /* 0x000fe40000410000 */
[----:B------:R-:W-:Y:S01]  /*1d30*/  @P1 FADD.FTZ R52, R52, R49 ;  /* 0x0000003134341221 */ /* 0x000fe20000010000 */
[--C-:B------:R-:W-:Y:S01]  /*1d40*/  @P1 HADD2.F32 R49, -RZ, R32.reuse.H0_H0 ;  /* 0x20000020ff311230 */ /* 0x100fe20000004100 */
[----:B------:R-:W-:Y:S02]  /*1d50*/  FADD.FTZ R149, R149, -R48 ;  /* 0x8000003095957221 */ /* 0x000fe40000010000 */
[----:B------:R-:W-:Y:S02]  /*1d60*/  FADD.FTZ R127, R127, -R60 ;  /* 0x8000003c7f7f7221 */ /* 0x000fe40000010000 */
[----:B------:R-:W-:Y:S02]  /*1d70*/  FMUL.FTZ R48, R108, R109 ;  /* 0x0000006d6c307220 */ /* 0x000fe40000410000 */
[----:B------:R-:W-:Y:S01]  /*1d80*/  @P1 FADD.FTZ R136, R136, R51 ;  /* 0x0000003388881221 */ /* 0x000fe20000010000 */
[----:B------:R-:W-:Y:S01]  /*1d90*/  @P1 HADD2.F32 R51, -RZ, R32.H1_H1 ;  /* 0x30000020ff331230 */ /* 0x000fe20000004100 */
[----:B------:R-:W-:Y:S01]  /*1da0*/  @P1 FADD.FTZ R134, R134, R57 ;  /* 0x0000003986861221 */ /* 0x000fe20000010000 */
[----:B------:R-:W-:Y:S01]  /*1db0*/  @P1 HADD2.F32 R57, -RZ, R38.H1_H1 ;  /* 0x30000026ff391230 */ /* 0x000fe20000004100 */
[----:B------:R-:W-:-:S02]  /*1dc0*/  FADD.FTZ R65, R62, -R65 ;  /* 0x800000413e417221 */ /* 0x000fc40000010000 */
[----:B------:R-:W-:Y:S02]  /*1dd0*/  FMUL.FTZ R50, R108, R105 ;  /* 0x000000696c327220 */ /* 0x000fe40000410000 */
[----:B------:R-:W-:Y:S01]  /*1de0*/  @P1 FADD.FTZ R54, R54, R53 ;  /* 0x0000003536361221 */ /* 0x000fe20000010000 */
[----:B------:R-:W-:Y:S01]  /*1df0*/  @P1 HADD2.F32 R53, -RZ, R37.H1_H1 ;  /* 0x30000025ff351230 */ /* 0x000fe20000004100 */
[----:B------:R-:W-:Y:S01]  /*1e00*/  @P1 FADD.FTZ R132, R132, R55 ;  /* 0x0000003784841221 */ /* 0x000fe20000010000 */
[----:B------:R-:W-:Y:S01]  /*1e10*/  @P1 HADD2.F32 R55, -RZ, R38.H0_H0 ;  /* 0x20000026ff371230 */ /* 0x000fe20000004100 */
[----:B------:R-:W-:Y:S02]  /*1e20*/  FMUL.FTZ R130, R108, R131 ;  /* 0x000000836c827220 */ /* 0x000fe40000410000 */
[----:B------:R-:W-:Y:S02]  /*1e30*/  FADD.FTZ R61, R61, -R64 ;  /* 0x800000403d3d7221 */ /* 0x000fe40000010000 */
[----:B------:R-:W-:-:S02]  /*1e40*/  FADD.FTZ R63, R58, -R63 ;  /* 0x8000003f3a3f7221 */ /* 0x000fc40000010000 */
[----:B------:R-:W-:Y:S02]  /*1e50*/  FADD.FTZ R141, R144, -R141 ;  /* 0x8000008d908d7221 */ /* 0x000fe40000010000 */
[----:B------:R-:W-:Y:S02]  /*1e60*/  FADD.FTZ R139, R146, -R139 ;  /* 0x8000008b928b7221 */ /* 0x000fe40000010000 */
[----:B------:R-:W-:Y:S02]  /*1e70*/  FADD.FTZ R143, R148, -R143 ;  /* 0x8000008f948f7221 */ /* 0x000fe40000010000 */
[----:B------:R-:W-:Y:S02]  /*1e80*/  FADD.FTZ R137, R150, -R137 ;  /* 0x8000008996897221 */ /* 0x000fe40000010000 */
[----:B------:R-:W-:Y:S02]  /*1e90*/  FADD.FTZ R147, R152, -R147 ;  /* 0x8000009398937221 */ /* 0x000fe40000010000 */
[C---:B------:R-:W-:Y:S01]  /*1ea0*/  FMUL.FTZ R126, R108.reuse, R127 ;  /* 0x0000007f6c7e7220 */ /* 0x040fe20000410000 */
[----:B------:R-:W-:Y:S01]  /*1eb0*/  SEL R127, RZ, 0x1, P2 ;  /* 0x00000001ff7f7807 */ /* 0x000fe20001000000 */
[----:B------:R-:W-:-:S02]  /*1ec0*/  FMUL.FTZ R128, R108, R59 ;  /* 0x0000003b6c807220 */ /* 0x000fc40000410000 */
[----:B------:R-:W-:Y:S01]  /*1ed0*/  @P1 FADD.FTZ R48, R48, R49 ;  /* 0x0000003130301221 */ /* 0x000fe20000010000 */
[----:B------:R-:W-:Y:S01]  /*1ee0*/  @P1 HADD2.F32 R49, -RZ, R36.H0_H0 ;  /* 0x20000024ff311230 */ /* 0x000fe20000004100 */
[----:B------:R-:W-:Y:S01]  /*1ef0*/  FMUL.FTZ R100, R108, R65 ;  /* 0x000000416c647220 */ /* 0x000fe20000410000 */
[----:B------:R-:W-:Y:S01]  /*1f00*/  @P0 F2FP.PACK_AB R65, RZ, R138 ;  /* 0x0000008aff41023e */ /* 0x000fe200000000ff */
[----:B------:R-:W-:Y:S01]  /*1f10*/  @P1 FADD.FTZ R50, R50, R51 ;  /* 0x0000003332321221 */ /* 0x000fe20000010000 */
[----:B------:R-:W-:Y:S01]  /*1f20*/  @P1 HADD2.F32 R51, -RZ, R37.H0_H0 ;  /* 0x20000025ff331230 */ /* 0x000fe20000004100 */
[----:B------:R-:W-:Y:S01]  /*1f30*/  @P1 FADD.FTZ R130, R130, R57 ;  /* 0x0000003982821221 */ /* 0x000fe20000010000 */
[----:B------:R-:W-:Y:S01]  /*1f40*/  @P1 HADD2.F32 R57, -RZ, R43.H1_H1 ;  /* 0x3000002bff391230 */ /* 0x000fe20000004100 */
[C---:B------:R-:W-:Y:S01]  /*1f50*/  FMUL.FTZ R102, R108.reuse, R61 ;  /* 0x0000003d6c667220 */ /* 0x040fe20000410000 */
[----:B------:R-:W-:Y:S01]  /*1f60*/  @P0 F2FP.PACK_AB R61, RZ, R54 ;  /* 0x00000036ff3d023e */ /* 0x000fe200000000ff */
[C---:B------:R-:W-:Y:S01]  /*1f70*/  FMUL.FTZ R104, R108.reuse, R63 ;  /* 0x0000003f6c687220 */ /* 0x040fe20000410000 */
[----:B------:R-:W-:Y:S01]  /*1f80*/  @P0 F2FP.PACK_AB R63, RZ, R136 ;  /* 0x00000088ff3f023e */ /* 0x000fe200000000ff */
[C---:B------:R-:W-:Y:S01]  /*1f90*/  FMUL.FTZ R68, R108.reuse, R135 ;  /* 0x000000876c447220 */ /* 0x040fe20000410000 */
[----:B------:R-:W-:Y:S01]  /*1fa0*/  @P0 F2FP.PACK_AB R59, RZ, R50 ;  /* 0x00000032ff3b023e */ /* 0x000fe200000000ff */
[C---:B------:R-:W-:Y:S01]  /*1fb0*/  FMUL.FTZ R70, R108.reuse, R145 ;  /* 0x000000916c467220 */ /* 0x040fe20000410000 */
[----:B------:R-:W-:Y:S01]  /*1fc0*/  @P0 PRMT R46, R63, 0x7610, R46 ;  /* 0x000076103f2e0816 */ /* 0x000fe2000000002e */
[C---:B------:R-:W-:Y:S01]  /*1fd0*/  FMUL.FTZ R58, R108.reuse, R141 ;  /* 0x0000008d6c3a7220 */ /* 0x040fe20000410000 */
[----:B------:R-:W-:Y:S01]  /*1fe0*/  @P0 F2FP.PACK_AB R63, RZ, R130 ;  /* 0x00000082ff3f023e */ /* 0x000fe200000000ff */
[----:B------:R-:W-:Y:S01]  /*1ff0*/  FMUL.FTZ R64, R108, R139 ;  /* 0x0000008b6c407220 */ /* 0x000fe20000410000 */
[----:B------:R-:W-:Y:S01]  /*2000*/  @P0 PRMT R46, R46, 0x5410, R65 ;  /* 0x000054102e2e0816 */ /* 0x000fe20000000041 */
[C---:B------:R-:W-:Y:S01]  /*2010*/  FMUL.FTZ R60, R108.reuse, R143 ;  /* 0x0000008f6c3c7220 */ /* 0x040fe20000410000 */
[----:B------:R-:W-:Y:S01]  /*2020*/  @P0 F2FP.PACK_AB R65, RZ, R132 ;  /* 0x00000084ff41023e */ /* 0x000fe200000000ff */
[----:B------:R-:W-:-:S02]  /*2030*/  FMUL.FTZ R62, R108, R137 ;  /* 0x000000896c3e7220 */ /* 0x000fc40000410000 */
[----:B------:R-:W-:Y:S02]  /*2040*/  FMUL.FTZ R66, R108, R147 ;  /* 0x000000936c427220 */ /* 0x000fe40000410000 */
[----:B------:R-:W-:Y:S01]  /*2050*/  @P1 FADD.FTZ R128, R128, R55 ;  /* 0x0000003780801221 */ /* 0x000fe20000010000 */
[----:B------:R-:W-:Y:S01]  /*2060*/  @P1 HADD2.F32 R55, -RZ, R41.H0_H0 ;  /* 0x20000029ff371230 */ /* 0x000fe20000004100 */
[----:B------:R-:W-:Y:S01]  /*2070*/  @P1 FADD.FTZ R126, R126, R53 ;  /* 0x000000357e7e1221 */ /* 0x000fe20000010000 */
[----:B------:R-:W-:Y:S01]  /*2080*/  @P1 HADD2.F32 R53, -RZ, R40.H1_H1 ;  /* 0x30000028ff351230 */ /* 0x000fe20000004100 */
[----:B------:R-:W-:Y:S02]  /*2090*/  FMUL.FTZ R108, R108, R149 ;  /* 0x000000956c6c7220 */ /* 0x000fe40000410000 */
[----:B------:R-:W-:Y:S01]  /*20a0*/  @P1 FADD.FTZ R100, R100, R49 ;  /* 0x0000003164641221 */ /* 0x000fe20000010000 */
[----:B------:R-:W-:Y:S01]  /*20b0*/  @P1 HADD2.F32 R49, -RZ, R36.H1_H1 ;  /* 0x30000024ff311230 */ /* 0x000fe20000004100 */
[----:B------:R-:W-:Y:S01]  /*20c0*/  @P1 FADD.FTZ R104, R104, R51 ;  /* 0x0000003368681221 */ /* 0x000fe20000010000 */
[----:B------:R-:W-:Y:S01]  /*20d0*/  @P1 HADD2.F32 R51, -RZ, R40.H0_H0 ;  /* 0x20000028ff331230 */ /* 0x000fe20000004100 */
[----:B------:R-:W-:Y:S01]  /*20e0*/  @P1 FADD.FTZ R108, R108, R57 ;  /* 0x000000396c6c1221 */ /* 0x000fe20000010000 */
[----:B------:R-:W-:Y:S01]  /*20f0*/  @P0 F2FP.PACK_AB R57, RZ, R140 ;  /* 0x0000008cff39023e */ /* 0x000fe200000000ff */
[----:B------:R-:W-:Y:S01]  /*2100*/  @P1 FADD.FTZ R70, R70, R53 ;  /* 0x0000003546461221 */ /* 0x000fe20000010000 */
[--C-:B------:R-:W-:Y:S01]  /*2110*/  @P1 HADD2.F32 R53, -RZ, R42.reuse.H1_H1 ;  /* 0x3000002aff351230 */ /* 0x100fe20000004100 */
[----:B------:R-:W-:Y:S01]  /*2120*/  @P1 FADD.FTZ R58, R58, R55 ;  /* 0x000000373a3a1221 */ /* 0x000fe20000010000 */
[----:B------:R-:W-:Y:S01]  /*2130*/  @P1 HADD2.F32 R55, -RZ, R43.H0_H0 ;  /* 0x2000002bff371230 */ /* 0x000fe20000004100 */
[----:B------:R-:W-:Y:S01]  /*2140*/  @P1 FADD.FTZ R102, R102, R49 ;  /* 0x0000003166661221 */ /* 0x000fe20000010000 */
[----:B------:R-:W-:Y:S01]  /*2150*/  @P1 HADD2.F32 R49, -RZ, R41.H1_H1 ;  /* 0x30000029ff311230 */ /* 0x000fe20000004100 */
[----:B------:R-:W-:Y:S01]  /*2160*/  @P1 FADD.FTZ R68, R68, R51 ;  /* 0x0000003344441221 */ /* 0x000fe20000010000 */
[----:B------:R-:W-:Y:S01]  /*2170*/  @P0 PRMT R47, R57, 0x7610, R47 ;  /* 0x00007610392f0816 */ /* 0x000fe2000000002f */
[----:B------:R-:W-:Y:S01]  /*2180*/  @P1 HADD2.F32 R51, -RZ, R42.H0_H0 ;  /* 0x2000002aff331230 */ /* 0x000fe20000004100 */
[----:B------:R-:W-:Y:S01]  /*2190*/  HFMA2.MMA R57, -RZ, RZ, 0, 9.5367431640625e-07 ;  /* 0x00000010ff397435 */ /* 0x000fe200000001ff */
[----:B------:R-:W-:Y:S01]  /*21a0*/  @P1 FADD.FTZ R62, R62, R53 ;  /* 0x000000353e3e1221 */ /* 0x000fe20000010000 */
[----:B------:R-:W-:Y:S01]  /*21b0*/  @P0 F2FP.PACK_AB R53, RZ, R48 ;  /* 0x00000030ff35023e */ /* 0x000fe200000000ff */
[----:B------:R-:W-:Y:S01]  /*21c0*/  @P1 FADD.FTZ R66, R66, R55 ;  /* 0x0000003742421221 */ /* 0x000fe20000010000 */
[----:B------:R-:W-:Y:S01]  /*21d0*/  @P0 F2FP.PACK_AB R55, RZ, R52 ;  /* 0x00000034ff37023e */ /* 0x000fe200000000ff */
[----:B------:R-:W-:Y:S01]  /*21e0*/  @P1 FADD.FTZ R64, R64, R49 ;  /* 0x0000003140401221 */ /* 0x000fe20000010000 */
[----:B------:R-:W-:Y:S01]  /*21f0*/  @P0 PRMT R44, R53, 0x7610, R44 ;  /* 0x00007610352c0816 */ /* 0x000fe2000000002c */
[-C--:B------:R-:W-:Y:S01]  /*2200*/  FMUL.FTZ R49, R52, R125.reuse ;  /* 0x0000007d34317220 */ /* 0x080fe20000410000 */
[----:B------:R-:W-:Y:S01]  /*2210*/  @P0 PRMT R45, R55, 0x7610, R45 ;  /* 0x00007610372d0816 */ /* 0x000fe2000000002d */
[-C--:B------:R-:W-:Y:S01]  /*2220*/  FMUL.FTZ R54, R54, R125.reuse ;  /* 0x0000007d36367220 */ /* 0x080fe20000410000 */
[----:B------:R-:W-:Y:S01]  /*2230*/  @P0 PRMT R47, R47, 0x5410, R67 ;  /* 0x000054102f2f0816 */ /* 0x000fe20000000043 */
[----:B------:R-:W-:Y:S01]  /*2240*/  @P1 FADD.FTZ R60, R60, R51 ;  /* 0x000000333c3c1221 */ /* 0x000fe20000010000 */
[----:B------:R-:W-:Y:S01]  /*2250*/  @P0 PRMT R45, R45, 0x5410, R61 ;  /* 0x000054102d2d0816 */ /* 0x000fe2000000003d */
[----:B------:R-:W-:Y:S01]  /*2260*/  FMUL.FTZ R51, R140, R125 ;  /* 0x0000007d8c337220 */ /* 0x000fe20000410000 */
[----:B------:R-:W-:Y:S01]  /*2270*/  F2FP.PACK_AB R49, R54, R49 ;  /* 0x000000313631723e */ /* 0x000fe200000000ff */
[-C--:B------:R-:W-:Y:S01]  /*2280*/  FMUL.FTZ R142, R142, R125.reuse ;  /* 0x0000007d8e8e7220 */ /* 0x080fe20000410000 */
[----:B------:R-:W-:Y:S01]  /*2290*/  @P0 PRMT R44, R44, 0x5410, R59 ;  /* 0x000054102c2c0816 */ /* 0x000fe2000000003b */
[-C--:B------:R-:W-:Y:S01]  /*22a0*/  FMUL.FTZ R136, R136, R125.reuse ;  /* 0x0000007d88887220 */ /* 0x080fe20000410000 */
[----:B------:R-:W-:Y:S01]  /*22b0*/  @P0 F2FP.PACK_AB R61, RZ, R128 ;  /* 0x00000080ff3d023e */ /* 0x000fe200000000ff */
[----:B------:R-:W-:Y:S01]  /*22c0*/  FMUL.FTZ R71, R138, R125 ;  /* 0x0000007d8a477220 */ /* 0x000fe20000410000 */
[----:B------:R-:W-:Y:S01]  /*22d0*/  F2FP.PACK_AB R51, R142, R51 ;  /* 0x000000338e33723e */ /* 0x000fe200000000ff */
[-C--:B------:R-:W-:Y:S01]  /*22e0*/  FMUL.FTZ R48, R48, R125.reuse ;  /* 0x0000007d30307220 */ /* 0x080fe20000410000 */
[----:B------:R-:W-:Y:S01]  /*22f0*/  @P0 F2FP.PACK_AB R59, RZ, R126 ;  /* 0x0000007eff3b023e */ /* 0x000fe200000000ff */
[----:B------:R-:W-:Y:S01]  /*2300*/  FMUL.FTZ R69, R50, R125 ;  /* 0x0000007d32457220 */ /* 0x000fe20000410000 */
[----:B------:R-:W-:Y:S01]  /*2310*/  F2FP.PACK_AB R50, R71, R136 ;  /* 0x000000884732723e */ /* 0x000fe200000000ff */
[----:B------:R-:W-:Y:S01]  /*2320*/  @P0 IMAD.WIDE.U32 R54, R123, R57, c[0x0][0x258] ;  /* 0x000096007b360625 */ /* 0x000fe200078e0039 */
[----:B------:R-:W-:-:S02]  /*2330*/  @P0 F2FP.PACK_AB R67, RZ, R134 ;  /* 0x00000086ff43023e */ /* 0x000fc400000000ff */
[----:B------:R-:W-:Y:S01]  /*2340*/  F2FP.PACK_AB R48, R69, R48 ;  /* 0x000000304530723e */ /* 0x000fe200000000ff */
[----:B------:R-:W-:Y:S01]  /*2350*/  IMAD.WIDE.U32 R52, R123, R57, c[0x0][0x248] ;  /* 0x000092007b347625 */ /* 0x000fe200078e0039 */
[----:B------:R0:W-:Y:S03]  /*2360*/  @P0 STG.E.128 [R54.64], R44 ;  /* 0x0000002c36000986 */ /* 0x0001e6000c101d04 */
[-C--:B------:R-:W-:Y:S01]  /*2370*/  FMUL.FTZ R69, R102, R125.reuse ;  /* 0x0000007d66457220 */ /* 0x080fe20000410000 */
[----:B------:R1:W-:Y:S01]  /*2380*/  STG.E.128 [R52.64], R48 ;  /* 0x0000003034007986 */ /* 0x0003e2000c101d04 */
[-C--:B------:R-:W-:Y:S01]  /*2390*/  FMUL.FTZ R132, R132, R125.reuse ;  /* 0x0000007d84847220 */ /* 0x080fe20000410000 */
[----:B------:R-:W-:Y:S01]  /*23a0*/  @P0 F2FP.PACK_AB R102, RZ, R102 ;  /* 0x00000066ff66023e */ /* 0x000fe200000000ff */
[-C--:B------:R-:W-:Y:S02]  /*23b0*/  FMUL.FTZ R101, R134, R125.reuse ;  /* 0x0000007d86657220 */ /* 0x080fe40000410000 */
[----:B------:R-:W-:-:S02]  /*23c0*/  FMUL.FTZ R128, R128, R125 ;  /* 0x0000007d80807220 */ /* 0x000fc40000410000 */
[-C--:B------:R-:W-:Y:S02]  /*23d0*/  FMUL.FTZ R71, R130, R125.reuse ;  /* 0x0000007d82477220 */ /* 0x080fe40000410000 */
[-C--:B------:R-:W-:Y:S01]  /*23e0*/  FMUL.FTZ R126, R126, R125.reuse ;  /* 0x0000007d7e7e7220 */ /* 0x080fe20000410000 */
[----:B0-----:R-:W-:Y:S02]  /*23f0*/  @P0 F2FP.PACK_AB R55, RZ, R104 ;  /* 0x00000068ff37023e */ /* 0x001fe400000000ff */
[----:B------:R-:W-:Y:S01]  /*2400*/  @P0 PRMT R47, R65, 0x7610, R47 ;  /* 0x00007610412f0816 */ /* 0x000fe2000000002f */
[-C--:B------:R-:W-:Y:S01]  /*2410*/  FMUL.FTZ R65, R70, R125.reuse ;  /* 0x0000007d46417220 */ /* 0x080fe20000410000 */
[----:B-1----:R-:W-:Y:S01]  /*2420*/  @P0 F2FP.PACK_AB R53, RZ, R100 ;  /* 0x00000064ff35023e */ /* 0x002fe200000000ff */
[-C--:B------:R-:W-:Y:S01]  /*2430*/  FMUL.FTZ R49, R104, R125.reuse ;  /* 0x0000007d68317220 */ /* 0x080fe20000410000 */
[----:B------:R-:W-:Y:S01]  /*2440*/  @P0 PRMT R46, R61, 0x7610, R46 ;  /* 0x000076103d2e0816 */ /* 0x000fe2000000002e */
[----:B------:R-:W-:Y:S01]  /*2450*/  FMUL.FTZ R48, R100, R125 ;  /* 0x0000007d64307220 */ /* 0x000fe20000410000 */
[----:B------:R-:W-:Y:S01]  /*2460*/  @P0 PRMT R45, R55, 0x7610, R45 ;  /* 0x00007610372d0816 */ /* 0x000fe2000000002d */
[----:B------:R-:W-:Y:S01]  /*2470*/  IMAD.WIDE.U32 R54, R124, R57, c[0x0][0x248] ;  /* 0x000092007c367625 */ /* 0x000fe200078e0039 */
[----:B------:R-:W-:-:S02]  /*2480*/  @P0 PRMT R44, R53, 0x7610, R44 ;  /* 0x00007610352c0816 */ /* 0x000fc4000000002c */
[----:B------:R-:W-:Y:S01]  /*2490*/  @P0 PRMT R47, R47, 0x5410, R67 ;  /* 0x000054102f2f0816 */ /* 0x000fe20000000043 */
[----:B------:R-:W-:Y:S01]  /*24a0*/  @P0 IMAD.WIDE.U32 R52, R124, R57, c[0x0][0x258] ;  /* 0x000096007c340625 */ /* 0x000fe200078e0039 */
[----:B------:R-:W-:Y:S02]  /*24b0*/  @P0 PRMT R46, R46, 0x5410, R63 ;  /* 0x000054102e2e0816 */ /* 0x000fe4000000003f */
[----:B------:R-:W-:Y:S01]  /*24c0*/  @P0 PRMT R45, R45, 0x5410, R59 ;  /* 0x000054102d2d0816 */ /* 0x000fe2000000003b */
[----:B------:R-:W-:Y:S01]  /*24d0*/  FMUL.FTZ R67, R64, R125 ;  /* 0x0000007d40437220 */ /* 0x000fe20000410000 */
[----:B------:R-:W-:Y:S02]  /*24e0*/  @P0 PRMT R44, R44, 0x5410, R102 ;  /* 0x000054102c2c0816 */ /* 0x000fe40000000066 */
[----:B------:R-:W-:Y:S02]  /*24f0*/  F2FP.PACK_AB R51, R101, R132 ;  /* 0x000000846533723e */ /* 0x000fe400000000ff */
[----:B------:R-:W-:Y:S01]  /*2500*/  F2FP.PACK_AB R50, R71, R128 ;  /* 0x000000804732723e */ /* 0x000fe200000000ff */
[----:B------:R0:W-:Y:S01]  /*2510*/  @P0 STG.E.128 [R52.64], R44 ;  /* 0x0000002c34000986 */ /* 0x0001e2000c101d04 */
[----:B------:R-:W-:-:S02]  /*2520*/  F2FP.PACK_AB R49, R126, R49 ;  /* 0x000000317e31723e */ /* 0x000fc400000000ff */
[----:B------:R-:W-:Y:S02]  /*2530*/  F2FP.PACK_AB R48, R69, R48 ;  /* 0x000000304530723e */ /* 0x000fe400000000ff */
[----:B------:R-:W-:Y:S01]  /*2540*/  @P0 F2FP.PACK_AB R59, RZ, R58 ;  /* 0x0000003aff3b023e */ /* 0x000fe200000000ff */
[-C--:B------:R-:W-:Y:S01]  /*2550*/  FMUL.FTZ R58, R58, R125.reuse ;  /* 0x0000007d3a3a7220 */ /* 0x080fe20000410000 */
[----:B------:R-:W-:Y:S01]  /*2560*/  @P0 F2FP.PACK_AB R63, RZ, R60 ;  /* 0x0000003cff3f023e */ /* 0x000fe200000000ff */
[----:B------:R1:W-:Y:S01]  /*2570*/  STG.E.128 [R54.64], R48 ;  /* 0x0000003036007986 */ /* 0x0003e2000c101d04 */
[-C--:B------:R-:W-:Y:S01]  /*2580*/  FMUL.FTZ R60, R60, R125.reuse ;  /* 0x0000007d3c3c7220 */ /* 0x080fe20000410000 */
[----:B------:R-:W-:Y:S02]  /*2590*/  @P0 F2FP.PACK_AB R61, RZ, R64 ;  /* 0x00000040ff3d023e */ /* 0x000fe400000000ff */
[----:B0-----:R-:W-:Y:S01]  /*25a0*/  @P0 F2FP.PACK_AB R53, RZ, R68 ;  /* 0x00000044ff35023e */ /* 0x001fe200000000ff */
[----:B------:R-:W-:Y:S01]  /*25b0*/  FMUL.FTZ R68, R68, R125 ;  /* 0x0000007d44447220 */ /* 0x000fe20000410000 */
[----:B------:R-:W-:-:S02]  /*25c0*/  @P0 IADD3 R52, R123, 0x100, RZ ;  /* 0x000001007b340810 */ /* 0x000fc40007ffe0ff */
[----:B------:R-:W-:Y:S02]  /*25d0*/  @P0 PRMT R44, R53, 0x7610, R44 ;  /* 0x00007610352c0816 */ /* 0x000fe4000000002c */
[----:B------:R-:W-:Y:S01]  /*25e0*/  @P0 PRMT R45, R59, 0x7610, R45 ;  /* 0x000076103b2d0816 */ /* 0x000fe2000000002d */
[----:B------:R-:W-:Y:S01]  /*25f0*/  @P0 IMAD.WIDE.U32 R52, R52, R57, c[0x0][0x258] ;  /* 0x0000960034340625 */ /* 0x000fe200078e0039 */
[----:B-1----:R-:W-:Y:S02]  /*2600*/  @P0 F2FP.PACK_AB R55, RZ, R70 ;  /* 0x00000046ff37023e */ /* 0x002fe400000000ff */
[----:B------:R-:W-:Y:S01]  /*2610*/  IADD3 R54, R56, 0x100, RZ ;  /* 0x0000010038367810 */ /* 0x000fe20007ffe0ff */
[-C--:B------:R-:W-:Y:S01]  /*2620*/  FMUL.FTZ R51, R66, R125.reuse ;  /* 0x0000007d42337220 */ /* 0x080fe20000410000 */
[----:B------:R-:W-:Y:S01]  /*2630*/  @P0 F2FP.PACK_AB R66, RZ, R66 ;  /* 0x00000042ff42023e */ /* 0x000fe200000000ff */
[-C--:B------:R-:W-:Y:S01]  /*2640*/  FMUL.FTZ R48, R108, R125.reuse ;  /* 0x0000007d6c307220 */ /* 0x080fe20000410000 */
[----:B------:R-:W-:Y:S01]  /*2650*/  @P0 F2FP.PACK_AB R108, RZ, R108 ;  /* 0x0000006cff6c023e */ /* 0x000fe200000000ff */
[----:B------:R-:W-:Y:S01]  /*2660*/  FMUL.FTZ R125, R62, R125 ;  /* 0x0000007d3e7d7220 */ /* 0x000fe20000410000 */
[----:B------:R-:W-:-:S02]  /*2670*/  @P0 F2FP.PACK_AB R62, RZ, R62 ;  /* 0x0000003eff3e023e */ /* 0x000fc400000000ff */
[----:B------:R-:W-:Y:S02]  /*2680*/  @P0 PRMT R46, R63, 0x7610, R46 ;  /* 0x000076103f2e0816 */ /* 0x000fe4000000002e */
[----:B------:R-:W-:Y:S02]  /*2690*/  @P0 PRMT R47, R66, 0x7610, R47 ;  /* 0x00007610422f0816 */ /* 0x000fe4000000002f */
[----:B------:R-:W-:Y:S02]  /*26a0*/  F2FP.PACK_AB R51, R48, R51 ;  /* 0x000000333033723e */ /* 0x000fe400000000ff */
[----:B------:R-:W-:Y:S01]  /*26b0*/  @P0 PRMT R44, R44, 0x5410, R55 ;  /* 0x000054102c2c0816 */ /* 0x000fe20000000037 */
[----:B------:R-:W-:Y:S01]  /*26c0*/  IMAD.WIDE.U32 R54, R54, R57, c[0x0][0x248] ;  /* 0x0000920036367625 */ /* 0x000fe200078e0039 */
[----:B------:R-:W-:Y:S02]  /*26d0*/  @P0 PRMT R45, R45, 0x5410, R61 ;  /* 0x000054102d2d0816 */ /* 0x000fe4000000003d */
[----:B------:R-:W-:-:S02]  /*26e0*/  @P0 PRMT R46, R46, 0x5410, R62 ;  /* 0x000054102e2e0816 */ /* 0x000fc4000000003e */
[----:B------:R-:W-:Y:S02]  /*26f0*/  @P0 PRMT R47, R47, 0x5410, R108 ;  /* 0x000054102f2f0816 */ /* 0x000fe4000000006c */
[----:B------:R-:W-:Y:S02]  /*2700*/  F2FP.PACK_AB R50, R125, R60 ;  /* 0x0000003c7d32723e */ /* 0x000fe400000000ff */
[----:B------:R-:W-:Y:S01]  /*2710*/  F2FP.PACK_AB R49, R67, R58 ;  /* 0x0000003a4331723e */ /* 0x000fe200000000ff */
[----:B------:R0:W-:Y:S01]  /*2720*/  @P0 STG.E.128 [R52.64], R44 ;  /* 0x0000002c34000986 */ /* 0x0001e2000c101d04 */
[----:B------:R-:W-:Y:S02]  /*2730*/  F2FP.PACK_AB R48, R65, R68 ;  /* 0x000000444130723e */ /* 0x000fe400000000ff */
[----:B------:R-:W-:-:S03]  /*2740*/  ISETP.GE.AND P0, PT, R122, c[0x0][0x164], PT ;  /* 0x000059007a007a0c */ /* 0x000fc60003f06270 */
[----:B------:R0:W-:Y:S10]  /*2750*/  STG.E.128 [R54.64], R48 ;  /* 0x0000003036007986 */ /* 0x0001f4000c101d04 */
[----:B0-----:R-:W-:Y:S01]  /*2760*/  @P0 CALL.REL.NOINC `(.L_x_1053) ;  /* 0x0000001000000944 */ /* 0x001fe20003c00000 */
[----:B------:R-:W-:Y:S05]  /*2770*/  BRA `(.L_x_1054) ;  /* 0xffffde1000007947 */ /* 0x000fea000383ffff */
.L_x_1053:
        /* <DEDUP_REMOVED lines=36> */
.L_x_1050:
        /* <DEDUP_REMOVED lines=21> */
.L_x_1051:
[----:B------:R-:W-:Y:S01]  /*2b10*/  HFMA2.MMA R52, -RZ, RZ, 0, 9.5367431640625e-07 ;  /* 0x00000010ff347435 */ /* 0x000fe200000001ff */
[----:B------:R-:W-:-:S02]  /*2b20*/  MOV R51, R53 ;  /* 0x0000003500337202 */ /* 0x000fc40000000f00 */
[----:B------:R-:W-:Y:S02]  /*2b30*/  MOV R54, 0x1f ;  /* 0x0000001f00367802 */ /* 0x000fe40000000f00 */
[----:B------:R-:W-:Y:S02]  /*2b40*/  MOV R57, 0xffffffff ;  /* 0xffffffff00397802 */ /* 0x000fe40000000f00 */
[----:B------:R-:W-:Y:S02]  /*2b50*/  MOV R48, 0x2b70 ;  /* 0x00002b7000307802 */ /* 0x000fe40000000f00 */
[----:B-----5:R-:W-:Y:S05]  /*2b60*/  CALL.REL.NOINC `($__internal_21_$__cuda_sm70_shflsync_down_p) ;  /* 0x0000046000007944 */ /* 0x020fea0003c00000 */
[----:B-1----:R-:W-:Y:S01]  /*2b70*/  MOV R50, R51 ;  /* 0x0000003300327202 */ /* 0x002fe20000000f00 */
[----:B0-----:R-:W-:Y:S05]  /*2b80*/  BRA `(.L_x_1055) ;  /* 0xffffea9000007947 */ /* 0x001fea000383ffff */
.L_x_1052:
[----:B------:R-:W-:Y:S01]  /*2b90*/  HFMA2.MMA R52, -RZ, RZ, 0, 9.5367431640625e-07 ;  /* 0x00000010ff347435 */ /* 0x000fe200000001ff */
[----:B------:R-:W-:Y:S02]  /*2ba0*/  MOV R51, R55 ;  /* 0x0000003700337202 */ /* 0x000fe40000000f00 */
[----:B------:R-:W-:Y:S02]  /*2bb0*/  MOV R54, 0x1f ;  /* 0x0000001f00367802 */ /* 0x000fe40000000f00 */
[----:B------:R-:W-:-:S02]  /*2bc0*/  MOV R57, 0xffffffff ;  /* 0xffffffff00397802 */ /* 0x000fc40000000f00 */
[----:B------:R-:W-:Y:S02]  /*2bd0*/  MOV R48, 0x2bf0 ;  /* 0x00002bf000307802 */ /* 0x000fe40000000f00 */
[----:B01---5:R-:W-:Y:S05]  /*2be0*/  CALL.REL.NOINC `($__internal_21_$__cuda_sm70_shflsync_down_p) ;  /* 0x000003e000007944 */ /* 0x023fea0003c00000 */
[----:B------:R-:W-:Y:S01]  /*2bf0*/  FADD.FTZ R53, R53, R50 ;  /* 0x0000003235357221 */ /* 0x000fe20000010000 */
[----:B0-----:R-:W-:Y:S01]  /*2c00*/  HFMA2.MMA R52, -RZ, RZ, 0, 4.76837158203125e-07 ;  /* 0x00000008ff347435 */ /* 0x001fe200000001ff */
[----:B-1----:R-:W-:Y:S01]  /*2c10*/  FADD.FTZ R56, R55, R51 ;  /* 0x0000003337387221 */ /* 0x002fe20000010000 */
[----:B------:R-:W-:Y:S02]  /*2c20*/  MOV R54, 0x1f ;  /* 0x0000001f00367802 */ /* 0x000fe40000000f00 */
[----:B------:R-:W-:Y:S02]  /*2c30*/  MOV R57, 0xffffffff ;  /* 0xffffffff00397802 */ /* 0x000fe40000000f00 */
[----:B------:R-:W-:Y:S02]  /*2c40*/  MOV R51, R53 ;  /* 0x0000003500337202 */ /* 0x000fe40000000f00 */
[----:B------:R-:W-:Y:S02]  /*2c50*/  MOV R48, 0x2c70 ;  /* 0x00002c7000307802 */ /* 0x000fe40000000f00 */
[----:B------:R-:W-:Y:S05]  /*2c60*/  CALL.REL.NOINC `($__internal_21_$__cuda_sm70_shflsync_down_p) ;  /* 0x0000036000007944 */ /* 0x000fea0003c00000 */
[----:B0-----:R-:W-:Y:S01]  /*2c70*/  HFMA2.MMA R52, -RZ, RZ, 0, 4.76837158203125e-07 ;  /* 0x00000008ff347435 */ /* 0x001fe200000001ff */
[----:B-1----:R-:W-:-:S02]  /*2c80*/  MOV R50, R51 ;  /* 0x0000003300327202 */ /* 0x002fc40000000f00 */
[----:B------:R-:W-:Y:S02]  /*2c90*/  MOV R51, R56 ;  /* 0x0000003800337202 */ /* 0x000fe40000000f00 */
[----:B------:R-:W-:Y:S02]  /*2ca0*/  MOV R54, 0x1f ;  /* 0x0000001f00367802 */ /* 0x000fe40000000f00 */
[----:B------:R-:W-:Y:S02]  /*2cb0*/  MOV R57, 0xffffffff ;  /* 0xffffffff00397802 */ /* 0x000fe40000000f00 */
[----:B------:R-:W-:Y:S02]  /*2cc0*/  MOV R48, 0x2ce0 ;  /* 0x00002ce000307802 */ /* 0x000fe40000000f00 */
[----:B------:R-:W-:Y:S05]  /*2cd0*/  CALL.REL.NOINC `($__internal_21_$__cuda_sm70_shflsync_down_p) ;  /* 0x000002f000007944 */ /* 0x000fea0003c00000 */
[----:B------:R-:W-:Y:S01]  /*2ce0*/  FADD.FTZ R53, R50, R53 ;  /* 0x0000003532357221 */ /* 0x000fe20000010000 */
[----:B0-----:R-:W-:Y:S01]  /*2cf0*/  HFMA2.MMA R52, -RZ, RZ, 0, 2.384185791015625e-07 ;  /* 0x00000004ff347435 */ /* 0x001fe200000001ff */
[----:B-1----:R-:W-:Y:S01]  /*2d00*/  FADD.FTZ R56, R56, R51 ;  /* 0x0000003338387221 */ /* 0x002fe20000010000 */
[----:B------:R-:W-:Y:S02]  /*2d10*/  MOV R54, 0x1f ;  /* 0x0000001f00367802 */ /* 0x000fe40000000f00 */
[----:B------:R-:W-:-:S02]  /*2d20*/  MOV R57, 0xffffffff ;  /* 0xffffffff00397802 */ /* 0x000fc40000000f00 */
[----:B------:R-:W-:Y:S02]  /*2d30*/  MOV R51, R53 ;  /* 0x0000003500337202 */ /* 0x000fe40000000f00 */
[----:B------:R-:W-:Y:S02]  /*2d40*/  MOV R48, 0x2d60 ;  /* 0x00002d6000307802 */ /* 0x000fe40000000f00 */
[----:B------:R-:W-:Y:S05]  /*2d50*/  CALL.REL.NOINC `($__internal_21_$__cuda_sm70_shflsync_down_p) ;  /* 0x0000027000007944 */ /* 0x000fea0003c00000 */
[----:B0-----:R-:W-:Y:S01]  /*2d60*/  HFMA2.MMA R52, -RZ, RZ, 0, 2.384185791015625e-07 ;  /* 0x00000004ff347435 */ /* 0x001fe200000001ff */
[----:B-1----:R-:W-:Y:S02]  /*2d70*/  MOV R50, R51 ;  /* 0x0000003300327202 */ /* 0x002fe40000000f00 */
[----:B------:R-:W-:Y:S02]  /*2d80*/  MOV R51, R56 ;  /* 0x0000003800337202 */ /* 0x000fe40000000f00 */
[----:B------:R-:W-:Y:S02]  /*2d90*/  MOV R54, 0x1f ;  /* 0x0000001f00367802 */ /* 0x000fe40000000f00 */
[----:B------:R-:W-:Y:S02]  /*2da0*/  MOV R57, 0xffffffff ;  /* 0xffffffff00397802 */ /* 0x000fe40000000f00 */
[----:B------:R-:W-:-:S02]  /*2db0*/  MOV R48, 0x2dd0 ;  /* 0x00002dd000307802 */ /* 0x000fc40000000f00 */
[----:B------:R-:W-:Y:S05]  /*2dc0*/  CALL.REL.NOINC `($__internal_21_$__cuda_sm70_shflsync_down_p) ;  /* 0x0000020000007944 */ /* 0x000fea0003c00000 */
[----:B------:R-:W-:Y:S01]  /*2dd0*/  FADD.FTZ R53, R50, R53 ;  /* 0x0000003532357221 */ /* 0x000fe20000010000 */
[----:B0-----:R-:W-:Y:S01]  /*2de0*/  HFMA2.MMA R52, -RZ, RZ, 0, 1.1920928955078125e-07 ;  /* 0x00000002ff347435 */ /* 0x001fe200000001ff */
[----:B-1----:R-:W-:Y:S01]  /*2df0*/  FADD.FTZ R56, R56, R51 ;  /* 0x0000003338387221 */ /* 0x002fe20000010000 */
[----:B------:R-:W-:-:S02]  /*2e00*/  MOV R54, 0x1f ;  /* 0x0000001f00367802 */ /* 0x000fc40000000f00 */
[----:B------:R-:W-:Y:S02]  /*2e10*/  MOV R57, 0xffffffff ;  /* 0xffffffff00397802 */ /* 0x000fe40000000f00 */
[----:B------:R-:W-:Y:S02]  /*2e20*/  MOV R51, R53 ;  /* 0x0000003500337202 */ /* 0x000fe40000000f00 */
[----:B------:R-:W-:Y:S02]  /*2e30*/  MOV R48, 0x2e50 ;  /* 0x00002e5000307802 */ /* 0x000fe40000000f00 */
[----:B------:R-:W-:Y:S05]  /*2e40*/  CALL.REL.NOINC `($__internal_21_$__cuda_sm70_shflsync_down_p) ;  /* 0x0000018000007944 */ /* 0x000fea0003c00000 */
[----:B0-----:R-:W-:Y:S01]  /*2e50*/  HFMA2.MMA R52, -RZ, RZ, 0, 1.1920928955078125e-07 ;  /* 0x00000002ff347435 */ /* 0x001fe200000001ff */
[----:B-1----:R-:W-:Y:S02]  /*2e60*/  MOV R50, R51 ;  /* 0x0000003300327202 */ /* 0x002fe40000000f00 */
[----:B------:R-:W-:Y:S02]  /*2e70*/  MOV R51, R56 ;  /* 0x0000003800337202 */ /* 0x000fe40000000f00 */
[----:B------:R-:W-:Y:S02]  /*2e80*/  MOV R54, 0x1f ;  /* 0x0000001f00367802 */ /* 0x000fe40000000f00 */
[----:B------:R-:W-:-:S02]  /*2e90*/  MOV R57, 0xffffffff ;  /* 0xffffffff00397802 */ /* 0x000fc40000000f00 */
[----:B------:R-:W-:Y:S02]  /*2ea0*/  MOV R48, 0x2ec0 ;  /* 0x00002ec000307802 */ /* 0x000fe40000000f00 */
[----:B------:R-:W-:Y:S05]  /*2eb0*/  CALL.REL.NOINC `($__internal_21_$__cuda_sm70_shflsync_down_p) ;  /* 0x0000011000007944 */ /* 0x000fea0003c00000 */
[----:B------:R-:W-:Y:S01]  /*2ec0*/  FADD.FTZ R53, R50, R53 ;  /* 0x0000003532357221 */ /* 0x000fe20000010000 */
[----:B0-----:R-:W-:Y:S01]  /*2ed0*/  HFMA2.MMA R52, -RZ, RZ, 0, 5.9604644775390625e-08 ;  /* 0x00000001ff347435 */ /* 0x001fe200000001ff */
[----:B-1----:R-:W-:Y:S01]  /*2ee0*/  FADD.FTZ R55, R56, R51 ;  /* 0x0000003338377221 */ /* 0x002fe20000010000 */
[----:B------:R-:W-:Y:S02]  /*2ef0*/  MOV R54, 0x1f ;  /* 0x0000001f00367802 */ /* 0x000fe40000000f00 */
[----:B------:R-:W-:Y:S02]  /*2f00*/  MOV R57, 0xffffffff ;  /* 0xffffffff00397802 */ /* 0x000fe40000000f00 */
[----:B------:R-:W-:Y:S02]  /*2f10*/  MOV R51, R53 ;  /* 0x0000003500337202 */ /* 0x000fe40000000f00 */
[----:B------:R-:W-:Y:S02]  /*2f20*/  MOV R48, 0x2f40 ;  /* 0x00002f4000307802 */ /* 0x000fe40000000f00 */
[----:B------:R-:W-:Y:S05]  /*2f30*/  CALL.REL.NOINC `($__internal_21_$__cuda_sm70_shflsync_down_p) ;  /* 0x0000009000007944 */ /* 0x000fea0003c00000 */
[----:B0-----:R-:W-:Y:S01]  /*2f40*/  HFMA2.MMA R52, -RZ, RZ, 0, 5.9604644775390625e-08 ;  /* 0x00000001ff347435 */ /* 0x001fe200000001ff */
[----:B-1----:R-:W-:-:S02]  /*2f50*/  MOV R56, R51 ;  /* 0x0000003300387202 */ /* 0x002fc40000000f00 */
[----:B------:R-:W-:Y:S02]  /*2f60*/  MOV R51, R55 ;  /* 0x0000003700337202 */ /* 0x000fe40000000f00 */
[----:B------:R-:W-:Y:S02]  /*2f70*/  MOV R54, 0x1f ;  /* 0x0000001f00367802 */ /* 0x000fe40000000f00 */
[----:B------:R-:W-:Y:S02]  /*2f80*/  MOV R57, 0xffffffff ;  /* 0xffffffff00397802 */ /* 0x000fe40000000f00 */
[----:B------:R-:W-:Y:S02]  /*2f90*/  MOV R48, 0x2fb0 ;  /* 0x00002fb000307802 */ /* 0x000fe40000000f00 */
[----:B------:R-:W-:Y:S05]  /*2fa0*/  CALL.REL.NOINC `($__internal_21_$__cuda_sm70_shflsync_down_p) ;  /* 0x0000002000007944 */ /* 0x000fea0003c00000 */
[----:B-1----:R-:W-:Y:S01]  /*2fb0*/  MOV R48, R51 ;  /* 0x0000003300307202 */ /* 0x002fe20000000f00 */
[----:B0-----:R-:W-:Y:S05]  /*2fc0*/  BRA `(.L_x_1056) ;  /* 0xffffe77000007947 */ /* 0x001fea000383ffff */
        .weak           $__internal_21_$__cuda_sm70_shflsync_down_p
        .type           $__internal_21_$__cuda_sm70_shflsync_down_p,@function
        .size           $__internal_21_$__cuda_sm70_shflsync_down_p,(.L_x_9275 - $__internal_21_$__cuda_sm70_shflsync_down_p)
$__internal_21_$__cuda_sm70_shflsync_down_p:
[----:B------:R-:W-:Y:S01]  /*2fd0*/  HFMA2.MMA R49, -RZ, RZ, 0, 0 ;  /* 0x00000000ff317435 */ /* 0x000fe200000001ff */
[----:B------:R-:W-:Y:S04]  /*2fe0*/  WARPSYNC R57 ;  /* 0x0000003900007348 */ /* 0x000fe80003800000 */
[----:B------:R0:W1:Y:S01]  /*2ff0*/  SHFL.DOWN PT, R51, R51, R52, R54 ;  /* 0x0800003433337389 */ /* 0x00006200000e0036 */
[----:B------:R-:W-:Y:S05]  /*3000*/  RET.REL.NODEC R48 `(_ZN10layer_norm13ln_bwd_kernelINS_13Kernel_traitsI6__halfS2_S2_S2_fjLj3072ELj1ELj1ELj4ELj16ENS_18Kernel_traits_baseILj3072ES2_S2_S2_S2_fjLj128EEEEELb0ELb0ELb0ELb1EEEvNS_9BwdParamsE) ;  /* 0xffffcff030007950 */ /* 0x000fea0003c3ffff */
.L_x_1057:
        /* <DEDUP_REMOVED lines=15> */
.L_x_9275:


//--------------------- .text._ZN10layer_norm13ln_bwd_kernelINS_13Kernel_traitsI6__halfS2_S2_S2_fjLj3072ELj1ELj1ELj4ELj16ENS_18Kernel_traits_baseILj3072ES2_S2_S2_S2_fjLj128EEEEELb0ELb0ELb1ELb0EEEvNS_9BwdParamsE --------------------------
	.section	.text._ZN10layer_norm13ln_bwd_kernelINS_13Kernel_traitsI6__halfS2_S2_S2_fjLj3072ELj1ELj1ELj4ELj16ENS_18Kernel_traits_baseILj3072ES2_S2_S2_S2_fjLj128EEEEELb0ELb0ELb1ELb0EEEvNS_9BwdParamsE,"ax",@progbits
	.sectioninfo	@"SHI_REGISTERS=168"
	.align	128
        .global         _ZN10layer_norm13ln_bwd_kernelINS_13Kernel_traitsI6__halfS2_S2_S2_fjLj3072ELj1ELj1ELj4ELj16ENS_18Kernel_traits_baseILj3072ES2_S2_S2_S2_fjLj128EEEEELb0ELb0ELb1ELb0EEEvNS_9BwdParamsE
        .type           _ZN10layer_norm13ln_bwd_kernelINS_13Kernel_traitsI6__halfS2_S2_S2_fjLj3072ELj1ELj1ELj4ELj16ENS_18Kernel_traits_baseILj3072ES2_S2_S2_S2_fjLj128EEEEELb0ELb0ELb1ELb0EEEvNS_9BwdParamsE,@function
        .size           _ZN10layer_norm13ln_bwd_kernelINS_13Kernel_traitsI6__halfS2_S2_S2_fjLj3072ELj1ELj1ELj4ELj16ENS_18Kernel_traits_baseILj3072ES2_S2_S2_S2_fjLj128EEEEELb0ELb0ELb1ELb0EEEvNS_9BwdParamsE,(.L_x_9276 - _ZN10layer_norm13ln_bwd_kernelINS_13Kernel_traitsI6__halfS2_S2_S2_fjLj3072ELj1ELj1ELj4ELj16ENS_18Kernel_traits_baseILj3072ES2_S2_S2_S2_fjLj128EEEEELb0ELb0ELb1ELb0EEEvNS_9BwdParamsE)
        .other          _ZN10layer_norm13ln_bwd_kernelINS_13Kernel_traitsI6__halfS2_S2_S2_fjLj3072ELj1ELj1ELj4ELj16ENS_18Kernel_traits_baseILj3072ES2_S2_S2_S2_fjLj128EEEEELb0ELb0ELb1ELb0EEEvNS_9BwdParamsE,@"STO_CUDA_ENTRY STV_DEFAULT"
_ZN10layer_norm13ln_bwd_kernelINS_13Kernel_traitsI6__halfS2_S2_S2_fjLj3072ELj1ELj1ELj4ELj16ENS_18Kernel_traits_baseILj3072ES2_S2_S2_S2_fjLj128EEEEELb0ELb0ELb1ELb0EEEvNS_9BwdParamsE:
.text._ZN10layer_norm13ln_bwd_kernelINS_13Kernel_traitsI6__halfS2_S2_S2_fjLj3072ELj1ELj1ELj4ELj16ENS_18Kernel_traits_baseILj3072ES2_S2_S2_S2_fjLj128EEEEELb0ELb0ELb1ELb0EEEvNS_9BwdParamsE:
        /* <DEDUP_REMOVED lines=19> */
[----:B------:R-:W-:-:S04]  /*0130*/  @P3 IADD3 R8, R8, 0x80, RZ ;  /* 0x0000008008083810 */ /* 0x000fc80007ffe0ff */
[----:B------:R0:W5:Y:S01]  /*0140*/  @P3 LDG.E.128 R4, [R10.64] ;  /* 0x000000040a043981 */ /* 0x000162000c1e1d00 */
[----:B------:R-:W-:-:S05]  /*0150*/  @P2 IMAD.WIDE.U32 R8, R8, R9, c[0x0][0x1b0] ;  /* 0x00006c0008082625 */ /* 0x000fca00078e0009 */
[----:B------:R0:W5:Y:S01]  /*0160*/  @P2 LDG.E.128 R24, [R8.64] ;  /* 0x0000000408182981 */ /* 0x000162000c1e1d00 */
[----:B------:R-:W1:Y:S01]  /*0170*/  S2UR UR6, SR_CTAID.X ;  /* 0x00000000000679c3 */ /* 0x000e620000002500 */
[----:B------:R-:W-:Y:S01]  /*0180*/  CS2R R28, SRZ ;  /* 0x00000000001c7805 */ /* 0x000fe2000001ff00 */
[----:B------:R-:W-:Y:S01]  /*0190*/  CS2R R30, SRZ ;  /* 0x00000000001e7805 */ /* 0x000fe2000001ff00 */
[----:B------:R-:W-:Y:S01]  /*01a0*/  CS2R R32, SRZ ;  /* 0x0000000000207805 */ /* 0x000fe2000001ff00 */
[----:B------:R-:W-:Y:S01]  /*01b0*/  CS2R R34, SRZ ;  /* 0x0000000000227805 */ /* 0x000fe2000001ff00 */
[----:B------:R-:W-:Y:S01]  /*01c0*/  CS2R R76, SRZ ;  /* 0x00000000004c7805 */ /* 0x000fe2000001ff00 */
        /* <DEDUP_REMOVED lines=22> */
[----:B0-----:R-:W0:Y:S01]  /*0330*/  LDC.U8 R18, c[0x0][0x1f0] ;  /* 0x00007c00ff127b82 */ /* 0x001e220000000000 */
[--C-:B-----5:R-:W-:Y:S01]  /*0340*/  HADD2.F32 R103, -RZ, R13.reuse.H0_H0 ;  /* 0x2000000dff677230 */ /* 0x120fe20000004100 */
[----:B------:R-:W-:Y:S01]  /*0350*/  HFMA2.MMA R3, -RZ, RZ, 0, 5.9604644775390625e-08 ;  /* 0x00000001ff037435 */ /* 0x000fe200000001ff */
[----:B------:R-:W-:Y:S01]  /*0360*/  HADD2.F32 R102, -RZ, R13.H1_H1 ;  /* 0x3000000dff667230 */ /* 0x000fe20000004100 */
[----:B------:R-:W-:Y:S01]  /*0370*/  HFMA2.MMA R29, -RZ, RZ, 0, 0 ;  /* 0x00000000ff1d7435 */ /* 0x000fe200000001ff */
[----:B------:R-:W-:-:S02]  /*0380*/  HADD2.F32 R101, -RZ, R14.H0_H0 ;  /* 0x2000000eff657230 */ /* 0x000fc40000004100 */
[----:B------:R-:W-:Y:S02]  /*0390*/  HADD2.F32 R100, -RZ, R14.H1_H1 ;  /* 0x3000000eff647230 */ /* 0x000fe40000004100 */
[--C-:B------:R-:W-:Y:S02]  /*03a0*/  HADD2.F32 R23, -RZ, R15.reuse.H0_H0 ;  /* 0x2000000fff177230 */ /* 0x100fe40000004100 */
[----:B------:R-:W-:Y:S02]  /*03b0*/  HADD2.F32 R22, -RZ, R15.H1_H1 ;  /* 0x3000000fff167230 */ /* 0x000fe40000004100 */
[--C-:B------:R-:W-:Y:S02]  /*03c0*/  HADD2.F32 R105, -RZ, R12.reuse.H0_H0 ;  /* 0x2000000cff697230 */ /* 0x100fe40000004100 */
[----:B------:R-:W-:Y:S02]  /*03d0*/  HADD2.F32 R104, -RZ, R12.H1_H1 ;  /* 0x3000000cff687230 */ /* 0x000fe40000004100 */
[----:B------:R-:W-:-:S02]  /*03e0*/  HADD2.F32 R21, -RZ, R4.H0_H0 ;  /* 0x20000004ff157230 */ /* 0x000fc40000004100 */
[----:B------:R-:W-:Y:S01]  /*03f0*/  HADD2.F32 R20, -RZ, R4.H1_H1 ;  /* 0x30000004ff147230 */ /* 0x000fe20000004100 */
[----:B------:R-:W-:Y:S01]  /*0400*/  MOV R4, R0 ;  /* 0x0000000000047202 */ /* 0x000fe20000000f00 */
        /* <DEDUP_REMOVED lines=13> */
[----:B0-----:R-:W-:Y:S02]  /*04e0*/  HADD2.F32 R5, -RZ, R27.H1_H1 ;  /* 0x3000001bff057230 */ /* 0x001fe40000004100 */
.L_x_1152:
        /* <DEDUP_REMOVED lines=9> */
[----:B------:R-:W-:Y:S01]  /*0580*/  BSSY B0, `(.L_x_1059) ;  /* 0x0000129000007945 */ /* 0x000fe20003800000 */
[----:B------:R-:W-:Y:S02]  /*0590*/  MOV R125, 0x10 ;  /* 0x00000010007d7802 */ /* 0x000fe40000000f00 */
        /* <DEDUP_REMOVED lines=13> */
.L_x_1063:
[----:B------:R-:W-:Y:S02]  /*0670*/  IADD3 R92, R108, 0x80, RZ ;  /* 0x000000806c5c7810 */ /* 0x000fe40007ffe0ff */
.L_x_1062:
[----:B------:R-:W-:Y:S05]  /*0680*/  BSYNC B1 ;  /* 0x0000000000017941 */ /* 0x000fea0003800000 */
.L_x_1061:
[----:B------:R-:W-:Y:S01]  /*0690*/  BSSY B1, `(.L_x_1064) ;  /* 0x0000008000017945 */ /* 0x000fe20003800000 */
[----:B------:R-:W-:Y:S05]  /*06a0*/  @!P3 BRA `(.L_x_1065) ;  /* 0x000000600000b947 */ /* 0x000fea0003800000 */
[----:B------:R-:W-:-:S04]  /*06b0*/  ISETP.NE.U32.AND P0, PT, RZ, c[0x0][0x218], PT ;  /* 0x00008600ff007a0c */ /* 0x000fc80003f05070 */
[----:B------:R-:W-:-:S13]  /*06c0*/  ISETP.NE.AND.EX P0, PT, RZ, c[0x0][0x21c], PT, P0 ;  /* 0x00008700ff007a0c */ /* 0x000fda0003f05300 */
[----:B------:R-:W-:Y:S05]  /*06d0*/  @!P0 BRA `(.L_x_1066) ;  /* 0x0000002000008947 */ /* 0x000fea0003800000 */
[----:B------:R-:W-:-:S06]  /*06e0*/  IMAD.WIDE.U32 R24, R92, R125, c[0x0][0x218] ;  /* 0x000086005c187625 */ /* 0x000fcc00078e007d */
[----:B------:R-:W5:Y:S02]  /*06f0*/  LDG.E.128 R24, [R24.64] ;  /* 0x0000000418187981 */ /* 0x000f64000c1e1d00 */
.L_x_1066:
[----:B------:R-:W-:Y:S02]  /*0700*/  IADD3 R92, R92, 0x80, RZ ;  /* 0x000000805c5c7810 */ /* 0x000fe40007ffe0ff */
.L_x_1065:
[----:B------:R-:W-:Y:S05]  /*0710*/  BSYNC B1 ;  /* 0x0000000000017941 */ /* 0x000fea0003800000 */
.L_x_1064:
[----:B------:R-:W-:Y:S01]  /*0720*/  ISETP.NE.U32.AND P0, PT, RZ, c[0x0][0x218], PT ;  /* 0x00008600ff007a0c */ /* 0x000fe20003f05070 */
[----:B------:R-:W-:Y:S01]  /*0730*/  HFMA2.MMA R161, -RZ, RZ, 0, 0 ;  /* 0x00000000ffa17435 */ /* 0x000fe200000001ff */
[----:B------:R-:W-:Y:S02]  /*0740*/  MOV R159, RZ ;  /* 0x000000ff009f7202 */ /* 0x000fe40000000f00 */
[----:B------:R-:W-:-:S04]  /*0750*/  ISETP.NE.AND.EX P0, PT, RZ, c[0x0][0x21c], PT, P0 ;  /* 0x00008700ff007a0c */ /* 0x000fc80003f05300 */
[----:B------:R-:W-:-:S13]  /*0760*/  ISETP.LT.U32.OR P0, PT, R106, 0x180, !P0 ;  /* 0x000001806a00780c */ /* 0x000fda0004701470 */
[----:B------:R-:W-:Y:S05]  /*0770*/  @P0 BRA `(.L_x_1067) ;  /* 0x0000109000000947 */ /* 0x000fea0003800000 */
[----:B------:R-:W-:-:S06]  /*0780*/  IMAD.WIDE.U32 R72, R92, R125, c[0x0][0x218] ;  /* 0x000086005c487625 */ /* 0x000fcc00078e007d */
[----:B------:R-:W5:Y:S01]  /*0790*/  LDG.E.128 R72, [R72.64] ;  /* 0x0000000448487981 */ /* 0x000f62000c1e1d00 */
[----:B------:R-:W-:Y:S05]  /*07a0*/  BRA `(.L_x_1067) ;  /* 0x0000106000007947 */ /* 0x000fea0003800000 */
.L_x_1060:
[----:B0-----:R-:W-:-:S06]  /*07b0*/  IMAD.WIDE R92, R4, R159, c[0x0][0x1a0] ;  /* 0x00006800045c7625 */ /* 0x001fcc00078e029f */
[----:B------:R-:W2:Y:S01]  /*07c0*/  LDG.E R92, [R92.64] ;  /* 0x000000045c5c7981 */ /* 0x000ea2000c1e1900 */
[----:B------:R-:W-:Y:S01]  /*07d0*/  IADD3 R94, R96, -0x1, RZ ;  /* 0xffffffff605e7810 */ /* 0x000fe20007ffe0ff */
[----:B------:R-:W-:Y:S01]  /*07e0*/  BSSY B1, `(.L_x_1068) ;  /* 0x000005c000017945 */ /* 0x000fe20003800000 */
[----:B------:R-:W-:Y:S01]  /*07f0*/  ISETP.NE.AND P0, PT, R18, RZ, PT ;  /* 0x000000ff1200720c */ /* 0x000fe20003f05270 */
[----:B------:R-:W-:Y:S01]  /*0800*/  HFMA2.MMA R161, -RZ, RZ, 0, 0 ;  /* 0x00000000ffa17435 */ /* 0x000fe200000001ff */
[----:B------:R-:W-:Y:S01]  /*0810*/  MOV R159, RZ ;  /* 0x000000ff009f7202 */ /* 0x000fe20000000f00 */
[----:B------:R-:W-:Y:S01]  /*0820*/  IMAD R94, R94, c[0x0][0x168], RZ ;  /* 0x00005a005e5e7a24 */ /* 0x000fe200078e02ff */
[----:B------:R-:W-:-:S04]  /*0830*/  MOV R162, R108 ;  /* 0x0000006c00a27202 */ /* 0x000fc80000000f00 */
        /* <DEDUP_REMOVED lines=13> */
[----:B------:R-:W-:Y:S01]  /*0910*/  IADD3 R162, R108, 0x80, RZ ;  /* 0x000000806ca27810 */ /* 0x000fe20007ffe0ff */
[----:B--2---:R-:W-:Y:S02]  /*0920*/  HADD2.F32 R111, -RZ, R92.H0_H0 ;  /* 0x2000005cff6f7230 */ /* 0x004fe40000004100 */
[--C-:B------:R-:W-:Y:S02]  /*0930*/  HADD2.F32 R115, -RZ, R93.reuse.H0_H0 ;  /* 0x2000005dff737230 */ /* 0x100fe40000004100 */
[----:B---3--:R-:W-:Y:S01]  /*0940*/  HADD2.F32 R157, -RZ, R96.H0_H0 ;  /* 0x20000060ff9d7230 */ /* 0x008fe20000004100 */
[C---:B------:R-:W-:Y:S01]  /*0950*/  FADD.FTZ R111, -R124.reuse, R111 ;  /* 0x0000006f7c6f7221 */ /* 0x040fe20000010100 */
[----:B------:R-:W-:Y:S01]  /*0960*/  HADD2.F32 R113, -RZ, R92.H1_H1 ;  /* 0x3000005cff717230 */ /* 0x000fe20000004100 */
[----:B------:R-:W-:Y:S01]  /*0970*/  FADD.FTZ R115, -R124, R115 ;  /* 0x000000737c737221 */ /* 0x000fe20000010100 */
[----:B------:R-:W-:Y:S01]  /*0980*/  HADD2.F32 R151, -RZ, R93.H1_H1 ;  /* 0x3000005dff977230 */ /* 0x000fe20000004100 */
[----:B-----5:R-:W-:Y:S01]  /*0990*/  FMUL.FTZ R158, R2, R111 ;  /* 0x0000006f029e7220 */ /* 0x020fe20000410000 */
[--C-:B------:R-:W-:Y:S01]  /*09a0*/  HADD2.F32 R93, -RZ, R94.reuse.H1_H1 ;  /* 0x3000005eff5d7230 */ /* 0x100fe20000004100 */
[----:B------:R-:W-:Y:S01]  /*09b0*/  FADD.FTZ R44, R44, R157 ;  /* 0x0000009d2c2c7221 */ /* 0x000fe20000010000 */
[----:B------:R-:W-:Y:S01]  /*09c0*/  HADD2.F32 R155, -RZ, R94.H0_H0 ;  /* 0x2000005eff9b7230 */ /* 0x000fe20000004100 */
[-C--:B------:R-:W-:Y:S01]  /*09d0*/  FFMA.FTZ R28, R158, R157.reuse, R28 ;  /* 0x0000009d9e1c7223 */ /* 0x080fe2000001001c */
[--C-:B------:R-:W-:Y:S01]  /*09e0*/  HADD2.F32 R92, -RZ, R95.reuse.H1_H1 ;  /* 0x3000005fff5c7230 */ /* 0x100fe20000004100 */
[----:B------:R-:W-:Y:S01]  /*09f0*/  FMUL.FTZ R157, R105, R157 ;  /* 0x0000009d699d7220 */ /* 0x000fe20000410000 */
[----:B------:R-:W-:Y:S01]  /*0a00*/  HADD2.F32 R163, -RZ, R95.H0_H0 ;  /* 0x2000005fffa37230 */ /* 0x000fe20000004100 */
[C---:B------:R-:W-:Y:S01]  /*0a10*/  FADD.FTZ R95, -R124.reuse, R113 ;  /* 0x000000717c5f7221 */ /* 0x040fe20000010100 */
[----:B------:R-:W-:Y:S01]  /*0a20*/  HADD2.F32 R96, -RZ, R96.H1_H1 ;  /* 0x30000060ff607230 */ /* 0x000fe20000004100 */
[C---:B------:R-:W-:Y:S01]  /*0a30*/  FADD.FTZ R161, -R124.reuse, R93 ;  /* 0x0000005d7ca17221 */ /* 0x040fe20000010100 */
[--C-:B------:R-:W-:Y:S01]  /*0a40*/  HADD2.F32 R153, -RZ, R97.reuse.H0_H0 ;  /* 0x20000061ff997230 */ /* 0x100fe20000004100 */
[C---:B------:R-:W-:Y:S01]  /*0a50*/  FADD.FTZ R159, -R124.reuse, R155 ;  /* 0x0000009b7c9f7221 */ /* 0x040fe20000010100 */
[----:B------:R-:W-:Y:S01]  /*0a60*/  HADD2.F32 R97, -RZ, R97.H1_H1 ;  /* 0x30000061ff617230 */ /* 0x000fe20000004100 */
[----:B------:R-:W-:Y:S01]  /*0a70*/  FADD.FTZ R93, -R124, R92 ;  /* 0x0000005c7c5d7221 */ /* 0x000fe20000010100 */
[--C-:B------:R-:W-:Y:S01]  /*0a80*/  HADD2.F32 R149, -RZ, R98.reuse.H0_H0 ;  /* 0x20000062ff957230 */ /* 0x100fe20000004100 */
[C---:B------:R-:W-:Y:S01]  /*0a90*/  FMUL.FTZ R154, R2.reuse, R115 ;  /* 0x00000073029a7220 */ /* 0x040fe20000410000 */
[----:B------:R-:W-:Y:S01]  /*0aa0*/  HADD2.F32 R98, -RZ, R98.H1_H1 ;  /* 0x30000062ff627230 */ /* 0x000fe20000004100 */
[----:B------:R-:W-:Y:S01]  /*0ab0*/  FMUL.FTZ R156, R2, R95 ;  /* 0x0000005f029c7220 */ /* 0x000fe20000410000 */
[--C-:B------:R-:W-:Y:S01]  /*0ac0*/  HADD2.F32 R112, -RZ, R99.reuse.H0_H0 ;  /* 0x20000063ff707230 */ /* 0x100fe20000004100 */
[----:B------:R-:W-:Y:S01]  /*0ad0*/  FMUL.FTZ R155, R104, R96 ;  /* 0x00000060689b7220 */ /* 0x000fe20000410000 */
[----:B------:R-:W-:Y:S01]  /*0ae0*/  HADD2.F32 R99, -RZ, R99.H1_H1 ;  /* 0x30000063ff637230 */ /* 0x000fe20000004100 */
[----:B------:R-:W-:-:S02]  /*0af0*/  FADD.FTZ R92, RZ, R157 ;  /* 0x0000009dff5c7221 */ /* 0x000fc40000010000 */
[----:B------:R-:W-:Y:S02]  /*0b00*/  FFMA.FTZ R94, R158, R157, RZ ;  /* 0x0000009d9e5e7223 */ /* 0x000fe400000100ff */
[----:B------:R-:W-:Y:S02]  /*0b10*/  FADD.FTZ R151, -R124, R151 ;  /* 0x000000977c977221 */ /* 0x000fe40000010100 */
[----:B------:R-:W-:Y:S02]  /*0b20*/  FADD.FTZ R46, R46, R153 ;  /* 0x000000992e2e7221 */ /* 0x000fe40000010000 */
[-C--:B------:R-:W-:Y:S02]  /*0b30*/  FFMA.FTZ R30, R154, R153.reuse, R30 ;  /* 0x000000999a1e7223 */ /* 0x080fe4000001001e */
        /* <DEDUP_REMOVED lines=8> */
[----:B------:R-:W-:Y:S02]  /*0bc0*/  FADD.FTZ R113, -R124, R163 ;  /* 0x000000a37c717221 */ /* 0x000fe40000010100 */
[----:B------:R-:W-:Y:S02]  /*0bd0*/  FADD.FTZ R48, R48, R149 ;  /* 0x0000009530307221 */ /* 0x000fe40000010000 */
[-C--:B------:R-:W-:Y:S02]  /*0be0*/  FFMA.FTZ R32, R150, R149.reuse, R32 ;  /* 0x0000009596207223 */ /* 0x080fe40000010020 */
        /* <DEDUP_REMOVED lines=27> */
.L_x_1069:
[----:B0-----:R-:W-:Y:S05]  /*0da0*/  BSYNC B1 ;  /* 0x0000000000017941 */ /* 0x001fea0003800000 */
.L_x_1068:
        /* <DEDUP_REMOVED lines=11> */
[----:B------:R-:W-:Y:S01]  /*0e60*/  IADD3 R162, R162, 0x80, RZ ;  /* 0x00000080a2a27810 */ /* 0x000fe20007ffe0ff */
[--C-:B--2---:R-:W-:Y:S02]  /*0e70*/  HADD2.F32 R119, -RZ, R92.reuse.H0_H0 ;  /* 0x2000005cff777230 */ /* 0x104fe40000004100 */
[--C-:B------:R-:W-:Y:S02]  /*0e80*/  HADD2.F32 R127, -RZ, R93.reuse.H1_H1 ;  /* 0x3000005dff7f7230 */ /* 0x100fe40000004100 */
[----:B------:R-:W-:Y:S01]  /*0e90*/  HADD2.F32 R123, -RZ, R93.H0_H0 ;  /* 0x2000005dff7b7230 */ /* 0x000fe20000004100 */
[C---:B0-----:R-:W-:Y:S01]  /*0ea0*/  FADD.FTZ R117, -R124.reuse, R119 ;  /* 0x000000777c757221 */ /* 0x041fe20000010100 */
[----:B------:R-:W-:Y:S01]  /*0eb0*/  HADD2.F32 R121, -RZ, R92.H1_H1 ;  /* 0x3000005cff797230 */ /* 0x000fe20000004100 */
[----:B------:R-:W-:Y:S01]  /*0ec0*/  FADD.FTZ R127, -R124, R127 ;  /* 0x0000007f7c7f7221 */ /* 0x000fe20000010100 */
[----:B------:R-:W-:Y:S01]  /*0ed0*/  HADD2.F32 R129, -RZ, R94.H0_H0 ;  /* 0x2000005eff817230 */ /* 0x000fe20000004100 */
[----:B-----5:R-:W-:Y:S01]  /*0ee0*/  FMUL.FTZ R117, R2, R117 ;  /* 0x0000007502757220 */ /* 0x020fe20000410000 */
[----:B---3--:R-:W-:Y:S01]  /*0ef0*/  HADD2.F32 R118, -RZ, R96.H0_H0 ;  /* 0x20000060ff767230 */ /* 0x008fe20000004100 */
[C---:B------:R-:W-:Y:S01]  /*0f00*/  FADD.FTZ R119, -R124.reuse, R123 ;  /* 0x0000007b7c777221 */ /* 0x040fe20000010100 */
[----:B------:R-:W-:Y:S01]  /*0f10*/  HADD2.F32 R133, -RZ, R94.H1_H1 ;  /* 0x3000005eff857230 */ /* 0x000fe20000004100 */
[C---:B------:R-:W-:Y:S01]  /*0f20*/  FADD.FTZ R121, -R124.reuse, R121 ;  /* 0x000000797c797221 */ /* 0x040fe20000010100 */
[--C-:B------:R-:W-:Y:S01]  /*0f30*/  HADD2.F32 R94, -RZ, R97.reuse.H1_H1 ;  /* 0x30000061ff5e7230 */ /* 0x100fe20000004100 */
[----:B------:R-:W-:Y:S01]  /*0f40*/  FADD.FTZ R123, -R124, R129 ;  /* 0x000000817c7b7221 */ /* 0x000fe20000010100 */
[----:B------:R-:W-:Y:S01]  /*0f50*/  HADD2.F32 R96, -RZ, R96.H1_H1 ;  /* 0x30000060ff607230 */ /* 0x000fe20000004100 */
[----:B------:R-:W-:Y:S01]  /*0f60*/  FADD.FTZ R88, R88, R118 ;  /* 0x0000007658587221 */ /* 0x000fe20000010000 */
[----:B------:R-:W-:Y:S01]  /*0f70*/  HADD2.F32 R122, -RZ, R97.H0_H0 ;  /* 0x20000061ff7a7230 */ /* 0x000fe20000004100 */
[-C--:B------:R-:W-:Y:S01]  /*0f80*/  FFMA.FTZ R76, R117, R118.reuse, R76 ;  /* 0x00000076754c7223 */ /* 0x080fe2000001004c */
[--C-:B------:R-:W-:Y:S01]  /*0f90*/  HADD2.F32 R97, -RZ, R98.reuse.H0_H0 ;  /* 0x20000062ff617230 */ /* 0x100fe20000004100 */
[C---:B------:R-:W-:Y:S01]  /*0fa0*/  FMUL.FTZ R120, R2.reuse, R127 ;  /* 0x0000007f02787220 */ /* 0x040fe20000410000 */
[--C-:B------:R-:W-:Y:S01]  /*0fb0*/  HADD2.F32 R131, -RZ, R95.reuse.H0_H0 ;  /* 0x2000005fff837230 */ /* 0x100fe20000004100 */
[----:B------:R-:W-:Y:S01]  /*0fc0*/  FMUL.FTZ R118, R21, R118 ;  /* 0x0000007615767220 */ /* 0x000fe20000410000 */
[----:B------:R-:W-:Y:S01]  /*0fd0*/  HADD2.F32 R95, -RZ, R95.H1_H1 ;  /* 0x3000005fff5f7230 */ /* 0x000fe20000004100 */
[C---:B------:R-:W-:Y:S01]  /*0fe0*/  FMUL.FTZ R116, R2.reuse, R121 ;  /* 0x0000007902747220 */ /* 0x040fe20000410000 */
[----:B------:R-:W-:Y:S01]  /*0ff0*/  HADD2.F32 R98, -RZ, R98.H1_H1 ;  /* 0x30000062ff627230 */ /* 0x000fe20000004100 */
[C---:B------:R-:W-:Y:S01]  /*1000*/  FMUL.FTZ R119, R2.reuse, R119 ;  /* 0x0000007702777220 */ /* 0x040fe20000410000 */
[--C-:B------:R-:W-:Y:S01]  /*1010*/  HADD2.F32 R93, -RZ, R99.reuse.H0_H0 ;  /* 0x20000063ff5d7230 */ /* 0x100fe20000004100 */
[----:B------:R-:W-:Y:S01]  /*1020*/  FADD.FTZ R91, R91, R94 ;  /* 0x0000005e5b5b7221 */ /* 0x000fe20000010000 */
[----:B------:R-:W-:Y:S01]  /*1030*/  HADD2.F32 R92, -RZ, R99.H1_H1 ;  /* 0x30000063ff5c7230 */ /* 0x000fe20000004100 */
[----:B------:R-:W-:-:S02]  /*1040*/  FMUL.FTZ R123, R2, R123 ;  /* 0x0000007b027b7220 */ /* 0x000fc40000410000 */
[-C--:B------:R-:W-:Y:S02]  /*1050*/  FFMA.FTZ R79, R120, R94.reuse, R79 ;  /* 0x0000005e784f7223 */ /* 0x080fe4000001004f */
        /* <DEDUP_REMOVED lines=41> */
.L_x_1071:
[----:B------:R-:W-:Y:S05]  /*12f0*/  BSYNC B1 ;  /* 0x0000000000017941 */ /* 0x000fea0003800000 */
.L_x_1070:
        /* <DEDUP_REMOVED lines=9> */
[--C-:B--2---:R-:W-:Y:S02]  /*1390*/  HADD2.F32 R109, -RZ, R92.reuse.H0_H0 ;  /* 0x2000005cff6d7230 */ /* 0x104fe40000004100 */
[--C-:B------:R-:W-:Y:S02]  /*13a0*/  HADD2.F32 R143, -RZ, R93.reuse.H1_H1 ;  /* 0x3000005dff8f7230 */ /* 0x100fe40000004100 */
[----:B------:R-:W-:Y:S01]  /*13b0*/  HADD2.F32 R139, -RZ, R93.H0_H0 ;  /* 0x2000005dff8b7230 */ /* 0x000fe20000004100 */
[C---:B------:R-:W-:Y:S01]  /*13c0*/  FADD.FTZ R109, -R124.reuse, R109 ;  /* 0x0000006d7c6d7221 */ /* 0x040fe20000010100 */
        /* <DEDUP_REMOVED lines=11> */
[----:B------:R-:W-:Y:S01]  /*1480*/  FMUL.FTZ R138, R2, R147 ;  /* 0x00000093028a7220 */ /* 0x000fe20000410000 */
[----:B------:R-:W-:Y:S01]  /*1490*/  HADD2.F32 R143, -RZ, R97.H0_H0 ;  /* 0x20000061ff8f7230 */ /* 0x000fe20000004100 */
[-C--:B------:R-:W-:Y:S01]  /*14a0*/  FMUL.FTZ R136, R12, R135.reuse ;  /* 0x000000870c887220 */ /* 0x080fe20000410000 */
[--C-:B------:R-:W-:Y:S01]  /*14b0*/  HADD2.F32 R97, -RZ, R98.reuse.H0_H0 ;  /* 0x20000062ff617230 */ /* 0x100fe20000004100 */
[----:B------:R-:W-:Y:S01]  /*14c0*/  FADD.FTZ R60, R60, R135 ;  /* 0x000000873c3c7221 */ /* 0x000fe20000010000 */
[--C-:B------:R-:W-:Y:S01]  /*14d0*/  HADD2.F32 R163, -RZ, R95.reuse.H0_H0 ;  /* 0x2000005fffa37230 */ /* 0x100fe20000004100 */
[----:B------:R-:W-:Y:S01]  /*14e0*/  FFMA.FTZ R36, R109, R135, R36 ;  /* 0x000000876d247223 */ /* 0x000fe20000010024 */
[----:B------:R-:W-:Y:S01]  /*14f0*/  HADD2.F32 R95, -RZ, R95.H1_H1 ;  /* 0x3000005fff5f7230 */ /* 0x000fe20000004100 */
[C---:B------:R-:W-:Y:S01]  /*1500*/  FMUL.FTZ R135, R2.reuse, R141 ;  /* 0x0000008d02877220 */ /* 0x040fe20000410000 */
[----:B------:R-:W-:Y:S01]  /*1510*/  HADD2.F32 R98, -RZ, R98.H1_H1 ;  /* 0x30000062ff627230 */ /* 0x000fe20000004100 */
[----:B------:R-:W-:Y:S01]  /*1520*/  FMUL.FTZ R134, R2, R137 ;  /* 0x0000008902867220 */ /* 0x000fe20000410000 */
[----:B------:R-:W-:Y:S01]  /*1530*/  HADD2.F32 R92, -RZ, R99.H1_H1 ;  /* 0x30000063ff5c7230 */ /* 0x000fe20000004100 */
[----:B------:R-:W-:-:S02]  /*1540*/  FADD.FTZ R63, R63, R94 ;  /* 0x0000005e3f3f7221 */ /* 0x000fc40000010000 */
[----:B------:R-:W-:Y:S02]  /*1550*/  FMUL.FTZ R139, R2, R139 ;  /* 0x0000008b028b7220 */ /* 0x000fe40000410000 */
        /* <DEDUP_REMOVED lines=9> */
[----:B------:R-:W-:Y:S02]  /*15f0*/  FADD.FTZ R97, R94, R137 ;  /* 0x000000895e617221 */ /* 0x000fe40000010000 */
[----:B------:R-:W-:-:S02]  /*1600*/  FFMA.FTZ R159, R134, R137, R159 ;  /* 0x00000089869f7223 */ /* 0x000fc4000001009f */
[----:B------:R-:W-:Y:S02]  /*1610*/  FADD.FTZ R94, R97, R140 ;  /* 0x0000008c615e7221 */ /* 0x000fe40000010000 */
[----:B------:R-:W-:Y:S02]  /*1620*/  FFMA.FTZ R159, R135, R140, R159 ;  /* 0x0000008c879f7223 */ /* 0x000fe4000001009f */
[----:B------:R-:W-:Y:S02]  /*1630*/  FADD.FTZ R125, -R124, R145 ;  /* 0x000000917c7d7221 */ /* 0x000fe40000010100 */
[----:B------:R-:W-:Y:S02]  /*1640*/  FADD.FTZ R97, R94, R141 ;  /* 0x0000008d5e617221 */ /* 0x000fe40000010000 */
[----:B------:R-:W-:Y:S02]  /*1650*/  FFMA.FTZ R159, R138, R141, R159 ;  /* 0x0000008d8a9f7223 */ /* 0x000fe4000001009f */
[----:B------:R-:W-:Y:S01]  /*1660*/  FADD.FTZ R93, -R124, R95 ;  /* 0x0000005f7c5d7221 */ /* 0x000fe20000010100 */
[----:B------:R-:W-:Y:S01]  /*1670*/  HADD2.F32 R95, -RZ, R99.H0_H0 ;  /* 0x20000063ff5f7230 */ /* 0x000fe20000004100 */
[----:B------:R-:W-:-:S02]  /*1680*/  FADD.FTZ R62, R62, R143 ;  /* 0x0000008f3e3e7221 */ /* 0x000fc40000010000 */
[----:B------:R-:W-:Y:S02]  /*1690*/  FFMA.FTZ R38, R135, R143, R38 ;  /* 0x0000008f87267223 */ /* 0x000fe40000010026 */
        /* <DEDUP_REMOVED lines=23> */
.L_x_1067:
[----:B------:R-:W-:Y:S05]  /*1810*/  BSYNC B0 ;  /* 0x0000000000007941 */ /* 0x000fea0003800000 */
.L_x_1059:
[----:B------:R-:W-:Y:S02]  /*1820*/  LOP3.LUT P5, RZ, R3, 0xff, RZ, 0xc0, !PT ;  /* 0x000000ff03ff7812 */ /* 0x000fe400078ac0ff */
[----:B------:R-:W-:-:S02]  /*1830*/  SHF.R.U32.HI R94, RZ, 0x5, R107 ;  /* 0x00000005ff5e7819 */ /* 0x000fc4000001166b */
[----:B------:R-:W-:Y:S02]  /*1840*/  LOP3.LUT P0, RZ, R107, 0x1f, RZ, 0xc0, !PT ;  /* 0x0000001f6bff7812 */ /* 0x000fe4000780c0ff */
[----:B------:R-:W-:-:S07]  /*1850*/  LOP3.LUT R160, R94, 0x7fffffc, RZ, 0xc0, !PT ;  /* 0x07fffffc5ea07812 */ /* 0x000fce00078ec0ff */
[----:B------:R-:W-:Y:S01]  /*1860*/  @!P5 IADD3 R160, R160, 0x4, RZ ;  /* 0x00000004a0a0d810 */ /* 0x000fe20007ffe0ff */
[----:B------:R-:W-:Y:S05]  /*1870*/  BRA.DIV ~URZ, `(.L_x_1072) ;  /* 0x000022a27f007947 */ /* 0x000fea000b800000 */
[----:B------:R1:W2:Y:S02]  /*1880*/  SHFL.DOWN PT, R124, R161, 0x10, 0x1f ;  /* 0x0a001f00a17c7f89 */ /* 0x0002a400000e0000 */
.L_x_1153:
        /* <DEDUP_REMOVED lines=18> */
.L_x_1154:
        /* <DEDUP_REMOVED lines=13> */
[----:B-1----:R-:W-:-:S04]  /*1a80*/  @P5 SHF.R.S32.HI R161, RZ, 0x1f, R0 ;  /* 0x0000001fffa15819 */ /* 0x002fc80000011400 */
[----:B------:R-:W-:Y:S01]  /*1a90*/  @P5 LEA.HI R161, R161, R0, RZ, 0x3 ;  /* 0x00000000a1a15211 */ /* 0x000fe200078f18ff */
[----:B------:R-:W-:Y:S01]  /*1aa0*/  HFMA2.MMA R0, -RZ, RZ, 0, 0 ;  /* 0x00000000ff007435 */ /* 0x000fe200000001ff */
[----:B------:R-:W1:Y:S05]  /*1ab0*/  LDS.128 R92, [R160.X8+0x3000] ;  /* 0x00300000a05c7984 */ /* 0x000e6a0000008c00 */
[----:B------:R-:W-:Y:S01]  /*1ac0*/  @P5 LEA.HI.SX32 R0, R161, R124, 0x1d ;  /* 0x0000007ca1005211 */ /* 0x000fe200078feaff */
[----:B------:R-:W2:Y:S01]  /*1ad0*/  LDS.128 R96, [R160.X8+0x3010] ;  /* 0x00301000a0607984 */ /* 0x000ea20000008c00 */
[----:B-1----:R-:W-:Y:S02]  /*1ae0*/  FADD.FTZ R125, RZ, R92 ;  /* 0x0000005cff7d7221 */ /* 0x002fe40000010000 */
[----:B------:R-:W-:-:S02]  /*1af0*/  FADD.FTZ R92, RZ, R93 ;  /* 0x0000005dff5c7221 */ /* 0x000fc40000010000 */
[----:B------:R-:W-:Y:S02]  /*1b00*/  FADD.FTZ R125, R94, R125 ;  /* 0x0000007d5e7d7221 */ /* 0x000fe40000010000 */
[----:B------:R-:W-:Y:S02]  /*1b10*/  FADD.FTZ R92, R95, R92 ;  /* 0x0000005c5f5c7221 */ /* 0x000fe40000010000 */
[----:B--2---:R-:W-:Y:S02]  /*1b20*/  FADD.FTZ R125, R125, R96 ;  /* 0x000000607d7d7221 */ /* 0x004fe40000010000 */
[----:B------:R-:W-:Y:S02]  /*1b30*/  FADD.FTZ R92, R92, R97 ;  /* 0x000000615c5c7221 */ /* 0x000fe40000010000 */
[----:B------:R-:W-:Y:S02]  /*1b40*/  FADD.FTZ R98, R98, R125 ;  /* 0x0000007d62627221 */ /* 0x000fe40000010000 */
[----:B------:R-:W-:-:S02]  /*1b50*/  FADD.FTZ R92, R99, R92 ;  /* 0x0000005c635c7221 */ /* 0x000fc40000010000 */
[----:B------:R-:W-:Y:S02]  /*1b60*/  FMUL.FTZ R96, R98, c[0x0][0x1e0] ;  /* 0x0000780062607a20 */ /* 0x000fe40000410000 */
[----:B------:R-:W-:-:S03]  /*1b70*/  FMUL.FTZ R97, R92, c[0x0][0x1e0] ;  /* 0x000078005c617a20 */ /* 0x000fc60000410000 */
[----:B------:R-:W-:Y:S01]  /*1b80*/  FSEL R96, R96, RZ, !P0 ;  /* 0x000000ff60607208 */ /* 0x000fe20004000000 */
[----:B------:R-:W-:Y:S05]  /*1b90*/  @!P4 BRA `(.L_x_1075) ;  /* 0x000009a00000c947 */ /* 0x000fea0003800000 */
        /* <DEDUP_REMOVED lines=8> */
[----:B------:R-:W-:Y:S01]  /*1c20*/  HADD2.F32 R93, -RZ, R68.H0_H0 ;  /* 0x20000044ff5d7230 */ /* 0x000fe20000004100 */
[----:B------:R-:W-:Y:S05]  /*1c30*/  BRA `(.L_x_1078) ;  /* 0x0000009000007947 */ /* 0x000fea0003800000 */
.L_x_1077:
[----:B------:R-:W-:Y:S01]  /*1c40*/  ULDC.64 UR6, c[0x0][0x218] ;  /* 0x0000860000067ab9 */ /* 0x000fe20000000a00 */
[----:B------:R-:W-:Y:S01]  /*1c50*/  FFMA.FTZ R92, R158, R97, R96 ;  /* 0x000000619e5c7223 */ /* 0x000fe20000010060 */
[----:B------:R-:W-:-:S03]  /*1c60*/  UISETP.NE.U32.AND UP0, UPT, URZ, UR6, UPT ;  /* 0x000000063f00728c */ /* 0x000fc6000bf05070 */
[----:B------:R-:W-:Y:S01]  /*1c70*/  FADD.FTZ R93, R157, -R92 ;  /* 0x8000005c9d5d7221 */ /* 0x000fe20000010000 */
[----:B------:R-:W-:-:S03]  /*1c80*/  UISETP.NE.AND.EX UP0, UPT, URZ, UR7, UPT, UP0 ;  /* 0x000000073f00728c */ /* 0x000fc6000bf05300 */
[----:B------:R-:W-:-:S03]  /*1c90*/  FMUL.FTZ R93, R2, R93 ;  /* 0x0000005d025d7220 */ /* 0x000fc60000410000 */
[----:B------:R-:W-:-:S13]  /*1ca0*/  PLOP3.LUT P6, PT, PT, PT, UP0, 0x80, 0x0 ;  /* 0x000000000000781c */ /* 0x000fda0003fcf008 */
[----:B------:R-:W-:-:S05]  /*1cb0*/  @P6 HADD2.F32 R92, -RZ, R68.H0_H0 ;  /* 0x20000044ff5c6230 */ /* 0x000fca0000004100 */
[----:B------:R-:W-:Y:S02]  /*1cc0*/  @P6 FADD.FTZ R93, R93, R92 ;  /* 0x0000005c5d5d6221 */ /* 0x000fe40000010000 */
.L_x_1078:
[----:B------:R-:W-:Y:S05]  /*1cd0*/  BSYNC B1 ;  /* 0x0000000000017941 */ /* 0x000fea0003800000 */
.L_x_1076:
[----:B------:R-:W-:Y:S01]  /*1ce0*/  ISETP.NE.U32.AND P0, PT, RZ, c[0x0][0x258], PT ;  /* 0x00009600ff007a0c */ /* 0x000fe20003f05070 */
[----:B------:R-:W-:Y:S01]  /*1cf0*/  @P5 FMUL.FTZ R92, R93, c[0x0][0x1ec] ;  /* 0x00007b005d5c5a20 */ /* 0x000fe20000410000 */
[----:B------:R-:W-:Y:S02]  /*1d00*/  BSSY B1, `(.L_x_1079) ;  /* 0x0000010000017945 */ /* 0x000fe40003800000 */
[----:B------:R-:W-:Y:S02]  /*1d10*/  ISETP.NE.AND.EX P0, PT, RZ, c[0x0][0x25c], PT, P0 ;  /* 0x00009700ff007a0c */ /* 0x000fe40003f05300 */
[----:B------:R-:W-:-:S04]  /*1d20*/  @P5 F2FP.PACK_AB R92, RZ, R92 ;  /* 0x0000005cff5c523e */ /* 0x000fc800000000ff */
[----:B------:R-:W-:-:S07]  /*1d30*/  @P5 PRMT R84, R92, 0x7610, R84 ;  /* 0x000076105c545816 */ /* 0x000fce0000000054 */
[----:B------:R-:W-:-:S04]  /*1d40*/  @P0 F2FP.PACK_AB R93, RZ, R93 ;  /* 0x0000005dff5d023e */ /* 0x000fc800000000ff */
[----:B------:R-:W-:Y:S01]  /*1d50*/  @P0 PRMT R52, R93, 0x7610, R52 ;  /* 0x000076105d340816 */ /* 0x000fe20000000034 */
[----:B------:R-:W-:Y:S05]  /*1d60*/  @P1 BRA `(.L_x_1080) ;  /* 0x0000004000001947 */ /* 0x000fea0003800000 */
[----:B------:R-:W-:Y:S01]  /*1d70*/  HFMA2.MMA R93, -RZ, RZ, 0, 0 ;  /* 0x00000000ff5d7435 */ /* 0x000fe200000001ff */
[----:B------:R-:W-:Y:S05]  /*1d80*/  @!P6 BRA `(.L_x_1081) ;  /* 0x000000700000e947 */ /* 0x000fea0003800000 */
[----:B------:R-:W-:Y:S01]  /*1d90*/  HADD2.F32 R93, -RZ, R68.H1_H1 ;  /* 0x30000044ff5d7230 */ /* 0x000fe20000004100 */
[----:B------:R-:W-:Y:S05]  /*1da0*/  BRA `(.L_x_1081) ;  /* 0x0000005000007947 */ /* 0x000fea0003800000 */
.L_x_1080:
[----:B------:R-:W-:-:S04]  /*1db0*/  FFMA.FTZ R92, R156, R97, R96 ;  /* 0x000000619c5c7223 */ /* 0x000fc80000010060 */
[----:B------:R-:W-:Y:S01]  /*1dc0*/  FADD.FTZ R93, R155, -R92 ;  /* 0x8000005c9b5d7221 */ /* 0x000fe20000010000 */
[----:B------:R-:W-:-:S03]  /*1dd0*/  @P6 HADD2.F32 R92, -RZ, R68.H1_H1 ;  /* 0x30000044ff5c6230 */ /* 0x000fc60000004100 */
[----:B------:R-:W-:-:S04]  /*1de0*/  FMUL.FTZ R93, R2, R93 ;  /* 0x0000005d025d7220 */ /* 0x000fc80000410000 */
[----:B------:R-:W-:Y:S02]  /*1df0*/  @P6 FADD.FTZ R93, R93, R92 ;  /* 0x0000005c5d5d6221 */ /* 0x000fe40000010000 */
.L_x_1081:
[----:B------:R-:W-:Y:S05]  /*1e00*/  BSYNC B1 ;  /* 0x0000000000017941 */ /* 0x000fea0003800000 */
.L_x_1079:
[----:B------:R-:W-:Y:S01]  /*1e10*/  @P5 FMUL.FTZ R92, R93, c[0x0][0x1ec] ;  /* 0x00007b005d5c5a20 */ /* 0x000fe20000410000 */
[----:B------:R-:W-:Y:S01]  /*1e20*/  @P0 F2FP.PACK_AB R93, RZ, R93 ;  /* 0x0000005dff5d023e */ /* 0x000fe200000000ff */
[----:B------:R-:W-:Y:S03]  /*1e30*/  BSSY B1, `(.L_x_1082) ;  /* 0x000000e000017945 */ /* 0x000fe60003800000 */
[----:B------:R-:W-:Y:S02]  /*1e40*/  @P5 F2FP.PACK_AB R92, RZ, R92 ;  /* 0x0000005cff5c523e */ /* 0x000fe400000000ff */
[----:B------:R-:W-:Y:S02]  /*1e50*/  @P0 PRMT R52, R52, 0x5410, R93 ;  /* 0x0000541034340816 */ /* 0x000fe4000000005d */
[----:B------:R-:W-:Y:S01]  /*1e60*/  @P5 PRMT R84, R84, 0x5410, R92 ;  /* 0x0000541054545816 */ /* 0x000fe2000000005c */
[----:B------:R-:W-:Y:S05]  /*1e70*/  @P1 BRA `(.L_x_1083) ;  /* 0x0000004000001947 */ /* 0x000fea0003800000 */
[----:B------:R-:W-:Y:S01]  /*1e80*/  MOV R93, RZ ;  /* 0x000000ff005d7202 */ /* 0x000fe20000000f00 */
[----:B------:R-:W-:Y:S05]  /*1e90*/  @!P6 BRA `(.L_x_1084) ;  /* 0x000000700000e947 */ /* 0x000fea0003800000 */
[----:B------:R-:W-:Y:S01]  /*1ea0*/  HADD2.F32 R93, -RZ, R69.H0_H0 ;  /* 0x20000045ff5d7230 */ /* 0x000fe20000004100 */
[----:B------:R-:W-:Y:S05]  /*1eb0*/  BRA `(.L_x_1084) ;  /* 0x0000005000007947 */ /* 0x000fea0003800000 */
.L_x_1083:
[----:B------:R-:W-:-:S04]  /*1ec0*/  FFMA.FTZ R92, R154, R97, R96 ;  /* 0x000000619a5c7223 */ /* 0x000fc80000010060 */
[----:B------:R-:W-:Y:S01]  /*1ed0*/  FADD.FTZ R93, R153, -R92 ;  /* 0x8000005c995d7221 */ /* 0x000fe20000010000 */
[----:B------:R-:W-:-:S03]  /*1ee0*/  @P6 HADD2.F32 R92, -RZ, R69.H0_H0 ;  /* 0x20000045ff5c6230 */ /* 0x000fc60000004100 */
[----:B------:R-:W-:-:S04]  /*1ef0*/  FMUL.FTZ R93, R2, R93 ;  /* 0x0000005d025d7220 */ /* 0x000fc80000410000 */
[----:B------:R-:W-:Y:S02]  /*1f00*/  @P6 FADD.FTZ R93, R93, R92 ;  /* 0x0000005c5d5d6221 */ /* 0x000fe40000010000 */
.L_x_1084:
[----:B------:R-:W-:Y:S05]  /*1f10*/  BSYNC B1 ;  /* 0x0000000000017941 */ /* 0x000fea0003800000 */
.L_x_1082:
[----:B------:R-:W-:Y:S01]  /*1f20*/  @P5 FMUL.FTZ R92, R93, c[0x0][0x1ec] ;  /* 0x00007b005d5c5a20 */ /* 0x000fe20000410000 */
[----:B------:R-:W-:Y:S01]  /*1f30*/  @P0 F2FP.PACK_AB R93, RZ, R93 ;  /* 0x0000005dff5d023e */ /* 0x000fe200000000ff */
[----:B------:R-:W-:Y:S03]  /*1f40*/  BSSY B1, `(.L_x_1085) ;  /* 0x000000e000017945 */ /* 0x000fe60003800000 */
[----:B------:R-:W-:Y:S02]  /*1f50*/  @P5 F2FP.PACK_AB R92, RZ, R92 ;  /* 0x0000005cff5c523e */ /* 0x000fe400000000ff */
[----:B------:R-:W-:Y:S02]  /*1f60*/  @P0 PRMT R53, R93, 0x7610, R53 ;  /* 0x000076105d350816 */ /* 0x000fe40000000035 */
[----:B------:R-:W-:Y:S01]  /*1f70*/  @P5 PRMT R85, R92, 0x7610, R85 ;  /* 0x000076105c555816 */ /* 0x000fe20000000055 */
[----:B------:R-:W-:Y:S05]  /*1f80*/  @P1 BRA `(.L_x_1086) ;  /* 0x0000004000001947 */ /* 0x000fea0003800000 */
[----:B------:R-:W-:Y:S01]  /*1f90*/  HFMA2.MMA R93, -RZ, RZ, 0, 0 ;  /* 0x00000000ff5d7435 */ /* 0x000fe200000001ff */
[----:B------:R-:W-:Y:S05]  /*1fa0*/  @!P6 BRA `(.L_x_1087) ;  /* 0x000000700000e947 */ /* 0x000fea0003800000 */
[----:B------:R-:W-:Y:S01]  /*1fb0*/  HADD2.F32 R93, -RZ, R69.H1_H1 ;  /* 0x30000045ff5d7230 */ /* 0x000fe20000004100 */
[----:B------:R-:W-:Y:S05]  /*1fc0*/  BRA `(.L_x_1087) ;  /* 0x0000005000007947 */ /* 0x000fea0003800000 */
.L_x_1086:
[----:B------:R-:W-:-:S04]  /*1fd0*/  FFMA.FTZ R92, R152, R97, R96 ;  /* 0x00000061985c7223 */ /* 0x000fc80000010060 */
[----:B------:R-:W-:Y:S01]  /*1fe0*/  FADD.FTZ R93, R151, -R92 ;  /* 0x8000005c975d7221 */ /* 0x000fe20000010000 */
[----:B------:R-:W-:-:S03]  /*1ff0*/  @P6 HADD2.F32 R92, -RZ, R69.H1_H1 ;  /* 0x30000045ff5c6230 */ /* 0x000fc60000004100 */
[----:B------:R-:W-:-:S04]  /*2000*/  FMUL.FTZ R93, R2, R93 ;  /* 0x0000005d025d7220 */ /* 0x000fc80000410000 */
[----:B------:R-:W-:Y:S02]  /*2010*/  @P6 FADD.FTZ R93, R93, R92 ;  /* 0x0000005c5d5d6221 */ /* 0x000fe40000010000 */
.L_x_1087:
[----:B------:R-:W-:Y:S05]  /*2020*/  BSYNC B1 ;  /* 0x0000000000017941 */ /* 0x000fea0003800000 */
.L_x_1085:
        /* <DEDUP_REMOVED lines=11> */
.L_x_1089:
[----:B------:R-:W-:-:S04]  /*20e0*/  FFMA.FTZ R92, R150, R97, R96 ;  /* 0x00000061965c7223 */ /* 0x000fc80000010060 */
[----:B------:R-:W-:Y:S01]  /*20f0*/  FADD.FTZ R93, R149, -R92 ;  /* 0x8000005c955d7221 */ /* 0x000fe20000010000 */
[----:B------:R-:W-:-:S03]  /*2100*/  @P6 HADD2.F32 R92, -RZ, R70.H0_H0 ;  /* 0x20000046ff5c6230 */ /* 0x000fc60000004100 */
[----:B------:R-:W-:-:S04]  /*2110*/  FMUL.FTZ R93, R2, R93 ;  /* 0x0000005d025d7220 */ /* 0x000fc80000410000 */
[----:B------:R-:W-:Y:S02]  /*2120*/  @P6 FADD.FTZ R93, R93, R92 ;  /* 0x0000005c5d5d6221 */ /* 0x000fe40000010000 */
.L_x_1090:
[----:B------:R-:W-:Y:S05]  /*2130*/  BSYNC B1 ;  /* 0x0000000000017941 */ /* 0x000fea0003800000 */
.L_x_1088:
        /* <DEDUP_REMOVED lines=11> */
.L_x_1092:
[----:B------:R-:W-:-:S04]  /*21f0*/  FFMA.FTZ R92, R110, R97, R96 ;  /* 0x000000616e5c7223 */ /* 0x000fc80000010060 */
[----:B------:R-:W-:Y:S01]  /*2200*/  FADD.FTZ R93, R111, -R92 ;  /* 0x8000005c6f5d7221 */ /* 0x000fe20000010000 */
[----:B------:R-:W-:-:S03]  /*2210*/  @P6 HADD2.F32 R92, -RZ, R70.H1_H1 ;  /* 0x30000046ff5c6230 */ /* 0x000fc60000004100 */
[----:B------:R-:W-:-:S04]  /*2220*/  FMUL.FTZ R93, R2, R93 ;  /* 0x0000005d025d7220 */ /* 0x000fc80000410000 */
[----:B------:R-:W-:Y:S02]  /*2230*/  @P6 FADD.FTZ R93, R93, R92 ;  /* 0x0000005c5d5d6221 */ /* 0x000fe40000010000 */
.L_x_1093:
[----:B------:R-:W-:Y:S05]  /*2240*/  BSYNC B1 ;  /* 0x0000000000017941 */ /* 0x000fea0003800000 */
.L_x_1091:
        /* <DEDUP_REMOVED lines=11> */
.L_x_1095:
[----:B------:R-:W-:Y:S01]  /*2300*/  FFMA.FTZ R93, R113, R97, R96 ;  /* 0x00000061715d7223 */ /* 0x000fe20000010060 */
[----:B------:R-:W-:-:S03]  /*2310*/  @P6 HADD2.F32 R92, -RZ, R71.H0_H0 ;  /* 0x20000047ff5c6230 */ /* 0x000fc60000004100 */
[----:B------:R-:W-:-:S04]  /*2320*/  FADD.FTZ R93, R112, -R93 ;  /* 0x8000005d705d7221 */ /* 0x000fc80000010000 */
[----:B------:R-:W-:-:S04]  /*2330*/  FMUL.FTZ R93, R2, R93 ;  /* 0x0000005d025d7220 */ /* 0x000fc80000410000 */
[----:B------:R-:W-:Y:S02]  /*2340*/  @P6 FADD.FTZ R93, R93, R92 ;  /* 0x0000005c5d5d6221 */ /* 0x000fe40000010000 */
.L_x_1096:
[----:B------:R-:W-:Y:S05]  /*2350*/  BSYNC B1 ;  /* 0x0000000000017941 */ /* 0x000fea0003800000 */
.L_x_1094:
        /* <DEDUP_REMOVED lines=11> */
.L_x_1098:
[----:B------:R-:W-:-:S04]  /*2410*/  FFMA.FTZ R92, R114, R97, R96 ;  /* 0x00000061725c7223 */ /* 0x000fc80000010060 */
[----:B------:R-:W-:Y:S01]  /*2420*/  FADD.FTZ R93, R115, -R92 ;  /* 0x8000005c735d7221 */ /* 0x000fe20000010000 */
[----:B------:R-:W-:-:S03]  /*2430*/  @P6 HADD2.F32 R92, -RZ, R71.H1_H1 ;  /* 0x30000047ff5c6230 */ /* 0x000fc60000004100 */
[----:B------:R-:W-:-:S04]  /*2440*/  FMUL.FTZ R93, R2, R93 ;  /* 0x0000005d025d7220 */ /* 0x000fc80000410000 */
[----:B------:R-:W-:Y:S02]  /*2450*/  @P6 FADD.FTZ R93, R93, R92 ;  /* 0x0000005c5d5d6221 */ /* 0x000fe40000010000 */
.L_x_1099:
[----:B------:R-:W-:Y:S05]  /*2460*/  BSYNC B1 ;  /* 0x0000000000017941 */ /* 0x000fea0003800000 */
.L_x_1097:
[----:B------:R-:W-:Y:S01]  /*2470*/  @P5 FMUL.FTZ R92, R93, c[0x0][0x1ec] ;  /* 0x00007b005d5c5a20 */ /* 0x000fe20000410000 */
[----:B------:R-:W-:Y:S02]  /*2480*/  @P0 F2FP.PACK_AB R93, RZ, R93 ;  /* 0x0000005dff5d023e */ /* 0x000fe400000000ff */
[----:B------:R-:W-:Y:S02]  /*2490*/  @P0 MOV R95, 0x10 ;  /* 0x00000010005f0802 */ /* 0x000fe40000000f00 */
[----:B------:R-:W-:Y:S02]  /*24a0*/  @P0 PRMT R55, R55, 0x5410, R93 ;  /* 0x0000541037370816 */ /* 0x000fe4000000005d */
[----:B------:R-:W-:Y:S01]  /*24b0*/  @P5 F2FP.PACK_AB R92, RZ, R92 ;  /* 0x0000005cff5c523e */ /* 0x000fe200000000ff */
[----:B------:R-:W-:Y:S01]  /*24c0*/  @P0 IMAD.WIDE.U32 R94, R108, R95, c[0x0][0x258] ;  /* 0x000096006c5e0625 */ /* 0x000fe200078e005f */
[----:B------:R-:W-:Y:S02]  /*24d0*/  @P5 MOV R93, 0x10 ;  /* 0x00000010005d5802 */ /* 0x000fe40000000f00 */
[----:B------:R-:W-:-:S02]  /*24e0*/  @P5 PRMT R87, R87, 0x5410, R92 ;  /* 0x0000541057575816 */ /* 0x000fc4000000005c */
[----:B------:R1:W-:Y:S01]  /*24f0*/  @P0 STG.E.128 [R94.64], R52 ;  /* 0x000000345e000986 */ /* 0x0003e2000c101d04 */
[----:B------:R-:W-:Y:S01]  /*2500*/  @P5 IMAD.WIDE.U32 R92, R0, R93, c[0x0][0x248] ;  /* 0x00009200005c5625 */ /* 0x000fe200078e005d */
[----:B------:R-:W-:Y:S02]  /*2510*/  IADD3 R108, R108, 0x80, RZ ;  /* 0x000000806c6c7810 */ /* 0x000fe40007ffe0ff */
[----:B------:R-:W-:Y:S02]  /*2520*/  IADD3 R0, R0, 0x80, RZ ;  /* 0x0000008000007810 */ /* 0x000fe40007ffe0ff */
[----:B------:R1:W-:Y:S04]  /*2530*/  @P5 STG.E.128 [R92.64], R84 ;  /* 0x000000545c005986 */ /* 0x0003e8000c101d04 */
.L_x_1075:
[----:B------:R-:W-:Y:S05]  /*2540*/  BSYNC B0 ;  /* 0x0000000000007941 */ /* 0x000fea0003800000 */
.L_x_1074:
[----:B------:R-:W-:Y:S01]  /*2550*/  BSSY B0, `(.L_x_1100) ;  /* 0x000009c000007945 */ /* 0x000fe20003800000 */
[----:B------:R-:W-:Y:S05]  /*2560*/  @!P3 BRA `(.L_x_1101) ;  /* 0x000009a00000b947 */ /* 0x000fea0003800000 */
[----:B------:R-:W-:Y:S01]  /*2570*/  BSSY B1, `(.L_x_1102) ;  /* 0x0000013000017945 */ /* 0x000fe20003800000 */
[----:B------:R-:W-:Y:S05]  /*2580*/  @P1 BRA `(.L_x_1103) ;  /* 0x0000008000001947 */ /* 0x000fea0003800000 */
[----:B------:R-:W-:Y:S01]  /*2590*/  ULDC.64 UR6, c[0x0][0x218] ;  /* 0x0000860000067ab9 */ /* 0x000fe20000000a00 */
[----:B-1----:R-:W-:Y:S01]  /*25a0*/  HFMA2.MMA R93, -RZ, RZ, 0, 0 ;  /* 0x00000000ff5d7435 */ /* 0x002fe200000001ff */
[----:B------:R-:W-:-:S04]  /*25b0*/  UISETP.NE.U32.AND UP0, UPT, URZ, UR6, UPT ;  /* 0x000000063f00728c */ /* 0x000fc8000bf05070 */
[----:B------:R-:W-:-:S06]  /*25c0*/  UISETP.NE.AND.EX UP0, UPT, URZ, UR7, UPT, UP0 ;  /* 0x000000073f00728c */ /* 0x000fcc000bf05300 */
[----:B------:R-:W-:-:S13]  /*25d0*/  PLOP3.LUT P6, PT, PT, PT, UP0, 0x80, 0x0 ;  /* 0x000000000000781c */ /* 0x000fda0003fcf008 */
[----:B------:R-:W-:Y:S05]  /*25e0*/  @!P6 BRA `(.L_x_1104) ;  /* 0x000000b00000e947 */ /* 0x000fea0003800000 */
[----:B------:R-:W-:Y:S01]  /*25f0*/  HADD2.F32 R93, -RZ, R24.H0_H0 ;  /* 0x20000018ff5d7230 */ /* 0x000fe20000004100 */
[----:B------:R-:W-:Y:S05]  /*2600*/  BRA `(.L_x_1104) ;  /* 0x0000009000007947 */ /* 0x000fea0003800000 */
.L_x_1103:
[----:B------:R-:W-:Y:S01]  /*2610*/  ULDC.64 UR6, c[0x0][0x218] ;  /* 0x0000860000067ab9 */ /* 0x000fe20000000a00 */
[----:B-1----:R-:W-:Y:S01]  /*2620*/  FFMA.FTZ R93, R117, R97, R96 ;  /* 0x00000061755d7223 */ /* 0x002fe20000010060 */
[----:B------:R-:W-:-:S03]  /*2630*/  UISETP.NE.U32.AND UP0, UPT, URZ, UR6, UPT ;  /* 0x000000063f00728c */ /* 0x000fc6000bf05070 */
[----:B------:R-:W-:Y:S01]  /*2640*/  FADD.FTZ R93, R118, -R93 ;  /* 0x8000005d765d7221 */ /* 0x000fe20000010000 */
[----:B------:R-:W-:-:S03]  /*2650*/  UISETP.NE.AND.EX UP0, UPT, URZ, UR7, UPT, UP0 ;  /* 0x000000073f00728c */ /* 0x000fc6000bf05300 */
[----:B------:R-:W-:-:S03]  /*2660*/  FMUL.FTZ R93, R2, R93 ;  /* 0x0000005d025d7220 */ /* 0x000fc60000410000 */
[----:B------:R-:W-:-:S13]  /*2670*/  PLOP3.LUT P6, PT, PT, PT, UP0, 0x80, 0x0 ;  /* 0x000000000000781c */ /* 0x000fda0003fcf008 */
[----:B------:R-:W-:-:S05]  /*2680*/  @P6 HADD2.F32 R92, -RZ, R24.H0_H0 ;  /* 0x20000018ff5c6230 */ /* 0x000fca0000004100 */
[----:B------:R-:W-:Y:S02]  /*2690*/  @P6 FADD.FTZ R93, R93, R92 ;  /* 0x0000005c5d5d6221 */ /* 0x000fe40000010000 */
.L_x_1104:
[----:B------:R-:W-:Y:S05]  /*26a0*/  BSYNC B1 ;  /* 0x0000000000017941 */ /* 0x000fea0003800000 */
.L_x_1102:
        /* <DEDUP_REMOVED lines=9> */
[----:B------:R-:W-:Y:S01]  /*2740*/  MOV R93, RZ ;  /* 0x000000ff005d7202 */ /* 0x000fe20000000f00 */
[----:B------:R-:W-:Y:S05]  /*2750*/  @!P6 BRA `(.L_x_1107) ;  /* 0x000000700000e947 */ /* 0x000fea0003800000 */
[----:B------:R-:W-:Y:S01]  /*2760*/  HADD2.F32 R93, -RZ, R24.H1_H1 ;  /* 0x30000018ff5d7230 */ /* 0x000fe20000004100 */
[----:B------:R-:W-:Y:S05]  /*2770*/  BRA `(.L_x_1107) ;  /* 0x0000005000007947 */ /* 0x000fea0003800000 */
.L_x_1106:
[----:B------:R-:W-:-:S04]  /*2780*/  FFMA.FTZ R92, R116, R97, R96 ;  /* 0x00000061745c7223 */ /* 0x000fc80000010060 */
[----:B------:R-:W-:Y:S01]  /*2790*/  FADD.FTZ R93, R121, -R92 ;  /* 0x8000005c795d7221 */ /* 0x000fe20000010000 */
[----:B------:R-:W-:-:S03]  /*27a0*/  @P6 HADD2.F32 R92, -RZ, R24.H1_H1 ;  /* 0x30000018ff5c6230 */ /* 0x000fc60000004100 */
[----:B------:R-:W-:-:S04]  /*27b0*/  FMUL.FTZ R93, R2, R93 ;  /* 0x0000005d025d7220 */ /* 0x000fc80000410000 */
[----:B------:R-:W-:Y:S02]  /*27c0*/  @P6 FADD.FTZ R93, R93, R92 ;  /* 0x0000005c5d5d6221 */ /* 0x000fe40000010000 */
.L_x_1107:
[----:B------:R-:W-:Y:S05]  /*27d0*/  BSYNC B1 ;  /* 0x0000000000017941 */ /* 0x000fea0003800000 */
.L_x_1105:
        /* <DEDUP_REMOVED lines=9> */
[----:B------:R-:W-:Y:S01]  /*2870*/  HADD2.F32 R93, -RZ, R25.H0_H0 ;  /* 0x20000019ff5d7230 */ /* 0x000fe20000004100 */
[----:B------:R-:W-:Y:S05]  /*2880*/  BRA `(.L_x_1110) ;  /* 0x0000005000007947 */ /* 0x000fea0003800000 */
.L_x_1109:
[----:B------:R-:W-:Y:S01]  /*2890*/  FFMA.FTZ R93, R119, R97, R96 ;  /* 0x00000061775d7223 */ /* 0x000fe20000010060 */
[----:B------:R-:W-:-:S03]  /*28a0*/  @P6 HADD2.F32 R92, -RZ, R25.H0_H0 ;  /* 0x20000019ff5c6230 */ /* 0x000fc60000004100 */
[----:B------:R-:W-:-:S04]  /*28b0*/  FADD.FTZ R93, R122, -R93 ;  /* 0x8000005d7a5d7221 */ /* 0x000fc80000010000 */
[----:B------:R-:W-:-:S04]  /*28c0*/  FMUL.FTZ R93, R2, R93 ;  /* 0x0000005d025d7220 */ /* 0x000fc80000410000 */
[----:B------:R-:W-:Y:S02]  /*28d0*/  @P6 FADD.FTZ R93, R93, R92 ;  /* 0x0000005c5d5d6221 */ /* 0x000fe40000010000 */
.L_x_1110:
[----:B------:R-:W-:Y:S05]  /*28e0*/  BSYNC B1 ;  /* 0x0000000000017941 */ /* 0x000fea0003800000 */
.L_x_1108:
        /* <DEDUP_REMOVED lines=9> */
[----:B------:R-:W-:Y:S01]  /*2980*/  HADD2.F32 R93, -RZ, R25.H1_H1 ;  /* 0x30000019ff5d7230 */ /* 0x000fe20000004100 */
[----:B------:R-:W-:Y:S05]  /*2990*/  BRA `(.L_x_1113) ;  /* 0x0000005000007947 */ /* 0x000fea0003800000 */
.L_x_1112:
[----:B------:R-:W-:-:S04]  /*29a0*/  FFMA.FTZ R92, R120, R97, R96 ;  /* 0x00000061785c7223 */ /* 0x000fc80000010060 */
[----:B------:R-:W-:Y:S01]  /*29b0*/  FADD.FTZ R93, R127, -R92 ;  /* 0x8000005c7f5d7221 */ /* 0x000fe20000010000 */
[----:B------:R-:W-:-:S03]  /*29c0*/  @P6 HADD2.F32 R92, -RZ, R25.H1_H1 ;  /* 0x30000019ff5c6230 */ /* 0x000fc60000004100 */
[----:B------:R-:W-:-:S04]  /*29d0*/  FMUL.FTZ R93, R2, R93 ;  /* 0x0000005d025d7220 */ /* 0x000fc80000410000 */
[----:B------:R-:W-:Y:S02]  /*29e0*/  @P6 FADD.FTZ R93, R93, R92 ;  /* 0x0000005c5d5d6221 */ /* 0x000fe40000010000 */
.L_x_1113:
[----:B------:R-:W-:Y:S05]  /*29f0*/  BSYNC B1 ;  /* 0x0000000000017941 */ /* 0x000fea0003800000 */
.L_x_1111:
        /* <DEDUP_REMOVED lines=11> */
.L_x_1115:
[----:B------:R-:W-:Y:S01]  /*2ab0*/  FFMA.FTZ R93, R123, R97, R96 ;  /* 0x000000617b5d7223 */ /* 0x000fe20000010060 */
[----:B------:R-:W-:-:S03]  /*2ac0*/  @P6 HADD2.F32 R92, -RZ, R26.H0_H0 ;  /* 0x2000001aff5c6230 */ /* 0x000fc60000004100 */
[----:B------:R-:W-:-:S04]  /*2ad0*/  FADD.FTZ R93, R126, -R93 ;  /* 0x8000005d7e5d7221 */ /* 0x000fc80000010000 */
[----:B------:R-:W-:-:S04]  /*2ae0*/  FMUL.FTZ R93, R2, R93 ;  /* 0x0000005d025d7220 */ /* 0x000fc80000410000 */
[----:B------:R-:W-:Y:S02]  /*2af0*/  @P6 FADD.FTZ R93, R93, R92 ;  /* 0x0000005c5d5d6221 */ /* 0x000fe40000010000 */
.L_x_1116:
[----:B------:R-:W-:Y:S05]  /*2b00*/  BSYNC B1 ;  /* 0x0000000000017941 */ /* 0x000fea0003800000 */
.L_x_1114:
        /* <DEDUP_REMOVED lines=11> */
.L_x_1118:
[----:B------:R-:W-:-:S04]  /*2bc0*/  FFMA.FTZ R92, R128, R97, R96 ;  /* 0x00000061805c7223 */ /* 0x000fc80000010060 */
[----:B------:R-:W-:Y:S01]  /*2bd0*/  FADD.FTZ R93, R129, -R92 ;  /* 0x8000005c815d7221 */ /* 0x000fe20000010000 */
[----:B------:R-:W-:-:S03]  /*2be0*/  @P6 HADD2.F32 R92, -RZ, R26.H1_H1 ;  /* 0x3000001aff5c6230 */ /* 0x000fc60000004100 */
[----:B------:R-:W-:-:S04]  /*2bf0*/  FMUL.FTZ R93, R2, R93 ;  /* 0x0000005d025d7220 */ /* 0x000fc80000410000 */
[----:B------:R-:W-:Y:S02]  /*2c00*/  @P6 FADD.FTZ R93, R93, R92 ;  /* 0x0000005c5d5d6221 */ /* 0x000fe40000010000 */
.L_x_1119:
[----:B------:R-:W-:Y:S05]  /*2c10*/  BSYNC B1 ;  /* 0x0000000000017941 */ /* 0x000fea0003800000 */
.L_x_1117:
        /* <DEDUP_REMOVED lines=11> */
.L_x_1121:
[----:B------:R-:W-:Y:S01]  /*2cd0*/  FFMA.FTZ R93, R131, R97, R96 ;  /* 0x00000061835d7223 */ /* 0x000fe20000010060 */
[----:B------:R-:W-:-:S03]  /*2ce0*/  @P6 HADD2.F32 R92, -RZ, R27.H0_H0 ;  /* 0x2000001bff5c6230 */ /* 0x000fc60000004100 */
[----:B------:R-:W-:-:S04]  /*2cf0*/  FADD.FTZ R93, R130, -R93 ;  /* 0x8000005d825d7221 */ /* 0x000fc80000010000 */
[----:B------:R-:W-:-:S04]  /*2d00*/  FMUL.FTZ R93, R2, R93 ;  /* 0x0000005d025d7220 */ /* 0x000fc80000410000 */
[----:B------:R-:W-:Y:S02]  /*2d10*/  @P6 FADD.FTZ R93, R93, R92 ;  /* 0x0000005c5d5d6221 */ /* 0x000fe40000010000 */
.L_x_1122:
[----:B------:R-:W-:Y:S05]  /*2d20*/  BSYNC B1 ;  /* 0x0000000000017941 */ /* 0x000fea0003800000 */
.L_x_1120:
        /* <DEDUP_REMOVED lines=11> */
.L_x_1124:
[----:B------:R-:W-:-:S04]  /*2de0*/  FFMA.FTZ R92, R132, R97, R96 ;  /* 0x00000061845c7223 */ /* 0x000fc80000010060 */
[----:B------:R-:W-:Y:S01]  /*2df0*/  FADD.FTZ R93, R133, -R92 ;  /* 0x8000005c855d7221 */ /* 0x000fe20000010000 */
[----:B------:R-:W-:-:S03]  /*2e00*/  @P6 HADD2.F32 R92, -RZ, R27.H1_H1 ;  /* 0x3000001bff5c6230 */ /* 0x000fc60000004100 */
[----:B------:R-:W-:-:S04]  /*2e10*/  FMUL.FTZ R93, R2, R93 ;  /* 0x0000005d025d7220 */ /* 0x000fc80000410000 */
[----:B------:R-:W-:Y:S02]  /*2e20*/  @P6 FADD.FTZ R93, R93, R92 ;  /* 0x0000005c5d5d6221 */ /* 0x000fe40000010000 */
.L_x_1125:
[----:B------:R-:W-:Y:S05]  /*2e30*/  BSYNC B1 ;  /* 0x0000000000017941 */ /* 0x000fea0003800000 */
.L_x_1123:
        /* <DEDUP_REMOVED lines=13> */
.L_x_1101:
[----:B------:R-:W-:Y:S05]  /*2f10*/  BSYNC B0 ;  /* 0x0000000000007941 */ /* 0x000fea0003800000 */
.L_x_1100:
        /* <DEDUP_REMOVED lines=12> */
.L_x_1129:
        /* <DEDUP_REMOVED lines=9> */
.L_x_1130:
[----:B------:R-:W-:Y:S05]  /*3070*/  BSYNC B1 ;  /* 0x0000000000017941 */ /* 0x000fea0003800000 */
.L_x_1128:
        /* <DEDUP_REMOVED lines=13> */
.L_x_1132:
[----:B------:R-:W-:-:S04]  /*3150*/  FFMA.FTZ R92, R134, R97, R96 ;  /* 0x00000061865c7223 */ /* 0x000fc80000010060 */
[----:B------:R-:W-:Y:S01]  /*3160*/  FADD.FTZ R93, R137, -R92 ;  /* 0x8000005c895d7221 */ /* 0x000fe20000010000 */
[----:B------:R-:W-:-:S03]  /*3170*/  @P6 HADD2.F32 R92, -RZ, R72.H1_H1 ;  /* 0x30000048ff5c6230 */ /* 0x000fc60000004100 */
[----:B------:R-:W-:-:S04]  /*3180*/  FMUL.FTZ R93, R2, R93 ;  /* 0x0000005d025d7220 */ /* 0x000fc80000410000 */
[----:B------:R-:W-:Y:S02]  /*3190*/  @P6 FADD.FTZ R93, R93, R92 ;  /* 0x0000005c5d5d6221 */ /* 0x000fe40000010000 */
.L_x_1133:
[----:B------:R-:W-:Y:S05]  /*31a0*/  BSYNC B1 ;  /* 0x0000000000017941 */ /* 0x000fea0003800000 */
.L_x_1131:
        /* <DEDUP_REMOVED lines=11> */
.L_x_1135:
[----:B------:R-:W-:Y:S01]  /*3260*/  FFMA.FTZ R93, R135, R97, R96 ;  /* 0x00000061875d7223 */ /* 0x000fe20000010060 */
[----:B------:R-:W-:-:S03]  /*3270*/  @P6 HADD2.F32 R92, -RZ, R73.H0_H0 ;  /* 0x20000049ff5c6230 */ /* 0x000fc60000004100 */
[----:B------:R-:W-:-:S04]  /*3280*/  FADD.FTZ R93, R140, -R93 ;  /* 0x8000005d8c5d7221 */ /* 0x000fc80000010000 */
[----:B------:R-:W-:-:S04]  /*3290*/  FMUL.FTZ R93, R2, R93 ;  /* 0x0000005d025d7220 */ /* 0x000fc80000410000 */
[----:B------:R-:W-:Y:S02]  /*32a0*/  @P6 FADD.FTZ R93, R93, R92 ;  /* 0x0000005c5d5d6221 */ /* 0x000fe40000010000 */
.L_x_1136:
[----:B------:R-:W-:Y:S05]  /*32b0*/  BSYNC B1 ;  /* 0x0000000000017941 */ /* 0x000fea0003800000 */
.L_x_1134:
        /* <DEDUP_REMOVED lines=11> */
.L_x_1138:
[----:B------:R-:W-:-:S04]  /*3370*/  FFMA.FTZ R92, R138, R97, R96 ;  /* 0x000000618a5c7223 */ /* 0x000fc80000010060 */
[----:B------:R-:W-:Y:S01]  /*3380*/  FADD.FTZ R93, R141, -R92 ;  /* 0x8000005c8d5d7221 */ /* 0x000fe20000010000 */
[----:B------:R-:W-:-:S03]  /*3390*/  @P6 HADD2.F32 R92, -RZ, R73.H1_H1 ;  /* 0x30000049ff5c6230 */ /* 0x000fc60000004100 */
[----:B------:R-:W-:-:S04]  /*33a0*/  FMUL.FTZ R93, R2, R93 ;  /* 0x0000005d025d7220 */ /* 0x000fc80000410000 */
[----:B------:R-:W-:Y:S02]  /*33b0*/  @P6 FADD.FTZ R93, R93, R92 ;  /* 0x0000005c5d5d6221 */ /* 0x000fe40000010000 */
.L_x_1139:
[----:B------:R-:W-:Y:S05]  /*33c0*/  BSYNC B1 ;  /* 0x0000000000017941 */ /* 0x000fea0003800000 */
.L_x_1137:
        /* <DEDUP_REMOVED lines=11> */
.L_x_1141:
[----:B------:R-:W-:Y:S01]  /*3480*/  FFMA.FTZ R93, R139, R97, R96 ;  /* 0x000000618b5d7223 */ /* 0x000fe20000010060 */
[----:B------:R-:W-:-:S03]  /*3490*/  @P6 HADD2.F32 R92, -RZ, R74.H0_H0 ;  /* 0x2000004aff5c6230 */ /* 0x000fc60000004100 */
[----:B------:R-:W-:-:S04]  /*34a0*/  FADD.FTZ R93, R142, -R93 ;  /* 0x8000005d8e5d7221 */ /* 0x000fc80000010000 */
[----:B------:R-:W-:-:S04]  /*34b0*/  FMUL.FTZ R93, R2, R93 ;  /* 0x0000005d025d7220 */ /* 0x000fc80000410000 */
[----:B------:R-:W-:Y:S02]  /*34c0*/  @P6 FADD.FTZ R93, R93, R92 ;  /* 0x0000005c5d5d6221 */ /* 0x000fe40000010000 */
.L_x_1142:
[----:B------:R-:W-:Y:S05]  /*34d0*/  BSYNC B1 ;  /* 0x0000000000017941 */ /* 0x000fea0003800000 */
.L_x_1140:
        /* <DEDUP_REMOVED lines=11> */
.L_x_1144:
[----:B------:R-:W-:-:S04]  /*3590*/  FFMA.FTZ R92, R144, R97, R96 ;  /* 0x00000061905c7223 */ /* 0x000fc80000010060 */
[----:B------:R-:W-:Y:S01]  /*35a0*/  FADD.FTZ R93, R143, -R92 ;  /* 0x8000005c8f5d7221 */ /* 0x000fe20000010000 */
[----:B------:R-:W-:-:S03]  /*35b0*/  @P6 HADD2.F32 R92, -RZ, R74.H1_H1 ;  /* 0x3000004aff5c6230 */ /* 0x000fc60000004100 */
[----:B------:R-:W-:-:S04]  /*35c0*/  FMUL.FTZ R93, R2, R93 ;  /* 0x0000005d025d7220 */ /* 0x000fc80000410000 */
[----:B------:R-:W-:Y:S02]  /*35d0*/  @P6 FADD.FTZ R93, R93, R92 ;  /* 0x0000005c5d5d6221 */ /* 0x000fe40000010000 */
.L_x_1145:
[----:B------:R-:W-:Y:S05]  /*35e0*/  BSYNC B1 ;  /* 0x0000000000017941 */ /* 0x000fea0003800000 */
.L_x_1143:
        /* <DEDUP_REMOVED lines=11> */
.L_x_1147:
[----:B------:R-:W-:Y:S01]  /*36a0*/  FFMA.FTZ R93, R145, R97, R96 ;  /* 0x00000061915d7223 */ /* 0x000fe20000010060 */
[----:B------:R-:W-:-:S03]  /*36b0*/  @P6 HADD2.F32 R92, -RZ, R75.H0_H0 ;  /* 0x2000004bff5c6230 */ /* 0x000fc60000004100 */
[----:B------:R-:W-:-:S04]  /*36c0*/  FADD.FTZ R93, R146, -R93 ;  /* 0x8000005d925d7221 */ /* 0x000fc80000010000 */
[----:B------:R-:W-:-:S04]  /*36d0*/  FMUL.FTZ R93, R2, R93 ;  /* 0x0000005d025d7220 */ /* 0x000fc80000410000 */
[----:B------:R-:W-:Y:S02]  /*36e0*/  @P6 FADD.FTZ R93, R93, R92 ;  /* 0x0000005c5d5d6221 */ /* 0x000fe40000010000 */
.L_x_1148:
[----:B------:R-:W-:Y:S05]  /*36f0*/  BSYNC B1 ;  /* 0x0000000000017941 */ /* 0x000fea0003800000 */
.L_x_1146:
        /* <DEDUP_REMOVED lines=11> */
.L_x_1150:
[----:B------:R-:W-:-:S04]  /*37b0*/  FFMA.FTZ R96, R148, R97, R96 ;  /* 0x0000006194607223 */ /* 0x000fc80000010060 */
[----:B------:R-:W-:-:S04]  /*37c0*/  FADD.FTZ R93, R147, -R96 ;  /* 0x80000060935d7221 */ /* 0x000fc80000010000 */
[----:B------:R-:W-:Y:S01]  /*37d0*/  FMUL.FTZ R2, R2, R93 ;  /* 0x0000005d02027220 */ /* 0x000fe20000410000 */
[----:B------:R-:W-:-:S05]  /*37e0*/  @P6 HADD2.F32 R93, -RZ, R75.H1_H1 ;  /* 0x3000004bff5d6230 */ /* 0x000fca0000004100 */
[----:B------:R-:W-:Y:S02]  /*37f0*/  @P6 FADD.FTZ R2, R2, R93 ;  /* 0x0000005d02026221 */ /* 0x000fe40000010000 */
.L_x_1151:
[----:B------:R-:W-:Y:S05]  /*3800*/  BSYNC B1 ;  /* 0x0000000000017941 */ /* 0x000fea0003800000 */
.L_x_1149:
[----:B------:R-:W-:Y:S01]  /*3810*/  @P5 FMUL.FTZ R92, R2, c[0x0][0x1ec] ;  /* 0x00007b00025c5a20 */ /* 0x000fe20000410000 */
[----:B------:R-:W-:Y:S02]  /*3820*/  @P0 MOV R93, 0x10 ;  /* 0x00000010005d0802 */ /* 0x000fe40000000f00 */
[----:B------:R-:W-:Y:S02]  /*3830*/  @P0 F2FP.PACK_AB R2, RZ, R2 ;  /* 0x00000002ff02023e */ /* 0x000fe400000000ff */
[----:B------:R-:W-:Y:S02]  /*3840*/  @P5 MOV R95, 0x10 ;  /* 0x00000010005f5802 */ /* 0x000fe40000000f00 */
[----:B------:R-:W-:Y:S01]  /*3850*/  @P5 F2FP.PACK_AB R96, RZ, R92 ;  /* 0x0000005cff60523e */ /* 0x000fe200000000ff */
[----:B------:R-:W-:Y:S01]  /*3860*/  @P0 IMAD.WIDE.U32 R92, R108, R93, c[0x0][0x258] ;  /* 0x000096006c5c0625 */ /* 0x000fe200078e005d */
[----:B------:R-:W-:Y:S02]  /*3870*/  @P0 PRMT R55, R55, 0x5410, R2 ;  /* 0x0000541037370816 */ /* 0x000fe40000000002 */
[----:B------:R-:W-:Y:S01]  /*3880*/  @P5 PRMT R87, R87, 0x5410, R96 ;  /* 0x0000541057575816 */ /* 0x000fe20000000060 */
[----:B------:R-:W-:-:S02]  /*3890*/  @P5 IMAD.WIDE.U32 R94, R0, R95, c[0x0][0x248] ;  /* 0x00009200005e5625 */ /* 0x000fc400078e005f */
[----:B------:R1:W-:Y:S04]  /*38a0*/  @P0 STG.E.128 [R92.64], R52 ;  /* 0x000000345c000986 */ /* 0x0003e8000c101d04 */
[----:B------:R1:W-:Y:S02]  /*38b0*/  @P5 STG.E.128 [R94.64], R84 ;  /* 0x000000545e005986 */ /* 0x0003e4000c101d04 */
.L_x_1127:
[----:B------:R-:W-:Y:S05]  /*38c0*/  BSYNC B0 ;  /* 0x0000000000007941 */ /* 0x000fea0003800000 */
.L_x_1126:
[----:B------:R-:W-:Y:S02]  /*38d0*/  IADD3 R4, R4, c[0x0][0x160], RZ ;  /* 0x0000580004047a10 */ /* 0x000fe40007ffe0ff */
[----:B------:R-:W-:Y:S02]  /*38e0*/  LOP3.LUT P1, RZ, R3, 0xff, RZ, 0xc0, !PT ;  /* 0x000000ff03ff7812 */ /* 0x000fe4000782c0ff */
[----:B------:R-:W-:Y:S02]  /*38f0*/  ISETP.GE.AND P0, PT, R4, c[0x0][0x164], PT ;  /* 0x0000590004007a0c */ /* 0x000fe40003f06270 */
[----:B------:R-:W-:-:S11]  /*3900*/  SEL R3, RZ, 0x1, P1 ;  /* 0x00000001ff037807 */ /* 0x000fd60000800000 */
[----:B01----:R-:W-:Y:S01]  /*3910*/  @P0 CALL.REL.NOINC `(.L_x_1058) ;  /* 0x0000001000000944 */ /* 0x003fe20003c00000 */
[----:B------:R-:W-:Y:S05]  /*3920*/  BRA `(.L_x_1152) ;  /* 0xffffcbc000007947 */ /* 0x000fea000383ffff */
.L_x_1058:
        /* <DEDUP_REMOVED lines=31> */
.L_x_1072:
[----:B------:R-:W-:Y:S01]  /*3b20*/  HFMA2.MMA R97, -RZ, RZ, 0, 9.5367431640625e-07 ;  /* 0x00000010ff617435 */ /* 0x000fe200000001ff */
[----:B------:R-:W-:-:S02]  /*3b30*/  MOV R98, R161 ;  /* 0x000000a100627202 */ /* 0x000fc40000000f00 */
[----:B------:R-:W-:Y:S02]  /*3b40*/  MOV R95, 0x1f ;  /* 0x0000001f005f7802 */ /* 0x000fe40000000f00 */
[----:B------:R-:W-:Y:S02]  /*3b50*/  MOV R96, 0xffffffff ;  /* 0xffffffff00607802 */ /* 0x000fe40000000f00 */
[----:B------:R-:W-:Y:S02]  /*3b60*/  MOV R92, 0x3b80 ;  /* 0x00003b80005c7802 */ /* 0x000fe40000000f00 */
[----:B0----5:R-:W-:Y:S05]  /*3b70*/  CALL.REL.NOINC `($__internal_22_$__cuda_sm70_shflsync_down_p) ;  /* 0x0000046000007944 */ /* 0x021fea0003c00000 */
[----:B-1----:R-:W-:Y:S01]  /*3b80*/  MOV R124, R96 ;  /* 0x00000060007c7202 */ /* 0x002fe20000000f00 */
[----:B0-----:R-:W-:Y:S05]  /*3b90*/  BRA `(.L_x_1153) ;  /* 0xffffdcf000007947 */ /* 0x001fea000383ffff */
.L_x_1073:
[----:B------:R-:W-:Y:S01]  /*3ba0*/  HFMA2.MMA R97, -RZ, RZ, 0, 9.5367431640625e-07 ;  /* 0x00000010ff617435 */ /* 0x000fe200000001ff */
[----:B------:R-:W-:Y:S02]  /*3bb0*/  MOV R98, R159 ;  /* 0x0000009f00627202 */ /* 0x000fe40000000f00 */
[----:B------:R-:W-:Y:S02]  /*3bc0*/  MOV R95, 0x1f ;  /* 0x0000001f005f7802 */ /* 0x000fe40000000f00 */
[----:B------:R-:W-:-:S02]  /*3bd0*/  MOV R96, 0xffffffff ;  /* 0xffffffff00607802 */ /* 0x000fc40000000f00 */
[----:B------:R-:W-:Y:S02]  /*3be0*/  MOV R92, 0x3c00 ;  /* 0x00003c00005c7802 */ /* 0x000fe40000000f00 */
[----:B012--5:R-:W-:Y:S05]  /*3bf0*/  CALL.REL.NOINC `($__internal_22_$__cuda_sm70_shflsync_down_p) ;  /* 0x000003e000007944 */ /* 0x027fea0003c00000 */
[----:B------:R-:W-:Y:S01]  /*3c00*/  FADD.FTZ R124, R124, R161 ;  /* 0x000000a17c7c7221 */ /* 0x000fe20000010000 */
[----:B0-----:R-:W-:Y:S01]  /*3c10*/  HFMA2.MMA R97, -RZ, RZ, 0, 4.76837158203125e-07 ;  /* 0x00000008ff617435 */ /* 0x001fe200000001ff */
[----:B-1----:R-:W-:Y:S01]  /*3c20*/  FADD.FTZ R159, R159, R96 ;  /* 0x000000609f9f7221 */ /* 0x002fe20000010000 */
[----:B------:R-:W-:Y:S02]  /*3c30*/  MOV R95, 0x1f ;  /* 0x0000001f005f7802 */ /* 0x000fe40000000f00 */
[----:B------:R-:W-:Y:S02]  /*3c40*/  MOV R96, 0xffffffff ;  /* 0xffffffff00607802 */ /* 0x000fe40000000f00 */
[----:B------:R-:W-:Y:S02]  /*3c50*/  MOV R98, R124 ;  /* 0x0000007c00627202 */ /* 0x000fe40000000f00 */
[----:B------:R-:W-:Y:S02]  /*3c60*/  MOV R92, 0x3c80 ;  /* 0x00003c80005c7802 */ /* 0x000fe40000000f00 */
[----:B------:R-:W-:Y:S05]  /*3c70*/  CALL.REL.NOINC `($__internal_22_$__cuda_sm70_shflsync_down_p) ;  /* 0x0000036000007944 */ /* 0x000fea0003c00000 */
[----:B0-----:R-:W-:Y:S01]  /*3c80*/  HFMA2.MMA R97, -RZ, RZ, 0, 4.76837158203125e-07 ;  /* 0x00000008ff617435 */ /* 0x001fe200000001ff */
[----:B-1----:R-:W-:-:S02]  /*3c90*/  MOV R99, R96 ;  /* 0x0000006000637202 */ /* 0x002fc40000000f00 */
[----:B------:R-:W-:Y:S02]  /*3ca0*/  MOV R98, R159 ;  /* 0x0000009f00627202 */ /* 0x000fe40000000f00 */
[----:B------:R-:W-:Y:S02]  /*3cb0*/  MOV R95, 0x1f ;  /* 0x0000001f005f7802 */ /* 0x000fe40000000f00 */
[----:B------:R-:W-:Y:S02]  /*3cc0*/  MOV R96, 0xffffffff ;  /* 0xffffffff00607802 */ /* 0x000fe40000000f00 */
[----:B------:R-:W-:Y:S02]  /*3cd0*/  MOV R92, 0x3cf0 ;  /* 0x00003cf0005c7802 */ /* 0x000fe40000000f00 */
[----:B------:R-:W-:Y:S05]  /*3ce0*/  CALL.REL.NOINC `($__internal_22_$__cuda_sm70_shflsync_down_p) ;  /* 0x000002f000007944 */ /* 0x000fea0003c00000 */
[----:B------:R-:W-:Y:S01]  /*3cf0*/  FADD.FTZ R124, R99, R124 ;  /* 0x0000007c637c7221 */ /* 0x000fe20000010000 */
[----:B0-----:R-:W-:Y:S01]  /*3d00*/  HFMA2.MMA R97, -RZ, RZ, 0, 2.384185791015625e-07 ;  /* 0x00000004ff617435 */ /* 0x001fe200000001ff */
[----:B-1----:R-:W-:Y:S01]  /*3d10*/  FADD.FTZ R159, R159, R96 ;  /* 0x000000609f9f7221 */ /* 0x002fe20000010000 */
[----:B------:R-:W-:Y:S02]  /*3d20*/  MOV R95, 0x1f ;  /* 0x0000001f005f7802 */ /* 0x000fe40000000f00 */
[----:B------:R-:W-:-:S02]  /*3d30*/  MOV R96, 0xffffffff ;  /* 0xffffffff00607802 */ /* 0x000fc40000000f00 */
[----:B------:R-:W-:Y:S02]  /*3d40*/  MOV R98, R124 ;  /* 0x0000007c00627202 */ /* 0x000fe40000000f00 */
[----:B------:R-:W-:Y:S02]  /*3d50*/  MOV R92, 0x3d70 ;  /* 0x00003d70005c7802 */ /* 0x000fe40000000f00 */
[----:B------:R-:W-:Y:S05]  /*3d60*/  CALL.REL.NOINC `($__internal_22_$__cuda_sm70_shflsync_down_p) ;  /* 0x0000027000007944 */ /* 0x000fea0003c00000 */
[----:B0-----:R-:W-:Y:S01]  /*3d70*/  HFMA2.MMA R97, -RZ, RZ, 0, 2.384185791015625e-07 ;  /* 0x00000004ff617435 */ /* 0x001fe200000001ff */
[----:B-1----:R-:W-:Y:S02]  /*3d80*/  MOV R99, R96 ;  /* 0x0000006000637202 */ /* 0x002fe40000000f00 */
[----:B------:R-:W-:Y:S02]  /*3d90*/  MOV R98, R159 ;  /* 0x0000009f00627202 */ /* 0x000fe40000000f00 */
[----:B------:R-:W-:Y:S02]  /*3da0*/  MOV R95, 0x1f ;  /* 0x0000001f005f7802 */ /* 0x000fe40000000f00 */
[----:B------:R-:W-:Y:S02]  /*3db0*/  MOV R96, 0xffffffff ;  /* 0xffffffff00607802 */ /* 0x000fe40000000f00 */
[----:B------:R-:W-:-:S02]  /*3dc0*/  MOV R92, 0x3de0 ;  /* 0x00003de0005c7802 */ /* 0x000fc40000000f00 */
[----:B------:R-:W-:Y:S05]  /*3dd0*/  CALL.REL.NOINC `($__internal_22_$__cuda_sm70_shflsync_down_p) ;  /* 0x0000020000007944 */ /* 0x000fea0003c00000 */
[----:B------:R-:W-:Y:S01]  /*3de0*/  FADD.FTZ R124, R99, R124 ;  /* 0x0000007c637c7221 */ /* 0x000fe20000010000 */
[----:B0-----:R-:W-:Y:S01]  /*3df0*/  HFMA2.MMA R97, -RZ, RZ, 0, 1.1920928955078125e-07 ;  /* 0x00000002ff617435 */ /* 0x001fe200000001ff */
[----:B-1----:R-:W-:Y:S01]  /*3e00*/  FADD.FTZ R125, R159, R96 ;  /* 0x000000609f7d7221 */ /* 0x002fe20000010000 */
[----:B------:R-:W-:-:S02]  /*3e10*/  MOV R95, 0x1f ;  /* 0x0000001f005f7802 */ /* 0x000fc40000000f00 */
[----:B------:R-:W-:Y:S02]  /*3e20*/  MOV R96, 0xffffffff ;  /* 0xffffffff00607802 */ /* 0x000fe40000000f00 */
[----:B------:R-:W-:Y:S02]  /*3e30*/  MOV R98, R124 ;  /* 0x0000007c00627202 */ /* 0x000fe40000000f00 */
[----:B------:R-:W-:Y:S02]  /*3e40*/  MOV R92, 0x3e60 ;  /* 0x00003e60005c7802 */ /* 0x000fe40000000f00 */
[----:B------:R-:W-:Y:S05]  /*3e50*/  CALL.REL.NOINC `($__internal_22_$__cuda_sm70_shflsync_down_p) ;  /* 0x0000018000007944 */ /* 0x000fea0003c00000 */
[----:B0-----:R-:W-:Y:S01]  /*3e60*/  HFMA2.MMA R97, -RZ, RZ, 0, 1.1920928955078125e-07 ;  /* 0x00000002ff617435 */ /* 0x001fe200000001ff */
[----:B-1----:R-:W-:Y:S02]  /*3e70*/  MOV R99, R96 ;  /* 0x0000006000637202 */ /* 0x002fe40000000f00 */
[----:B------:R-:W-:Y:S02]  /*3e80*/  MOV R98, R125 ;  /* 0x0000007d00627202 */ /* 0x000fe40000000f00 */
[----:B------:R-:W-:Y:S02]  /*3e90*/  MOV R95, 0x1f ;  /* 0x0000001f005f7802 */ /* 0x000fe40000000f00 */
[----:B------:R-:W-:-:S02]  /*3ea0*/  MOV R96, 0xffffffff ;  /* 0xffffffff00607802 */ /* 0x000fc40000000f00 */
[----:B------:R-:W-:Y:S02]  /*3eb0*/  MOV R92, 0x3ed0 ;  /* 0x00003ed0005c7802 */ /* 0x000fe40000000f00 */
[----:B------:R-:W-:Y:S05]  /*3ec0*/  CALL.REL.NOINC `($__internal_22_$__cuda_sm70_shflsync_down_p) ;  /* 0x0000011000007944 */ /* 0x000fea0003c00000 */
[----:B------:R-:W-:Y:S01]  /*3ed0*/  FADD.FTZ R124, R99, R124 ;  /* 0x0000007c637c7221 */ /* 0x000fe20000010000 */
[----:B0-----:R-:W-:Y:S01]  /*3ee0*/  HFMA2.MMA R97, -RZ, RZ, 0, 5.9604644775390625e-08 ;  /* 0x00000001ff617435 */ /* 0x001fe200000001ff */
[----:B-1----:R-:W-:Y:S01]  /*3ef0*/  FADD.FTZ R125, R125, R96 ;  /* 0x000000607d7d7221 */ /* 0x002fe20000010000 */
[----:B------:R-:W-:Y:S02]  /*3f00*/  MOV R95, 0x1f ;  /* 0x0000001f005f7802 */ /* 0x000fe40000000f00 */
[----:B------:R-:W-:Y:S02]  /*3f10*/  MOV R96, 0xffffffff ;  /* 0xffffffff00607802 */ /* 0x000fe40000000f00 */
[----:B------:R-:W-:Y:S02]  /*3f20*/  MOV R98, R124 ;  /* 0x0000007c00627202 */ /* 0x000fe40000000f00 */
[----:B------:R-:W-:Y:S02]  /*3f30*/  MOV R92, 0x3f50 ;  /* 0x00003f50005c7802 */ /* 0x000fe40000000f00 */
[----:B------:R-:W-:Y:S05]  /*3f40*/  CALL.REL.NOINC `($__internal_22_$__cuda_sm70_shflsync_down_p) ;  /* 0x0000009000007944 */ /* 0x000fea0003c00000 */
[----:B0-----:R-:W-:Y:S01]  /*3f50*/  HFMA2.MMA R97, -RZ, RZ, 0, 5.9604644775390625e-08 ;  /* 0x00000001ff617435 */ /* 0x001fe200000001ff */
[----:B-1----:R-:W-:-:S02]  /*3f60*/  MOV R99, R96 ;  /* 0x0000006000637202 */ /* 0x002fc40000000f00 */
[----:B------:R-:W-:Y:S02]  /*3f70*/  MOV R98, R125 ;  /* 0x0000007d00627202 */ /* 0x000fe40000000f00 */
[----:B------:R-:W-:Y:S02]  /*3f80*/  MOV R95, 0x1f ;  /* 0x0000001f005f7802 */ /* 0x000fe40000000f00 */
[----:B------:R-:W-:Y:S02]  /*3f90*/  MOV R96, 0xffffffff ;  /* 0xffffffff00607802 */ /* 0x000fe40000000f00 */
[----:B------:R-:W-:Y:S02]  /*3fa0*/  MOV R92, 0x3fc0 ;  /* 0x00003fc0005c7802 */ /* 0x000fe40000000f00 */
[----:B------:R-:W-:Y:S05]  /*3fb0*/  CALL.REL.NOINC `($__internal_22_$__cuda_sm70_shflsync_down_p) ;  /* 0x0000002000007944 */ /* 0x000fea0003c00000 */
[----:B-1----:R-:W-:Y:S01]  /*3fc0*/  MOV R92, R96 ;  /* 0x00000060005c7202 */ /* 0x002fe20000000f00 */
[----:B0-----:R-:W-:Y:S05]  /*3fd0*/  BRA `(.L_x_1154) ;  /* 0xffffd9d000007947 */ /* 0x001fea000383ffff */
        .weak           $__internal_22_$__cuda_sm70_shflsync_down_p
        .type           $__internal_22_$__cuda_sm70_shflsync_down_p,@function
        .size           $__internal_22_$__cuda_sm70_shflsync_down_p,(.L_x_9276 - $__internal_22_$__cuda_sm70_shflsync_down_p)
$__internal_22_$__cuda_sm70_shflsync_down_p:
[----:B------:R-:W-:Y:S01]  /*3fe0*/  HFMA2.MMA R93, -RZ, RZ, 0, 0 ;  /* 0x00000000ff5d7435 */ /* 0x000fe200000001ff */
[----:B------:R-:W-:Y:S04]  /*3ff0*/  WARPSYNC R96 ;  /* 0x0000006000007348 */ /* 0x000fe80003800000 */
[----:B------:R0:W1:Y:S01]  /*4000*/  SHFL.DOWN PT, R96, R98, R97, R95 ;  /* 0x0800006162607389 */ /* 0x00006200000e005f */
[----:B------:R-:W-:Y:S05]  /*4010*/  RET.REL.NODEC R92 `(_ZN10layer_norm13ln_bwd_kernelINS_13Kernel_traitsI6__halfS2_S2_S2_fjLj3072ELj1ELj1ELj4ELj16ENS_18Kernel_traits_baseILj3072ES2_S2_S2_S2_fjLj128EEEEELb0ELb0ELb1ELb0EEEvNS_9BwdParamsE) ;  /* 0xffffbfe05c007950 */ /* 0x000fea0003c3ffff */
.L_x_1155:
        /* <DEDUP_REMOVED lines=14> */
.L_x_9276:


//--------------------- .text._ZN10layer_norm13ln_bwd_kernelINS_13Kernel_traitsI6__halfS2_S2_S2_fjLj3072ELj1ELj1ELj4ELj16ENS_18Kernel_traits_baseILj3072ES2_S2_S2_S2_fjLj128EEEEELb0ELb0ELb1ELb1EEEvNS_9BwdParamsE --------------------------
	.section	.text._ZN10layer_norm13ln_bwd_kernelINS_13Kernel_traitsI6__halfS2_S2_S2_fjLj3072ELj1ELj1ELj4ELj16ENS_18Kernel_traits_baseILj3072ES2_S2_S2_S2_fjLj128EEEEELb0ELb0ELb1ELb1EEEvNS_9BwdParamsE,"ax",@progbits
	.sectioninfo	@"SHI_REGISTERS=168"
	.align	128
        .global         _ZN10layer_norm13ln_bwd_kernelINS_13Kernel_traitsI6__halfS2_S2_S2_fjLj3072ELj1ELj1ELj4ELj16ENS_18Kernel_traits_baseILj3072ES2_S2_S2_S2_fjLj128EEEEELb0ELb0ELb1ELb1EEEvNS_9BwdParamsE
        .type           _ZN10layer_norm13ln_bwd_kernelINS_13Kernel_traitsI6__halfS2_S2_S2_fjLj3072ELj1ELj1ELj4ELj16ENS_18Kernel_traits_baseILj3072ES2_S2_S2_S2_fjLj128EEEEELb0ELb0ELb1ELb1EEEvNS_9BwdParamsE,@function
        .size           _ZN10layer_norm13ln_bwd_kernelINS_13Kernel_traitsI6__halfS2_S2_S2_fjLj3072ELj1ELj1ELj4ELj16ENS_18Kernel_traits_baseILj3072ES2_S2_S2_S2_fjLj128EEEEELb0ELb0ELb1ELb1EEEvNS_9BwdParamsE,(.L_x_9277 - _ZN10layer_norm13ln_bwd_kernelINS_13Kernel_traitsI6__halfS2_S2_S2_fjLj3072ELj1ELj1ELj4ELj16ENS_18Kernel_traits_baseILj3072ES2_S2_S2_S2_fjLj128EEEEELb0ELb0ELb1ELb1EEEvNS_9BwdParamsE)
        .other          _ZN10layer_norm13ln_bwd_kernelINS_13Kernel_traitsI6__halfS2_S2_S2_fjLj3072ELj1ELj1ELj4ELj16ENS_18Kernel_traits_baseILj3072ES2_S2_S2_S2_fjLj128EEEEELb0ELb0ELb1ELb1EEEvNS_9BwdParamsE,@"STO_CUDA_ENTRY STV_DEFAULT"
_ZN10layer_norm13ln_bwd_kernelINS_13Kernel_traitsI6__halfS2_S2_S2_fjLj3072ELj1ELj1ELj4ELj16ENS_18Kernel_traits_baseILj3072ES2_S2_S2_S2_fjLj128EEEEELb0ELb0ELb1ELb1EEEvNS_9BwdParamsE:
.text._ZN10layer_norm13ln_bwd_kernelINS_13Kernel_traitsI6__halfS2_S2_S2_fjLj3072ELj1ELj1ELj4ELj16ENS_18Kernel_traits_baseILj3072ES2_S2_S2_S2_fjLj128EEEEELb0ELb0ELb1ELb1EEEvNS_9BwdParamsE:
        /* <DEDUP_REMOVED lines=32> */
.L_x_1156:
[----:B------:R-:W-:-:S04]  /*0200*/  SHF.L.U32 R3, R0, 0x4, RZ ;  /* 0x0000000400037819 */ /* 0x000fc800000006ff */
[----:B------:R-:W-:-:S04]  /*0210*/  LOP3.LUT R3, R3, 0x7f0, RZ, 0xc0, !PT ;  /* 0x000007f003037812 */ /* 0x000fc800078ec0ff */
[----:B------:R-:W-:-:S04]  /*0220*/  IADD3 R14, P0, R3, c[0x0][0x1b0], RZ ;  /* 0x00006c00030e7a10 */ /* 0x000fc80007f1e0ff */
[----:B------:R-:W-:-:S05]  /*0230*/  IADD3.X R15, RZ, c[0x0][0x1b4], RZ, P0, !PT ;  /* 0x00006d00ff0f7a10 */ /* 0x000fca00007fe4ff */
[----:B------:R-:W2:Y:S04]  /*0240*/  LDG.E.128 R8, [R14.64] ;  /* 0x000000040e087981 */ /* 0x000ea8000c1e1d00 */
[----:B------:R-:W3:Y:S04]  /*0250*/  LDG.E.128 R16, [R14.64+0x800] ;  /* 0x000800040e107981 */ /* 0x000ee8000c1e1d00 */
[----:B------:R0:W4:Y:S01]  /*0260*/  LDG.E.128 R20, [R14.64+0x1000] ;  /* 0x001000040e147981 */ /* 0x000122000c1e1d00 */
[----:B------:R-:W1:Y:S01]  /*0270*/  LDC.U8 R119, c[0x0][0x1f0] ;  /* 0x00007c00ff777b82 */ /* 0x000e620000000000 */
        /* <DEDUP_REMOVED lines=26> */
[----:B------:R-:W-:Y:S02]  /*0420*/  HADD2.F32 R6, -RZ, R9.H1_H1 ;  /* 0x30000009ff067230 */ /* 0x000fe40000004100 */
[--C-:B------:R-:W-:Y:S02]  /*0430*/  HADD2.F32 R7, -RZ, R10.reuse.H0_H0 ;  /* 0x2000000aff077230 */ /* 0x100fe40000004100 */
[----:B------:R-:W-:Y:S02]  /*0440*/  HADD2.F32 R8, -RZ, R10.H1_H1 ;  /* 0x3000000aff087230 */ /* 0x000fe40000004100 */
[----:B------:R-:W-:-:S02]  /*0450*/  HADD2.F32 R9, -RZ, R11.H0_H0 ;  /* 0x2000000bff097230 */ /* 0x000fc40000004100 */
[----:B------:R-:W-:Y:S02]  /*0460*/  HADD2.F32 R10, -RZ, R11.H1_H1 ;  /* 0x3000000bff0a7230 */ /* 0x000fe40000004100 */
[--C-:B---3--:R-:W-:Y:S02]  /*0470*/  HADD2.F32 R11, -RZ, R16.reuse.H0_H0 ;  /* 0x20000010ff0b7230 */ /* 0x108fe40000004100 */
[----:B------:R-:W-:Y:S02]  /*0480*/  HADD2.F32 R12, -RZ, R16.H1_H1 ;  /* 0x30000010ff0c7230 */ /* 0x000fe40000004100 */
[--C-:B------:R-:W-:Y:S02]  /*0490*/  HADD2.F32 R13, -RZ, R17.reuse.H0_H0 ;  /* 0x20000011ff0d7230 */ /* 0x100fe40000004100 */
[----:B0-----:R-:W-:Y:S02]  /*04a0*/  HADD2.F32 R14, -RZ, R17.H1_H1 ;  /* 0x30000011ff0e7230 */ /* 0x001fe40000004100 */
[----:B------:R-:W-:-:S02]  /*04b0*/  HADD2.F32 R15, -RZ, R18.H0_H0 ;  /* 0x20000012ff0f7230 */ /* 0x000fc40000004100 */
[----:B------:R-:W-:Y:S02]  /*04c0*/  HADD2.F32 R16, -RZ, R18.H1_H1 ;  /* 0x30000012ff107230 */ /* 0x000fe40000004100 */
[--C-:B------:R-:W-:Y:S02]  /*04d0*/  HADD2.F32 R17, -RZ, R19.reuse.H0_H0 ;  /* 0x20000013ff117230 */ /* 0x100fe40000004100 */
[----:B------:R-:W-:Y:S02]  /*04e0*/  HADD2.F32 R18, -RZ, R19.H1_H1 ;  /* 0x30000013ff127230 */ /* 0x000fe40000004100 */
        /* <DEDUP_REMOVED lines=9> */
[----:B-1----:R-:W-:Y:S02]  /*0580*/  CS2R R22, SRZ ;  /* 0x0000000000167805 */ /* 0x002fe4000001ff00 */
.L_x_1235:
        /* <DEDUP_REMOVED lines=12> */
[----:B-1----:R-:W-:Y:S01]  /*0650*/  LEA.HI.SX32 R123, R93, R92, 0x1d ;  /* 0x0000005c5d7b7211 */ /* 0x002fe200078feaff */
        /* <DEDUP_REMOVED lines=8> */
[----:B0-----:R-:W-:Y:S01]  /*06e0*/  ISETP.NE.U32.AND P0, PT, RZ, c[0x0][0x218], PT ;  /* 0x00008600ff007a0c */ /* 0x001fe20003f05070 */
        /* <DEDUP_REMOVED lines=8> */
.L_x_1159:
[----:B0-----:R-:W-:-:S05]  /*0770*/  IADD3 R90, R90, -0x1, RZ ;  /* 0xffffffff5a5a7810 */ /* 0x001fca0007ffe0ff */
        /* <DEDUP_REMOVED lines=8> */
[----:B------:R-:W3:Y:S02]  /*0800*/  LDG.E R127, [R132.64] ;  /* 0x00000004847f7981 */ /* 0x000ee4000c1e1900 */
        /* <DEDUP_REMOVED lines=15> */
[----:B------:R0:W5:Y:S01]  /*0900*/  @P0 LDG.E.128 R76, [R128.64] ;  /* 0x00000004804c0981 */ /* 0x000162000c1e1d00 */
[----:B------:R-:W-:Y:S01]  /*0910*/  ISETP.NE.AND P0, PT, R119, RZ, PT ;  /* 0x000000ff7700720c */ /* 0x000fe20003f05270 */
[----:B--2---:R-:W-:-:S02]  /*0920*/  HADD2.F32 R126, -RZ, R88.H0_H0 ;  /* 0x20000058ff7e7230 */ /* 0x004fc40000004100 */
[--C-:B0-----:R-:W-:Y:S01]  /*0930*/  HADD2.F32 R128, -RZ, R89.reuse.H0_H0 ;  /* 0x20000059ff807230 */ /* 0x101fe20000004100 */
[----:B---3--:R-:W-:Y:S01]  /*0940*/  FSEL R145, R127, RZ, !P0 ;  /* 0x000000ff7f917208 */ /* 0x008fe20004000000 */
[----:B------:R-:W-:Y:S02]  /*0950*/  HADD2.F32 R88, -RZ, R88.H1_H1 ;  /* 0x30000058ff587230 */ /* 0x000fe40000004100 */
[----:B------:R-:W-:Y:S02]  /*0960*/  HADD2.F32 R89, -RZ, R89.H1_H1 ;  /* 0x30000059ff597230 */ /* 0x000fe40000004100 */
[--C-:B-1----:R-:W-:Y:S02]  /*0970*/  HADD2.F32 R130, -RZ, R91.reuse.H0_H0 ;  /* 0x2000005bff827230 */ /* 0x102fe40000004100 */
[----:B------:R-:W-:Y:S01]  /*0980*/  HADD2.F32 R131, -RZ, R91.H1_H1 ;  /* 0x3000005bff837230 */ /* 0x000fe20000004100 */
[----:B------:R-:W-:Y:S01]  /*0990*/  FADD.FTZ R126, -R145, R126 ;  /* 0x0000007e917e7221 */ /* 0x000fe20000010100 */
[----:B------:R-:W-:-:S02]  /*09a0*/  HADD2.F32 R129, -RZ, R90.H0_H0 ;  /* 0x2000005aff817230 */ /* 0x000fc40000004100 */
[----:B----4-:R-:W-:Y:S02]  /*09b0*/  HADD2.F32 R91, -RZ, R92.H0_H0 ;  /* 0x2000005cff5b7230 */ /* 0x010fe40000004100 */
[----:B------:R-:W-:Y:S02]  /*09c0*/  HADD2.F32 R135, -RZ, R96.H0_H0 ;  /* 0x20000060ff877230 */ /* 0x000fe40000004100 */
[----:B------:R-:W-:Y:S02]  /*09d0*/  HADD2.F32 R136, -RZ, R97.H0_H0 ;  /* 0x20000061ff887230 */ /* 0x000fe40000004100 */
[----:B------:R-:W-:Y:S02]  /*09e0*/  HADD2.F32 R137, -RZ, R98.H0_H0 ;  /* 0x20000062ff897230 */ /* 0x000fe40000004100 */
[----:B------:R-:W-:Y:S02]  /*09f0*/  HADD2.F32 R143, -RZ, R104.H0_H0 ;  /* 0x20000068ff8f7230 */ /* 0x000fe40000004100 */
[----:B------:R-:W-:-:S02]  /*0a00*/  HADD2.F32 R144, -RZ, R105.H0_H0 ;  /* 0x20000069ff907230 */ /* 0x000fc40000004100 */
[----:B------:R-:W-:Y:S02]  /*0a10*/  HADD2.F32 R127, -RZ, R106.H0_H0 ;  /* 0x2000006aff7f7230 */ /* 0x000fe40000004100 */
[----:B------:R-:W-:Y:S02]  /*0a20*/  HADD2.F32 R90, -RZ, R90.H1_H1 ;  /* 0x3000005aff5a7230 */ /* 0x000fe40000004100 */
[----:B------:R-:W-:Y:S02]  /*0a30*/  HADD2.F32 R96, -RZ, R96.H1_H1 ;  /* 0x30000060ff607230 */ /* 0x000fe40000004100 */
[----:B------:R-:W-:Y:S02]  /*0a40*/  HADD2.F32 R97, -RZ, R97.H1_H1 ;  /* 0x30000061ff617230 */ /* 0x000fe40000004100 */
[----:B------:R-:W-:Y:S02]  /*0a50*/  HADD2.F32 R98, -RZ, R98.H1_H1 ;  /* 0x30000062ff627230 */ /* 0x000fe40000004100 */
[----:B------:R-:W-:-:S02]  /*0a60*/  HADD2.F32 R138, -RZ, R99.H0_H0 ;  /* 0x20000063ff8a7230 */ /* 0x000fc40000004100 */
[----:B------:R-:W-:Y:S02]  /*0a70*/  HADD2.F32 R139, -RZ, R99.H1_H1 ;  /* 0x30000063ff8b7230 */ /* 0x000fe40000004100 */
[----:B------:R-:W-:Y:S02]  /*0a80*/  HADD2.F32 R104, -RZ, R104.H1_H1 ;  /* 0x30000068ff687230 */ /* 0x000fe40000004100 */
[----:B------:R-:W-:Y:S02]  /*0a90*/  HADD2.F32 R105, -RZ, R105.H1_H1 ;  /* 0x30000069ff697230 */ /* 0x000fe40000004100 */
[----:B------:R-:W-:Y:S02]  /*0aa0*/  HADD2.F32 R106, -RZ, R106.H1_H1 ;  /* 0x3000006aff6a7230 */ /* 0x000fe40000004100 */
[--C-:B------:R-:W-:Y:S02]  /*0ab0*/  HADD2.F32 R146, -RZ, R107.reuse.H0_H0 ;  /* 0x2000006bff927230 */ /* 0x100fe40000004100 */
[----:B------:R-:W-:Y:S01]  /*0ac0*/  HADD2.F32 R107, -RZ, R107.H1_H1 ;  /* 0x3000006bff6b7230 */ /* 0x000fe20000004100 */
[C---:B------:R-:W-:Y:S01]  /*0ad0*/  FADD.FTZ R88, -R145.reuse, R88 ;  /* 0x0000005891587221 */ /* 0x040fe20000010100 */
[----:B------:R-:W-:Y:S01]  /*0ae0*/  HADD2.F32 R92, -RZ, R92.H1_H1 ;  /* 0x3000005cff5c7230 */ /* 0x000fe20000004100 */
[----:B------:R-:W-:-:S02]  /*0af0*/  FADD.FTZ R128, -R145, R128 ;  /* 0x0000008091807221 */ /* 0x000fc40000010100 */
[----:B------:R-:W-:Y:S02]  /*0b00*/  FADD.FTZ R89, -R145, R89 ;  /* 0x0000005991597221 */ /* 0x000fe40000010100 */
[----:B-----5:R-:W-:Y:S02]  /*0b10*/  FMUL.FTZ R126, R121, R126 ;  /* 0x0000007e797e7220 */ /* 0x020fe40000410000 */
[----:B------:R-:W-:Y:S01]  /*0b20*/  FMUL.FTZ R157, R3, R91 ;  /* 0x0000005b039d7220 */ /* 0x000fe20000410000 */
[----:B------:R-:W-:Y:S01]  /*0b30*/  HADD2.F32 R132, -RZ, R93.H0_H0 ;  /* 0x2000005dff847230 */ /* 0x000fe20000004100 */
        /* <DEDUP_REMOVED lines=20> */
[----:B------:R-:W-:-:S02]  /*0c80*/  FMUL.FTZ R105, R121, R88 ;  /* 0x0000005879697220 */ /* 0x000fc40000410000 */
[C---:B------:R-:W-:Y:S02]  /*0c90*/  FMUL.FTZ R106, R121.reuse, R128 ;  /* 0x00000080796a7220 */ /* 0x040fe40000410000 */
[----:B------:R-:W-:Y:S02]  /*0ca0*/  FMUL.FTZ R107, R121, R89 ;  /* 0x00000059796b7220 */ /* 0x000fe40000410000 */
[----:B------:R-:W-:Y:S02]  /*0cb0*/  FMUL.FTZ R158, R4, R92 ;  /* 0x0000005c049e7220 */ /* 0x000fe40000410000 */
[----:B------:R-:W-:Y:S02]  /*0cc0*/  FADD.FTZ R89, RZ, R157 ;  /* 0x0000009dff597221 */ /* 0x000fe40000010000 */
[C---:B------:R-:W-:Y:S01]  /*0cd0*/  FFMA.FTZ R88, R126.reuse, R157, RZ ;  /* 0x0000009d7e587223 */ /* 0x040fe200000100ff */
[----:B------:R-:W-:Y:S01]  /*0ce0*/  HADD2.F32 R93, -RZ, R93.H1_H1 ;  /* 0x3000005dff5d7230 */ /* 0x000fe20000004100 */
[----:B------:R-:W-:-:S02]  /*0cf0*/  FFMA.FTZ R20, R126, R91, R20 ;  /* 0x0000005b7e147223 */ /* 0x000fc40000010014 */
[----:B------:R-:W-:Y:S02]  /*0d00*/  FADD.FTZ R52, R52, R91 ;  /* 0x0000005b34347221 */ /* 0x000fe40000010000 */
[-C--:B------:R-:W-:Y:S02]  /*0d10*/  FFMA.FTZ R22, R106, R132.reuse, R22 ;  /* 0x000000846a167223 */ /* 0x080fe40000010016 */
[----:B------:R-:W-:Y:S02]  /*0d20*/  FADD.FTZ R54, R54, R132 ;  /* 0x0000008436367221 */ /* 0x000fe40000010000 */
[----:B------:R-:W-:Y:S02]  /*0d30*/  FMUL.FTZ R132, R5, R132 ;  /* 0x0000008405847220 */ /* 0x000fe40000410000 */
[----:B------:R-:W-:Y:S02]  /*0d40*/  FADD.FTZ R89, R89, R158 ;  /* 0x0000009e59597221 */ /* 0x000fe40000010000 */
[----:B------:R-:W-:Y:S01]  /*0d50*/  FFMA.FTZ R91, R105, R158, R88 ;  /* 0x0000009e695b7223 */ /* 0x000fe20000010058 */
[----:B------:R-:W-:-:S02]  /*0d60*/  HADD2.F32 R133, -RZ, R94.H0_H0 ;  /* 0x2000005eff857230 */ /* 0x000fc40000004100 */
[--C-:B------:R-:W-:Y:S02]  /*0d70*/  HADD2.F32 R149, -RZ, R108.reuse.H0_H0 ;  /* 0x2000006cff957230 */ /* 0x100fe40000004100 */
[----:B------:R-:W-:Y:S01]  /*0d80*/  HADD2.F32 R150, -RZ, R108.H1_H1 ;  /* 0x3000006cff967230 */ /* 0x000fe20000004100 */
[C---:B------:R-:W-:Y:S01]  /*0d90*/  FMUL.FTZ R108, R121.reuse, R129 ;  /* 0x00000081796c7220 */ /* 0x040fe20000410000 */
[--C-:B------:R-:W-:Y:S02]  /*0da0*/  HADD2.F32 R151, -RZ, R109.reuse.H0_H0 ;  /* 0x2000006dff977230 */ /* 0x100fe40000004100 */
[----:B------:R-:W-:Y:S01]  /*0db0*/  HADD2.F32 R152, -RZ, R109.H1_H1 ;  /* 0x3000006dff987230 */ /* 0x000fe20000004100 */
[----:B------:R-:W-:Y:S02]  /*0dc0*/  FMUL.FTZ R109, R121, R90 ;  /* 0x0000005a796d7220 */ /* 0x000fe40000410000 */
[----:B------:R-:W-:Y:S02]  /*0dd0*/  FMUL.FTZ R159, R6, R93 ;  /* 0x0000005d069f7220 */ /* 0x000fe40000410000 */
[----:B------:R-:W-:-:S02]  /*0de0*/  FADD.FTZ R88, R89, R132 ;  /* 0x0000008459587221 */ /* 0x000fc40000010000 */
[----:B------:R-:W-:Y:S01]  /*0df0*/  FFMA.FTZ R90, R106, R132, R91 ;  /* 0x000000846a5a7223 */ /* 0x000fe2000001005b */
[----:B------:R-:W-:Y:S01]  /*0e00*/  HADD2.F32 R94, -RZ, R94.H1_H1 ;  /* 0x3000005eff5e7230 */ /* 0x000fe20000004100 */
        /* <DEDUP_REMOVED lines=8> */
[----:B------:R-:W-:Y:S02]  /*0e90*/  FMUL.FTZ R110, R121, R130 ;  /* 0x00000082796e7220 */ /* 0x000fe40000410000 */
[----:B------:R-:W-:Y:S02]  /*0ea0*/  FMUL.FTZ R160, R8, R94 ;  /* 0x0000005e08a07220 */ /* 0x000fe40000410000 */
[----:B------:R-:W-:Y:S02]  /*0eb0*/  FADD.FTZ R89, R88, R133 ;  /* 0x0000008558597221 */ /* 0x000fe40000010000 */
[----:B------:R-:W-:Y:S01]  /*0ec0*/  FFMA.FTZ R90, R108, R133, R90 ;  /* 0x000000856c5a7223 */ /* 0x000fe2000001005a */
[----:B------:R-:W-:Y:S01]  /*0ed0*/  HADD2.F32 R95, -RZ, R95.H1_H1 ;  /* 0x3000005fff5f7230 */ /* 0x000fe20000004100 */
[----:B------:R-:W-:-:S02]  /*0ee0*/  FFMA.FTZ R26, R110, R134, R26 ;  /* 0x000000866e1a7223 */ /* 0x000fc4000001001a */
[----:B------:R-:W-:Y:S02]  /*0ef0*/  FADD.FTZ R50, R50, R134 ;  /* 0x0000008632327221 */ /* 0x000fe40000010000 */
[----:B------:R-:W-:Y:S02]  /*0f00*/  FMUL.FTZ R134, R9, R134 ;  /* 0x0000008609867220 */ /* 0x000fe40000410000 */
[----:B------:R-:W-:Y:S02]  /*0f10*/  FADD.FTZ R89, R89, R160 ;  /* 0x000000a059597221 */ /* 0x000fe40000010000 */
[----:B------:R-:W-:Y:S01]  /*0f20*/  FFMA.FTZ R91, R109, R160, R90 ;  /* 0x000000a06d5b7223 */ /* 0x000fe2000001005a */
[----:B------:R-:W-:Y:S01]  /*0f30*/  HADD2.F32 R99, -RZ, R100.H0_H0 ;  /* 0x20000064ff637230 */ /* 0x000fe20000004100 */
[C---:B------:R-:W-:Y:S01]  /*0f40*/  FMUL.FTZ R135, R121.reuse, R135 ;  /* 0x0000008779877220 */ /* 0x040fe20000410000 */
[--C-:B------:R-:W-:Y:S01]  /*0f50*/  HADD2.F32 R155, -RZ, R111.reuse.H0_H0 ;  /* 0x2000006fff9b7230 */ /* 0x100fe20000004100 */
[----:B------:R-:W-:Y:S01]  /*0f60*/  FMUL.FTZ R161, R10, R95 ;  /* 0x0000005f0aa17220 */ /* 0x000fe20000410000 */
[----:B------:R-:W-:Y:S01]  /*0f70*/  HADD2.F32 R156, -RZ, R111.H1_H1 ;  /* 0x3000006fff9c7230 */ /* 0x000fe20000004100 */
[----:B------:R-:W-:-:S02]  /*0f80*/  FMUL.FTZ R111, R121, R131 ;  /* 0x00000083796f7220 */ /* 0x000fc40000410000 */
[----:B------:R-:W-:Y:S02]  /*0f90*/  FADD.FTZ R88, R89, R134 ;  /* 0x0000008659587221 */ /* 0x000fe40000010000 */
[----:B------:R-:W-:Y:S01]  /*0fa0*/  FFMA.FTZ R90, R110, R134, R91 ;  /* 0x000000866e5a7223 */ /* 0x000fe2000001005b */
[----:B------:R-:W-:Y:S01]  /*0fb0*/  HADD2.F32 R100, -RZ, R100.H1_H1 ;  /* 0x30000064ff647230 */ /* 0x000fe20000004100 */
[----:B------:R-:W-:Y:S02]  /*0fc0*/  FMUL.FTZ R96, R121, R96 ;  /* 0x0000006079607220 */ /* 0x000fe40000410000 */
[-C--:B------:R-:W-:Y:S02]  /*0fd0*/  FFMA.FTZ R28, R135, R99.reuse, R28 ;  /* 0x00000063871c7223 */ /* 0x080fe4000001001c */
[----:B------:R-:W-:Y:S02]  /*0fe0*/  FADD.FTZ R44, R44, R99 ;  /* 0x000000632c2c7221 */ /* 0x000fe40000010000 */
[----:B------:R-:W-:-:S02]  /*0ff0*/  FMUL.FTZ R99, R11, R99 ;  /* 0x000000630b637220 */ /* 0x000fc40000410000 */
[----:B------:R-:W-:Y:S02]  /*1000*/  FADD.FTZ R88, R88, R161 ;  /* 0x000000a158587221 */ /* 0x000fe40000010000 */
[----:B------:R-:W-:Y:S01]  /*1010*/  FFMA.FTZ R90, R111, R161, R90 ;  /* 0x000000a16f5a7223 */ /* 0x000fe2000001005a */
[----:B------:R-:W-:Y:S01]  /*1020*/  HADD2.F32 R140, -RZ, R101.H0_H0 ;  /* 0x20000065ff8c7230 */ /* 0x000fe20000004100 */
[----:B------:R-:W-:Y:S02]  /*1030*/  FMUL.FTZ R136, R121, R136 ;  /* 0x0000008879887220 */ /* 0x000fe40000410000 */
[-C--:B------:R-:W-:Y:S02]  /*1040*/  FFMA.FTZ R29, R96, R100.reuse, R29 ;  /* 0x00000064601d7223 */ /* 0x080fe4000001001d */
[----:B------:R-:W-:Y:S02]  /*1050*/  FADD.FTZ R45, R45, R100 ;  /* 0x000000642d2d7221 */ /* 0x000fe40000010000 */
        /* <DEDUP_REMOVED lines=25> */
[-C--:B------:R-:W-:Y:S02]  /*11f0*/  FFMA.FTZ R65, R98, R102.reuse, R65 ;  /* 0x0000006662417223 */ /* 0x080fe40000010041 */
[----:B------:R-:W-:Y:S02]  /*1200*/  FADD.FTZ R41, R41, R102 ;  /* 0x0000006629297221 */ /* 0x000fe40000010000 */
[----:B------:R-:W-:Y:S02]  /*1210*/  FMUL.FTZ R102, R16, R102 ;  /* 0x0000006610667220 */ /* 0x000fe40000410000 */
[----:B------:R-:W-:-:S02]  /*1220*/  FADD.FTZ R89, R88, R141 ;  /* 0x0000008d58597221 */ /* 0x000fc40000010000 */
[----:B------:R-:W-:Y:S01]  /*1230*/  FFMA.FTZ R91, R137, R141, R90 ;  /* 0x0000008d895b7223 */ /* 0x000fe2000001005a */
[----:B------:R-:W-:Y:S01]  /*1240*/  HADD2.F32 R103, -RZ, R103.H1_H1 ;  /* 0x30000067ff677230 */ /* 0x000fe20000004100 */
[C---:B------:R-:W-:Y:S02]  /*1250*/  FMUL.FTZ R139, R121.reuse, R139 ;  /* 0x0000008b798b7220 */ /* 0x040fe40000410000 */
[----:B------:R-:W-:Y:S02]  /*1260*/  FMUL.FTZ R138, R121, R138 ;  /* 0x0000008a798a7220 */ /* 0x000fe40000410000 */
        /* <DEDUP_REMOVED lines=15> */
[-C--:B------:R-:W-:Y:S02]  /*1360*/  FFMA.FTZ R61, R104, R150.reuse, R61 ;  /* 0x00000096683d7223 */ /* 0x080fe4000001003d */
[----:B------:R-:W-:Y:S02]  /*1370*/  FADD.FTZ R37, R37, R150 ;  /* 0x0000009625257221 */ /* 0x000fe40000010000 */
[----:B------:R-:W-:Y:S02]  /*1380*/  FMUL.FTZ R150, R112, R150 ;  /* 0x0000009670967220 */ /* 0x000fe40000410000 */
[----:B------:R-:W-:Y:S02]  /*1390*/  FADD.FTZ R89, R88, R149 ;  /* 0x0000009558597221 */ /* 0x000fe40000010000 */
[----:B------:R-:W-:Y:S02]  /*13a0*/  FFMA.FTZ R91, R143, R149, R90 ;  /* 0x000000958f5b7223 */ /* 0x000fe4000001005a */
[----:B------:R-:W-:-:S02]  /*13b0*/  FMUL.FTZ R147, R121, R147 ;  /* 0x0000009379937220 */ /* 0x000fc40000410000 */
[----:B------:R-:W-:Y:S02]  /*13c0*/  FMUL.FTZ R144, R121, R144 ;  /* 0x0000009079907220 */ /* 0x000fe40000410000 */
[----:B------:R-:W-:Y:S02]  /*13d0*/  FMUL.FTZ R163, R113, R151 ;  /* 0x0000009771a37220 */ /* 0x000fe40000410000 */
[----:B------:R-:W-:Y:S02]  /*13e0*/  FADD.FTZ R88, R89, R150 ;  /* 0x0000009659587221 */ /* 0x000fe40000010000 */
[----:B------:R-:W-:Y:S02]  /*13f0*/  FFMA.FTZ R91, R104, R150, R91 ;  /* 0x00000096685b7223 */ /* 0x000fe4000001005b */
[----:B------:R-:W-:Y:S02]  /*1400*/  FMUL.FTZ R127, R121, R127 ;  /* 0x0000007f797f7220 */ /* 0x000fe40000410000 */
[----:B------:R-:W-:-:S02]  /*1410*/  FFMA.FTZ R63, R147, R152, R63 ;  /* 0x00000098933f7223 */ /* 0x000fc4000001003f */
[----:B------:R-:W-:Y:S02]  /*1420*/  FADD.FTZ R39, R39, R152 ;  /* 0x0000009827277221 */ /* 0x000fe40000010000 */
        /* <DEDUP_REMOVED lines=21> */
[----:B------:R-:W-:Y:S02]  /*1580*/  FFMA.FTZ R59, R145, R156, R59 ;  /* 0x0000009c913b7223 */ /* 0x000fe4000001003b */
[----:B------:R-:W-:-:S02]  /*1590*/  FADD.FTZ R35, R35, R156 ;  /* 0x0000009c23237221 */ /* 0x000fc40000010000 */
[----:B------:R-:W-:Y:S02]  /*15a0*/  FMUL.FTZ R156, R118, R156 ;  /* 0x0000009c769c7220 */ /* 0x000fe40000410000 */
[----:B------:R-:W-:Y:S02]  /*15b0*/  FADD.FTZ R89, R88, R155 ;  /* 0x0000009b58597221 */ /* 0x000fe40000010000 */
[----:B------:R-:W-:Y:S02]  /*15c0*/  FFMA.FTZ R91, R146, R155, R91 ;  /* 0x0000009b925b7223 */ /* 0x000fe4000001005b */
        /* <DEDUP_REMOVED lines=12> */
[----:B------:R-:W-:Y:S02]  /*1690*/  FADD.FTZ R90, R89, R156 ;  /* 0x0000009c595a7221 */ /* 0x000fe40000010000 */
[----:B------:R-:W-:Y:S02]  /*16a0*/  FFMA.FTZ R91, R145, R156, R91 ;  /* 0x0000009c915b7223 */ /* 0x000fe4000001005b */
.L_x_1160:
[----:B------:R-:W-:Y:S05]  /*16b0*/  BSYNC B0 ;  /* 0x0000000000007941 */ /* 0x000fea0003800000 */
.L_x_1158:
[----:B------:R-:W-:Y:S02]  /*16c0*/  LOP3.LUT P2, RZ, R120, 0xff, RZ, 0xc0, !PT ;  /* 0x000000ff78ff7812 */ /* 0x000fe4000784c0ff */
[----:B------:R-:W-:-:S02]  /*16d0*/  SHF.R.U32.HI R92, RZ, 0x5, R0 ;  /* 0x00000005ff5c7819 */ /* 0x000fc40000011600 */
[----:B------:R-:W-:Y:S02]  /*16e0*/  LOP3.LUT P0, RZ, R0, 0x1f, RZ, 0xc0, !PT ;  /* 0x0000001f00ff7812 */ /* 0x000fe4000780c0ff */
[----:B0-----:R-:W-:-:S07]  /*16f0*/  LOP3.LUT R128, R92, 0x7fffffc, RZ, 0xc0, !PT ;  /* 0x07fffffc5c807812 */ /* 0x001fce00078ec0ff */
[----:B------:R-:W-:Y:S01]  /*1700*/  @!P2 IADD3 R128, R128, 0x4, RZ ;  /* 0x000000048080a810 */ /* 0x000fe20007ffe0ff */
[----:B------:R-:W-:Y:S05]  /*1710*/  BRA.DIV ~URZ, `(.L_x_1161) ;  /* 0x000020127f007947 */ /* 0x000fea000b800000 */
[----:B------:R0:W1:Y:S02]  /*1720*/  SHFL.DOWN PT, R129, R90, 0x10, 0x1f ;  /* 0x0a001f005a817f89 */ /* 0x00006400000e0000 */
.L_x_1236:
        /* <DEDUP_REMOVED lines=18> */
.L_x_1237:
[----:B------:R-:W-:Y:S01]  /*1850*/  @!P0 LOP3.LUT R93, R92, 0x3, RZ, 0xc0, !PT ;  /* 0x000000035c5d8812 */ /* 0x000fe200078ec0ff */
[----:B--2---:R-:W-:Y:S01]  /*1860*/  FADD.FTZ R88, R129, R90 ;  /* 0x0000005a81587221 */ /* 0x004fe20000010000 */
[----:B------:R-:W-:Y:S01]  /*1870*/  WARPSYNC 0xffffffff ;  /* 0xffffffff00007948 */ /* 0x000fe20003800000 */
[----:B-1----:R-:W-:Y:S01]  /*1880*/  FADD.FTZ R89, R94, R91 ;  /* 0x0000005b5e597221 */ /* 0x002fe20000010000 */
[----:B------:R-:W-:Y:S01]  /*1890*/  @!P0 IADD3 R129, R128, R93, RZ ;  /* 0x0000005d80818210 */ /* 0x000fe20007ffe0ff */
[----:B------:R-:W-:Y:S01]  /*18a0*/  BSSY B0, `(.L_x_1163) ;  /* 0x000002b000007945 */ /* 0x000fe20003800000 */
[----:B-----5:R-:W-:-:S03]  /*18b0*/  ISETP.GE.AND P2, PT, R122, 0x1, PT ;  /* 0x000000017a00780c */ /* 0x020fc60003f46270 */
[----:B------:R-:W-:Y:S04]  /*18c0*/  @!P0 STS.64 [R129.X8+0x3000], R88 ;  /* 0x0030005881008388 */ /* 0x000fe80000008a00 */
[----:B------:R-:W-:Y:S01]  /*18d0*/  BAR.SYNC.DEFER_BLOCKING 0x0 ;  /* 0x0000000000007b1d */ /* 0x000fe20000010000 */
[----:B------:R-:W-:-:S05]  /*18e0*/  ISETP.NE.AND P0, PT, R119, RZ, PT ;  /* 0x000000ff7700720c */ /* 0x000fca0003f05270 */
[----:B------:R-:W-:Y:S02]  /*18f0*/  @P2 IADD3 R122, R122, -0x1, RZ ;  /* 0xffffffff7a7a2810 */ /* 0x000fe40007ffe0ff */
[----:B------:R-:W-:-:S03]  /*1900*/  @P2 LOP3.LUT R130, R0, 0x7f, RZ, 0xc0, !PT ;  /* 0x0000007f00822812 */ /* 0x000fc600078ec0ff */
[----:B------:R-:W-:-:S05]  /*1910*/  @P2 IMAD R122, R122, c[0x0][0x168], RZ ;  /* 0x00005a007a7a2a24 */ /* 0x000fca00078e02ff */
[----:B------:R-:W-:-:S04]  /*1920*/  @P2 SHF.R.S32.HI R131, RZ, 0x1f, R122 ;  /* 0x0000001fff832819 */ /* 0x000fc8000001147a */
[----:B------:R-:W-:Y:S01]  /*1930*/  @P2 LEA.HI R131, R131, R122, RZ, 0x3 ;  /* 0x0000007a83832211 */ /* 0x000fe200078f18ff */
[----:B------:R-:W-:Y:S01]  /*1940*/  HFMA2.MMA R122, -RZ, RZ, 0, 0 ;  /* 0x00000000ff7a7435 */ /* 0x000fe200000001ff */
[----:B0-----:R-:W0:Y:S05]  /*1950*/  LDS.128 R88, [R128.X8+0x3000] ;  /* 0x0030000080587984 */ /* 0x001e2a0000008c00 */
[----:B------:R-:W-:Y:S01]  /*1960*/  @P2 LEA.HI.SX32 R122, R131, R130, 0x1d ;  /* 0x00000082837a2211 */ /* 0x000fe200078feaff */
[----:B------:R-:W1:Y:S01]  /*1970*/  LDS.128 R92, [R128.X8+0x3010] ;  /* 0x00301000805c7984 */ /* 0x000e620000008c00 */
[----:B0-----:R-:W-:Y:S02]  /*1980*/  FADD.FTZ R129, RZ, R88 ;  /* 0x00000058ff817221 */ /* 0x001fe40000010000 */
[----:B------:R-:W-:-:S02]  /*1990*/  FADD.FTZ R88, RZ, R89 ;  /* 0x00000059ff587221 */ /* 0x000fc40000010000 */
[----:B------:R-:W-:Y:S02]  /*19a0*/  FADD.FTZ R129, R90, R129 ;  /* 0x000000815a817221 */ /* 0x000fe40000010000 */
[----:B------:R-:W-:Y:S02]  /*19b0*/  FADD.FTZ R88, R91, R88 ;  /* 0x000000585b587221 */ /* 0x000fe40000010000 */
[----:B-1----:R-:W-:Y:S02]  /*19c0*/  FADD.FTZ R129, R129, R92 ;  /* 0x0000005c81817221 */ /* 0x002fe40000010000 */
[----:B------:R-:W-:Y:S02]  /*19d0*/  FADD.FTZ R88, R88, R93 ;  /* 0x0000005d58587221 */ /* 0x000fe40000010000 */
[----:B------:R-:W-:Y:S02]  /*19e0*/  FADD.FTZ R94, R94, R129 ;  /* 0x000000815e5e7221 */ /* 0x000fe40000010000 */
[----:B------:R-:W-:-:S02]  /*19f0*/  FADD.FTZ R88, R95, R88 ;  /* 0x000000585f587221 */ /* 0x000fc40000010000 */
[----:B------:R-:W-:Y:S02]  /*1a00*/  FMUL.FTZ R91, R94, c[0x0][0x1e0] ;  /* 0x000078005e5b7a20 */ /* 0x000fe40000410000 */
[----:B------:R-:W-:-:S03]  /*1a10*/  FMUL.FTZ R90, R88, c[0x0][0x1e0] ;  /* 0x00007800585a7a20 */ /* 0x000fc60000410000 */
[----:B------:R-:W-:Y:S01]  /*1a20*/  FSEL R91, R91, RZ, !P0 ;  /* 0x000000ff5b5b7208 */ /* 0x000fe20004000000 */
        /* <DEDUP_REMOVED lines=9> */
.L_x_1164:
        /* <DEDUP_REMOVED lines=9> */
.L_x_1165:
[----:B------:R-:W-:Y:S05]  /*1b50*/  BSYNC B0 ;  /* 0x0000000000007941 */ /* 0x000fea0003800000 */
.L_x_1163:
        /* <DEDUP_REMOVED lines=13> */
.L_x_1167:
[----:B------:R-:W-:-:S04]  /*1c30*/  FFMA.FTZ R89, R105, R90, R91 ;  /* 0x0000005a69597223 */ /* 0x000fc8000001005b */
[----:B------:R-:W-:Y:S01]  /*1c40*/  FADD.FTZ R88, R158, -R89 ;  /* 0x800000599e587221 */ /* 0x000fe20000010000 */
[----:B------:R-:W-:-:S03]  /*1c50*/  @P3 HADD2.F32 R89, -RZ, R68.H1_H1 ;  /* 0x30000044ff593230 */ /* 0x000fc60000004100 */
[----:B------:R-:W-:-:S04]  /*1c60*/  FMUL.FTZ R88, R121, R88 ;  /* 0x0000005879587220 */ /* 0x000fc80000410000 */
[----:B------:R-:W-:Y:S02]  /*1c70*/  @P3 FADD.FTZ R88, R88, R89 ;  /* 0x0000005958583221 */ /* 0x000fe40000010000 */
.L_x_1168:
[----:B------:R-:W-:Y:S05]  /*1c80*/  BSYNC B0 ;  /* 0x0000000000007941 */ /* 0x000fea0003800000 */
.L_x_1166:
        /* <DEDUP_REMOVED lines=11> */
.L_x_1170:
[----:B------:R-:W-:-:S04]  /*1d40*/  FFMA.FTZ R89, R106, R90, R91 ;  /* 0x0000005a6a597223 */ /* 0x000fc8000001005b */
[----:B------:R-:W-:Y:S01]  /*1d50*/  FADD.FTZ R88, R132, -R89 ;  /* 0x8000005984587221 */ /* 0x000fe20000010000 */
[----:B------:R-:W-:-:S03]  /*1d60*/  @P3 HADD2.F32 R89, -RZ, R69.H0_H0 ;  /* 0x20000045ff593230 */ /* 0x000fc60000004100 */
[----:B------:R-:W-:-:S04]  /*1d70*/  FMUL.FTZ R88, R121, R88 ;  /* 0x0000005879587220 */ /* 0x000fc80000410000 */
[----:B------:R-:W-:Y:S02]  /*1d80*/  @P3 FADD.FTZ R88, R88, R89 ;  /* 0x0000005958583221 */ /* 0x000fe40000010000 */
.L_x_1171:
[----:B------:R-:W-:Y:S05]  /*1d90*/  BSYNC B0 ;  /* 0x0000000000007941 */ /* 0x000fea0003800000 */
.L_x_1169:
        /* <DEDUP_REMOVED lines=11> */
.L_x_1173:
[----:B------:R-:W-:Y:S01]  /*1e50*/  FFMA.FTZ R88, R107, R90, R91 ;  /* 0x0000005a6b587223 */ /* 0x000fe2000001005b */
[----:B------:R-:W-:-:S03]  /*1e60*/  @P3 HADD2.F32 R89, -RZ, R69.H1_H1 ;  /* 0x30000045ff593230 */ /* 0x000fc60000004100 */
[----:B------:R-:W-:-:S04]  /*1e70*/  FADD.FTZ R88, R159, -R88 ;  /* 0x800000589f587221 */ /* 0x000fc80000010000 */
[----:B------:R-:W-:-:S04]  /*1e80*/  FMUL.FTZ R88, R121, R88 ;  /* 0x0000005879587220 */ /* 0x000fc80000410000 */
[----:B------:R-:W-:Y:S02]  /*1e90*/  @P3 FADD.FTZ R88, R88, R89 ;  /* 0x0000005958583221 */ /* 0x000fe40000010000 */
.L_x_1174:
[----:B------:R-:W-:Y:S05]  /*1ea0*/  BSYNC B0 ;  /* 0x0000000000007941 */ /* 0x000fea0003800000 */
.L_x_1172:
        /* <DEDUP_REMOVED lines=11> */
.L_x_1176:
[----:B------:R-:W-:Y:S01]  /*1f60*/  FFMA.FTZ R88, R108, R90, R91 ;  /* 0x0000005a6c587223 */ /* 0x000fe2000001005b */
[----:B------:R-:W-:-:S03]  /*1f70*/  @P3 HADD2.F32 R89, -RZ, R70.H0_H0 ;  /* 0x20000046ff593230 */ /* 0x000fc60000004100 */
[----:B------:R-:W-:-:S04]  /*1f80*/  FADD.FTZ R88, R133, -R88 ;  /* 0x8000005885587221 */ /* 0x000fc80000010000 */
[----:B------:R-:W-:-:S04]  /*1f90*/  FMUL.FTZ R88, R121, R88 ;  /* 0x0000005879587220 */ /* 0x000fc80000410000 */
[----:B------:R-:W-:Y:S02]  /*1fa0*/  @P3 FADD.FTZ R88, R88, R89 ;  /* 0x0000005958583221 */ /* 0x000fe40000010000 */
.L_x_1177:
[----:B------:R-:W-:Y:S05]  /*1fb0*/  BSYNC B0 ;  /* 0x0000000000007941 */ /* 0x000fea0003800000 */
.L_x_1175:
        /* <DEDUP_REMOVED lines=11> */
.L_x_1179:
[----:B------:R-:W-:-:S04]  /*2070*/  FFMA.FTZ R89, R109, R90, R91 ;  /* 0x0000005a6d597223 */ /* 0x000fc8000001005b */
[----:B------:R-:W-:Y:S01]  /*2080*/  FADD.FTZ R88, R160, -R89 ;  /* 0x80000059a0587221 */ /* 0x000fe20000010000 */
[----:B------:R-:W-:-:S03]  /*2090*/  @P3 HADD2.F32 R89, -RZ, R70.H1_H1 ;  /* 0x30000046ff593230 */ /* 0x000fc60000004100 */
[----:B------:R-:W-:-:S04]  /*20a0*/  FMUL.FTZ R88, R121, R88 ;  /* 0x0000005879587220 */ /* 0x000fc80000410000 */
[----:B------:R-:W-:Y:S02]  /*20b0*/  @P3 FADD.FTZ R88, R88, R89 ;  /* 0x0000005958583221 */ /* 0x000fe40000010000 */
.L_x_1180:
[----:B------:R-:W-:Y:S05]  /*20c0*/  BSYNC B0 ;  /* 0x0000000000007941 */ /* 0x000fea0003800000 */
.L_x_1178:
        /* <DEDUP_REMOVED lines=11> */
.L_x_1182:
[----:B------:R-:W-:-:S04]  /*2180*/  FFMA.FTZ R89, R110, R90, R91 ;  /* 0x0000005a6e597223 */ /* 0x000fc8000001005b */
[----:B------:R-:W-:Y:S01]  /*2190*/  FADD.FTZ R88, R134, -R89 ;  /* 0x8000005986587221 */ /* 0x000fe20000010000 */
[----:B------:R-:W-:-:S03]  /*21a0*/  @P3 HADD2.F32 R89, -RZ, R71.H0_H0 ;  /* 0x20000047ff593230 */ /* 0x000fc60000004100 */
[----:B------:R-:W-:-:S04]  /*21b0*/  FMUL.FTZ R88, R121, R88 ;  /* 0x0000005879587220 */ /* 0x000fc80000410000 */
[----:B------:R-:W-:Y:S02]  /*21c0*/  @P3 FADD.FTZ R88, R88, R89 ;  /* 0x0000005958583221 */ /* 0x000fe40000010000 */
.L_x_1183:
[----:B------:R-:W-:Y:S05]  /*21d0*/  BSYNC B0 ;  /* 0x0000000000007941 */ /* 0x000fea0003800000 */
.L_x_1181:
        /* <DEDUP_REMOVED lines=11> */
.L_x_1185:
[----:B------:R-:W-:Y:S01]  /*2290*/  FFMA.FTZ R88, R111, R90, R91 ;  /* 0x0000005a6f587223 */ /* 0x000fe2000001005b */
[----:B------:R-:W-:-:S03]  /*22a0*/  @P3 HADD2.F32 R89, -RZ, R71.H1_H1 ;  /* 0x30000047ff593230 */ /* 0x000fc60000004100 */
[----:B------:R-:W-:-:S04]  /*22b0*/  FADD.FTZ R88, R161, -R88 ;  /* 0x80000058a1587221 */ /* 0x000fc80000010000 */
[----:B------:R-:W-:-:S04]  /*22c0*/  FMUL.FTZ R88, R121, R88 ;  /* 0x0000005879587220 */ /* 0x000fc80000410000 */
[----:B------:R-:W-:Y:S02]  /*22d0*/  @P3 FADD.FTZ R88, R88, R89 ;  /* 0x0000005958583221 */ /* 0x000fe40000010000 */
.L_x_1186:
[----:B------:R-:W-:Y:S05]  /*22e0*/  BSYNC B0 ;  /* 0x0000000000007941 */ /* 0x000fea0003800000 */
.L_x_1184:
[----:B------:R-:W-:Y:S01]  /*22f0*/  @P2 FMUL.FTZ R89, R88, c[0x0][0x1ec] ;  /* 0x00007b0058592a20 */ /* 0x000fe20000410000 */
[----:B------:R-:W-:Y:S01]  /*2300*/  @P0 F2FP.PACK_AB R92, RZ, R88 ;  /* 0x00000058ff5c023e */ /* 0x000fe200000000ff */
[----:B------:R-:W-:Y:S01]  /*2310*/  BSSY B0, `(.L_x_1187) ;  /* 0x0000014000007945 */ /* 0x000fe20003800000 */
[----:B------:R-:W-:Y:S02]  /*2320*/  @P0 MOV R88, 0x10 ;  /* 0x0000001000580802 */ /* 0x000fe40000000f00 */
[----:B------:R-:W-:Y:S02]  /*2330*/  @P2 F2FP.PACK_AB R93, RZ, R89 ;  /* 0x00000059ff5d223e */ /* 0x000fe400000000ff */
        /* <DEDUP_REMOVED lines=10> */
[----:B------:R-:W-:Y:S01]  /*23e0*/  HADD2.F32 R88, -RZ, R72.H0_H0 ;  /* 0x20000048ff587230 */ /* 0x000fe20000004100 */
[----:B------:R-:W-:Y:S05]  /*23f0*/  BRA `(.L_x_1189) ;  /* 0x0000005000007947 */ /* 0x000fea0003800000 */
.L_x_1188:
[----:B0-----:R-:W-:Y:S01]  /*2400*/  FFMA.FTZ R88, R135, R90, R91 ;  /* 0x0000005a87587223 */ /* 0x001fe2000001005b */
[----:B------:R-:W-:-:S03]  /*2410*/  @P3 HADD2.F32 R89, -RZ, R72.H0_H0 ;  /* 0x20000048ff593230 */ /* 0x000fc60000004100 */
[----:B------:R-:W-:-:S04]  /*2420*/  FADD.FTZ R88, R99, -R88 ;  /* 0x8000005863587221 */ /* 0x000fc80000010000 */
[----:B------:R-:W-:-:S04]  /*2430*/  FMUL.FTZ R88, R121, R88 ;  /* 0x0000005879587220 */ /* 0x000fc80000410000 */
[----:B------:R-:W-:Y:S02]  /*2440*/  @P3 FADD.FTZ R88, R88, R89 ;  /* 0x0000005958583221 */ /* 0x000fe40000010000 */
.L_x_1189:
[----:B------:R-:W-:Y:S05]  /*2450*/  BSYNC B0 ;  /* 0x0000000000007941 */ /* 0x000fea0003800000 */
.L_x_1187:
        /* <DEDUP_REMOVED lines=11> */
.L_x_1191:
[----:B------:R-:W-:-:S04]  /*2510*/  FFMA.FTZ R89, R96, R90, R91 ;  /* 0x0000005a60597223 */ /* 0x000fc8000001005b */
[----:B------:R-:W-:Y:S01]  /*2520*/  FADD.FTZ R88, R100, -R89 ;  /* 0x8000005964587221 */ /* 0x000fe20000010000 */
[----:B------:R-:W-:-:S03]  /*2530*/  @P3 HADD2.F32 R89, -RZ, R72.H1_H1 ;  /* 0x30000048ff593230 */ /* 0x000fc60000004100 */
[----:B------:R-:W-:-:S04]  /*2540*/  FMUL.FTZ R88, R121, R88 ;  /* 0x0000005879587220 */ /* 0x000fc80000410000 */
[----:B------:R-:W-:Y:S02]  /*2550*/  @P3 FADD.FTZ R88, R88, R89 ;  /* 0x0000005958583221 */ /* 0x000fe40000010000 */
.L_x_1192:
[----:B------:R-:W-:Y:S05]  /*2560*/  BSYNC B0 ;  /* 0x0000000000007941 */ /* 0x000fea0003800000 */
.L_x_1190:
        /* <DEDUP_REMOVED lines=11> */
.L_x_1194:
[----:B------:R-:W-:-:S04]  /*2620*/  FFMA.FTZ R89, R136, R90, R91 ;  /* 0x0000005a88597223 */ /* 0x000fc8000001005b */
[----:B------:R-:W-:Y:S01]  /*2630*/  FADD.FTZ R88, R140, -R89 ;  /* 0x800000598c587221 */ /* 0x000fe20000010000 */
[----:B------:R-:W-:-:S03]  /*2640*/  @P3 HADD2.F32 R89, -RZ, R73.H0_H0 ;  /* 0x20000049ff593230 */ /* 0x000fc60000004100 */
[----:B------:R-:W-:-:S04]  /*2650*/  FMUL.FTZ R88, R121, R88 ;  /* 0x0000005879587220 */ /* 0x000fc80000410000 */
[----:B------:R-:W-:Y:S02]  /*2660*/  @P3 FADD.FTZ R88, R88, R89 ;  /* 0x0000005958583221 */ /* 0x000fe40000010000 */
.L_x_1195:
[----:B------:R-:W-:Y:S05]  /*2670*/  BSYNC B0 ;  /* 0x0000000000007941 */ /* 0x000fea0003800000 */
.L_x_1193:
        /* <DEDUP_REMOVED lines=11> */
.L_x_1197:
[----:B------:R-:W-:Y:S01]  /*2730*/  FFMA.FTZ R88, R97, R90, R91 ;  /* 0x0000005a61587223 */ /* 0x000fe2000001005b */
[----:B------:R-:W-:-:S03]  /*2740*/  @P3 HADD2.F32 R89, -RZ, R73.H1_H1 ;  /* 0x30000049ff593230 */ /* 0x000fc60000004100 */
[----:B------:R-:W-:-:S04]  /*2750*/  FADD.FTZ R88, R101, -R88 ;  /* 0x8000005865587221 */ /* 0x000fc80000010000 */
[----:B------:R-:W-:-:S04]  /*2760*/  FMUL.FTZ R88, R121, R88 ;  /* 0x0000005879587220 */ /* 0x000fc80000410000 */
[----:B------:R-:W-:Y:S02]  /*2770*/  @P3 FADD.FTZ R88, R88, R89 ;  /* 0x0000005958583221 */ /* 0x000fe40000010000 */
.L_x_1198:
[----:B------:R-:W-:Y:S05]  /*2780*/  BSYNC B0 ;  /* 0x0000000000007941 */ /* 0x000fea0003800000 */
.L_x_1196:
        /* <DEDUP_REMOVED lines=11> */
.L_x_1200:
[----:B------:R-:W-:Y:S01]  /*2840*/  FFMA.FTZ R88, R137, R90, R91 ;  /* 0x0000005a89587223 */ /* 0x000fe2000001005b */
[----:B------:R-:W-:-:S03]  /*2850*/  @P3 HADD2.F32 R89, -RZ, R74.H0_H0 ;  /* 0x2000004aff593230 */ /* 0x000fc60000004100 */
[----:B------:R-:W-:-:S04]  /*2860*/  FADD.FTZ R88, R141, -R88 ;  /* 0x800000588d587221 */ /* 0x000fc80000010000 */
[----:B------:R-:W-:-:S04]  /*2870*/  FMUL.FTZ R88, R121, R88 ;  /* 0x0000005879587220 */ /* 0x000fc80000410000 */
[----:B------:R-:W-:Y:S02]  /*2880*/  @P3 FADD.FTZ R88, R88, R89 ;  /* 0x0000005958583221 */ /* 0x000fe40000010000 */
.L_x_1201:
[----:B------:R-:W-:Y:S05]  /*2890*/  BSYNC B0 ;  /* 0x0000000000007941 */ /* 0x000fea0003800000 */
.L_x_1199:
        /* <DEDUP_REMOVED lines=11> */
.L_x_1203:
[----:B------:R-:W-:-:S04]  /*2950*/  FFMA.FTZ R89, R98, R90, R91 ;  /* 0x0000005a62597223 */ /* 0x000fc8000001005b */
[----:B------:R-:W-:Y:S01]  /*2960*/  FADD.FTZ R88, R102, -R89 ;  /* 0x8000005966587221 */ /* 0x000fe20000010000 */
[----:B------:R-:W-:-:S03]  /*2970*/  @P3 HADD2.F32 R89, -RZ, R74.H1_H1 ;  /* 0x3000004aff593230 */ /* 0x000fc60000004100 */
[----:B------:R-:W-:-:S04]  /*2980*/  FMUL.FTZ R88, R121, R88 ;  /* 0x0000005879587220 */ /* 0x000fc80000410000 */
[----:B------:R-:W-:Y:S02]  /*2990*/  @P3 FADD.FTZ R88, R88, R89 ;  /* 0x0000005958583221 */ /* 0x000fe40000010000 */
.L_x_1204:
[----:B------:R-:W-:Y:S05]  /*29a0*/  BSYNC B0 ;  /* 0x0000000000007941 */ /* 0x000fea0003800000 */
.L_x_1202:
        /* <DEDUP_REMOVED lines=11> */
.L_x_1206:
[----:B------:R-:W-:-:S04]  /*2a60*/  FFMA.FTZ R89, R138, R90, R91 ;  /* 0x0000005a8a597223 */ /* 0x000fc8000001005b */
[----:B------:R-:W-:Y:S01]  /*2a70*/  FADD.FTZ R88, R162, -R89 ;  /* 0x80000059a2587221 */ /* 0x000fe20000010000 */
[----:B------:R-:W-:-:S03]  /*2a80*/  @P3 HADD2.F32 R89, -RZ, R75.H0_H0 ;  /* 0x2000004bff593230 */ /* 0x000fc60000004100 */
[----:B------:R-:W-:-:S04]  /*2a90*/  FMUL.FTZ R88, R121, R88 ;  /* 0x0000005879587220 */ /* 0x000fc80000410000 */
[----:B------:R-:W-:Y:S02]  /*2aa0*/  @P3 FADD.FTZ R88, R88, R89 ;  /* 0x0000005958583221 */ /* 0x000fe40000010000 */
.L_x_1207:
[----:B------:R-:W-:Y:S05]  /*2ab0*/  BSYNC B0 ;  /* 0x0000000000007941 */ /* 0x000fea0003800000 */
.L_x_1205:
        /* <DEDUP_REMOVED lines=11> */
.L_x_1209:
[----:B------:R-:W-:Y:S01]  /*2b70*/  FFMA.FTZ R88, R139, R90, R91 ;  /* 0x0000005a8b587223 */ /* 0x000fe2000001005b */
[----:B------:R-:W-:-:S03]  /*2b80*/  @P3 HADD2.F32 R89, -RZ, R75.H1_H1 ;  /* 0x3000004bff593230 */ /* 0x000fc60000004100 */
[----:B------:R-:W-:-:S04]  /*2b90*/  FADD.FTZ R88, R103, -R88 ;  /* 0x8000005867587221 */ /* 0x000fc80000010000 */
[----:B------:R-:W-:-:S04]  /*2ba0*/  FMUL.FTZ R92, R121, R88 ;  /* 0x00000058795c7220 */ /* 0x000fc80000410000 */
[----:B------:R-:W-:Y:S02]  /*2bb0*/  @P3 FADD.FTZ R92, R92, R89 ;  /* 0x000000595c5c3221 */ /* 0x000fe40000010000 */
.L_x_1210:
[----:B------:R-:W-:Y:S05]  /*2bc0*/  BSYNC B0 ;  /* 0x0000000000007941 */ /* 0x000fea0003800000 */
.L_x_1208:
[----:B------:R-:W-:Y:S01]  /*2bd0*/  @P0 MOV R89, 0x10 ;  /* 0x0000001000590802 */ /* 0x000fe20000000f00 */
[----:B------:R-:W-:Y:S01]  /*2be0*/  BSSY B0, `(.L_x_1211) ;  /* 0x0000016000007945 */ /* 0x000fe20003800000 */
[----:B------:R-:W-:Y:S01]  /*2bf0*/  @P0 F2FP.PACK_AB R93, RZ, R92 ;  /* 0x0000005cff5d023e */ /* 0x000fe200000000ff */
[----:B------:R-:W-:Y:S01]  /*2c00*/  @P2 FMUL.FTZ R92, R92, c[0x0][0x1ec] ;  /* 0x00007b005c5c2a20 */ /* 0x000fe20000410000 */
[----:B------:R-:W-:Y:S01]  /*2c10*/  @P2 MOV R94, 0x10 ;  /* 0x00000010005e2802 */ /* 0x000fe20000000f00 */
[----:B------:R-:W-:Y:S01]  /*2c20*/  @P0 IMAD.WIDE.U32 R88, R124, R89, c[0x0][0x258] ;  /* 0x000096007c580625 */ /* 0x000fe200078e0059 */
[----:B------:R-:W-:Y:S02]  /*2c30*/  @P0 PRMT R83, R83, 0x5410, R93 ;  /* 0x0000541053530816 */ /* 0x000fe4000000005d */
[----:B------:R-:W-:Y:S02]  /*2c40*/  @P2 IADD3 R93, R122, 0x80, RZ ;  /* 0x000000807a5d2810 */ /* 0x000fe40007ffe0ff */
[----:B------:R-:W-:Y:S01]  /*2c50*/  @P2 F2FP.PACK_AB R92, RZ, R92 ;  /* 0x0000005cff5c223e */ /* 0x000fe200000000ff */
[----:B------:R0:W-:Y:S03]  /*2c60*/  @P0 STG.E.128 [R88.64], R80 ;  /* 0x0000005058000986 */ /* 0x0001e6000c101d04 */
[----:B------:R-:W-:Y:S01]  /*2c70*/  @P2 PRMT R87, R87, 0x5410, R92 ;  /* 0x0000541057572816 */ /* 0x000fe2000000005c */
[----:B0-----:R-:W-:-:S05]  /*2c80*/  @P2 IMAD.WIDE.U32 R88, R93, R94, c[0x0][0x248] ;  /* 0x000092005d582625 */ /* 0x001fca00078e005e */
[----:B------:R0:W-:Y:S01]  /*2c90*/  @P2 STG.E.128 [R88.64], R84 ;  /* 0x0000005458002986 */ /* 0x0001e2000c101d04 */
[----:B------:R-:W-:Y:S05]  /*2ca0*/  @P1 BRA `(.L_x_1212) ;  /* 0x0000004000001947 */ /* 0x000fea0003800000 */
[----:B0-----:R-:W-:Y:S01]  /*2cb0*/  HFMA2.MMA R88, -RZ, RZ, 0, 0 ;  /* 0x00000000ff587435 */ /* 0x001fe200000001ff */
[----:B------:R-:W-:Y:S05]  /*2cc0*/  @!P3 BRA `(.L_x_1213) ;  /* 0x000000700000b947 */ /* 0x000fea0003800000 */
[----:B------:R-:W-:Y:S01]  /*2cd0*/  HADD2.F32 R88, -RZ, R76.H0_H0 ;  /* 0x2000004cff587230 */ /* 0x000fe20000004100 */
[----:B------:R-:W-:Y:S05]  /*2ce0*/  BRA `(.L_x_1213) ;  /* 0x0000005000007947 */ /* 0x000fea0003800000 */
.L_x_1212:
[----:B0-----:R-:W-:Y:S01]  /*2cf0*/  FFMA.FTZ R88, R143, R90, R91 ;  /* 0x0000005a8f587223 */ /* 0x001fe2000001005b */
[----:B------:R-:W-:-:S03]  /*2d00*/  @P3 HADD2.F32 R89, -RZ, R76.H0_H0 ;  /* 0x2000004cff593230 */ /* 0x000fc60000004100 */
[----:B------:R-:W-:-:S04]  /*2d10*/  FADD.FTZ R88, R149, -R88 ;  /* 0x8000005895587221 */ /* 0x000fc80000010000 */
[----:B------:R-:W-:-:S04]  /*2d20*/  FMUL.FTZ R88, R121, R88 ;  /* 0x0000005879587220 */ /* 0x000fc80000410000 */
[----:B------:R-:W-:Y:S02]  /*2d30*/  @P3 FADD.FTZ R88, R88, R89 ;  /* 0x0000005958583221 */ /* 0x000fe40000010000 */
.L_x_1213:
[----:B------:R-:W-:Y:S05]  /*2d40*/  BSYNC B0 ;  /* 0x0000000000007941 */ /* 0x000fea0003800000 */
.L_x_1211:
        /* <DEDUP_REMOVED lines=11> */
.L_x_1215:
[----:B------:R-:W-:-:S04]  /*2e00*/  FFMA.FTZ R89, R104, R90, R91 ;  /* 0x0000005a68597223 */ /* 0x000fc8000001005b */
[----:B------:R-:W-:Y:S01]  /*2e10*/  FADD.FTZ R88, R150, -R89 ;  /* 0x8000005996587221 */ /* 0x000fe20000010000 */
[----:B------:R-:W-:-:S03]  /*2e20*/  @P3 HADD2.F32 R89, -RZ, R76.H1_H1 ;  /* 0x3000004cff593230 */ /* 0x000fc60000004100 */
[----:B------:R-:W-:-:S04]  /*2e30*/  FMUL.FTZ R88, R121, R88 ;  /* 0x0000005879587220 */ /* 0x000fc80000410000 */
[----:B------:R-:W-:Y:S02]  /*2e40*/  @P3 FADD.FTZ R88, R88, R89 ;  /* 0x0000005958583221 */ /* 0x000fe40000010000 */
.L_x_1216:
[----:B------:R-:W-:Y:S05]  /*2e50*/  BSYNC B0 ;  /* 0x0000000000007941 */ /* 0x000fea0003800000 */
.L_x_1214:
        /* <DEDUP_REMOVED lines=11> */
.L_x_1218:
[----:B------:R-:W-:Y:S01]  /*2f10*/  FFMA.FTZ R88, R144, R90, R91 ;  /* 0x0000005a90587223 */ /* 0x000fe2000001005b */
[----:B------:R-:W-:-:S03]  /*2f20*/  @P3 HADD2.F32 R89, -RZ, R77.H0_H0 ;  /* 0x2000004dff593230 */ /* 0x000fc60000004100 */
[----:B------:R-:W-:-:S04]  /*2f30*/  FADD.FTZ R88, R163, -R88 ;  /* 0x80000058a3587221 */ /* 0x000fc80000010000 */
[----:B------:R-:W-:-:S04]  /*2f40*/  FMUL.FTZ R88, R121, R88 ;  /* 0x0000005879587220 */ /* 0x000fc80000410000 */
[----:B------:R-:W-:Y:S02]  /*2f50*/  @P3 FADD.FTZ R88, R88, R89 ;  /* 0x0000005958583221 */ /* 0x000fe40000010000 */
.L_x_1219:
[----:B------:R-:W-:Y:S05]  /*2f60*/  BSYNC B0 ;  /* 0x0000000000007941 */ /* 0x000fea0003800000 */
.L_x_1217:
        /* <DEDUP_REMOVED lines=11> */
.L_x_1221:
[----:B------:R-:W-:-:S04]  /*3020*/  FFMA.FTZ R89, R147, R90, R91 ;  /* 0x0000005a93597223 */ /* 0x000fc8000001005b */
[----:B------:R-:W-:Y:S01]  /*3030*/  FADD.FTZ R88, R152, -R89 ;  /* 0x8000005998587221 */ /* 0x000fe20000010000 */
[----:B------:R-:W-:-:S03]  /*3040*/  @P3 HADD2.F32 R89, -RZ, R77.H1_H1 ;  /* 0x3000004dff593230 */ /* 0x000fc60000004100 */
[----:B------:R-:W-:-:S04]  /*3050*/  FMUL.FTZ R88, R121, R88 ;  /* 0x0000005879587220 */ /* 0x000fc80000410000 */
[----:B------:R-:W-:Y:S02]  /*3060*/  @P3 FADD.FTZ R88, R88, R89 ;  /* 0x0000005958583221 */ /* 0x000fe40000010000 */
.L_x_1222:
[----:B------:R-:W-:Y:S05]  /*3070*/  BSYNC B0 ;  /* 0x0000000000007941 */ /* 0x000fea0003800000 */
.L_x_1220:
        /* <DEDUP_REMOVED lines=11> */
.L_x_1224:
[----:B------:R-:W-:Y:S01]  /*3130*/  FFMA.FTZ R88, R127, R90, R91 ;  /* 0x0000005a7f587223 */ /* 0x000fe2000001005b */
[----:B------:R-:W-:-:S03]  /*3140*/  @P3 HADD2.F32 R89, -RZ, R78.H0_H0 ;  /* 0x2000004eff593230 */ /* 0x000fc60000004100 */
[----:B------:R-:W-:-:S04]  /*3150*/  FADD.FTZ R88, R153, -R88 ;  /* 0x8000005899587221 */ /* 0x000fc80000010000 */
[----:B------:R-:W-:-:S04]  /*3160*/  FMUL.FTZ R88, R121, R88 ;  /* 0x0000005879587220 */ /* 0x000fc80000410000 */
[----:B------:R-:W-:Y:S02]  /*3170*/  @P3 FADD.FTZ R88, R88, R89 ;  /* 0x0000005958583221 */ /* 0x000fe40000010000 */
.L_x_1225:
[----:B------:R-:W-:Y:S05]  /*3180*/  BSYNC B0 ;  /* 0x0000000000007941 */ /* 0x000fea0003800000 */
.L_x_1223:
        /* <DEDUP_REMOVED lines=11> */
.L_x_1227:
[----:B------:R-:W-:-:S04]  /*3240*/  FFMA.FTZ R89, R148, R90, R91 ;  /* 0x0000005a94597223 */ /* 0x000fc8000001005b */
[----:B------:R-:W-:Y:S01]  /*3250*/  FADD.FTZ R88, R154, -R89 ;  /* 0x800000599a587221 */ /* 0x000fe20000010000 */
[----:B------:R-:W-:-:S03]  /*3260*/  @P3 HADD2.F32 R89, -RZ, R78.H1_H1 ;  /* 0x3000004eff593230 */ /* 0x000fc60000004100 */
[----:B------:R-:W-:-:S04]  /*3270*/  FMUL.FTZ R88, R121, R88 ;  /* 0x0000005879587220 */ /* 0x000fc80000410000 */
[----:B------:R-:W-:Y:S02]  /*3280*/  @P3 FADD.FTZ R88, R88, R89 ;  /* 0x0000005958583221 */ /* 0x000fe40000010000 */
.L_x_1228:
[----:B------:R-:W-:Y:S05]  /*3290*/  BSYNC B0 ;  /* 0x0000000000007941 */ /* 0x000fea0003800000 */
.L_x_1226:
        /* <DEDUP_REMOVED lines=11> */
.L_x_1230:
[----:B------:R-:W-:Y:S01]  /*3350*/  FFMA.FTZ R88, R146, R90, R91 ;  /* 0x0000005a92587223 */ /* 0x000fe2000001005b */
[----:B------:R-:W-:-:S03]  /*3360*/  @P3 HADD2.F32 R89, -RZ, R79.H0_H0 ;  /* 0x2000004fff593230 */ /* 0x000fc60000004100 */
[----:B------:R-:W-:-:S04]  /*3370*/  FADD.FTZ R88, R155, -R88 ;  /* 0x800000589b587221 */ /* 0x000fc80000010000 */
[----:B------:R-:W-:-:S04]  /*3380*/  FMUL.FTZ R88, R121, R88 ;  /* 0x0000005879587220 */ /* 0x000fc80000410000 */
[----:B------:R-:W-:Y:S02]  /*3390*/  @P3 FADD.FTZ R88, R88, R89 ;  /* 0x0000005958583221 */ /* 0x000fe40000010000 */
.L_x_1231:
[----:B------:R-:W-:Y:S05]  /*33a0*/  BSYNC B0 ;  /* 0x0000000000007941 */ /* 0x000fea0003800000 */
.L_x_1229:
        /* <DEDUP_REMOVED lines=11> */
.L_x_1233:
[----:B------:R-:W-:Y:S01]  /*3460*/  FFMA.FTZ R91, R145, R90, R91 ;  /* 0x0000005a915b7223 */ /* 0x000fe2000001005b */
[----:B------:R-:W-:-:S03]  /*3470*/  @P3 HADD2.F32 R89, -RZ, R79.H1_H1 ;  /* 0x3000004fff593230 */ /* 0x000fc60000004100 */
[----:B------:R-:W-:-:S04]  /*3480*/  FADD.FTZ R88, R156, -R91 ;  /* 0x8000005b9c587221 */ /* 0x000fc80000010000 */
[----:B------:R-:W-:-:S04]  /*3490*/  FMUL.FTZ R88, R121, R88 ;  /* 0x0000005879587220 */ /* 0x000fc80000410000 */
[----:B------:R-:W-:Y:S02]  /*34a0*/  @P3 FADD.FTZ R88, R88, R89 ;  /* 0x0000005958583221 */ /* 0x000fe40000010000 */
.L_x_1234:
[----:B------:R-:W-:Y:S05]  /*34b0*/  BSYNC B0 ;  /* 0x0000000000007941 */ /* 0x000fea0003800000 */
.L_x_1232:
[----:B------:R-:W-:Y:S01]  /*34c0*/  @P0 F2FP.PACK_AB R92, RZ, R88 ;  /* 0x00000058ff5c023e */ /* 0x000fe200000000ff */
[----:B------:R-:W-:Y:S01]  /*34d0*/  @P2 FMUL.FTZ R88, R88, c[0x0][0x1ec] ;  /* 0x00007b0058582a20 */ /* 0x000fe20000410000 */
[----:B------:R-:W-:Y:S02]  /*34e0*/  @P0 MOV R90, 0x10 ;  /* 0x00000010005a0802 */ /* 0x000fe40000000f00 */
[----:B------:R-:W-:Y:S02]  /*34f0*/  @P2 IADD3 R89, R122, 0x100, RZ ;  /* 0x000001007a592810 */ /* 0x000fe40007ffe0ff */
[----:B------:R-:W-:Y:S01]  /*3500*/  @P2 MOV R94, 0x10 ;  /* 0x00000010005e2802 */ /* 0x000fe20000000f00 */
[----:B------:R-:W-:Y:S01]  /*3510*/  @P0 IMAD.WIDE.U32 R90, R125, R90, c[0x0][0x258] ;  /* 0x000096007d5a0625 */ /* 0x000fe200078e005a */
[----:B------:R-:W-:Y:S02]  /*3520*/  @P2 F2FP.PACK_AB R93, RZ, R88 ;  /* 0x00000058ff5d223e */ /* 0x000fe400000000ff */
[----:B------:R-:W-:Y:S01]  /*3530*/  @P0 PRMT R83, R83, 0x5410, R92 ;  /* 0x0000541053530816 */ /* 0x000fe2000000005c */
[----:B------:R-:W-:Y:S01]  /*3540*/  @P2 IMAD.WIDE.U32 R88, R89, R94, c[0x0][0x248] ;  /* 0x0000920059582625 */ /* 0x000fe200078e005e */
[----:B------:R-:W-:-:S02]  /*3550*/  @P2 PRMT R87, R87, 0x5410, R93 ;  /* 0x0000541057572816 */ /* 0x000fc4000000005d */
[----:B------:R-:W-:Y:S01]  /*3560*/  IADD3 R2, R2, c[0x0][0x160], RZ ;  /* 0x0000580002027a10 */ /* 0x000fe20007ffe0ff */
[----:B------:R0:W-:Y:S01]  /*3570*/  @P0 STG.E.128 [R90.64], R80 ;  /* 0x000000505a000986 */ /* 0x0001e2000c101d04 */
[----:B------:R-:W-:Y:S02]  /*3580*/  LOP3.LUT P1, RZ, R120, 0xff, RZ, 0xc0, !PT ;  /* 0x000000ff78ff7812 */ /* 0x000fe4000782c0ff */
[----:B------:R-:W-:Y:S01]  /*3590*/  ISETP.GE.AND P0, PT, R2, c[0x0][0x164], PT ;  /* 0x0000590002007a0c */ /* 0x000fe20003f06270 */
[----:B------:R0:W-:Y:S01]  /*35a0*/  @P2 STG.E.128 [R88.64], R84 ;  /* 0x0000005458002986 */ /* 0x0001e2000c101d04 */
[----:B------:R-:W-:-:S11]  /*35b0*/  SEL R120, RZ, 0x1, P1 ;  /* 0x00000001ff787807 */ /* 0x000fd60000800000 */
[----:B0-----:R-:W-:Y:S01]  /*35c0*/  @P0 CALL.REL.NOINC `(.L_x_1157) ;  /* 0x0000001000000944 */ /* 0x001fe20003c00000 */
[----:B------:R-:W-:Y:S05]  /*35d0*/  BRA `(.L_x_1235) ;  /* 0xffffcfb000007947 */ /* 0x000fea000383ffff */
.L_x_1157:
        /* <DEDUP_REMOVED lines=21> */
.L_x_1161:
[----:B------:R-:W-:Y:S01]  /*3730*/  HFMA2.MMA R95, -RZ, RZ, 0, 9.5367431640625e-07 ;  /* 0x00000010ff5f7435 */ /* 0x000fe200000001ff */
[----:B------:R-:W-:-:S02]  /*3740*/  MOV R130, R90 ;  /* 0x0000005a00827202 */ /* 0x000fc40000000f00 */
[----:B------:R-:W-:Y:S02]  /*3750*/  MOV R93, 0x1f ;  /* 0x0000001f005d7802 */ /* 0x000fe40000000f00 */
[----:B------:R-:W-:Y:S02]  /*3760*/  MOV R94, 0xffffffff ;  /* 0xffffffff005e7802 */ /* 0x000fe40000000f00 */
[----:B------:R-:W-:Y:S02]  /*3770*/  MOV R88, 0x3790 ;  /* 0x0000379000587802 */ /* 0x000fe40000000f00 */
[----:B-----5:R-:W-:Y:S05]  /*3780*/  CALL.REL.NOINC `($__internal_23_$__cuda_sm70_shflsync_down_p) ;  /* 0x0000045000007944 */ /* 0x020fea0003c00000 */
[----:B-1----:R-:W-:Y:S01]  /*3790*/  MOV R129, R94 ;  /* 0x0000005e00817202 */ /* 0x002fe20000000f00 */
[----:B0-----:R-:W-:Y:S05]  /*37a0*/  BRA `(.L_x_1236) ;  /* 0xffffdf8000007947 */ /* 0x001fea000383ffff */
.L_x_1162:
[----:B------:R-:W-:Y:S01]  /*37b0*/  HFMA2.MMA R95, -RZ, RZ, 0, 9.5367431640625e-07 ;  /* 0x00000010ff5f7435 */ /* 0x000fe200000001ff */
[----:B------:R-:W-:Y:S02]  /*37c0*/  MOV R130, R91 ;  /* 0x0000005b00827202 */ /* 0x000fe40000000f00 */
[----:B------:R-:W-:Y:S02]  /*37d0*/  MOV R93, 0x1f ;  /* 0x0000001f005d7802 */ /* 0x000fe40000000f00 */
[----:B------:R-:W-:-:S02]  /*37e0*/  MOV R94, 0xffffffff ;  /* 0xffffffff005e7802 */ /* 0x000fc40000000f00 */
[----:B------:R-:W-:Y:S02]  /*37f0*/  MOV R88, 0x3810 ;  /* 0x0000381000587802 */ /* 0x000fe40000000f00 */
[----:B01---5:R-:W-:Y:S05]  /*3800*/  CALL.REL.NOINC `($__internal_23_$__cuda_sm70_shflsync_down_p) ;  /* 0x000003d000007944 */ /* 0x023fea0003c00000 */
[----:B------:R-:W-:Y:S01]  /*3810*/  FADD.FTZ R129, R129, R90 ;  /* 0x0000005a81817221 */ /* 0x000fe20000010000 */
[----:B0-----:R-:W-:Y:S01]  /*3820*/  HFMA2.MMA R95, -RZ, RZ, 0, 4.76837158203125e-07 ;  /* 0x00000008ff5f7435 */ /* 0x001fe200000001ff */
[----:B-1----:R-:W-:Y:S01]  /*3830*/  FADD.FTZ R91, R91, R94 ;  /* 0x0000005e5b5b7221 */ /* 0x002fe20000010000 */
[----:B------:R-:W-:Y:S02]  /*3840*/  MOV R93, 0x1f ;  /* 0x0000001f005d7802 */ /* 0x000fe40000000f00 */
[----:B------:R-:W-:Y:S02]  /*3850*/  MOV R94, 0xffffffff ;  /* 0xffffffff005e7802 */ /* 0x000fe40000000f00 */
[----:B------:R-:W-:Y:S02]  /*3860*/  MOV R130, R129 ;  /* 0x0000008100827202 */ /* 0x000fe40000000f00 */
[----:B------:R-:W-:Y:S02]  /*3870*/  MOV R88, 0x3890 ;  /* 0x0000389000587802 */ /* 0x000fe40000000f00 */
[----:B------:R-:W-:Y:S05]  /*3880*/  CALL.REL.NOINC `($__internal_23_$__cuda_sm70_shflsync_down_p) ;  /* 0x0000035000007944 */ /* 0x000fea0003c00000 */
[----:B0-----:R-:W-:Y:S01]  /*3890*/  HFMA2.MMA R95, -RZ, RZ, 0, 4.76837158203125e-07 ;  /* 0x00000008ff5f7435 */ /* 0x001fe200000001ff */
[----:B-1----:R-:W-:-:S02]  /*38a0*/  MOV R90, R94 ;  /* 0x0000005e005a7202 */ /* 0x002fc40000000f00 */
[----:B------:R-:W-:Y:S02]  /*38b0*/  MOV R130, R91 ;  /* 0x0000005b00827202 */ /* 0x000fe40000000f00 */
[----:B------:R-:W-:Y:S02]  /*38c0*/  MOV R93, 0x1f ;  /* 0x0000001f005d7802 */ /* 0x000fe40000000f00 */
[----:B------:R-:W-:Y:S02]  /*38d0*/  MOV R94, 0xffffffff ;  /* 0xffffffff005e7802 */ /* 0x000fe40000000f00 */
[----:B------:R-:W-:Y:S02]  /*38e0*/  MOV R88, 0x3900 ;  /* 0x0000390000587802 */ /* 0x000fe40000000f00 */
[----:B------:R-:W-:Y:S05]  /*38f0*/  CALL.REL.NOINC `($__internal_23_$__cuda_sm70_shflsync_down_p) ;  /* 0x000002e000007944 */ /* 0x000fea0003c00000 */
[----:B------:R-:W-:Y:S01]  /*3900*/  FADD.FTZ R129, R90, R129 ;  /* 0x000000815a817221 */ /* 0x000fe20000010000 */
[----:B0-----:R-:W-:Y:S01]  /*3910*/  HFMA2.MMA R95, -RZ, RZ, 0, 2.384185791015625e-07 ;  /* 0x00000004ff5f7435 */ /* 0x001fe200000001ff */
[----:B-1----:R-:W-:Y:S01]  /*3920*/  FADD.FTZ R91, R91, R94 ;  /* 0x0000005e5b5b7221 */ /* 0x002fe20000010000 */
[----:B------:R-:W-:Y:S02]  /*3930*/  MOV R93, 0x1f ;  /* 0x0000001f005d7802 */ /* 0x000fe40000000f00 */
[----:B------:R-:W-:-:S02]  /*3940*/  MOV R94, 0xffffffff ;  /* 0xffffffff005e7802 */ /* 0x000fc40000000f00 */
[----:B------:R-:W-:Y:S02]  /*3950*/  MOV R130, R129 ;  /* 0x0000008100827202 */ /* 0x000fe40000000f00 */
[----:B------:R-:W-:Y:S02]  /*3960*/  MOV R88, 0x3980 ;  /* 0x0000398000587802 */ /* 0x000fe40000000f00 */
[----:B------:R-:W-:Y:S05]  /*3970*/  CALL.REL.NOINC `($__internal_23_$__cuda_sm70_shflsync_down_p) ;  /* 0x0000026000007944 */ /* 0x000fea0003c00000 */
[----:B0-----:R-:W-:Y:S01]  /*3980*/  HFMA2.MMA R95, -RZ, RZ, 0, 2.384185791015625e-07 ;  /* 0x00000004ff5f7435 */ /* 0x001fe200000001ff */
[----:B-1----:R-:W-:Y:S02]  /*3990*/  MOV R90, R94 ;  /* 0x0000005e005a7202 */ /* 0x002fe40000000f00 */
[----:B------:R-:W-:Y:S02]  /*39a0*/  MOV R130, R91 ;  /* 0x0000005b00827202 */ /* 0x000fe40000000f00 */
[----:B------:R-:W-:Y:S02]  /*39b0*/  MOV R93, 0x1f ;  /* 0x0000001f005d7802 */ /* 0x000fe40000000f00 */
[----:B------:R-:W-:Y:S02]  /*39c0*/  MOV R94, 0xffffffff ;  /* 0xffffffff005e7802 */ /* 0x000fe40000000f00 */
[----:B------:R-:W-:-:S02]  /*39d0*/  MOV R88, 0x39f0 ;  /* 0x000039f000587802 */ /* 0x000fc40000000f00 */
[----:B------:R-:W-:Y:S05]  /*39e0*/  CALL.REL.NOINC `($__internal_23_$__cuda_sm70_shflsync_down_p) ;  /* 0x000001f000007944 */ /* 0x000fea0003c00000 */
[----:B------:R-:W-:Y:S01]  /*39f0*/  FADD.FTZ R129, R90, R129 ;  /* 0x000000815a817221 */ /* 0x000fe20000010000 */
[----:B0-----:R-:W-:Y:S01]  /*3a00*/  HFMA2.MMA R95, -RZ, RZ, 0, 1.1920928955078125e-07 ;  /* 0x00000002ff5f7435 */ /* 0x001fe200000001ff */
[----:B-1----:R-:W-:Y:S01]  /*3a10*/  FADD.FTZ R91, R91, R94 ;  /* 0x0000005e5b5b7221 */ /* 0x002fe20000010000 */
[----:B------:R-:W-:-:S02]  /*3a20*/  MOV R93, 0x1f ;  /* 0x0000001f005d7802 */ /* 0x000fc40000000f00 */
[----:B------:R-:W-:Y:S02]  /*3a30*/  MOV R94, 0xffffffff ;  /* 0xffffffff005e7802 */ /* 0x000fe40000000f00 */
[----:B------:R-:W-:Y:S02]  /*3a40*/  MOV R130, R129 ;  /* 0x0000008100827202 */ /* 0x000fe40000000f00 */
[----:B------:R-:W-:Y:S02]  /*3a50*/  MOV R88, 0x3a70 ;  /* 0x00003a7000587802 */ /* 0x000fe40000000f00 */
[----:B------:R-:W-:Y:S05]  /*3a60*/  CALL.REL.NOINC `($__internal_23_$__cuda_sm70_shflsync_down_p) ;  /* 0x0000017000007944 */ /* 0x000fea0003c00000 */
[----:B0-----:R-:W-:Y:S01]  /*3a70*/  HFMA2.MMA R95, -RZ, RZ, 0, 1.1920928955078125e-07 ;  /* 0x00000002ff5f7435 */ /* 0x001fe200000001ff */
[----:B-1----:R-:W-:Y:S02]  /*3a80*/  MOV R90, R94 ;  /* 0x0000005e005a7202 */ /* 0x002fe40000000f00 */
[----:B------:R-:W-:Y:S02]  /*3a90*/  MOV R130, R91 ;  /* 0x0000005b00827202 */ /* 0x000fe40000000f00 */
[----:B------:R-:W-:Y:S02]  /*3aa0*/  MOV R93, 0x1f ;  /* 0x0000001f005d7802 */ /* 0x000fe40000000f00 */
[----:B------:R-:W-:-:S02]  /*3ab0*/  MOV R94, 0xffffffff ;  /* 0xffffffff005e7802 */ /* 0x000fc40000000f00 */
[----:B------:R-:W-:Y:S02]  /*3ac0*/  MOV R88, 0x3ae0 ;  /* 0x00003ae000587802 */ /* 0x000fe40000000f00 */
[----:B------:R-:W-:Y:S05]  /*3ad0*/  CALL.REL.NOINC `($__internal_23_$__cuda_sm70_shflsync_down_p) ;  /* 0x0000010000007944 */ /* 0x000fea0003c00000 */
[----:B------:R-:W-:Y:S01]  /*3ae0*/  FADD.FTZ R90, R90, R129 ;  /* 0x000000815a5a7221 */ /* 0x000fe20000010000 */
[----:B0-----:R-:W-:Y:S01]  /*3af0*/  HFMA2.MMA R95, -RZ, RZ, 0, 5.9604644775390625e-08 ;  /* 0x00000001ff5f7435 */ /* 0x001fe200000001ff */
[----:B-1----:R-:W-:Y:S01]  /*3b00*/  FADD.FTZ R91, R91, R94 ;  /* 0x0000005e5b5b7221 */ /* 0x002fe20000010000 */
[----:B------:R-:W-:Y:S02]  /*3b10*/  MOV R93, 0x1f ;  /* 0x0000001f005d7802 */ /* 0x000fe40000000f00 */
[----:B------:R-:W-:Y:S02]  /*3b20*/  MOV R94, 0xffffffff ;  /* 0xffffffff005e7802 */ /* 0x000fe40000000f00 */
[----:B------:R-:W-:Y:S02]  /*3b30*/  MOV R130, R90 ;  /* 0x0000005a00827202 */ /* 0x000fe40000000f00 */
[----:B------:R-:W-:Y:S02]  /*3b40*/  MOV R88, 0x3b60 ;  /* 0x00003b6000587802 */ /* 0x000fe40000000f00 */
[----:B------:R-:W-:Y:S05]  /*3b50*/  CALL.REL.NOINC `($__internal_23_$__cuda_sm70_shflsync_down_p) ;  /* 0x0000008000007944 */ /* 0x000fea0003c00000 */
[----:B0-----:R-:W-:Y:S01]  /*3b60*/  HFMA2.MMA R95, -RZ, RZ, 0, 5.9604644775390625e-08 ;  /* 0x00000001ff5f7435 */ /* 0x001fe200000001ff */
[----:B-1----:R-:W-:-:S02]  /*3b70*/  MOV R129, R94 ;  /* 0x0000005e00817202 */ /* 0x002fc40000000f00 */
[----:B------:R-:W-:Y:S02]  /*3b80*/  MOV R130, R91 ;  /* 0x0000005b00827202 */ /* 0x000fe40000000f00 */
[----:B------:R-:W-:Y:S02]  /*3b90*/  MOV R93, 0x1f ;  /* 0x0000001f005d7802 */ /* 0x000fe40000000f00 */
[----:B------:R-:W-:Y:S02]  /*3ba0*/  MOV R94, 0xffffffff ;  /* 0xffffffff005e7802 */ /* 0x000fe40000000f00 */
[----:B------:R-:W-:Y:S02]  /*3bb0*/  MOV R88, 0x3bd0 ;  /* 0x00003bd000587802 */ /* 0x000fe40000000f00 */
[----:B------:R-:W-:Y:S05]  /*3bc0*/  CALL.REL.NOINC `($__internal_23_$__cuda_sm70_shflsync_down_p) ;  /* 0x0000001000007944 */ /* 0x000fea0003c00000 */
[----:B01----:R-:W-:Y:S05]  /*3bd0*/  BRA `(.L_x_1237) ;  /* 0xffffdc7000007947 */ /* 0x003fea000383ffff */
        .weak           $__internal_23_$__cuda_sm70_shflsync_down_p
        .type           $__internal_23_$__cuda_sm70_shflsync_down_p,@function
        .size           $__internal_23_$__cuda_sm70_shflsync_down_p,(.L_x_9277 - $__internal_23_$__cuda_sm70_shflsync_down_p)
$__internal_23_$__cuda_sm70_shflsync_down_p:
[----:B------:R-:W-:Y:S01]  /*3be0*/  HFMA2.MMA R89, -RZ, RZ, 0, 0 ;  /* 0x00000000ff597435 */ /* 0x000fe200000001ff */
[----:B------:R-:W-:Y:S04]  /*3bf0*/  WARPSYNC R94 ;  /* 0x0000005e00007348 */ /* 0x000fe80003800000 */
[----:B------:R0:W1:Y:S01]  /*3c00*/  SHFL.DOWN PT, R94, R130, R95, R93 ;  /* 0x0800005f825e7389 */ /* 0x00006200000e005d */
[----:B------:R-:W-:Y:S05]  /*3c10*/  RET.REL.NODEC R88 `(_ZN10layer_norm13ln_bwd_kernelINS_13Kernel_traitsI6__halfS2_S2_S2_fjLj3072ELj1ELj1ELj4ELj16ENS_18Kernel_traits_baseILj3072ES2_S2_S2_S2_fjLj128EEEEELb0ELb0ELb1ELb1EEEvNS_9BwdParamsE) ;  /* 0xffffc3e058007950 */ /* 0x000fea0003c3ffff */
.L_x_1238:
        /* <DEDUP_REMOVED lines=14> */
.L_x_9277:


//--------------------- .text._ZN10layer_norm13ln_bwd_kernelINS_13Kernel_traitsI6__halfS2_S2_S2_fjLj3072ELj1ELj1ELj4ELj16ENS_18Kernel_traits_baseILj3072ES2_S2_S2_S2_fjLj128EEEEELb0ELb1ELb0ELb0EEEvNS_9BwdParamsE --------------------------
	.section	.text._ZN10layer_norm13ln_bwd_kernelINS_13Kernel_traitsI6__halfS2_S2_S2_fjLj3072ELj1ELj1ELj4ELj16ENS_18Kernel_traits_baseILj3072ES2_S2_S2_S2_fjLj128EEEEELb0ELb1ELb0ELb0EEEvNS_9BwdParamsE,"ax",@progbits
	.sectioninfo	@"SHI_REGISTERS=225"
	.align	128
        .global         _ZN10layer_norm13ln_bwd_kernelINS_13Kernel_traitsI6__halfS2_S2_S2_fjLj3072ELj1ELj1ELj4ELj16ENS_18Kernel_traits_baseILj3072ES2_S2_S2_S2_fjLj128EEEEELb0ELb1ELb0ELb0EEEvNS_9BwdParamsE
        .type           _ZN10layer_norm13ln_bwd_kernelINS_13Kernel_traitsI6__halfS2_S2_S2_fjLj3072ELj1ELj1ELj4ELj16ENS_18Kernel_traits_baseILj3072ES2_S2_S2_S2_fjLj128EEEEELb0ELb1ELb0ELb0EEEvNS_9BwdParamsE,@function
        .size           _ZN10layer_norm13ln_bwd_kernelINS_13Kernel_traitsI6__halfS2_S2_S2_fjLj3072ELj1ELj1ELj4ELj16ENS_18Kernel_traits_baseILj3072ES2_S2_S2_S2_fjLj128EEEEELb0ELb1ELb0ELb0EEEvNS_9BwdParamsE,(.L_x_9278 - _ZN10layer_norm13ln_bwd_kernelINS_13Kernel_traitsI6__halfS2_S2_S2_fjLj3072ELj1ELj1ELj4ELj16ENS_18Kernel_traits_baseILj3072ES2_S2_S2_S2_fjLj128EEEEELb0ELb1ELb0ELb0EEEvNS_9BwdParamsE)
        .other          _ZN10layer_norm13ln_bwd_kernelINS_13Kernel_traitsI6__halfS2_S2_S2_fjLj3072ELj1ELj1ELj4ELj16ENS_18Kernel_traits_baseILj3072ES2_S2_S2_S2_fjLj128EEEEELb0ELb1ELb0ELb0EEEvNS_9BwdParamsE,@"STO_CUDA_ENTRY STV_DEFAULT"
_ZN10layer_norm13ln_bwd_kernelINS_13Kernel_traitsI6__halfS2_S2_S2_fjLj3072ELj1ELj1ELj4ELj16ENS_18Kernel_traits_baseILj3072ES2_S2_S2_S2_fjLj128EEEEELb0ELb1ELb0ELb0EEEvNS_9BwdParamsE:
.text._ZN10layer_norm13ln_bwd_kernelINS_13Kernel_traitsI6__halfS2_S2_S2_fjLj3072ELj1ELj1ELj4ELj16ENS_18Kernel_traits_baseILj3072ES2_S2_S2_S2_fjLj128EEEEELb0ELb1ELb0ELb0EEEvNS_9BwdParamsE:
        /* <DEDUP_REMOVED lines=69> */
[--C-:B0----5:R-:W-:Y:S01]  /*0450*/  HADD2.F32 R137, -RZ, R24.reuse.H0_H0 ;  /* 0x20000018ff897230 */ /* 0x121fe20000004100 */
        /* <DEDUP_REMOVED lines=49> */
.L_x_1254:
        /* <DEDUP_REMOVED lines=38> */
[--C-:B------:R-:W-:Y:S02]  /*09d0*/  HADD2.F32 R156, -RZ, R129.reuse.H0_H0 ;  /* 0x20000081ff9c7230 */ /* 0x100fe40000004100 */
[----:B------:R-:W-:Y:S01]  /*09e0*/  HADD2.F32 R154, -RZ, R128.H1_H1 ;  /* 0x30000080ff9a7230 */ /* 0x000fe20000004100 */
[C---:B------:R-:W-:Y:S01]  /*09f0*/  FADD.FTZ R152, -R175.reuse, R152 ;  /* 0x00000098af987221 */ /* 0x040fe20000010100 */
[--C-:B---3--:R-:W-:Y:S01]  /*0a00*/  HADD2.F32 R128, -RZ, R132.reuse.H0_H0 ;  /* 0x20000084ff807230 */ /* 0x108fe20000004100 */
[----:B------:R-:W-:Y:S01]  /*0a10*/  FADD.FTZ R156, -R175, R156 ;  /* 0x0000009caf9c7221 */ /* 0x000fe20000010100 */
[----:B------:R-:W-:Y:S01]  /*0a20*/  HADD2.F32 R158, -RZ, R129.H1_H1 ;  /* 0x30000081ff9e7230 */ /* 0x000fe20000004100 */
[C---:B0----5:R-:W-:Y:S01]  /*0a30*/  FMUL.FTZ R151, R149.reuse, R152 ;  /* 0x0000009895977220 */ /* 0x061fe20000410000 */
[----:B------:R-:W-:Y:S01]  /*0a40*/  HADD2.F32 R129, -RZ, R133.H0_H0 ;  /* 0x20000085ff817230 */ /* 0x000fe20000004100 */
[----:B------:R-:W-:Y:S01]  /*0a50*/  FMUL.FTZ R159, R149, R156 ;  /* 0x0000009c959f7220 */ /* 0x000fe20000410000 */
[----:B------:R-:W-:Y:S01]  /*0a60*/  HADD2.F32 R132, -RZ, R132.H1_H1 ;  /* 0x30000084ff847230 */ /* 0x000fe20000004100 */
[----:B------:R-:W-:Y:S01]  /*0a70*/  FADD.FTZ R150, -R175, R154 ;  /* 0x0000009aaf967221 */ /* 0x000fe20000010100 */
[--C-:B------:R-:W-:Y:S01]  /*0a80*/  HADD2.F32 R160, -RZ, R130.reuse.H0_H0 ;  /* 0x20000082ffa07230 */ /* 0x100fe20000004100 */
[-C--:B------:R-:W-:Y:S01]  /*0a90*/  FMUL.FTZ R152, R137, R128.reuse ;  /* 0x0000008089987220 */ /* 0x080fe20000410000 */
[--C-:B------:R-:W-:Y:S01]  /*0aa0*/  HADD2.F32 R164, -RZ, R131.reuse.H0_H0 ;  /* 0x20000083ffa47230 */ /* 0x100fe20000004100 */
[----:B------:R-:W-:Y:S01]  /*0ab0*/  FADD.FTZ R64, R64, R128 ;  /* 0x0000008040407221 */ /* 0x000fe20000010000 */
[----:B------:R-:W-:Y:S01]  /*0ac0*/  HADD2.F32 R172, -RZ, R131.H1_H1 ;  /* 0x30000083ffac7230 */ /* 0x000fe20000004100 */
[----:B------:R-:W-:Y:S01]  /*0ad0*/  FFMA.FTZ R44, R151, R128, R44 ;  /* 0x00000080972c7223 */ /* 0x000fe2000001002c */
[----:B------:R-:W-:Y:S01]  /*0ae0*/  HADD2.F32 R133, -RZ, R133.H1_H1 ;  /* 0x30000085ff857230 */ /* 0x000fe20000004100 */
[----:B------:R-:W-:Y:S01]  /*0af0*/  FADD.FTZ R66, R66, R129 ;  /* 0x0000008142427221 */ /* 0x000fe20000010000 */
[----:B------:R-:W-:Y:S01]  /*0b00*/  HADD2.F32 R162, -RZ, R130.H1_H1 ;  /* 0x30000082ffa27230 */ /* 0x000fe20000004100 */
[-C--:B------:R-:W-:Y:S01]  /*0b10*/  FFMA.FTZ R46, R159, R129.reuse, R46 ;  /* 0x000000819f2e7223 */ /* 0x080fe2000001002e */
[--C-:B------:R-:W-:Y:S01]  /*0b20*/  HADD2.F32 R130, -RZ, R134.reuse.H0_H0 ;  /* 0x20000086ff827230 */ /* 0x100fe20000004100 */
[----:B------:R-:W-:Y:S01]  /*0b30*/  FMUL.FTZ R156, R39, R129 ;  /* 0x00000081279c7220 */ /* 0x000fe20000410000 */
[----:B------:R-:W-:Y:S01]  /*0b40*/  HADD2.F32 R134, -RZ, R134.H1_H1 ;  /* 0x30000086ff867230 */ /* 0x000fe20000004100 */
[----:B------:R-:W-:Y:S01]  /*0b50*/  FMUL.FTZ R150, R149, R150 ;  /* 0x0000009695967220 */ /* 0x000fe20000410000 */
[--C-:B------:R-:W-:Y:S01]  /*0b60*/  HADD2.F32 R166, -RZ, R135.reuse.H0_H0 ;  /* 0x20000087ffa67230 */ /* 0x100fe20000004100 */
[----:B------:R-:W-:Y:S01]  /*0b70*/  FMUL.FTZ R157, R136, R132 ;  /* 0x00000084889d7220 */ /* 0x000fe20000410000 */
[----:B------:R-:W-:Y:S01]  /*0b80*/  HADD2.F32 R135, -RZ, R135.H1_H1 ;  /* 0x30000087ff877230 */ /* 0x000fe20000004100 */
[----:B------:R-:W-:-:S02]  /*0b90*/  FADD.FTZ R128, RZ, R152 ;  /* 0x00000098ff807221 */ /* 0x000fc40000010000 */
[----:B------:R-:W-:Y:S02]  /*0ba0*/  FFMA.FTZ R129, R151, R152, RZ ;  /* 0x0000009897817223 */ /* 0x000fe400000100ff */
[C---:B------:R-:W-:Y:S02]  /*0bb0*/  FADD.FTZ R154, -R175.reuse, R158 ;  /* 0x0000009eaf9a7221 */ /* 0x040fe40000010100 */
[----:B------:R-:W-:Y:S02]  /*0bc0*/  FADD.FTZ R131, R128, R157 ;  /* 0x0000009d80837221 */ /* 0x000fe40000010000 */
[----:B------:R-:W-:Y:S02]  /*0bd0*/  FFMA.FTZ R129, R150, R157, R129 ;  /* 0x0000009d96817223 */ /* 0x000fe40000010081 */
[----:B------:R-:W-:Y:S02]  /*0be0*/  FADD.FTZ R160, -R175, R160 ;  /* 0x000000a0afa07221 */ /* 0x000fe40000010100 */
[----:B------:R-:W-:-:S02]  /*0bf0*/  FMUL.FTZ R154, R149, R154 ;  /* 0x0000009a959a7220 */ /* 0x000fc40000410000 */
[----:B------:R-:W-:Y:S02]  /*0c00*/  FMUL.FTZ R163, R38, R133 ;  /* 0x0000008526a37220 */ /* 0x000fe40000410000 */
[----:B------:R-:W-:Y:S02]  /*0c10*/  FADD.FTZ R128, R131, R156 ;  /* 0x0000009c83807221 */ /* 0x000fe40000010000 */
[----:B------:R-:W-:Y:S02]  /*0c20*/  FFMA.FTZ R129, R159, R156, R129 ;  /* 0x0000009c9f817223 */ /* 0x000fe40000010081 */
[----:B------:R-:W-:Y:S02]  /*0c30*/  FMUL.FTZ R161, R149, R160 ;  /* 0x000000a095a17220 */ /* 0x000fe40000410000 */
[----:B------:R-:W-:Y:S02]  /*0c40*/  FADD.FTZ R164, -R175, R164 ;  /* 0x000000a4afa47221 */ /* 0x000fe40000010100 */
[----:B------:R-:W-:-:S02]  /*0c50*/  FMUL.FTZ R158, R37, R130 ;  /* 0x00000082259e7220 */ /* 0x000fc40000410000 */
[----:B------:R-:W-:Y:S02]  /*0c60*/  FADD.FTZ R160, -R175, R162 ;  /* 0x000000a2afa07221 */ /* 0x000fe40000010100 */
        /* <DEDUP_REMOVED lines=29> */
.L_x_1241:
[----:B0-----:R-:W-:Y:S05]  /*0e40*/  BSYNC B0 ;  /* 0x0000000000007941 */ /* 0x001fea0003800000 */
.L_x_1240:
        /* <DEDUP_REMOVED lines=19> */
[----:B0-----:R-:W-:Y:S01]  /*0f80*/  FADD.FTZ R168, -R175, R172 ;  /* 0x000000acafa87221 */ /* 0x001fe20000010100 */
[--C-:B---3--:R-:W-:Y:S01]  /*0f90*/  HADD2.F32 R128, -RZ, R132.reuse.H0_H0 ;  /* 0x20000084ff807230 */ /* 0x108fe20000004100 */
[----:B-----5:R-:W-:Y:S01]  /*0fa0*/  FMUL.FTZ R153, R149, R170 ;  /* 0x000000aa95997220 */ /* 0x020fe20000410000 */
[----:B------:R-:W-:Y:S01]  /*0fb0*/  HADD2.F32 R180, -RZ, R129.H1_H1 ;  /* 0x30000081ffb47230 */ /* 0x000fe20000004100 */
[C---:B------:R-:W-:Y:S01]  /*0fc0*/  FADD.FTZ R176, -R175.reuse, R176 ;  /* 0x000000b0afb07221 */ /* 0x040fe20000010100 */
[----:B------:R-:W-:Y:S01]  /*0fd0*/  HADD2.F32 R132, -RZ, R132.H1_H1 ;  /* 0x30000084ff847230 */ /* 0x000fe20000004100 */
[----:B------:R-:W-:Y:S01]  /*0fe0*/  FADD.FTZ R182, -R175, R182 ;  /* 0x000000b6afb67221 */ /* 0x000fe20000010100 */
[--C-:B------:R-:W-:Y:S01]  /*0ff0*/  HADD2.F32 R178, -RZ, R133.reuse.H0_H0 ;  /* 0x20000085ffb27230 */ /* 0x100fe20000004100 */
[-C--:B------:R-:W-:Y:S01]  /*1000*/  FMUL.FTZ R170, R33, R128.reuse ;  /* 0x0000008021aa7220 */ /* 0x080fe20000410000 */
[----:B------:R-:W-:Y:S01]  /*1010*/  HADD2.F32 R129, -RZ, R134.H0_H0 ;  /* 0x20000086ff817230 */ /* 0x000fe20000004100 */
[----:B------:R-:W-:Y:S01]  /*1020*/  FADD.FTZ R180, -R175, R180 ;  /* 0x000000b4afb47221 */ /* 0x000fe20000010100 */
[----:B------:R-:W-:Y:S01]  /*1030*/  HADD2.F32 R133, -RZ, R133.H1_H1 ;  /* 0x30000085ff857230 */ /* 0x000fe20000004100 */
[----:B------:R-:W-:Y:S01]  /*1040*/  FADD.FTZ R108, R108, R128 ;  /* 0x000000806c6c7221 */ /* 0x000fe20000010000 */
[----:B------:R-:W-:Y:S01]  /*1050*/  HADD2.F32 R130, -RZ, R130.H1_H1 ;  /* 0x30000082ff827230 */ /* 0x000fe20000004100 */
[----:B------:R-:W-:Y:S01]  /*1060*/  FFMA.FTZ R116, R153, R128, R116 ;  /* 0x0000008099747223 */ /* 0x000fe20000010074 */
[--C-:B------:R-:W-:Y:S01]  /*1070*/  HADD2.F32 R184, -RZ, R131.reuse.H0_H0 ;  /* 0x20000083ffb87230 */ /* 0x100fe20000004100 */
[C---:B------:R-:W-:Y:S01]  /*1080*/  FMUL.FTZ R171, R149.reuse, R176 ;  /* 0x000000b095ab7220 */ /* 0x040fe20000410000 */
[----:B------:R-:W-:Y:S01]  /*1090*/  HADD2.F32 R134, -RZ, R134.H1_H1 ;  /* 0x30000086ff867230 */ /* 0x000fe20000004100 */
[C---:B------:R-:W-:Y:S01]  /*10a0*/  FMUL.FTZ R177, R149.reuse, R182 ;  /* 0x000000b695b17220 */ /* 0x040fe20000410000 */
[----:B------:R-:W-:Y:S01]  /*10b0*/  HADD2.F32 R186, -RZ, R131.H1_H1 ;  /* 0x30000083ffba7230 */ /* 0x000fe20000004100 */
[----:B------:R-:W-:Y:S01]  /*10c0*/  FMUL.FTZ R168, R149, R168 ;  /* 0x000000a895a87220 */ /* 0x000fe20000410000 */
[--C-:B------:R-:W-:Y:S01]  /*10d0*/  HADD2.F32 R131, -RZ, R135.reuse.H0_H0 ;  /* 0x20000087ff837230 */ /* 0x100fe20000004100 */
[----:B------:R-:W-:Y:S01]  /*10e0*/  FMUL.FTZ R169, R32, R132 ;  /* 0x0000008420a97220 */ /* 0x000fe20000410000 */
[----:B------:R-:W-:Y:S01]  /*10f0*/  HADD2.F32 R135, -RZ, R135.H1_H1 ;  /* 0x30000087ff877230 */ /* 0x000fe20000004100 */
        /* <DEDUP_REMOVED lines=11> */
[----:B------:R-:W-:Y:S02]  /*11b0*/  FMUL.FTZ R179, R30, R133 ;  /* 0x000000851eb37220 */ /* 0x000fe40000410000 */
[----:B------:R-:W-:-:S02]  /*11c0*/  FADD.FTZ R128, R129, R178 ;  /* 0x000000b281807221 */ /* 0x000fc40000010000 */
[----:B------:R-:W-:Y:S02]  /*11d0*/  FFMA.FTZ R203, R171, R178, R203 ;  /* 0x000000b2abcb7223 */ /* 0x000fe400000100cb */
        /* <DEDUP_REMOVED lines=29> */
.L_x_1243:
[----:B------:R-:W-:Y:S05]  /*13b0*/  BSYNC B0 ;  /* 0x0000000000007941 */ /* 0x000fea0003800000 */
.L_x_1242:
        /* <DEDUP_REMOVED lines=17> */
[----:B------:R-:W-:Y:S01]  /*14d0*/  HADD2.F32 R196, -RZ, R130.H0_H0 ;  /* 0x20000082ffc47230 */ /* 0x000fe20000004100 */
[----:B------:R-:W-:Y:S01]  /*14e0*/  FADD.FTZ R128, -R175, R190 ;  /* 0x000000beaf807221 */ /* 0x000fe20000010100 */
[--C-:B---3--:R-:W-:Y:S01]  /*14f0*/  HADD2.F32 R190, -RZ, R132.reuse.H0_H0 ;  /* 0x20000084ffbe7230 */ /* 0x108fe20000004100 */
[----:B-----5:R-:W-:Y:S01]  /*1500*/  FMUL.FTZ R155, R149, R188 ;  /* 0x000000bc959b7220 */ /* 0x020fe20000410000 */
[----:B------:R-:W-:Y:S01]  /*1510*/  HADD2.F32 R194, -RZ, R129.H1_H1 ;  /* 0x30000081ffc27230 */ /* 0x000fe20000004100 */
[C---:B------:R-:W-:Y:S01]  /*1520*/  FADD.FTZ R192, -R175.reuse, R192 ;  /* 0x000000c0afc07221 */ /* 0x040fe20000010100 */
[----:B------:R-:W-:Y:S01]  /*1530*/  HADD2.F32 R132, -RZ, R132.H1_H1 ;  /* 0x30000084ff847230 */ /* 0x000fe20000004100 */
[----:B------:R-:W-:Y:S01]  /*1540*/  FADD.FTZ R196, -R175, R196 ;  /* 0x000000c4afc47221 */ /* 0x000fe20000010100 */
[----:B------:R-:W-:Y:S01]  /*1550*/  HADD2.F32 R198, -RZ, R130.H1_H1 ;  /* 0x30000082ffc67230 */ /* 0x000fe20000004100 */
[----:B------:R-:W-:Y:S01]  /*1560*/  FADD.FTZ R76, R76, R190 ;  /* 0x000000be4c4c7221 */ /* 0x000fe20000010000 */
[--C-:B------:R-:W-:Y:S01]  /*1570*/  HADD2.F32 R129, -RZ, R134.reuse.H0_H0 ;  /* 0x20000086ff817230 */ /* 0x100fe20000004100 */
[-C--:B------:R-:W-:Y:S01]  /*1580*/  FFMA.FTZ R56, R155, R190.reuse, R56 ;  /* 0x000000be9b387223 */ /* 0x080fe20000010038 */
[----:B------:R-:W-:Y:S01]  /*1590*/  HADD2.F32 R200, -RZ, R131.H0_H0 ;  /* 0x20000083ffc87230 */ /* 0x000fe20000004100 */
[----:B------:R-:W-:Y:S01]  /*15a0*/  FMUL.FTZ R190, R25, R190 ;  /* 0x000000be19be7220 */ /* 0x000fe20000410000 */
[----:B------:R-:W-:Y:S01]  /*15b0*/  HADD2.F32 R134, -RZ, R134.H1_H1 ;  /* 0x30000086ff867230 */ /* 0x000fe20000004100 */
[----:B------:R-:W-:Y:S01]  /*15c0*/  FADD.FTZ R130, -R175, R194 ;  /* 0x000000c2af827221 */ /* 0x000fe20000010100 */
        /* <DEDUP_REMOVED lines=11> */
[----:B------:R-:W-:Y:S02]  /*1680*/  FADD.FTZ R78, R78, R194 ;  /* 0x000000c24e4e7221 */ /* 0x000fe40000010000 */
[----:B------:R-:W-:Y:S02]  /*1690*/  FFMA.FTZ R58, R187, R194, R58 ;  /* 0x000000c2bb3a7223 */ /* 0x000fe4000001003a */
[----:B------:R-:W-:Y:S02]  /*16a0*/  FADD.FTZ R80, R80, R129 ;  /* 0x0000008150507221 */ /* 0x000fe40000010000 */
[-C--:B------:R-:W-:Y:S02]  /*16b0*/  FFMA.FTZ R60, R193, R129.reuse, R60 ;  /* 0x00000081c13c7223 */ /* 0x080fe4000001003c */
        /* <DEDUP_REMOVED lines=37> */
.L_x_1245:
[----:B0-----:R-:W-:Y:S05]  /*1910*/  BSYNC B0 ;  /* 0x0000000000007941 */ /* 0x001fea0003800000 */
.L_x_1244:
[----:B------:R-:W-:Y:S02]  /*1920*/  SHF.R.U32.HI R130, RZ, 0x5, R138 ;  /* 0x00000005ff827819 */ /* 0x000fe4000001168a */
[----:B------:R-:W-:Y:S01]  /*1930*/  MOV R204, 0x3f800000 ;  /* 0x3f80000000cc7802 */ /* 0x000fe20000000f00 */
[----:B-----5:R-:W-:Y:S01]  /*1940*/  @P0 HADD2.F32 R204, -RZ, R174.H0_H0 ;  /* 0x200000aeffcc0230 */ /* 0x020fe20000004100 */
[----:B------:R-:W-:-:S02]  /*1950*/  LOP3.LUT R175, R130, 0x7fffffc, RZ, 0xc0, !PT ;  /* 0x07fffffc82af7812 */ /* 0x000fc400078ec0ff */
[----:B------:R-:W-:Y:S02]  /*1960*/  LOP3.LUT P1, RZ, R138, 0x1f, RZ, 0xc0, !PT ;  /* 0x0000001f8aff7812 */ /* 0x000fe4000782c0ff */
[----:B------:R-:W-:Y:S01]  /*1970*/  @!P5 IADD3 R175, R175, 0x4, RZ ;  /* 0x00000004afafd810 */ /* 0x000fe20007ffe0ff */
[----:B------:R-:W-:Y:S08]  /*1980*/  BRA.DIV ~URZ, `(.L_x_1246) ;  /* 0x00001a127f007947 */ /* 0x000ff0000b800000 */
[----:B------:R0:W1:Y:S02]  /*1990*/  SHFL.DOWN PT, R132, R201, 0x10, 0x1f ;  /* 0x0a001f00c9847f89 */ /* 0x00006400000e0000 */
.L_x_1259:
        /* <DEDUP_REMOVED lines=18> */
.L_x_1260:
[----:B------:R-:W-:Y:S01]  /*1ac0*/  @!P1 LOP3.LUT R130, R130, 0x3, RZ, 0xc0, !PT ;  /* 0x0000000382829812 */ /* 0x000fe200078ec0ff */
[----:B---3--:R-:W-:Y:S01]  /*1ad0*/  FADD.FTZ R172, R172, R133 ;  /* 0x00000085acac7221 */ /* 0x008fe20000010000 */
[----:B------:R-:W-:Y:S01]  /*1ae0*/  ULDC.U8 UR6, c[0x0][0x1f0] ;  /* 0x00007c0000067ab9 */ /* 0x000fe20000000000 */
[----:B--2---:R-:W-:Y:S01]  /*1af0*/  FADD.FTZ R173, R128, R135 ;  /* 0x0000008780ad7221 */ /* 0x004fe20000010000 */
[----:B------:R-:W-:Y:S02]  /*1b00*/  @!P1 IADD3 R174, R175, R130, RZ ;  /* 0x00000082afae9210 */ /* 0x000fe40007ffe0ff */
[----:B------:R-:W-:Y:S01]  /*1b10*/  ISETP.NE.AND P0, PT, RZ, UR6, PT ;  /* 0x00000006ff007c0c */ /* 0x000fe2000bf05270 */
[----:B------:R-:W-:Y:S01]  /*1b20*/  WARPSYNC 0xffffffff ;  /* 0xffffffff00007948 */ /* 0x000fe20003800000 */
[----:B------:R-:W-:Y:S01]  /*1b30*/  BSSY B0, `(.L_x_1248) ;  /* 0x0000079000007945 */ /* 0x000fe20003800000 */
[----:B------:R-:W-:Y:S04]  /*1b40*/  @!P1 STS.64 [R174.X8+0x3000], R172 ;  /* 0x003000acae009388 */ /* 0x000fe80000008a00 */
[----:B------:R-:W-:Y:S06]  /*1b50*/  BAR.SYNC.DEFER_BLOCKING 0x0 ;  /* 0x0000000000007b1d */ /* 0x000fec0000010000 */
[----:B------:R-:W2:Y:S04]  /*1b60*/  LDS.128 R128, [R175.X8+0x3000] ;  /* 0x00300000af807984 */ /* 0x000ea80000008c00 */
[----:B-1----:R-:W1:Y:S01]  /*1b70*/  LDS.128 R132, [R175.X8+0x3010] ;  /* 0x00301000af847984 */ /* 0x002e620000008c00 */
[----:B0-2---:R-:W-:-:S02]  /*1b80*/  FADD.FTZ R201, RZ, R128 ;  /* 0x00000080ffc97221 */ /* 0x005fc40000010000 */
        /* <DEDUP_REMOVED lines=25> */
[-CC-:B------:R-:W-:Y:S02]  /*1d20*/  FFMA.FTZ R208, R160, R201.reuse, R206.reuse ;  /* 0x000000c9a0d07223 */ /* 0x180fe400000100ce */
[--C-:B------:R-:W-:Y:S01]  /*1d30*/  @P1 HADD2.F32 R134, -RZ, R113.reuse.H1_H1 ;  /* 0x30000071ff861230 */ /* 0x100fe20000004100 */
[C---:B------:R-:W-:Y:S01]  /*1d40*/  FMUL.FTZ R173, R149.reuse, R132 ;  /* 0x0000008495ad7220 */ /* 0x040fe20000410000 */
[----:B------:R-:W-:Y:S01]  /*1d50*/  @P1 HADD2.F32 R132, -RZ, R113.H0_H0 ;  /* 0x20000071ff841230 */ /* 0x000fe20000004100 */
[----:B------:R-:W-:Y:S01]  /*1d60*/  FMUL.FTZ R205, R149, R172 ;  /* 0x000000ac95cd7220 */ /* 0x000fe20000410000 */
[--C-:B------:R-:W-:Y:S01]  /*1d70*/  @P1 HADD2.F32 R172, -RZ, R114.reuse.H0_H0 ;  /* 0x20000072ffac1230 */ /* 0x100fe20000004100 */
[----:B------:R-:W-:Y:S01]  /*1d80*/  FFMA.FTZ R133, R151, R201, R206 ;  /* 0x000000c997857223 */ /* 0x000fe200000100ce */
[----:B------:R-:W-:Y:S01]  /*1d90*/  @P1 HADD2.F32 R210, -RZ, R114.H1_H1 ;  /* 0x30000072ffd21230 */ /* 0x000fe20000004100 */
[----:B------:R-:W-:-:S02]  /*1da0*/  FADD.FTZ R208, R165, -R208 ;  /* 0x800000d0a5d07221 */ /* 0x000fc40000010000 */
[----:B------:R-:W-:Y:S02]  /*1db0*/  @P1 FADD.FTZ R175, R175, R134 ;  /* 0x00000086afaf1221 */ /* 0x000fe40000010000 */
[-C--:B------:R-:W-:Y:S02]  /*1dc0*/  FFMA.FTZ R134, R150, R201.reuse, R206 ;  /* 0x000000c996867223 */ /* 0x080fe400000100ce */
[----:B------:R-:W-:Y:S02]  /*1dd0*/  @P1 FADD.FTZ R173, R173, R132 ;  /* 0x00000084adad1221 */ /* 0x000fe40000010000 */
[-CC-:B------:R-:W-:Y:S02]  /*1de0*/  FFMA.FTZ R135, R167, R201.reuse, R206.reuse ;  /* 0x000000c9a7877223 */ /* 0x180fe400000100ce */
[----:B------:R-:W-:Y:S02]  /*1df0*/  FFMA.FTZ R203, R166, R201, R206 ;  /* 0x000000c9a6cb7223 */ /* 0x000fe400000100ce */
[----:B------:R-:W-:-:S02]  /*1e00*/  FADD.FTZ R132, R152, -R133 ;  /* 0x8000008598847221 */ /* 0x000fc40000010000 */
[----:B------:R-:W-:Y:S02]  /*1e10*/  FMUL.FTZ R209, R149, R208 ;  /* 0x000000d095d17220 */ /* 0x000fe40000410000 */
[----:B------:R-:W-:Y:S02]  /*1e20*/  @P1 FADD.FTZ R205, R205, R172 ;  /* 0x000000accdcd1221 */ /* 0x000fe40000010000 */
[----:B------:R-:W-:Y:S02]  /*1e30*/  FADD.FTZ R134, R157, -R134 ;  /* 0x800000869d867221 */ /* 0x000fe40000010000 */
[----:B------:R-:W-:Y:S01]  /*1e40*/  FADD.FTZ R172, R162, -R135 ;  /* 0x80000087a2ac7221 */ /* 0x000fe20000010000 */
[----:B------:R-:W-:Y:S01]  /*1e50*/  @P0 F2FP.PACK_AB R207, RZ, R205 ;  /* 0x000000cdffcf023e */ /* 0x000fe200000000ff */
[----:B------:R-:W-:Y:S02]  /*1e60*/  FADD.FTZ R208, R164, -R203 ;  /* 0x800000cba4d07221 */ /* 0x000fe40000010000 */
[----:B------:R-:W-:Y:S01]  /*1e70*/  FMUL.FTZ R133, R149, R132 ;  /* 0x0000008495857220 */ /* 0x000fe20000410000 */
[--C-:B------:R-:W-:Y:S01]  /*1e80*/  @P1 HADD2.F32 R132, -RZ, R112.reuse.H0_H0 ;  /* 0x20000070ff841230 */ /* 0x100fe20000004100 */
[----:B------:R-:W-:Y:S01]  /*1e90*/  @P1 FADD.FTZ R209, R209, R210 ;  /* 0x000000d2d1d11221 */ /* 0x000fe20000010000 */
[--C-:B------:R-:W-:Y:S01]  /*1ea0*/  @P1 HADD2.F32 R210, -RZ, R115.reuse.H1_H1 ;  /* 0x30000073ffd21230 */ /* 0x100fe20000004100 */
[C---:B------:R-:W-:Y:S01]  /*1eb0*/  FMUL.FTZ R135, R149.reuse, R134 ;  /* 0x0000008695877220 */ /* 0x040fe20000410000 */
[----:B------:R-:W-:Y:S01]  /*1ec0*/  @P1 HADD2.F32 R134, -RZ, R112.H1_H1 ;  /* 0x30000070ff861230 */ /* 0x000fe20000004100 */
[C---:B------:R-:W-:Y:S01]  /*1ed0*/  FMUL.FTZ R215, R149.reuse, R172 ;  /* 0x000000ac95d77220 */ /* 0x040fe20000410000 */
[----:B------:R-:W-:Y:S01]  /*1ee0*/  @P1 HADD2.F32 R172, -RZ, R115.H0_H0 ;  /* 0x20000073ffac1230 */ /* 0x000fe20000004100 */
[----:B------:R-:W-:Y:S01]  /*1ef0*/  FMUL.FTZ R217, R149, R208 ;  /* 0x000000d095d97220 */ /* 0x000fe20000410000 */
[----:B------:R-:W-:Y:S01]  /*1f00*/  @P0 PRMT R54, R207, 0x7610, R54 ;  /* 0x00007610cf360816 */ /* 0x000fe20000000036 */
[----:B------:R-:W-:Y:S01]  /*1f10*/  @P1 FADD.FTZ R133, R133, R132 ;  /* 0x0000008485851221 */ /* 0x000fe20000010000 */
[----:B------:R-:W-:Y:S01]  /*1f20*/  @P0 F2FP.PACK_AB R211, RZ, R209 ;  /* 0x000000d1ffd3023e */ /* 0x000fe200000000ff */
[----:B------:R-:W-:-:S02]  /*1f30*/  @P1 FADD.FTZ R217, R217, R210 ;  /* 0x000000d2d9d91221 */ /* 0x000fc40000010000 */
[----:B------:R-:W-:Y:S01]  /*1f40*/  @P1 FADD.FTZ R135, R135, R134 ;  /* 0x0000008687871221 */ /* 0x000fe20000010000 */
[----:B------:R-:W-:Y:S01]  /*1f50*/  @P0 F2FP.PACK_AB R134, RZ, R173 ;  /* 0x000000adff86023e */ /* 0x000fe200000000ff */
[----:B------:R-:W-:Y:S01]  /*1f60*/  @P1 FADD.FTZ R215, R215, R172 ;  /* 0x000000acd7d71221 */ /* 0x000fe20000010000 */
[----:B------:R-:W-:Y:S01]  /*1f70*/  @P0 F2FP.PACK_AB R132, RZ, R133 ;  /* 0x00000085ff84023e */ /* 0x000fe200000000ff */
[-C--:B------:R-:W-:Y:S01]  /*1f80*/  FMUL.FTZ R210, R173, R204.reuse ;  /* 0x000000ccadd27220 */ /* 0x080fe20000410000 */
[----:B------:R-:W-:Y:S01]  /*1f90*/  @P0 F2FP.PACK_AB R218, RZ, R217 ;  /* 0x000000d9ffda023e */ /* 0x000fe200000000ff */
[-C--:B------:R-:W-:Y:S01]  /*1fa0*/  FMUL.FTZ R207, R175, R204.reuse ;  /* 0x000000ccafcf7220 */ /* 0x080fe20000410000 */
[----:B------:R-:W-:Y:S01]  /*1fb0*/  @P0 F2FP.PACK_AB R212, RZ, R215 ;  /* 0x000000d7ffd4023e */ /* 0x000fe200000000ff */
[-C--:B------:R-:W-:Y:S01]  /*1fc0*/  FMUL.FTZ R214, R205, R204.reuse ;  /* 0x000000cccdd67220 */ /* 0x080fe20000410000 */
[----:B------:R-:W-:Y:S01]  /*1fd0*/  @P0 PRMT R53, R134, 0x7610, R53 ;  /* 0x0000761086350816 */ /* 0x000fe20000000035 */
        /* <DEDUP_REMOVED lines=8> */
[----:B------:R-:W-:Y:S01]  /*2060*/  FMUL.FTZ R217, R217, R204 ;  /* 0x000000ccd9d97220 */ /* 0x000fe20000410000 */
        /* <DEDUP_REMOVED lines=8> */
[----:B------:R-:W-:Y:S01]  /*20f0*/  F2FP.PACK_AB R133, R134, R133 ;  /* 0x000000858685723e */ /* 0x000fe200000000ff */
[----:B------:R-:W-:-:S02]  /*2100*/  FMUL.FTZ R132, R17, R208 ;  /* 0x000000d011847220 */ /* 0x000fc40000410000 */
[----:B------:R-:W-:Y:S01]  /*2110*/  FMUL.FTZ R135, R16, R205 ;  /* 0x000000cd10877220 */ /* 0x000fe20000410000 */
[----:B------:R-:W-:Y:S01]  /*2120*/  F2FP.PACK_AB R134, R220, R173 ;  /* 0x000000addc86723e */ /* 0x000fe200000000ff */
[----:B------:R-:W-:Y:S02]  /*2130*/  FMUL.FTZ R175, R11, R216 ;  /* 0x000000d80baf7220 */ /* 0x000fe40000410000 */
[----:B------:R-:W-:Y:S01]  /*2140*/  FMUL.FTZ R222, R10, R217 ;  /* 0x000000d90ade7220 */ /* 0x000fe20000410000 */
[----:B------:R-:W-:Y:S01]  /*2150*/  F2FP.PACK_AB R132, R135, R132 ;  /* 0x000000848784723e */ /* 0x000fe200000000ff */
[----:B------:R-:W-:-:S03]  /*2160*/  @P0 IMAD.WIDE.U32 R172, R145, R174, c[0x0][0x258] ;  /* 0x0000960091ac0625 */ /* 0x000fc600078e00ae */
[----:B------:R-:W-:Y:S01]  /*2170*/  F2FP.PACK_AB R135, R222, R175 ;  /* 0x000000afde87723e */ /* 0x000fe200000000ff */
[C---:B------:R-:W-:Y:S01]  /*2180*/  IMAD.WIDE.U32 R174, R145.reuse, R174, c[0x0][0x248] ;  /* 0x0000920091ae7625 */ /* 0x040fe200078e00ae */
[----:B------:R0:W-:Y:S01]  /*2190*/  @P0 STG.E.128 [R172.64], R52 ;  /* 0x00000034ac000986 */ /* 0x0001e2000c101d04 */
[----:B------:R-:W-:-:S03]  /*21a0*/  IADD3 R145, R145, 0x80, RZ ;  /* 0x0000008091917810 */ /* 0x000fc60007ffe0ff */
[----:B------:R0:W-:Y:S01]  /*21b0*/  STG.E.128 [R174.64], R132 ;  /* 0x00000084ae007986 */ /* 0x0001e2000c101d04 */
[--C-:B--2---:R-:W-:Y:S02]  /*21c0*/  HADD2.F32 R203, -RZ, R129.reuse.H0_H0 ;  /* 0x20000081ffcb7230 */ /* 0x104fe40000004100 */
[----:B------:R-:W-:Y:S02]  /*21d0*/  HADD2.F32 R212, -RZ, R129.H1_H1 ;  /* 0x30000081ffd47230 */ /* 0x000fe40000004100 */
[----:B------:R-:W-:Y:S01]  /*21e0*/  HADD2.F32 R209, -RZ, R130.H0_H0 ;  /* 0x20000082ffd17230 */ /* 0x000fe20000004100 */
[----:B------:R-:W-:Y:S01]  /*21f0*/  FFMA.FTZ R86, R203, R210, R86 ;  /* 0x000000d2cb567223 */ /* 0x000fe20000010056 */
[----:B------:R-:W-:Y:S01]  /*2200*/  HADD2.F32 R129, -RZ, R128.H0_H0 ;  /* 0x20000080ff817230 */ /* 0x000fe20000004100 */
[----:B------:R-:W-:Y:S01]  /*2210*/  FFMA.FTZ R87, R212, R207, R87 ;  /* 0x000000cfd4577223 */ /* 0x000fe20000010057 */
[----:B------:R-:W-:Y:S01]  /*2220*/  HADD2.F32 R130, -RZ, R130.H1_H1 ;  /* 0x30000082ff827230 */ /* 0x000fe20000004100 */
[----:B------:R-:W-:Y:S01]  /*2230*/  FFMA.FTZ R88, R209, R214, R88 ;  /* 0x000000d6d1587223 */ /* 0x000fe20000010058 */
[----:B------:R-:W-:Y:S01]  /*2240*/  HADD2.F32 R128, -RZ, R128.H1_H1 ;  /* 0x30000080ff807230 */ /* 0x000fe20000004100 */
[----:B------:R-:W-:Y:S01]  /*2250*/  FFMA.FTZ R84, R129, R208, R84 ;  /* 0x000000d081547223 */ /* 0x000fe20000010054 */
[--C-:B------:R-:W-:Y:S01]  /*2260*/  HADD2.F32 R211, -RZ, R131.reuse.H0_H0 ;  /* 0x20000083ffd37230 */ /* 0x100fe20000004100 */
[----:B------:R-:W-:Y:S01]  /*2270*/  FFMA.FTZ R89, R130, R213, R89 ;  /* 0x000000d582597223 */ /* 0x000fe20000010059 */
[----:B------:R-:W-:Y:S01]  /*2280*/  HADD2.F32 R218, -RZ, R131.H1_H1 ;  /* 0x30000083ffda7230 */ /* 0x000fe20000004100 */
[----:B------:R-:W-:-:S02]  /*2290*/  FFMA.FTZ R85, R128, R205, R85 ;  /* 0x000000cd80557223 */ /* 0x000fc40000010055 */
[----:B------:R-:W-:Y:S02]  /*22a0*/  FFMA.FTZ R90, R211, R216, R90 ;  /* 0x000000d8d35a7223 */ /* 0x000fe4000001005a */
[----:B------:R-:W-:Y:S02]  /*22b0*/  FFMA.FTZ R91, R218, R217, R91 ;  /* 0x000000d9da5b7223 */ /* 0x000fe4000001005b */
.L_x_1249:
[----:B0-----:R-:W-:Y:S05]  /*22c0*/  BSYNC B0 ;  /* 0x0000000000007941 */ /* 0x001fea0003800000 */
.L_x_1248:
        /* <DEDUP_REMOVED lines=10> */
[-CC-:B------:R-:W-:Y:S01]  /*2370*/  FFMA.FTZ R133, R153, R201.reuse, R206.reuse ;  /* 0x000000c999857223 */ /* 0x180fe200000100ce */
[----:B------:R-:W-:Y:S01]  /*2380*/  ISETP.NE.AND.EX P1, PT, RZ, c[0x0][0x25c], PT, P1 ;  /* 0x00009700ff007a0c */ /* 0x000fe20003f25310 */
[----:B------:R-:W-:Y:S02]  /*2390*/  FFMA.FTZ R134, R168, R201, R206 ;  /* 0x000000c9a8867223 */ /* 0x000fe400000100ce */
[----:B------:R-:W-:-:S02]  /*23a0*/  FADD.FTZ R174, R181, -R132 ;  /* 0x80000084b5ae7221 */ /* 0x000fc40000010000 */
[----:B------:R-:W-:Y:S02]  /*23b0*/  FADD.FTZ R172, R180, -R135 ;  /* 0x80000087b4ac7221 */ /* 0x000fe40000010000 */
[----:B------:R-:W-:Y:S02]  /*23c0*/  FADD.FTZ R132, R170, -R133 ;  /* 0x80000085aa847221 */ /* 0x000fe40000010000 */
[----:B------:R-:W-:Y:S02]  /*23d0*/  FADD.FTZ R134, R169, -R134 ;  /* 0x80000086a9867221 */ /* 0x000fe40000010000 */
[C---:B------:R-:W-:Y:S01]  /*23e0*/  FMUL.FTZ R209, R149.reuse, R174 ;  /* 0x000000ae95d17220 */ /* 0x040fe20000410000 */
[----:B------:R-:W-:Y:S01]  /*23f0*/  @P0 HADD2.F32 R174, -RZ, R42.H0_H0 ;  /* 0x2000002affae0230 */ /* 0x000fe20000004100 */
[C---:B------:R-:W-:Y:S01]  /*2400*/  FMUL.FTZ R205, R149.reuse, R172 ;  /* 0x000000ac95cd7220 */ /* 0x040fe20000410000 */
[--C-:B------:R-:W-:Y:S01]  /*2410*/  @P0 HADD2.F32 R172, -RZ, R40.reuse.H1_H1 ;  /* 0x30000028ffac0230 */ /* 0x100fe20000004100 */
[C---:B------:R-:W-:Y:S01]  /*2420*/  FMUL.FTZ R133, R149.reuse, R132 ;  /* 0x0000008495857220 */ /* 0x040fe20000410000 */
[----:B------:R-:W-:Y:S01]  /*2430*/  @P0 HADD2.F32 R132, -RZ, R40.H0_H0 ;  /* 0x20000028ff840230 */ /* 0x000fe20000004100 */
[----:B------:R-:W-:Y:S01]  /*2440*/  FMUL.FTZ R135, R149, R134 ;  /* 0x0000008695877220 */ /* 0x000fe20000410000 */
[----:B------:R-:W-:Y:S01]  /*2450*/  @P0 HADD2.F32 R208, -RZ, R42.H1_H1 ;  /* 0x3000002affd00230 */ /* 0x000fe20000004100 */
[----:B------:R-:W-:-:S02]  /*2460*/  FFMA.FTZ R175, R183, R201, R206 ;  /* 0x000000c9b7af7223 */ /* 0x000fc400000100ce */
[----:B------:R-:W-:Y:S02]  /*2470*/  @P0 FADD.FTZ R205, R205, R174 ;  /* 0x000000aecdcd0221 */ /* 0x000fe40000010000 */
[-CC-:B------:R-:W-:Y:S02]  /*2480*/  FFMA.FTZ R173, R171, R201.reuse, R206.reuse ;  /* 0x000000c9abad7223 */ /* 0x180fe400000100ce */
[-CC-:B------:R-:W-:Y:S02]  /*2490*/  FFMA.FTZ R134, R176, R201.reuse, R206.reuse ;  /* 0x000000c9b0867223 */ /* 0x180fe400000100ce */
[----:B------:R-:W-:Y:S02]  /*24a0*/  FFMA.FTZ R174, R186, R201, R206 ;  /* 0x000000c9baae7223 */ /* 0x000fe400000100ce */
[----:B------:R-:W-:Y:S02]  /*24b0*/  @P0 FADD.FTZ R135, R135, R172 ;  /* 0x000000ac87870221 */ /* 0x000fe40000010000 */
[----:B------:R-:W-:-:S02]  /*24c0*/  @P0 FADD.FTZ R133, R133, R132 ;  /* 0x0000008485850221 */ /* 0x000fc40000010000 */
[----:B------:R-:W-:Y:S01]  /*24d0*/  FADD.FTZ R172, R184, -R175 ;  /* 0x800000afb8ac7221 */ /* 0x000fe20000010000 */
[----:B------:R-:W-:Y:S01]  /*24e0*/  @P1 F2FP.PACK_AB R175, RZ, R135 ;  /* 0x00000087ffaf123e */ /* 0x000fe200000000ff */
[----:B------:R-:W-:Y:S02]  /*24f0*/  FADD.FTZ R132, R178, -R173 ;  /* 0x800000adb2847221 */ /* 0x000fe40000010000 */
[----:B------:R-:W-:Y:S02]  /*2500*/  FADD.FTZ R134, R179, -R134 ;  /* 0x80000086b3867221 */ /* 0x000fe40000010000 */
[----:B------:R-:W-:Y:S02]  /*2510*/  FADD.FTZ R174, R185, -R174 ;  /* 0x800000aeb9ae7221 */ /* 0x000fe40000010000 */
[----:B------:R-:W-:Y:S01]  /*2520*/  @P0 FADD.FTZ R209, R209, R208 ;  /* 0x000000d0d1d10221 */ /* 0x000fe20000010000 */
[--C-:B------:R-:W-:Y:S01]  /*2530*/  @P0 HADD2.F32 R208, -RZ, R43.reuse.H1_H1 ;  /* 0x3000002bffd00230 */ /* 0x100fe20000004100 */
[C---:B------:R-:W-:Y:S01]  /*2540*/  FMUL.FTZ R215, R149.reuse, R172 ;  /* 0x000000ac95d77220 */ /* 0x040fe20000410000 */
[----:B------:R-:W-:Y:S01]  /*2550*/  @P0 HADD2.F32 R172, -RZ, R43.H0_H0 ;  /* 0x2000002bffac0230 */ /* 0x000fe20000004100 */
[C---:B------:R-:W-:Y:S01]  /*2560*/  FMUL.FTZ R173, R149.reuse, R132 ;  /* 0x0000008495ad7220 */ /* 0x040fe20000410000 */
[--C-:B------:R-:W-:Y:S01]  /*2570*/  @P0 HADD2.F32 R132, -RZ, R41.reuse.H0_H0 ;  /* 0x20000029ff840230 */ /* 0x100fe20000004100 */
[C---:B------:R-:W-:Y:S01]  /*2580*/  FMUL.FTZ R203, R149.reuse, R134 ;  /* 0x0000008695cb7220 */ /* 0x040fe20000410000 */
[----:B------:R-:W-:Y:S01]  /*2590*/  @P0 HADD2.F32 R134, -RZ, R41.H1_H1 ;  /* 0x30000029ff860230 */ /* 0x000fe20000004100 */
[----:B------:R-:W-:Y:S01]  /*25a0*/  FMUL.FTZ R217, R149, R174 ;  /* 0x000000ae95d97220 */ /* 0x000fe20000410000 */
[----:B------:R-:W-:Y:S01]  /*25b0*/  @P1 F2FP.PACK_AB R211, RZ, R209 ;  /* 0x000000d1ffd3123e */ /* 0x000fe200000000ff */
        /* <DEDUP_REMOVED lines=14> */
[----:B------:R-:W-:Y:S01]  /*26a0*/  @P1 PRMT R52, R132, 0x7610, R52 ;  /* 0x0000761084341816 */ /* 0x000fe20000000034 */
[-C--:B------:R-:W-:Y:S01]  /*26b0*/  FMUL.FTZ R210, R173, R204.reuse ;  /* 0x000000ccadd27220 */ /* 0x080fe20000410000 */
[----:B------:R-:W-:Y:S01]  /*26c0*/  @P1 F2FP.PACK_AB R207, RZ, R203 ;  /* 0x000000cbffcf123e */ /* 0x000fe200000000ff */
        /* <DEDUP_REMOVED lines=12> */
[----:B------:R-:W-:-:S02]  /*2790*/  FMUL.FTZ R135, R8, R205 ;  /* 0x000000cd08877220 */ /* 0x000fc40000410000 */
[----:B------:R-:W-:Y:S01]  /*27a0*/  FMUL.FTZ R174, R3, R216 ;  /* 0x000000d803ae7220 */ /* 0x000fe20000410000 */
[----:B------:R-:W-:Y:S01]  /*27b0*/  F2FP.PACK_AB R133, R172, R133 ;  /* 0x00000085ac85723e */ /* 0x000fe200000000ff */
[----:B------:R-:W-:Y:S01]  /*27c0*/  FMUL.FTZ R203, R2, R217 ;  /* 0x000000d902cb7220 */ /* 0x000fe20000410000 */
[----:B------:R-:W-:Y:S01]  /*27d0*/  F2FP.PACK_AB R132, R135, R132 ;  /* 0x000000848784723e */ /* 0x000fe200000000ff */
[----:B------:R-:W-:Y:S01]  /*27e0*/  FMUL.FTZ R134, R5, R212 ;  /* 0x000000d405867220 */ /* 0x000fe20000410000 */
[----:B------:R-:W-:Y:S01]  /*27f0*/  @P1 LEA R172, P0, R145, c[0x0][0x258], 0x4 ;  /* 0x0000960091ac1a11 */ /* 0x000fe200078020ff */
[----:B------:R-:W-:Y:S01]  /*2800*/  FMUL.FTZ R173, R4, R213 ;  /* 0x000000d504ad7220 */ /* 0x000fe20000410000 */
[----:B------:R-:W-:Y:S02]  /*2810*/  F2FP.PACK_AB R135, R203, R174 ;  /* 0x000000aecb87723e */ /* 0x000fe400000000ff */
[----:B------:R-:W-:Y:S02]  /*2820*/  LEA R174, P5, R145, c[0x0][0x248], 0x4 ;  /* 0x0000920091ae7a11 */ /* 0x000fe400078a20ff */
[----:B------:R-:W-:-:S02]  /*2830*/  F2FP.PACK_AB R134, R173, R134 ;  /* 0x00000086ad86723e */ /* 0x000fc400000000ff */
[C---:B------:R-:W-:Y:S02]  /*2840*/  @P1 LEA.HI.X R173, R145.reuse, c[0x0][0x25c], RZ, 0x4, P0 ;  /* 0x0000970091ad1a11 */ /* 0x040fe400000f24ff */
[C---:B------:R-:W-:Y:S02]  /*2850*/  LEA.HI.X R175, R145.reuse, c[0x0][0x24c], RZ, 0x4, P5 ;  /* 0x0000930091af7a11 */ /* 0x040fe400028f24ff */
[----:B------:R-:W-:Y:S01]  /*2860*/  IADD3 R145, R145, 0x80, RZ ;  /* 0x0000008091917810 */ /* 0x000fe20007ffe0ff */
[----:B------:R0:W-:Y:S04]  /*2870*/  @P1 STG.E.128 [R172.64], R52 ;  /* 0x00000034ac001986 */ /* 0x0001e8000c101d04 */
[----:B------:R0:W-:Y:S01]  /*2880*/  STG.E.128 [R174.64], R132 ;  /* 0x00000084ae007986 */ /* 0x0001e2000c101d04 */
[----:B--2---:R-:W-:-:S02]  /*2890*/  HADD2.F32 R211, -RZ, R130.H0_H0 ;  /* 0x20000082ffd37230 */ /* 0x004fc40000004100 */
[----:B------:R-:W-:Y:S02]  /*28a0*/  HADD2.F32 R214, -RZ, R130.H1_H1 ;  /* 0x30000082ffd67230 */ /* 0x000fe40000004100 */
[--C-:B------:R-:W-:Y:S01]  /*28b0*/  HADD2.F32 R203, -RZ, R128.reuse.H0_H0 ;  /* 0x20000080ffcb7230 */ /* 0x100fe20000004100 */
[----:B------:R-:W-:Y:S01]  /*28c0*/  FFMA.FTZ R96, R211, R212, R96 ;  /* 0x000000d4d3607223 */ /* 0x000fe20000010060 */
[--C-:B------:R-:W-:Y:S01]  /*28d0*/  HADD2.F32 R207, -RZ, R129.reuse.H0_H0 ;  /* 0x20000081ffcf7230 */ /* 0x100fe20000004100 */
        /* <DEDUP_REMOVED lines=11> */
.L_x_1251:
[----:B0-----:R-:W-:Y:S05]  /*2990*/  BSYNC B0 ;  /* 0x0000000000007941 */ /* 0x001fea0003800000 */
.L_x_1250:
        /* <DEDUP_REMOVED lines=15> */
[-CC-:B------:R-:W-:Y:S02]  /*2a90*/  FFMA.FTZ R174, R192, R201.reuse, R206.reuse ;  /* 0x000000c9c0ae7223 */ /* 0x180fe400000100ce */
[-CC-:B------:R-:W-:Y:S02]  /*2aa0*/  FFMA.FTZ R175, R197, R201.reuse, R206.reuse ;  /* 0x000000c9c5af7223 */ /* 0x180fe400000100ce */
[----:B------:R-:W-:Y:S02]  /*2ab0*/  FADD.FTZ R172, R194, -R135 ;  /* 0x80000087c2ac7221 */ /* 0x000fe40000010000 */
[-CC-:B------:R-:W-:Y:S02]  /*2ac0*/  FFMA.FTZ R208, R198, R201.reuse, R206.reuse ;  /* 0x000000c9c6d07223 */ /* 0x180fe400000100ce */
[----:B------:R-:W-:-:S02]  /*2ad0*/  FFMA.FTZ R212, R202, R201, R206 ;  /* 0x000000c9cad47223 */ /* 0x000fc400000100ce */
[----:B------:R-:W-:Y:S02]  /*2ae0*/  FADD.FTZ R206, R196, -R173 ;  /* 0x800000adc4ce7221 */ /* 0x000fe40000010000 */
[C---:B------:R-:W-:Y:S01]  /*2af0*/  FMUL.FTZ R133, R149.reuse, R132 ;  /* 0x0000008495857220 */ /* 0x040fe20000410000 */
[--C-:B------:R-:W-:Y:S01]  /*2b00*/  @P0 HADD2.F32 R132, -RZ, R124.reuse.H0_H0 ;  /* 0x2000007cff840230 */ /* 0x100fe20000004100 */
[----:B------:R-:W-:Y:S01]  /*2b10*/  FMUL.FTZ R135, R149, R134 ;  /* 0x0000008695877220 */ /* 0x000fe20000410000 */
[----:B------:R-:W-:Y:S01]  /*2b20*/  @P0 HADD2.F32 R134, -RZ, R124.H1_H1 ;  /* 0x3000007cff860230 */ /* 0x000fe20000004100 */
[----:B------:R-:W-:Y:S02]  /*2b30*/  FADD.FTZ R174, R191, -R174 ;  /* 0x800000aebfae7221 */ /* 0x000fe40000010000 */
[----:B------:R-:W-:Y:S02]  /*2b40*/  FADD.FTZ R210, R200, -R175 ;  /* 0x800000afc8d27221 */ /* 0x000fe40000010000 */
[C---:B------:R-:W-:Y:S01]  /*2b50*/  FMUL.FTZ R175, R149.reuse, R172 ;  /* 0x000000ac95af7220 */ /* 0x040fe20000410000 */
[----:B------:R-:W-:Y:S01]  /*2b60*/  @P0 HADD2.F32 R172, -RZ, R126.H0_H0 ;  /* 0x2000007effac0230 */ /* 0x000fe20000004100 */
[----:B------:R-:W-:Y:S01]  /*2b70*/  FMUL.FTZ R207, R149, R206 ;  /* 0x000000ce95cf7220 */ /* 0x000fe20000410000 */
[----:B------:R-:W-:Y:S01]  /*2b80*/  @P0 HADD2.F32 R206, -RZ, R127.H1_H1 ;  /* 0x3000007fffce0230 */ /* 0x000fe20000004100 */
[----:B------:R-:W-:-:S02]  /*2b90*/  FADD.FTZ R212, R199, -R212 ;  /* 0x800000d4c7d47221 */ /* 0x000fc40000010000 */
[----:B------:R-:W-:Y:S01]  /*2ba0*/  FMUL.FTZ R203, R149, R174 ;  /* 0x000000ae95cb7220 */ /* 0x000fe20000410000 */
[----:B------:R-:W-:Y:S01]  /*2bb0*/  @P0 HADD2.F32 R174, -RZ, R127.H0_H0 ;  /* 0x2000007fffae0230 */ /* 0x000fe20000004100 */
[----:B------:R-:W-:Y:S02]  /*2bc0*/  FADD.FTZ R208, R195, -R208 ;  /* 0x800000d0c3d07221 */ /* 0x000fe40000010000 */
[----:B------:R-:W-:Y:S01]  /*2bd0*/  @P0 FADD.FTZ R133, R133, R132 ;  /* 0x0000008485850221 */ /* 0x000fe20000010000 */
[--C-:B------:R-:W-:Y:S01]  /*2be0*/  @P0 HADD2.F32 R132, -RZ, R125.reuse.H0_H0 ;  /* 0x2000007dff840230 */ /* 0x100fe20000004100 */
[----:B------:R-:W-:Y:S01]  /*2bf0*/  @P0 FADD.FTZ R135, R135, R134 ;  /* 0x0000008687870221 */ /* 0x000fe20000010000 */
[----:B------:R-:W-:Y:S01]  /*2c00*/  @P0 HADD2.F32 R134, -RZ, R125.H1_H1 ;  /* 0x3000007dff860230 */ /* 0x000fe20000004100 */
[----:B------:R-:W-:Y:S02]  /*2c10*/  FMUL.FTZ R211, R149, R210 ;  /* 0x000000d295d37220 */ /* 0x000fe40000410000 */
[----:B------:R-:W-:Y:S01]  /*2c20*/  @P0 FADD.FTZ R207, R207, R172 ;  /* 0x000000accfcf0221 */ /* 0x000fe20000010000 */
[----:B------:R-:W-:Y:S01]  /*2c30*/  @P0 HADD2.F32 R172, -RZ, R126.H1_H1 ;  /* 0x3000007effac0230 */ /* 0x000fe20000004100 */
[C---:B------:R-:W-:Y:S01]  /*2c40*/  FMUL.FTZ R213, R149.reuse, R212 ;  /* 0x000000d495d57220 */ /* 0x040fe20000410000 */
[----:B------:R-:W-:Y:S01]  /*2c50*/  @P1 F2FP.PACK_AB R173, RZ, R135 ;  /* 0x00000087ffad123e */ /* 0x000fe200000000ff */
[----:B------:R-:W-:-:S02]  /*2c60*/  FMUL.FTZ R209, R149, R208 ;  /* 0x000000d095d17220 */ /* 0x000fc40000410000 */
[----:B------:R-:W-:Y:S02]  /*2c70*/  @P0 FADD.FTZ R211, R211, R174 ;  /* 0x000000aed3d30221 */ /* 0x000fe40000010000 */
[----:B------:R-:W-:Y:S01]  /*2c80*/  @P0 FADD.FTZ R175, R175, R132 ;  /* 0x00000084afaf0221 */ /* 0x000fe20000010000 */
[----:B------:R-:W-:Y:S01]  /*2c90*/  @P1 F2FP.PACK_AB R132, RZ, R133 ;  /* 0x00000085ff84123e */ /* 0x000fe200000000ff */
[----:B------:R-:W-:Y:S01]  /*2ca0*/  @P0 FADD.FTZ R203, R203, R134 ;  /* 0x00000086cbcb0221 */ /* 0x000fe20000010000 */
[----:B------:R-:W-:Y:S01]  /*2cb0*/  @P1 F2FP.PACK_AB R174, RZ, R211 ;  /* 0x000000d3ffae123e */ /* 0x000fe200000000ff */
[----:B------:R-:W-:Y:S01]  /*2cc0*/  @P0 FADD.FTZ R213, R213, R206 ;  /* 0x000000ced5d50221 */ /* 0x000fe20000010000 */
[----:B------:R-:W-:Y:S01]  /*2cd0*/  @P1 PRMT R52, R132, 0x7610, R52 ;  /* 0x0000761084341816 */ /* 0x000fe20000000034 */
[----:B------:R-:W-:Y:S01]  /*2ce0*/  @P0 FADD.FTZ R209, R209, R172 ;  /* 0x000000acd1d10221 */ /* 0x000fe20000010000 */
        /* <DEDUP_REMOVED lines=13> */
[----:B------:R-:W-:Y:S01]  /*2dc0*/  FMUL.FTZ R211, R213, R204 ;  /* 0x000000ccd5d37220 */ /* 0x000fe20000410000 */
[----:B------:R-:W-:Y:S01]  /*2dd0*/  @P1 F2FP.PACK_AB R213, RZ, R213 ;  /* 0x000000d5ffd5123e */ /* 0x000fe200000000ff */
        /* <DEDUP_REMOVED lines=10> */
[----:B------:R-:W-:Y:S01]  /*2e80*/  FMUL.FTZ R174, R143, R212 ;  /* 0x000000d48fae7220 */ /* 0x000fe20000410000 */
[----:B------:R-:W-:Y:S01]  /*2e90*/  F2FP.PACK_AB R132, R135, R132 ;  /* 0x000000848784723e */ /* 0x000fe200000000ff */
[----:B------:R-:W-:Y:S01]  /*2ea0*/  FMUL.FTZ R203, R148, R211 ;  /* 0x000000d394cb7220 */ /* 0x000fe20000410000 */
[----:B------:R-:W-:Y:S01]  /*2eb0*/  @P1 LEA R172, P0, R145, c[0x0][0x258], 0x4 ;  /* 0x0000960091ac1a11 */ /* 0x000fe200078020ff */
[----:B------:R-:W-:-:S02]  /*2ec0*/  FMUL.FTZ R134, R141, R208 ;  /* 0x000000d08d867220 */ /* 0x000fc40000410000 */
[----:B------:R-:W-:Y:S01]  /*2ed0*/  FMUL.FTZ R175, R144, R209 ;  /* 0x000000d190af7220 */ /* 0x000fe20000410000 */
[----:B------:R-:W-:Y:S02]  /*2ee0*/  F2FP.PACK_AB R135, R203, R174 ;  /* 0x000000aecb87723e */ /* 0x000fe400000000ff */
[----:B------:R-:W-:Y:S02]  /*2ef0*/  LEA R174, P5, R145, c[0x0][0x248], 0x4 ;  /* 0x0000920091ae7a11 */ /* 0x000fe400078a20ff */
[----:B------:R-:W-:Y:S02]  /*2f00*/  F2FP.PACK_AB R134, R175, R134 ;  /* 0x00000086af86723e */ /* 0x000fe400000000ff */
[C---:B------:R-:W-:Y:S02]  /*2f10*/  @P1 LEA.HI.X R173, R145.reuse, c[0x0][0x25c], RZ, 0x4, P0 ;  /* 0x0000970091ad1a11 */ /* 0x040fe400000f24ff */
[----:B------:R-:W-:-:S03]  /*2f20*/  LEA.HI.X R175, R145, c[0x0][0x24c], RZ, 0x4, P5 ;  /* 0x0000930091af7a11 */ /* 0x000fc600028f24ff */
[----:B------:R0:W-:Y:S04]  /*2f30*/  @P1 STG.E.128 [R172.64], R52 ;  /* 0x00000034ac001986 */ /* 0x0001e8000c101d04 */
[----:B------:R0:W-:Y:S01]  /*2f40*/  STG.E.128 [R174.64], R132 ;  /* 0x00000084ae007986 */ /* 0x0001e2000c101d04 */
[--C-:B--2---:R-:W-:Y:S02]  /*2f50*/  HADD2.F32 R205, -RZ, R130.reuse.H0_H0 ;  /* 0x20000082ffcd7230 */ /* 0x104fe40000004100 */
        /* <DEDUP_REMOVED lines=15> */
.L_x_1253:
[----:B0-----:R-:W-:Y:S05]  /*3050*/  BSYNC B0 ;  /* 0x0000000000007941 */ /* 0x001fea0003800000 */
.L_x_1252:
[----:B------:R-:W-:Y:S02]  /*3060*/  IADD3 R147, R147, c[0x0][0x160], RZ ;  /* 0x0000580093937a10 */ /* 0x000fe40007ffe0ff */
[----:B------:R-:W-:Y:S02]  /*3070*/  LOP3.LUT P1, RZ, R146, 0xff, RZ, 0xc0, !PT ;  /* 0x000000ff92ff7812 */ /* 0x000fe4000782c0ff */
[----:B------:R-:W-:Y:S02]  /*3080*/  ISETP.GE.AND P0, PT, R147, c[0x0][0x164], PT ;  /* 0x0000590093007a0c */ /* 0x000fe40003f06270 */
[----:B------:R-:W-:-:S11]  /*3090*/  SEL R146, RZ, 0x1, P1 ;  /* 0x00000001ff927807 */ /* 0x000fd60000800000 */
[----:B------:R-:W-:Y:S01]  /*30a0*/  @P0 CALL.REL.NOINC `(.L_x_1239) ;  /* 0x0000001000000944 */ /* 0x000fe20003c00000 */
[----:B------:R-:W-:Y:S05]  /*30b0*/  BRA `(.L_x_1254) ;  /* 0xffffd6b000007947 */ /* 0x000fea000383ffff */
.L_x_1239:
[----:B0-----:R-:W0:Y:S01]  /*30c0*/  S2UR UR6, SR_CTAID.X ;  /* 0x00000000000679c3 */ /* 0x001e220000002500 */
[----:B------:R-:W0:Y:S01]  /*30d0*/  S2R R2, SR_TID.X ;  /* 0x0000000000027919 */ /* 0x000e220000002100 */
[----:B------:R-:W-:Y:S01]  /*30e0*/  BSSY B0, `(.L_x_1255) ;  /* 0x0000011000007945 */ /* 0x000fe20003800000 */
[C---:B0-----:R-:W-:Y:S02]  /*30f0*/  LEA.HI R0, R2.reuse, UR6, RZ, 0x19 ;  /* 0x0000000602007c11 */ /* 0x041fe4000f8fc8ff */
[----:B------:R-:W-:-:S03]  /*3100*/  LOP3.LUT R3, R2, 0x7f, RZ, 0xc0, !PT ;  /* 0x0000007f02037812 */ /* 0x000fc600078ec0ff */
[----:B------:R-:W-:-:S05]  /*3110*/  IMAD R0, R0, c[0x0][0x168], RZ ;  /* 0x00005a0000007a24 */ /* 0x000fca00078e02ff */
[----:B------:R-:W-:Y:S01]  /*3120*/  LEA.HI R0, R0, R3, RZ, 0x1d ;  /* 0x0000000300007211 */ /* 0x000fe200078fe8ff */
[----:B------:R-:W-:Y:S05]  /*3130*/  @!P2 BRA `(.L_x_1256) ;  /* 0x000000b00000a947 */ /* 0x000fea0003800000 */
[----:B-----5:R-:W-:-:S05]  /*3140*/  MOV R7, 0x20 ;  /* 0x0000002000077802 */ /* 0x020fca0000000f00 */
        /* <DEDUP_REMOVED lines=10> */
.L_x_1256:
[----:B------:R-:W-:Y:S05]  /*31f0*/  BSYNC B0 ;  /* 0x0000000000007941 */ /* 0x000fea0003800000 */
.L_x_1255:
[----:B------:R-:W-:Y:S01]  /*3200*/  BSSY B0, `(.L_x_1257) ;  /* 0x000000d000007945 */ /* 0x000fe20003800000 */
[----:B------:R-:W-:Y:S05]  /*3210*/  @!P3 BRA `(.L_x_1258) ;  /* 0x000000b00000b947 */ /* 0x000fea0003800000 */
[----:B0----5:R-:W-:-:S10]  /*3220*/  HFMA2.MMA R7, -RZ, RZ, 0, 1.9073486328125e-06 ;  /* 0x00000020ff077435 */ /* 0x021fd400000001ff */
        /* <DEDUP_REMOVED lines=10> */
.L_x_1258:
[----:B------:R-:W-:Y:S05]  /*32d0*/  BSYNC B0 ;  /* 0x0000000000007941 */ /* 0x000fea0003800000 */
.L_x_1257:
        /* <DEDUP_REMOVED lines=12> */
.L_x_1246:
[----:B------:R-:W-:Y:S01]  /*33a0*/  HFMA2.MMA R173, -RZ, RZ, 0, 9.5367431640625e-07 ;  /* 0x00000010ffad7435 */ /* 0x000fe200000001ff */
[----:B------:R-:W-:-:S02]  /*33b0*/  MOV R134, R201 ;  /* 0x000000c900867202 */ /* 0x000fc40000000f00 */
[----:B------:R-:W-:Y:S02]  /*33c0*/  MOV R174, 0x1f ;  /* 0x0000001f00ae7802 */ /* 0x000fe40000000f00 */
[----:B------:R-:W-:Y:S02]  /*33d0*/  MOV R205, 0xffffffff ;  /* 0xffffffff00cd7802 */ /* 0x000fe40000000f00 */
[----:B------:R-:W-:Y:S02]  /*33e0*/  MOV R128, 0x3400 ;  /* 0x0000340000807802 */ /* 0x000fe40000000f00 */
[----:B------:R-:W-:Y:S05]  /*33f0*/  CALL.REL.NOINC `($__internal_24_$__cuda_sm70_shflsync_down_p) ;  /* 0x0000046000007944 */ /* 0x000fea0003c00000 */
[----:B-1----:R-:W-:Y:S01]  /*3400*/  MOV R132, R134 ;  /* 0x0000008600847202 */ /* 0x002fe20000000f00 */
[----:B0-----:R-:W-:Y:S05]  /*3410*/  BRA `(.L_x_1259) ;  /* 0xffffe58000007947 */ /* 0x001fea000383ffff */
.L_x_1247:
[----:B------:R-:W-:Y:S01]  /*3420*/  HFMA2.MMA R173, -RZ, RZ, 0, 9.5367431640625e-07 ;  /* 0x00000010ffad7435 */ /* 0x000fe200000001ff */
[----:B------:R-:W-:Y:S02]  /*3430*/  MOV R134, R203 ;  /* 0x000000cb00867202 */ /* 0x000fe40000000f00 */
[----:B------:R-:W-:Y:S02]  /*3440*/  MOV R174, 0x1f ;  /* 0x0000001f00ae7802 */ /* 0x000fe40000000f00 */
[----:B------:R-:W-:-:S02]  /*3450*/  MOV R205, 0xffffffff ;  /* 0xffffffff00cd7802 */ /* 0x000fc40000000f00 */
[----:B------:R-:W-:Y:S02]  /*3460*/  MOV R128, 0x3480 ;  /* 0x0000348000807802 */ /* 0x000fe40000000f00 */
[----:B01----:R-:W-:Y:S05]  /*3470*/  CALL.REL.NOINC `($__internal_24_$__cuda_sm70_shflsync_down_p) ;  /* 0x000003e000007944 */ /* 0x003fea0003c00000 */
[----:B------:R-:W-:Y:S01]  /*3480*/  FADD.FTZ R132, R132, R201 ;  /* 0x000000c984847221 */ /* 0x000fe20000010000 */
[----:B0-----:R-:W-:Y:S01]  /*3490*/  HFMA2.MMA R173, -RZ, RZ, 0, 4.76837158203125e-07 ;  /* 0x00000008ffad7435 */ /* 0x001fe200000001ff */
[----:B-1----:R-:W-:Y:S01]  /*34a0*/  FADD.FTZ R203, R203, R134 ;  /* 0x00000086cbcb7221 */ /* 0x002fe20000010000 */
[----:B------:R-:W-:Y:S02]  /*34b0*/  MOV R174, 0x1f ;  /* 0x0000001f00ae7802 */ /* 0x000fe40000000f00 */
[----:B------:R-:W-:Y:S02]  /*34c0*/  MOV R205, 0xffffffff ;  /* 0xffffffff00cd7802 */ /* 0x000fe40000000f00 */
[----:B------:R-:W-:Y:S02]  /*34d0*/  MOV R134, R132 ;  /* 0x0000008400867202 */ /* 0x000fe40000000f00 */
[----:B------:R-:W-:Y:S02]  /*34e0*/  MOV R128, 0x3500 ;  /* 0x0000350000807802 */ /* 0x000fe40000000f00 */
[----:B------:R-:W-:Y:S05]  /*34f0*/  CALL.REL.NOINC `($__internal_24_$__cuda_sm70_shflsync_down_p) ;  /* 0x0000036000007944 */ /* 0x000fea0003c00000 */
[----:B0-----:R-:W-:Y:S01]  /*3500*/  HFMA2.MMA R173, -RZ, RZ, 0, 4.76837158203125e-07 ;  /* 0x00000008ffad7435 */ /* 0x001fe200000001ff */
[----:B-1----:R-:W-:-:S02]  /*3510*/  MOV R131, R134 ;  /* 0x0000008600837202 */ /* 0x002fc40000000f00 */
[----:B------:R-:W-:Y:S02]  /*3520*/  MOV R134, R203 ;  /* 0x000000cb00867202 */ /* 0x000fe40000000f00 */
[----:B------:R-:W-:Y:S02]  /*3530*/  MOV R174, 0x1f ;  /* 0x0000001f00ae7802 */ /* 0x000fe40000000f00 */
[----:B------:R-:W-:Y:S02]  /*3540*/  MOV R205, 0xffffffff ;  /* 0xffffffff00cd7802 */ /* 0x000fe40000000f00 */
[----:B------:R-:W-:Y:S02]  /*3550*/  MOV R128, 0x3570 ;  /* 0x0000357000807802 */ /* 0x000fe40000000f00 */
[----:B------:R-:W-:Y:S05]  /*3560*/  CALL.REL.NOINC `($__internal_24_$__cuda_sm70_shflsync_down_p) ;  /* 0x000002f000007944 */ /* 0x000fea0003c00000 */
[----:B------:R-:W-:Y:S01]  /*3570*/  FADD.FTZ R132, R131, R132 ;  /* 0x0000008483847221 */ /* 0x000fe20000010000 */
[----:B0-----:R-:W-:Y:S01]  /*3580*/  HFMA2.MMA R173, -RZ, RZ, 0, 2.384185791015625e-07 ;  /* 0x00000004ffad7435 */ /* 0x001fe200000001ff */
[----:B-1----:R-:W-:Y:S01]  /*3590*/  FADD.FTZ R203, R203, R134 ;  /* 0x00000086cbcb7221 */ /* 0x002fe20000010000 */
[----:B------:R-:W-:Y:S02]  /*35a0*/  MOV R174, 0x1f ;  /* 0x0000001f00ae7802 */ /* 0x000fe40000000f00 */
[----:B------:R-:W-:-:S02]  /*35b0*/  MOV R205, 0xffffffff ;  /* 0xffffffff00cd7802 */ /* 0x000fc40000000f00 */
[----:B------:R-:W-:Y:S02]  /*35c0*/  MOV R134, R132 ;  /* 0x0000008400867202 */ /* 0x000fe40000000f00 */
[----:B------:R-:W-:Y:S02]  /*35d0*/  MOV R128, 0x35f0 ;  /* 0x000035f000807802 */ /* 0x000fe40000000f00 */
[----:B------:R-:W-:Y:S05]  /*35e0*/  CALL.REL.NOINC `($__internal_24_$__cuda_sm70_shflsync_down_p) ;  /* 0x0000027000007944 */ /* 0x000fea0003c00000 */
[----:B0-----:R-:W-:Y:S01]  /*35f0*/  HFMA2.MMA R173, -RZ, RZ, 0, 2.384185791015625e-07 ;  /* 0x00000004ffad7435 */ /* 0x001fe200000001ff */
[----:B-1----:R-:W-:Y:S02]  /*3600*/  MOV R131, R134 ;  /* 0x0000008600837202 */ /* 0x002fe40000000f00 */
[----:B------:R-:W-:Y:S02]  /*3610*/  MOV R134, R203 ;  /* 0x000000cb00867202 */ /* 0x000fe40000000f00 */
[----:B------:R-:W-:Y:S02]  /*3620*/  MOV R174, 0x1f ;  /* 0x0000001f00ae7802 */ /* 0x000fe40000000f00 */
[----:B------:R-:W-:Y:S02]  /*3630*/  MOV R205, 0xffffffff ;  /* 0xffffffff00cd7802 */ /* 0x000fe40000000f00 */
[----:B------:R-:W-:-:S02]  /*3640*/  MOV R128, 0x3660 ;  /* 0x0000366000807802 */ /* 0x000fc40000000f00 */
[----:B------:R-:W-:Y:S05]  /*3650*/  CALL.REL.NOINC `($__internal_24_$__cuda_sm70_shflsync_down_p) ;  /* 0x0000020000007944 */ /* 0x000fea0003c00000 */
[----:B------:R-:W-:Y:S01]  /*3660*/  FADD.FTZ R132, R131, R132 ;  /* 0x0000008483847221 */ /* 0x000fe20000010000 */
[----:B0-----:R-:W-:Y:S01]  /*3670*/  HFMA2.MMA R173, -RZ, RZ, 0, 1.1920928955078125e-07 ;  /* 0x00000002ffad7435 */ /* 0x001fe200000001ff */
[----:B-1----:R-:W-:Y:S01]  /*3680*/  FADD.FTZ R135, R203, R134 ;  /* 0x00000086cb877221 */ /* 0x002fe20000010000 */
[----:B------:R-:W-:-:S02]  /*3690*/  MOV R174, 0x1f ;  /* 0x0000001f00ae7802 */ /* 0x000fc40000000f00 */
[----:B------:R-:W-:Y:S02]  /*36a0*/  MOV R205, 0xffffffff ;  /* 0xffffffff00cd7802 */ /* 0x000fe40000000f00 */
[----:B------:R-:W-:Y:S02]  /*36b0*/  MOV R134, R132 ;  /* 0x0000008400867202 */ /* 0x000fe40000000f00 */
[----:B------:R-:W-:Y:S02]  /*36c0*/  MOV R128, 0x36e0 ;  /* 0x000036e000807802 */ /* 0x000fe40000000f00 */
[----:B------:R-:W-:Y:S05]  /*36d0*/  CALL.REL.NOINC `($__internal_24_$__cuda_sm70_shflsync_down_p) ;  /* 0x0000018000007944 */ /* 0x000fea0003c00000 */
[----:B0-----:R-:W-:Y:S01]  /*36e0*/  HFMA2.MMA R173, -RZ, RZ, 0, 1.1920928955078125e-07 ;  /* 0x00000002ffad7435 */ /* 0x001fe200000001ff */
[----:B-1----:R-:W-:Y:S02]  /*36f0*/  MOV R131, R134 ;  /* 0x0000008600837202 */ /* 0x002fe40000000f00 */
[----:B------:R-:W-:Y:S02]  /*3700*/  MOV R134, R135 ;  /* 0x0000008700867202 */ /* 0x000fe40000000f00 */
[----:B------:R-:W-:Y:S02]  /*3710*/  MOV R174, 0x1f ;  /* 0x0000001f00ae7802 */ /* 0x000fe40000000f00 */
[----:B------:R-:W-:-:S02]  /*3720*/  MOV R205, 0xffffffff ;  /* 0xffffffff00cd7802 */ /* 0x000fc40000000f00 */
[----:B------:R-:W-:Y:S02]  /*3730*/  MOV R128, 0x3750 ;  /* 0x0000375000807802 */ /* 0x000fe40000000f00 */
[----:B------:R-:W-:Y:S05]  /*3740*/  CALL.REL.NOINC `($__internal_24_$__cuda_sm70_shflsync_down_p) ;  /* 0x0000011000007944 */ /* 0x000fea0003c00000 */
[----:B------:R-:W-:Y:S01]  /*3750*/  FADD.FTZ R133, R131, R132 ;  /* 0x0000008483857221 */ /* 0x000fe20000010000 */
[----:B0-----:R-:W-:Y:S01]  /*3760*/  HFMA2.MMA R173, -RZ, RZ, 0, 5.9604644775390625e-08 ;  /* 0x00000001ffad7435 */ /* 0x001fe200000001ff */
[----:B-1----:R-:W-:Y:S01]  /*3770*/  FADD.FTZ R135, R135, R134 ;  /* 0x0000008687877221 */ /* 0x002fe20000010000 */
[----:B------:R-:W-:Y:S02]  /*3780*/  MOV R174, 0x1f ;  /* 0x0000001f00ae7802 */ /* 0x000fe40000000f00 */
[----:B------:R-:W-:Y:S02]  /*3790*/  MOV R205, 0xffffffff ;  /* 0xffffffff00cd7802 */ /* 0x000fe40000000f00 */
[----:B------:R-:W-:Y:S02]  /*37a0*/  MOV R134, R133 ;  /* 0x0000008500867202 */ /* 0x000fe40000000f00 */
[----:B------:R-:W-:Y:S02]  /*37b0*/  MOV R128, 0x37d0 ;  /* 0x000037d000807802 */ /* 0x000fe40000000f00 */
[----:B------:R-:W-:Y:S05]  /*37c0*/  CALL.REL.NOINC `($__internal_24_$__cuda_sm70_shflsync_down_p) ;  /* 0x0000009000007944 */ /* 0x000fea0003c00000 */
[----:B0-----:R-:W-:Y:S01]  /*37d0*/  HFMA2.MMA R173, -RZ, RZ, 0, 5.9604644775390625e-08 ;  /* 0x00000001ffad7435 */ /* 0x001fe200000001ff */
[----:B-1----:R-:W-:-:S02]  /*37e0*/  MOV R172, R134 ;  /* 0x0000008600ac7202 */ /* 0x002fc40000000f00 */
[----:B------:R-:W-:Y:S02]  /*37f0*/  MOV R134, R135 ;  /* 0x0000008700867202 */ /* 0x000fe40000000f00 */
[----:B------:R-:W-:Y:S02]  /*3800*/  MOV R174, 0x1f ;  /* 0x0000001f00ae7802 */ /* 0x000fe40000000f00 */
[----:B------:R-:W-:Y:S02]  /*3810*/  MOV R205, 0xffffffff ;  /* 0xffffffff00cd7802 */ /* 0x000fe40000000f00 */
[----:B------:R-:W-:Y:S02]  /*3820*/  MOV R128, 0x3840 ;  /* 0x0000384000807802 */ /* 0x000fe40000000f00 */
[----:B------:R-:W-:Y:S05]  /*3830*/  CALL.REL.NOINC `($__internal_24_$__cuda_sm70_shflsync_down_p) ;  /* 0x0000002000007944 */ /* 0x000fea0003c00000 */
[----:B-1----:R-:W-:Y:S01]  /*3840*/  MOV R128, R134 ;  /* 0x0000008600807202 */ /* 0x002fe20000000f00 */
[----:B0-----:R-:W-:Y:S05]  /*3850*/  BRA `(.L_x_1260) ;  /* 0xffffe26000007947 */ /* 0x001fea000383ffff */
        .weak           $__internal_24_$__cuda_sm70_shflsync_down_p
        .type           $__internal_24_$__cuda_sm70_shflsync_down_p,@function
        .size           $__internal_24_$__cuda_sm70_shflsync_down_p,(.L_x_9278 - $__internal_24_$__cuda_sm70_shflsync_down_p)
$__internal_24_$__cuda_sm70_shflsync_down_p:
[----:B------:R-:W-:Y:S01]  /*3860*/  HFMA2.MMA R129, -RZ, RZ, 0, 0 ;  /* 0x00000000ff817435 */ /* 0x000fe200000001ff */
[----:B------:R-:W-:Y:S04]  /*3870*/  WARPSYNC R205 ;  /* 0x000000cd00007348 */ /* 0x000fe80003800000 */
[----:B------:R0:W1:Y:S01]  /*3880*/  SHFL.DOWN PT, R134, R134, R173, R174 ;  /* 0x080000ad86867389 */ /* 0x00006200000e00ae */
[----:B------:R-:W-:Y:S05]  /*3890*/  RET.REL.NODEC R128 `(_ZN10layer_norm13ln_bwd_kernelINS_13Kernel_traitsI6__halfS2_S2_S2_fjLj3072ELj1ELj1ELj4ELj16ENS_18Kernel_traits_baseILj3072ES2_S2_S2_S2_fjLj128EEEEELb0ELb1ELb0ELb0EEEvNS_9BwdParamsE) ;  /* 0xffffc76080007950 */ /* 0x000fea0003c3ffff */
.L_x_1261:
        /* <DEDUP_REMOVED lines=14> */
.L_x_9278:


//--------------------- .text._ZN10layer_norm13ln_bwd_kernelINS_13Kernel_traitsI6__halfS2_S2_S2_fjLj3072ELj1ELj1ELj4ELj16ENS_18Kernel_traits_baseILj3072ES2_S2_S2_S2_fjLj128EEEEELb0ELb1ELb0ELb1EEEvNS_9BwdParamsE --------------------------
	.section	.text._ZN10layer_norm13ln_bwd_kernelINS_13Kernel_traitsI6__halfS2_S2_S2_fjLj3072ELj1ELj1ELj4ELj16ENS_18Kernel_traits_baseILj3072ES2_S2_S2_S2_fjLj128EEEEELb0ELb1ELb0ELb1EEEvNS_9BwdParamsE,"ax",@progbits
	.sectioninfo	@"SHI_REGISTERS=214"
	.align	128
        .global         _ZN10layer_norm13ln_bwd_kernelINS_13Kernel_traitsI6__halfS2_S2_S2_fjLj3072ELj1ELj1ELj4ELj16ENS_18Kernel_traits_baseILj3072ES2_S2_S2_S2_fjLj128EEEEELb0ELb1ELb0ELb1EEEvNS_9BwdParamsE
        .type           _ZN10layer_norm13ln_bwd_kernelINS_13Kernel_traitsI6__halfS2_S2_S2_fjLj3072ELj1ELj1ELj4ELj16ENS_18Kernel_traits_baseILj3072ES2_S2_S2_S2_fjLj128EEEEELb0ELb1ELb0ELb1EEEvNS_9BwdParamsE,@function
        .size           _ZN10layer_norm13ln_bwd_kernelINS_13Kernel_traitsI6__halfS2_S2_S2_fjLj3072ELj1ELj1ELj4ELj16ENS_18Kernel_traits_baseILj3072ES2_S2_S2_S2_fjLj128EEEEELb0ELb1ELb0ELb1EEEvNS_9BwdParamsE,(.L_x_9279 - _ZN10layer_norm13ln_bwd_kernelINS_13Kernel_traitsI6__halfS2_S2_S2_fjLj3072ELj1ELj1ELj4ELj16ENS_18Kernel_traits_baseILj3072ES2_S2_S2_S2_fjLj128EEEEELb0ELb1ELb0ELb1EEEvNS_9BwdParamsE)
        .other          _ZN10layer_norm13ln_bwd_kernelINS_13Kernel_traitsI6__halfS2_S2_S2_fjLj3072ELj1ELj1ELj4ELj16ENS_18Kernel_traits_baseILj3072ES2_S2_S2_S2_fjLj128EEEEELb0ELb1ELb0ELb1EEEvNS_9BwdParamsE,@"STO_CUDA_ENTRY STV_DEFAULT"
_ZN10layer_norm13ln_bwd_kernelINS_13Kernel_traitsI6__halfS2_S2_S2_fjLj3072ELj1ELj1ELj4ELj16ENS_18Kernel_traits_baseILj3072ES2_S2_S2_S2_fjLj128EEEEELb0ELb1ELb0ELb1EEEvNS_9BwdParamsE:
.text._ZN10layer_norm13ln_bwd_kernelINS_13Kernel_traitsI6__halfS2_S2_S2_fjLj3072ELj1ELj1ELj4ELj16ENS_18Kernel_traits_baseILj3072ES2_S2_S2_S2_fjLj128EEEEELb0ELb1ELb0ELb1EEEvNS_9BwdParamsE:
        /* <DEDUP_REMOVED lines=44> */
.L_x_1262:
        /* <DEDUP_REMOVED lines=9> */
[----:B------:R-:W5:Y:S04]  /*0350*/  LDG.E.128 R12, [R4.64] ;  /* 0x00000004040c7981 */ /* 0x000f68000c1e1d00 */
[----:B------:R-:W3:Y:S04]  /*0360*/  LDG.E.128 R20, [R4.64+0x800] ;  /* 0x0008000404147981 */ /* 0x000ee8000c1e1d00 */
        /* <DEDUP_REMOVED lines=49> */
[----:B------:R-:W-:Y:S02]  /*0680*/  HADD2.F32 R160, -RZ, R17.H1_H1 ;  /* 0x30000011ffa07230 */ /* 0x000fe40000004100 */
[----:B------:R-:W-:-:S02]  /*0690*/  HADD2.F32 R159, -RZ, R18.H0_H0 ;  /* 0x20000012ff9f7230 */ /* 0x000fc40000004100 */
[----:B------:R-:W-:Y:S02]  /*06a0*/  HADD2.F32 R158, -RZ, R18.H1_H1 ;  /* 0x30000012ff9e7230 */ /* 0x000fe40000004100 */
[--C-:B------:R-:W-:Y:S02]  /*06b0*/  HADD2.F32 R157, -RZ, R19.reuse.H0_H0 ;  /* 0x20000013ff9d7230 */ /* 0x100fe40000004100 */
[----:B------:R-:W-:Y:S02]  /*06c0*/  HADD2.F32 R156, -RZ, R19.H1_H1 ;  /* 0x30000013ff9c7230 */ /* 0x000fe40000004100 */
[--C-:B----4-:R-:W-:Y:S02]  /*06d0*/  HADD2.F32 R155, -RZ, R24.reuse.H0_H0 ;  /* 0x20000018ff9b7230 */ /* 0x110fe40000004100 */
[----:B------:R-:W-:Y:S02]  /*06e0*/  HADD2.F32 R154, -RZ, R24.H1_H1 ;  /* 0x30000018ff9a7230 */ /* 0x000fe40000004100 */
[----:B------:R-:W-:-:S02]  /*06f0*/  HADD2.F32 R153, -RZ, R25.H0_H0 ;  /* 0x20000019ff997230 */ /* 0x000fc40000004100 */
[----:B------:R-:W-:Y:S02]  /*0700*/  HADD2.F32 R152, -RZ, R25.H1_H1 ;  /* 0x30000019ff987230 */ /* 0x000fe40000004100 */
[--C-:B------:R-:W-:Y:S02]  /*0710*/  HADD2.F32 R151, -RZ, R26.reuse.H0_H0 ;  /* 0x2000001aff977230 */ /* 0x100fe40000004100 */
[----:B------:R-:W-:Y:S02]  /*0720*/  HADD2.F32 R150, -RZ, R26.H1_H1 ;  /* 0x3000001aff967230 */ /* 0x000fe40000004100 */
[--C-:B------:R-:W-:Y:S02]  /*0730*/  HADD2.F32 R149, -RZ, R27.reuse.H0_H0 ;  /* 0x2000001bff957230 */ /* 0x100fe40000004100 */
[----:B------:R-:W-:Y:S02]  /*0740*/  HADD2.F32 R148, -RZ, R27.H1_H1 ;  /* 0x3000001bff947230 */ /* 0x000fe40000004100 */
[----:B-----5:R-:W-:-:S02]  /*0750*/  HADD2.F32 R147, -RZ, R12.H0_H0 ;  /* 0x2000000cff937230 */ /* 0x020fc40000004100 */
        /* <DEDUP_REMOVED lines=23> */
.L_x_1267:
        /* <DEDUP_REMOVED lines=10> */
[----:B------:R-:W-:Y:S02]  /*0970*/  MOV R49, 0x4 ;  /* 0x0000000400317802 */ /* 0x000fe40000000f00 */
[----:B------:R-:W-:Y:S01]  /*0980*/  @P0 LEA.HI.X R3, R172, c[0x0][0x1c4], R21, 0x1, P1 ;  /* 0x00007100ac030a11 */ /* 0x000fe200008f0c15 */
[CC--:B------:R-:W-:Y:S01]  /*0990*/  IMAD.WIDE.U32 R20, R174.reuse, R46.reuse, c[0x0][0x188] ;  /* 0x00006200ae147625 */ /* 0x0c0fe200078e002e */
[C---:B------:R-:W-:Y:S02]  /*09a0*/  IADD3 R175, R174.reuse, 0x80, RZ ;  /* 0x00000080aeaf7810 */ /* 0x040fe40007ffe0ff */
[C---:B------:R-:W-:Y:S01]  /*09b0*/  IADD3 R173, R174.reuse, 0x100, RZ ;  /* 0x00000100aead7810 */ /* 0x040fe20007ffe0ff */
[-C--:B------:R-:W-:Y:S01]  /*09c0*/  IMAD.WIDE.U32 R24, R174, R46.reuse, c[0x0][0x208] ;  /* 0x00008200ae187625 */ /* 0x080fe200078e002e */
[----:B------:R0:W2:Y:S03]  /*09d0*/  @P0 LDG.E.U16 R177, [R2.64] ;  /* 0x0000000402b10981 */ /* 0x0000a6000c1e1500 */
[CC--:B------:R-:W-:Y:S01]  /*09e0*/  IMAD.WIDE R50, R172.reuse, R49.reuse, c[0x0][0x1a0] ;  /* 0x00006800ac327625 */ /* 0x0c0fe200078e0231 */
[----:B------:R-:W3:Y:S03]  /*09f0*/  LDG.E.128 R20, [R20.64] ;  /* 0x0000000414147981 */ /* 0x000ee6000c1e1d00 */
[CC--:B------:R-:W-:Y:S01]  /*0a00*/  IMAD.WIDE.U32 R28, R175.reuse, R46.reuse, c[0x0][0x188] ;  /* 0x00006200af1c7625 */ /* 0x0c0fe200078e002e */
[----:B------:R-:W4:Y:S03]  /*0a10*/  LDG.E.128 R24, [R24.64] ;  /* 0x0000000418187981 */ /* 0x000f26000c1e1d00 */
[-C--:B------:R-:W-:Y:S01]  /*0a20*/  IMAD.WIDE.U32 R32, R175, R46.reuse, c[0x0][0x208] ;  /* 0x00008200af207625 */ /* 0x080fe200078e002e */
[----:B------:R1:W4:Y:S03]  /*0a30*/  LDG.E R182, [R50.64] ;  /* 0x0000000432b67981 */ /* 0x000326000c1e1900 */
[CC--:B------:R-:W-:Y:S01]  /*0a40*/  IMAD.WIDE.U32 R36, R173.reuse, R46.reuse, c[0x0][0x188] ;  /* 0x00006200ad247625 */ /* 0x0c0fe200078e002e */
[----:B------:R-:W4:Y:S03]  /*0a50*/  LDG.E.128 R28, [R28.64] ;  /* 0x000000041c1c7981 */ /* 0x000f26000c1e1d00 */
[----:B------:R-:W-:Y:S01]  /*0a60*/  IMAD.WIDE R48, R172, R49, c[0x0][0x1a8] ;  /* 0x00006a00ac307625 */ /* 0x000fe200078e0231 */
[----:B------:R-:W4:Y:S04]  /*0a70*/  LDG.E.128 R32, [R32.64] ;  /* 0x0000000420207981 */ /* 0x000f28000c1e1d00 */
[----:B------:R-:W4:Y:S04]  /*0a80*/  LDG.E.128 R36, [R36.64] ;  /* 0x0000000424247981 */ /* 0x000f28000c1e1d00 */
[----:B------:R0:W4:Y:S01]  /*0a90*/  LDG.E R48, [R48.64] ;  /* 0x0000000430307981 */ /* 0x000122000c1e1900 */
[----:B------:R-:W-:-:S06]  /*0aa0*/  IMAD.WIDE.U32 R40, R173, R46, c[0x0][0x208] ;  /* 0x00008200ad287625 */ /* 0x000fcc00078e002e */
[----:B------:R-:W4:Y:S01]  /*0ab0*/  LDG.E.128 R40, [R40.64] ;  /* 0x0000000428287981 */ /* 0x000f22000c1e1d00 */
[----:B------:R-:W-:-:S04]  /*0ac0*/  ISETP.NE.U32.AND P1, PT, RZ, c[0x0][0x218], PT ;  /* 0x00008600ff007a0c */ /* 0x000fc80003f25070 */
[----:B------:R-:W-:Y:S01]  /*0ad0*/  ISETP.NE.AND.EX P1, PT, RZ, c[0x0][0x21c], PT, P1 ;  /* 0x00008700ff007a0c */ /* 0x000fe20003f25310 */
[----:B------:R-:W-:Y:S01]  /*0ae0*/  ULDC.U8 UR6, c[0x0][0x1f0] ;  /* 0x00007c0000067ab9 */ /* 0x000fe20000000000 */
[----:B-1----:R-:W-:Y:S02]  /*0af0*/  MOV R50, 0x3f800000 ;  /* 0x3f80000000327802 */ /* 0x002fe40000000f00 */
[----:B------:R-:W-:-:S09]  /*0b00*/  LOP3.LUT P2, RZ, R176, 0xff, RZ, 0xc0, !PT ;  /* 0x000000ffb0ff7812 */ /* 0x000fd2000784c0ff */
[----:B0-----:R-:W-:-:S04]  /*0b10*/  @P1 IMAD.WIDE.U32 R2, R174, R46, c[0x0][0x218] ;  /* 0x00008600ae021625 */ /* 0x001fc800078e002e */
[-C--:B------:R-:W-:Y:S01]  /*0b20*/  @P1 IMAD.WIDE.U32 R44, R175, R46.reuse, c[0x0][0x218] ;  /* 0x00008600af2c1625 */ /* 0x080fe200078e002e */
[----:B------:R0:W5:Y:S03]  /*0b30*/  @P1 LDG.E.128 R4, [R2.64] ;  /* 0x0000000402041981 */ /* 0x000166000c1e1d00 */
[----:B------:R-:W-:Y:S01]  /*0b40*/  @P1 IMAD.WIDE.U32 R46, R173, R46, c[0x0][0x218] ;  /* 0x00008600ad2e1625 */ /* 0x000fe200078e002e */
[----:B------:R1:W5:Y:S04]  /*0b50*/  @P1 LDG.E.128 R8, [R44.64] ;  /* 0x000000042c081981 */ /* 0x000368000c1e1d00 */
[----:B------:R0:W5:Y:S01]  /*0b60*/  @P1 LDG.E.128 R12, [R46.64] ;  /* 0x000000042e0c1981 */ /* 0x000162000c1e1d00 */
[----:B------:R-:W-:Y:S01]  /*0b70*/  LOP3.LUT P3, RZ, R0, 0x1f, RZ, 0xc0, !PT ;  /* 0x0000001f00ff7812 */ /* 0x000fe2000786c0ff */
[----:B--2---:R-:W-:Y:S01]  /*0b80*/  @P0 HADD2.F32 R50, -RZ, R177.H0_H0 ;  /* 0x200000b1ff320230 */ /* 0x004fe20000004100 */
[----:B------:R-:W-:Y:S01]  /*0b90*/  ISETP.NE.AND P0, PT, RZ, UR6, PT ;  /* 0x00000006ff007c0c */ /* 0x000fe2000bf05270 */
[----:B---3--:R-:W-:-:S02]  /*0ba0*/  HADD2.F32 R176, -RZ, R21.H0_H0 ;  /* 0x20000015ffb07230 */ /* 0x008fc40000004100 */
[----:B------:R-:W-:Y:S02]  /*0bb0*/  HADD2.F32 R49, -RZ, R20.H0_H0 ;  /* 0x20000014ff317230 */ /* 0x000fe40000004100 */
[----:B------:R-:W-:Y:S02]  /*0bc0*/  HADD2.F32 R21, -RZ, R21.H1_H1 ;  /* 0x30000015ff157230 */ /* 0x000fe40000004100 */
[--C-:B----4-:R-:W-:Y:S02]  /*0bd0*/  HADD2.F32 R180, -RZ, R26.reuse.H0_H0 ;  /* 0x2000001affb47230 */ /* 0x110fe40000004100 */
[----:B------:R-:W-:Y:S01]  /*0be0*/  HADD2.F32 R183, -RZ, R26.H1_H1 ;  /* 0x3000001affb77230 */ /* 0x000fe20000004100 */
[----:B------:R-:W-:Y:S01]  /*0bf0*/  FSEL R211, R182, RZ, !P0 ;  /* 0x000000ffb6d37208 */ /* 0x000fe20004000000 */
[----:B0-----:R-:W-:Y:S02]  /*0c00*/  HADD2.F32 R2, -RZ, R23.H0_H0 ;  /* 0x20000017ff027230 */ /* 0x001fe40000004100 */
[----:B------:R-:W-:-:S02]  /*0c10*/  HADD2.F32 R26, -RZ, R27.H0_H0 ;  /* 0x2000001bff1a7230 */ /* 0x000fc40000004100 */
[----:B------:R-:W-:Y:S02]  /*0c20*/  HADD2.F32 R189, -RZ, R27.H1_H1 ;  /* 0x3000001bffbd7230 */ /* 0x000fe40000004100 */
[--C-:B-1----:R-:W-:Y:S02]  /*0c30*/  HADD2.F32 R44, -RZ, R24.reuse.H0_H0 ;  /* 0x20000018ff2c7230 */ /* 0x102fe40000004100 */
[----:B------:R-:W-:Y:S02]  /*0c40*/  HADD2.F32 R179, -RZ, R24.H1_H1 ;  /* 0x30000018ffb37230 */ /* 0x000fe40000004100 */
[----:B------:R-:W-:Y:S02]  /*0c50*/  HADD2.F32 R3, -RZ, R28.H0_H0 ;  /* 0x2000001cff037230 */ /* 0x000fe40000004100 */
[----:B------:R-:W-:Y:S02]  /*0c60*/  HADD2.F32 R27, -RZ, R29.H0_H0 ;  /* 0x2000001dff1b7230 */ /* 0x000fe40000004100 */
[----:B------:R-:W-:-:S02]  /*0c70*/  HADD2.F32 R190, -RZ, R32.H0_H0 ;  /* 0x20000020ffbe7230 */ /* 0x000fc40000004100 */
[----:B------:R-:W-:Y:S02]  /*0c80*/  HADD2.F32 R192, -RZ, R32.H1_H1 ;  /* 0x30000020ffc07230 */ /* 0x000fe40000004100 */
[--C-:B------:R-:W-:Y:S02]  /*0c90*/  HADD2.F32 R196, -RZ, R34.reuse.H0_H0 ;  /* 0x20000022ffc47230 */ /* 0x100fe40000004100 */
[----:B------:R-:W-:Y:S02]  /*0ca0*/  HADD2.F32 R195, -RZ, R34.H1_H1 ;  /* 0x30000022ffc37230 */ /* 0x000fe40000004100 */
[----:B------:R-:W-:Y:S02]  /*0cb0*/  HADD2.F32 R51, -RZ, R20.H1_H1 ;  /* 0x30000014ff337230 */ /* 0x000fe40000004100 */
[--C-:B------:R-:W-:Y:S02]  /*0cc0*/  HADD2.F32 R24, -RZ, R25.reuse.H0_H0 ;  /* 0x20000019ff187230 */ /* 0x100fe40000004100 */
[----:B------:R-:W-:-:S02]  /*0cd0*/  HADD2.F32 R181, -RZ, R25.H1_H1 ;  /* 0x30000019ffb57230 */ /* 0x000fc40000004100 */
[----:B------:R-:W-:Y:S02]  /*0ce0*/  HADD2.F32 R28, -RZ, R28.H1_H1 ;  /* 0x3000001cff1c7230 */ /* 0x000fe40000004100 */
[----:B------:R-:W-:Y:S02]  /*0cf0*/  HADD2.F32 R47, -RZ, R31.H0_H0 ;  /* 0x2000001fff2f7230 */ /* 0x000fe40000004100 */
[----:B------:R-:W-:Y:S02]  /*0d00*/  HADD2.F32 R32, -RZ, R36.H0_H0 ;  /* 0x20000024ff207230 */ /* 0x000fe40000004100 */
[----:B------:R-:W-:Y:S02]  /*0d10*/  HADD2.F32 R34, -RZ, R37.H0_H0 ;  /* 0x20000025ff227230 */ /* 0x000fe40000004100 */
[----:B------:R-:W-:Y:S01]  /*0d20*/  HADD2.F32 R45, -RZ, R29.H1_H1 ;  /* 0x3000001dff2d7230 */ /* 0x000fe20000004100 */
[----:B------:R-:W-:Y:S01]  /*0d30*/  FADD.FTZ R29, -R211, R49 ;  /* 0x00000031d31d7221 */ /* 0x000fe20000010100 */
[----:B------:R-:W-:-:S02]  /*0d40*/  HADD2.F32 R194, -RZ, R33.H0_H0 ;  /* 0x20000021ffc27230 */ /* 0x000fc40000004100 */
[----:B------:R-:W-:Y:S01]  /*0d50*/  HADD2.F32 R198, -RZ, R33.H1_H1 ;  /* 0x30000021ffc67230 */ /* 0x000fe20000004100 */
[C---:B------:R-:W-:Y:S01]  /*0d60*/  FADD.FTZ R33, -R211.reuse, R176 ;  /* 0x000000b0d3217221 */ /* 0x040fe20000010100 */
[--C-:B------:R-:W-:Y:S02]  /*0d70*/  HADD2.F32 R25, -RZ, R35.reuse.H0_H0 ;  /* 0x20000023ff197230 */ /* 0x100fe40000004100 */
[----:B------:R-:W-:Y:S01]  /*0d80*/  HADD2.F32 R20, -RZ, R35.H1_H1 ;  /* 0x30000023ff147230 */ /* 0x000fe20000004100 */
[C---:B------:R-:W-:Y:S01]  /*0d90*/  FADD.FTZ R35, -R211.reuse, R21 ;  /* 0x00000015d3237221 */ /* 0x040fe20000010100 */
[----:B------:R-:W-:Y:S01]  /*0da0*/  HADD2.F32 R184, -RZ, R38.H0_H0 ;  /* 0x20000026ffb87230 */ /* 0x000fe20000004100 */
[C---:B------:R-:W-:Y:S01]  /*0db0*/  FADD.FTZ R185, -R211.reuse, R2 ;  /* 0x00000002d3b97221 */ /* 0x040fe20000010100 */
[--C-:B------:R-:W-:Y:S01]  /*0dc0*/  HADD2.F32 R46, -RZ, R30.reuse.H0_H0 ;  /* 0x2000001eff2e7230 */ /* 0x100fe20000004100 */
[C---:B------:R-:W-:Y:S01]  /*0dd0*/  FADD.FTZ R197, -R211.reuse, R27 ;  /* 0x0000001bd3c57221 */ /* 0x040fe20000010100 */
[----:B------:R-:W-:Y:S01]  /*0de0*/  HADD2.F32 R30, -RZ, R30.H1_H1 ;  /* 0x3000001eff1e7230 */ /* 0x000fe20000004100 */
[C---:B------:R-:W-:Y:S01]  /*0df0*/  FADD.FTZ R193, -R211.reuse, R28 ;  /* 0x0000001cd3c17221 */ /* 0x040fe20000010100 */
[----:B------:R-:W-:Y:S01]  /*0e00*/  HADD2.F32 R178, -RZ, R31.H1_H1 ;  /* 0x3000001fffb27230 */ /* 0x000fe20000004100 */
[----:B------:R-:W-:-:S02]  /*0e10*/  FADD.FTZ R205, -R211, R47 ;  /* 0x0000002fd3cd7221 */ /* 0x000fc40000010100 */
[C---:B------:R-:W-:Y:S02]  /*0e20*/  FADD.FTZ R209, -R211.reuse, R32 ;  /* 0x00000020d3d17221 */ /* 0x040fe40000010100 */
[C---:B------:R-:W-:Y:S02]  /*0e30*/  FADD.FTZ R27, -R211.reuse, R34 ;  /* 0x00000022d31b7221 */ /* 0x040fe40000010100 */
[C---:B------:R-:W-:Y:S02]  /*0e40*/  FADD.FTZ R31, -R211.reuse, R51 ;  /* 0x00000033d31f7221 */ /* 0x040fe40000010100 */
[----:B------:R-:W-:Y:S02]  /*0e50*/  FADD.FTZ R47, -R211, R184 ;  /* 0x000000b8d32f7221 */ /* 0x000fe40000010100 */
[C---:B------:R-:W-:Y:S02]  /*0e60*/  FMUL.FTZ R28, R48.reuse, R29 ;  /* 0x0000001d301c7220 */ /* 0x040fe40000410000 */
[----:B------:R-:W-:-:S02]  /*0e70*/  FMUL.FTZ R32, R48, R33 ;  /* 0x0000002130207220 */ /* 0x000fc40000410000 */
[C---:B------:R-:W-:Y:S02]  /*0e80*/  FMUL.FTZ R34, R48.reuse, R35 ;  /* 0x0000002330227220 */ /* 0x040fe40000410000 */
[----:B------:R-:W-:Y:S02]  /*0e90*/  FMUL.FTZ R29, R171, R44 ;  /* 0x0000002cab1d7220 */ /* 0x000fe40000410000 */
[C---:B------:R-:W-:Y:S02]  /*0ea0*/  FMUL.FTZ R184, R48.reuse, R185 ;  /* 0x000000b930b87220 */ /* 0x040fe40000410000 */
[----:B------:R-:W-:Y:S02]  /*0eb0*/  FADD.FTZ R203, -R211, R30 ;  /* 0x0000001ed3cb7221 */ /* 0x000fe40000010100 */
[----:B------:R-:W-:Y:S02]  /*0ec0*/  FMUL.FTZ R30, R48, R31 ;  /* 0x0000001f301e7220 */ /* 0x000fe40000410000 */
[----:B------:R-:W-:-:S02]  /*0ed0*/  FADD.FTZ R118, R24, R118 ;  /* 0x0000007618767221 */ /* 0x000fc40000010000 */
[-C--:B------:R-:W-:Y:S02]  /*0ee0*/  FFMA.FTZ R119, R32, R24.reuse, R119 ;  /* 0x0000001820777223 */ /* 0x080fe40000010077 */
[----:B------:R-:W-:Y:S02]  /*0ef0*/  FMUL.FTZ R33, R169, R24 ;  /* 0x00000018a9217220 */ /* 0x000fe40000410000 */
[----:B------:R-:W-:Y:S02]  /*0f00*/  FADD.FTZ R116, R181, R116 ;  /* 0x00000074b5747221 */ /* 0x000fe40000010000 */
[-C--:B------:R-:W-:Y:S02]  /*0f10*/  FFMA.FTZ R117, R34, R181.reuse, R117 ;  /* 0x000000b522757223 */ /* 0x080fe40000010075 */
[----:B------:R-:W-:Y:S02]  /*0f20*/  FMUL.FTZ R35, R168, R181 ;  /* 0x000000b5a8237220 */ /* 0x000fe40000410000 */
[----:B------:R-:W-:-:S02]  /*0f30*/  FMUL.FTZ R31, R170, R179 ;  /* 0x000000b3aa1f7220 */ /* 0x000fc40000410000 */
[----:B------:R-:W-:Y:S02]  /*0f40*/  FADD.FTZ R110, R26, R110 ;  /* 0x0000006e1a6e7221 */ /* 0x000fe40000010000 */
[-C--:B------:R-:W-:Y:S02]  /*0f50*/  FFMA.FTZ R111, R184, R26.reuse, R111 ;  /* 0x0000001ab86f7223 */ /* 0x080fe4000001006f */
[----:B------:R-:W-:Y:S02]  /*0f60*/  FMUL.FTZ R181, R165, R26 ;  /* 0x0000001aa5b57220 */ /* 0x000fe40000410000 */
[----:B------:R-:W-:Y:S01]  /*0f70*/  FADD.FTZ R24, RZ, R29 ;  /* 0x0000001dff187221 */ /* 0x000fe20000010000 */
[----:B------:R-:W-:Y:S01]  /*0f80*/  HADD2.F32 R177, -RZ, R22.H0_H0 ;  /* 0x20000016ffb17230 */ /* 0x000fe20000004100 */
[----:B------:R-:W-:Y:S01]  /*0f90*/  FFMA.FTZ R26, R28, R29, RZ ;  /* 0x0000001d1c1a7223 */ /* 0x000fe200000100ff */
[----:B------:R-:W-:Y:S01]  /*0fa0*/  HADD2.F32 R36, -RZ, R36.H1_H1 ;  /* 0x30000024ff247230 */ /* 0x000fe20000004100 */
[----:B------:R-:W-:Y:S01]  /*0fb0*/  FADD.FTZ R24, R24, R31 ;  /* 0x0000001f18187221 */ /* 0x000fe20000010000 */
[----:B------:R-:W-:Y:S01]  /*0fc0*/  HADD2.F32 R182, -RZ, R37.H1_H1 ;  /* 0x30000025ffb67230 */ /* 0x000fe20000004100 */
[----:B------:R-:W-:Y:S01]  /*0fd0*/  FFMA.FTZ R26, R30, R31, R26 ;  /* 0x0000001f1e1a7223 */ /* 0x000fe2000001001a */
[----:B------:R-:W-:Y:S01]  /*0fe0*/  HADD2.F32 R22, -RZ, R22.H1_H1 ;  /* 0x30000016ff167230 */ /* 0x000fe20000004100 */
[----:B------:R-:W-:-:S02]  /*0ff0*/  FADD.FTZ R37, -R211, R177 ;  /* 0x000000b1d3257221 */ /* 0x000fc40000010100 */
[----:B------:R-:W-:Y:S01]  /*1000*/  FADD.FTZ R24, R24, R33 ;  /* 0x0000002118187221 */ /* 0x000fe20000010000 */
[----:B------:R-:W-:Y:S01]  /*1010*/  HADD2.F32 R23, -RZ, R23.H1_H1 ;  /* 0x30000017ff177230 */ /* 0x000fe20000004100 */
[----:B------:R-:W-:Y:S02]  /*1020*/  FFMA.FTZ R26, R32, R33, R26 ;  /* 0x00000021201a7223 */ /* 0x000fe4000001001a */
[----:B------:R-:W-:Y:S01]  /*1030*/  FADD.FTZ R177, -R211, R36 ;  /* 0x00000024d3b17221 */ /* 0x000fe20000010100 */
[--C-:B------:R-:W-:Y:S01]  /*1040*/  HADD2.F32 R186, -RZ, R39.reuse.H0_H0 ;  /* 0x20000027ffba7230 */ /* 0x100fe20000004100 */
[----:B------:R-:W-:Y:S01]  /*1050*/  FMUL.FTZ R36, R48, R37 ;  /* 0x0000002530247220 */ /* 0x000fe20000410000 */
[----:B------:R-:W-:Y:S01]  /*1060*/  HADD2.F32 R188, -RZ, R39.H1_H1 ;  /* 0x30000027ffbc7230 */ /* 0x000fe20000004100 */
[----:B------:R-:W-:Y:S02]  /*1070*/  FMUL.FTZ R37, R167, R180 ;  /* 0x000000b4a7257220 */ /* 0x000fe40000410000 */
[----:B------:R-:W-:-:S02]  /*1080*/  FADD.FTZ R24, R24, R35 ;  /* 0x0000002318187221 */ /* 0x000fc40000010000 */
[C---:B------:R-:W-:Y:S02]  /*1090*/  FADD.FTZ R39, -R211.reuse, R22 ;  /* 0x00000016d3277221 */ /* 0x040fe40000010100 */
[----:B------:R-:W-:Y:S02]  /*10a0*/  FFMA.FTZ R26, R34, R35, R26 ;  /* 0x00000023221a7223 */ /* 0x000fe4000001001a */
[----:B------:R-:W-:Y:S02]  /*10b0*/  FADD.FTZ R187, -R211, R23 ;  /* 0x00000017d3bb7221 */ /* 0x000fe40000010100 */
[----:B------:R-:W-:Y:S02]  /*10c0*/  FADD.FTZ R120, R179, R120 ;  /* 0x00000078b3787221 */ /* 0x000fe40000010000 */
[----:B------:R-:W-:Y:S02]  /*10d0*/  FFMA.FTZ R121, R30, R179, R121 ;  /* 0x000000b31e797223 */ /* 0x000fe40000010079 */
[----:B------:R-:W-:-:S02]  /*10e0*/  FADD.FTZ R23, -R211, R182 ;  /* 0x000000b6d3177221 */ /* 0x000fc40000010100 */
[----:B------:R-:W-:Y:S02]  /*10f0*/  FMUL.FTZ R179, R166, R183 ;  /* 0x000000b7a6b37220 */ /* 0x000fe40000410000 */
[----:B------:R-:W-:Y:S02]  /*1100*/  FADD.FTZ R24, R24, R37 ;  /* 0x0000002518187221 */ /* 0x000fe40000010000 */
[----:B------:R-:W-:Y:S02]  /*1110*/  FMUL.FTZ R182, R48, R39 ;  /* 0x0000002730b67220 */ /* 0x000fe40000410000 */
[----:B------:R-:W-:Y:S02]  /*1120*/  FFMA.FTZ R26, R36, R37, R26 ;  /* 0x00000025241a7223 */ /* 0x000fe4000001001a */
[C---:B------:R-:W-:Y:S02]  /*1130*/  FADD.FTZ R191, -R211.reuse, R3 ;  /* 0x00000003d3bf7221 */ /* 0x040fe40000010100 */
[----:B------:R-:W-:-:S02]  /*1140*/  FADD.FTZ R51, -R211, R186 ;  /* 0x000000bad3337221 */ /* 0x000fc40000010100 */
[----:B------:R-:W-:Y:S02]  /*1150*/  FADD.FTZ R24, R24, R179 ;  /* 0x000000b318187221 */ /* 0x000fe40000010000 */
[----:B------:R-:W-:Y:S02]  /*1160*/  FADD.FTZ R3, -R211, R188 ;  /* 0x000000bcd3037221 */ /* 0x000fe40000010100 */
[----:B------:R-:W-:Y:S02]  /*1170*/  FMUL.FTZ R186, R48, R187 ;  /* 0x000000bb30ba7220 */ /* 0x000fe40000410000 */
[----:B------:R-:W-:Y:S02]  /*1180*/  FFMA.FTZ R26, R182, R179, R26 ;  /* 0x000000b3b61a7223 */ /* 0x000fe4000001001a */
[C---:B------:R-:W-:Y:S02]  /*1190*/  FMUL.FTZ R188, R48.reuse, R193 ;  /* 0x000000c130bc7220 */ /* 0x040fe40000410000 */
[----:B------:R-:W-:-:S02]  /*11a0*/  FMUL.FTZ R187, R48, R197 ;  /* 0x000000c530bb7220 */ /* 0x000fc40000410000 */
[----:B------:R-:W-:Y:S02]  /*11b0*/  FADD.FTZ R199, -R211, R45 ;  /* 0x0000002dd3c77221 */ /* 0x000fe40000010100 */
[----:B------:R-:W-:Y:S02]  /*11c0*/  FADD.FTZ R112, R183, R112 ;  /* 0x00000070b7707221 */ /* 0x000fe40000010000 */
[----:B------:R-:W-:Y:S02]  /*11d0*/  FFMA.FTZ R113, R182, R183, R113 ;  /* 0x000000b7b6717223 */ /* 0x000fe40000010071 */
[----:B------:R-:W-:Y:S02]  /*11e0*/  FMUL.FTZ R197, R48, R205 ;  /* 0x000000cd30c57220 */ /* 0x000fe40000410000 */
[----:B------:R-:W-:Y:S02]  /*11f0*/  FADD.FTZ R207, -R211, R178 ;  /* 0x000000b2d3cf7221 */ /* 0x000fe40000010100 */
[----:B------:R-:W-:-:S02]  /*1200*/  FMUL.FTZ R183, R164, R189 ;  /* 0x000000bda4b77220 */ /* 0x000fc40000410000 */
[----:B------:R-:W-:Y:S02]  /*1210*/  FMUL.FTZ R185, R48, R191 ;  /* 0x000000bf30b97220 */ /* 0x000fe40000410000 */
[----:B------:R-:W-:Y:S02]  /*1220*/  FADD.FTZ R24, R24, R181 ;  /* 0x000000b518187221 */ /* 0x000fe40000010000 */
[----:B------:R-:W-:Y:S02]  /*1230*/  FADD.FTZ R108, R189, R108 ;  /* 0x0000006cbd6c7221 */ /* 0x000fe40000010000 */
[----:B------:R-:W-:Y:S02]  /*1240*/  FFMA.FTZ R109, R186, R189, R109 ;  /* 0x000000bdba6d7223 */ /* 0x000fe4000001006d */
[----:B------:R-:W-:Y:S02]  /*1250*/  FFMA.FTZ R26, R184, R181, R26 ;  /* 0x000000b5b81a7223 */ /* 0x000fe4000001001a */
[----:B------:R-:W-:-:S02]  /*1260*/  FADD.FTZ R91, R192, R91 ;  /* 0x0000005bc05b7221 */ /* 0x000fc40000010000 */
[-C--:B------:R-:W-:Y:S02]  /*1270*/  FFMA.FTZ R107, R188, R192.reuse, R107 ;  /* 0x000000c0bc6b7223 */ /* 0x080fe4000001006b */
[----:B------:R-:W-:Y:S02]  /*1280*/  FMUL.FTZ R189, R162, R192 ;  /* 0x000000c0a2bd7220 */ /* 0x000fe40000410000 */
[----:B------:R-:W-:Y:S02]  /*1290*/  FMUL.FTZ R192, R48, R199 ;  /* 0x000000c730c07220 */ /* 0x000fe40000410000 */
[----:B------:R-:W-:Y:S02]  /*12a0*/  FADD.FTZ R84, R25, R84 ;  /* 0x0000005419547221 */ /* 0x000fe40000010000 */
[-C--:B------:R-:W-:Y:S02]  /*12b0*/  FFMA.FTZ R100, R197, R25.reuse, R100 ;  /* 0x00000019c5647223 */ /* 0x080fe40000010064 */
[----:B------:R-:W-:-:S02]  /*12c0*/  FMUL.FTZ R200, R157, R25 ;  /* 0x000000199dc87220 */ /* 0x000fc40000410000 */
[----:B------:R-:W-:Y:S02]  /*12d0*/  FADD.FTZ R90, R190, R90 ;  /* 0x0000005abe5a7221 */ /* 0x000fe40000010000 */
[-C--:B------:R-:W-:Y:S02]  /*12e0*/  FFMA.FTZ R106, R185, R190.reuse, R106 ;  /* 0x000000beb96a7223 */ /* 0x080fe4000001006a */
[----:B------:R-:W-:Y:S02]  /*12f0*/  FMUL.FTZ R199, R48, R207 ;  /* 0x000000cf30c77220 */ /* 0x000fe40000410000 */
[----:B------:R-:W-:Y:S02]  /*1300*/  FADD.FTZ R25, R24, R183 ;  /* 0x000000b718197221 */ /* 0x000fe40000010000 */
[----:B------:R-:W-:Y:S02]  /*1310*/  FMUL.FTZ R190, R163, R190 ;  /* 0x000000bea3be7220 */ /* 0x000fe40000410000 */
[----:B------:R-:W-:-:S02]  /*1320*/  FFMA.FTZ R24, R186, R183, R26 ;  /* 0x000000b7ba187223 */ /* 0x000fc4000001001a */
[----:B------:R-:W-:Y:S02]  /*1330*/  FADD.FTZ R85, R20, R85 ;  /* 0x0000005514557221 */ /* 0x000fe40000010000 */
[-C--:B------:R-:W-:Y:S02]  /*1340*/  FFMA.FTZ R101, R199, R20.reuse, R101 ;  /* 0x00000014c7657223 */ /* 0x080fe40000010065 */
[----:B------:R-:W-:Y:S02]  /*1350*/  FMUL.FTZ R202, R156, R20 ;  /* 0x000000149cca7220 */ /* 0x000fe40000410000 */
[----:B------:R-:W-:Y:S02]  /*1360*/  FADD.FTZ R20, R25, R190 ;  /* 0x000000be19147221 */ /* 0x000fe40000010000 */
[----:B------:R-:W-:Y:S02]  /*1370*/  FFMA.FTZ R24, R185, R190, R24 ;  /* 0x000000beb9187223 */ /* 0x000fe40000010018 */
[----:B------:R-:W-:-:S02]  /*1380*/  FADD.FTZ R201, -R211, R46 ;  /* 0x0000002ed3c97221 */ /* 0x000fc40000010100 */
[----:B------:R-:W-:Y:S02]  /*1390*/  FADD.FTZ R88, R194, R88 ;  /* 0x00000058c2587221 */ /* 0x000fe40000010000 */
[-C--:B------:R-:W-:Y:S02]  /*13a0*/  FFMA.FTZ R104, R187, R194.reuse, R104 ;  /* 0x000000c2bb687223 */ /* 0x080fe40000010068 */
        /* <DEDUP_REMOVED lines=14> */
[----:B------:R-:W-:Y:S01]  /*1490*/  FFMA.FTZ R24, R192, R193, R24 ;  /* 0x000000c1c0187223 */ /* 0x000fe20000010018 */
[----:B------:R-:W-:Y:S01]  /*14a0*/  HADD2.F32 R38, -RZ, R38.H1_H1 ;  /* 0x30000026ff267230 */ /* 0x000fe20000004100 */
[----:B------:R-:W-:-:S02]  /*14b0*/  FADD.FTZ R87, R195, R87 ;  /* 0x00000057c3577221 */ /* 0x000fc40000010000 */
[-C--:B------:R-:W-:Y:S02]  /*14c0*/  FFMA.FTZ R103, R198, R195.reuse, R103 ;  /* 0x000000c3c6677223 */ /* 0x080fe40000010067 */
[----:B------:R-:W-:Y:S02]  /*14d0*/  FMUL.FTZ R195, R158, R195 ;  /* 0x000000c39ec37220 */ /* 0x000fe40000410000 */
[----:B------:R-:W-:Y:S02]  /*14e0*/  FADD.FTZ R20, R25, R196 ;  /* 0x000000c419147221 */ /* 0x000fe40000010000 */
[----:B------:R-:W-:Y:S02]  /*14f0*/  FFMA.FTZ R24, R191, R196, R24 ;  /* 0x000000c4bf187223 */ /* 0x000fe40000010018 */
[----:B------:R-:W-:Y:S02]  /*1500*/  FADD.FTZ R25, R20, R195 ;  /* 0x000000c314197221 */ /* 0x000fe40000010000 */
[----:B------:R-:W-:Y:S01]  /*1510*/  FFMA.FTZ R24, R198, R195, R24 ;  /* 0x000000c3c6187223 */ /* 0x000fe20000010018 */
[----:B------:R-:W-:Y:S01]  /*1520*/  HADD2.F32 R22, -RZ, R41.H0_H0 ;  /* 0x20000029ff167230 */ /* 0x000fe20000004100 */
[----:B------:R-:W-:Y:S01]  /*1530*/  FADD.FTZ R21, -R211, R38 ;  /* 0x00000026d3157221 */ /* 0x000fe20000010100 */
[----:B------:R-:W-:Y:S01]  /*1540*/  HADD2.F32 R38, -RZ, R40.H0_H0 ;  /* 0x20000028ff267230 */ /* 0x000fe20000004100 */
[----:B------:R-:W-:Y:S01]  /*1550*/  FMUL.FTZ R39, R48, R209 ;  /* 0x000000d130277220 */ /* 0x000fe20000410000 */
[----:B------:R-:W-:-:S02]  /*1560*/  HADD2.F32 R178, -RZ, R43.H0_H0 ;  /* 0x2000002bffb27230 */ /* 0x000fc40000004100 */
[----:B------:R-:W-:Y:S01]  /*1570*/  HADD2.F32 R2, -RZ, R43.H1_H1 ;  /* 0x3000002bff027230 */ /* 0x000fe20000004100 */
[----:B------:R-:W-:Y:S02]  /*1580*/  FMUL.FTZ R43, R48, R27 ;  /* 0x0000001b302b7220 */ /* 0x000fe40000410000 */
[----:B------:R-:W-:Y:S02]  /*1590*/  FADD.FTZ R25, R25, R200 ;  /* 0x000000c819197221 */ /* 0x000fe40000010000 */
[----:B------:R-:W-:Y:S01]  /*15a0*/  FFMA.FTZ R24, R197, R200, R24 ;  /* 0x000000c8c5187223 */ /* 0x000fe20000010018 */
[--C-:B------:R-:W-:Y:S01]  /*15b0*/  HADD2.F32 R46, -RZ, R42.reuse.H0_H0 ;  /* 0x2000002aff2e7230 */ /* 0x100fe20000004100 */
[----:B------:R-:W-:Y:S01]  /*15c0*/  FADD.FTZ R82, R38, R82 ;  /* 0x0000005226527221 */ /* 0x000fe20000010000 */
[----:B------:R-:W-:Y:S01]  /*15d0*/  HADD2.F32 R49, -RZ, R42.H1_H1 ;  /* 0x3000002aff317230 */ /* 0x000fe20000004100 */
[----:B------:R-:W-:Y:S01]  /*15e0*/  FFMA.FTZ R98, R39, R38, R98 ;  /* 0x0000002627627223 */ /* 0x000fe20000010062 */
[----:B------:R-:W-:Y:S01]  /*15f0*/  HADD2.F32 R176, -RZ, R40.H1_H1 ;  /* 0x30000028ffb07230 */ /* 0x000fe20000004100 */
[----:B------:R-:W-:-:S02]  /*1600*/  FADD.FTZ R80, R22, R80 ;  /* 0x0000005016507221 */ /* 0x000fc40000010000 */
[-C--:B------:R-:W-:Y:S02]  /*1610*/  FFMA.FTZ R96, R43, R22.reuse, R96 ;  /* 0x000000162b607223 */ /* 0x080fe40000010060 */
[----:B------:R-:W-:Y:S02]  /*1620*/  FMUL.FTZ R42, R153, R22 ;  /* 0x00000016992a7220 */ /* 0x000fe40000410000 */
[----:B------:R-:W-:Y:S02]  /*1630*/  FMUL.FTZ R38, R155, R38 ;  /* 0x000000269b267220 */ /* 0x000fe40000410000 */
[----:B------:R-:W-:Y:S02]  /*1640*/  FADD.FTZ R25, R25, R202 ;  /* 0x000000ca19197221 */ /* 0x000fe40000010000 */
[----:B------:R-:W-:Y:S01]  /*1650*/  FFMA.FTZ R22, R199, R202, R24 ;  /* 0x000000cac7167223 */ /* 0x000fe20000010018 */
[----:B------:R-:W-:Y:S01]  /*1660*/  HADD2.F32 R45, -RZ, R41.H1_H1 ;  /* 0x30000029ff2d7230 */ /* 0x000fe20000004100 */
[----:B------:R-:W-:-:S02]  /*1670*/  FMUL.FTZ R40, R48, R177 ;  /* 0x000000b130287220 */ /* 0x000fc40000410000 */
        /* <DEDUP_REMOVED lines=42> */
[----:B------:R-:W-:Y:S01]  /*1920*/  FFMA.FTZ R24, R180, R177, R22 ;  /* 0x000000b1b4187223 */ /* 0x000fe20000010016 */
[----:B------:R-:W-:Y:S05]  /*1930*/  BRA.DIV ~URZ, `(.L_x_1264) ;  /* 0x00001c627f007947 */ /* 0x000fea000b800000 */
[----:B------:R0:W1:Y:S02]  /*1940*/  SHFL.DOWN PT, R20, R23, 0x10, 0x1f ;  /* 0x0a001f0017147f89 */ /* 0x00006400000e0000 */
.L_x_1268:
        /* <DEDUP_REMOVED lines=18> */
.L_x_1269:
        /* <DEDUP_REMOVED lines=16> */
[----:B-1---5:R-:W-:-:S05]  /*1b70*/  @P1 HADD2.F32 R2, -RZ, R7.H0_H0 ;  /* 0x20000007ff021230 */ /* 0x022fca0000004100 */
[----:B0-----:R-:W0:Y:S04]  /*1b80*/  LDS.128 R20, [R203+0x3000] ;  /* 0x00300000cb147984 */ /* 0x001e280000000c00 */
[----:B------:R-:W1:Y:S01]  /*1b90*/  LDS.128 R24, [R203+0x3010] ;  /* 0x00301000cb187984 */ /* 0x000e620000000c00 */
[----:B0-----:R-:W-:Y:S02]  /*1ba0*/  FADD.FTZ R205, RZ, R20 ;  /* 0x00000014ffcd7221 */ /* 0x001fe40000010000 */
[----:B------:R-:W-:Y:S02]  /*1bb0*/  FADD.FTZ R20, RZ, R21 ;  /* 0x00000015ff147221 */ /* 0x000fe40000010000 */
[----:B------:R-:W-:Y:S01]  /*1bc0*/  FADD.FTZ R205, R22, R205 ;  /* 0x000000cd16cd7221 */ /* 0x000fe20000010000 */
[----:B------:R-:W-:Y:S01]  /*1bd0*/  @P1 HADD2.F32 R22, -RZ, R5.H0_H0 ;  /* 0x20000005ff161230 */ /* 0x000fe20000004100 */
[----:B------:R-:W-:-:S02]  /*1be0*/  FADD.FTZ R20, R23, R20 ;  /* 0x0000001417147221 */ /* 0x000fc40000010000 */
[----:B-1----:R-:W-:Y:S01]  /*1bf0*/  FADD.FTZ R205, R205, R24 ;  /* 0x00000018cdcd7221 */ /* 0x002fe20000010000 */
[----:B------:R-:W-:Y:S01]  /*1c00*/  @P1 HADD2.F32 R24, -RZ, R7.H1_H1 ;  /* 0x30000007ff181230 */ /* 0x000fe20000004100 */
[----:B------:R-:W-:Y:S02]  /*1c10*/  FADD.FTZ R20, R20, R25 ;  /* 0x0000001914147221 */ /* 0x000fe40000010000 */
[----:B------:R-:W-:Y:S02]  /*1c20*/  FADD.FTZ R26, R26, R205 ;  /* 0x000000cd1a1a7221 */ /* 0x000fe40000010000 */
[----:B------:R-:W-:Y:S02]  /*1c30*/  FADD.FTZ R20, R27, R20 ;  /* 0x000000141b147221 */ /* 0x000fe40000010000 */
[----:B------:R-:W-:Y:S02]  /*1c40*/  FMUL.FTZ R26, R26, c[0x0][0x1e0] ;  /* 0x000078001a1a7a20 */ /* 0x000fe40000410000 */
[----:B------:R-:W-:Y:S01]  /*1c50*/  FMUL.FTZ R204, R20, c[0x0][0x1e0] ;  /* 0x0000780014cc7a20 */ /* 0x000fe20000410000 */
[----:B------:R-:W-:-:S02]  /*1c60*/  @P1 HADD2.F32 R20, -RZ, R4.H1_H1 ;  /* 0x30000004ff141230 */ /* 0x000fc40000004100 */
[----:B------:R-:W-:Y:S02]  /*1c70*/  FSEL R201, R26, RZ, !P0 ;  /* 0x000000ff1ac97208 */ /* 0x000fe40004000000 */
[----:B------:R-:W-:-:S03]  /*1c80*/  ISETP.NE.U32.AND P0, PT, RZ, c[0x0][0x258], PT ;  /* 0x00009600ff007a0c */ /* 0x000fc60003f05070 */
[-CC-:B------:R-:W-:Y:S01]  /*1c90*/  FFMA.FTZ R184, R184, R204.reuse, R201.reuse ;  /* 0x000000ccb8b87223 */ /* 0x180fe200000100c9 */
[----:B------:R-:W-:Y:S01]  /*1ca0*/  ISETP.NE.AND.EX P0, PT, RZ, c[0x0][0x25c], PT, P0 ;  /* 0x00009700ff007a0c */ /* 0x000fe20003f05300 */
[-CC-:B------:R-:W-:Y:S02]  /*1cb0*/  FFMA.FTZ R28, R28, R204.reuse, R201.reuse ;  /* 0x000000cc1c1c7223 */ /* 0x180fe400000100c9 */
[----:B------:R-:W-:Y:S02]  /*1cc0*/  FADD.FTZ R181, R181, -R184 ;  /* 0x800000b8b5b57221 */ /* 0x000fe40000010000 */
[-CC-:B------:R-:W-:Y:S02]  /*1cd0*/  FFMA.FTZ R32, R32, R204.reuse, R201.reuse ;  /* 0x000000cc20207223 */ /* 0x180fe400000100c9 */
[----:B------:R-:W-:Y:S02]  /*1ce0*/  FMUL.FTZ R181, R48, R181 ;  /* 0x000000b530b57220 */ /* 0x000fe40000410000 */
[----:B------:R-:W-:-:S02]  /*1cf0*/  FFMA.FTZ R30, R30, R204, R201 ;  /* 0x000000cc1e1e7223 */ /* 0x000fc400000100c9 */
[----:B------:R-:W-:Y:S02]  /*1d00*/  FADD.FTZ R29, R29, -R28 ;  /* 0x8000001c1d1d7221 */ /* 0x000fe40000010000 */
[-CC-:B------:R-:W-:Y:S02]  /*1d10*/  FFMA.FTZ R34, R34, R204.reuse, R201.reuse ;  /* 0x000000cc22227223 */ /* 0x180fe400000100c9 */
[----:B------:R-:W-:Y:S01]  /*1d20*/  @P1 FADD.FTZ R181, R181, R2 ;  /* 0x00000002b5b51221 */ /* 0x000fe20000010000 */
[----:B------:R-:W-:Y:S01]  /*1d30*/  @P1 HADD2.F32 R2, -RZ, R4.H0_H0 ;  /* 0x20000004ff021230 */ /* 0x000fe20000004100 */
[----:B------:R-:W-:Y:S02]  /*1d40*/  FADD.FTZ R33, R33, -R32 ;  /* 0x8000002021217221 */ /* 0x000fe40000010000 */
[----:B------:R-:W-:Y:S02]  /*1d50*/  FADD.FTZ R31, R31, -R30 ;  /* 0x8000001e1f1f7221 */ /* 0x000fe40000010000 */
[----:B------:R-:W-:-:S02]  /*1d60*/  FFMA.FTZ R186, R186, R204, R201 ;  /* 0x000000ccbaba7223 */ /* 0x000fc400000100c9 */
[----:B------:R-:W-:Y:S02]  /*1d70*/  FMUL.FTZ R29, R48, R29 ;  /* 0x0000001d301d7220 */ /* 0x000fe40000410000 */
[-CC-:B------:R-:W-:Y:S02]  /*1d80*/  FFMA.FTZ R182, R182, R204.reuse, R201.reuse ;  /* 0x000000ccb6b67223 */ /* 0x180fe400000100c9 */
[-CC-:B------:R-:W-:Y:S02]  /*1d90*/  FFMA.FTZ R36, R36, R204.reuse, R201.reuse ;  /* 0x000000cc24247223 */ /* 0x180fe400000100c9 */
[----:B------:R-:W-:Y:S02]  /*1da0*/  FADD.FTZ R3, R35, -R34 ;  /* 0x8000002223037221 */ /* 0x000fe40000010000 */
[----:B------:R-:W-:Y:S02]  /*1db0*/  FMUL.FTZ R33, R48, R33 ;  /* 0x0000002130217220 */ /* 0x000fe40000410000 */
[----:B------:R-:W-:-:S02]  /*1dc0*/  FFMA.FTZ R185, R185, R204, R201 ;  /* 0x000000ccb9b97223 */ /* 0x000fc400000100c9 */
[----:B------:R-:W-:Y:S02]  /*1dd0*/  FADD.FTZ R183, R183, -R186 ;  /* 0x800000bab7b77221 */ /* 0x000fe40000010000 */
[----:B------:R-:W-:Y:S02]  /*1de0*/  FMUL.FTZ R31, R48, R31 ;  /* 0x0000001f301f7220 */ /* 0x000fe40000410000 */
[----:B------:R-:W-:Y:S01]  /*1df0*/  @P1 FADD.FTZ R29, R29, R2 ;  /* 0x000000021d1d1221 */ /* 0x000fe20000010000 */
[----:B------:R-:W-:Y:S01]  /*1e00*/  @P1 HADD2.F32 R2, -RZ, R5.H1_H1 ;  /* 0x30000005ff021230 */ /* 0x000fe20000004100 */
[----:B------:R-:W-:Y:S02]  /*1e10*/  FADD.FTZ R179, R179, -R182 ;  /* 0x800000b6b3b37221 */ /* 0x000fe40000010000 */
[----:B------:R-:W-:Y:S02]  /*1e20*/  FFMA.FTZ R187, R187, R204, R201 ;  /* 0x000000ccbbbb7223 */ /* 0x000fe400000100c9 */
[----:B------:R-:W-:-:S02]  /*1e30*/  FADD.FTZ R21, R37, -R36 ;  /* 0x8000002425157221 */ /* 0x000fc40000010000 */
[-CC-:B------:R-:W-:Y:S02]  /*1e40*/  FFMA.FTZ R192, R192, R204.reuse, R201.reuse ;  /* 0x000000ccc0c07223 */ /* 0x180fe400000100c9 */
[----:B------:R-:W-:Y:S02]  /*1e50*/  FMUL.FTZ R25, R48, R3 ;  /* 0x0000000330197220 */ /* 0x000fe40000410000 */
[----:B------:R-:W-:Y:S02]  /*1e60*/  FFMA.FTZ R188, R188, R204, R201 ;  /* 0x000000ccbcbc7223 */ /* 0x000fe400000100c9 */
[----:B------:R-:W-:Y:S01]  /*1e70*/  @P1 FADD.FTZ R33, R33, R22 ;  /* 0x0000001621211221 */ /* 0x000fe20000010000 */
[----:B------:R-:W-:Y:S01]  /*1e80*/  @P1 HADD2.F32 R22, -RZ, R6.H1_H1 ;  /* 0x30000006ff161230 */ /* 0x000fe20000004100 */
[----:B------:R-:W-:Y:S02]  /*1e90*/  FADD.FTZ R185, R190, -R185 ;  /* 0x800000b9beb97221 */ /* 0x000fe40000010000 */
[----:B------:R-:W-:-:S02]  /*1ea0*/  FMUL.FTZ R183, R48, R183 ;  /* 0x000000b730b77220 */ /* 0x000fc40000410000 */
[----:B------:R-:W-:Y:S01]  /*1eb0*/  @P1 FADD.FTZ R31, R31, R20 ;  /* 0x000000141f1f1221 */ /* 0x000fe20000010000 */
[----:B------:R-:W-:Y:S01]  /*1ec0*/  @P1 HADD2.F32 R20, -RZ, R6.H0_H0 ;  /* 0x20000006ff141230 */ /* 0x000fe20000004100 */
[----:B------:R-:W-:Y:S02]  /*1ed0*/  FADD.FTZ R203, R194, -R187 ;  /* 0x800000bbc2cb7221 */ /* 0x000fe40000010000 */
[C---:B------:R-:W-:Y:S01]  /*1ee0*/  FMUL.FTZ R27, R48.reuse, R179 ;  /* 0x000000b3301b7220 */ /* 0x040fe20000410000 */
[----:B------:R-:W-:Y:S01]  /*1ef0*/  HFMA2.MMA R179, -RZ, RZ, 0, 9.5367431640625e-07 ;  /* 0x00000010ffb37435 */ /* 0x000fe200000001ff */
[----:B------:R-:W-:Y:S01]  /*1f00*/  FADD.FTZ R193, R193, -R192 ;  /* 0x800000c0c1c17221 */ /* 0x000fe20000010000 */
[----:B------:R-:W-:Y:S01]  /*1f10*/  @P0 F2FP.PACK_AB R3, RZ, R31 ;  /* 0x0000001fff03023e */ /* 0x000fe200000000ff */
[----:B------:R-:W-:Y:S02]  /*1f20*/  FMUL.FTZ R187, R48, R21 ;  /* 0x0000001530bb7220 */ /* 0x000fe40000410000 */
[----:B------:R-:W-:Y:S01]  /*1f30*/  @P1 FADD.FTZ R25, R25, R2 ;  /* 0x0000000219191221 */ /* 0x000fe20000010000 */
[----:B------:R-:W-:Y:S01]  /*1f40*/  @P1 HADD2.F32 R2, -RZ, R8.H0_H0 ;  /* 0x20000008ff021230 */ /* 0x000fe20000004100 */
[----:B------:R-:W-:-:S02]  /*1f50*/  FADD.FTZ R23, R189, -R188 ;  /* 0x800000bcbd177221 */ /* 0x000fc40000010000 */
[----:B------:R-:W-:Y:S01]  /*1f60*/  @P1 FADD.FTZ R183, R183, R24 ;  /* 0x00000018b7b71221 */ /* 0x000fe20000010000 */
[--C-:B------:R-:W-:Y:S01]  /*1f70*/  @P1 HADD2.F32 R24, -RZ, R9.reuse.H1_H1 ;  /* 0x30000009ff181230 */ /* 0x100fe20000004100 */
[C---:B------:R-:W-:Y:S01]  /*1f80*/  FMUL.FTZ R189, R48.reuse, R185 ;  /* 0x000000b930bd7220 */ /* 0x040fe20000410000 */
[----:B------:R-:W-:Y:S01]  /*1f90*/  @P0 F2FP.PACK_AB R26, RZ, R25 ;  /* 0x00000019ff1a023e */ /* 0x000fe200000000ff */
[----:B------:R-:W-:Y:S01]  /*1fa0*/  @P1 FADD.FTZ R27, R27, R22 ;  /* 0x000000161b1b1221 */ /* 0x000fe20000010000 */
[----:B------:R-:W-:Y:S01]  /*1fb0*/  @P1 HADD2.F32 R22, -RZ, R9.H0_H0 ;  /* 0x20000009ff161230 */ /* 0x000fe20000004100 */
[----:B------:R-:W-:Y:S01]  /*1fc0*/  @P1 FADD.FTZ R187, R187, R20 ;  /* 0x00000014bbbb1221 */ /* 0x000fe20000010000 */
[----:B------:R-:W-:Y:S01]  /*1fd0*/  @P1 HADD2.F32 R20, -RZ, R8.H1_H1 ;  /* 0x30000008ff141230 */ /* 0x000fe20000004100 */
[C---:B------:R-:W-:Y:S01]  /*1fe0*/  FMUL.FTZ R193, R48.reuse, R193 ;  /* 0x000000c130c17220 */ /* 0x040fe20000410000 */
[----:B------:R-:W-:Y:S01]  /*1ff0*/  @P0 F2FP.PACK_AB R32, RZ, R183 ;  /* 0x000000b7ff20023e */ /* 0x000fe200000000ff */
[----:B------:R-:W-:Y:S01]  /*2000*/  FMUL.FTZ R203, R48, R203 ;  /* 0x000000cb30cb7220 */ /* 0x000fe20000410000 */
[----:B------:R-:W-:Y:S01]  /*2010*/  @P0 F2FP.PACK_AB R34, RZ, R27 ;  /* 0x0000001bff22023e */ /* 0x000fe200000000ff */
[----:B------:R-:W-:-:S02]  /*2020*/  FFMA.FTZ R35, R191, R204, R201 ;  /* 0x000000ccbf237223 */ /* 0x000fc400000100c9 */
[----:B------:R-:W-:Y:S01]  /*2030*/  @P1 FADD.FTZ R189, R189, R2 ;  /* 0x00000002bdbd1221 */ /* 0x000fe20000010000 */
[----:B------:R-:W-:Y:S01]  /*2040*/  @P0 F2FP.PACK_AB R2, RZ, R29 ;  /* 0x0000001dff02023e */ /* 0x000fe200000000ff */
[----:B------:R-:W-:Y:S01]  /*2050*/  FMUL.FTZ R191, R48, R23 ;  /* 0x0000001730bf7220 */ /* 0x000fe20000410000 */
[----:B------:R-:W-:Y:S01]  /*2060*/  @P0 F2FP.PACK_AB R23, RZ, R181 ;  /* 0x000000b5ff17023e */ /* 0x000fe200000000ff */
[----:B------:R-:W-:Y:S01]  /*2070*/  @P1 FADD.FTZ R193, R193, R24 ;  /* 0x00000018c1c11221 */ /* 0x000fe20000010000 */
[----:B------:R-:W-:Y:S01]  /*2080*/  @P0 F2FP.PACK_AB R24, RZ, R187 ;  /* 0x000000bbff18023e */ /* 0x000fe200000000ff */
[-C--:B------:R-:W-:Y:S01]  /*2090*/  FMUL.FTZ R182, R183, R50.reuse ;  /* 0x00000032b7b67220 */ /* 0x080fe20000410000 */
[----:B------:R-:W-:Y:S01]  /*20a0*/  @P0 PRMT R16, R2, 0x7610, R16 ;  /* 0x0000761002100816 */ /* 0x000fe20000000010 */
[-C--:B------:R-:W-:Y:S01]  /*20b0*/  FMUL.FTZ R185, R33, R50.reuse ;  /* 0x0000003221b97220 */ /* 0x080fe20000410000 */
[----:B------:R-:W-:Y:S01]  /*20c0*/  @P0 PRMT R19, R23, 0x7610, R19 ;  /* 0x0000761017130816 */ /* 0x000fe20000000013 */
[----:B------:R-:W-:-:S02]  /*20d0*/  FMUL.FTZ R186, R25, R50 ;  /* 0x0000003219ba7220 */ /* 0x000fc40000410000 */
[----:B------:R-:W-:Y:S01]  /*20e0*/  @P1 FADD.FTZ R203, R203, R22 ;  /* 0x00000016cbcb1221 */ /* 0x000fe20000010000 */
[----:B------:R-:W-:Y:S01]  /*20f0*/  @P0 F2FP.PACK_AB R22, RZ, R33 ;  /* 0x00000021ff16023e */ /* 0x000fe200000000ff */
[-C--:B------:R-:W-:Y:S02]  /*2100*/  FMUL.FTZ R183, R29, R50.reuse ;  /* 0x000000321db77220 */ /* 0x080fe40000410000 */
[-C--:B------:R-:W-:Y:S01]  /*2110*/  FMUL.FTZ R184, R31, R50.reuse ;  /* 0x000000321fb87220 */ /* 0x080fe20000410000 */
[----:B------:R-:W-:Y:S01]  /*2120*/  @P0 PRMT R17, R22, 0x7610, R17 ;  /* 0x0000761016110816 */ /* 0x000fe20000000011 */
[-C--:B------:R-:W-:Y:S02]  /*2130*/  FMUL.FTZ R181, R181, R50.reuse ;  /* 0x00000032b5b57220 */ /* 0x080fe40000410000 */
[-C--:B------:R-:W-:Y:S02]  /*2140*/  FMUL.FTZ R187, R187, R50.reuse ;  /* 0x00000032bbbb7220 */ /* 0x080fe40000410000 */
[----:B------:R-:W-:-:S02]  /*2150*/  FMUL.FTZ R188, R27, R50 ;  /* 0x000000321bbc7220 */ /* 0x000fc40000410000 */
[----:B------:R-:W-:Y:S02]  /*2160*/  @P1 FADD.FTZ R191, R191, R20 ;  /* 0x00000014bfbf1221 */ /* 0x000fe40000010000 */
[----:B------:R-:W-:Y:S01]  /*2170*/  IMAD.WIDE.U32 R20, R174, R179, c[0x0][0x170] ;  /* 0x00005c00ae147625 */ /* 0x000fe200078e00b3 */
[----:B------:R-:W-:-:S03]  /*2180*/  @P0 PRMT R18, R24, 0x7610, R18 ;  /* 0x0000761018120816 */ /* 0x000fc60000000012 */
[----:B------:R-:W-:Y:S02]  /*2190*/  FMUL.FTZ R29, R145, R185 ;  /* 0x000000b9911d7220 */ /* 0x000fe40000410000 */
[----:B------:R-:W-:Y:S02]  /*21a0*/  FMUL.FTZ R2, R144, R186 ;  /* 0x000000ba90027220 */ /* 0x000fe40000410000 */
[----:B------:R-:W-:Y:S01]  /*21b0*/  FMUL.FTZ R36, R140, R182 ;  /* 0x000000b68c247220 */ /* 0x000fe20000410000 */
[----:B------:R-:W-:Y:S01]  /*21c0*/  @P0 PRMT R16, R16, 0x5410, R3 ;  /* 0x0000541010100816 */ /* 0x000fe20000000003 */
[----:B------:R-:W-:Y:S02]  /*21d0*/  FMUL.FTZ R28, R147, R183 ;  /* 0x000000b7931c7220 */ /* 0x000fe40000410000 */
[----:B------:R-:W-:Y:S02]  /*21e0*/  FMUL.FTZ R25, R146, R184 ;  /* 0x000000b892197220 */ /* 0x000fe40000410000 */
[----:B------:R-:W-:-:S02]  /*21f0*/  FMUL.FTZ R31, R141, R181 ;  /* 0x000000b58d1f7220 */ /* 0x000fc40000410000 */
[----:B------:R-:W-:Y:S02]  /*2200*/  FMUL.FTZ R30, R143, R187 ;  /* 0x000000bb8f1e7220 */ /* 0x000fe40000410000 */
[----:B------:R-:W-:Y:S01]  /*2210*/  FMUL.FTZ R27, R142, R188 ;  /* 0x000000bc8e1b7220 */ /* 0x000fe20000410000 */
[----:B------:R-:W-:Y:S01]  /*2220*/  F2FP.PACK_AB R29, R2, R29 ;  /* 0x0000001d021d723e */ /* 0x000fe200000000ff */
[----:B------:R-:W2:Y:S01]  /*2230*/  LDG.E.128 R20, [R20.64] ;  /* 0x0000000414147981 */ /* 0x000ea2000c1e1d00 */
[----:B------:R-:W-:Y:S01]  /*2240*/  F2FP.PACK_AB R28, R25, R28 ;  /* 0x0000001c191c723e */ /* 0x000fe200000000ff */
[CC--:B------:R-:W-:Y:S01]  /*2250*/  @P0 IMAD.WIDE.U32 R2, R174.reuse, R179.reuse, c[0x0][0x258] ;  /* 0x00009600ae020625 */ /* 0x0c0fe200078e00b3 */
[----:B------:R-:W-:Y:S02]  /*2260*/  @P0 PRMT R19, R19, 0x5410, R32 ;  /* 0x0000541013130816 */ /* 0x000fe40000000020 */
[----:B------:R-:W-:Y:S01]  /*2270*/  @P0 PRMT R17, R17, 0x5410, R26 ;  /* 0x0000541011110816 */ /* 0x000fe2000000001a */
[----:B------:R-:W-:Y:S01]  /*2280*/  IMAD.WIDE.U32 R32, R174, R179, c[0x0][0x248] ;  /* 0x00009200ae207625 */ /* 0x000fe200078e00b3 */
[----:B------:R-:W-:-:S02]  /*2290*/  @P0 PRMT R18, R18, 0x5410, R34 ;  /* 0x0000541012120816 */ /* 0x000fc40000000022 */
[----:B------:R-:W-:Y:S01]  /*22a0*/  F2FP.PACK_AB R31, R36, R31 ;  /* 0x0000001f241f723e */ /* 0x000fe200000000ff */
[----:B------:R-:W-:Y:S01]  /*22b0*/  IMAD.WIDE.U32 R24, R175, R179, c[0x0][0x170] ;  /* 0x00005c00af187625 */ /* 0x000fe200078e00b3 */
[----:B------:R-:W-:Y:S01]  /*22c0*/  F2FP.PACK_AB R30, R27, R30 ;  /* 0x0000001e1b1e723e */ /* 0x000fe200000000ff */
[----:B------:R-:W-:Y:S02]  /*22d0*/  @P0 STG.E.128 [R2.64], R16 ;  /* 0x0000001002000986 */ /* 0x000fe4000c101d04 */
[-CC-:B------:R-:W-:Y:S02]  /*22e0*/  FFMA.FTZ R198, R198, R204.reuse, R201.reuse ;  /* 0x000000ccc6c67223 */ /* 0x180fe400000100c9 */
[----:B------:R0:W-:Y:S01]  /*22f0*/  STG.E.128 [R32.64], R28 ;  /* 0x0000001c20007986 */ /* 0x0001e2000c101d04 */
[-CC-:B------:R-:W-:Y:S02]  /*2300*/  FFMA.FTZ R37, R197, R204.reuse, R201.reuse ;  /* 0x000000ccc5257223 */ /* 0x180fe400000100c9 */
[----:B------:R-:W-:Y:S01]  /*2310*/  FFMA.FTZ R199, R199, R204, R201 ;  /* 0x000000ccc7c77223 */ /* 0x000fe200000100c9 */
[----:B------:R-:W3:Y:S01]  /*2320*/  LDG.E.128 R24, [R24.64] ;  /* 0x0000000418187981 */ /* 0x000ee2000c1e1d00 */
[----:B------:R-:W-:-:S02]  /*2330*/  FADD.FTZ R35, R196, -R35 ;  /* 0x80000023c4237221 */ /* 0x000fc40000010000 */
[----:B------:R-:W-:Y:S02]  /*2340*/  FADD.FTZ R195, R195, -R198 ;  /* 0x800000c6c3c37221 */ /* 0x000fe40000010000 */
[----:B------:R-:W-:Y:S01]  /*2350*/  FADD.FTZ R37, R200, -R37 ;  /* 0x80000025c8257221 */ /* 0x000fe20000010000 */
[--C-:B------:R-:W-:Y:S01]  /*2360*/  @P1 HADD2.F32 R34, -RZ, R10.reuse.H0_H0 ;  /* 0x2000000aff221230 */ /* 0x100fe20000004100 */
[----:B------:R-:W-:Y:S01]  /*2370*/  FADD.FTZ R199, R202, -R199 ;  /* 0x800000c7cac77221 */ /* 0x000fe20000010000 */
[----:B------:R-:W-:Y:S01]  /*2380*/  @P1 HADD2.F32 R36, -RZ, R10.H1_H1 ;  /* 0x3000000aff241230 */ /* 0x000fe20000004100 */
[C---:B------:R-:W-:Y:S01]  /*2390*/  FMUL.FTZ R35, R48.reuse, R35 ;  /* 0x0000002330237220 */ /* 0x040fe20000410000 */
[--C-:B------:R-:W-:Y:S01]  /*23a0*/  @P1 HADD2.F32 R190, -RZ, R11.reuse.H0_H0 ;  /* 0x2000000bffbe1230 */ /* 0x100fe20000004100 */
[C---:B------:R-:W-:Y:S01]  /*23b0*/  FMUL.FTZ R195, R48.reuse, R195 ;  /* 0x000000c330c37220 */ /* 0x040fe20000410000 */
[----:B------:R-:W-:Y:S01]  /*23c0*/  @P1 HADD2.F32 R192, -RZ, R11.H1_H1 ;  /* 0x3000000bffc01230 */ /* 0x000fe20000004100 */
[----:B------:R-:W-:-:S02]  /*23d0*/  FMUL.FTZ R37, R48, R37 ;  /* 0x0000002530257220 */ /* 0x000fc40000410000 */
[----:B------:R-:W-:Y:S01]  /*23e0*/  FMUL.FTZ R199, R48, R199 ;  /* 0x000000c730c77220 */ /* 0x000fe20000410000 */
[----:B0-----:R-:W-:Y:S01]  /*23f0*/  @P0 F2FP.PACK_AB R32, RZ, R203 ;  /* 0x000000cbff20023e */ /* 0x001fe200000000ff */
[----:B------:R-:W-:Y:S02]  /*2400*/  @P1 FADD.FTZ R35, R35, R34 ;  /* 0x0000002223231221 */ /* 0x000fe40000010000 */
[----:B------:R-:W-:Y:S02]  /*2410*/  @P1 FADD.FTZ R195, R195, R36 ;  /* 0x00000024c3c31221 */ /* 0x000fe40000010000 */
[----:B------:R-:W-:Y:S01]  /*2420*/  @P1 FADD.FTZ R37, R37, R190 ;  /* 0x000000be25251221 */ /* 0x000fe20000010000 */
[----:B------:R-:W-:Y:S01]  /*2430*/  @P0 F2FP.PACK_AB R33, RZ, R193 ;  /* 0x000000c1ff21023e */ /* 0x000fe200000000ff */
[----:B------:R-:W-:Y:S02]  /*2440*/  @P1 FADD.FTZ R199, R199, R192 ;  /* 0x000000c0c7c71221 */ /* 0x000fe40000010000 */
[-C--:B------:R-:W-:Y:S01]  /*2450*/  FMUL.FTZ R192, R193, R50.reuse ;  /* 0x00000032c1c07220 */ /* 0x080fe20000410000 */
        /* <DEDUP_REMOVED lines=12> */
[----:B------:R-:W-:Y:S01]  /*2520*/  IADD3 R32, R174, 0x80, RZ ;  /* 0x00000080ae207810 */ /* 0x000fe20007ffe0ff */
[----:B------:R-:W-:Y:S01]  /*2530*/  FMUL.FTZ R195, R199, R50 ;  /* 0x00000032c7c37220 */ /* 0x000fe20000410000 */
[----:B------:R-:W-:Y:S01]  /*2540*/  @P0 PRMT R16, R2, 0x7610, R16 ;  /* 0x0000761002100816 */ /* 0x000fe20000000010 */
[----:B------:R-:W-:-:S02]  /*2550*/  FMUL.FTZ R30, R135, R193 ;  /* 0x000000c1871e7220 */ /* 0x000fc40000410000 */
[----:B------:R-:W-:Y:S01]  /*2560*/  FMUL.FTZ R37, R134, R194 ;  /* 0x000000c286257220 */ /* 0x000fe20000410000 */
[----:B------:R-:W-:Y:S01]  /*2570*/  @P0 F2FP.PACK_AB R199, RZ, R199 ;  /* 0x000000c7ffc7023e */ /* 0x000fe200000000ff */
        /* <DEDUP_REMOVED lines=8> */
[----:B------:R-:W-:-:S02]  /*2600*/  FMUL.FTZ R198, R136, R192 ;  /* 0x000000c088c67220 */ /* 0x000fc40000410000 */
[----:B------:R-:W-:Y:S01]  /*2610*/  FMUL.FTZ R35, R138, R190 ;  /* 0x000000be8a237220 */ /* 0x000fe20000410000 */
[----:B------:R-:W-:Y:S01]  /*2620*/  F2FP.PACK_AB R30, R37, R30 ;  /* 0x0000001e251e723e */ /* 0x000fe200000000ff */
[-C--:B------:R-:W-:Y:S01]  /*2630*/  @P0 IMAD.WIDE.U32 R36, R175, R179.reuse, c[0x0][0x258] ;  /* 0x00009600af240625 */ /* 0x080fe200078e00b3 */
[----:B------:R-:W-:Y:S02]  /*2640*/  @P0 PRMT R16, R16, 0x5410, R3 ;  /* 0x0000541010100816 */ /* 0x000fe40000000003 */
[----:B------:R-:W-:Y:S02]  /*2650*/  @P0 PRMT R17, R17, 0x5410, R33 ;  /* 0x0000541011110816 */ /* 0x000fe40000000021 */
[----:B------:R-:W-:Y:S01]  /*2660*/  LEA.HI.X R3, R32, c[0x0][0x24c], RZ, 0x4, P3 ;  /* 0x0000930020037a11 */ /* 0x000fe200018f24ff */
[----:B------:R-:W-:Y:S01]  /*2670*/  IMAD.WIDE.U32 R32, R174, R179, c[0x0][0x170] ;  /* 0x00005c00ae207625 */ /* 0x000fe200078e00b3 */
[----:B------:R-:W-:Y:S02]  /*2680*/  @P0 PRMT R18, R18, 0x5410, R197 ;  /* 0x0000541012120816 */ /* 0x000fe400000000c5 */
[----:B------:R-:W-:-:S02]  /*2690*/  @P0 PRMT R19, R19, 0x5410, R199 ;  /* 0x0000541013130816 */ /* 0x000fc400000000c7 */
[----:B------:R-:W-:Y:S02]  /*26a0*/  F2FP.PACK_AB R31, R200, R31 ;  /* 0x0000001fc81f723e */ /* 0x000fe400000000ff */
[----:B------:R-:W-:Y:S02]  /*26b0*/  F2FP.PACK_AB R29, R198, R29 ;  /* 0x0000001dc61d723e */ /* 0x000fe400000000ff */
[----:B------:R-:W-:Y:S01]  /*26c0*/  F2FP.PACK_AB R28, R35, R28 ;  /* 0x0000001c231c723e */ /* 0x000fe200000000ff */
[----:B------:R-:W-:Y:S04]  /*26d0*/  @P0 STG.E.128 [R36.64], R16 ;  /* 0x0000001024000986 */ /* 0x000fe8000c101d04 */
[----:B------:R0:W-:Y:S04]  /*26e0*/  STG.E.128 [R2.64], R28 ;  /* 0x0000001c02007986 */ /* 0x0001e8000c101d04 */
[----:B------:R-:W4:Y:S01]  /*26f0*/  LDG.E.128 R32, [R32.64] ;  /* 0x0000000420207981 */ /* 0x000f22000c1e1d00 */
[----:B------:R-:W-:-:S02]  /*2700*/  FFMA.FTZ R39, R39, R204, R201 ;  /* 0x000000cc27277223 */ /* 0x000fc400000100c9 */
[-C--:B------:R-:W-:Y:S02]  /*2710*/  FFMA.FTZ R40, R40, R204.reuse, R201 ;  /* 0x000000cc28287223 */ /* 0x080fe400000100c9 */
[----:B------:R-:W-:Y:S02]  /*2720*/  FADD.FTZ R39, R38, -R39 ;  /* 0x8000002726277221 */ /* 0x000fe40000010000 */
[-CC-:B------:R-:W-:Y:S02]  /*2730*/  FFMA.FTZ R44, R44, R204.reuse, R201.reuse ;  /* 0x000000cc2c2c7223 */ /* 0x180fe400000100c9 */
[----:B------:R-:W-:Y:S02]  /*2740*/  FADD.FTZ R41, R41, -R40 ;  /* 0x8000002829297221 */ /* 0x000fe40000010000 */
[----:B------:R-:W-:Y:S01]  /*2750*/  FMUL.FTZ R39, R48, R39 ;  /* 0x0000002730277220 */ /* 0x000fe20000410000 */
[--C-:B0-----:R-:W-:Y:S01]  /*2760*/  @P1 HADD2.F32 R2, -RZ, R12.reuse.H0_H0 ;  /* 0x2000000cff021230 */ /* 0x101fe20000004100 */
[-CC-:B------:R-:W-:Y:S01]  /*2770*/  FFMA.FTZ R43, R43, R204.reuse, R201.reuse ;  /* 0x000000cc2b2b7223 */ /* 0x180fe200000100c9 */
[----:B------:R-:W-:Y:S01]  /*2780*/  @P1 HADD2.F32 R28, -RZ, R12.H1_H1 ;  /* 0x3000000cff1c1230 */ /* 0x000fe20000004100 */
[----:B------:R-:W-:-:S02]  /*2790*/  FFMA.FTZ R47, R47, R204, R201 ;  /* 0x000000cc2f2f7223 */ /* 0x000fc400000100c9 */
[----:B------:R-:W-:Y:S02]  /*27a0*/  FADD.FTZ R45, R45, -R44 ;  /* 0x8000002c2d2d7221 */ /* 0x000fe40000010000 */
[----:B------:R-:W-:Y:S02]  /*27b0*/  FMUL.FTZ R41, R48, R41 ;  /* 0x0000002930297220 */ /* 0x000fe40000410000 */
[----:B------:R-:W-:Y:S01]  /*27c0*/  @P1 FADD.FTZ R39, R39, R2 ;  /* 0x0000000227271221 */ /* 0x000fe20000010000 */
[--C-:B------:R-:W-:Y:S01]  /*27d0*/  @P1 HADD2.F32 R2, -RZ, R13.reuse.H1_H1 ;  /* 0x3000000dff021230 */ /* 0x100fe20000004100 */
[----:B------:R-:W-:Y:S02]  /*27e0*/  FADD.FTZ R43, R42, -R43 ;  /* 0x8000002b2a2b7221 */ /* 0x000fe40000010000 */
[----:B------:R-:W-:Y:S02]  /*27f0*/  FADD.FTZ R47, R46, -R47 ;  /* 0x8000002f2e2f7221 */ /* 0x000fe40000010000 */
[----:B------:R-:W-:Y:S01]  /*2800*/  FMUL.FTZ R45, R48, R45 ;  /* 0x0000002d302d7220 */ /* 0x000fe20000410000 */
[----:B------:R-:W-:Y:S01]  /*2810*/  @P1 HADD2.F32 R30, -RZ, R13.H0_H0 ;  /* 0x2000000dff1e1230 */ /* 0x000fe20000004100 */
[----:B------:R-:W-:-:S02]  /*2820*/  FFMA.FTZ R176, R176, R204, R201 ;  /* 0x000000ccb0b07223 */ /* 0x000fc400000100c9 */
[-CC-:B------:R-:W-:Y:S02]  /*2830*/  FFMA.FTZ R51, R51, R204.reuse, R201.reuse ;  /* 0x000000cc33337223 */ /* 0x180fe400000100c9 */
[----:B------:R-:W-:Y:S01]  /*2840*/  @P1 FADD.FTZ R41, R41, R28 ;  /* 0x0000001c29291221 */ /* 0x000fe20000010000 */
[----:B------:R-:W-:Y:S01]  /*2850*/  @P1 HADD2.F32 R28, -RZ, R14.H0_H0 ;  /* 0x2000000eff1c1230 */ /* 0x000fe20000004100 */
[----:B------:R-:W-:Y:S02]  /*2860*/  FFMA.FTZ R180, R180, R204, R201 ;  /* 0x000000ccb4b47223 */ /* 0x000fe400000100c9 */
[C---:B------:R-:W-:Y:S02]  /*2870*/  FMUL.FTZ R43, R48.reuse, R43 ;  /* 0x0000002b302b7220 */ /* 0x040fe40000410000 */
[----:B------:R-:W-:Y:S02]  /*2880*/  FMUL.FTZ R47, R48, R47 ;  /* 0x0000002f302f7220 */ /* 0x000fe40000410000 */
[----:B------:R-:W-:-:S02]  /*2890*/  @P1 FADD.FTZ R45, R45, R2 ;  /* 0x000000022d2d1221 */ /* 0x000fc40000010000 */
[----:B------:R-:W-:Y:S02]  /*28a0*/  FADD.FTZ R49, R49, -R176 ;  /* 0x800000b031317221 */ /* 0x000fe40000010000 */
[----:B------:R-:W-:Y:S02]  /*28b0*/  FADD.FTZ R51, R178, -R51 ;  /* 0x80000033b2337221 */ /* 0x000fe40000010000 */
[----:B------:R-:W-:Y:S02]  /*28c0*/  FADD.FTZ R177, R177, -R180 ;  /* 0x800000b4b1b17221 */ /* 0x000fe40000010000 */
[----:B------:R-:W-:Y:S01]  /*28d0*/  @P1 FADD.FTZ R43, R43, R30 ;  /* 0x0000001e2b2b1221 */ /* 0x000fe20000010000 */
[----:B------:R-:W-:Y:S01]  /*28e0*/  @P1 HADD2.F32 R30, -RZ, R14.H1_H1 ;  /* 0x3000000eff1e1230 */ /* 0x000fe20000004100 */
[----:B------:R-:W-:Y:S01]  /*28f0*/  @P1 FADD.FTZ R47, R47, R28 ;  /* 0x0000001c2f2f1221 */ /* 0x000fe20000010000 */
[--C-:B------:R-:W-:Y:S01]  /*2900*/  @P1 HADD2.F32 R36, -RZ, R15.reuse.H0_H0 ;  /* 0x2000000fff241230 */ /* 0x100fe20000004100 */
[C---:B------:R-:W-:Y:S01]  /*2910*/  FMUL.FTZ R49, R48.reuse, R49 ;  /* 0x0000003130317220 */ /* 0x040fe20000410000 */
[----:B------:R-:W-:Y:S01]  /*2920*/  @P1 HADD2.F32 R38, -RZ, R15.H1_H1 ;  /* 0x3000000fff261230 */ /* 0x000fe20000004100 */
[----:B------:R-:W-:-:S02]  /*2930*/  FMUL.FTZ R51, R48, R51 ;  /* 0x0000003330337220 */ /* 0x000fc40000410000 */
[----:B------:R-:W-:Y:S02]  /*2940*/  FMUL.FTZ R177, R48, R177 ;  /* 0x000000b130b17220 */ /* 0x000fe40000410000 */
[----:B------:R-:W-:Y:S02]  /*2950*/  @P1 FADD.FTZ R49, R49, R30 ;  /* 0x0000001e31311221 */ /* 0x000fe40000010000 */
[----:B------:R-:W-:Y:S02]  /*2960*/  @P1 FADD.FTZ R51, R51, R36 ;  /* 0x0000002433331221 */ /* 0x000fe40000010000 */
[----:B------:R-:W-:Y:S02]  /*2970*/  @P1 FADD.FTZ R177, R177, R38 ;  /* 0x00000026b1b11221 */ /* 0x000fe40000010000 */
[-C--:B------:R-:W-:Y:S01]  /*2980*/  FMUL.FTZ R36, R47, R50.reuse ;  /* 0x000000322f247220 */ /* 0x080fe20000410000 */
[----:B------:R-:W-:Y:S01]  /*2990*/  @P0 F2FP.PACK_AB R30, RZ, R51 ;  /* 0x00000033ff1e023e */ /* 0x000fe200000000ff */
[----:B------:R-:W-:-:S02]  /*29a0*/  FMUL.FTZ R38, R51, R50 ;  /* 0x0000003233267220 */ /* 0x000fc40000410000 */
[----:B------:R-:W-:Y:S01]  /*29b0*/  FMUL.FTZ R37, R177, R50 ;  /* 0x00000032b1257220 */ /* 0x000fe20000410000 */
[----:B------:R-:W-:Y:S02]  /*29c0*/  @P0 F2FP.PACK_AB R177, RZ, R177 ;  /* 0x000000b1ffb1023e */ /* 0x000fe400000000ff */
[----:B------:R-:W-:Y:S01]  /*29d0*/  @P0 PRMT R19, R30, 0x7610, R19 ;  /* 0x000076101e130816 */ /* 0x000fe20000000013 */
[----:B------:R-:W-:-:S03]  /*29e0*/  FMUL.FTZ R42, R124, R37 ;  /* 0x000000257c2a7220 */ /* 0x000fc60000410000 */
[----:B------:R-:W-:Y:S02]  /*29f0*/  @P0 PRMT R19, R19, 0x5410, R177 ;  /* 0x0000541013130816 */ /* 0x000fe400000000b1 */
[----:B------:R-:W-:Y:S02]  /*2a00*/  IADD3 R172, R172, c[0x0][0x160], RZ ;  /* 0x00005800acac7a10 */ /* 0x000fe40007ffe0ff */
[----:B------:R-:W-:Y:S01]  /*2a10*/  SEL R176, RZ, 0x1, P2 ;  /* 0x00000001ffb07807 */ /* 0x000fe20001000000 */
[--C-:B--2---:R-:W-:Y:S02]  /*2a20*/  HADD2.F32 R2, -RZ, R20.reuse.H0_H0 ;  /* 0x20000014ff027230 */ /* 0x104fe40000004100 */
[----:B------:R-:W-:Y:S02]  /*2a30*/  HADD2.F32 R20, -RZ, R20.H1_H1 ;  /* 0x30000014ff147230 */ /* 0x000fe40000004100 */
[----:B------:R-:W-:Y:S02]  /*2a40*/  HADD2.F32 R3, -RZ, R21.H0_H0 ;  /* 0x20000015ff037230 */ /* 0x000fe40000004100 */
[----:B------:R-:W-:-:S02]  /*2a50*/  HADD2.F32 R28, -RZ, R23.H0_H0 ;  /* 0x20000017ff1c7230 */ /* 0x000fc40000004100 */
[----:B------:R-:W-:Y:S01]  /*2a60*/  HADD2.F32 R29, -RZ, R23.H1_H1 ;  /* 0x30000017ff1d7230 */ /* 0x000fe20000004100 */
[----:B------:R-:W-:Y:S01]  /*2a70*/  FFMA.FTZ R74, R2, R183, R74 ;  /* 0x000000b7024a7223 */ /* 0x000fe2000001004a */
[--C-:B------:R-:W-:Y:S01]  /*2a80*/  HADD2.F32 R23, -RZ, R22.reuse.H0_H0 ;  /* 0x20000016ff177230 */ /* 0x100fe20000004100 */
[----:B------:R-:W-:Y:S01]  /*2a90*/  FFMA.FTZ R75, R20, R184, R75 ;  /* 0x000000b8144b7223 */ /* 0x000fe2000001004b */
[----:B------:R-:W-:Y:S01]  /*2aa0*/  HADD2.F32 R21, -RZ, R21.H1_H1 ;  /* 0x30000015ff157230 */ /* 0x000fe20000004100 */
[----:B------:R-:W-:Y:S01]  /*2ab0*/  FFMA.FTZ R72, R3, R185, R72 ;  /* 0x000000b903487223 */ /* 0x000fe20000010048 */
[----:B------:R-:W-:Y:S01]  /*2ac0*/  HADD2.F32 R22, -RZ, R22.H1_H1 ;  /* 0x30000016ff167230 */ /* 0x000fe20000004100 */
[----:B------:R-:W-:Y:S01]  /*2ad0*/  FFMA.FTZ R69, R29, R182, R69 ;  /* 0x000000b61d457223 */ /* 0x000fe20000010045 */
[----:B---3--:R-:W-:Y:S02]  /*2ae0*/  HADD2.F32 R2, -RZ, R24.H0_H0 ;  /* 0x20000018ff027230 */ /* 0x008fe40000004100 */
[----:B------:R-:W-:-:S02]  /*2af0*/  HADD2.F32 R3, -RZ, R25.H0_H0 ;  /* 0x20000019ff037230 */ /* 0x000fc40000004100 */
[----:B------:R-:W-:Y:S02]  /*2b00*/  HADD2.F32 R20, -RZ, R26.H0_H0 ;  /* 0x2000001aff147230 */ /* 0x000fe40000004100 */
[----:B------:R-:W-:Y:S02]  /*2b10*/  HADD2.F32 R24, -RZ, R24.H1_H1 ;  /* 0x30000018ff187230 */ /* 0x000fe40000004100 */
[----:B------:R-:W-:Y:S02]  /*2b20*/  HADD2.F32 R25, -RZ, R25.H1_H1 ;  /* 0x30000019ff197230 */ /* 0x000fe40000004100 */
[----:B------:R-:W-:Y:S01]  /*2b30*/  HADD2.F32 R26, -RZ, R26.H1_H1 ;  /* 0x3000001aff1a7230 */ /* 0x000fe20000004100 */
[----:B------:R-:W-:Y:S01]  /*2b40*/  FFMA.FTZ R73, R21, R186, R73 ;  /* 0x000000ba15497223 */ /* 0x000fe20000010049 */
[--C-:B------:R-:W-:Y:S01]  /*2b50*/  HADD2.F32 R21, -RZ, R27.reuse.H0_H0 ;  /* 0x2000001bff157230 */ /* 0x100fe20000004100 */
[----:B------:R-:W-:Y:S01]  /*2b60*/  FFMA.FTZ R71, R22, R188, R71 ;  /* 0x000000bc16477223 */ /* 0x000fe20000010047 */
[----:B------:R-:W-:Y:S01]  /*2b70*/  HADD2.F32 R22, -RZ, R27.H1_H1 ;  /* 0x3000001bff167230 */ /* 0x000fe20000004100 */
[----:B------:R-:W-:Y:S01]  /*2b80*/  FFMA.FTZ R64, R3, R191, R64 ;  /* 0x000000bf03407223 */ /* 0x000fe20000010040 */
[----:B------:R-:W-:Y:S01]  /*2b90*/  @P0 F2FP.PACK_AB R3, RZ, R41 ;  /* 0x00000029ff03023e */ /* 0x000fe200000000ff */
        /* <DEDUP_REMOVED lines=10> */
[----:B------:R-:W-:-:S02]  /*2c40*/  FMUL.FTZ R26, R39, R50 ;  /* 0x00000032271a7220 */ /* 0x000fc40000410000 */
[-C--:B------:R-:W-:Y:S02]  /*2c50*/  FMUL.FTZ R41, R41, R50.reuse ;  /* 0x0000003229297220 */ /* 0x080fe40000410000 */
[-C--:B------:R-:W-:Y:S02]  /*2c60*/  FMUL.FTZ R28, R43, R50.reuse ;  /* 0x000000322b1c7220 */ /* 0x080fe40000410000 */
[-C--:B------:R-:W-:Y:S02]  /*2c70*/  FMUL.FTZ R45, R45, R50.reuse ;  /* 0x000000322d2d7220 */ /* 0x080fe40000410000 */
[----:B------:R-:W-:Y:S01]  /*2c80*/  FMUL.FTZ R49, R49, R50 ;  /* 0x0000003231317220 */ /* 0x000fe20000410000 */
[----:B------:R-:W-:Y:S01]  /*2c90*/  @P0 PRMT R16, R2, 0x7610, R16 ;  /* 0x0000761002100816 */ /* 0x000fe20000000010 */
[----:B------:R-:W-:Y:S01]  /*2ca0*/  FFMA.FTZ R70, R23, R187, R70 ;  /* 0x000000bb17467223 */ /* 0x000fe20000010046 */
[----:B------:R-:W-:Y:S01]  /*2cb0*/  @P0 PRMT R17, R24, 0x7610, R17 ;  /* 0x0000761018110816 */ /* 0x000fe20000000011 */
[----:B------:R-:W-:Y:S01]  /*2cc0*/  FFMA.FTZ R62, R20, R193, R62 ;  /* 0x000000c1143e7223 */ /* 0x000fe2000001003e */
[----:B------:R-:W-:Y:S01]  /*2cd0*/  @P0 PRMT R18, R25, 0x7610, R18 ;  /* 0x0000761019120816 */ /* 0x000fe20000000012 */
[----:B------:R-:W-:-:S02]  /*2ce0*/  FFMA.FTZ R60, R21, R196, R60 ;  /* 0x000000c4153c7223 */ /* 0x000fc4000001003c */
[----:B------:R-:W-:Y:S01]  /*2cf0*/  FFMA.FTZ R61, R22, R195, R61 ;  /* 0x000000c3163d7223 */ /* 0x000fe2000001003d */
[----:B------:R-:W-:Y:S01]  /*2d00*/  LEA R2, P1, R174, c[0x0][0x248], 0x4 ;  /* 0x00009200ae027a11 */ /* 0x000fe200078220ff */
[----:B------:R-:W-:Y:S02]  /*2d10*/  FMUL.FTZ R20, R131, R26 ;  /* 0x0000001a83147220 */ /* 0x000fe40000410000 */
[----:B------:R-:W-:Y:S02]  /*2d20*/  FMUL.FTZ R21, R129, R28 ;  /* 0x0000001c81157220 */ /* 0x000fe40000410000 */
[----:B------:R-:W-:Y:S02]  /*2d30*/  FMUL.FTZ R22, R127, R36 ;  /* 0x000000247f167220 */ /* 0x000fe40000410000 */
[----:B------:R-:W-:Y:S02]  /*2d40*/  FMUL.FTZ R23, R125, R38 ;  /* 0x000000267d177220 */ /* 0x000fe40000410000 */
[----:B------:R-:W-:-:S02]  /*2d50*/  FMUL.FTZ R39, R126, R49 ;  /* 0x000000317e277220 */ /* 0x000fc40000410000 */
[----:B------:R-:W-:Y:S02]  /*2d60*/  FMUL.FTZ R40, R128, R45 ;  /* 0x0000002d80287220 */ /* 0x000fe40000410000 */
[----:B------:R-:W-:Y:S01]  /*2d70*/  FMUL.FTZ R31, R130, R41 ;  /* 0x00000029821f7220 */ /* 0x000fe20000410000 */
[----:B------:R-:W-:Y:S01]  /*2d80*/  @P0 PRMT R16, R16, 0x5410, R3 ;  /* 0x0000541010100816 */ /* 0x000fe20000000003 */
[----:B------:R-:W-:Y:S01]  /*2d90*/  @P0 IMAD.WIDE.U32 R24, R173, R179, c[0x0][0x258] ;  /* 0x00009600ad180625 */ /* 0x000fe200078e00b3 */
[----:B------:R-:W-:Y:S02]  /*2da0*/  @P0 PRMT R17, R17, 0x5410, R27 ;  /* 0x0000541011110816 */ /* 0x000fe4000000001b */
[----:B------:R-:W-:Y:S02]  /*2db0*/  @P0 PRMT R18, R18, 0x5410, R29 ;  /* 0x0000541012120816 */ /* 0x000fe4000000001d */
[----:B------:R-:W-:Y:S02]  /*2dc0*/  F2FP.PACK_AB R23, R42, R23 ;  /* 0x000000172a17723e */ /* 0x000fe400000000ff */
[----:B------:R-:W-:-:S02]  /*2dd0*/  F2FP.PACK_AB R22, R39, R22 ;  /* 0x000000162716723e */ /* 0x000fc400000000ff */
[----:B------:R-:W-:Y:S02]  /*2de0*/  F2FP.PACK_AB R21, R40, R21 ;  /* 0x000000152815723e */ /* 0x000fe400000000ff */
[----:B------:R-:W-:Y:S02]  /*2df0*/  F2FP.PACK_AB R20, R31, R20 ;  /* 0x000000141f14723e */ /* 0x000fe400000000ff */
[----:B------:R-:W-:Y:S01]  /*2e00*/  LEA.HI.X R3, R174, c[0x0][0x24c], RZ, 0x4, P1 ;  /* 0x00009300ae037a11 */ /* 0x000fe200008f24ff */
[----:B------:R0:W-:Y:S04]  /*2e10*/  @P0 STG.E.128 [R24.64], R16 ;  /* 0x0000001018000986 */ /* 0x0001e8000c101d04 */
[----:B------:R0:W-:Y:S01]  /*2e20*/  STG.E.128 [R2.64], R20 ;  /* 0x0000001402007986 */ /* 0x0001e2000c101d04 */
[----:B------:R-:W-:Y:S01]  /*2e30*/  ISETP.GE.AND P0, PT, R172, c[0x0][0x164], PT ;  /* 0x00005900ac007a0c */ /* 0x000fe20003f06270 */
[----:B----4-:R-:W-:-:S02]  /*2e40*/  HADD2.F32 R27, -RZ, R32.H0_H0 ;  /* 0x20000020ff1b7230 */ /* 0x010fc40000004100 */
[--C-:B------:R-:W-:Y:S02]  /*2e50*/  HADD2.F32 R29, -RZ, R33.reuse.H0_H0 ;  /* 0x20000021ff1d7230 */ /* 0x100fe40000004100 */
[----:B------:R-:W-:Y:S02]  /*2e60*/  HADD2.F32 R30, -RZ, R33.H1_H1 ;  /* 0x30000021ff1e7230 */ /* 0x000fe40000004100 */
[----:B------:R-:W-:Y:S02]  /*2e70*/  HADD2.F32 R31, -RZ, R34.H0_H0 ;  /* 0x20000022ff1f7230 */ /* 0x000fe40000004100 */
[----:B------:R-:W-:Y:S02]  /*2e80*/  HADD2.F32 R32, -RZ, R32.H1_H1 ;  /* 0x30000020ff207230 */ /* 0x000fe40000004100 */
[----:B------:R-:W-:Y:S02]  /*2e90*/  HADD2.F32 R34, -RZ, R34.H1_H1 ;  /* 0x30000022ff227230 */ /* 0x000fe40000004100 */
[----:B------:R-:W-:-:S02]  /*2ea0*/  HADD2.F32 R33, -RZ, R35.H0_H0 ;  /* 0x20000023ff217230 */ /* 0x000fc40000004100 */
[----:B------:R-:W-:Y:S01]  /*2eb0*/  HADD2.F32 R40, -RZ, R35.H1_H1 ;  /* 0x30000023ff287230 */ /* 0x000fe20000004100 */
[----:B------:R-:W-:Y:S02]  /*2ec0*/  FFMA.FTZ R58, R27, R26, R58 ;  /* 0x0000001a1b3a7223 */ /* 0x000fe4000001003a */
[----:B------:R-:W-:Y:S02]  /*2ed0*/  FFMA.FTZ R59, R32, R41, R59 ;  /* 0x00000029203b7223 */ /* 0x000fe4000001003b */
[----:B------:R-:W-:Y:S02]  /*2ee0*/  FFMA.FTZ R56, R29, R28, R56 ;  /* 0x0000001c1d387223 */ /* 0x000fe40000010038 */
[----:B------:R-:W-:Y:S02]  /*2ef0*/  FFMA.FTZ R57, R30, R45, R57 ;  /* 0x0000002d1e397223 */ /* 0x000fe40000010039 */
[----:B------:R-:W-:Y:S02]  /*2f00*/  FFMA.FTZ R54, R31, R36, R54 ;  /* 0x000000241f367223 */ /* 0x000fe40000010036 */
[----:B------:R-:W-:-:S02]  /*2f10*/  FFMA.FTZ R55, R34, R49, R55 ;  /* 0x0000003122377223 */ /* 0x000fc40000010037 */
[----:B------:R-:W-:Y:S02]  /*2f20*/  FFMA.FTZ R52, R33, R38, R52 ;  /* 0x0000002621347223 */ /* 0x000fe40000010034 */
[----:B------:R-:W-:Y:S01]  /*2f30*/  FFMA.FTZ R53, R40, R37, R53 ;  /* 0x0000002528357223 */ /* 0x000fe20000010035 */
[----:B0-----:R-:W-:Y:S01]  /*2f40*/  @P0 CALL.REL.NOINC `(.L_x_1266) ;  /* 0x0000001000000944 */ /* 0x001fe20003c00000 */
[----:B------:R-:W-:Y:S05]  /*2f50*/  BRA `(.L_x_1267) ;  /* 0xffffd97000007947 */ /* 0x000fea000383ffff */
.L_x_1266:
        /* <DEDUP_REMOVED lines=72> */
.L_x_1263:
[----:B------:R-:W0:Y:S01]  /*33e0*/  S2UR UR6, SR_CTAID.X ;  /* 0x00000000000679c3 */ /* 0x000e220000002500 */
[C---:B------:R-:W-:Y:S02]  /*33f0*/  LOP3.LUT R3, R0.reuse, 0x7f, RZ, 0xc0, !PT ;  /* 0x0000007f00037812 */ /* 0x040fe400078ec0ff */
        /* <DEDUP_REMOVED lines=26> */
.L_x_1264:
[----:B------:R-:W-:Y:S01]  /*35a0*/  HFMA2.MMA R22, -RZ, RZ, 0, 9.5367431640625e-07 ;  /* 0x00000010ff167435 */ /* 0x000fe200000001ff */
[----:B------:R-:W-:-:S02]  /*35b0*/  MOV R21, R23 ;  /* 0x0000001700157202 */ /* 0x000fc40000000f00 */
[----:B------:R-:W-:Y:S02]  /*35c0*/  MOV R26, 0x1f ;  /* 0x0000001f001a7802 */ /* 0x000fe40000000f00 */
[----:B------:R-:W-:Y:S02]  /*35d0*/  MOV R27, 0xffffffff ;  /* 0xffffffff001b7802 */ /* 0x000fe40000000f00 */
[----:B------:R-:W-:Y:S02]  /*35e0*/  MOV R2, 0x3600 ;  /* 0x0000360000027802 */ /* 0x000fe40000000f00 */
[----:B-----5:R-:W-:Y:S05]  /*35f0*/  CALL.REL.NOINC `($__internal_25_$__cuda_sm70_shflsync_down_p) ;  /* 0x0000046000007944 */ /* 0x020fea0003c00000 */
[----:B-1----:R-:W-:Y:S01]  /*3600*/  MOV R20, R21 ;  /* 0x0000001500147202 */ /* 0x002fe20000000f00 */
[----:B0-----:R-:W-:Y:S05]  /*3610*/  BRA `(.L_x_1268) ;  /* 0xffffe33000007947 */ /* 0x001fea000383ffff */
.L_x_1265:
[----:B------:R-:W-:Y:S01]  /*3620*/  HFMA2.MMA R22, -RZ, RZ, 0, 9.5367431640625e-07 ;  /* 0x00000010ff167435 */ /* 0x000fe200000001ff */
[----:B------:R-:W-:Y:S02]  /*3630*/  MOV R21, R24 ;  /* 0x0000001800157202 */ /* 0x000fe40000000f00 */
[----:B------:R-:W-:Y:S02]  /*3640*/  MOV R26, 0x1f ;  /* 0x0000001f001a7802 */ /* 0x000fe40000000f00 */
[----:B------:R-:W-:-:S02]  /*3650*/  MOV R27, 0xffffffff ;  /* 0xffffffff001b7802 */ /* 0x000fc40000000f00 */
[----:B------:R-:W-:Y:S02]  /*3660*/  MOV R2, 0x3680 ;  /* 0x0000368000027802 */ /* 0x000fe40000000f00 */
[----:B01---5:R-:W-:Y:S05]  /*3670*/  CALL.REL.NOINC `($__internal_25_$__cuda_sm70_shflsync_down_p) ;  /* 0x000003e000007944 */ /* 0x023fea0003c00000 */
[----:B------:R-:W-:Y:S01]  /*3680*/  FADD.FTZ R23, R23, R20 ;  /* 0x0000001417177221 */ /* 0x000fe20000010000 */
[----:B0-----:R-:W-:Y:S01]  /*3690*/  HFMA2.MMA R22, -RZ, RZ, 0, 4.76837158203125e-07 ;  /* 0x00000008ff167435 */ /* 0x001fe200000001ff */
[----:B-1----:R-:W-:Y:S01]  /*36a0*/  FADD.FTZ R24, R24, R21 ;  /* 0x0000001518187221 */ /* 0x002fe20000010000 */
[----:B------:R-:W-:Y:S02]  /*36b0*/  MOV R26, 0x1f ;  /* 0x0000001f001a7802 */ /* 0x000fe40000000f00 */
[----:B------:R-:W-:Y:S02]  /*36c0*/  MOV R27, 0xffffffff ;  /* 0xffffffff001b7802 */ /* 0x000fe40000000f00 */
[----:B------:R-:W-:Y:S02]  /*36d0*/  MOV R21, R23 ;  /* 0x0000001700157202 */ /* 0x000fe40000000f00 */
[----:B------:R-:W-:Y:S02]  /*36e0*/  MOV R2, 0x3700 ;  /* 0x0000370000027802 */ /* 0x000fe40000000f00 */
[----:B------:R-:W-:Y:S05]  /*36f0*/  CALL.REL.NOINC `($__internal_25_$__cuda_sm70_shflsync_down_p) ;  /* 0x0000036000007944 */ /* 0x000fea0003c00000 */
[----:B0-----:R-:W-:Y:S01]  /*3700*/  HFMA2.MMA R22, -RZ, RZ, 0, 4.76837158203125e-07 ;  /* 0x00000008ff167435 */ /* 0x001fe200000001ff */
[----:B-1----:R-:W-:-:S02]  /*3710*/  MOV R20, R21 ;  /* 0x0000001500147202 */ /* 0x002fc40000000f00 */
[----:B------:R-:W-:Y:S02]  /*3720*/  MOV R21, R24 ;  /* 0x0000001800157202 */ /* 0x000fe40000000f00 */
[----:B------:R-:W-:Y:S02]  /*3730*/  MOV R26, 0x1f ;  /* 0x0000001f001a7802 */ /* 0x000fe40000000f00 */
[----:B------:R-:W-:Y:S02]  /*3740*/  MOV R27, 0xffffffff ;  /* 0xffffffff001b7802 */ /* 0x000fe40000000f00 */
[----:B------:R-:W-:Y:S02]  /*3750*/  MOV R2, 0x3770 ;  /* 0x0000377000027802 */ /* 0x000fe40000000f00 */
[----:B------:R-:W-:Y:S05]  /*3760*/  CALL.REL.NOINC `($__internal_25_$__cuda_sm70_shflsync_down_p) ;  /* 0x000002f000007944 */ /* 0x000fea0003c00000 */
[----:B------:R-:W-:Y:S01]  /*3770*/  FADD.FTZ R23, R20, R23 ;  /* 0x0000001714177221 */ /* 0x000fe20000010000 */
[----:B0-----:R-:W-:Y:S01]  /*3780*/  HFMA2.MMA R22, -RZ, RZ, 0, 2.384185791015625e-07 ;  /* 0x00000004ff167435 */ /* 0x001fe200000001ff */
[----:B-1----:R-:W-:Y:S01]  /*3790*/  FADD.FTZ R24, R24, R21 ;  /* 0x0000001518187221 */ /* 0x002fe20000010000 */
[----:B------:R-:W-:Y:S02]  /*37a0*/  MOV R26, 0x1f ;  /* 0x0000001f001a7802 */ /* 0x000fe40000000f00 */
[----:B------:R-:W-:-:S02]  /*37b0*/  MOV R27, 0xffffffff ;  /* 0xffffffff001b7802 */ /* 0x000fc40000000f00 */
[----:B------:R-:W-:Y:S02]  /*37c0*/  MOV R21, R23 ;  /* 0x0000001700157202 */ /* 0x000fe40000000f00 */
[----:B------:R-:W-:Y:S02]  /*37d0*/  MOV R2, 0x37f0 ;  /* 0x000037f000027802 */ /* 0x000fe40000000f00 */
[----:B------:R-:W-:Y:S05]  /*37e0*/  CALL.REL.NOINC `($__internal_25_$__cuda_sm70_shflsync_down_p) ;  /* 0x0000027000007944 */ /* 0x000fea0003c00000 */
[----:B0-----:R-:W-:Y:S01]  /*37f0*/  HFMA2.MMA R22, -RZ, RZ, 0, 2.384185791015625e-07 ;  /* 0x00000004ff167435 */ /* 0x001fe200000001ff */
[----:B-1----:R-:W-:Y:S02]  /*3800*/  MOV R20, R21 ;  /* 0x0000001500147202 */ /* 0x002fe40000000f00 */
[----:B------:R-:W-:Y:S02]  /*3810*/  MOV R21, R24 ;  /* 0x0000001800157202 */ /* 0x000fe40000000f00 */
[----:B------:R-:W-:Y:S02]  /*3820*/  MOV R26, 0x1f ;  /* 0x0000001f001a7802 */ /* 0x000fe40000000f00 */
[----:B------:R-:W-:Y:S02]  /*3830*/  MOV R27, 0xffffffff ;  /* 0xffffffff001b7802 */ /* 0x000fe40000000f00 */
[----:B------:R-:W-:-:S02]  /*3840*/  MOV R2, 0x3860 ;  /* 0x0000386000027802 */ /* 0x000fc40000000f00 */
[----:B------:R-:W-:Y:S05]  /*3850*/  CALL.REL.NOINC `($__internal_25_$__cuda_sm70_shflsync_down_p) ;  /* 0x0000020000007944 */ /* 0x000fea0003c00000 */
[----:B------:R-:W-:Y:S01]  /*3860*/  FADD.FTZ R23, R20, R23 ;  /* 0x0000001714177221 */ /* 0x000fe20000010000 */
[----:B0-----:R-:W-:Y:S01]  /*3870*/  HFMA2.MMA R22, -RZ, RZ, 0, 1.1920928955078125e-07 ;  /* 0x00000002ff167435 */ /* 0x001fe200000001ff */
[----:B-1----:R-:W-:Y:S01]  /*3880*/  FADD.FTZ R24, R24, R21 ;  /* 0x0000001518187221 */ /* 0x002fe20000010000 */
[----:B------:R-:W-:-:S02]  /*3890*/  MOV R26, 0x1f ;  /* 0x0000001f001a7802 */ /* 0x000fc40000000f00 */
[----:B------:R-:W-:Y:S02]  /*38a0*/  MOV R27, 0xffffffff ;  /* 0xffffffff001b7802 */ /* 0x000fe40000000f00 */
[----:B------:R-:W-:Y:S02]  /*38b0*/  MOV R21, R23 ;  /* 0x0000001700157202 */ /* 0x000fe40000000f00 */
[----:B------:R-:W-:Y:S02]  /*38c0*/  MOV R2, 0x38e0 ;  /* 0x000038e000027802 */ /* 0x000fe40000000f00 */
[----:B------:R-:W-:Y:S05]  /*38d0*/  CALL.REL.NOINC `($__internal_25_$__cuda_sm70_shflsync_down_p) ;  /* 0x0000018000007944 */ /* 0x000fea0003c00000 */
[----:B0-----:R-:W-:Y:S01]  /*38e0*/  HFMA2.MMA R22, -RZ, RZ, 0, 1.1920928955078125e-07 ;  /* 0x00000002ff167435 */ /* 0x001fe200000001ff */
[----:B-1----:R-:W-:Y:S02]  /*38f0*/  MOV R20, R21 ;  /* 0x0000001500147202 */ /* 0x002fe40000000f00 */
[----:B------:R-:W-:Y:S02]  /*3900*/  MOV R21, R24 ;  /* 0x0000001800157202 */ /* 0x000fe40000000f00 */
[----:B------:R-:W-:Y:S02]  /*3910*/  MOV R26, 0x1f ;  /* 0x0000001f001a7802 */ /* 0x000fe40000000f00 */
[----:B------:R-:W-:-:S02]  /*3920*/  MOV R27, 0xffffffff ;  /* 0xffffffff001b7802 */ /* 0x000fc40000000f00 */
[----:B------:R-:W-:Y:S02]  /*3930*/  MOV R2, 0x3950 ;  /* 0x0000395000027802 */ /* 0x000fe40000000f00 */
[----:B------:R-:W-:Y:S05]  /*3940*/  CALL.REL.NOINC `($__internal_25_$__cuda_sm70_shflsync_down_p) ;  /* 0x0000011000007944 */ /* 0x000fea0003c00000 */
[----:B------:R-:W-:Y:S01]  /*3950*/  FADD.FTZ R23, R20, R23 ;  /* 0x0000001714177221 */ /* 0x000fe20000010000 */
[----:B0-----:R-:W-:Y:S01]  /*3960*/  HFMA2.MMA R22, -RZ, RZ, 0, 5.9604644775390625e-08 ;  /* 0x00000001ff167435 */ /* 0x001fe200000001ff */
[----:B-1----:R-:W-:Y:S01]  /*3970*/  FADD.FTZ R25, R24, R21 ;  /* 0x0000001518197221 */ /* 0x002fe20000010000 */
[----:B------:R-:W-:Y:S02]  /*3980*/  MOV R26, 0x1f ;  /* 0x0000001f001a7802 */ /* 0x000fe40000000f00 */
[----:B------:R-:W-:Y:S02]  /*3990*/  MOV R27, 0xffffffff ;  /* 0xffffffff001b7802 */ /* 0x000fe40000000f00 */
[----:B------:R-:W-:Y:S02]  /*39a0*/  MOV R21, R23 ;  /* 0x0000001700157202 */ /* 0x000fe40000000f00 */
[----:B------:R-:W-:Y:S02]  /*39b0*/  MOV R2, 0x39d0 ;  /* 0x000039d000027802 */ /* 0x000fe40000000f00 */
[----:B------:R-:W-:Y:S05]  /*39c0*/  CALL.REL.NOINC `($__internal_25_$__cuda_sm70_shflsync_down_p) ;  /* 0x0000009000007944 */ /* 0x000fea0003c00000 */
[----:B0-----:R-:W-:Y:S01]  /*39d0*/  HFMA2.MMA R22, -RZ, RZ, 0, 5.9604644775390625e-08 ;  /* 0x00000001ff167435 */ /* 0x001fe200000001ff */
[----:B-1----:R-:W-:-:S02]  /*39e0*/  MOV R24, R21 ;  /* 0x0000001500187202 */ /* 0x002fc40000000f00 */
[----:B------:R-:W-:Y:S02]  /*39f0*/  MOV R21, R25 ;  /* 0x0000001900157202 */ /* 0x000fe40000000f00 */
[----:B------:R-:W-:Y:S02]  /*3a00*/  MOV R26, 0x1f ;  /* 0x0000001f001a7802 */ /* 0x000fe40000000f00 */
[----:B------:R-:W-:Y:S02]  /*3a10*/  MOV R27, 0xffffffff ;  /* 0xffffffff001b7802 */ /* 0x000fe40000000f00 */
[----:B------:R-:W-:Y:S02]  /*3a20*/  MOV R2, 0x3a40 ;  /* 0x00003a4000027802 */ /* 0x000fe40000000f00 */
[----:B------:R-:W-:Y:S05]  /*3a30*/  CALL.REL.NOINC `($__internal_25_$__cuda_sm70_shflsync_down_p) ;  /* 0x0000002000007944 */ /* 0x000fea0003c00000 */
[----:B-1----:R-:W-:Y:S01]  /*3a40*/  MOV R2, R21 ;  /* 0x0000001500027202 */ /* 0x002fe20000000f00 */
[----:B0-----:R-:W-:Y:S05]  /*3a50*/  BRA `(.L_x_1269) ;  /* 0xffffe01000007947 */ /* 0x001fea000383ffff */
        .weak           $__internal_25_$__cuda_sm70_shflsync_down_p
        .type           $__internal_25_$__cuda_sm70_shflsync_down_p,@function
        .size           $__internal_25_$__cuda_sm70_shflsync_down_p,(.L_x_9279 - $__internal_25_$__cuda_sm70_shflsync_down_p)
$__internal_25_$__cuda_sm70_shflsync_down_p:
[----:B------:R-:W-:Y:S01]  /*3a60*/  HFMA2.MMA R3, -RZ, RZ, 0, 0 ;  /* 0x00000000ff037435 */ /* 0x000fe200000001ff */
[----:B------:R-:W-:Y:S04]  /*3a70*/  WARPSYNC R27 ;  /* 0x0000001b00007348 */ /* 0x000fe80003800000 */
[----:B------:R0:W1:Y:S01]  /*3a80*/  SHFL.DOWN PT, R21, R21, R22, R26 ;  /* 0x0800001615157389 */ /* 0x00006200000e001a */
[----:B------:R-:W-:Y:S05]  /*3a90*/  RET.REL.NODEC R2 `(_ZN10layer_norm13ln_bwd_kernelINS_13Kernel_traitsI6__halfS2_S2_S2_fjLj3072ELj1ELj1ELj4ELj16ENS_18Kernel_traits_baseILj3072ES2_S2_S2_S2_fjLj128EEEEELb0ELb1ELb0ELb1EEEvNS_9BwdParamsE) ;  /* 0xffffc56002007950 */ /* 0x000fea0003c3ffff */
.L_x_1270:
        /* <DEDUP_REMOVED lines=14> */
.L_x_9279:


//--------------------- .text._ZN10layer_norm13ln_bwd_kernelINS_13Kernel_traitsI6__halfS2_S2_S2_fjLj3072ELj1ELj1ELj4ELj16ENS_18Kernel_traits_baseILj3072ES2_S2_S2_S2_fjLj128EEEEELb0ELb1ELb1ELb0EEEvNS_9BwdParamsE --------------------------
	.section	.text._ZN10layer_norm13ln_bwd_kernelINS_13Kernel_traitsI6__halfS2_S2_S2_fjLj3072ELj1ELj1ELj4ELj16ENS_18Kernel_traits_baseILj3072ES2_S2_S2_S2_fjLj128EEEEELb0ELb1ELb1ELb0EEEvNS_9BwdParamsE,"ax",@progbits
	.sectioninfo	@"SHI_REGISTERS=222"
	.align	128
        .global         _ZN10layer_norm13ln_bwd_kernelINS_13Kernel_traitsI6__halfS2_S2_S2_fjLj3072ELj1ELj1ELj4ELj16ENS_18Kernel_traits_baseILj3072ES2_S2_S2_S2_fjLj128EEEEELb0ELb1ELb1ELb0EEEvNS_9BwdParamsE
        .type           _ZN10layer_norm13ln_bwd_kernelINS_13Kernel_traitsI6__halfS2_S2_S2_fjLj3072ELj1ELj1ELj4ELj16ENS_18Kernel_traits_baseILj3072ES2_S2_S2_S2_fjLj128EEEEELb0ELb1ELb1ELb0EEEvNS_9BwdParamsE,@function
        .size           _ZN10layer_norm13ln_bwd_kernelINS_13Kernel_traitsI6__halfS2_S2_S2_fjLj3072ELj1ELj1ELj4ELj16ENS_18Kernel_traits_baseILj3072ES2_S2_S2_S2_fjLj128EEEEELb0ELb1ELb1ELb0EEEvNS_9BwdParamsE,(.L_x_9280 - _ZN10layer_norm13ln_bwd_kernelINS_13Kernel_traitsI6__halfS2_S2_S2_fjLj3072ELj1ELj1ELj4ELj16ENS_18Kernel_traits_baseILj3072ES2_S2_S2_S2_fjLj128EEEEELb0ELb1ELb1ELb0EEEvNS_9BwdParamsE)
        .other          _ZN10layer_norm13ln_bwd_kernelINS_13Kernel_traitsI6__halfS2_S2_S2_fjLj3072ELj1ELj1ELj4ELj16ENS_18Kernel_traits_baseILj3072ES2_S2_S2_S2_fjLj128EEEEELb0ELb1ELb1ELb0EEEvNS_9BwdParamsE,@"STO_CUDA_ENTRY STV_DEFAULT"
_ZN10layer_norm13ln_bwd_kernelINS_13Kernel_traitsI6__halfS2_S2_S2_fjLj3072ELj1ELj1ELj4ELj16ENS_18Kernel_traits_baseILj3072ES2_S2_S2_S2_fjLj128EEEEELb0ELb1ELb1ELb0EEEvNS_9BwdParamsE:
.text._ZN10layer_norm13ln_bwd_kernelINS_13Kernel_traitsI6__halfS2_S2_S2_fjLj3072ELj1ELj1ELj4ELj16ENS_18Kernel_traits_baseILj3072ES2_S2_S2_S2_fjLj128EEEEELb0ELb1ELb1ELb0EEEvNS_9BwdParamsE:
        /* <DEDUP_REMOVED lines=71> */
[--C-:B-----5:R-:W-:Y:S01]  /*0470*/  HADD2.F32 R146, -RZ, R32.reuse.H0_H0 ;  /* 0x20000020ff927230 */ /* 0x120fe20000004100 */
        /* <DEDUP_REMOVED lines=19> */
[----:B------:R-:W-:Y:S02]  /*05b0*/  HADD2.F32 R36, -RZ, R35.H0_H0 ;  /* 0x20000023ff247230 */ /* 0x000fe40000004100 */
[----:B------:R-:W-:Y:S02]  /*05c0*/  HADD2.F32 R28, -RZ, R27.H0_H0 ;  /* 0x2000001bff1c7230 */ /* 0x000fe40000004100 */
[----:B------:R-:W-:-:S02]  /*05d0*/  HADD2.F32 R20, -RZ, R19.H0_H0 ;  /* 0x20000013ff147230 */ /* 0x000fc40000004100 */
[--C-:B------:R-:W-:Y:S02]  /*05e0*/  HADD2.F32 R18, -RZ, R8.reuse.H0_H0 ;  /* 0x20000008ff127230 */ /* 0x100fe40000004100 */
[----:B------:R-:W-:Y:S02]  /*05f0*/  HADD2.F32 R17, -RZ, R8.H1_H1 ;  /* 0x30000008ff117230 */ /* 0x000fe40000004100 */
[--C-:B------:R-:W-:Y:S02]  /*0600*/  HADD2.F32 R16, -RZ, R9.reuse.H0_H0 ;  /* 0x20000009ff107230 */ /* 0x100fe40000004100 */
[----:B------:R-:W-:Y:S02]  /*0610*/  HADD2.F32 R15, -RZ, R9.H1_H1 ;  /* 0x30000009ff0f7230 */ /* 0x000fe40000004100 */
[--C-:B------:R-:W-:Y:S02]  /*0620*/  HADD2.F32 R14, -RZ, R10.reuse.H0_H0 ;  /* 0x2000000aff0e7230 */ /* 0x100fe40000004100 */
[----:B------:R-:W-:-:S02]  /*0630*/  HADD2.F32 R13, -RZ, R10.H1_H1 ;  /* 0x3000000aff0d7230 */ /* 0x000fc40000004100 */
[----:B------:R-:W-:Y:S02]  /*0640*/  HADD2.F32 R12, -RZ, R11.H0_H0 ;  /* 0x2000000bff0c7230 */ /* 0x000fe40000004100 */
[----:B------:R-:W-:Y:S02]  /*0650*/  HADD2.F32 R35, -RZ, R35.H1_H1 ;  /* 0x30000023ff237230 */ /* 0x000fe40000004100 */
[----:B------:R-:W-:Y:S02]  /*0660*/  HADD2.F32 R27, -RZ, R27.H1_H1 ;  /* 0x3000001bff1b7230 */ /* 0x000fe40000004100 */
[----:B------:R-:W-:Y:S02]  /*0670*/  HADD2.F32 R19, -RZ, R19.H1_H1 ;  /* 0x30000013ff137230 */ /* 0x000fe40000004100 */
        /* <DEDUP_REMOVED lines=17> */
.L_x_1371:
        /* <DEDUP_REMOVED lines=24> */
.L_x_1276:
[----:B------:R-:W-:Y:S02]  /*0910*/  IADD3 R137, R159, 0x80, RZ ;  /* 0x000000809f897810 */ /* 0x000fe40007ffe0ff */
.L_x_1275:
[----:B------:R-:W-:Y:S05]  /*0920*/  BSYNC B1 ;  /* 0x0000000000017941 */ /* 0x000fea0003800000 */
.L_x_1274:
[----:B------:R-:W-:Y:S01]  /*0930*/  BSSY B1, `(.L_x_1277) ;  /* 0x0000008000017945 */ /* 0x000fe20003800000 */
[----:B------:R-:W-:Y:S05]  /*0940*/  @!P1 BRA `(.L_x_1278) ;  /* 0x0000006000009947 */ /* 0x000fea0003800000 */
[----:B------:R-:W-:-:S04]  /*0950*/  ISETP.NE.U32.AND P3, PT, RZ, c[0x0][0x218], PT ;  /* 0x00008600ff007a0c */ /* 0x000fc80003f65070 */
[----:B------:R-:W-:-:S13]  /*0960*/  ISETP.NE.AND.EX P3, PT, RZ, c[0x0][0x21c], PT, P3 ;  /* 0x00008700ff007a0c */ /* 0x000fda0003f65330 */
[----:B------:R-:W-:Y:S05]  /*0970*/  @!P3 BRA `(.L_x_1279) ;  /* 0x000000200000b947 */ /* 0x000fea0003800000 */
[----:B------:R-:W-:-:S06]  /*0980*/  IMAD.WIDE.U32 R40, R137, R212, c[0x0][0x218] ;  /* 0x0000860089287625 */ /* 0x000fcc00078e00d4 */
[----:B------:R-:W5:Y:S02]  /*0990*/  LDG.E.128 R40, [R40.64] ;  /* 0x0000000428287981 */ /* 0x000f64000c1e1d00 */
.L_x_1279:
[----:B------:R-:W-:Y:S02]  /*09a0*/  IADD3 R137, R137, 0x80, RZ ;  /* 0x0000008089897810 */ /* 0x000fe40007ffe0ff */
.L_x_1278:
[----:B------:R-:W-:Y:S05]  /*09b0*/  BSYNC B1 ;  /* 0x0000000000017941 */ /* 0x000fea0003800000 */
.L_x_1277:
        /* <DEDUP_REMOVED lines=8> */
.L_x_1273:
        /* <DEDUP_REMOVED lines=22> */
[--C-:B--2---:R-:W-:Y:S02]  /*0ba0*/  HADD2.F32 R160, -RZ, R136.reuse.H0_H0 ;  /* 0x20000088ffa07230 */ /* 0x104fe40000004100 */
[--C-:B------:R-:W-:Y:S02]  /*0bb0*/  HADD2.F32 R166, -RZ, R137.reuse.H1_H1 ;  /* 0x30000089ffa67230 */ /* 0x100fe40000004100 */
[----:B------:R-:W-:Y:S01]  /*0bc0*/  HADD2.F32 R162, -RZ, R136.H1_H1 ;  /* 0x30000088ffa27230 */ /* 0x000fe20000004100 */
[----:B------:R-:W-:Y:S01]  /*0bd0*/  FADD.FTZ R163, -R211, R160 ;  /* 0x000000a0d3a37221 */ /* 0x000fe20000010100 */
[----:B------:R-:W-:-:S02]  /*0be0*/  HADD2.F32 R164, -RZ, R137.H0_H0 ;  /* 0x20000089ffa47230 */ /* 0x000fc40000004100 */
[--C-:B---3--:R-:W-:Y:S01]  /*0bf0*/  HADD2.F32 R169, -RZ, R141.reuse.H0_H0 ;  /* 0x2000008dffa97230 */ /* 0x108fe20000004100 */
[C---:B-----5:R-:W-:Y:S01]  /*0c00*/  FMUL.FTZ R163, R158.reuse, R163 ;  /* 0x000000a39ea37220 */ /* 0x060fe20000410000 */
[----:B------:R-:W-:Y:S01]  /*0c10*/  HADD2.F32 R136, -RZ, R141.H1_H1 ;  /* 0x3000008dff887230 */ /* 0x000fe20000004100 */
[C---:B------:R-:W-:Y:S01]  /*0c20*/  FADD.FTZ R141, -R211.reuse, R166 ;  /* 0x000000a6d38d7221 */ /* 0x040fe20000010100 */
[--C-:B------:R-:W-:Y:S01]  /*0c30*/  HADD2.F32 R137, -RZ, R140.reuse.H0_H0 ;  /* 0x2000008cff897230 */ /* 0x100fe20000004100 */
[C---:B------:R-:W-:Y:S01]  /*0c40*/  FADD.FTZ R165, -R211.reuse, R164 ;  /* 0x000000a4d3a57221 */ /* 0x040fe20000010100 */
[--C-:B------:R-:W-:Y:S01]  /*0c50*/  HADD2.F32 R170, -RZ, R139.reuse.H0_H0 ;  /* 0x2000008bffaa7230 */ /* 0x100fe20000004100 */
[----:B------:R-:W-:Y:S01]  /*0c60*/  FMUL.FTZ R164, R158, R141 ;  /* 0x0000008d9ea47220 */ /* 0x000fe20000410000 */
[----:B------:R-:W-:Y:S01]  /*0c70*/  HADD2.F32 R172, -RZ, R139.H1_H1 ;  /* 0x3000008bffac7230 */ /* 0x000fe20000004100 */
[----:B------:R-:W-:Y:S01]  /*0c80*/  FADD.FTZ R139, -R211, R162 ;  /* 0x000000a2d38b7221 */ /* 0x000fe20000010100 */
[----:B------:R-:W-:Y:S01]  /*0c90*/  HADD2.F32 R140, -RZ, R140.H1_H1 ;  /* 0x3000008cff8c7230 */ /* 0x000fe20000004100 */
[-C--:B------:R-:W-:Y:S01]  /*0ca0*/  FMUL.FTZ R162, R146, R137.reuse ;  /* 0x0000008992a27220 */ /* 0x080fe20000410000 */
[--C-:B------:R-:W-:Y:S01]  /*0cb0*/  HADD2.F32 R168, -RZ, R138.reuse.H0_H0 ;  /* 0x2000008affa87230 */ /* 0x100fe20000004100 */
[----:B------:R-:W-:Y:S01]  /*0cc0*/  FADD.FTZ R64, R64, R137 ;  /* 0x0000008940407221 */ /* 0x000fe20000010000 */
[--C-:B0-----:R-:W-:Y:S01]  /*0cd0*/  HADD2.F32 R179, -RZ, R143.reuse.H0_H0 ;  /* 0x2000008fffb37230 */ /* 0x101fe20000004100 */
        /* <DEDUP_REMOVED lines=8> */
[----:B------:R-:W-:-:S02]  /*0d60*/  FMUL.FTZ R160, R158, R139 ;  /* 0x0000008b9ea07220 */ /* 0x000fc40000410000 */
[----:B------:R-:W-:Y:S02]  /*0d70*/  FMUL.FTZ R167, R145, R140 ;  /* 0x0000008c91a77220 */ /* 0x000fe40000410000 */
[----:B------:R-:W-:Y:S02]  /*0d80*/  FADD.FTZ R136, RZ, R162 ;  /* 0x000000a2ff887221 */ /* 0x000fe40000010000 */
[----:B------:R-:W-:Y:S02]  /*0d90*/  FFMA.FTZ R137, R163, R162, RZ ;  /* 0x000000a2a3897223 */ /* 0x000fe400000100ff */
[----:B------:R-:W-:Y:S02]  /*0da0*/  FMUL.FTZ R165, R158, R165 ;  /* 0x000000a59ea57220 */ /* 0x000fe40000410000 */
[----:B------:R-:W-:Y:S02]  /*0db0*/  FMUL.FTZ R166, R144, R169 ;  /* 0x000000a990a67220 */ /* 0x000fe40000410000 */
[----:B------:R-:W-:-:S02]  /*0dc0*/  FADD.FTZ R139, R136, R167 ;  /* 0x000000a7888b7221 */ /* 0x000fc40000010000 */
[----:B------:R-:W-:Y:S02]  /*0dd0*/  FFMA.FTZ R137, R160, R167, R137 ;  /* 0x000000a7a0897223 */ /* 0x000fe40000010089 */
[----:B------:R-:W-:Y:S02]  /*0de0*/  FADD.FTZ R143, -R211, R168 ;  /* 0x000000a8d38f7221 */ /* 0x000fe40000010100 */
[----:B------:R-:W-:Y:S02]  /*0df0*/  FADD.FTZ R136, R139, R166 ;  /* 0x000000a68b887221 */ /* 0x000fe40000010000 */
[C---:B------:R-:W-:Y:S02]  /*0e00*/  FFMA.FTZ R137, R165.reuse, R166, R137 ;  /* 0x000000a6a5897223 */ /* 0x040fe40000010089 */
[----:B------:R-:W-:Y:S02]  /*0e10*/  FADD.FTZ R66, R66, R169 ;  /* 0x000000a942427221 */ /* 0x000fe40000010000 */
[----:B------:R-:W-:-:S02]  /*0e20*/  FFMA.FTZ R46, R165, R169, R46 ;  /* 0x000000a9a52e7223 */ /* 0x000fc4000001002e */
[----:B------:R-:W-:Y:S02]  /*0e30*/  FMUL.FTZ R169, R158, R143 ;  /* 0x0000008f9ea97220 */ /* 0x000fe40000410000 */
[C---:B------:R-:W-:Y:S02]  /*0e40*/  FADD.FTZ R175, -R211.reuse, R138 ;  /* 0x0000008ad3af7221 */ /* 0x040fe40000010100 */
[----:B------:R-:W-:Y:S02]  /*0e50*/  FMUL.FTZ R168, R38, R173 ;  /* 0x000000ad26a87220 */ /* 0x000fe40000410000 */
[----:B------:R-:W-:Y:S02]  /*0e60*/  FADD.FTZ R139, R136, R171 ;  /* 0x000000ab888b7221 */ /* 0x000fe40000010000 */
[----:B------:R-:W-:Y:S02]  /*0e70*/  FFMA.FTZ R137, R164, R171, R137 ;  /* 0x000000aba4897223 */ /* 0x000fe40000010089 */
[----:B------:R-:W-:-:S02]  /*0e80*/  FADD.FTZ R177, -R211, R170 ;  /* 0x000000aad3b17221 */ /* 0x000fc40000010100 */
[----:B------:R-:W-:Y:S02]  /*0e90*/  FADD.FTZ R68, R68, R173 ;  /* 0x000000ad44447221 */ /* 0x000fe40000010000 */
[----:B------:R-:W-:Y:S02]  /*0ea0*/  FFMA.FTZ R48, R169, R173, R48 ;  /* 0x000000ada9307223 */ /* 0x000fe40000010030 */
[----:B------:R-:W-:Y:S02]  /*0eb0*/  FMUL.FTZ R170, R158, R175 ;  /* 0x000000af9eaa7220 */ /* 0x000fe40000410000 */
        /* <DEDUP_REMOVED lines=22> */
.L_x_1282:
[----:B------:R-:W-:Y:S05]  /*1020*/  BSYNC B1 ;  /* 0x0000000000017941 */ /* 0x000fea0003800000 */
.L_x_1281:
        /* <DEDUP_REMOVED lines=12> */
[--C-:B--2---:R-:W-:Y:S02]  /*10f0*/  HADD2.F32 R184, -RZ, R137.reuse.H1_H1 ;  /* 0x30000089ffb87230 */ /* 0x104fe40000004100 */
[--C-:B------:R-:W-:Y:S02]  /*1100*/  HADD2.F32 R176, -RZ, R136.reuse.H0_H0 ;  /* 0x20000088ffb07230 */ /* 0x100fe40000004100 */
[----:B------:R-:W-:Y:S02]  /*1110*/  HADD2.F32 R180, -RZ, R136.H1_H1 ;  /* 0x30000088ffb47230 */ /* 0x000fe40000004100 */
[----:B------:R-:W-:Y:S01]  /*1120*/  HADD2.F32 R182, -RZ, R137.H0_H0 ;  /* 0x20000089ffb67230 */ /* 0x000fe20000004100 */
[----:B------:R-:W-:Y:S01]  /*1130*/  FADD.FTZ R181, -R211, R176 ;  /* 0x000000b0d3b57221 */ /* 0x000fe20000010100 */
[----:B---3--:R-:W-:-:S02]  /*1140*/  HADD2.F32 R179, -RZ, R141.H0_H0 ;  /* 0x2000008dffb37230 */ /* 0x008fc40000004100 */
[----:B------:R-:W-:Y:S01]  /*1150*/  HADD2.F32 R136, -RZ, R141.H1_H1 ;  /* 0x3000008dff887230 */ /* 0x000fe20000004100 */
[C---:B------:R-:W-:Y:S01]  /*1160*/  FADD.FTZ R141, -R211.reuse, R184 ;  /* 0x000000b8d38d7221 */ /* 0x040fe20000010100 */
[--C-:B------:R-:W-:Y:S01]  /*1170*/  HADD2.F32 R137, -RZ, R140.reuse.H0_H0 ;  /* 0x2000008cff897230 */ /* 0x100fe20000004100 */
[C---:B------:R-:W-:Y:S01]  /*1180*/  FADD.FTZ R183, -R211.reuse, R182 ;  /* 0x000000b6d3b77221 */ /* 0x040fe20000010100 */
[--C-:B------:R-:W-:Y:S01]  /*1190*/  HADD2.F32 R188, -RZ, R139.reuse.H0_H0 ;  /* 0x2000008bffbc7230 */ /* 0x100fe20000004100 */
[C---:B-----5:R-:W-:Y:S01]  /*11a0*/  FMUL.FTZ R182, R158.reuse, R141 ;  /* 0x0000008d9eb67220 */ /* 0x060fe20000410000 */
[----:B------:R-:W-:Y:S01]  /*11b0*/  HADD2.F32 R190, -RZ, R139.H1_H1 ;  /* 0x3000008bffbe7230 */ /* 0x000fe20000004100 */
[----:B------:R-:W-:Y:S01]  /*11c0*/  FADD.FTZ R139, -R211, R180 ;  /* 0x000000b4d38b7221 */ /* 0x000fe20000010100 */
[----:B------:R-:W-:Y:S01]  /*11d0*/  HADD2.F32 R140, -RZ, R140.H1_H1 ;  /* 0x3000008cff8c7230 */ /* 0x000fe20000004100 */
[----:B------:R-:W-:Y:S01]  /*11e0*/  FMUL.FTZ R181, R158, R181 ;  /* 0x000000b59eb57220 */ /* 0x000fe20000410000 */
[--C-:B------:R-:W-:Y:S01]  /*11f0*/  HADD2.F32 R186, -RZ, R138.reuse.H0_H0 ;  /* 0x2000008affba7230 */ /* 0x100fe20000004100 */
[----:B------:R-:W-:Y:S01]  /*1200*/  FMUL.FTZ R180, R34, R137 ;  /* 0x0000008922b47220 */ /* 0x000fe20000410000 */
[----:B------:R-:W-:Y:S01]  /*1210*/  HADD2.F32 R138, -RZ, R138.H1_H1 ;  /* 0x3000008aff8a7230 */ /* 0x000fe20000004100 */
[----:B------:R-:W-:Y:S01]  /*1220*/  FADD.FTZ R135, R135, R136 ;  /* 0x0000008887877221 */ /* 0x000fe20000010000 */
[--C-:B------:R-:W-:Y:S01]  /*1230*/  HADD2.F32 R191, -RZ, R142.reuse.H0_H0 ;  /* 0x2000008effbf7230 */ /* 0x100fe20000004100 */
[-C--:B------:R-:W-:Y:S01]  /*1240*/  FFMA.FTZ R123, R182, R136.reuse, R123 ;  /* 0x00000088b67b7223 */ /* 0x080fe2000001007b */
[----:B------:R-:W-:Y:S01]  /*1250*/  HADD2.F32 R142, -RZ, R142.H1_H1 ;  /* 0x3000008eff8e7230 */ /* 0x000fe20000004100 */
[----:B------:R-:W-:Y:S01]  /*1260*/  FMUL.FTZ R189, R31, R136 ;  /* 0x000000881fbd7220 */ /* 0x000fe20000410000 */
[--C-:B------:R-:W-:Y:S01]  /*1270*/  HADD2.F32 R195, -RZ, R143.reuse.H0_H0 ;  /* 0x2000008fffc37230 */ /* 0x100fe20000004100 */
[----:B------:R-:W-:Y:S01]  /*1280*/  FMUL.FTZ R176, R158, R139 ;  /* 0x0000008b9eb07220 */ /* 0x000fe20000410000 */
[----:B------:R-:W-:Y:S01]  /*1290*/  HADD2.F32 R178, -RZ, R143.H1_H1 ;  /* 0x3000008fffb27230 */ /* 0x000fe20000004100 */
[----:B------:R-:W-:-:S02]  /*12a0*/  FMUL.FTZ R185, R33, R140 ;  /* 0x0000008c21b97220 */ /* 0x000fc40000410000 */
[----:B------:R-:W-:Y:S02]  /*12b0*/  FADD.FTZ R136, R215, R180 ;  /* 0x000000b4d7887221 */ /* 0x000fe40000010000 */
[C---:B------:R-:W-:Y:S02]  /*12c0*/  FFMA.FTZ R214, R181.reuse, R180, R214 ;  /* 0x000000b4b5d67223 */ /* 0x040fe400000100d6 */
[----:B------:R-:W-:Y:S02]  /*12d0*/  FADD.FTZ R132, R132, R137 ;  /* 0x0000008984847221 */ /* 0x000fe40000010000 */
[----:B------:R-:W-:Y:S02]  /*12e0*/  FFMA.FTZ R120, R181, R137, R120 ;  /* 0x00000089b5787223 */ /* 0x000fe40000010078 */
[----:B------:R-:W-:Y:S02]  /*12f0*/  FMUL.FTZ R183, R158, R183 ;  /* 0x000000b79eb77220 */ /* 0x000fe40000410000 */
[----:B------:R-:W-:-:S02]  /*1300*/  FMUL.FTZ R184, R32, R179 ;  /* 0x000000b320b87220 */ /* 0x000fc40000410000 */
[----:B------:R-:W-:Y:S02]  /*1310*/  FADD.FTZ R137, R136, R185 ;  /* 0x000000b988897221 */ /* 0x000fe40000010000 */
[----:B------:R-:W-:Y:S02]  /*1320*/  FFMA.FTZ R214, R176, R185, R214 ;  /* 0x000000b9b0d67223 */ /* 0x000fe400000100d6 */
[----:B------:R-:W-:Y:S02]  /*1330*/  FADD.FTZ R187, -R211, R186 ;  /* 0x000000bad3bb7221 */ /* 0x000fe40000010100 */
[----:B------:R-:W-:Y:S02]  /*1340*/  FADD.FTZ R136, R137, R184 ;  /* 0x000000b889887221 */ /* 0x000fe40000010000 */
[----:B------:R-:W-:Y:S02]  /*1350*/  FFMA.FTZ R214, R183, R184, R214 ;  /* 0x000000b8b7d67223 */ /* 0x000fe400000100d6 */
[----:B------:R-:W-:-:S02]  /*1360*/  FMUL.FTZ R187, R158, R187 ;  /* 0x000000bb9ebb7220 */ /* 0x000fc40000410000 */
[C---:B------:R-:W-:Y:S02]  /*1370*/  FADD.FTZ R143, -R211.reuse, R138 ;  /* 0x0000008ad38f7221 */ /* 0x040fe40000010100 */
[----:B------:R-:W-:Y:S02]  /*1380*/  FMUL.FTZ R186, R30, R191 ;  /* 0x000000bf1eba7220 */ /* 0x000fe40000410000 */
[----:B------:R-:W-:Y:S02]  /*1390*/  FADD.FTZ R137, R136, R189 ;  /* 0x000000bd88897221 */ /* 0x000fe40000010000 */
[----:B------:R-:W-:Y:S02]  /*13a0*/  FFMA.FTZ R214, R182, R189, R214 ;  /* 0x000000bdb6d67223 */ /* 0x000fe400000100d6 */
[----:B------:R-:W-:Y:S02]  /*13b0*/  FADD.FTZ R193, -R211, R188 ;  /* 0x000000bcd3c17221 */ /* 0x000fe40000010100 */
[----:B------:R-:W-:-:S02]  /*13c0*/  FADD.FTZ R124, R124, R191 ;  /* 0x000000bf7c7c7221 */ /* 0x000fc40000010000 */
[----:B------:R-:W-:Y:S02]  /*13d0*/  FFMA.FTZ R76, R187, R191, R76 ;  /* 0x000000bfbb4c7223 */ /* 0x000fe4000001004c */
[----:B------:R-:W-:Y:S02]  /*13e0*/  FMUL.FTZ R188, R158, R143 ;  /* 0x0000008f9ebc7220 */ /* 0x000fe40000410000 */
[----:B------:R-:W-:Y:S02]  /*13f0*/  FMUL.FTZ R191, R29, R142 ;  /* 0x0000008e1dbf7220 */ /* 0x000fe40000410000 */
[----:B------:R-:W-:Y:S02]  /*1400*/  FADD.FTZ R136, R137, R186 ;  /* 0x000000ba89887221 */ /* 0x000fe40000010000 */
[----:B------:R-:W-:Y:S02]  /*1410*/  FFMA.FTZ R214, R187, R186, R214 ;  /* 0x000000babbd67223 */ /* 0x000fe400000100d6 */
[----:B------:R-:W-:-:S02]  /*1420*/  FADD.FTZ R219, -R211, R190 ;  /* 0x000000bed3db7221 */ /* 0x000fc40000010100 */
        /* <DEDUP_REMOVED lines=20> */
.L_x_1284:
[----:B------:R-:W-:Y:S05]  /*1570*/  BSYNC B1 ;  /* 0x0000000000017941 */ /* 0x000fea0003800000 */
.L_x_1283:
        /* <DEDUP_REMOVED lines=10> */
[--C-:B--2---:R-:W-:Y:S02]  /*1620*/  HADD2.F32 R200, -RZ, R137.reuse.H1_H1 ;  /* 0x30000089ffc87230 */ /* 0x104fe40000004100 */
[--C-:B------:R-:W-:Y:S02]  /*1630*/  HADD2.F32 R194, -RZ, R136.reuse.H0_H0 ;  /* 0x20000088ffc27230 */ /* 0x100fe40000004100 */
[----:B------:R-:W-:Y:S01]  /*1640*/  HADD2.F32 R196, -RZ, R136.H1_H1 ;  /* 0x30000088ffc47230 */ /* 0x000fe20000004100 */
[C---:B------:R-:W-:Y:S01]  /*1650*/  FADD.FTZ R201, -R211.reuse, R200 ;  /* 0x000000c8d3c97221 */ /* 0x040fe20000010100 */
[----:B------:R-:W-:Y:S01]  /*1660*/  HADD2.F32 R136, -RZ, R138.H0_H0 ;  /* 0x2000008aff887230 */ /* 0x000fe20000004100 */
[C---:B------:R-:W-:Y:S01]  /*1670*/  FADD.FTZ R161, -R211.reuse, R194 ;  /* 0x000000c2d3a17221 */ /* 0x040fe20000010100 */
[----:B------:R-:W-:Y:S02]  /*1680*/  HADD2.F32 R198, -RZ, R137.H0_H0 ;  /* 0x20000089ffc67230 */ /* 0x000fe40000004100 */
[--C-:B---3--:R-:W-:Y:S01]  /*1690*/  HADD2.F32 R137, -RZ, R140.reuse.H0_H0 ;  /* 0x2000008cff897230 */ /* 0x108fe20000004100 */
[C---:B------:R-:W-:Y:S01]  /*16a0*/  FADD.FTZ R203, -R211.reuse, R136 ;  /* 0x00000088d3cb7221 */ /* 0x040fe20000010100 */
[--C-:B------:R-:W-:Y:S01]  /*16b0*/  HADD2.F32 R202, -RZ, R139.reuse.H0_H0 ;  /* 0x2000008bffca7230 */ /* 0x100fe20000004100 */
[C---:B------:R-:W-:Y:S01]  /*16c0*/  FADD.FTZ R197, -R211.reuse, R198 ;  /* 0x000000c6d3c57221 */ /* 0x040fe20000010100 */
[----:B------:R-:W-:Y:S01]  /*16d0*/  HADD2.F32 R204, -RZ, R139.H1_H1 ;  /* 0x3000008bffcc7230 */ /* 0x000fe20000004100 */
[----:B------:R-:W-:Y:S01]  /*16e0*/  FADD.FTZ R139, -R211, R196 ;  /* 0x000000c4d38b7221 */ /* 0x000fe20000010100 */
[--C-:B------:R-:W-:Y:S01]  /*16f0*/  HADD2.F32 R136, -RZ, R141.reuse.H1_H1 ;  /* 0x3000008dff887230 */ /* 0x100fe20000004100 */
[C---:B-----5:R-:W-:Y:S01]  /*1700*/  FMUL.FTZ R198, R158.reuse, R201 ;  /* 0x000000c99ec67220 */ /* 0x060fe20000410000 */
[----:B------:R-:W-:Y:S01]  /*1710*/  HADD2.F32 R140, -RZ, R140.H1_H1 ;  /* 0x3000008cff8c7230 */ /* 0x000fe20000004100 */
[----:B------:R-:W-:Y:S01]  /*1720*/  FMUL.FTZ R161, R158, R161 ;  /* 0x000000a19ea17220 */ /* 0x000fe20000410000 */
[----:B0-----:R-:W-:Y:S01]  /*1730*/  HADD2.F32 R179, -RZ, R141.H0_H0 ;  /* 0x2000008dffb37230 */ /* 0x001fe20000004100 */
[----:B------:R-:W-:Y:S01]  /*1740*/  FMUL.FTZ R196, R26, R137 ;  /* 0x000000891ac47220 */ /* 0x000fe20000410000 */
[----:B------:R-:W-:Y:S01]  /*1750*/  HADD2.F32 R138, -RZ, R138.H1_H1 ;  /* 0x3000008aff8a7230 */ /* 0x000fe20000004100 */
[----:B------:R-:W-:Y:S01]  /*1760*/  FADD.FTZ R83, R83, R136 ;  /* 0x0000008853537221 */ /* 0x000fe20000010000 */
[--C-:B------:R-:W-:Y:S01]  /*1770*/  HADD2.F32 R141, -RZ, R142.reuse.H0_H0 ;  /* 0x2000008eff8d7230 */ /* 0x100fe20000004100 */
[-C--:B------:R-:W-:Y:S01]  /*1780*/  FFMA.FTZ R59, R198, R136.reuse, R59 ;  /* 0x00000088c63b7223 */ /* 0x080fe2000001003b */
[----:B------:R-:W-:Y:S01]  /*1790*/  HADD2.F32 R142, -RZ, R142.H1_H1 ;  /* 0x3000008eff8e7230 */ /* 0x000fe20000004100 */
[----:B------:R-:W-:Y:S01]  /*17a0*/  FMUL.FTZ R201, R23, R136 ;  /* 0x0000008817c97220 */ /* 0x000fe20000410000 */
[----:B------:R-:W-:Y:S01]  /*17b0*/  HADD2.F32 R209, -RZ, R143.H0_H0 ;  /* 0x2000008fffd17230 */ /* 0x000fe20000004100 */
[----:B------:R-:W-:-:S02]  /*17c0*/  FMUL.FTZ R194, R158, R139 ;  /* 0x0000008b9ec27220 */ /* 0x000fc40000410000 */
[----:B------:R-:W-:Y:S02]  /*17d0*/  FMUL.FTZ R199, R25, R140 ;  /* 0x0000008c19c77220 */ /* 0x000fe40000410000 */
[----:B------:R-:W-:Y:S02]  /*17e0*/  FADD.FTZ R136, R215, R196 ;  /* 0x000000c4d7887221 */ /* 0x000fe40000010000 */
[C---:B------:R-:W-:Y:S02]  /*17f0*/  FFMA.FTZ R214, R161.reuse, R196, R214 ;  /* 0x000000c4a1d67223 */ /* 0x040fe400000100d6 */
        /* <DEDUP_REMOVED lines=8> */
[C---:B------:R-:W-:Y:S01]  /*1880*/  FADD.FTZ R205, -R211.reuse, R138 ;  /* 0x0000008ad3cd7221 */ /* 0x040fe20000010100 */
[----:B------:R-:W-:Y:S01]  /*1890*/  HADD2.F32 R138, -RZ, R143.H1_H1 ;  /* 0x3000008fff8a7230 */ /* 0x000fe20000004100 */
[----:B------:R-:W-:-:S02]  /*18a0*/  FADD.FTZ R207, -R211, R202 ;  /* 0x000000cad3cf7221 */ /* 0x000fc40000010100 */
[----:B------:R-:W-:Y:S02]  /*18b0*/  FMUL.FTZ R203, R158, R203 ;  /* 0x000000cb9ecb7220 */ /* 0x000fe40000410000 */
        /* <DEDUP_REMOVED lines=30> */
.L_x_1280:
[----:B------:R-:W-:Y:S05]  /*1aa0*/  BSYNC B0 ;  /* 0x0000000000007941 */ /* 0x000fea0003800000 */
.L_x_1272:
[----:B------:R-:W-:Y:S02]  /*1ab0*/  LOP3.LUT P4, RZ, R155, 0xff, RZ, 0xc0, !PT ;  /* 0x000000ff9bff7812 */ /* 0x000fe4000788c0ff */
[----:B------:R-:W-:Y:S02]  /*1ac0*/  SHF.R.U32.HI R138, RZ, 0x5, R148 ;  /* 0x00000005ff8a7819 */ /* 0x000fe40000011694 */
[----:B------:R-:W-:Y:S02]  /*1ad0*/  LOP3.LUT P3, RZ, R148, 0x1f, RZ, 0xc0, !PT ;  /* 0x0000001f94ff7812 */ /* 0x000fe4000786c0ff */
[----:B------:R-:W-:-:S07]  /*1ae0*/  LOP3.LUT R211, R138, 0x7fffffc, RZ, 0xc0, !PT ;  /* 0x07fffffc8ad37812 */ /* 0x000fce00078ec0ff */
[----:B------:R-:W-:Y:S01]  /*1af0*/  @!P4 IADD3 R211, R211, 0x4, RZ ;  /* 0x00000004d3d3c810 */ /* 0x000fe20007ffe0ff */
[----:B------:R-:W-:Y:S05]  /*1b00*/  BRA.DIV ~URZ, `(.L_x_1285) ;  /* 0x00002c327f007947 */ /* 0x000fea000b800000 */
[----:B------:R1:W2:Y:S02]  /*1b10*/  SHFL.DOWN PT, R140, R215, 0x10, 0x1f ;  /* 0x0a001f00d78c7f89 */ /* 0x0002a400000e0000 */
.L_x_1376:
        /* <DEDUP_REMOVED lines=18> */
.L_x_1377:
        /* <DEDUP_REMOVED lines=34> */
.L_x_1290:
[----:B------:R-:W-:Y:S05]  /*1e60*/  BSYNC B1 ;  /* 0x0000000000017941 */ /* 0x000fea0003800000 */
.L_x_1289:
        /* <DEDUP_REMOVED lines=8> */
[----:B------:R-:W-:Y:S01]  /*1ef0*/  HADD2.F32 R137, -RZ, R112.H0_H0 ;  /* 0x20000070ff897230 */ /* 0x000fe20000004100 */
[----:B------:R-:W-:Y:S05]  /*1f00*/  BRA `(.L_x_1293) ;  /* 0x000000b000007947 */ /* 0x000fea0003800000 */
.L_x_1292:
        /* <DEDUP_REMOVED lines=9> */
[----:B------:R-:W-:-:S05]  /*1fa0*/  @P4 HADD2.F32 R136, -RZ, R112.H0_H0 ;  /* 0x20000070ff884230 */ /* 0x000fca0000004100 */
[----:B------:R-:W-:Y:S02]  /*1fb0*/  @P4 FADD.FTZ R137, R137, R136 ;  /* 0x0000008889894221 */ /* 0x000fe40000010000 */
.L_x_1293:
[----:B------:R-:W-:Y:S05]  /*1fc0*/  BSYNC B1 ;  /* 0x0000000000017941 */ /* 0x000fea0003800000 */
.L_x_1291:
[----:B------:R-:W-:Y:S01]  /*1fd0*/  ISETP.NE.U32.AND P5, PT, RZ, c[0x0][0x258], PT ;  /* 0x00009600ff007a0c */ /* 0x000fe20003fa5070 */
[----:B------:R-:W-:Y:S01]  /*1fe0*/  @P3 FMUL.FTZ R139, R137, c[0x0][0x1ec] ;  /* 0x00007b00898b3a20 */ /* 0x000fe20000410000 */
[----:B-----5:R-:W-:Y:S01]  /*1ff0*/  @P3 HADD2.F32 R136, -RZ, R52.H0_H0 ;  /* 0x20000034ff883230 */ /* 0x020fe20000004100 */
[----:B------:R-:W-:Y:S01]  /*2000*/  BSSY B1, `(.L_x_1294) ;  /* 0x0000014000017945 */ /* 0x000fe20003800000 */
[----:B------:R-:W-:Y:S01]  /*2010*/  ISETP.NE.AND.EX P5, PT, RZ, c[0x0][0x25c], PT, P5 ;  /* 0x00009700ff007a0c */ /* 0x000fe20003fa5350 */
[----:B------:R-:W-:Y:S02]  /*2020*/  @P3 FMUL.FTZ R138, R18, R139 ;  /* 0x0000008b128a3220 */ /* 0x000fe40000410000 */
[----:B------:R-:W-:-:S03]  /*2030*/  @P3 FFMA.FTZ R88, R139, R136, R88 ;  /* 0x000000888b583223 */ /* 0x000fc60000010058 */
[----:B------:R-:W-:-:S04]  /*2040*/  @P3 F2FP.PACK_AB R138, RZ, R138 ;  /* 0x0000008aff8a323e */ /* 0x000fc800000000ff */
[----:B------:R-:W-:-:S03]  /*2050*/  @P3 PRMT R72, R138, 0x7610, R72 ;  /* 0x000076108a483816 */ /* 0x000fc60000000048 */
[----:B------:R-:W-:-:S04]  /*2060*/  @P5 F2FP.PACK_AB R137, RZ, R137 ;  /* 0x00000089ff89523e */ /* 0x000fc800000000ff */
[----:B------:R-:W-:Y:S01]  /*2070*/  @P5 PRMT R128, R137, 0x7610, R128 ;  /* 0x0000761089805816 */ /* 0x000fe20000000080 */
[----:B------:R-:W-:Y:S05]  /*2080*/  @P2 BRA `(.L_x_1295) ;  /* 0x0000004000002947 */ /* 0x000fea0003800000 */
[----:B------:R-:W-:Y:S01]  /*2090*/  MOV R137, RZ ;  /* 0x000000ff00897202 */ /* 0x000fe20000000f00 */
[----:B------:R-:W-:Y:S05]  /*20a0*/  @!P4 BRA `(.L_x_1296) ;  /* 0x000000900000c947 */ /* 0x000fea0003800000 */
[----:B------:R-:W-:Y:S01]  /*20b0*/  HADD2.F32 R137, -RZ, R112.H1_H1 ;  /* 0x30000070ff897230 */ /* 0x000fe20000004100 */
[----:B------:R-:W-:Y:S05]  /*20c0*/  BRA `(.L_x_1296) ;  /* 0x0000007000007947 */ /* 0x000fea0003800000 */
.L_x_1295:
[----:B------:R-:W-:-:S04]  /*20d0*/  ISETP.NE.AND P6, PT, R7, RZ, PT ;  /* 0x000000ff0700720c */ /* 0x000fc80003fc5270 */
[----:B------:R-:W-:-:S05]  /*20e0*/  FSEL R137, R141, RZ, !P6 ;  /* 0x000000ff8d897208 */ /* 0x000fca0007000000 */
[----:B------:R-:W-:-:S04]  /*20f0*/  FFMA.FTZ R136, R160, R142, R137 ;  /* 0x0000008ea0887223 */ /* 0x000fc80000010089 */
[----:B------:R-:W-:Y:S01]  /*2100*/  FADD.FTZ R137, R167, -R136 ;  /* 0x80000088a7897221 */ /* 0x000fe20000010000 */
[----:B------:R-:W-:-:S03]  /*2110*/  @P4 HADD2.F32 R136, -RZ, R112.H1_H1 ;  /* 0x30000070ff884230 */ /* 0x000fc60000004100 */
[----:B------:R-:W-:-:S04]  /*2120*/  FMUL.FTZ R137, R158, R137 ;  /* 0x000000899e897220 */ /* 0x000fc80000410000 */
[----:B------:R-:W-:Y:S02]  /*2130*/  @P4 FADD.FTZ R137, R137, R136 ;  /* 0x0000008889894221 */ /* 0x000fe40000010000 */
.L_x_1296:
[----:B------:R-:W-:Y:S05]  /*2140*/  BSYNC B1 ;  /* 0x0000000000017941 */ /* 0x000fea0003800000 */
.L_x_1294:
[----:B------:R-:W-:Y:S01]  /*2150*/  @P3 FMUL.FTZ R136, R137, c[0x0][0x1ec] ;  /* 0x00007b0089883a20 */ /* 0x000fe20000410000 */
[----:B------:R-:W-:Y:S01]  /*2160*/  @P3 HADD2.F32 R138, -RZ, R52.H1_H1 ;  /* 0x30000034ff8a3230 */ /* 0x000fe20000004100 */
[----:B------:R-:W-:Y:S01]  /*2170*/  @P5 F2FP.PACK_AB R137, RZ, R137 ;  /* 0x00000089ff89523e */ /* 0x000fe200000000ff */
[----:B------:R-:W-:Y:S01]  /*2180*/  BSSY B1, `(.L_x_1297) ;  /* 0x0000012000017945 */ /* 0x000fe20003800000 */
[----:B------:R-:W-:Y:S02]  /*2190*/  @P3 FMUL.FTZ R139, R17, R136 ;  /* 0x00000088118b3220 */ /* 0x000fe40000410000 */
[----:B------:R-:W-:Y:S01]  /*21a0*/  @P3 FFMA.FTZ R89, R136, R138, R89 ;  /* 0x0000008a88593223 */ /* 0x000fe20000010059 */
[----:B------:R-:W-:Y:S02]  /*21b0*/  @P5 PRMT R128, R128, 0x5410, R137 ;  /* 0x0000541080805816 */ /* 0x000fe40000000089 */
[----:B------:R-:W-:-:S04]  /*21c0*/  @P3 F2FP.PACK_AB R139, RZ, R139 ;  /* 0x0000008bff8b323e */ /* 0x000fc800000000ff */
[----:B------:R-:W-:Y:S01]  /*21d0*/  @P3 PRMT R72, R72, 0x5410, R139 ;  /* 0x0000541048483816 */ /* 0x000fe2000000008b */
[----:B------:R-:W-:Y:S05]  /*21e0*/  @P2 BRA `(.L_x_1298) ;  /* 0x0000004000002947 */ /* 0x000fea0003800000 */
[----:B------:R-:W-:Y:S01]  /*21f0*/  HFMA2.MMA R137, -RZ, RZ, 0, 0 ;  /* 0x00000000ff897435 */ /* 0x000fe200000001ff */
[----:B------:R-:W-:Y:S05]  /*2200*/  @!P4 BRA `(.L_x_1299) ;  /* 0x000000900000c947 */ /* 0x000fea0003800000 */
[----:B------:R-:W-:Y:S01]  /*2210*/  HADD2.F32 R137, -RZ, R113.H0_H0 ;  /* 0x20000071ff897230 */ /* 0x000fe20000004100 */
[----:B------:R-:W-:Y:S05]  /*2220*/  BRA `(.L_x_1299) ;  /* 0x0000007000007947 */ /* 0x000fea0003800000 */
.L_x_1298:
[----:B------:R-:W-:Y:S01]  /*2230*/  ISETP.NE.AND P6, PT, R7, RZ, PT ;  /* 0x000000ff0700720c */ /* 0x000fe20003fc5270 */
[----:B------:R-:W-:-:S03]  /*2240*/  @P4 HADD2.F32 R136, -RZ, R113.H0_H0 ;  /* 0x20000071ff884230 */ /* 0x000fc60000004100 */
[----:B------:R-:W-:-:S05]  /*2250*/  FSEL R137, R141, RZ, !P6 ;  /* 0x000000ff8d897208 */ /* 0x000fca0007000000 */
[----:B------:R-:W-:-:S04]  /*2260*/  FFMA.FTZ R137, R165, R142, R137 ;  /* 0x0000008ea5897223 */ /* 0x000fc80000010089 */
[----:B------:R-:W-:-:S04]  /*2270*/  FADD.FTZ R137, R166, -R137 ;  /* 0x80000089a6897221 */ /* 0x000fc80000010000 */
[----:B------:R-:W-:-:S04]  /*2280*/  FMUL.FTZ R137, R158, R137 ;  /* 0x000000899e897220 */ /* 0x000fc80000410000 */
[----:B------:R-:W-:Y:S02]  /*2290*/  @P4 FADD.FTZ R137, R137, R136 ;  /* 0x0000008889894221 */ /* 0x000fe40000010000 */
.L_x_1299:
[----:B------:R-:W-:Y:S05]  /*22a0*/  BSYNC B1 ;  /* 0x0000000000017941 */ /* 0x000fea0003800000 */
.L_x_1297:
[----:B------:R-:W-:Y:S01]  /*22b0*/  @P3 FMUL.FTZ R139, R137, c[0x0][0x1ec] ;  /* 0x00007b00898b3a20 */ /* 0x000fe20000410000 */
[----:B------:R-:W-:Y:S01]  /*22c0*/  @P3 HADD2.F32 R136, -RZ, R53.H0_H0 ;  /* 0x20000035ff883230 */ /* 0x000fe20000004100 */
        /* <DEDUP_REMOVED lines=8> */
[----:B------:R-:W-:Y:S01]  /*2350*/  MOV R137, RZ ;  /* 0x000000ff00897202 */ /* 0x000fe20000000f00 */
[----:B------:R-:W-:Y:S05]  /*2360*/  @!P4 BRA `(.L_x_1302) ;  /* 0x000000900000c947 */ /* 0x000fea0003800000 */
[----:B------:R-:W-:Y:S01]  /*2370*/  HADD2.F32 R137, -RZ, R113.H1_H1 ;  /* 0x30000071ff897230 */ /* 0x000fe20000004100 */
[----:B------:R-:W-:Y:S05]  /*2380*/  BRA `(.L_x_1302) ;  /* 0x0000007000007947 */ /* 0x000fea0003800000 */
.L_x_1301:
[----:B------:R-:W-:-:S04]  /*2390*/  ISETP.NE.AND P6, PT, R7, RZ, PT ;  /* 0x000000ff0700720c */ /* 0x000fc80003fc5270 */
[----:B------:R-:W-:-:S05]  /*23a0*/  FSEL R137, R141, RZ, !P6 ;  /* 0x000000ff8d897208 */ /* 0x000fca0007000000 */
[----:B------:R-:W-:-:S04]  /*23b0*/  FFMA.FTZ R136, R164, R142, R137 ;  /* 0x0000008ea4887223 */ /* 0x000fc80000010089 */
[----:B------:R-:W-:Y:S01]  /*23c0*/  FADD.FTZ R137, R171, -R136 ;  /* 0x80000088ab897221 */ /* 0x000fe20000010000 */
[----:B------:R-:W-:-:S03]  /*23d0*/  @P4 HADD2.F32 R136, -RZ, R113.H1_H1 ;  /* 0x30000071ff884230 */ /* 0x000fc60000004100 */
[----:B------:R-:W-:-:S04]  /*23e0*/  FMUL.FTZ R137, R158, R137 ;  /* 0x000000899e897220 */ /* 0x000fc80000410000 */
[----:B------:R-:W-:Y:S02]  /*23f0*/  @P4 FADD.FTZ R137, R137, R136 ;  /* 0x0000008889894221 */ /* 0x000fe40000010000 */
.L_x_1302:
[----:B------:R-:W-:Y:S05]  /*2400*/  BSYNC B1 ;  /* 0x0000000000017941 */ /* 0x000fea0003800000 */
.L_x_1300:
        /* <DEDUP_REMOVED lines=14> */
.L_x_1304:
[----:B------:R-:W-:Y:S01]  /*24f0*/  ISETP.NE.AND P6, PT, R7, RZ, PT ;  /* 0x000000ff0700720c */ /* 0x000fe20003fc5270 */
[----:B------:R-:W-:-:S03]  /*2500*/  @P4 HADD2.F32 R136, -RZ, R114.H0_H0 ;  /* 0x20000072ff884230 */ /* 0x000fc60000004100 */
[----:B------:R-:W-:-:S05]  /*2510*/  FSEL R137, R141, RZ, !P6 ;  /* 0x000000ff8d897208 */ /* 0x000fca0007000000 */
[----:B------:R-:W-:-:S04]  /*2520*/  FFMA.FTZ R137, R169, R142, R137 ;  /* 0x0000008ea9897223 */ /* 0x000fc80000010089 */
[----:B------:R-:W-:-:S04]  /*2530*/  FADD.FTZ R137, R168, -R137 ;  /* 0x80000089a8897221 */ /* 0x000fc80000010000 */
[----:B------:R-:W-:-:S04]  /*2540*/  FMUL.FTZ R137, R158, R137 ;  /* 0x000000899e897220 */ /* 0x000fc80000410000 */
[----:B------:R-:W-:Y:S02]  /*2550*/  @P4 FADD.FTZ R137, R137, R136 ;  /* 0x0000008889894221 */ /* 0x000fe40000010000 */
.L_x_1305:
[----:B------:R-:W-:Y:S05]  /*2560*/  BSYNC B1 ;  /* 0x0000000000017941 */ /* 0x000fea0003800000 */
.L_x_1303:
        /* <DEDUP_REMOVED lines=14> */
.L_x_1307:
[----:B------:R-:W-:-:S04]  /*2650*/  ISETP.NE.AND P6, PT, R7, RZ, PT ;  /* 0x000000ff0700720c */ /* 0x000fc80003fc5270 */
[----:B------:R-:W-:-:S05]  /*2660*/  FSEL R137, R141, RZ, !P6 ;  /* 0x000000ff8d897208 */ /* 0x000fca0007000000 */
[----:B------:R-:W-:-:S04]  /*2670*/  FFMA.FTZ R136, R170, R142, R137 ;  /* 0x0000008eaa887223 */ /* 0x000fc80000010089 */
[----:B------:R-:W-:Y:S01]  /*2680*/  FADD.FTZ R137, R173, -R136 ;  /* 0x80000088ad897221 */ /* 0x000fe20000010000 */
[----:B------:R-:W-:-:S03]  /*2690*/  @P4 HADD2.F32 R136, -RZ, R114.H1_H1 ;  /* 0x30000072ff884230 */ /* 0x000fc60000004100 */
[----:B------:R-:W-:-:S04]  /*26a0*/  FMUL.FTZ R137, R158, R137 ;  /* 0x000000899e897220 */ /* 0x000fc80000410000 */
[----:B------:R-:W-:Y:S02]  /*26b0*/  @P4 FADD.FTZ R137, R137, R136 ;  /* 0x0000008889894221 */ /* 0x000fe40000010000 */
.L_x_1308:
[----:B------:R-:W-:Y:S05]  /*26c0*/  BSYNC B1 ;  /* 0x0000000000017941 */ /* 0x000fea0003800000 */
.L_x_1306:
        /* <DEDUP_REMOVED lines=14> */
.L_x_1310:
[----:B------:R-:W-:Y:S01]  /*27b0*/  ISETP.NE.AND P6, PT, R7, RZ, PT ;  /* 0x000000ff0700720c */ /* 0x000fe20003fc5270 */
[----:B------:R-:W-:-:S03]  /*27c0*/  @P4 HADD2.F32 R136, -RZ, R115.H0_H0 ;  /* 0x20000073ff884230 */ /* 0x000fc60000004100 */
[----:B------:R-:W-:-:S05]  /*27d0*/  FSEL R137, R141, RZ, !P6 ;  /* 0x000000ff8d897208 */ /* 0x000fca0007000000 */
[----:B------:R-:W-:-:S04]  /*27e0*/  FFMA.FTZ R137, R175, R142, R137 ;  /* 0x0000008eaf897223 */ /* 0x000fc80000010089 */
[----:B------:R-:W-:-:S04]  /*27f0*/  FADD.FTZ R137, R172, -R137 ;  /* 0x80000089ac897221 */ /* 0x000fc80000010000 */
[----:B------:R-:W-:-:S04]  /*2800*/  FMUL.FTZ R137, R158, R137 ;  /* 0x000000899e897220 */ /* 0x000fc80000410000 */
[----:B------:R-:W-:Y:S02]  /*2810*/  @P4 FADD.FTZ R137, R137, R136 ;  /* 0x0000008889894221 */ /* 0x000fe40000010000 */
.L_x_1311:
[----:B------:R-:W-:Y:S05]  /*2820*/  BSYNC B1 ;  /* 0x0000000000017941 */ /* 0x000fea0003800000 */
.L_x_1309:
        /* <DEDUP_REMOVED lines=14> */
.L_x_1313:
[----:B------:R-:W-:-:S04]  /*2910*/  ISETP.NE.AND P6, PT, R7, RZ, PT ;  /* 0x000000ff0700720c */ /* 0x000fc80003fc5270 */
[----:B------:R-:W-:-:S05]  /*2920*/  FSEL R137, R141, RZ, !P6 ;  /* 0x000000ff8d897208 */ /* 0x000fca0007000000 */
[----:B------:R-:W-:-:S04]  /*2930*/  FFMA.FTZ R136, R174, R142, R137 ;  /* 0x0000008eae887223 */ /* 0x000fc80000010089 */
[----:B------:R-:W-:Y:S01]  /*2940*/  FADD.FTZ R137, R177, -R136 ;  /* 0x80000088b1897221 */ /* 0x000fe20000010000 */
[----:B------:R-:W-:-:S03]  /*2950*/  @P4 HADD2.F32 R136, -RZ, R115.H1_H1 ;  /* 0x30000073ff884230 */ /* 0x000fc60000004100 */
[----:B------:R-:W-:-:S04]  /*2960*/  FMUL.FTZ R137, R158, R137 ;  /* 0x000000899e897220 */ /* 0x000fc80000410000 */
[----:B------:R-:W-:Y:S02]  /*2970*/  @P4 FADD.FTZ R137, R137, R136 ;  /* 0x0000008889894221 */ /* 0x000fe40000010000 */
.L_x_1314:
[----:B------:R-:W-:Y:S05]  /*2980*/  BSYNC B1 ;  /* 0x0000000000017941 */ /* 0x000fea0003800000 */
.L_x_1312:
[----:B------:R-:W-:Y:S01]  /*2990*/  @P3 FMUL.FTZ R178, R137, c[0x0][0x1ec] ;  /* 0x00007b0089b23a20 */ /* 0x000fe20000410000 */
[----:B------:R-:W-:Y:S02]  /*29a0*/  @P5 MOV R136, 0x10 ;  /* 0x0000001000885802 */ /* 0x000fe40000000f00 */
[----:B------:R-:W-:Y:S01]  /*29b0*/  @P3 MOV R139, 0x10 ;  /* 0x00000010008b3802 */ /* 0x000fe20000000f00 */
[----:B------:R-:W-:Y:S01]  /*29c0*/  @P3 FMUL.FTZ R138, R11, R178 ;  /* 0x000000b20b8a3220 */ /* 0x000fe20000410000 */
[----:B------:R-:W-:Y:S01]  /*29d0*/  @P5 F2FP.PACK_AB R143, RZ, R137 ;  /* 0x00000089ff8f523e */ /* 0x000fe200000000ff */
[C---:B------:R-:W-:Y:S01]  /*29e0*/  @P5 IMAD.WIDE.U32 R136, R159.reuse, R136, c[0x0][0x258] ;  /* 0x000096009f885625 */ /* 0x040fe200078e0088 */
[----:B------:R-:W-:Y:S02]  /*29f0*/  IADD3 R159, R159, 0x80, RZ ;  /* 0x000000809f9f7810 */ /* 0x000fe40007ffe0ff */
[----:B------:R-:W-:Y:S01]  /*2a00*/  @P3 F2FP.PACK_AB R179, RZ, R138 ;  /* 0x0000008affb3323e */ /* 0x000fe200000000ff */
[----:B------:R-:W-:Y:S01]  /*2a10*/  @P3 IMAD.WIDE.U32 R138, R140, R139, c[0x0][0x248] ;  /* 0x000092008c8a3625 */ /* 0x000fe200078e008b */
[----:B------:R-:W-:Y:S01]  /*2a20*/  @P5 PRMT R131, R131, 0x5410, R143 ;  /* 0x0000541083835816 */ /* 0x000fe2000000008f */
[----:B------:R-:W-:Y:S01]  /*2a30*/  @P3 HADD2.F32 R143, -RZ, R55.H1_H1 ;  /* 0x30000037ff8f3230 */ /* 0x000fe20000004100 */
[----:B------:R-:W-:-:S02]  /*2a40*/  @P3 PRMT R75, R75, 0x5410, R179 ;  /* 0x000054104b4b3816 */ /* 0x000fc400000000b3 */
[----:B------:R-:W-:Y:S01]  /*2a50*/  IADD3 R140, R140, 0x80, RZ ;  /* 0x000000808c8c7810 */ /* 0x000fe20007ffe0ff */
[----:B------:R0:W-:Y:S01]  /*2a60*/  @P5 STG.E.128 [R136.64], R128 ;  /* 0x0000008088005986 */ /* 0x0001e2000c101d04 */
[----:B------:R-:W-:-:S03]  /*2a70*/  @P3 FFMA.FTZ R95, R178, R143, R95 ;  /* 0x0000008fb25f3223 */ /* 0x000fc6000001005f */
[----:B------:R0:W-:Y:S04]  /*2a80*/  @P3 STG.E.128 [R138.64], R72 ;  /* 0x000000488a003986 */ /* 0x0001e8000c101d04 */
.L_x_1288:
[----:B------:R-:W-:Y:S05]  /*2a90*/  BSYNC B0 ;  /* 0x0000000000007941 */ /* 0x000fea0003800000 */
.L_x_1287:
[----:B------:R-:W-:Y:S01]  /*2aa0*/  BSSY B0, `(.L_x_1315) ;  /* 0x00000ca000007945 */ /* 0x000fe20003800000 */
[----:B------:R-:W-:Y:S05]  /*2ab0*/  @!P1 BRA `(.L_x_1316) ;  /* 0x00000c8000009947 */ /* 0x000fea0003800000 */
[----:B------:R-:W-:Y:S01]  /*2ac0*/  BSSY B1, `(.L_x_1317) ;  /* 0x0000005000017945 */ /* 0x000fe20003800000 */
[----:B------:R-:W-:Y:S05]  /*2ad0*/  @!P3 BRA `(.L_x_1318) ;  /* 0x000000300000b947 */ /* 0x000fea0003800000 */
[----:B------:R-:W-:-:S10]  /*2ae0*/  HFMA2.MMA R53, -RZ, RZ, 0, 9.5367431640625e-07 ;  /* 0x00000010ff357435 */ /* 0x000fd400000001ff */
[----:B------:R-:W-:-:S06]  /*2af0*/  IMAD.WIDE.U32 R52, R140, R53, c[0x0][0x170] ;  /* 0x00005c008c347625 */ /* 0x000fcc00078e0035 */
[----:B------:R-:W5:Y:S02]  /*2b00*/  LDG.E.128 R52, [R52.64] ;  /* 0x0000000434347981 */ /* 0x000f64000c1e1d00 */
.L_x_1318:
[----:B------:R-:W-:Y:S05]  /*2b10*/  BSYNC B1 ;  /* 0x0000000000017941 */ /* 0x000fea0003800000 */
.L_x_1317:
[----:B------:R-:W-:Y:S01]  /*2b20*/  BSSY B1, `(.L_x_1319) ;  /* 0x0000015000017945 */ /* 0x000fe20003800000 */
[----:B------:R-:W-:Y:S05]  /*2b30*/  @P2 BRA `(.L_x_1320) ;  /* 0x0000008000002947 */ /* 0x000fea0003800000 */
[----:B------:R-:W-:Y:S01]  /*2b40*/  ULDC.64 UR6, c[0x0][0x218] ;  /* 0x0000860000067ab9 */ /* 0x000fe20000000a00 */
[----:B0-----:R-:W-:Y:S01]  /*2b50*/  MOV R137, RZ ;  /* 0x000000ff00897202 */ /* 0x001fe20000000f00 */
[----:B------:R-:W-:-:S04]  /*2b60*/  UISETP.NE.U32.AND UP0, UPT, URZ, UR6, UPT ;  /* 0x000000063f00728c */ /* 0x000fc8000bf05070 */
[----:B------:R-:W-:-:S06]  /*2b70*/  UISETP.NE.AND.EX UP0, UPT, URZ, UR7, UPT, UP0 ;  /* 0x000000073f00728c */ /* 0x000fcc000bf05300 */
[----:B------:R-:W-:-:S13]  /*2b80*/  PLOP3.LUT P4, PT, PT, PT, UP0, 0x80, 0x0 ;  /* 0x000000000000781c */ /* 0x000fda0003f8f008 */
[----:B------:R-:W-:Y:S05]  /*2b90*/  @!P4 BRA `(.L_x_1321) ;  /* 0x000000d00000c947 */ /* 0x000fea0003800000 */
[----:B------:R-:W-:Y:S01]  /*2ba0*/  HADD2.F32 R137, -RZ, R40.H0_H0 ;  /* 0x20000028ff897230 */ /* 0x000fe20000004100 */
[----:B------:R-:W-:Y:S05]  /*2bb0*/  BRA `(.L_x_1321) ;  /* 0x000000b000007947 */ /* 0x000fea0003800000 */
.L_x_1320:
[----:B------:R-:W-:Y:S01]  /*2bc0*/  ULDC.64 UR6, c[0x0][0x218] ;  /* 0x0000860000067ab9 */ /* 0x000fe20000000a00 */
[----:B------:R-:W-:Y:S01]  /*2bd0*/  ISETP.NE.AND P5, PT, R7, RZ, PT ;  /* 0x000000ff0700720c */ /* 0x000fe20003fa5270 */
[----:B------:R-:W-:-:S03]  /*2be0*/  UISETP.NE.U32.AND UP0, UPT, URZ, UR6, UPT ;  /* 0x000000063f00728c */ /* 0x000fc6000bf05070 */
[----:B0-----:R-:W-:Y:S01]  /*2bf0*/  FSEL R137, R141, RZ, !P5 ;  /* 0x000000ff8d897208 */ /* 0x001fe20006800000 */
[----:B------:R-:W-:-:S04]  /*2c00*/  UISETP.NE.AND.EX UP0, UPT, URZ, UR7, UPT, UP0 ;  /* 0x000000073f00728c */ /* 0x000fc8000bf05300 */
[----:B------:R-:W-:Y:S02]  /*2c10*/  FFMA.FTZ R137, R181, R142, R137 ;  /* 0x0000008eb5897223 */ /* 0x000fe40000010089 */
[----:B------:R-:W-:Y:S02]  /*2c20*/  PLOP3.LUT P4, PT, PT, PT, UP0, 0x80, 0x0 ;  /* 0x000000000000781c */ /* 0x000fe40003f8f008 */
[----:B------:R-:W-:-:S04]  /*2c30*/  FADD.FTZ R137, R180, -R137 ;  /* 0x80000089b4897221 */ /* 0x000fc80000010000 */
[----:B------:R-:W-:-:S07]  /*2c40*/  FMUL.FTZ R137, R158, R137 ;  /* 0x000000899e897220 */ /* 0x000fce0000410000 */
[----:B------:R-:W-:-:S05]  /*2c50*/  @P4 HADD2.F32 R136, -RZ, R40.H0_H0 ;  /* 0x20000028ff884230 */ /* 0x000fca0000004100 */
[----:B------:R-:W-:Y:S02]  /*2c60*/  @P4 FADD.FTZ R137, R137, R136 ;  /* 0x0000008889894221 */ /* 0x000fe40000010000 */
.L_x_1321:
[----:B------:R-:W-:Y:S05]  /*2c70*/  BSYNC B1 ;  /* 0x0000000000017941 */ /* 0x000fea0003800000 */
.L_x_1319:
[----:B------:R-:W-:Y:S01]  /*2c80*/  ISETP.NE.U32.AND P5, PT, RZ, c[0x0][0x258], PT ;  /* 0x00009600ff007a0c */ /* 0x000fe20003fa5070 */
[----:B------:R-:W-:Y:S01]  /*2c90*/  @P3 FMUL.FTZ R139, R137, c[0x0][0x1ec] ;  /* 0x00007b00898b3a20 */ /* 0x000fe20000410000 */
[----:B-----5:R-:W-:Y:S01]  /*2ca0*/  @P3 HADD2.F32 R138, -RZ, R52.H0_H0 ;  /* 0x20000034ff8a3230 */ /* 0x020fe20000004100 */
[----:B------:R-:W-:Y:S01]  /*2cb0*/  BSSY B1, `(.L_x_1322) ;  /* 0x0000014000017945 */ /* 0x000fe20003800000 */
[----:B------:R-:W-:Y:S01]  /*2cc0*/  ISETP.NE.AND.EX P5, PT, RZ, c[0x0][0x25c], PT, P5 ;  /* 0x00009700ff007a0c */ /* 0x000fe20003fa5350 */
[-C--:B------:R-:W-:Y:S02]  /*2cd0*/  @P3 FMUL.FTZ R136, R10, R139.reuse ;  /* 0x0000008b0a883220 */ /* 0x080fe40000410000 */
[----:B------:R-:W-:-:S03]  /*2ce0*/  @P3 FFMA.FTZ R96, R138, R139, R96 ;  /* 0x0000008b8a603223 */ /* 0x000fc60000010060 */
[----:B------:R-:W-:-:S04]  /*2cf0*/  @P3 F2FP.PACK_AB R136, RZ, R136 ;  /* 0x00000088ff88323e */ /* 0x000fc800000000ff */
[----:B------:R-:W-:-:S03]  /*2d00*/  @P3 PRMT R72, R136, 0x7610, R72 ;  /* 0x0000761088483816 */ /* 0x000fc60000000048 */
[----:B------:R-:W-:-:S04]  /*2d10*/  @P5 F2FP.PACK_AB R137, RZ, R137 ;  /* 0x00000089ff89523e */ /* 0x000fc800000000ff */
[----:B------:R-:W-:Y:S01]  /*2d20*/  @P5 PRMT R128, R137, 0x7610, R128 ;  /* 0x0000761089805816 */ /* 0x000fe20000000080 */
[----:B------:R-:W-:Y:S05]  /*2d30*/  @P2 BRA `(.L_x_1323) ;  /* 0x0000004000002947 */ /* 0x000fea0003800000 */
[----:B------:R-:W-:Y:S01]  /*2d40*/  HFMA2.MMA R137, -RZ, RZ, 0, 0 ;  /* 0x00000000ff897435 */ /* 0x000fe200000001ff */
[----:B------:R-:W-:Y:S05]  /*2d50*/  @!P4 BRA `(.L_x_1324) ;  /* 0x000000900000c947 */ /* 0x000fea0003800000 */
[----:B------:R-:W-:Y:S01]  /*2d60*/  HADD2.F32 R137, -RZ, R40.H1_H1 ;  /* 0x30000028ff897230 */ /* 0x000fe20000004100 */
[----:B------:R-:W-:Y:S05]  /*2d70*/  BRA `(.L_x_1324) ;  /* 0x0000007000007947 */ /* 0x000fea0003800000 */
.L_x_1323:
[----:B------:R-:W-:-:S04]  /*2d80*/  ISETP.NE.AND P6, PT, R7, RZ, PT ;  /* 0x000000ff0700720c */ /* 0x000fc80003fc5270 */
[----:B------:R-:W-:-:S05]  /*2d90*/  FSEL R137, R141, RZ, !P6 ;  /* 0x000000ff8d897208 */ /* 0x000fca0007000000 */
[----:B------:R-:W-:-:S04]  /*2da0*/  FFMA.FTZ R136, R176, R142, R137 ;  /* 0x0000008eb0887223 */ /* 0x000fc80000010089 */
[----:B------:R-:W-:Y:S01]  /*2db0*/  FADD.FTZ R137, R185, -R136 ;  /* 0x80000088b9897221 */ /* 0x000fe20000010000 */
[----:B------:R-:W-:-:S03]  /*2dc0*/  @P4 HADD2.F32 R136, -RZ, R40.H1_H1 ;  /* 0x30000028ff884230 */ /* 0x000fc60000004100 */
[----:B------:R-:W-:-:S04]  /*2dd0*/  FMUL.FTZ R137, R158, R137 ;  /* 0x000000899e897220 */ /* 0x000fc80000410000 */
[----:B------:R-:W-:Y:S02]  /*2de0*/  @P4 FADD.FTZ R137, R137, R136 ;  /* 0x0000008889894221 */ /* 0x000fe40000010000 */
.L_x_1324:
[----:B------:R-:W-:Y:S05]  /*2df0*/  BSYNC B1 ;  /* 0x0000000000017941 */ /* 0x000fea0003800000 */
.L_x_1322:
[----:B------:R-:W-:Y:S01]  /*2e00*/  @P3 FMUL.FTZ R136, R137, c[0x0][0x1ec] ;  /* 0x00007b0089883a20 */ /* 0x000fe20000410000 */
[----:B------:R-:W-:Y:S01]  /*2e10*/  @P3 HADD2.F32 R139, -RZ, R52.H1_H1 ;  /* 0x30000034ff8b3230 */ /* 0x000fe20000004100 */
[----:B------:R-:W-:Y:S01]  /*2e20*/  @P5 F2FP.PACK_AB R137, RZ, R137 ;  /* 0x00000089ff89523e */ /* 0x000fe200000000ff */
[----:B------:R-:W-:Y:S01]  /*2e30*/  BSSY B1, `(.L_x_1325) ;  /* 0x0000012000017945 */ /* 0x000fe20003800000 */
[-C--:B------:R-:W-:Y:S02]  /*2e40*/  @P3 FMUL.FTZ R138, R9, R136.reuse ;  /* 0x00000088098a3220 */ /* 0x080fe40000410000 */
[----:B------:R-:W-:Y:S01]  /*2e50*/  @P3 FFMA.FTZ R97, R139, R136, R97 ;  /* 0x000000888b613223 */ /* 0x000fe20000010061 */
[----:B------:R-:W-:Y:S02]  /*2e60*/  @P5 PRMT R128, R128, 0x5410, R137 ;  /* 0x0000541080805816 */ /* 0x000fe40000000089 */
[----:B------:R-:W-:-:S04]  /*2e70*/  @P3 F2FP.PACK_AB R138, RZ, R138 ;  /* 0x0000008aff8a323e */ /* 0x000fc800000000ff */
[----:B------:R-:W-:Y:S01]  /*2e80*/  @P3 PRMT R72, R72, 0x5410, R138 ;  /* 0x0000541048483816 */ /* 0x000fe2000000008a */
[----:B------:R-:W-:Y:S05]  /*2e90*/  @P2 BRA `(.L_x_1326) ;  /* 0x0000004000002947 */ /* 0x000fea0003800000 */
[----:B------:R-:W-:Y:S01]  /*2ea0*/  MOV R137, RZ ;  /* 0x000000ff00897202 */ /* 0x000fe20000000f00 */
[----:B------:R-:W-:Y:S05]  /*2eb0*/  @!P4 BRA `(.L_x_1327) ;  /* 0x000000900000c947 */ /* 0x000fea0003800000 */
[----:B------:R-:W-:Y:S01]  /*2ec0*/  HADD2.F32 R137, -RZ, R41.H0_H0 ;  /* 0x20000029ff897230 */ /* 0x000fe20000004100 */
[----:B------:R-:W-:Y:S05]  /*2ed0*/  BRA `(.L_x_1327) ;  /* 0x0000007000007947 */ /* 0x000fea0003800000 */
.L_x_1326:
[----:B------:R-:W-:Y:S01]  /*2ee0*/  ISETP.NE.AND P6, PT, R7, RZ, PT ;  /* 0x000000ff0700720c */ /* 0x000fe20003fc5270 */
[----:B------:R-:W-:-:S03]  /*2ef0*/  @P4 HADD2.F32 R136, -RZ, R41.H0_H0 ;  /* 0x20000029ff884230 */ /* 0x000fc60000004100 */
[----:B------:R-:W-:-:S05]  /*2f00*/  FSEL R137, R141, RZ, !P6 ;  /* 0x000000ff8d897208 */ /* 0x000fca0007000000 */
[----:B------:R-:W-:-:S04]  /*2f10*/  FFMA.FTZ R137, R183, R142, R137 ;  /* 0x0000008eb7897223 */ /* 0x000fc80000010089 */
[----:B------:R-:W-:-:S04]  /*2f20*/  FADD.FTZ R137, R184, -R137 ;  /* 0x80000089b8897221 */ /* 0x000fc80000010000 */
[----:B------:R-:W-:-:S04]  /*2f30*/  FMUL.FTZ R137, R158, R137 ;  /* 0x000000899e897220 */ /* 0x000fc80000410000 */
[----:B------:R-:W-:Y:S02]  /*2f40*/  @P4 FADD.FTZ R137, R137, R136 ;  /* 0x0000008889894221 */ /* 0x000fe40000010000 */
.L_x_1327:
[----:B------:R-:W-:Y:S05]  /*2f50*/  BSYNC B1 ;  /* 0x0000000000017941 */ /* 0x000fea0003800000 */
.L_x_1325:
[----:B------:R-:W-:Y:S01]  /*2f60*/  @P3 FMUL.FTZ R139, R137, c[0x0][0x1ec] ;  /* 0x00007b00898b3a20 */ /* 0x000fe20000410000 */
[----:B------:R-:W-:Y:S01]  /*2f70*/  @P3 HADD2.F32 R138, -RZ, R53.H0_H0 ;  /* 0x20000035ff8a3230 */ /* 0x000fe20000004100 */
        /* <DEDUP_REMOVED lines=8> */
[----:B------:R-:W-:Y:S01]  /*3000*/  HFMA2.MMA R137, -RZ, RZ, 0, 0 ;  /* 0x00000000ff897435 */ /* 0x000fe200000001ff */
[----:B------:R-:W-:Y:S05]  /*3010*/  @!P4 BRA `(.L_x_1330) ;  /* 0x000000900000c947 */ /* 0x000fea0003800000 */
[----:B------:R-:W-:Y:S01]  /*3020*/  HADD2.F32 R137, -RZ, R41.H1_H1 ;  /* 0x30000029ff897230 */ /* 0x000fe20000004100 */
[----:B------:R-:W-:Y:S05]  /*3030*/  BRA `(.L_x_1330) ;  /* 0x0000007000007947 */ /* 0x000fea0003800000 */
.L_x_1329:
[----:B------:R-:W-:-:S04]  /*3040*/  ISETP.NE.AND P6, PT, R7, RZ, PT ;  /* 0x000000ff0700720c */ /* 0x000fc80003fc5270 */
[----:B------:R-:W-:-:S05]  /*3050*/  FSEL R137, R141, RZ, !P6 ;  /* 0x000000ff8d897208 */ /* 0x000fca0007000000 */
[----:B------:R-:W-:-:S04]  /*3060*/  FFMA.FTZ R136, R182, R142, R137 ;  /* 0x0000008eb6887223 */ /* 0x000fc80000010089 */
[----:B------:R-:W-:Y:S01]  /*3070*/  FADD.FTZ R137, R189, -R136 ;  /* 0x80000088bd897221 */ /* 0x000fe20000010000 */
[----:B------:R-:W-:-:S03]  /*3080*/  @P4 HADD2.F32 R136, -RZ, R41.H1_H1 ;  /* 0x30000029ff884230 */ /* 0x000fc60000004100 */
[----:B------:R-:W-:-:S04]  /*3090*/  FMUL.FTZ R137, R158, R137 ;  /* 0x000000899e897220 */ /* 0x000fc80000410000 */
[----:B------:R-:W-:Y:S02]  /*30a0*/  @P4 FADD.FTZ R137, R137, R136 ;  /* 0x0000008889894221 */ /* 0x000fe40000010000 */
.L_x_1330:
[----:B------:R-:W-:Y:S05]  /*30b0*/  BSYNC B1 ;  /* 0x0000000000017941 */ /* 0x000fea0003800000 */
.L_x_1328:
        /* <DEDUP_REMOVED lines=14> */
.L_x_1332:
[----:B------:R-:W-:Y:S01]  /*31a0*/  ISETP.NE.AND P6, PT, R7, RZ, PT ;  /* 0x000000ff0700720c */ /* 0x000fe20003fc5270 */
[----:B------:R-:W-:-:S03]  /*31b0*/  @P4 HADD2.F32 R136, -RZ, R42.H0_H0 ;  /* 0x2000002aff884230 */ /* 0x000fc60000004100 */
[----:B------:R-:W-:-:S05]  /*31c0*/  FSEL R137, R141, RZ, !P6 ;  /* 0x000000ff8d897208 */ /* 0x000fca0007000000 */
[----:B------:R-:W-:-:S04]  /*31d0*/  FFMA.FTZ R137, R187, R142, R137 ;  /* 0x0000008ebb897223 */ /* 0x000fc80000010089 */
[----:B------:R-:W-:-:S04]  /*31e0*/  FADD.FTZ R137, R186, -R137 ;  /* 0x80000089ba897221 */ /* 0x000fc80000010000 */
[----:B------:R-:W-:-:S04]  /*31f0*/  FMUL.FTZ R137, R158, R137 ;  /* 0x000000899e897220 */ /* 0x000fc80000410000 */
[----:B------:R-:W-:Y:S02]  /*3200*/  @P4 FADD.FTZ R137, R137, R136 ;  /* 0x0000008889894221 */ /* 0x000fe40000010000 */
.L_x_1333:
[----:B------:R-:W-:Y:S05]  /*3210*/  BSYNC B1 ;  /* 0x0000000000017941 */ /* 0x000fea0003800000 */
.L_x_1331:
        /* <DEDUP_REMOVED lines=14> */
.L_x_1335:
[----:B------:R-:W-:-:S04]  /*3300*/  ISETP.NE.AND P6, PT, R7, RZ, PT ;  /* 0x000000ff0700720c */ /* 0x000fc80003fc5270 */
[----:B------:R-:W-:-:S05]  /*3310*/  FSEL R137, R141, RZ, !P6 ;  /* 0x000000ff8d897208 */ /* 0x000fca0007000000 */
[----:B------:R-:W-:-:S04]  /*3320*/  FFMA.FTZ R136, R188, R142, R137 ;  /* 0x0000008ebc887223 */ /* 0x000fc80000010089 */
[----:B------:R-:W-:Y:S01]  /*3330*/  FADD.FTZ R137, R191, -R136 ;  /* 0x80000088bf897221 */ /* 0x000fe20000010000 */
[----:B------:R-:W-:-:S03]  /*3340*/  @P4 HADD2.F32 R136, -RZ, R42.H1_H1 ;  /* 0x3000002aff884230 */ /* 0x000fc60000004100 */
[----:B------:R-:W-:-:S04]  /*3350*/  FMUL.FTZ R137, R158, R137 ;  /* 0x000000899e897220 */ /* 0x000fc80000410000 */
[----:B------:R-:W-:Y:S02]  /*3360*/  @P4 FADD.FTZ R137, R137, R136 ;  /* 0x0000008889894221 */ /* 0x000fe40000010000 */
.L_x_1336:
[----:B------:R-:W-:Y:S05]  /*3370*/  BSYNC B1 ;  /* 0x0000000000017941 */ /* 0x000fea0003800000 */
.L_x_1334:
        /* <DEDUP_REMOVED lines=14> */
.L_x_1338:
[----:B------:R-:W-:Y:S01]  /*3460*/  ISETP.NE.AND P6, PT, R7, RZ, PT ;  /* 0x000000ff0700720c */ /* 0x000fe20003fc5270 */
[----:B------:R-:W-:-:S03]  /*3470*/  @P4 HADD2.F32 R136, -RZ, R43.H0_H0 ;  /* 0x2000002bff884230 */ /* 0x000fc60000004100 */
[----:B------:R-:W-:-:S05]  /*3480*/  FSEL R137, R141, RZ, !P6 ;  /* 0x000000ff8d897208 */ /* 0x000fca0007000000 */
[----:B------:R-:W-:-:S04]  /*3490*/  FFMA.FTZ R137, R193, R142, R137 ;  /* 0x0000008ec1897223 */ /* 0x000fc80000010089 */
[----:B------:R-:W-:-:S04]  /*34a0*/  FADD.FTZ R137, R190, -R137 ;  /* 0x80000089be897221 */ /* 0x000fc80000010000 */
[----:B------:R-:W-:-:S04]  /*34b0*/  FMUL.FTZ R137, R158, R137 ;  /* 0x000000899e897220 */ /* 0x000fc80000410000 */
[----:B------:R-:W-:Y:S02]  /*34c0*/  @P4 FADD.FTZ R137, R137, R136 ;  /* 0x0000008889894221 */ /* 0x000fe40000010000 */
.L_x_1339:
[----:B------:R-:W-:Y:S05]  /*34d0*/  BSYNC B1 ;  /* 0x0000000000017941 */ /* 0x000fea0003800000 */
.L_x_1337:
        /* <DEDUP_REMOVED lines=14> */
.L_x_1341:
[----:B------:R-:W-:-:S04]  /*35c0*/  ISETP.NE.AND P6, PT, R7, RZ, PT ;  /* 0x000000ff0700720c */ /* 0x000fc80003fc5270 */
[----:B------:R-:W-:-:S05]  /*35d0*/  FSEL R137, R141, RZ, !P6 ;  /* 0x000000ff8d897208 */ /* 0x000fca0007000000 */
[----:B------:R-:W-:-:S04]  /*35e0*/  FFMA.FTZ R136, R192, R142, R137 ;  /* 0x0000008ec0887223 */ /* 0x000fc80000010089 */
[----:B------:R-:W-:Y:S01]  /*35f0*/  FADD.FTZ R137, R195, -R136 ;  /* 0x80000088c3897221 */ /* 0x000fe20000010000 */
[----:B------:R-:W-:-:S03]  /*3600*/  @P4 HADD2.F32 R136, -RZ, R43.H1_H1 ;  /* 0x3000002bff884230 */ /* 0x000fc60000004100 */
[----:B------:R-:W-:-:S04]  /*3610*/  FMUL.FTZ R137, R158, R137 ;  /* 0x000000899e897220 */ /* 0x000fc80000410000 */
[----:B------:R-:W-:Y:S02]  /*3620*/  @P4 FADD.FTZ R137, R137, R136 ;  /* 0x0000008889894221 */ /* 0x000fe40000010000 */
.L_x_1342:
[----:B------:R-:W-:Y:S05]  /*3630*/  BSYNC B1 ;  /* 0x0000000000017941 */ /* 0x000fea0003800000 */
.L_x_1340:
        /* <DEDUP_REMOVED lines=16> */
.L_x_1316:
[----:B------:R-:W-:Y:S05]  /*3740*/  BSYNC B0 ;  /* 0x0000000000007941 */ /* 0x000fea0003800000 */
.L_x_1315:
[----:B------:R-:W-:Y:S01]  /*3750*/  ISETP.GE.U32.AND P4, PT, R147, 0x180, PT ;  /* 0x000001809300780c */ /* 0x000fe20003f86070 */
[----:B------:R-:W-:-:S12]  /*3760*/  BSSY B0, `(.L_x_1343) ;  /* 0x00000c8000007945 */ /* 0x000fd80003800000 */
[----:B------:R-:W-:Y:S05]  /*3770*/  @!P4 BRA `(.L_x_1344) ;  /* 0x00000c600000c947 */ /* 0x000fea0003800000 */
[----:B------:R-:W-:Y:S01]  /*3780*/  BSSY B1, `(.L_x_1345) ;  /* 0x0000005000017945 */ /* 0x000fe20003800000 */
[----:B------:R-:W-:Y:S05]  /*3790*/  @!P3 BRA `(.L_x_1346) ;  /* 0x000000300000b947 */ /* 0x000fea0003800000 */
[----:B------:R-:W-:-:S10]  /*37a0*/  HFMA2.MMA R53, -RZ, RZ, 0, 9.5367431640625e-07 ;  /* 0x00000010ff357435 */ /* 0x000fd400000001ff */
[----:B------:R-:W-:-:S06]  /*37b0*/  IMAD.WIDE.U32 R52, R140, R53, c[0x0][0x170] ;  /* 0x00005c008c347625 */ /* 0x000fcc00078e0035 */
[----:B------:R-:W5:Y:S02]  /*37c0*/  LDG.E.128 R52, [R52.64] ;  /* 0x0000000434347981 */ /* 0x000f64000c1e1d00 */
.L_x_1346:
[----:B------:R-:W-:Y:S05]  /*37d0*/  BSYNC B1 ;  /* 0x0000000000017941 */ /* 0x000fea0003800000 */
.L_x_1345:
        /* <DEDUP_REMOVED lines=10> */
.L_x_1348:
        /* <DEDUP_REMOVED lines=11> */
.L_x_1349:
[----:B------:R-:W-:Y:S05]  /*3930*/  BSYNC B1 ;  /* 0x0000000000017941 */ /* 0x000fea0003800000 */
.L_x_1347:
        /* <DEDUP_REMOVED lines=16> */
.L_x_1351:
[----:B------:R-:W-:-:S04]  /*3a40*/  ISETP.NE.AND P6, PT, R7, RZ, PT ;  /* 0x000000ff0700720c */ /* 0x000fc80003fc5270 */
[----:B------:R-:W-:-:S05]  /*3a50*/  FSEL R137, R141, RZ, !P6 ;  /* 0x000000ff8d897208 */ /* 0x000fca0007000000 */
[----:B------:R-:W-:-:S04]  /*3a60*/  FFMA.FTZ R136, R194, R142, R137 ;  /* 0x0000008ec2887223 */ /* 0x000fc80000010089 */
[----:B------:R-:W-:Y:S01]  /*3a70*/  FADD.FTZ R137, R199, -R136 ;  /* 0x80000088c7897221 */ /* 0x000fe20000010000 */
[----:B------:R-:W-:-:S03]  /*3a80*/  @P4 HADD2.F32 R136, -RZ, R116.H1_H1 ;  /* 0x30000074ff884230 */ /* 0x000fc60000004100 */
[----:B------:R-:W-:-:S04]  /*3a90*/  FMUL.FTZ R137, R158, R137 ;  /* 0x000000899e897220 */ /* 0x000fc80000410000 */
[----:B------:R-:W-:Y:S02]  /*3aa0*/  @P4 FADD.FTZ R137, R137, R136 ;  /* 0x0000008889894221 */ /* 0x000fe40000010000 */
.L_x_1352:
[----:B------:R-:W-:Y:S05]  /*3ab0*/  BSYNC B1 ;  /* 0x0000000000017941 */ /* 0x000fea0003800000 */
.L_x_1350:
        /* <DEDUP_REMOVED lines=14> */
.L_x_1354:
[----:B------:R-:W-:Y:S01]  /*3ba0*/  ISETP.NE.AND P6, PT, R7, RZ, PT ;  /* 0x000000ff0700720c */ /* 0x000fe20003fc5270 */
[----:B------:R-:W-:-:S03]  /*3bb0*/  @P4 HADD2.F32 R136, -RZ, R117.H0_H0 ;  /* 0x20000075ff884230 */ /* 0x000fc60000004100 */
[----:B------:R-:W-:-:S05]  /*3bc0*/  FSEL R137, R141, RZ, !P6 ;  /* 0x000000ff8d897208 */ /* 0x000fca0007000000 */
[----:B------:R-:W-:-:S04]  /*3bd0*/  FFMA.FTZ R137, R197, R142, R137 ;  /* 0x0000008ec5897223 */ /* 0x000fc80000010089 */
[----:B------:R-:W-:-:S04]  /*3be0*/  FADD.FTZ R137, R200, -R137 ;  /* 0x80000089c8897221 */ /* 0x000fc80000010000 */
[----:B------:R-:W-:-:S04]  /*3bf0*/  FMUL.FTZ R137, R158, R137 ;  /* 0x000000899e897220 */ /* 0x000fc80000410000 */
[----:B------:R-:W-:Y:S02]  /*3c00*/  @P4 FADD.FTZ R137, R137, R136 ;  /* 0x0000008889894221 */ /* 0x000fe40000010000 */
.L_x_1355:
[----:B------:R-:W-:Y:S05]  /*3c10*/  BSYNC B1 ;  /* 0x0000000000017941 */ /* 0x000fea0003800000 */
.L_x_1353:
        /* <DEDUP_REMOVED lines=14> */
.L_x_1357:
[----:B------:R-:W-:-:S04]  /*3d00*/  ISETP.NE.AND P6, PT, R7, RZ, PT ;  /* 0x000000ff0700720c */ /* 0x000fc80003fc5270 */
[----:B------:R-:W-:-:S05]  /*3d10*/  FSEL R137, R141, RZ, !P6 ;  /* 0x000000ff8d897208 */ /* 0x000fca0007000000 */
[----:B------:R-:W-:-:S04]  /*3d20*/  FFMA.FTZ R136, R198, R142, R137 ;  /* 0x0000008ec6887223 */ /* 0x000fc80000010089 */
[----:B------:R-:W-:Y:S01]  /*3d30*/  FADD.FTZ R137, R201, -R136 ;  /* 0x80000088c9897221 */ /* 0x000fe20000010000 */
[----:B------:R-:W-:-:S03]  /*3d40*/  @P4 HADD2.F32 R136, -RZ, R117.H1_H1 ;  /* 0x30000075ff884230 */ /* 0x000fc60000004100 */
[----:B------:R-:W-:-:S04]  /*3d50*/  FMUL.FTZ R137, R158, R137 ;  /* 0x000000899e897220 */ /* 0x000fc80000410000 */
[----:B------:R-:W-:Y:S02]  /*3d60*/  @P4 FADD.FTZ R137, R137, R136 ;  /* 0x0000008889894221 */ /* 0x000fe40000010000 */
.L_x_1358:
[----:B------:R-:W-:Y:S05]  /*3d70*/  BSYNC B1 ;  /* 0x0000000000017941 */ /* 0x000fea0003800000 */
.L_x_1356:
        /* <DEDUP_REMOVED lines=14> */
.L_x_1360:
[----:B------:R-:W-:Y:S01]  /*3e60*/  ISETP.NE.AND P6, PT, R7, RZ, PT ;  /* 0x000000ff0700720c */ /* 0x000fe20003fc5270 */
[----:B------:R-:W-:-:S03]  /*3e70*/  @P4 HADD2.F32 R136, -RZ, R118.H0_H0 ;  /* 0x20000076ff884230 */ /* 0x000fc60000004100 */
[----:B------:R-:W-:-:S05]  /*3e80*/  FSEL R137, R141, RZ, !P6 ;  /* 0x000000ff8d897208 */ /* 0x000fca0007000000 */
[----:B------:R-:W-:-:S04]  /*3e90*/  FFMA.FTZ R137, R203, R142, R137 ;  /* 0x0000008ecb897223 */ /* 0x000fc80000010089 */
[----:B------:R-:W-:-:S04]  /*3ea0*/  FADD.FTZ R137, R202, -R137 ;  /* 0x80000089ca897221 */ /* 0x000fc80000010000 */
[----:B------:R-:W-:-:S04]  /*3eb0*/  FMUL.FTZ R137, R158, R137 ;  /* 0x000000899e897220 */ /* 0x000fc80000410000 */
[----:B------:R-:W-:Y:S02]  /*3ec0*/  @P4 FADD.FTZ R137, R137, R136 ;  /* 0x0000008889894221 */ /* 0x000fe40000010000 */
.L_x_1361:
[----:B------:R-:W-:Y:S05]  /*3ed0*/  BSYNC B1 ;  /* 0x0000000000017941 */ /* 0x000fea0003800000 */
.L_x_1359:
        /* <DEDUP_REMOVED lines=14> */
.L_x_1363:
[----:B------:R-:W-:-:S04]  /*3fc0*/  ISETP.NE.AND P6, PT, R7, RZ, PT ;  /* 0x000000ff0700720c */ /* 0x000fc80003fc5270 */
[----:B------:R-:W-:-:S05]  /*3fd0*/  FSEL R137, R141, RZ, !P6 ;  /* 0x000000ff8d897208 */ /* 0x000fca0007000000 */
[----:B------:R-:W-:-:S04]  /*3fe0*/  FFMA.FTZ R136, R204, R142, R137 ;  /* 0x0000008ecc887223 */ /* 0x000fc80000010089 */
[----:B------:R-:W-:Y:S01]  /*3ff0*/  FADD.FTZ R137, R205, -R136 ;  /* 0x80000088cd897221 */ /* 0x000fe20000010000 */
[----:B------:R-:W-:-:S03]  /*4000*/  @P4 HADD2.F32 R136, -RZ, R118.H1_H1 ;  /* 0x30000076ff884230 */ /* 0x000fc60000004100 */
[----:B------:R-:W-:-:S04]  /*4010*/  FMUL.FTZ R137, R158, R137 ;  /* 0x000000899e897220 */ /* 0x000fc80000410000 */
[----:B------:R-:W-:Y:S02]  /*4020*/  @P4 FADD.FTZ R137, R137, R136 ;  /* 0x0000008889894221 */ /* 0x000fe40000010000 */
.L_x_1364:
[----:B------:R-:W-:Y:S05]  /*4030*/  BSYNC B1 ;  /* 0x0000000000017941 */ /* 0x000fea0003800000 */
.L_x_1362:
        /* <DEDUP_REMOVED lines=14> */
.L_x_1366:
[----:B------:R-:W-:Y:S01]  /*4120*/  ISETP.NE.AND P6, PT, R7, RZ, PT ;  /* 0x000000ff0700720c */ /* 0x000fe20003fc5270 */
[----:B------:R-:W-:-:S03]  /*4130*/  @P4 HADD2.F32 R136, -RZ, R119.H0_H0 ;  /* 0x20000077ff884230 */ /* 0x000fc60000004100 */
[----:B------:R-:W-:-:S05]  /*4140*/  FSEL R137, R141, RZ, !P6 ;  /* 0x000000ff8d897208 */ /* 0x000fca0007000000 */
[----:B------:R-:W-:-:S04]  /*4150*/  FFMA.FTZ R137, R207, R142, R137 ;  /* 0x0000008ecf897223 */ /* 0x000fc80000010089 */
[----:B------:R-:W-:-:S04]  /*4160*/  FADD.FTZ R137, R206, -R137 ;  /* 0x80000089ce897221 */ /* 0x000fc80000010000 */
[----:B------:R-:W-:-:S04]  /*4170*/  FMUL.FTZ R137, R158, R137 ;  /* 0x000000899e897220 */ /* 0x000fc80000410000 */
[----:B------:R-:W-:Y:S02]  /*4180*/  @P4 FADD.FTZ R137, R137, R136 ;  /* 0x0000008889894221 */ /* 0x000fe40000010000 */
.L_x_1367:
[----:B------:R-:W-:Y:S05]  /*4190*/  BSYNC B1 ;  /* 0x0000000000017941 */ /* 0x000fea0003800000 */
.L_x_1365:
        /* <DEDUP_REMOVED lines=14> */
.L_x_1369:
[----:B------:R-:W-:Y:S01]  /*4280*/  ISETP.NE.AND P2, PT, R7, RZ, PT ;  /* 0x000000ff0700720c */ /* 0x000fe20003f45270 */
[----:B------:R-:W-:-:S03]  /*4290*/  @P4 HADD2.F32 R136, -RZ, R119.H1_H1 ;  /* 0x30000077ff884230 */ /* 0x000fc60000004100 */
[----:B------:R-:W-:-:S05]  /*42a0*/  FSEL R137, R141, RZ, !P2 ;  /* 0x000000ff8d897208 */ /* 0x000fca0005000000 */
[----:B------:R-:W-:-:S04]  /*42b0*/  FFMA.FTZ R137, R209, R142, R137 ;  /* 0x0000008ed1897223 */ /* 0x000fc80000010089 */
[----:B------:R-:W-:-:S04]  /*42c0*/  FADD.FTZ R137, R208, -R137 ;  /* 0x80000089d0897221 */ /* 0x000fc80000010000 */
[----:B------:R-:W-:-:S04]  /*42d0*/  FMUL.FTZ R137, R158, R137 ;  /* 0x000000899e897220 */ /* 0x000fc80000410000 */
[----:B------:R-:W-:Y:S02]  /*42e0*/  @P4 FADD.FTZ R137, R137, R136 ;  /* 0x0000008889894221 */ /* 0x000fe40000010000 */
.L_x_1370:
[----:B------:R-:W-:Y:S05]  /*42f0*/  BSYNC B1 ;  /* 0x0000000000017941 */ /* 0x000fea0003800000 */
.L_x_1368:
[----:B------:R-:W-:Y:S01]  /*4300*/  @P3 FMUL.FTZ R142, R137, c[0x0][0x1ec] ;  /* 0x00007b00898e3a20 */ /* 0x000fe20000410000 */
[----:B------:R-:W-:Y:S02]  /*4310*/  @P5 MOV R136, 0x10 ;  /* 0x0000001000885802 */ /* 0x000fe40000000f00 */
[----:B------:R-:W-:Y:S01]  /*4320*/  @P3 MOV R139, 0x10 ;  /* 0x00000010008b3802 */ /* 0x000fe20000000f00 */
[----:B------:R-:W-:Y:S01]  /*4330*/  @P3 FMUL.FTZ R138, R157, R142 ;  /* 0x0000008e9d8a3220 */ /* 0x000fe20000410000 */
[----:B------:R-:W-:Y:S01]  /*4340*/  @P5 F2FP.PACK_AB R141, RZ, R137 ;  /* 0x00000089ff8d523e */ /* 0x000fe200000000ff */
[----:B------:R-:W-:-:S03]  /*4350*/  @P5 IMAD.WIDE.U32 R136, R159, R136, c[0x0][0x258] ;  /* 0x000096009f885625 */ /* 0x000fc600078e0088 */
[----:B------:R-:W-:Y:S01]  /*4360*/  @P3 F2FP.PACK_AB R143, RZ, R138 ;  /* 0x0000008aff8f323e */ /* 0x000fe200000000ff */
[----:B------:R-:W-:Y:S01]  /*4370*/  @P3 IMAD.WIDE.U32 R138, R140, R139, c[0x0][0x248] ;  /* 0x000092008c8a3625 */ /* 0x000fe200078e008b */
[----:B------:R-:W-:Y:S01]  /*4380*/  @P5 PRMT R131, R131, 0x5410, R141 ;  /* 0x0000541083835816 */ /* 0x000fe2000000008d */
[----:B------:R-:W-:Y:S01]  /*4390*/  @P3 HADD2.F32 R140, -RZ, R55.H1_H1 ;  /* 0x30000037ff8c3230 */ /* 0x000fe20000004100 */
[----:B------:R-:W-:-:S03]  /*43a0*/  @P3 PRMT R75, R75, 0x5410, R143 ;  /* 0x000054104b4b3816 */ /* 0x000fc6000000008f */
[----:B------:R0:W-:Y:S01]  /*43b0*/  @P5 STG.E.128 [R136.64], R128 ;  /* 0x0000008088005986 */ /* 0x0001e2000c101d04 */
[----:B------:R-:W-:-:S03]  /*43c0*/  @P3 FFMA.FTZ R111, R140, R142, R111 ;  /* 0x0000008e8c6f3223 */ /* 0x000fc6000001006f */
[----:B------:R0:W-:Y:S04]  /*43d0*/  @P3 STG.E.128 [R138.64], R72 ;  /* 0x000000488a003986 */ /* 0x0001e8000c101d04 */
.L_x_1344:
[----:B------:R-:W-:Y:S05]  /*43e0*/  BSYNC B0 ;  /* 0x0000000000007941 */ /* 0x000fea0003800000 */
.L_x_1343:
[----:B------:R-:W-:Y:S02]  /*43f0*/  IADD3 R156, R156, c[0x0][0x160], RZ ;  /* 0x000058009c9c7a10 */ /* 0x000fe40007ffe0ff */
[----:B------:R-:W-:Y:S02]  /*4400*/  LOP3.LUT P3, RZ, R155, 0xff, RZ, 0xc0, !PT ;  /* 0x000000ff9bff7812 */ /* 0x000fe4000786c0ff */
[----:B------:R-:W-:Y:S02]  /*4410*/  ISETP.GE.AND P2, PT, R156, c[0x0][0x164], PT ;  /* 0x000059009c007a0c */ /* 0x000fe40003f46270 */
[----:B------:R-:W-:-:S11]  /*4420*/  SEL R155, RZ, 0x1, P3 ;  /* 0x00000001ff9b7807 */ /* 0x000fd60001800000 */
[----:B0-----:R-:W-:Y:S01]  /*4430*/  @P2 CALL.REL.NOINC `(.L_x_1271) ;  /* 0x0000001000002944 */ /* 0x001fe20003c00000 */
[----:B------:R-:W-:Y:S05]  /*4440*/  BRA `(.L_x_1371) ;  /* 0xffffc34000007947 */ /* 0x000fea000383ffff */
.L_x_1271:
        /* <DEDUP_REMOVED lines=8> */
[----:B------:R-:W-:-:S10]  /*44d0*/  HFMA2.MMA R7, -RZ, RZ, 0, 1.9073486328125e-06 ;  /* 0x00000020ff077435 */ /* 0x000fd400000001ff */
        /* <DEDUP_REMOVED lines=10> */
.L_x_1373:
[----:B------:R-:W-:Y:S05]  /*4580*/  BSYNC B0 ;  /* 0x0000000000007941 */ /* 0x000fea0003800000 */
.L_x_1372:
[----:B------:R-:W-:Y:S01]  /*4590*/  BSSY B0, `(.L_x_1374) ;  /* 0x000000d000007945 */ /* 0x000fe20003800000 */
[----:B------:R-:W-:Y:S05]  /*45a0*/  @!P1 BRA `(.L_x_1375) ;  /* 0x000000b000009947 */ /* 0x000fea0003800000 */
[----:B0-----:R-:W-:-:S05]  /*45b0*/  MOV R7, 0x20 ;  /* 0x0000002000077802 */ /* 0x001fca0000000f00 */
        /* <DEDUP_REMOVED lines=10> */
.L_x_1375:
[----:B------:R-:W-:Y:S05]  /*4660*/  BSYNC B0 ;  /* 0x0000000000007941 */ /* 0x000fea0003800000 */
.L_x_1374:
        /* <DEDUP_REMOVED lines=13> */
.L_x_1285:
[----:B------:R-:W-:Y:S01]  /*4740*/  HFMA2.MMA R212, -RZ, RZ, 0, 9.5367431640625e-07 ;  /* 0x00000010ffd47435 */ /* 0x000fe200000001ff */
[----:B------:R-:W-:-:S02]  /*4750*/  MOV R141, R215 ;  /* 0x000000d7008d7202 */ /* 0x000fc40000000f00 */
[----:B0-----:R-:W-:Y:S02]  /*4760*/  MOV R178, 0x1f ;  /* 0x0000001f00b27802 */ /* 0x001fe40000000f00 */
[----:B------:R-:W-:Y:S02]  /*4770*/  MOV R213, 0xffffffff ;  /* 0xffffffff00d57802 */ /* 0x000fe40000000f00 */
[----:B------:R-:W-:Y:S02]  /*4780*/  MOV R136, 0x47a0 ;  /* 0x000047a000887802 */ /* 0x000fe40000000f00 */
[----:B-----5:R-:W-:Y:S05]  /*4790*/  CALL.REL.NOINC `($__internal_26_$__cuda_sm70_shflsync_down_p) ;  /* 0x0000045000007944 */ /* 0x020fea0003c00000 */
[----:B-1----:R-:W-:Y:S01]  /*47a0*/  MOV R140, R212 ;  /* 0x000000d4008c7202 */ /* 0x002fe20000000f00 */
[----:B0-----:R-:W-:Y:S05]  /*47b0*/  BRA `(.L_x_1376) ;  /* 0xffffd36000007947 */ /* 0x001fea000383ffff */
.L_x_1286:
[----:B------:R-:W-:Y:S01]  /*47c0*/  HFMA2.MMA R212, -RZ, RZ, 0, 9.5367431640625e-07 ;  /* 0x00000010ffd47435 */ /* 0x000fe200000001ff */
[----:B------:R-:W-:Y:S02]  /*47d0*/  MOV R141, R214 ;  /* 0x000000d6008d7202 */ /* 0x000fe40000000f00 */
[----:B0-----:R-:W-:Y:S02]  /*47e0*/  MOV R178, 0x1f ;  /* 0x0000001f00b27802 */ /* 0x001fe40000000f00 */
[----:B------:R-:W-:-:S02]  /*47f0*/  MOV R213, 0xffffffff ;  /* 0xffffffff00d57802 */ /* 0x000fc40000000f00 */
[----:B------:R-:W-:Y:S02]  /*4800*/  MOV R136, 0x4820 ;  /* 0x0000482000887802 */ /* 0x000fe40000000f00 */
[----:B-12--5:R-:W-:Y:S05]  /*4810*/  CALL.REL.NOINC `($__internal_26_$__cuda_sm70_shflsync_down_p) ;  /* 0x000003d000007944 */ /* 0x026fea0003c00000 */
[----:B------:R-:W-:Y:S01]  /*4820*/  FADD.FTZ R140, R140, R215 ;  /* 0x000000d78c8c7221 */ /* 0x000fe20000010000 */
[----:B0-----:R-:W-:Y:S01]  /*4830*/  MOV R178, 0x1f ;  /* 0x0000001f00b27802 */ /* 0x001fe20000000f00 */
[----:B-1----:R-:W-:Y:S01]  /*4840*/  FADD.FTZ R143, R214, R212 ;  /* 0x000000d4d68f7221 */ /* 0x002fe20000010000 */
[----:B------:R-:W-:Y:S01]  /*4850*/  HFMA2.MMA R212, -RZ, RZ, 0, 4.76837158203125e-07 ;  /* 0x00000008ffd47435 */ /* 0x000fe200000001ff */
[----:B------:R-:W-:Y:S02]  /*4860*/  MOV R213, 0xffffffff ;  /* 0xffffffff00d57802 */ /* 0x000fe40000000f00 */
[----:B------:R-:W-:Y:S02]  /*4870*/  MOV R141, R140 ;  /* 0x0000008c008d7202 */ /* 0x000fe40000000f00 */
[----:B------:R-:W-:Y:S02]  /*4880*/  MOV R136, 0x48a0 ;  /* 0x000048a000887802 */ /* 0x000fe40000000f00 */
[----:B------:R-:W-:Y:S05]  /*4890*/  CALL.REL.NOINC `($__internal_26_$__cuda_sm70_shflsync_down_p) ;  /* 0x0000035000007944 */ /* 0x000fea0003c00000 */
[----:B-1----:R-:W-:Y:S01]  /*48a0*/  MOV R139, R212 ;  /* 0x000000d4008b7202 */ /* 0x002fe20000000f00 */
[----:B------:R-:W-:Y:S01]  /*48b0*/  HFMA2.MMA R212, -RZ, RZ, 0, 4.76837158203125e-07 ;  /* 0x00000008ffd47435 */ /* 0x000fe200000001ff */
[----:B0-----:R-:W-:-:S02]  /*48c0*/  MOV R141, R143 ;  /* 0x0000008f008d7202 */ /* 0x001fc40000000f00 */
[----:B------:R-:W-:Y:S02]  /*48d0*/  MOV R178, 0x1f ;  /* 0x0000001f00b27802 */ /* 0x000fe40000000f00 */
[----:B------:R-:W-:Y:S02]  /*48e0*/  MOV R213, 0xffffffff ;  /* 0xffffffff00d57802 */ /* 0x000fe40000000f00 */
[----:B------:R-:W-:Y:S02]  /*48f0*/  MOV R136, 0x4910 ;  /* 0x0000491000887802 */ /* 0x000fe40000000f00 */
[----:B------:R-:W-:Y:S05]  /*4900*/  CALL.REL.NOINC `($__internal_26_$__cuda_sm70_shflsync_down_p) ;  /* 0x000002e000007944 */ /* 0x000fea0003c00000 */
[----:B------:R-:W-:Y:S01]  /*4910*/  FADD.FTZ R140, R139, R140 ;  /* 0x0000008c8b8c7221 */ /* 0x000fe20000010000 */
[----:B0-----:R-:W-:Y:S01]  /*4920*/  MOV R178, 0x1f ;  /* 0x0000001f00b27802 */ /* 0x001fe20000000f00 */
[----:B-1----:R-:W-:Y:S01]  /*4930*/  FADD.FTZ R143, R143, R212 ;  /* 0x000000d48f8f7221 */ /* 0x002fe20000010000 */
[----:B------:R-:W-:Y:S01]  /*4940*/  HFMA2.MMA R212, -RZ, RZ, 0, 2.384185791015625e-07 ;  /* 0x00000004ffd47435 */ /* 0x000fe200000001ff */
[----:B------:R-:W-:Y:S02]  /*4950*/  MOV R213, 0xffffffff ;  /* 0xffffffff00d57802 */ /* 0x000fe40000000f00 */
[----:B------:R-:W-:-:S02]  /*4960*/  MOV R141, R140 ;  /* 0x0000008c008d7202 */ /* 0x000fc40000000f00 */
[----:B------:R-:W-:Y:S02]  /*4970*/  MOV R136, 0x4990 ;  /* 0x0000499000887802 */ /* 0x000fe40000000f00 */
[----:B------:R-:W-:Y:S05]  /*4980*/  CALL.REL.NOINC `($__internal_26_$__cuda_sm70_shflsync_down_p) ;  /* 0x0000026000007944 */ /* 0x000fea0003c00000 */
[----:B-1----:R-:W-:Y:S01]  /*4990*/  MOV R139, R212 ;  /* 0x000000d4008b7202 */ /* 0x002fe20000000f00 */
[----:B------:R-:W-:Y:S01]  /*49a0*/  HFMA2.MMA R212, -RZ, RZ, 0, 2.384185791015625e-07 ;  /* 0x00000004ffd47435 */ /* 0x000fe200000001ff */
[----:B0-----:R-:W-:Y:S02]  /*49b0*/  MOV R141, R143 ;  /* 0x0000008f008d7202 */ /* 0x001fe40000000f00 */
[----:B------:R-:W-:Y:S02]  /*49c0*/  MOV R178, 0x1f ;  /* 0x0000001f00b27802 */ /* 0x000fe40000000f00 */
[----:B------:R-:W-:Y:S02]  /*49d0*/  MOV R213, 0xffffffff ;  /* 0xffffffff00d57802 */ /* 0x000fe40000000f00 */
[----:B------:R-:W-:Y:S02]  /*49e0*/  MOV R136, 0x4a00 ;  /* 0x00004a0000887802 */ /* 0x000fe40000000f00 */
[----:B------:R-:W-:Y:S05]  /*49f0*/  CALL.REL.NOINC `($__internal_26_$__cuda_sm70_shflsync_down_p) ;  /* 0x000001f000007944 */ /* 0x000fea0003c00000 */
[----:B------:R-:W-:Y:S01]  /*4a00*/  FADD.FTZ R140, R139, R140 ;  /* 0x0000008c8b8c7221 */ /* 0x000fe20000010000 */
[----:B0-----:R-:W-:Y:S01]  /*4a10*/  MOV R178, 0x1f ;  /* 0x0000001f00b27802 */ /* 0x001fe20000000f00 */
[----:B-1----:R-:W-:Y:S01]  /*4a20*/  FADD.FTZ R143, R143, R212 ;  /* 0x000000d48f8f7221 */ /* 0x002fe20000010000 */
[----:B------:R-:W-:Y:S01]  /*4a30*/  HFMA2.MMA R212, -RZ, RZ, 0, 1.1920928955078125e-07 ;  /* 0x00000002ffd47435 */ /* 0x000fe200000001ff */
[----:B------:R-:W-:-:S02]  /*4a40*/  MOV R213, 0xffffffff ;  /* 0xffffffff00d57802 */ /* 0x000fc40000000f00 */
[----:B------:R-:W-:Y:S02]  /*4a50*/  MOV R141, R140 ;  /* 0x0000008c008d7202 */ /* 0x000fe40000000f00 */
[----:B------:R-:W-:Y:S02]  /*4a60*/  MOV R136, 0x4a80 ;  /* 0x00004a8000887802 */ /* 0x000fe40000000f00 */
[----:B------:R-:W-:Y:S05]  /*4a70*/  CALL.REL.NOINC `($__internal_26_$__cuda_sm70_shflsync_down_p) ;  /* 0x0000017000007944 */ /* 0x000fea0003c00000 */
[----:B-1----:R-:W-:Y:S01]  /*4a80*/  MOV R139, R212 ;  /* 0x000000d4008b7202 */ /* 0x002fe20000000f00 */
[----:B------:R-:W-:Y:S01]  /*4a90*/  HFMA2.MMA R212, -RZ, RZ, 0, 1.1920928955078125e-07 ;  /* 0x00000002ffd47435 */ /* 0x000fe200000001ff */
[----:B0-----:R-:W-:Y:S02]  /*4aa0*/  MOV R141, R143 ;  /* 0x0000008f008d7202 */ /* 0x001fe40000000f00 */
[----:B------:R-:W-:Y:S02]  /*4ab0*/  MOV R178, 0x1f ;  /* 0x0000001f00b27802 */ /* 0x000fe40000000f00 */
[----:B------:R-:W-:Y:S02]  /*4ac0*/  MOV R213, 0xffffffff ;  /* 0xffffffff00d57802 */ /* 0x000fe40000000f00 */
[----:B------:R-:W-:-:S02]  /*4ad0*/  MOV R136, 0x4af0 ;  /* 0x00004af000887802 */ /* 0x000fc40000000f00 */
[----:B------:R-:W-:Y:S05]  /*4ae0*/  CALL.REL.NOINC `($__internal_26_$__cuda_sm70_shflsync_down_p) ;  /* 0x0000010000007944 */ /* 0x000fea0003c00000 */
[----:B------:R-:W-:Y:S01]  /*4af0*/  FADD.FTZ R142, R139, R140 ;  /* 0x0000008c8b8e7221 */ /* 0x000fe20000010000 */
[----:B0-----:R-:W-:Y:S01]  /*4b00*/  MOV R178, 0x1f ;  /* 0x0000001f00b27802 */ /* 0x001fe20000000f00 */
[----:B-1----:R-:W-:Y:S01]  /*4b10*/  FADD.FTZ R179, R143, R212 ;  /* 0x000000d48fb37221 */ /* 0x002fe20000010000 */
[----:B------:R-:W-:Y:S01]  /*4b20*/  HFMA2.MMA R212, -RZ, RZ, 0, 5.9604644775390625e-08 ;  /* 0x00000001ffd47435 */ /* 0x000fe200000001ff */
[----:B------:R-:W-:-:S02]  /*4b30*/  MOV R213, 0xffffffff ;  /* 0xffffffff00d57802 */ /* 0x000fc40000000f00 */
[----:B------:R-:W-:Y:S02]  /*4b40*/  MOV R141, R142 ;  /* 0x0000008e008d7202 */ /* 0x000fe40000000f00 */
[----:B------:R-:W-:Y:S02]  /*4b50*/  MOV R136, 0x4b70 ;  /* 0x00004b7000887802 */ /* 0x000fe40000000f00 */
[----:B------:R-:W-:Y:S05]  /*4b60*/  CALL.REL.NOINC `($__internal_26_$__cuda_sm70_shflsync_down_p) ;  /* 0x0000008000007944 */ /* 0x000fea0003c00000 */
[----:B-1----:R-:W-:Y:S01]  /*4b70*/  MOV R143, R212 ;  /* 0x000000d4008f7202 */ /* 0x002fe20000000f00 */
[----:B------:R-:W-:Y:S01]  /*4b80*/  HFMA2.MMA R212, -RZ, RZ, 0, 5.9604644775390625e-08 ;  /* 0x00000001ffd47435 */ /* 0x000fe200000001ff */
[----:B0-----:R-:W-:Y:S02]  /*4b90*/  MOV R141, R179 ;  /* 0x000000b3008d7202 */ /* 0x001fe40000000f00 */
[----:B------:R-:W-:Y:S02]  /*4ba0*/  MOV R178, 0x1f ;  /* 0x0000001f00b27802 */ /* 0x000fe40000000f00 */
[----:B------:R-:W-:Y:S02]  /*4bb0*/  MOV R213, 0xffffffff ;  /* 0xffffffff00d57802 */ /* 0x000fe40000000f00 */
[----:B------:R-:W-:-:S02]  /*4bc0*/  MOV R136, 0x4be0 ;  /* 0x00004be000887802 */ /* 0x000fc40000000f00 */
[----:B------:R-:W-:Y:S05]  /*4bd0*/  CALL.REL.NOINC `($__internal_26_$__cuda_sm70_shflsync_down_p) ;  /* 0x0000001000007944 */ /* 0x000fea0003c00000 */
[----:B01----:R-:W-:Y:S05]  /*4be0*/  BRA `(.L_x_1377) ;  /* 0xffffd05000007947 */ /* 0x003fea000383ffff */
        .weak           $__internal_26_$__cuda_sm70_shflsync_down_p
        .type           $__internal_26_$__cuda_sm70_shflsync_down_p,@function
        .size           $__internal_26_$__cuda_sm70_shflsync_down_p,(.L_x_9280 - $__internal_26_$__cuda_sm70_shflsync_down_p)
$__internal_26_$__cuda_sm70_shflsync_down_p:
[----:B------:R-:W-:Y:S01]  /*4bf0*/  HFMA2.MMA R137, -RZ, RZ, 0, 0 ;  /* 0x00000000ff897435 */ /* 0x000fe200000001ff */
[----:B------:R-:W-:Y:S04]  /*4c00*/  WARPSYNC R213 ;  /* 0x000000d500007348 */ /* 0x000fe80003800000 */
[----:B------:R0:W1:Y:S01]  /*4c10*/  SHFL.DOWN PT, R212, R141, R212, R178 ;  /* 0x080000d48dd47389 */ /* 0x00006200000e00b2 */
[----:B------:R-:W-:Y:S05]  /*4c20*/  RET.REL.NODEC R136 `(_ZN10layer_norm13ln_bwd_kernelINS_13Kernel_traitsI6__halfS2_S2_S2_fjLj3072ELj1ELj1ELj4ELj16ENS_18Kernel_traits_baseILj3072ES2_S2_S2_S2_fjLj128EEEEELb0ELb1ELb1ELb0EEEvNS_9BwdParamsE) ;  /* 0xffffb3d088007950 */ /* 0x000fea0003c3ffff */
.L_x_1378:
        /* <DEDUP_REMOVED lines=13> */
.L_x_9280:


//--------------------- .text._ZN10layer_norm13ln_bwd_kernelINS_13Kernel_traitsI6__halfS2_S2_S2_fjLj3072ELj1ELj1ELj4ELj16ENS_18Kernel_traits_baseILj3072ES2_S2_S2_S2_fjLj128EEEEELb0ELb1ELb1ELb1EEEvNS_9BwdParamsE --------------------------
	.section	.text._ZN10layer_norm13ln_bwd_kernelINS_13Kernel_traitsI6__halfS2_S2_S2_fjLj3072ELj1ELj1ELj4ELj16ENS_18Kernel_traits_baseILj3072ES2_S2_S2_S2_fjLj128EEEEELb0ELb1ELb1ELb1EEEvNS_9BwdParamsE,"ax",@progbits
	.sectioninfo	@"SHI_REGISTERS=220"
	.align	128
        .global         _ZN10layer_norm13ln_bwd_kernelINS_13Kernel_traitsI6__halfS2_S2_S2_fjLj3072ELj1ELj1ELj4ELj16ENS_18Kernel_traits_baseILj3072ES2_S2_S2_S2_fjLj128EEEEELb0ELb1ELb1ELb1EEEvNS_9BwdParamsE
        .type           _ZN10layer_norm13ln_bwd_kernelINS_13Kernel_traitsI6__halfS2_S2_S2_fjLj3072ELj1ELj1ELj4ELj16ENS_18Kernel_traits_baseILj3072ES2_S2_S2_S2_fjLj128EEEEELb0ELb1ELb1ELb1EEEvNS_9BwdParamsE,@function
        .size           _ZN10layer_norm13ln_bwd_kernelINS_13Kernel_traitsI6__halfS2_S2_S2_fjLj3072ELj1ELj1ELj4ELj16ENS_18Kernel_traits_baseILj3072ES2_S2_S2_S2_fjLj128EEEEELb0ELb1ELb1ELb1EEEvNS_9BwdParamsE,(.L_x_9281 - _ZN10layer_norm13ln_bwd_kernelINS_13Kernel_traitsI6__halfS2_S2_S2_fjLj3072ELj1ELj1ELj4ELj16ENS_18Kernel_traits_baseILj3072ES2_S2_S2_S2_fjLj128EEEEELb0ELb1ELb1ELb1EEEvNS_9BwdParamsE)
        .other          _ZN10layer_norm13ln_bwd_kernelINS_13Kernel_traitsI6__halfS2_S2_S2_fjLj3072ELj1ELj1ELj4ELj16ENS_18Kernel_traits_baseILj3072ES2_S2_S2_S2_fjLj128EEEEELb0ELb1ELb1ELb1EEEvNS_9BwdParamsE,@"STO_CUDA_ENTRY STV_DEFAULT"
_ZN10layer_norm13ln_bwd_kernelINS_13Kernel_traitsI6__halfS2_S2_S2_fjLj3072ELj1ELj1ELj4ELj16ENS_18Kernel_traits_baseILj3072ES2_S2_S2_S2_fjLj128EEEEELb0ELb1ELb1ELb1EEEvNS_9BwdParamsE:
.text._ZN10layer_norm13ln_bwd_kernelINS_13Kernel_traitsI6__halfS2_S2_S2_fjLj3072ELj1ELj1ELj4ELj16ENS_18Kernel_traits_baseILj3072ES2_S2_S2_S2_fjLj128EEEEELb0ELb1ELb1ELb1EEEvNS_9BwdParamsE:
        /* <DEDUP_REMOVED lines=52> */
.L_x_1379:
[----:B0-----:R-:W-:-:S04]  /*0340*/  LEA R2, P0, R136, c[0x0][0x1b0], 0x4 ;  /* 0x00006c0088027a11 */ /* 0x001fc800078020ff */
[----:B------:R-:W-:-:S05]  /*0350*/  IADD3.X R3, RZ, c[0x0][0x1b4], RZ, P0, !PT ;  /* 0x00006d00ff037a10 */ /* 0x000fca00007fe4ff */
        /* <DEDUP_REMOVED lines=64> */
[----:B0-----:R-:W-:Y:S02]  /*0760*/  CS2R R14, SRZ ;  /* 0x00000000000e7805 */ /* 0x001fe4000001ff00 */
.L_x_1462:
[----:B------:R-:W-:-:S05]  /*0770*/  MOV R205, 0x4 ;  /* 0x0000000400cd7802 */ /* 0x000fca0000000f00 */
        /* <DEDUP_REMOVED lines=21> */
[----:B------:R-:W-:Y:S02]  /*08d0*/  MOV R108, RZ ;  /* 0x000000ff006c7202 */ /* 0x000fe40000000f00 */
[----:B------:R-:W-:-:S13]  /*08e0*/  ISETP.NE.AND.EX P0, PT, RZ, c[0x0][0x21c], PT, P0 ;  /* 0x00008700ff007a0c */ /* 0x000fda0003f05300 */
[----:B------:R-:W-:Y:S05]  /*08f0*/  @!P0 BRA `(.L_x_1383) ;  /* 0x00000fa000008947 */ /* 0x000fea0003800000 */
[----:B------:R0:W5:Y:S04]  /*0900*/  LDG.E.128 R84, [R134.64] ;  /* 0x0000000486547981 */ /* 0x000168000c1e1d00 */
[----:B------:R0:W5:Y:S04]  /*0910*/  LDG.E.128 R88, [R132.64] ;  /* 0x0000000484587981 */ /* 0x000168000c1e1d00 */
[----:B------:R0:W5:Y:S01]  /*0920*/  LDG.E.128 R92, [R2.64] ;  /* 0x00000004025c7981 */ /* 0x000162000c1e1d00 */
[----:B------:R-:W-:Y:S02]  /*0930*/  MOV R112, RZ ;  /* 0x000000ff00707202 */ /* 0x000fe40000000f00 */
[----:B------:R-:W-:Y:S01]  /*0940*/  MOV R108, RZ ;  /* 0x000000ff006c7202 */ /* 0x000fe20000000f00 */
[----:B------:R-:W-:Y:S05]  /*0950*/  BRA `(.L_x_1383) ;  /* 0x00000f4000007947 */ /* 0x000fea0003800000 */
.L_x_1382:
        /* <DEDUP_REMOVED lines=11> */
[-C--:B------:R-:W-:Y:S01]  /*0a10*/  IMAD.WIDE.U32 R116, R168, R207.reuse, c[0x0][0x188] ;  /* 0x00006200a8747625 */ /* 0x080fe200078e00cf */
[----:B------:R-:W-:Y:S01]  /*0a20*/  IADD3 R128, R128, 0x100, RZ ;  /* 0x0000010080807810 */ /* 0x000fe20007ffe0ff */
[----:B------:R-:W4:Y:S02]  /*0a30*/  LDG.E.128 R112, [R112.64] ;  /* 0x0000000470707981 */ /* 0x000f24000c1e1d00 */
[----:B------:R-:W-:-:S02]  /*0a40*/  IMAD.WIDE.U32 R120, R120, R207, c[0x0][0x208] ;  /* 0x0000820078787625 */ /* 0x000fc400078e00cf */
[----:B------:R-:W4:Y:S02]  /*0a50*/  LDG.E.128 R116, [R116.64] ;  /* 0x0000000474747981 */ /* 0x000f24000c1e1d00 */
        /* <DEDUP_REMOVED lines=11> */
[----:B--2---:R-:W-:-:S03]  /*0b10*/  HADD2.F32 R172, -RZ, R108.H0_H0 ;  /* 0x2000006cffac7230 */ /* 0x004fc60000004100 */
[----:B---3--:R-:W-:Y:S01]  /*0b20*/  FSEL R217, R170, RZ, !P0 ;  /* 0x000000ffaad97208 */ /* 0x008fe20004000000 */
[----:B------:R-:W-:Y:S02]  /*0b30*/  HADD2.F32 R173, -RZ, R110.H0_H0 ;  /* 0x2000006effad7230 */ /* 0x000fe40000004100 */
[--C-:B------:R-:W-:Y:S02]  /*0b40*/  HADD2.F32 R174, -RZ, R111.reuse.H0_H0 ;  /* 0x2000006fffae7230 */ /* 0x100fe40000004100 */
[----:B------:R-:W-:Y:S01]  /*0b50*/  HADD2.F32 R108, -RZ, R108.H1_H1 ;  /* 0x3000006cff6c7230 */ /* 0x000fe20000004100 */
[----:B------:R-:W-:Y:S01]  /*0b60*/  FADD.FTZ R179, -R217, R172 ;  /* 0x000000acd9b37221 */ /* 0x000fe20000010100 */
[----:B------:R-:W-:Y:S02]  /*0b70*/  HADD2.F32 R110, -RZ, R110.H1_H1 ;  /* 0x3000006eff6e7230 */ /* 0x000fe40000004100 */
[----:B------:R-:W-:Y:S02]  /*0b80*/  HADD2.F32 R111, -RZ, R111.H1_H1 ;  /* 0x3000006fff6f7230 */ /* 0x000fe40000004100 */
[----:B----4-:R-:W-:-:S02]  /*0b90*/  HADD2.F32 R180, -RZ, R113.H0_H0 ;  /* 0x20000071ffb47230 */ /* 0x010fc40000004100 */
[----:B------:R-:W-:Y:S02]  /*0ba0*/  HADD2.F32 R183, -RZ, R113.H1_H1 ;  /* 0x30000071ffb77230 */ /* 0x000fe40000004100 */
[--C-:B------:R-:W-:Y:S02]  /*0bb0*/  HADD2.F32 R178, -RZ, R112.reuse.H0_H0 ;  /* 0x20000070ffb27230 */ /* 0x100fe40000004100 */
[----:B------:R-:W-:Y:S02]  /*0bc0*/  HADD2.F32 R181, -RZ, R112.H1_H1 ;  /* 0x30000070ffb57230 */ /* 0x000fe40000004100 */
[----:B------:R-:W-:Y:S02]  /*0bd0*/  HADD2.F32 R113, -RZ, R117.H1_H1 ;  /* 0x30000075ff717230 */ /* 0x000fe40000004100 */
[----:B-1----:R-:W-:Y:S02]  /*0be0*/  HADD2.F32 R132, -RZ, R118.H0_H0 ;  /* 0x20000076ff847230 */ /* 0x002fe40000004100 */
[----:B------:R-:W-:-:S02]  /*0bf0*/  HADD2.F32 R192, -RZ, R122.H0_H0 ;  /* 0x2000007affc07230 */ /* 0x000fc40000004100 */
[----:B------:R-:W-:Y:S02]  /*0c00*/  HADD2.F32 R193, -RZ, R122.H1_H1 ;  /* 0x3000007affc17230 */ /* 0x000fe40000004100 */
[----:B------:R-:W-:Y:S02]  /*0c10*/  HADD2.F32 R176, -RZ, R125.H1_H1 ;  /* 0x3000007dffb07230 */ /* 0x000fe40000004100 */
[----:B------:R-:W-:Y:S01]  /*0c20*/  HADD2.F32 R170, -RZ, R126.H0_H0 ;  /* 0x2000007effaa7230 */ /* 0x000fe20000004100 */
[----:B-----5:R-:W-:Y:S01]  /*0c30*/  FMUL.FTZ R179, R166, R179 ;  /* 0x000000b3a6b37220 */ /* 0x020fe20000410000 */
[----:B------:R-:W-:Y:S02]  /*0c40*/  HADD2.F32 R171, -RZ, R109.H0_H0 ;  /* 0x2000006dffab7230 */ /* 0x000fe40000004100 */
[----:B0-----:R-:W-:Y:S02]  /*0c50*/  HADD2.F32 R3, -RZ, R116.H0_H0 ;  /* 0x20000074ff037230 */ /* 0x001fe40000004100 */
[----:B------:R-:W-:Y:S01]  /*0c60*/  HADD2.F32 R112, -RZ, R117.H0_H0 ;  /* 0x20000075ff707230 */ /* 0x000fe20000004100 */
[----:B------:R-:W-:Y:S01]  /*0c70*/  FADD.FTZ R117, -R217, R108 ;  /* 0x0000006cd9757221 */ /* 0x000fe20000010100 */
[----:B------:R-:W-:-:S02]  /*0c80*/  HADD2.F32 R190, -RZ, R121.H0_H0 ;  /* 0x20000079ffbe7230 */ /* 0x000fc40000004100 */
[----:B------:R-:W-:Y:S01]  /*0c90*/  HADD2.F32 R191, -RZ, R121.H1_H1 ;  /* 0x30000079ffbf7230 */ /* 0x000fe20000004100 */
[C---:B------:R-:W-:Y:S01]  /*0ca0*/  FADD.FTZ R121, -R217.reuse, R110 ;  /* 0x0000006ed9797221 */ /* 0x040fe20000010100 */
[----:B------:R-:W-:Y:S01]  /*0cb0*/  HADD2.F32 R122, -RZ, R125.H0_H0 ;  /* 0x2000007dff7a7230 */ /* 0x000fe20000004100 */
[C---:B------:R-:W-:Y:S01]  /*0cc0*/  FADD.FTZ R125, -R217.reuse, R111 ;  /* 0x0000006fd97d7221 */ /* 0x040fe20000010100 */
[----:B------:R-:W-:Y:S01]  /*0cd0*/  HADD2.F32 R197, -RZ, R127.H1_H1 ;  /* 0x3000007fffc57230 */ /* 0x000fe20000004100 */
[C---:B------:R-:W-:Y:S01]  /*0ce0*/  FADD.FTZ R185, -R217.reuse, R113 ;  /* 0x00000071d9b97221 */ /* 0x040fe20000010100 */
[--C-:B------:R-:W-:Y:S01]  /*0cf0*/  HADD2.F32 R182, -RZ, R114.reuse.H0_H0 ;  /* 0x20000072ffb67230 */ /* 0x100fe20000004100 */
[C---:B------:R-:W-:Y:S01]  /*0d00*/  FADD.FTZ R187, -R217.reuse, R132 ;  /* 0x00000084d9bb7221 */ /* 0x040fe20000010100 */
[----:B------:R-:W-:Y:S01]  /*0d10*/  HADD2.F32 R184, -RZ, R115.H0_H0 ;  /* 0x20000073ffb87230 */ /* 0x000fe20000004100 */
[C---:B------:R-:W-:Y:S01]  /*0d20*/  FADD.FTZ R209, -R217.reuse, R176 ;  /* 0x000000b0d9d17221 */ /* 0x040fe20000010100 */
[----:B------:R-:W-:Y:S01]  /*0d30*/  HADD2.F32 R177, -RZ, R127.H0_H0 ;  /* 0x2000007fffb17230 */ /* 0x000fe20000004100 */
[C---:B------:R-:W-:Y:S01]  /*0d40*/  FADD.FTZ R211, -R217.reuse, R170 ;  /* 0x000000aad9d37221 */ /* 0x040fe20000010100 */
[----:B------:R-:W-:Y:S01]  /*0d50*/  HADD2.F32 R109, -RZ, R109.H1_H1 ;  /* 0x3000006dff6d7230 */ /* 0x000fe20000004100 */
[C---:B------:R-:W-:Y:S01]  /*0d60*/  FADD.FTZ R171, -R217.reuse, R171 ;  /* 0x000000abd9ab7221 */ /* 0x040fe20000010100 */
[----:B------:R-:W-:Y:S01]  /*0d70*/  HADD2.F32 R114, -RZ, R114.H1_H1 ;  /* 0x30000072ff727230 */ /* 0x000fe20000004100 */
[----:B------:R-:W-:Y:S01]  /*0d80*/  FADD.FTZ R127, -R217, R3 ;  /* 0x00000003d97f7221 */ /* 0x000fe20000010100 */
[----:B------:R-:W-:Y:S01]  /*0d90*/  HADD2.F32 R115, -RZ, R115.H1_H1 ;  /* 0x30000073ff737230 */ /* 0x000fe20000004100 */
[----:B------:R-:W-:-:S02]  /*0da0*/  FMUL.FTZ R176, R166, R117 ;  /* 0x00000075a6b07220 */ /* 0x000fc40000410000 */
[C---:B------:R-:W-:Y:S02]  /*0db0*/  FMUL.FTZ R172, R166.reuse, R121 ;  /* 0x00000079a6ac7220 */ /* 0x040fe40000410000 */
[----:B------:R-:W-:Y:S02]  /*0dc0*/  FMUL.FTZ R170, R166, R125 ;  /* 0x0000007da6aa7220 */ /* 0x000fe40000410000 */
[-C--:B------:R-:W-:Y:S02]  /*0dd0*/  FFMA.FTZ R4, R179, R178.reuse, R4 ;  /* 0x000000b2b3047223 */ /* 0x080fe40000010004 */
[----:B------:R-:W-:Y:S01]  /*0de0*/  FADD.FTZ R72, R72, R178 ;  /* 0x000000b248487221 */ /* 0x000fe20000010000 */
[--C-:B------:R-:W-:Y:S01]  /*0df0*/  HADD2.F32 R198, -RZ, R128.reuse.H0_H0 ;  /* 0x20000080ffc67230 */ /* 0x100fe20000004100 */
[C---:B------:R-:W-:Y:S01]  /*0e00*/  FADD.FTZ R135, -R217.reuse, R112 ;  /* 0x00000070d9877221 */ /* 0x040fe20000010100 */
[--C-:B------:R-:W-:Y:S01]  /*0e10*/  HADD2.F32 R112, -RZ, R129.reuse.H0_H0 ;  /* 0x20000081ff707230 */ /* 0x100fe20000004100 */
[----:B------:R-:W-:Y:S01]  /*0e20*/  FADD.FTZ R3, -R217, R197 ;  /* 0x000000c5d9037221 */ /* 0x000fe20000010100 */
[----:B------:R-:W-:Y:S01]  /*0e30*/  HADD2.F32 R197, -RZ, R128.H1_H1 ;  /* 0x30000080ffc57230 */ /* 0x000fe20000004100 */
[----:B------:R-:W-:Y:S01]  /*0e40*/  FMUL.FTZ R178, R137, R178 ;  /* 0x000000b289b27220 */ /* 0x000fe20000410000 */
[----:B------:R-:W-:Y:S01]  /*0e50*/  HADD2.F32 R113, -RZ, R129.H1_H1 ;  /* 0x30000081ff717230 */ /* 0x000fe20000004100 */
[----:B------:R-:W-:Y:S01]  /*0e60*/  FADD.FTZ R215, -R217, R177 ;  /* 0x000000b1d9d77221 */ /* 0x000fe20000010100 */
[--C-:B------:R-:W-:Y:S01]  /*0e70*/  HADD2.F32 R134, -RZ, R119.reuse.H0_H0 ;  /* 0x20000077ff867230 */ /* 0x100fe20000004100 */
[C---:B------:R-:W-:Y:S01]  /*0e80*/  FMUL.FTZ R128, R166.reuse, R185 ;  /* 0x000000b9a6807220 */ /* 0x040fe20000410000 */
[----:B------:R-:W-:Y:S01]  /*0e90*/  HADD2.F32 R175, -RZ, R119.H1_H1 ;  /* 0x30000077ffaf7230 */ /* 0x000fe20000004100 */
[----:B------:R-:W-:-:S02]  /*0ea0*/  FMUL.FTZ R129, R166, R187 ;  /* 0x000000bba6817220 */ /* 0x000fc40000410000 */
[----:B------:R-:W-:Y:S02]  /*0eb0*/  FADD.FTZ R119, -R217, R109 ;  /* 0x0000006dd9777221 */ /* 0x000fe40000010100 */
[----:B------:R-:W-:Y:S02]  /*0ec0*/  FMUL.FTZ R177, R166, R171 ;  /* 0x000000aba6b17220 */ /* 0x000fe40000410000 */
[----:B------:R-:W-:Y:S02]  /*0ed0*/  FFMA.FTZ R5, R176, R181, R5 ;  /* 0x000000b5b0057223 */ /* 0x000fe40000010005 */
[----:B------:R-:W-:Y:S02]  /*0ee0*/  FADD.FTZ R73, R73, R181 ;  /* 0x000000b549497221 */ /* 0x000fe40000010000 */
[----:B------:R-:W-:Y:S02]  /*0ef0*/  FFMA.FTZ R9, R172, R114, R9 ;  /* 0x00000072ac097223 */ /* 0x000fe40000010009 */
[----:B------:R-:W-:-:S02]  /*0f00*/  FADD.FTZ R69, R69, R114 ;  /* 0x0000007245457221 */ /* 0x000fc40000010000 */
[----:B------:R-:W-:Y:S02]  /*0f10*/  FMUL.FTZ R185, R142, R114 ;  /* 0x000000728eb97220 */ /* 0x000fe40000410000 */
[-C--:B------:R-:W-:Y:S02]  /*0f20*/  FFMA.FTZ R11, R170, R115.reuse, R11 ;  /* 0x00000073aa0b7223 */ /* 0x080fe4000001000b */
[----:B------:R-:W-:Y:S02]  /*0f30*/  FADD.FTZ R71, R71, R115 ;  /* 0x0000007347477221 */ /* 0x000fe40000010000 */
[----:B------:R-:W-:Y:S01]  /*0f40*/  FMUL.FTZ R187, R144, R115 ;  /* 0x0000007390bb7220 */ /* 0x000fe20000410000 */
[--C-:B------:R-:W-:Y:S01]  /*0f50*/  HADD2.F32 R194, -RZ, R123.reuse.H0_H0 ;  /* 0x2000007bffc27230 */ /* 0x100fe20000004100 */
[----:B------:R-:W-:Y:S01]  /*0f60*/  FMUL.FTZ R181, R138, R181 ;  /* 0x000000b58ab57220 */ /* 0x000fe20000410000 */
[----:B------:R-:W-:Y:S01]  /*0f70*/  HADD2.F32 R2, -RZ, R123.H1_H1 ;  /* 0x3000007bff027230 */ /* 0x000fe20000004100 */
[----:B------:R-:W-:-:S02]  /*0f80*/  FADD.FTZ R114, RZ, R178 ;  /* 0x000000b2ff727221 */ /* 0x000fc40000010000 */
[----:B------:R-:W-:Y:S02]  /*0f90*/  FFMA.FTZ R115, R179, R178, RZ ;  /* 0x000000b2b3737223 */ /* 0x000fe400000100ff */
[C---:B------:R-:W-:Y:S02]  /*0fa0*/  FADD.FTZ R123, -R217.reuse, R174 ;  /* 0x000000aed97b7221 */ /* 0x040fe40000010100 */
[----:B------:R-:W-:Y:S02]  /*0fb0*/  FADD.FTZ R173, -R217, R173 ;  /* 0x000000add9ad7221 */ /* 0x000fe40000010100 */
[----:B------:R-:W-:Y:S02]  /*0fc0*/  FMUL.FTZ R174, R166, R119 ;  /* 0x00000077a6ae7220 */ /* 0x000fe40000410000 */
[----:B------:R-:W-:Y:S02]  /*0fd0*/  FFMA.FTZ R6, R177, R180, R6 ;  /* 0x000000b4b1067223 */ /* 0x000fe40000010006 */
[----:B------:R-:W-:-:S02]  /*0fe0*/  FADD.FTZ R74, R74, R180 ;  /* 0x000000b44a4a7221 */ /* 0x000fc40000010000 */
[----:B------:R-:W-:Y:S02]  /*0ff0*/  FMUL.FTZ R180, R139, R180 ;  /* 0x000000b48bb47220 */ /* 0x000fe40000410000 */
[----:B------:R-:W-:Y:S02]  /*1000*/  FADD.FTZ R117, R114, R181 ;  /* 0x000000b572757221 */ /* 0x000fe40000010000 */
[----:B------:R-:W-:Y:S02]  /*1010*/  FFMA.FTZ R115, R176, R181, R115 ;  /* 0x000000b5b0737223 */ /* 0x000fe40000010073 */
[----:B------:R-:W-:Y:S02]  /*1020*/  FADD.FTZ R201, -R217, R175 ;  /* 0x000000afd9c97221 */ /* 0x000fe40000010100 */
        /* <DEDUP_REMOVED lines=21> */
[----:B------:R-:W-:Y:S02]  /*1180*/  FADD.FTZ R133, -R217, R116 ;  /* 0x00000074d9857221 */ /* 0x000fe40000010100 */
[----:B------:R-:W-:-:S02]  /*1190*/  FMUL.FTZ R171, R166, R127 ;  /* 0x0000007fa6ab7220 */ /* 0x000fc40000410000 */
[----:B------:R-:W-:Y:S02]  /*11a0*/  FADD.FTZ R114, R117, R184 ;  /* 0x000000b875727221 */ /* 0x000fe40000010000 */
[----:B------:R-:W-:Y:S01]  /*11b0*/  FFMA.FTZ R115, R173, R184, R115 ;  /* 0x000000b8ad737223 */ /* 0x000fe20000010073 */
[----:B------:R-:W-:Y:S01]  /*11c0*/  HADD2.F32 R189, -RZ, R120.H1_H1 ;  /* 0x30000078ffbd7230 */ /* 0x000fe20000004100 */
[-C--:B------:R-:W-:Y:S01]  /*11d0*/  FFMA.FTZ R12, R171, R186.reuse, R12 ;  /* 0x000000baab0c7223 */ /* 0x080fe2000001000c */
[--C-:B------:R-:W-:Y:S01]  /*11e0*/  HADD2.F32 R110, -RZ, R130.reuse.H0_H0 ;  /* 0x20000082ff6e7230 */ /* 0x100fe20000004100 */
[----:B------:R-:W-:Y:S01]  /*11f0*/  FADD.FTZ R64, R64, R186 ;  /* 0x000000ba40407221 */ /* 0x000fe20000010000 */
[----:B------:R-:W-:Y:S01]  /*1200*/  HADD2.F32 R111, -RZ, R130.H1_H1 ;  /* 0x30000082ff6f7230 */ /* 0x000fe20000004100 */
[----:B------:R-:W-:Y:S02]  /*1210*/  FMUL.FTZ R130, R166, R133 ;  /* 0x00000085a6827220 */ /* 0x000fe40000410000 */
[----:B------:R-:W-:-:S02]  /*1220*/  FMUL.FTZ R186, R145, R186 ;  /* 0x000000ba91ba7220 */ /* 0x000fc40000410000 */
[----:B------:R-:W-:Y:S02]  /*1230*/  FADD.FTZ R117, R114, R187 ;  /* 0x000000bb72757221 */ /* 0x000fe40000010000 */
[----:B------:R-:W-:Y:S01]  /*1240*/  FFMA.FTZ R115, R170, R187, R115 ;  /* 0x000000bbaa737223 */ /* 0x000fe20000010073 */
[--C-:B------:R-:W-:Y:S01]  /*1250*/  HADD2.F32 R109, -RZ, R131.reuse.H0_H0 ;  /* 0x20000083ff6d7230 */ /* 0x100fe20000004100 */
[----:B------:R-:W-:Y:S01]  /*1260*/  FFMA.FTZ R13, R130, R189, R13 ;  /* 0x000000bd820d7223 */ /* 0x000fe2000001000d */
[----:B------:R-:W-:Y:S01]  /*1270*/  HADD2.F32 R108, -RZ, R131.H1_H1 ;  /* 0x30000083ff6c7230 */ /* 0x000fe20000004100 */
[----:B------:R-:W-:Y:S02]  /*1280*/  FMUL.FTZ R131, R166, R135 ;  /* 0x00000087a6837220 */ /* 0x000fe40000410000 */
[----:B------:R-:W-:Y:S02]  /*1290*/  FADD.FTZ R65, R65, R189 ;  /* 0x000000bd41417221 */ /* 0x000fe40000010000 */
        /* <DEDUP_REMOVED lines=8> */
[----:B------:R-:W-:Y:S01]  /*1320*/  FMUL.FTZ R190, R147, R190 ;  /* 0x000000be93be7220 */ /* 0x000fe20000410000 */
[----:B------:R-:W-:Y:S01]  /*1330*/  HADD2.F32 R126, -RZ, R126.H1_H1 ;  /* 0x3000007eff7e7230 */ /* 0x000fe20000004100 */
[----:B------:R-:W-:-:S02]  /*1340*/  FADD.FTZ R117, R114, R189 ;  /* 0x000000bd72757221 */ /* 0x000fc40000010000 */
[----:B------:R-:W-:Y:S02]  /*1350*/  FFMA.FTZ R115, R130, R189, R115 ;  /* 0x000000bd82737223 */ /* 0x000fe40000010073 */
[----:B------:R-:W-:Y:S02]  /*1360*/  FADD.FTZ R195, -R217, R118 ;  /* 0x00000076d9c37221 */ /* 0x000fe40000010100 */
[-C--:B------:R-:W-:Y:S02]  /*1370*/  FFMA.FTZ R15, R128, R191.reuse, R15 ;  /* 0x000000bf800f7223 */ /* 0x080fe4000001000f */
[----:B------:R-:W-:Y:S02]  /*1380*/  FADD.FTZ R67, R67, R191 ;  /* 0x000000bf43437221 */ /* 0x000fe40000010000 */
[----:B------:R-:W-:Y:S02]  /*1390*/  FMUL.FTZ R191, R148, R191 ;  /* 0x000000bf94bf7220 */ /* 0x000fe40000410000 */
[----:B------:R-:W-:-:S02]  /*13a0*/  FADD.FTZ R114, R117, R190 ;  /* 0x000000be75727221 */ /* 0x000fc40000010000 */
[----:B------:R-:W-:Y:S02]  /*13b0*/  FFMA.FTZ R115, R131, R190, R115 ;  /* 0x000000be83737223 */ /* 0x000fe40000010073 */
[C---:B------:R-:W-:Y:S02]  /*13c0*/  FADD.FTZ R205, -R217.reuse, R124 ;  /* 0x0000007cd9cd7221 */ /* 0x040fe40000010100 */
[C---:B------:R-:W-:Y:S02]  /*13d0*/  FADD.FTZ R213, -R217.reuse, R126 ;  /* 0x0000007ed9d57221 */ /* 0x040fe40000010100 */
[----:B------:R-:W-:Y:S02]  /*13e0*/  FADD.FTZ R199, -R217, R134 ;  /* 0x00000086d9c77221 */ /* 0x000fe40000010100 */
[C---:B------:R-:W-:Y:S02]  /*13f0*/  FMUL.FTZ R126, R166.reuse, R195 ;  /* 0x000000c3a67e7220 */ /* 0x040fe40000410000 */
[----:B------:R-:W-:-:S02]  /*1400*/  FMUL.FTZ R124, R166, R201 ;  /* 0x000000c9a67c7220 */ /* 0x000fc40000410000 */
[-C--:B------:R-:W-:Y:S02]  /*1410*/  FFMA.FTZ R16, R129, R192.reuse, R16 ;  /* 0x000000c081107223 */ /* 0x080fe40000010010 */
[----:B------:R-:W-:Y:S02]  /*1420*/  FADD.FTZ R60, R60, R192 ;  /* 0x000000c03c3c7221 */ /* 0x000fe40000010000 */
[----:B------:R-:W-:Y:S02]  /*1430*/  FMUL.FTZ R192, R149, R192 ;  /* 0x000000c095c07220 */ /* 0x000fe40000410000 */
[----:B------:R-:W-:Y:S02]  /*1440*/  FADD.FTZ R117, R114, R191 ;  /* 0x000000bf72757221 */ /* 0x000fe40000010000 */
[----:B------:R-:W-:Y:S02]  /*1450*/  FFMA.FTZ R115, R128, R191, R115 ;  /* 0x000000bf80737223 */ /* 0x000fe40000010073 */
        /* <DEDUP_REMOVED lines=13> */
[----:B------:R-:W-:Y:S02]  /*1530*/  FMUL.FTZ R194, R151, R194 ;  /* 0x000000c297c27220 */ /* 0x000fe40000410000 */
[----:B------:R-:W-:Y:S02]  /*1540*/  FADD.FTZ R117, R2, R193 ;  /* 0x000000c102757221 */ /* 0x000fe40000010000 */
[----:B------:R-:W-:Y:S02]  /*1550*/  FFMA.FTZ R115, R126, R193, R115 ;  /* 0x000000c17e737223 */ /* 0x000fe40000010073 */
[C---:B------:R-:W-:Y:S02]  /*1560*/  FMUL.FTZ R125, R166.reuse, R203 ;  /* 0x000000cba67d7220 */ /* 0x040fe40000410000 */
[----:B------:R-:W-:Y:S02]  /*1570*/  FMUL.FTZ R123, R166, R207 ;  /* 0x000000cfa67b7220 */ /* 0x000fe40000410000 */
[----:B------:R-:W-:-:S02]  /*1580*/  FADD.FTZ R2, R117, R194 ;  /* 0x000000c275027221 */ /* 0x000fc40000010000 */
[----:B------:R-:W-:Y:S02]  /*1590*/  FFMA.FTZ R115, R127, R194, R115 ;  /* 0x000000c27f737223 */ /* 0x000fe40000010073 */
[----:B------:R-:W-:Y:S02]  /*15a0*/  FMUL.FTZ R122, R166, R205 ;  /* 0x000000cda67a7220 */ /* 0x000fe40000410000 */
[----:B------:R-:W-:Y:S02]  /*15b0*/  FFMA.FTZ R20, R125, R198, R20 ;  /* 0x000000c67d147223 */ /* 0x000fe40000010014 */
[----:B------:R-:W-:Y:S02]  /*15c0*/  FADD.FTZ R56, R56, R198 ;  /* 0x000000c638387221 */ /* 0x000fe40000010000 */
[----:B------:R-:W-:Y:S02]  /*15d0*/  FFMA.FTZ R22, R123, R112, R22 ;  /* 0x000000707b167223 */ /* 0x000fe40000010016 */
[----:B------:R-:W-:-:S02]  /*15e0*/  FADD.FTZ R58, R58, R112 ;  /* 0x000000703a3a7221 */ /* 0x000fc40000010000 */
        /* <DEDUP_REMOVED lines=21> */
[C---:B------:R-:W-:Y:S02]  /*1740*/  FMUL.FTZ R119, R166.reuse, R215 ;  /* 0x000000d7a6777220 */ /* 0x040fe40000410000 */
[----:B------:R-:W-:Y:S02]  /*1750*/  FMUL.FTZ R118, R166, R213 ;  /* 0x000000d5a6767220 */ /* 0x000fe40000410000 */
        /* <DEDUP_REMOVED lines=20> */
.L_x_1383:
[----:B------:R-:W-:Y:S05]  /*18a0*/  BSYNC B0 ;  /* 0x0000000000007941 */ /* 0x000fea0003800000 */
.L_x_1381:
[----:B0-----:R-:W0:Y:S01]  /*18b0*/  S2R R2, SR_TID.X ;  /* 0x0000000000027919 */ /* 0x001e220000002100 */
[----:B------:R-:W-:Y:S02]  /*18c0*/  LOP3.LUT P2, RZ, R165, 0xff, RZ, 0xc0, !PT ;  /* 0x000000ffa5ff7812 */ /* 0x000fe4000784c0ff */
[----:B0-----:R-:W-:Y:S02]  /*18d0*/  SHF.R.U32.HI R109, RZ, 0x5, R2 ;  /* 0x00000005ff6d7819 */ /* 0x001fe40000011602 */
[----:B------:R-:W-:Y:S02]  /*18e0*/  LOP3.LUT P0, RZ, R2, 0x1f, RZ, 0xc0, !PT ;  /* 0x0000001f02ff7812 */ /* 0x000fe4000780c0ff */
[----:B------:R-:W-:-:S07]  /*18f0*/  LOP3.LUT R133, R109, 0x7fffffc, RZ, 0xc0, !PT ;  /* 0x07fffffc6d857812 */ /* 0x000fce00078ec0ff */
[----:B------:R-:W-:Y:S01]  /*1900*/  @!P2 IADD3 R133, R133, 0x4, RZ ;  /* 0x000000048585a810 */ /* 0x000fe20007ffe0ff */
[----:B------:R-:W-:Y:S05]  /*1910*/  BRA.DIV ~URZ, `(.L_x_1384) ;  /* 0x00002a527f007947 */ /* 0x000fea000b800000 */
[----:B------:R0:W1:Y:S02]  /*1920*/  SHFL.DOWN PT, R111, R108, 0x10, 0x1f ;  /* 0x0a001f006c6f7f89 */ /* 0x00006400000e0000 */
.L_x_1463:
        /* <DEDUP_REMOVED lines=18> */
.L_x_1464:
[----:B-----5:R-:W-:Y:S01]  /*1a50*/  ISETP.GE.AND P2, PT, R188, 0x1, PT ;  /* 0x00000001bc00780c */ /* 0x020fe20003f46270 */
[----:B--2---:R-:W-:Y:S01]  /*1a60*/  FADD.FTZ R2, R115, R110 ;  /* 0x0000006e73027221 */ /* 0x004fe20000010000 */
[----:B------:R-:W-:Y:S01]  /*1a70*/  @!P0 LOP3.LUT R108, R109, 0x3, RZ, 0xc0, !PT ;  /* 0x000000036d6c8812 */ /* 0x000fe200078ec0ff */
[----:B0-----:R-:W-:Y:S01]  /*1a80*/  FADD.FTZ R3, R3, R112 ;  /* 0x0000007003037221 */ /* 0x001fe20000010000 */
[----:B------:R-:W-:Y:S01]  /*1a90*/  WARPSYNC 0xffffffff ;  /* 0xffffffff00007948 */ /* 0x000fe20003800000 */
[----:B------:R-:W-:Y:S01]  /*1aa0*/  HFMA2.MMA R132, -RZ, RZ, 0, 0 ;  /* 0x00000000ff847435 */ /* 0x000fe200000001ff */
[----:B------:R-:W-:-:S05]  /*1ab0*/  @!P0 IADD3 R134, R133, R108, RZ ;  /* 0x0000006c85868210 */ /* 0x000fca0007ffe0ff */
[----:B------:R-:W-:Y:S02]  /*1ac0*/  @!P0 STS.64 [R134.X8+0x3000], R2 ;  /* 0x0030000286008388 */ /* 0x000fe40000008a00 */
[----:B------:R-:W-:Y:S02]  /*1ad0*/  @P2 IADD3 R188, R188, -0x1, RZ ;  /* 0xffffffffbcbc2810 */ /* 0x000fe40007ffe0ff */
[----:B------:R-:W-:Y:S01]  /*1ae0*/  BAR.SYNC.DEFER_BLOCKING 0x0 ;  /* 0x0000000000007b1d */ /* 0x000fe20000010000 */
[----:B------:R-:W-:Y:S02]  /*1af0*/  @P2 MOV R117, 0x10 ;  /* 0x0000001000752802 */ /* 0x000fe40000000f00 */
[----:B------:R-:W-:-:S05]  /*1b00*/  @P2 IMAD R188, R188, c[0x0][0x168], RZ ;  /* 0x00005a00bcbc2a24 */ /* 0x000fca00078e02ff */
[----:B------:R-:W-:-:S04]  /*1b10*/  @P2 SHF.R.S32.HI R111, RZ, 0x1f, R188 ;  /* 0x0000001fff6f2819 */ /* 0x000fc800000114bc */
[----:B------:R-:W-:-:S04]  /*1b20*/  @P2 LEA.HI R111, R111, R188, RZ, 0x3 ;  /* 0x000000bc6f6f2211 */ /* 0x000fc800078f18ff */
[----:B------:R-:W-:-:S05]  /*1b30*/  @P2 LEA.HI.SX32 R132, R111, R136, 0x1d ;  /* 0x000000886f842211 */ /* 0x000fca00078feaff */
[----:B------:R-:W-:Y:S01]  /*1b40*/  @P2 IMAD.WIDE.U32 R116, R132, R117, c[0x0][0x170] ;  /* 0x00005c0084742625 */ /* 0x000fe200078e0075 */
[----:B-1----:R-:W0:Y:S04]  /*1b50*/  LDS.128 R108, [R133.X8+0x3000] ;  /* 0x00300000856c7984 */ /* 0x002e280000008c00 */
[----:B------:R1:W5:Y:S01]  /*1b60*/  @P2 LDG.E.128 R96, [R116.64] ;  /* 0x0000000474602981 */ /* 0x000362000c1e1d00 */
[----:B------:R-:W-:Y:S03]  /*1b70*/  BSSY B0, `(.L_x_1386) ;  /* 0x0000020000007945 */ /* 0x000fe60003800000 */
[----:B------:R-:W2:Y:S01]  /*1b80*/  LDS.128 R112, [R133.X8+0x3010] ;  /* 0x0030100085707984 */ /* 0x000ea20000008c00 */
[----:B0-----:R-:W-:-:S02]  /*1b90*/  FADD.FTZ R135, RZ, R108 ;  /* 0x0000006cff877221 */ /* 0x001fc40000010000 */
        /* <DEDUP_REMOVED lines=10> */
[----:B-1----:R-:W-:Y:S01]  /*1c40*/  ULDC.64 UR6, c[0x0][0x218] ;  /* 0x0000860000067ab9 */ /* 0x002fe20000000a00 */
[----:B------:R-:W-:Y:S01]  /*1c50*/  MOV R3, RZ ;  /* 0x000000ff00037202 */ /* 0x000fe20000000f00 */
[----:B------:R-:W-:-:S04]  /*1c60*/  UISETP.NE.U32.AND UP0, UPT, URZ, UR6, UPT ;  /* 0x000000063f00728c */ /* 0x000fc8000bf05070 */
[----:B------:R-:W-:-:S06]  /*1c70*/  UISETP.NE.AND.EX UP0, UPT, URZ, UR7, UPT, UP0 ;  /* 0x000000073f00728c */ /* 0x000fcc000bf05300 */
[----:B------:R-:W-:-:S13]  /*1c80*/  PLOP3.LUT P3, PT, PT, PT, UP0, 0x80, 0x0 ;  /* 0x000000000000781c */ /* 0x000fda0003f6f008 */
[----:B------:R-:W-:Y:S05]  /*1c90*/  @!P3 BRA `(.L_x_1388) ;  /* 0x000000d00000b947 */ /* 0x000fea0003800000 */
[----:B------:R-:W-:Y:S01]  /*1ca0*/  HADD2.F32 R3, -RZ, R84.H0_H0 ;  /* 0x20000054ff037230 */ /* 0x000fe20000004100 */
[----:B------:R-:W-:Y:S05]  /*1cb0*/  BRA `(.L_x_1388) ;  /* 0x000000b000007947 */ /* 0x000fea0003800000 */
.L_x_1387:
        /* <DEDUP_REMOVED lines=11> */
.L_x_1388:
[----:B------:R-:W-:Y:S05]  /*1d70*/  BSYNC B0 ;  /* 0x0000000000007941 */ /* 0x000fea0003800000 */
.L_x_1386:
[----:B------:R-:W-:Y:S01]  /*1d80*/  ISETP.NE.U32.AND P0, PT, RZ, c[0x0][0x258], PT ;  /* 0x00009600ff007a0c */ /* 0x000fe20003f05070 */
[----:B------:R-:W-:Y:S01]  /*1d90*/  @P2 HADD2.F32 R2, -RZ, R156.H0_H0 ;  /* 0x2000009cff022230 */ /* 0x000fe20000004100 */
[----:B------:R-:W-:Y:S01]  /*1da0*/  @P2 FMUL.FTZ R109, R3, c[0x0][0x1ec] ;  /* 0x00007b00036d2a20 */ /* 0x000fe20000410000 */
[----:B------:R-:W-:Y:S01]  /*1db0*/  BSSY B0, `(.L_x_1389) ;  /* 0x0000015000007945 */ /* 0x000fe20003800000 */
[----:B------:R-:W-:Y:S02]  /*1dc0*/  ISETP.NE.AND.EX P0, PT, RZ, c[0x0][0x25c], PT, P0 ;  /* 0x00009700ff007a0c */ /* 0x000fe40003f05300 */
[----:B------:R-:W-:Y:S01]  /*1dd0*/  @P2 FMUL.FTZ R108, R109, R2 ;  /* 0x000000026d6c2220 */ /* 0x000fe20000410000 */
[----:B-----5:R-:W-:-:S04]  /*1de0*/  @P2 HADD2.F32 R2, -RZ, R96.H0_H0 ;  /* 0x20000060ff022230 */ /* 0x020fc80000004100 */
[----:B------:R-:W-:Y:S01]  /*1df0*/  @P2 F2FP.PACK_AB R108, RZ, R108 ;  /* 0x0000006cff6c223e */ /* 0x000fe200000000ff */
[----:B------:R-:W-:-:S03]  /*1e00*/  @P2 FFMA.FTZ R48, R109, R2, R48 ;  /* 0x000000026d302223 */ /* 0x000fc60000010030 */
        /* <DEDUP_REMOVED lines=8> */
.L_x_1390:
[----:B------:R-:W-:-:S04]  /*1e90*/  ISETP.NE.AND P4, PT, R196, RZ, PT ;  /* 0x000000ffc400720c */ /* 0x000fc80003f85270 */
[----:B------:R-:W-:-:S05]  /*1ea0*/  FSEL R2, R110, RZ, !P4 ;  /* 0x000000ff6e027208 */ /* 0x000fca0006000000 */
[----:B------:R-:W-:-:S04]  /*1eb0*/  FFMA.FTZ R2, R176, R111, R2 ;  /* 0x0000006fb0027223 */ /* 0x000fc80000010002 */
[----:B------:R-:W-:Y:S01]  /*1ec0*/  FADD.FTZ R3, R181, -R2 ;  /* 0x80000002b5037221 */ /* 0x000fe20000010000 */
[----:B------:R-:W-:-:S03]  /*1ed0*/  @P3 HADD2.F32 R2, -RZ, R84.H1_H1 ;  /* 0x30000054ff023230 */ /* 0x000fc60000004100 */
[----:B------:R-:W-:-:S04]  /*1ee0*/  FMUL.FTZ R3, R166, R3 ;  /* 0x00000003a6037220 */ /* 0x000fc80000410000 */
[----:B------:R-:W-:Y:S02]  /*1ef0*/  @P3 FADD.FTZ R3, R3, R2 ;  /* 0x0000000203033221 */ /* 0x000fe40000010000 */
.L_x_1391:
[----:B------:R-:W-:Y:S05]  /*1f00*/  BSYNC B0 ;  /* 0x0000000000007941 */ /* 0x000fea0003800000 */
.L_x_1389:
[----:B------:R-:W-:Y:S01]  /*1f10*/  @P2 HADD2.F32 R109, -RZ, R156.H1_H1 ;  /* 0x3000009cff6d2230 */ /* 0x000fe20000004100 */
[----:B------:R-:W-:Y:S01]  /*1f20*/  @P2 FMUL.FTZ R2, R3, c[0x0][0x1ec] ;  /* 0x00007b0003022a20 */ /* 0x000fe20000410000 */
[----:B------:R-:W-:Y:S01]  /*1f30*/  @P2 HADD2.F32 R108, -RZ, R96.H1_H1 ;  /* 0x30000060ff6c2230 */ /* 0x000fe20000004100 */
[----:B------:R-:W-:Y:S01]  /*1f40*/  @P0 F2FP.PACK_AB R3, RZ, R3 ;  /* 0x00000003ff03023e */ /* 0x000fe200000000ff */
[----:B------:R-:W-:Y:S01]  /*1f50*/  BSSY B0, `(.L_x_1392) ;  /* 0x0000012000007945 */ /* 0x000fe20003800000 */
[C---:B------:R-:W-:Y:S02]  /*1f60*/  @P2 FMUL.FTZ R109, R2.reuse, R109 ;  /* 0x0000006d026d2220 */ /* 0x040fe40000410000 */
        /* <DEDUP_REMOVED lines=9> */
.L_x_1393:
[----:B------:R-:W-:-:S04]  /*2000*/  ISETP.NE.AND P4, PT, R196, RZ, PT ;  /* 0x000000ffc400720c */ /* 0x000fc80003f85270 */
[----:B------:R-:W-:-:S05]  /*2010*/  FSEL R2, R110, RZ, !P4 ;  /* 0x000000ff6e027208 */ /* 0x000fca0006000000 */
[----:B------:R-:W-:Y:S01]  /*2020*/  FFMA.FTZ R3, R177, R111, R2 ;  /* 0x0000006fb1037223 */ /* 0x000fe20000010002 */
[----:B------:R-:W-:-:S03]  /*2030*/  @P3 HADD2.F32 R2, -RZ, R85.H0_H0 ;  /* 0x20000055ff023230 */ /* 0x000fc60000004100 */
[----:B------:R-:W-:-:S04]  /*2040*/  FADD.FTZ R3, R180, -R3 ;  /* 0x80000003b4037221 */ /* 0x000fc80000010000 */
[----:B------:R-:W-:-:S04]  /*2050*/  FMUL.FTZ R3, R166, R3 ;  /* 0x00000003a6037220 */ /* 0x000fc80000410000 */
[----:B------:R-:W-:Y:S02]  /*2060*/  @P3 FADD.FTZ R3, R3, R2 ;  /* 0x0000000203033221 */ /* 0x000fe40000010000 */
.L_x_1394:
[----:B------:R-:W-:Y:S05]  /*2070*/  BSYNC B0 ;  /* 0x0000000000007941 */ /* 0x000fea0003800000 */
.L_x_1392:
[----:B------:R-:W-:Y:S01]  /*2080*/  @P2 HADD2.F32 R2, -RZ, R157.H0_H0 ;  /* 0x2000009dff022230 */ /* 0x000fe20000004100 */
[----:B------:R-:W-:Y:S01]  /*2090*/  @P2 FMUL.FTZ R109, R3, c[0x0][0x1ec] ;  /* 0x00007b00036d2a20 */ /* 0x000fe20000410000 */
[----:B------:R-:W-:Y:S01]  /*20a0*/  @P0 F2FP.PACK_AB R3, RZ, R3 ;  /* 0x00000003ff03023e */ /* 0x000fe200000000ff */
[----:B------:R-:W-:Y:S02]  /*20b0*/  BSSY B0, `(.L_x_1395) ;  /* 0x0000013000007945 */ /* 0x000fe40003800000 */
[----:B------:R-:W-:Y:S01]  /*20c0*/  @P2 FMUL.FTZ R108, R109, R2 ;  /* 0x000000026d6c2220 */ /* 0x000fe20000410000 */
[----:B------:R-:W-:Y:S01]  /*20d0*/  @P2 HADD2.F32 R2, -RZ, R97.H0_H0 ;  /* 0x20000061ff022230 */ /* 0x000fe20000004100 */
[----:B------:R-:W-:-:S03]  /*20e0*/  @P0 PRMT R101, R3, 0x7610, R101 ;  /* 0x0000761003650816 */ /* 0x000fc60000000065 */
[----:B------:R-:W-:Y:S01]  /*20f0*/  @P2 F2FP.PACK_AB R108, RZ, R108 ;  /* 0x0000006cff6c223e */ /* 0x000fe200000000ff */
[----:B------:R-:W-:-:S03]  /*2100*/  @P2 FFMA.FTZ R50, R109, R2, R50 ;  /* 0x000000026d322223 */ /* 0x000fc60000010032 */
[----:B------:R-:W-:Y:S01]  /*2110*/  @P2 PRMT R105, R108, 0x7610, R105 ;  /* 0x000076106c692816 */ /* 0x000fe20000000069 */
[----:B------:R-:W-:Y:S05]  /*2120*/  @P1 BRA `(.L_x_1396) ;  /* 0x0000004000001947 */ /* 0x000fea0003800000 */
[----:B------:R-:W-:Y:S01]  /*2130*/  HFMA2.MMA R3, -RZ, RZ, 0, 0 ;  /* 0x00000000ff037435 */ /* 0x000fe200000001ff */
[----:B------:R-:W-:Y:S05]  /*2140*/  @!P3 BRA `(.L_x_1397) ;  /* 0x000000900000b947 */ /* 0x000fea0003800000 */
[----:B------:R-:W-:Y:S01]  /*2150*/  HADD2.F32 R3, -RZ, R85.H1_H1 ;  /* 0x30000055ff037230 */ /* 0x000fe20000004100 */
[----:B------:R-:W-:Y:S05]  /*2160*/  BRA `(.L_x_1397) ;  /* 0x0000007000007947 */ /* 0x000fea0003800000 */
.L_x_1396:
[----:B------:R-:W-:-:S04]  /*2170*/  ISETP.NE.AND P4, PT, R196, RZ, PT ;  /* 0x000000ffc400720c */ /* 0x000fc80003f85270 */
[----:B------:R-:W-:-:S05]  /*2180*/  FSEL R2, R110, RZ, !P4 ;  /* 0x000000ff6e027208 */ /* 0x000fca0006000000 */
[----:B------:R-:W-:-:S04]  /*2190*/  FFMA.FTZ R2, R174, R111, R2 ;  /* 0x0000006fae027223 */ /* 0x000fc80000010002 */
[----:B------:R-:W-:Y:S01]  /*21a0*/  FADD.FTZ R3, R183, -R2 ;  /* 0x80000002b7037221 */ /* 0x000fe20000010000 */
[----:B------:R-:W-:-:S03]  /*21b0*/  @P3 HADD2.F32 R2, -RZ, R85.H1_H1 ;  /* 0x30000055ff023230 */ /* 0x000fc60000004100 */
[----:B------:R-:W-:-:S04]  /*21c0*/  FMUL.FTZ R3, R166, R3 ;  /* 0x00000003a6037220 */ /* 0x000fc80000410000 */
[----:B------:R-:W-:Y:S02]  /*21d0*/  @P3 FADD.FTZ R3, R3, R2 ;  /* 0x0000000203033221 */ /* 0x000fe40000010000 */
.L_x_1397:
[----:B------:R-:W-:Y:S05]  /*21e0*/  BSYNC B0 ;  /* 0x0000000000007941 */ /* 0x000fea0003800000 */
.L_x_1395:
        /* <DEDUP_REMOVED lines=15> */
.L_x_1399:
[----:B------:R-:W-:-:S04]  /*22e0*/  ISETP.NE.AND P4, PT, R196, RZ, PT ;  /* 0x000000ffc400720c */ /* 0x000fc80003f85270 */
[----:B------:R-:W-:-:S05]  /*22f0*/  FSEL R2, R110, RZ, !P4 ;  /* 0x000000ff6e027208 */ /* 0x000fca0006000000 */
[----:B------:R-:W-:Y:S01]  /*2300*/  FFMA.FTZ R3, R175, R111, R2 ;  /* 0x0000006faf037223 */ /* 0x000fe20000010002 */
[----:B------:R-:W-:-:S03]  /*2310*/  @P3 HADD2.F32 R2, -RZ, R86.H0_H0 ;  /* 0x20000056ff023230 */ /* 0x000fc60000004100 */
[----:B------:R-:W-:-:S04]  /*2320*/  FADD.FTZ R3, R182, -R3 ;  /* 0x80000003b6037221 */ /* 0x000fc80000010000 */
[----:B------:R-:W-:-:S04]  /*2330*/  FMUL.FTZ R3, R166, R3 ;  /* 0x00000003a6037220 */ /* 0x000fc80000410000 */
[----:B------:R-:W-:Y:S02]  /*2340*/  @P3 FADD.FTZ R3, R3, R2 ;  /* 0x0000000203033221 */ /* 0x000fe40000010000 */
.L_x_1400:
[----:B------:R-:W-:Y:S05]  /*2350*/  BSYNC B0 ;  /* 0x0000000000007941 */ /* 0x000fea0003800000 */
.L_x_1398:
        /* <DEDUP_REMOVED lines=15> */
.L_x_1402:
[----:B------:R-:W-:-:S04]  /*2450*/  ISETP.NE.AND P4, PT, R196, RZ, PT ;  /* 0x000000ffc400720c */ /* 0x000fc80003f85270 */
[----:B------:R-:W-:-:S05]  /*2460*/  FSEL R2, R110, RZ, !P4 ;  /* 0x000000ff6e027208 */ /* 0x000fca0006000000 */
[----:B------:R-:W-:-:S04]  /*2470*/  FFMA.FTZ R2, R172, R111, R2 ;  /* 0x0000006fac027223 */ /* 0x000fc80000010002 */
[----:B------:R-:W-:Y:S01]  /*2480*/  FADD.FTZ R3, R185, -R2 ;  /* 0x80000002b9037221 */ /* 0x000fe20000010000 */
[----:B------:R-:W-:-:S03]  /*2490*/  @P3 HADD2.F32 R2, -RZ, R86.H1_H1 ;  /* 0x30000056ff023230 */ /* 0x000fc60000004100 */
[----:B------:R-:W-:-:S04]  /*24a0*/  FMUL.FTZ R3, R166, R3 ;  /* 0x00000003a6037220 */ /* 0x000fc80000410000 */
[----:B------:R-:W-:Y:S02]  /*24b0*/  @P3 FADD.FTZ R3, R3, R2 ;  /* 0x0000000203033221 */ /* 0x000fe40000010000 */
.L_x_1403:
[----:B------:R-:W-:Y:S05]  /*24c0*/  BSYNC B0 ;  /* 0x0000000000007941 */ /* 0x000fea0003800000 */
.L_x_1401:
        /* <DEDUP_REMOVED lines=15> */
.L_x_1405:
[----:B------:R-:W-:-:S04]  /*25c0*/  ISETP.NE.AND P4, PT, R196, RZ, PT ;  /* 0x000000ffc400720c */ /* 0x000fc80003f85270 */
[----:B------:R-:W-:-:S05]  /*25d0*/  FSEL R2, R110, RZ, !P4 ;  /* 0x000000ff6e027208 */ /* 0x000fca0006000000 */
[----:B------:R-:W-:Y:S01]  /*25e0*/  FFMA.FTZ R3, R173, R111, R2 ;  /* 0x0000006fad037223 */ /* 0x000fe20000010002 */
[----:B------:R-:W-:-:S03]  /*25f0*/  @P3 HADD2.F32 R2, -RZ, R87.H0_H0 ;  /* 0x20000057ff023230 */ /* 0x000fc60000004100 */
[----:B------:R-:W-:-:S04]  /*2600*/  FADD.FTZ R3, R184, -R3 ;  /* 0x80000003b8037221 */ /* 0x000fc80000010000 */
[----:B------:R-:W-:-:S04]  /*2610*/  FMUL.FTZ R3, R166, R3 ;  /* 0x00000003a6037220 */ /* 0x000fc80000410000 */
[----:B------:R-:W-:Y:S02]  /*2620*/  @P3 FADD.FTZ R3, R3, R2 ;  /* 0x0000000203033221 */ /* 0x000fe40000010000 */
.L_x_1406:
[----:B------:R-:W-:Y:S05]  /*2630*/  BSYNC B0 ;  /* 0x0000000000007941 */ /* 0x000fea0003800000 */
.L_x_1404:
        /* <DEDUP_REMOVED lines=15> */
.L_x_1408:
[----:B------:R-:W-:-:S04]  /*2730*/  ISETP.NE.AND P4, PT, R196, RZ, PT ;  /* 0x000000ffc400720c */ /* 0x000fc80003f85270 */
[----:B------:R-:W-:-:S05]  /*2740*/  FSEL R2, R110, RZ, !P4 ;  /* 0x000000ff6e027208 */ /* 0x000fca0006000000 */
[----:B------:R-:W-:-:S04]  /*2750*/  FFMA.FTZ R2, R170, R111, R2 ;  /* 0x0000006faa027223 */ /* 0x000fc80000010002 */
[----:B------:R-:W-:Y:S01]  /*2760*/  FADD.FTZ R3, R187, -R2 ;  /* 0x80000002bb037221 */ /* 0x000fe20000010000 */
[----:B------:R-:W-:-:S03]  /*2770*/  @P3 HADD2.F32 R2, -RZ, R87.H1_H1 ;  /* 0x30000057ff023230 */ /* 0x000fc60000004100 */
[----:B------:R-:W-:-:S04]  /*2780*/  FMUL.FTZ R3, R166, R3 ;  /* 0x00000003a6037220 */ /* 0x000fc80000410000 */
[----:B------:R-:W-:Y:S02]  /*2790*/  @P3 FADD.FTZ R3, R3, R2 ;  /* 0x0000000203033221 */ /* 0x000fe40000010000 */
.L_x_1409:
[----:B------:R-:W-:Y:S05]  /*27a0*/  BSYNC B0 ;  /* 0x0000000000007941 */ /* 0x000fea0003800000 */
.L_x_1407:
[----:B------:R-:W-:Y:S01]  /*27b0*/  @P2 HADD2.F32 R109, -RZ, R159.H1_H1 ;  /* 0x3000009fff6d2230 */ /* 0x000fe20000004100 */
[----:B------:R-:W-:Y:S01]  /*27c0*/  @P2 FMUL.FTZ R114, R3, c[0x0][0x1ec] ;  /* 0x00007b0003722a20 */ /* 0x000fe20000410000 */
[----:B------:R-:W-:Y:S01]  /*27d0*/  @P0 MOV R2, 0x10 ;  /* 0x0000001000020802 */ /* 0x000fe20000000f00 */
[----:B------:R-:W-:Y:S01]  /*27e0*/  BSSY B0, `(.L_x_1410) ;  /* 0x0000011000007945 */ /* 0x000fe20003800000 */
        /* <DEDUP_REMOVED lines=9> */
[----:B------:R0:W-:Y:S04]  /*2880*/  @P0 STG.E.128 [R2.64], R100 ;  /* 0x0000006402000986 */ /* 0x0001e8000c101d04 */
[----:B------:R0:W-:Y:S01]  /*2890*/  @P2 STG.E.128 [R108.64], R104 ;  /* 0x000000686c002986 */ /* 0x0001e2000c101d04 */
[----:B------:R-:W-:Y:S05]  /*28a0*/  @!P2 BRA `(.L_x_1411) ;  /* 0x000000400000a947 */ /* 0x000fea0003800000 */
[----:B------:R-:W-:Y:S01]  /*28b0*/  HFMA2.MMA R97, -RZ, RZ, 0, 9.5367431640625e-07 ;  /* 0x00000010ff617435 */ /* 0x000fe200000001ff */
[----:B------:R-:W-:-:S09]  /*28c0*/  IADD3 R96, R132, 0x80, RZ ;  /* 0x0000008084607810 */ /* 0x000fd20007ffe0ff */
[----:B------:R-:W-:-:S06]  /*28d0*/  IMAD.WIDE.U32 R96, R96, R97, c[0x0][0x170] ;  /* 0x00005c0060607625 */ /* 0x000fcc00078e0061 */
[----:B------:R-:W5:Y:S02]  /*28e0*/  LDG.E.128 R96, [R96.64] ;  /* 0x0000000460607981 */ /* 0x000f64000c1e1d00 */
.L_x_1411:
[----:B------:R-:W-:Y:S05]  /*28f0*/  BSYNC B0 ;  /* 0x0000000000007941 */ /* 0x000fea0003800000 */
.L_x_1410:
[----:B------:R-:W-:Y:S01]  /*2900*/  BSSY B0, `(.L_x_1412) ;  /* 0x000000e000007945 */ /* 0x000fe20003800000 */
[----:B------:R-:W-:Y:S01]  /*2910*/  @P2 FFMA.FTZ R47, R114, R112, R47 ;  /* 0x00000070722f2223 */ /* 0x000fe2000001002f */
[----:B------:R-:W-:Y:S05]  /*2920*/  @P1 BRA `(.L_x_1413) ;  /* 0x0000004000001947 */ /* 0x000fea0003800000 */
[----:B0-----:R-:W-:Y:S01]  /*2930*/  MOV R3, RZ ;  /* 0x000000ff00037202 */ /* 0x001fe20000000f00 */
[----:B------:R-:W-:Y:S05]  /*2940*/  @!P3 BRA `(.L_x_1414) ;  /* 0x000000900000b947 */ /* 0x000fea0003800000 */
[----:B------:R-:W-:Y:S01]  /*2950*/  HADD2.F32 R3, -RZ, R88.H0_H0 ;  /* 0x20000058ff037230 */ /* 0x000fe20000004100 */
[----:B------:R-:W-:Y:S05]  /*2960*/  BRA `(.L_x_1414) ;  /* 0x0000007000007947 */ /* 0x000fea0003800000 */
.L_x_1413:
[----:B------:R-:W-:-:S04]  /*2970*/  ISETP.NE.AND P4, PT, R196, RZ, PT ;  /* 0x000000ffc400720c */ /* 0x000fc80003f85270 */
[----:B0-----:R-:W-:-:S05]  /*2980*/  FSEL R2, R110, RZ, !P4 ;  /* 0x000000ff6e027208 */ /* 0x001fca0006000000 */
[----:B------:R-:W-:Y:S01]  /*2990*/  FFMA.FTZ R3, R171, R111, R2 ;  /* 0x0000006fab037223 */ /* 0x000fe20000010002 */
[----:B------:R-:W-:-:S03]  /*29a0*/  @P3 HADD2.F32 R2, -RZ, R88.H0_H0 ;  /* 0x20000058ff023230 */ /* 0x000fc60000004100 */
[----:B------:R-:W-:-:S04]  /*29b0*/  FADD.FTZ R3, R186, -R3 ;  /* 0x80000003ba037221 */ /* 0x000fc80000010000 */
[----:B------:R-:W-:-:S04]  /*29c0*/  FMUL.FTZ R3, R166, R3 ;  /* 0x00000003a6037220 */ /* 0x000fc80000410000 */
[----:B------:R-:W-:Y:S02]  /*29d0*/  @P3 FADD.FTZ R3, R3, R2 ;  /* 0x0000000203033221 */ /* 0x000fe40000010000 */
.L_x_1414:
[----:B------:R-:W-:Y:S05]  /*29e0*/  BSYNC B0 ;  /* 0x0000000000007941 */ /* 0x000fea0003800000 */
.L_x_1412:
[----:B------:R-:W-:Y:S01]  /*29f0*/  @P2 HADD2.F32 R2, -RZ, R80.H0_H0 ;  /* 0x20000050ff022230 */ /* 0x000fe20000004100 */
[----:B------:R-:W-:Y:S01]  /*2a00*/  @P2 FMUL.FTZ R109, R3, c[0x0][0x1ec] ;  /* 0x00007b00036d2a20 */ /* 0x000fe20000410000 */
[----:B-----5:R-:W-:Y:S01]  /*2a10*/  @P2 HADD2.F32 R108, -RZ, R96.H0_H0 ;  /* 0x20000060ff6c2230 */ /* 0x020fe20000004100 */
        /* <DEDUP_REMOVED lines=12> */
.L_x_1416:
[----:B------:R-:W-:-:S04]  /*2ae0*/  ISETP.NE.AND P4, PT, R196, RZ, PT ;  /* 0x000000ffc400720c */ /* 0x000fc80003f85270 */
[----:B------:R-:W-:-:S05]  /*2af0*/  FSEL R2, R110, RZ, !P4 ;  /* 0x000000ff6e027208 */ /* 0x000fca0006000000 */
[----:B------:R-:W-:-:S04]  /*2b00*/  FFMA.FTZ R2, R130, R111, R2 ;  /* 0x0000006f82027223 */ /* 0x000fc80000010002 */
[----:B------:R-:W-:Y:S01]  /*2b10*/  FADD.FTZ R3, R189, -R2 ;  /* 0x80000002bd037221 */ /* 0x000fe20000010000 */
[----:B------:R-:W-:-:S03]  /*2b20*/  @P3 HADD2.F32 R2, -RZ, R88.H1_H1 ;  /* 0x30000058ff023230 */ /* 0x000fc60000004100 */
[----:B------:R-:W-:-:S04]  /*2b30*/  FMUL.FTZ R3, R166, R3 ;  /* 0x00000003a6037220 */ /* 0x000fc80000410000 */
[----:B------:R-:W-:Y:S02]  /*2b40*/  @P3 FADD.FTZ R3, R3, R2 ;  /* 0x0000000203033221 */ /* 0x000fe40000010000 */
.L_x_1417:
[----:B------:R-:W-:Y:S05]  /*2b50*/  BSYNC B0 ;  /* 0x0000000000007941 */ /* 0x000fea0003800000 */
.L_x_1415:
[----:B------:R-:W-:Y:S01]  /*2b60*/  @P2 HADD2.F32 R109, -RZ, R80.H1_H1 ;  /* 0x30000050ff6d2230 */ /* 0x000fe20000004100 */
        /* <DEDUP_REMOVED lines=14> */
.L_x_1419:
[----:B------:R-:W-:-:S04]  /*2c50*/  ISETP.NE.AND P4, PT, R196, RZ, PT ;  /* 0x000000ffc400720c */ /* 0x000fc80003f85270 */
[----:B------:R-:W-:-:S05]  /*2c60*/  FSEL R2, R110, RZ, !P4 ;  /* 0x000000ff6e027208 */ /* 0x000fca0006000000 */
[----:B------:R-:W-:Y:S01]  /*2c70*/  FFMA.FTZ R3, R131, R111, R2 ;  /* 0x0000006f83037223 */ /* 0x000fe20000010002 */
[----:B------:R-:W-:-:S03]  /*2c80*/  @P3 HADD2.F32 R2, -RZ, R89.H0_H0 ;  /* 0x20000059ff023230 */ /* 0x000fc60000004100 */
[----:B------:R-:W-:-:S04]  /*2c90*/  FADD.FTZ R3, R190, -R3 ;  /* 0x80000003be037221 */ /* 0x000fc80000010000 */
[----:B------:R-:W-:-:S04]  /*2ca0*/  FMUL.FTZ R3, R166, R3 ;  /* 0x00000003a6037220 */ /* 0x000fc80000410000 */
[----:B------:R-:W-:Y:S02]  /*2cb0*/  @P3 FADD.FTZ R3, R3, R2 ;  /* 0x0000000203033221 */ /* 0x000fe40000010000 */
.L_x_1420:
[----:B------:R-:W-:Y:S05]  /*2cc0*/  BSYNC B0 ;  /* 0x0000000000007941 */ /* 0x000fea0003800000 */
.L_x_1418:
[----:B------:R-:W-:Y:S01]  /*2cd0*/  @P2 HADD2.F32 R2, -RZ, R81.H0_H0 ;  /* 0x20000051ff022230 */ /* 0x000fe20000004100 */
        /* <DEDUP_REMOVED lines=14> */
.L_x_1422:
[----:B------:R-:W-:-:S04]  /*2dc0*/  ISETP.NE.AND P4, PT, R196, RZ, PT ;  /* 0x000000ffc400720c */ /* 0x000fc80003f85270 */
[----:B------:R-:W-:-:S05]  /*2dd0*/  FSEL R2, R110, RZ, !P4 ;  /* 0x000000ff6e027208 */ /* 0x000fca0006000000 */
[----:B------:R-:W-:-:S04]  /*2de0*/  FFMA.FTZ R2, R128, R111, R2 ;  /* 0x0000006f80027223 */ /* 0x000fc80000010002 */
[----:B------:R-:W-:Y:S01]  /*2df0*/  FADD.FTZ R3, R191, -R2 ;  /* 0x80000002bf037221 */ /* 0x000fe20000010000 */
[----:B------:R-:W-:-:S03]  /*2e00*/  @P3 HADD2.F32 R2, -RZ, R89.H1_H1 ;  /* 0x30000059ff023230 */ /* 0x000fc60000004100 */
[----:B------:R-:W-:-:S04]  /*2e10*/  FMUL.FTZ R3, R166, R3 ;  /* 0x00000003a6037220 */ /* 0x000fc80000410000 */
[----:B------:R-:W-:Y:S02]  /*2e20*/  @P3 FADD.FTZ R3, R3, R2 ;  /* 0x0000000203033221 */ /* 0x000fe40000010000 */
.L_x_1423:
[----:B------:R-:W-:Y:S05]  /*2e30*/  BSYNC B0 ;  /* 0x0000000000007941 */ /* 0x000fea0003800000 */
.L_x_1421:
        /* <DEDUP_REMOVED lines=15> */
.L_x_1425:
[----:B------:R-:W-:-:S04]  /*2f30*/  ISETP.NE.AND P4, PT, R196, RZ, PT ;  /* 0x000000ffc400720c */ /* 0x000fc80003f85270 */
[----:B------:R-:W-:-:S05]  /*2f40*/  FSEL R2, R110, RZ, !P4 ;  /* 0x000000ff6e027208 */ /* 0x000fca0006000000 */
[----:B------:R-:W-:Y:S01]  /*2f50*/  FFMA.FTZ R3, R129, R111, R2 ;  /* 0x0000006f81037223 */ /* 0x000fe20000010002 */
[----:B------:R-:W-:-:S03]  /*2f60*/  @P3 HADD2.F32 R2, -RZ, R90.H0_H0 ;  /* 0x2000005aff023230 */ /* 0x000fc60000004100 */
[----:B------:R-:W-:-:S04]  /*2f70*/  FADD.FTZ R3, R192, -R3 ;  /* 0x80000003c0037221 */ /* 0x000fc80000010000 */
[----:B------:R-:W-:-:S04]  /*2f80*/  FMUL.FTZ R3, R166, R3 ;  /* 0x00000003a6037220 */ /* 0x000fc80000410000 */
[----:B------:R-:W-:Y:S02]  /*2f90*/  @P3 FADD.FTZ R3, R3, R2 ;  /* 0x0000000203033221 */ /* 0x000fe40000010000 */
.L_x_1426:
[----:B------:R-:W-:Y:S05]  /*2fa0*/  BSYNC B0 ;  /* 0x0000000000007941 */ /* 0x000fea0003800000 */
.L_x_1424:
        /* <DEDUP_REMOVED lines=15> */
.L_x_1428:
[----:B------:R-:W-:-:S04]  /*30a0*/  ISETP.NE.AND P4, PT, R196, RZ, PT ;  /* 0x000000ffc400720c */ /* 0x000fc80003f85270 */
[----:B------:R-:W-:-:S05]  /*30b0*/  FSEL R2, R110, RZ, !P4 ;  /* 0x000000ff6e027208 */ /* 0x000fca0006000000 */
[----:B------:R-:W-:-:S04]  /*30c0*/  FFMA.FTZ R2, R126, R111, R2 ;  /* 0x0000006f7e027223 */ /* 0x000fc80000010002 */
[----:B------:R-:W-:Y:S01]  /*30d0*/  FADD.FTZ R3, R193, -R2 ;  /* 0x80000002c1037221 */ /* 0x000fe20000010000 */
[----:B------:R-:W-:-:S03]  /*30e0*/  @P3 HADD2.F32 R2, -RZ, R90.H1_H1 ;  /* 0x3000005aff023230 */ /* 0x000fc60000004100 */
[----:B------:R-:W-:-:S04]  /*30f0*/  FMUL.FTZ R3, R166, R3 ;  /* 0x00000003a6037220 */ /* 0x000fc80000410000 */
[----:B------:R-:W-:Y:S02]  /*3100*/  @P3 FADD.FTZ R3, R3, R2 ;  /* 0x0000000203033221 */ /* 0x000fe40000010000 */
.L_x_1429:
[----:B------:R-:W-:Y:S05]  /*3110*/  BSYNC B0 ;  /* 0x0000000000007941 */ /* 0x000fea0003800000 */
.L_x_1427:
        /* <DEDUP_REMOVED lines=15> */
.L_x_1431:
[----:B------:R-:W-:-:S04]  /*3210*/  ISETP.NE.AND P4, PT, R196, RZ, PT ;  /* 0x000000ffc400720c */ /* 0x000fc80003f85270 */
[----:B------:R-:W-:-:S05]  /*3220*/  FSEL R2, R110, RZ, !P4 ;  /* 0x000000ff6e027208 */ /* 0x000fca0006000000 */
[----:B------:R-:W-:Y:S01]  /*3230*/  FFMA.FTZ R3, R127, R111, R2 ;  /* 0x0000006f7f037223 */ /* 0x000fe20000010002 */
[----:B------:R-:W-:-:S03]  /*3240*/  @P3 HADD2.F32 R2, -RZ, R91.H0_H0 ;  /* 0x2000005bff023230 */ /* 0x000fc60000004100 */
[----:B------:R-:W-:-:S04]  /*3250*/  FADD.FTZ R3, R194, -R3 ;  /* 0x80000003c2037221 */ /* 0x000fc80000010000 */
[----:B------:R-:W-:-:S04]  /*3260*/  FMUL.FTZ R3, R166, R3 ;  /* 0x00000003a6037220 */ /* 0x000fc80000410000 */
[----:B------:R-:W-:Y:S02]  /*3270*/  @P3 FADD.FTZ R3, R3, R2 ;  /* 0x0000000203033221 */ /* 0x000fe40000010000 */
.L_x_1432:
[----:B------:R-:W-:Y:S05]  /*3280*/  BSYNC B0 ;  /* 0x0000000000007941 */ /* 0x000fea0003800000 */
.L_x_1430:
        /* <DEDUP_REMOVED lines=15> */
.L_x_1434:
[----:B------:R-:W-:-:S04]  /*3380*/  ISETP.NE.AND P4, PT, R196, RZ, PT ;  /* 0x000000ffc400720c */ /* 0x000fc80003f85270 */
[----:B------:R-:W-:-:S05]  /*3390*/  FSEL R2, R110, RZ, !P4 ;  /* 0x000000ff6e027208 */ /* 0x000fca0006000000 */
[----:B------:R-:W-:-:S04]  /*33a0*/  FFMA.FTZ R2, R124, R111, R2 ;  /* 0x0000006f7c027223 */ /* 0x000fc80000010002 */
[----:B------:R-:W-:Y:S01]  /*33b0*/  FADD.FTZ R3, R195, -R2 ;  /* 0x80000002c3037221 */ /* 0x000fe20000010000 */
[----:B------:R-:W-:-:S03]  /*33c0*/  @P3 HADD2.F32 R2, -RZ, R91.H1_H1 ;  /* 0x3000005bff023230 */ /* 0x000fc60000004100 */
[----:B------:R-:W-:-:S04]  /*33d0*/  FMUL.FTZ R3, R166, R3 ;  /* 0x00000003a6037220 */ /* 0x000fc80000410000 */
[----:B------:R-:W-:Y:S02]  /*33e0*/  @P3 FADD.FTZ R3, R3, R2 ;  /* 0x0000000203033221 */ /* 0x000fe40000010000 */
.L_x_1435:
[----:B------:R-:W-:Y:S05]  /*33f0*/  BSYNC B0 ;  /* 0x0000000000007941 */ /* 0x000fea0003800000 */
.L_x_1433:
[----:B------:R-:W-:Y:S01]  /*3400*/  @P2 HADD2.F32 R109, -RZ, R83.H1_H1 ;  /* 0x30000053ff6d2230 */ /* 0x000fe20000004100 */
[----:B------:R-:W-:Y:S01]  /*3410*/  @P2 FMUL.FTZ R114, R3, c[0x0][0x1ec] ;  /* 0x00007b0003722a20 */ /* 0x000fe20000410000 */
[----:B------:R-:W-:Y:S01]  /*3420*/  @P0 MOV R113, 0x10 ;  /* 0x0000001000710802 */ /* 0x000fe20000000f00 */
[----:B------:R-:W-:Y:S01]  /*3430*/  BSSY B0, `(.L_x_1436) ;  /* 0x0000012000007945 */ /* 0x000fe20003800000 */
[----:B------:R-:W-:Y:S01]  /*3440*/  @P0 F2FP.PACK_AB R112, RZ, R3 ;  /* 0x00000003ff70023e */ /* 0x000fe200000000ff */
[----:B------:R-:W-:Y:S01]  /*3450*/  @P2 FMUL.FTZ R109, R114, R109 ;  /* 0x0000006d726d2220 */ /* 0x000fe20000410000 */
[----:B------:R-:W-:Y:S01]  /*3460*/  @P2 IADD3 R108, R132, 0x80, RZ ;  /* 0x00000080846c2810 */ /* 0x000fe20007ffe0ff */
[----:B------:R-:W-:Y:S01]  /*3470*/  @P0 IMAD.WIDE.U32 R2, R168, R113, c[0x0][0x258] ;  /* 0x00009600a8020625 */ /* 0x000fe200078e0071 */
[----:B------:R-:W-:Y:S02]  /*3480*/  @P2 MOV R115, 0x10 ;  /* 0x0000001000732802 */ /* 0x000fe40000000f00 */
[----:B------:R-:W-:-:S02]  /*3490*/  @P2 F2FP.PACK_AB R113, RZ, R109 ;  /* 0x0000006dff71223e */ /* 0x000fc400000000ff */
[----:B------:R-:W-:Y:S01]  /*34a0*/  @P0 PRMT R103, R103, 0x5410, R112 ;  /* 0x0000541067670816 */ /* 0x000fe20000000070 */
[----:B------:R-:W-:Y:S01]  /*34b0*/  @P2 IMAD.WIDE.U32 R108, R108, R115, c[0x0][0x248] ;  /* 0x000092006c6c2625 */ /* 0x000fe200078e0073 */
[----:B------:R-:W-:Y:S01]  /*34c0*/  @P2 PRMT R107, R107, 0x5410, R113 ;  /* 0x000054106b6b2816 */ /* 0x000fe20000000071 */
[----:B------:R-:W-:Y:S01]  /*34d0*/  @P2 HADD2.F32 R112, -RZ, R99.H1_H1 ;  /* 0x30000063ff702230 */ /* 0x000fe20000004100 */
[----:B------:R-:W-:Y:S01]  /*34e0*/  IADD3 R132, R132, 0x100, RZ ;  /* 0x0000010084847810 */ /* 0x000fe20007ffe0ff */
[----:B------:R0:W-:Y:S04]  /*34f0*/  @P0 STG.E.128 [R2.64], R100 ;  /* 0x0000006402000986 */ /* 0x0001e8000c101d04 */
[----:B------:R0:W-:Y:S01]  /*3500*/  @P2 STG.E.128 [R108.64], R104 ;  /* 0x000000686c002986 */ /* 0x0001e2000c101d04 */
[----:B------:R-:W-:Y:S05]  /*3510*/  @!P2 BRA `(.L_x_1437) ;  /* 0x000000300000a947 */ /* 0x000fea0003800000 */
[----:B------:R-:W-:-:S10]  /*3520*/  HFMA2.MMA R97, -RZ, RZ, 0, 9.5367431640625e-07 ;  /* 0x00000010ff617435 */ /* 0x000fd400000001ff */
[----:B------:R-:W-:-:S06]  /*3530*/  IMAD.WIDE.U32 R96, R132, R97, c[0x0][0x170] ;  /* 0x00005c0084607625 */ /* 0x000fcc00078e0061 */
[----:B------:R-:W5:Y:S02]  /*3540*/  LDG.E.128 R96, [R96.64] ;  /* 0x0000000460607981 */ /* 0x000f64000c1e1d00 */
.L_x_1437:
[----:B------:R-:W-:Y:S05]  /*3550*/  BSYNC B0 ;  /* 0x0000000000007941 */ /* 0x000fea0003800000 */
.L_x_1436:
[----:B------:R-:W-:Y:S01]  /*3560*/  BSSY B0, `(.L_x_1438) ;  /* 0x000000e000007945 */ /* 0x000fe20003800000 */
[----:B------:R-:W-:Y:S01]  /*3570*/  @P2 FFMA.FTZ R39, R112, R114, R39 ;  /* 0x0000007270272223 */ /* 0x000fe20000010027 */
[----:B------:R-:W-:Y:S05]  /*3580*/  @P1 BRA `(.L_x_1439) ;  /* 0x0000004000001947 */ /* 0x000fea0003800000 */
[----:B0-----:R-:W-:Y:S01]  /*3590*/  MOV R3, RZ ;  /* 0x000000ff00037202 */ /* 0x001fe20000000f00 */
[----:B------:R-:W-:Y:S05]  /*35a0*/  @!P3 BRA `(.L_x_1440) ;  /* 0x000000900000b947 */ /* 0x000fea0003800000 */
[----:B------:R-:W-:Y:S01]  /*35b0*/  HADD2.F32 R3, -RZ, R92.H0_H0 ;  /* 0x2000005cff037230 */ /* 0x000fe20000004100 */
[----:B------:R-:W-:Y:S05]  /*35c0*/  BRA `(.L_x_1440) ;  /* 0x0000007000007947 */ /* 0x000fea0003800000 */
.L_x_1439:
[----:B------:R-:W-:-:S04]  /*35d0*/  ISETP.NE.AND P4, PT, R196, RZ, PT ;  /* 0x000000ffc400720c */ /* 0x000fc80003f85270 */
[----:B0-----:R-:W-:-:S05]  /*35e0*/  FSEL R2, R110, RZ, !P4 ;  /* 0x000000ff6e027208 */ /* 0x001fca0006000000 */
[----:B------:R-:W-:Y:S01]  /*35f0*/  FFMA.FTZ R3, R125, R111, R2 ;  /* 0x0000006f7d037223 */ /* 0x000fe20000010002 */
[----:B------:R-:W-:-:S03]  /*3600*/  @P3 HADD2.F32 R2, -RZ, R92.H0_H0 ;  /* 0x2000005cff023230 */ /* 0x000fc60000004100 */
[----:B------:R-:W-:-:S04]  /*3610*/  FADD.FTZ R3, R198, -R3 ;  /* 0x80000003c6037221 */ /* 0x000fc80000010000 */
[----:B------:R-:W-:-:S04]  /*3620*/  FMUL.FTZ R3, R166, R3 ;  /* 0x00000003a6037220 */ /* 0x000fc80000410000 */
[----:B------:R-:W-:Y:S02]  /*3630*/  @P3 FADD.FTZ R3, R3, R2 ;  /* 0x0000000203033221 */ /* 0x000fe40000010000 */
.L_x_1440:
[----:B------:R-:W-:Y:S05]  /*3640*/  BSYNC B0 ;  /* 0x0000000000007941 */ /* 0x000fea0003800000 */
.L_x_1438:
        /* <DEDUP_REMOVED lines=15> */
.L_x_1442:
[----:B------:R-:W-:-:S04]  /*3740*/  ISETP.NE.AND P4, PT, R196, RZ, PT ;  /* 0x000000ffc400720c */ /* 0x000fc80003f85270 */
[----:B------:R-:W-:-:S05]  /*3750*/  FSEL R2, R110, RZ, !P4 ;  /* 0x000000ff6e027208 */ /* 0x000fca0006000000 */
[----:B------:R-:W-:-:S04]  /*3760*/  FFMA.FTZ R2, R122, R111, R2 ;  /* 0x0000006f7a027223 */ /* 0x000fc80000010002 */
[----:B------:R-:W-:Y:S01]  /*3770*/  FADD.FTZ R3, R197, -R2 ;  /* 0x80000002c5037221 */ /* 0x000fe20000010000 */
[----:B------:R-:W-:-:S03]  /*3780*/  @P3 HADD2.F32 R2, -RZ, R92.H1_H1 ;  /* 0x3000005cff023230 */ /* 0x000fc60000004100 */
[----:B------:R-:W-:-:S04]  /*3790*/  FMUL.FTZ R3, R166, R3 ;  /* 0x00000003a6037220 */ /* 0x000fc80000410000 */
[----:B------:R-:W-:Y:S02]  /*37a0*/  @P3 FADD.FTZ R3, R3, R2 ;  /* 0x0000000203033221 */ /* 0x000fe40000010000 */
.L_x_1443:
[----:B------:R-:W-:Y:S05]  /*37b0*/  BSYNC B0 ;  /* 0x0000000000007941 */ /* 0x000fea0003800000 */
.L_x_1441:
        /* <DEDUP_REMOVED lines=15> */
.L_x_1445:
[----:B------:R-:W-:-:S04]  /*38b0*/  ISETP.NE.AND P4, PT, R196, RZ, PT ;  /* 0x000000ffc400720c */ /* 0x000fc80003f85270 */
[----:B------:R-:W-:-:S05]  /*38c0*/  FSEL R2, R110, RZ, !P4 ;  /* 0x000000ff6e027208 */ /* 0x000fca0006000000 */
[----:B------:R-:W-:Y:S01]  /*38d0*/  FFMA.FTZ R3, R123, R111, R2 ;  /* 0x0000006f7b037223 */ /* 0x000fe20000010002 */
[----:B------:R-:W-:-:S03]  /*38e0*/  @P3 HADD2.F32 R2, -RZ, R93.H0_H0 ;  /* 0x2000005dff023230 */ /* 0x000fc60000004100 */
[----:B------:R-:W-:-:S04]  /*38f0*/  FADD.FTZ R3, R200, -R3 ;  /* 0x80000003c8037221 */ /* 0x000fc80000010000 */
[----:B------:R-:W-:-:S04]  /*3900*/  FMUL.FTZ R3, R166, R3 ;  /* 0x00000003a6037220 */ /* 0x000fc80000410000 */
[----:B------:R-:W-:Y:S02]  /*3910*/  @P3 FADD.FTZ R3, R3, R2 ;  /* 0x0000000203033221 */ /* 0x000fe40000010000 */
.L_x_1446:
[----:B------:R-:W-:Y:S05]  /*3920*/  BSYNC B0 ;  /* 0x0000000000007941 */ /* 0x000fea0003800000 */
.L_x_1444:
        /* <DEDUP_REMOVED lines=15> */
.L_x_1448:
[----:B------:R-:W-:-:S04]  /*3a20*/  ISETP.NE.AND P4, PT, R196, RZ, PT ;  /* 0x000000ffc400720c */ /* 0x000fc80003f85270 */
[----:B------:R-:W-:-:S05]  /*3a30*/  FSEL R2, R110, RZ, !P4 ;  /* 0x000000ff6e027208 */ /* 0x000fca0006000000 */
[----:B------:R-:W-:-:S04]  /*3a40*/  FFMA.FTZ R2, R120, R111, R2 ;  /* 0x0000006f78027223 */ /* 0x000fc80000010002 */
[----:B------:R-:W-:Y:S01]  /*3a50*/  FADD.FTZ R3, R199, -R2 ;  /* 0x80000002c7037221 */ /* 0x000fe20000010000 */
[----:B------:R-:W-:-:S03]  /*3a60*/  @P3 HADD2.F32 R2, -RZ, R93.H1_H1 ;  /* 0x3000005dff023230 */ /* 0x000fc60000004100 */
[----:B------:R-:W-:-:S04]  /*3a70*/  FMUL.FTZ R3, R166, R3 ;  /* 0x00000003a6037220 */ /* 0x000fc80000410000 */
[----:B------:R-:W-:Y:S02]  /*3a80*/  @P3 FADD.FTZ R3, R3, R2 ;  /* 0x0000000203033221 */ /* 0x000fe40000010000 */
.L_x_1449:
[----:B------:R-:W-:Y:S05]  /*3a90*/  BSYNC B0 ;  /* 0x0000000000007941 */ /* 0x000fea0003800000 */
.L_x_1447:
        /* <DEDUP_REMOVED lines=15> */
.L_x_1451:
[----:B------:R-:W-:-:S04]  /*3b90*/  ISETP.NE.AND P4, PT, R196, RZ, PT ;  /* 0x000000ffc400720c */ /* 0x000fc80003f85270 */
[----:B------:R-:W-:-:S05]  /*3ba0*/  FSEL R2, R110, RZ, !P4 ;  /* 0x000000ff6e027208 */ /* 0x000fca0006000000 */
[----:B------:R-:W-:Y:S01]  /*3bb0*/  FFMA.FTZ R3, R121, R111, R2 ;  /* 0x0000006f79037223 */ /* 0x000fe20000010002 */
[----:B------:R-:W-:-:S03]  /*3bc0*/  @P3 HADD2.F32 R2, -RZ, R94.H0_H0 ;  /* 0x2000005eff023230 */ /* 0x000fc60000004100 */
[----:B------:R-:W-:-:S04]  /*3bd0*/  FADD.FTZ R3, R202, -R3 ;  /* 0x80000003ca037221 */ /* 0x000fc80000010000 */
[----:B------:R-:W-:-:S04]  /*3be0*/  FMUL.FTZ R3, R166, R3 ;  /* 0x00000003a6037220 */ /* 0x000fc80000410000 */
[----:B------:R-:W-:Y:S02]  /*3bf0*/  @P3 FADD.FTZ R3, R3, R2 ;  /* 0x0000000203033221 */ /* 0x000fe40000010000 */
.L_x_1452:
[----:B------:R-:W-:Y:S05]  /*3c00*/  BSYNC B0 ;  /* 0x0000000000007941 */ /* 0x000fea0003800000 */
.L_x_1450:
        /* <DEDUP_REMOVED lines=15> */
.L_x_1454:
[----:B------:R-:W-:-:S04]  /*3d00*/  ISETP.NE.AND P4, PT, R196, RZ, PT ;  /* 0x000000ffc400720c */ /* 0x000fc80003f85270 */
[----:B------:R-:W-:-:S05]  /*3d10*/  FSEL R2, R110, RZ, !P4 ;  /* 0x000000ff6e027208 */ /* 0x000fca0006000000 */
[----:B------:R-:W-:-:S04]  /*3d20*/  FFMA.FTZ R2, R118, R111, R2 ;  /* 0x0000006f76027223 */ /* 0x000fc80000010002 */
[----:B------:R-:W-:Y:S01]  /*3d30*/  FADD.FTZ R3, R201, -R2 ;  /* 0x80000002c9037221 */ /* 0x000fe20000010000 */
[----:B------:R-:W-:-:S03]  /*3d40*/  @P3 HADD2.F32 R2, -RZ, R94.H1_H1 ;  /* 0x3000005eff023230 */ /* 0x000fc60000004100 */
[----:B------:R-:W-:-:S04]  /*3d50*/  FMUL.FTZ R3, R166, R3 ;  /* 0x00000003a6037220 */ /* 0x000fc80000410000 */
[----:B------:R-:W-:Y:S02]  /*3d60*/  @P3 FADD.FTZ R3, R3, R2 ;  /* 0x0000000203033221 */ /* 0x000fe40000010000 */
.L_x_1455:
[----:B------:R-:W-:Y:S05]  /*3d70*/  BSYNC B0 ;  /* 0x0000000000007941 */ /* 0x000fea0003800000 */
.L_x_1453:
        /* <DEDUP_REMOVED lines=15> */
.L_x_1457:
[----:B------:R-:W-:-:S04]  /*3e70*/  ISETP.NE.AND P4, PT, R196, RZ, PT ;  /* 0x000000ffc400720c */ /* 0x000fc80003f85270 */
[----:B------:R-:W-:-:S05]  /*3e80*/  FSEL R2, R110, RZ, !P4 ;  /* 0x000000ff6e027208 */ /* 0x000fca0006000000 */
[----:B------:R-:W-:Y:S01]  /*3e90*/  FFMA.FTZ R3, R119, R111, R2 ;  /* 0x0000006f77037223 */ /* 0x000fe20000010002 */
[----:B------:R-:W-:-:S03]  /*3ea0*/  @P3 HADD2.F32 R2, -RZ, R95.H0_H0 ;  /* 0x2000005fff023230 */ /* 0x000fc60000004100 */
[----:B------:R-:W-:-:S04]  /*3eb0*/  FADD.FTZ R3, R204, -R3 ;  /* 0x80000003cc037221 */ /* 0x000fc80000010000 */
[----:B------:R-:W-:-:S04]  /*3ec0*/  FMUL.FTZ R3, R166, R3 ;  /* 0x00000003a6037220 */ /* 0x000fc80000410000 */
[----:B------:R-:W-:Y:S02]  /*3ed0*/  @P3 FADD.FTZ R3, R3, R2 ;  /* 0x0000000203033221 */ /* 0x000fe40000010000 */
.L_x_1458:
[----:B------:R-:W-:Y:S05]  /*3ee0*/  BSYNC B0 ;  /* 0x0000000000007941 */ /* 0x000fea0003800000 */
.L_x_1456:
        /* <DEDUP_REMOVED lines=15> */
.L_x_1460:
[----:B------:R-:W-:-:S04]  /*3fe0*/  ISETP.NE.AND P1, PT, R196, RZ, PT ;  /* 0x000000ffc400720c */ /* 0x000fc80003f25270 */
[----:B------:R-:W-:-:S05]  /*3ff0*/  FSEL R2, R110, RZ, !P1 ;  /* 0x000000ff6e027208 */ /* 0x000fca0004800000 */
[----:B------:R-:W-:-:S04]  /*4000*/  FFMA.FTZ R2, R206, R111, R2 ;  /* 0x0000006fce027223 */ /* 0x000fc80000010002 */
[----:B------:R-:W-:Y:S01]  /*4010*/  FADD.FTZ R3, R203, -R2 ;  /* 0x80000002cb037221 */ /* 0x000fe20000010000 */
[----:B------:R-:W-:-:S03]  /*4020*/  @P3 HADD2.F32 R2, -RZ, R95.H1_H1 ;  /* 0x3000005fff023230 */ /* 0x000fc60000004100 */
[----:B------:R-:W-:-:S04]  /*4030*/  FMUL.FTZ R3, R166, R3 ;  /* 0x00000003a6037220 */ /* 0x000fc80000410000 */
[----:B------:R-:W-:Y:S02]  /*4040*/  @P3 FADD.FTZ R3, R3, R2 ;  /* 0x0000000203033221 */ /* 0x000fe40000010000 */
.L_x_1461:
[----:B------:R-:W-:Y:S05]  /*4050*/  BSYNC B0 ;  /* 0x0000000000007941 */ /* 0x000fea0003800000 */
.L_x_1459:
[----:B------:R-:W-:Y:S01]  /*4060*/  @P2 HADD2.F32 R109, -RZ, R79.H1_H1 ;  /* 0x3000004fff6d2230 */ /* 0x000fe20000004100 */
[----:B------:R-:W-:Y:S01]  /*4070*/  @P2 FMUL.FTZ R112, R3, c[0x0][0x1ec] ;  /* 0x00007b0003702a20 */ /* 0x000fe20000410000 */
[----:B------:R-:W-:Y:S02]  /*4080*/  @P0 MOV R2, 0x10 ;  /* 0x0000001000020802 */ /* 0x000fe40000000f00 */
[----:B------:R-:W-:Y:S01]  /*4090*/  @P2 MOV R113, 0x10 ;  /* 0x0000001000712802 */ /* 0x000fe20000000f00 */
[----:B------:R-:W-:Y:S01]  /*40a0*/  @P2 FMUL.FTZ R109, R112, R109 ;  /* 0x0000006d706d2220 */ /* 0x000fe20000410000 */
[----:B------:R-:W-:Y:S01]  /*40b0*/  @P0 F2FP.PACK_AB R110, RZ, R3 ;  /* 0x00000003ff6e023e */ /* 0x000fe200000000ff */
[----:B------:R-:W-:Y:S01]  /*40c0*/  @P0 IMAD.WIDE.U32 R2, R167, R2, c[0x0][0x258] ;  /* 0x00009600a7020625 */ /* 0x000fe200078e0002 */
[----:B------:R-:W-:Y:S02]  /*40d0*/  IADD3 R0, R0, c[0x0][0x160], RZ ;  /* 0x0000580000007a10 */ /* 0x000fe40007ffe0ff */
[----:B------:R-:W-:Y:S01]  /*40e0*/  @P2 F2FP.PACK_AB R111, RZ, R109 ;  /* 0x0000006dff6f223e */ /* 0x000fe200000000ff */
[----:B------:R-:W-:Y:S01]  /*40f0*/  @P2 IMAD.WIDE.U32 R108, R132, R113, c[0x0][0x248] ;  /* 0x00009200846c2625 */ /* 0x000fe200078e0071 */
[----:B------:R-:W-:Y:S01]  /*4100*/  @P0 PRMT R103, R103, 0x5410, R110 ;  /* 0x0000541067670816 */ /* 0x000fe2000000006e */
[----:B------:R-:W-:Y:S01]  /*4110*/  @P2 HADD2.F32 R110, -RZ, R99.H1_H1 ;  /* 0x30000063ff6e2230 */ /* 0x000fe20000004100 */
[----:B------:R-:W-:-:S02]  /*4120*/  @P2 PRMT R107, R107, 0x5410, R111 ;  /* 0x000054106b6b2816 */ /* 0x000fc4000000006f */
[----:B------:R-:W-:Y:S01]  /*4130*/  LOP3.LUT P1, RZ, R165, 0xff, RZ, 0xc0, !PT ;  /* 0x000000ffa5ff7812 */ /* 0x000fe2000782c0ff */
[----:B------:R0:W-:Y:S01]  /*4140*/  @P0 STG.E.128 [R2.64], R100 ;  /* 0x0000006402000986 */ /* 0x0001e2000c101d04 */
[----:B------:R-:W-:Y:S01]  /*4150*/  ISETP.GE.AND P0, PT, R0, c[0x0][0x164], PT ;  /* 0x0000590000007a0c */ /* 0x000fe20003f06270 */
[----:B------:R-:W-:Y:S01]  /*4160*/  @P2 FFMA.FTZ R31, R110, R112, R31 ;  /* 0x000000706e1f2223 */ /* 0x000fe2000001001f */
[----:B------:R-:W-:Y:S01]  /*4170*/  SEL R165, RZ, 0x1, P1 ;  /* 0x00000001ffa57807 */ /* 0x000fe20000800000 */
[----:B------:R0:W-:Y:S10]  /*4180*/  @P2 STG.E.128 [R108.64], R104 ;  /* 0x000000686c002986 */ /* 0x0001f4000c101d04 */
[----:B0-----:R-:W-:Y:S01]  /*4190*/  @P0 CALL.REL.NOINC `(.L_x_1380) ;  /* 0x0000001000000944 */ /* 0x001fe20003c00000 */
[----:B------:R-:W-:Y:S05]  /*41a0*/  BRA `(.L_x_1462) ;  /* 0xffffc5c000007947 */ /* 0x000fea000383ffff */
.L_x_1380:
        /* <DEDUP_REMOVED lines=28> */
.L_x_1384:
[----:B------:R-:W-:Y:S01]  /*4370*/  HFMA2.MMA R114, -RZ, RZ, 0, 9.5367431640625e-07 ;  /* 0x00000010ff727435 */ /* 0x000fe200000001ff */
[----:B------:R-:W-:-:S02]  /*4380*/  MOV R113, R108 ;  /* 0x0000006c00717202 */ /* 0x000fc40000000f00 */
[----:B------:R-:W-:Y:S02]  /*4390*/  MOV R116, 0x1f ;  /* 0x0000001f00747802 */ /* 0x000fe40000000f00 */
[----:B------:R-:W-:Y:S02]  /*43a0*/  MOV R117, 0xffffffff ;  /* 0xffffffff00757802 */ /* 0x000fe40000000f00 */
[----:B------:R-:W-:Y:S02]  /*43b0*/  MOV R2, 0x43d0 ;  /* 0x000043d000027802 */ /* 0x000fe40000000f00 */
[----:B-----5:R-:W-:Y:S05]  /*43c0*/  CALL.REL.NOINC `($__internal_27_$__cuda_sm70_shflsync_down_p) ;  /* 0x0000046000007944 */ /* 0x020fea0003c00000 */
[----:B-1----:R-:W-:Y:S01]  /*43d0*/  MOV R111, R113 ;  /* 0x00000071006f7202 */ /* 0x002fe20000000f00 */
[----:B0-----:R-:W-:Y:S05]  /*43e0*/  BRA `(.L_x_1463) ;  /* 0xffffd54000007947 */ /* 0x001fea000383ffff */
.L_x_1385:
[----:B------:R-:W-:Y:S01]  /*43f0*/  HFMA2.MMA R114, -RZ, RZ, 0, 9.5367431640625e-07 ;  /* 0x00000010ff727435 */ /* 0x000fe200000001ff */
[----:B------:R-:W-:Y:S02]  /*4400*/  MOV R113, R112 ;  /* 0x0000007000717202 */ /* 0x000fe40000000f00 */
[----:B------:R-:W-:Y:S02]  /*4410*/  MOV R116, 0x1f ;  /* 0x0000001f00747802 */ /* 0x000fe40000000f00 */
[----:B------:R-:W-:-:S02]  /*4420*/  MOV R117, 0xffffffff ;  /* 0xffffffff00757802 */ /* 0x000fc40000000f00 */
[----:B------:R-:W-:Y:S02]  /*4430*/  MOV R2, 0x4450 ;  /* 0x0000445000027802 */ /* 0x000fe40000000f00 */
[----:B01---5:R-:W-:Y:S05]  /*4440*/  CALL.REL.NOINC `($__internal_27_$__cuda_sm70_shflsync_down_p) ;  /* 0x000003e000007944 */ /* 0x023fea0003c00000 */
[----:B------:R-:W-:Y:S01]  /*4450*/  FADD.FTZ R111, R111, R108 ;  /* 0x0000006c6f6f7221 */ /* 0x000fe20000010000 */
[----:B0-----:R-:W-:Y:S01]  /*4460*/  HFMA2.MMA R114, -RZ, RZ, 0, 4.76837158203125e-07 ;  /* 0x00000008ff727435 */ /* 0x001fe200000001ff */
[----:B-1----:R-:W-:Y:S01]  /*4470*/  FADD.FTZ R112, R112, R113 ;  /* 0x0000007170707221 */ /* 0x002fe20000010000 */
[----:B------:R-:W-:Y:S02]  /*4480*/  MOV R116, 0x1f ;  /* 0x0000001f00747802 */ /* 0x000fe40000000f00 */
[----:B------:R-:W-:Y:S02]  /*4490*/  MOV R117, 0xffffffff ;  /* 0xffffffff00757802 */ /* 0x000fe40000000f00 */
[----:B------:R-:W-:Y:S02]  /*44a0*/  MOV R113, R111 ;  /* 0x0000006f00717202 */ /* 0x000fe40000000f00 */
[----:B------:R-:W-:Y:S02]  /*44b0*/  MOV R2, 0x44d0 ;  /* 0x000044d000027802 */ /* 0x000fe40000000f00 */
[----:B------:R-:W-:Y:S05]  /*44c0*/  CALL.REL.NOINC `($__internal_27_$__cuda_sm70_shflsync_down_p) ;  /* 0x0000036000007944 */ /* 0x000fea0003c00000 */
[----:B0-----:R-:W-:Y:S01]  /*44d0*/  HFMA2.MMA R114, -RZ, RZ, 0, 4.76837158203125e-07 ;  /* 0x00000008ff727435 */ /* 0x001fe200000001ff */
[----:B-1----:R-:W-:-:S02]  /*44e0*/  MOV R108, R113 ;  /* 0x00000071006c7202 */ /* 0x002fc40000000f00 */
[----:B------:R-:W-:Y:S02]  /*44f0*/  MOV R113, R112 ;  /* 0x0000007000717202 */ /* 0x000fe40000000f00 */
[----:B------:R-:W-:Y:S02]  /*4500*/  MOV R116, 0x1f ;  /* 0x0000001f00747802 */ /* 0x000fe40000000f00 */
[----:B------:R-:W-:Y:S02]  /*4510*/  MOV R117, 0xffffffff ;  /* 0xffffffff00757802 */ /* 0x000fe40000000f00 */
[----:B------:R-:W-:Y:S02]  /*4520*/  MOV R2, 0x4540 ;  /* 0x0000454000027802 */ /* 0x000fe40000000f00 */
[----:B------:R-:W-:Y:S05]  /*4530*/  CALL.REL.NOINC `($__internal_27_$__cuda_sm70_shflsync_down_p) ;  /* 0x000002f000007944 */ /* 0x000fea0003c00000 */
[----:B------:R-:W-:Y:S01]  /*4540*/  FADD.FTZ R111, R108, R111 ;  /* 0x0000006f6c6f7221 */ /* 0x000fe20000010000 */
[----:B0-----:R-:W-:Y:S01]  /*4550*/  HFMA2.MMA R114, -RZ, RZ, 0, 2.384185791015625e-07 ;  /* 0x00000004ff727435 */ /* 0x001fe200000001ff */
[----:B-1----:R-:W-:Y:S01]  /*4560*/  FADD.FTZ R112, R112, R113 ;  /* 0x0000007170707221 */ /* 0x002fe20000010000 */
[----:B------:R-:W-:Y:S02]  /*4570*/  MOV R116, 0x1f ;  /* 0x0000001f00747802 */ /* 0x000fe40000000f00 */
[----:B------:R-:W-:-:S02]  /*4580*/  MOV R117, 0xffffffff ;  /* 0xffffffff00757802 */ /* 0x000fc40000000f00 */
[----:B------:R-:W-:Y:S02]  /*4590*/  MOV R113, R111 ;  /* 0x0000006f00717202 */ /* 0x000fe40000000f00 */
[----:B------:R-:W-:Y:S02]  /*45a0*/  MOV R2, 0x45c0 ;  /* 0x000045c000027802 */ /* 0x000fe40000000f00 */
[----:B------:R-:W-:Y:S05]  /*45b0*/  CALL.REL.NOINC `($__internal_27_$__cuda_sm70_shflsync_down_p) ;  /* 0x0000027000007944 */ /* 0x000fea0003c00000 */
[----:B0-----:R-:W-:Y:S01]  /*45c0*/  HFMA2.MMA R114, -RZ, RZ, 0, 2.384185791015625e-07 ;  /* 0x00000004ff727435 */ /* 0x001fe200000001ff */
[----:B-1----:R-:W-:Y:S02]  /*45d0*/  MOV R108, R113 ;  /* 0x00000071006c7202 */ /* 0x002fe40000000f00 */
[----:B------:R-:W-:Y:S02]  /*45e0*/  MOV R113, R112 ;  /* 0x0000007000717202 */ /* 0x000fe40000000f00 */
[----:B------:R-:W-:Y:S02]  /*45f0*/  MOV R116, 0x1f ;  /* 0x0000001f00747802 */ /* 0x000fe40000000f00 */
[----:B------:R-:W-:Y:S02]  /*4600*/  MOV R117, 0xffffffff ;  /* 0xffffffff00757802 */ /* 0x000fe40000000f00 */
[----:B------:R-:W-:-:S02]  /*4610*/  MOV R2, 0x4630 ;  /* 0x0000463000027802 */ /* 0x000fc40000000f00 */
[----:B------:R-:W-:Y:S05]  /*4620*/  CALL.REL.NOINC `($__internal_27_$__cuda_sm70_shflsync_down_p) ;  /* 0x0000020000007944 */ /* 0x000fea0003c00000 */
[----:B------:R-:W-:Y:S01]  /*4630*/  FADD.FTZ R111, R108, R111 ;  /* 0x0000006f6c6f7221 */ /* 0x000fe20000010000 */
[----:B0-----:R-:W-:Y:S01]  /*4640*/  HFMA2.MMA R114, -RZ, RZ, 0, 1.1920928955078125e-07 ;  /* 0x00000002ff727435 */ /* 0x001fe200000001ff */
[----:B-1----:R-:W-:Y:S01]  /*4650*/  FADD.FTZ R112, R112, R113 ;  /* 0x0000007170707221 */ /* 0x002fe20000010000 */
[----:B------:R-:W-:-:S02]  /*4660*/  MOV R116, 0x1f ;  /* 0x0000001f00747802 */ /* 0x000fc40000000f00 */
[----:B------:R-:W-:Y:S02]  /*4670*/  MOV R117, 0xffffffff ;  /* 0xffffffff00757802 */ /* 0x000fe40000000f00 */
[----:B------:R-:W-:Y:S02]  /*4680*/  MOV R113, R111 ;  /* 0x0000006f00717202 */ /* 0x000fe40000000f00 */
[----:B------:R-:W-:Y:S02]  /*4690*/  MOV R2, 0x46b0 ;  /* 0x000046b000027802 */ /* 0x000fe40000000f00 */
[----:B------:R-:W-:Y:S05]  /*46a0*/  CALL.REL.NOINC `($__internal_27_$__cuda_sm70_shflsync_down_p) ;  /* 0x0000018000007944 */ /* 0x000fea0003c00000 */
[----:B0-----:R-:W-:Y:S01]  /*46b0*/  HFMA2.MMA R114, -RZ, RZ, 0, 1.1920928955078125e-07 ;  /* 0x00000002ff727435 */ /* 0x001fe200000001ff */
[----:B-1----:R-:W-:Y:S02]  /*46c0*/  MOV R108, R113 ;  /* 0x00000071006c7202 */ /* 0x002fe40000000f00 */
[----:B------:R-:W-:Y:S02]  /*46d0*/  MOV R113, R112 ;  /* 0x0000007000717202 */ /* 0x000fe40000000f00 */
[----:B------:R-:W-:Y:S02]  /*46e0*/  MOV R116, 0x1f ;  /* 0x0000001f00747802 */ /* 0x000fe40000000f00 */
[----:B------:R-:W-:-:S02]  /*46f0*/  MOV R117, 0xffffffff ;  /* 0xffffffff00757802 */ /* 0x000fc40000000f00 */
[----:B------:R-:W-:Y:S02]  /*4700*/  MOV R2, 0x4720 ;  /* 0x0000472000027802 */ /* 0x000fe40000000f00 */
[----:B------:R-:W-:Y:S05]  /*4710*/  CALL.REL.NOINC `($__internal_27_$__cuda_sm70_shflsync_down_p) ;  /* 0x0000011000007944 */ /* 0x000fea0003c00000 */
[----:B------:R-:W-:Y:S01]  /*4720*/  FADD.FTZ R110, R108, R111 ;  /* 0x0000006f6c6e7221 */ /* 0x000fe20000010000 */
[----:B0-----:R-:W-:Y:S01]  /*4730*/  HFMA2.MMA R114, -RZ, RZ, 0, 5.9604644775390625e-08 ;  /* 0x00000001ff727435 */ /* 0x001fe200000001ff */
[----:B-1----:R-:W-:Y:S01]  /*4740*/  FADD.FTZ R112, R112, R113 ;  /* 0x0000007170707221 */ /* 0x002fe20000010000 */
[----:B------:R-:W-:Y:S02]  /*4750*/  MOV R116, 0x1f ;  /* 0x0000001f00747802 */ /* 0x000fe40000000f00 */
[----:B------:R-:W-:Y:S02]  /*4760*/  MOV R117, 0xffffffff ;  /* 0xffffffff00757802 */ /* 0x000fe40000000f00 */
[----:B------:R-:W-:Y:S02]  /*4770*/  MOV R113, R110 ;  /* 0x0000006e00717202 */ /* 0x000fe40000000f00 */
[----:B------:R-:W-:Y:S02]  /*4780*/  MOV R2, 0x47a0 ;  /* 0x000047a000027802 */ /* 0x000fe40000000f00 */
[----:B------:R-:W-:Y:S05]  /*4790*/  CALL.REL.NOINC `($__internal_27_$__cuda_sm70_shflsync_down_p) ;  /* 0x0000009000007944 */ /* 0x000fea0003c00000 */
[----:B0-----:R-:W-:Y:S01]  /*47a0*/  HFMA2.MMA R114, -RZ, RZ, 0, 5.9604644775390625e-08 ;  /* 0x00000001ff727435 */ /* 0x001fe200000001ff */
[----:B-1----:R-:W-:-:S02]  /*47b0*/  MOV R115, R113 ;  /* 0x0000007100737202 */ /* 0x002fc40000000f00 */
[----:B------:R-:W-:Y:S02]  /*47c0*/  MOV R113, R112 ;  /* 0x0000007000717202 */ /* 0x000fe40000000f00 */
[----:B------:R-:W-:Y:S02]  /*47d0*/  MOV R116, 0x1f ;  /* 0x0000001f00747802 */ /* 0x000fe40000000f00 */
[----:B------:R-:W-:Y:S02]  /*47e0*/  MOV R117, 0xffffffff ;  /* 0xffffffff00757802 */ /* 0x000fe40000000f00 */
[----:B------:R-:W-:Y:S02]  /*47f0*/  MOV R2, 0x4810 ;  /* 0x0000481000027802 */ /* 0x000fe40000000f00 */
[----:B------:R-:W-:Y:S05]  /*4800*/  CALL.REL.NOINC `($__internal_27_$__cuda_sm70_shflsync_down_p) ;  /* 0x0000002000007944 */ /* 0x000fea0003c00000 */
[----:B-1----:R-:W-:Y:S01]  /*4810*/  MOV R3, R113 ;  /* 0x0000007100037202 */ /* 0x002fe20000000f00 */
[----:B0-----:R-:W-:Y:S05]  /*4820*/  BRA `(.L_x_1464) ;  /* 0xffffd22000007947 */ /* 0x001fea000383ffff */
        .weak           $__internal_27_$__cuda_sm70_shflsync_down_p
        .type           $__internal_27_$__cuda_sm70_shflsync_down_p,@function
        .size           $__internal_27_$__cuda_sm70_shflsync_down_p,(.L_x_9281 - $__internal_27_$__cuda_sm70_shflsync_down_p)
$__internal_27_$__cuda_sm70_shflsync_down_p:
[----:B------:R-:W-:Y:S01]  /*4830*/  HFMA2.MMA R3, -RZ, RZ, 0, 0 ;  /* 0x00000000ff037435 */ /* 0x000fe200000001ff */
[----:B------:R-:W-:Y:S04]  /*4840*/  WARPSYNC R117 ;  /* 0x0000007500007348 */ /* 0x000fe80003800000 */
[----:B------:R0:W1:Y:S01]  /*4850*/  SHFL.DOWN PT, R113, R113, R114, R116 ;  /* 0x0800007271717389 */ /* 0x00006200000e0074 */
[----:B------:R-:W-:Y:S05]  /*4860*/  RET.REL.NODEC R2 `(_ZN10layer_norm13ln_bwd_kernelINS_13Kernel_traitsI6__halfS2_S2_S2_fjLj3072ELj1ELj1ELj4ELj16ENS_18Kernel_traits_baseILj3072ES2_S2_S2_S2_fjLj128EEEEELb0ELb1ELb1ELb1EEEvNS_9BwdParamsE) ;  /* 0xffffb79002007950 */ /* 0x000fea0003c3ffff */
.L_x_1465:
        /* <DEDUP_REMOVED lines=9> */
.L_x_9281:


//--------------------- .text._ZN10layer_norm13ln_bwd_kernelINS_13Kernel_traitsI6__halfS2_S2_S2_fjLj3072ELj1ELj1ELj4ELj16ENS_18Kernel_traits_baseILj3072ES2_S2_S2_S2_fjLj128EEEEELb1ELb0ELb0ELb0EEEvNS_9BwdParamsE --------------------------
	.section	.text._ZN10layer_norm13ln_bwd_kernelINS_13Kernel_traitsI6__halfS2_S2_S2_fjLj3072ELj1ELj1ELj4ELj16ENS_18Kernel_traits_baseILj3072ES2_S2_S2_S2_fjLj128EEEEELb1ELb0ELb0ELb0EEEvNS_9BwdParamsE,"ax",@progbits
	.sectioninfo	@"SHI_REGISTERS=167"
	.align	128
        .global         _ZN10layer_norm13ln_bwd_kernelINS_13Kernel_traitsI6__halfS2_S2_S2_fjLj3072ELj1ELj1ELj4ELj16ENS_18Kernel_traits_baseILj3072ES2_S2_S2_S2_fjLj128EEEEELb1ELb0ELb0ELb0EEEvNS_9BwdParamsE
        .type           _ZN10layer_norm13ln_bwd_kernelINS_13Kernel_traitsI6__halfS2_S2_S2_fjLj3072ELj1ELj1ELj4ELj16ENS_18Kernel_traits_baseILj3072ES2_S2_S2_S2_fjLj128EEEEELb1ELb0ELb0ELb0EEEvNS_9BwdParamsE,@function
        .size           _ZN10layer_norm13ln_bwd_kernelINS_13Kernel_traitsI6__halfS2_S2_S2_fjLj3072ELj1ELj1ELj4ELj16ENS_18Kernel_traits_baseILj3072ES2_S2_S2_S2_fjLj128EEEEELb1ELb0ELb0ELb0EEEvNS_9BwdParamsE,(.L_x_9282 - _ZN10layer_norm13ln_bwd_kernelINS_13Kernel_traitsI6__halfS2_S2_S2_fjLj3072ELj1ELj1ELj4ELj16ENS_18Kernel_traits_baseILj3072ES2_S2_S2_S2_fjLj128EEEEELb1ELb0ELb0ELb0EEEvNS_9BwdParamsE)
        .other          _ZN10layer_norm13ln_bwd_kernelINS_13Kernel_traitsI6__halfS2_S2_S2_fjLj3072ELj1ELj1ELj4ELj16ENS_18Kernel_traits_baseILj3072ES2_S2_S2_S2_fjLj128EEEEELb1ELb0ELb0ELb0EEEvNS_9BwdParamsE,@"STO_CUDA_ENTRY STV_DEFAULT"
_ZN10layer_norm13ln_bwd_kernelINS_13Kernel_traitsI6__halfS2_S2_S2_fjLj3072ELj1ELj1ELj4ELj16ENS_18Kernel_traits_baseILj3072ES2_S2_S2_S2_fjLj128EEEEELb1ELb0ELb0ELb0EEEvNS_9BwdParamsE:
.text._ZN10layer_norm13ln_bwd_kernelINS_13Kernel_traitsI6__halfS2_S2_S2_fjLj3072ELj1ELj1ELj4ELj16ENS_18Kernel_traits_baseILj3072ES2_S2_S2_S2_fjLj128EEEEELb1ELb0ELb0ELb0EEEvNS_9BwdParamsE:
        /* <DEDUP_REMOVED lines=77> */
.L_x_1481:
[----:B------:R-:W-:Y:S02]  /*04d0*/  ISETP.NE.U32.AND P0, PT, RZ, c[0x0][0x1c0], PT ;  /* 0x00007000ff007a0c */ /* 0x000fe40003f05070 */
[----:B------:R-:W-:Y:S02]  /*04e0*/  SHF.R.S32.HI R0, RZ, 0x1f, R3 ;  /* 0x0000001fff007819 */ /* 0x000fe40000011403 */
        /* <DEDUP_REMOVED lines=19> */
[----:B------:R-:W-:Y:S01]  /*0620*/  MOV R125, R0 ;  /* 0x00000000007d7202 */ /* 0x000fe20000000f00 */
[----:B--2---:R-:W-:Y:S01]  /*0630*/  @P0 HADD2.F32 R101, -RZ, R88.H0_H0 ;  /* 0x20000058ff650230 */ /* 0x004fe20000004100 */
        /* <DEDUP_REMOVED lines=17> */
[----:B--2---:R-:W-:-:S05]  /*0750*/  HADD2.F32 R137, -RZ, R88.H0_H0 ;  /* 0x20000058ff897230 */ /* 0x004fca0000004100 */
[----:B------:R-:W-:Y:S01]  /*0760*/  FADD.FTZ R137, -R124, R137 ;  /* 0x000000897c897221 */ /* 0x000fe20000010100 */
[----:B------:R-:W-:Y:S02]  /*0770*/  HADD2.F32 R145, -RZ, R88.H1_H1 ;  /* 0x30000058ff917230 */ /* 0x000fe40000004100 */
[--C-:B---3--:R-:W-:Y:S01]  /*0780*/  HADD2.F32 R151, -RZ, R92.reuse.H0_H0 ;  /* 0x2000005cff977230 */ /* 0x108fe20000004100 */
[----:B-----5:R-:W-:Y:S01]  /*0790*/  FMUL.FTZ R152, R102, R137 ;  /* 0x0000008966987220 */ /* 0x020fe20000410000 */
[----:B------:R-:W-:Y:S01]  /*07a0*/  HADD2.F32 R147, -RZ, R89.H0_H0 ;  /* 0x20000059ff937230 */ /* 0x000fe20000004100 */
[----:B------:R-:W-:Y:S01]  /*07b0*/  FADD.FTZ R145, -R124, R145 ;  /* 0x000000917c917221 */ /* 0x000fe20000010100 */
[----:B------:R-:W-:Y:S01]  /*07c0*/  HADD2.F32 R92, -RZ, R92.H1_H1 ;  /* 0x3000005cff5c7230 */ /* 0x000fe20000004100 */
[----:B------:R-:W-:Y:S02]  /*07d0*/  FADD.FTZ R48, R48, R151 ;  /* 0x0000009730307221 */ /* 0x000fe40000010000 */
[----:B------:R-:W-:-:S02]  /*07e0*/  FFMA.FTZ R28, R152, R151, R28 ;  /* 0x00000097981c7223 */ /* 0x000fc4000001001c */
[----:B------:R-:W-:Y:S01]  /*07f0*/  FMUL.FTZ R151, R99, R151 ;  /* 0x0000009763977220 */ /* 0x000fe20000410000 */
[--C-:B------:R-:W-:Y:S01]  /*0800*/  HADD2.F32 R157, -RZ, R90.reuse.H0_H0 ;  /* 0x2000005aff9d7230 */ /* 0x100fe20000004100 */
[----:B------:R-:W-:Y:S01]  /*0810*/  FADD.FTZ R147, -R124, R147 ;  /* 0x000000937c937221 */ /* 0x000fe20000010100 */
[----:B------:R-:W-:Y:S01]  /*0820*/  HADD2.F32 R153, -RZ, R89.H1_H1 ;  /* 0x30000059ff997230 */ /* 0x000fe20000004100 */
[----:B------:R-:W-:Y:S01]  /*0830*/  FMUL.FTZ R150, R102, R145 ;  /* 0x0000009166967220 */ /* 0x000fe20000410000 */
[----:B------:R-:W-:Y:S01]  /*0840*/  HADD2.F32 R125, -RZ, R90.H1_H1 ;  /* 0x3000005aff7d7230 */ /* 0x000fe20000004100 */
[----:B------:R-:W-:Y:S01]  /*0850*/  FMUL.FTZ R149, R98, R92 ;  /* 0x0000005c62957220 */ /* 0x000fe20000410000 */
[--C-:B0-----:R-:W-:Y:S01]  /*0860*/  HADD2.F32 R141, -RZ, R93.reuse.H0_H0 ;  /* 0x2000005dff8d7230 */ /* 0x101fe20000004100 */
[----:B------:R-:W-:Y:S02]  /*0870*/  FADD.FTZ R88, RZ, R151 ;  /* 0x00000097ff587221 */ /* 0x000fe40000010000 */
[----:B------:R-:W-:Y:S01]  /*0880*/  FFMA.FTZ R90, R152, R151, RZ ;  /* 0x00000097985a7223 */ /* 0x000fe200000100ff */
[----:B------:R-:W-:Y:S01]  /*0890*/  HADD2.F32 R93, -RZ, R93.H1_H1 ;  /* 0x3000005dff5d7230 */ /* 0x000fe20000004100 */
[----:B------:R-:W-:-:S02]  /*08a0*/  FMUL.FTZ R148, R102, R147 ;  /* 0x0000009366947220 */ /* 0x000fc40000410000 */
[C---:B------:R-:W-:Y:S02]  /*08b0*/  FADD.FTZ R157, -R124.reuse, R157 ;  /* 0x0000009d7c9d7221 */ /* 0x040fe40000010100 */
[----:B------:R-:W-:Y:S02]  /*08c0*/  FADD.FTZ R153, -R124, R153 ;  /* 0x000000997c997221 */ /* 0x000fe40000010100 */
[----:B------:R-:W-:Y:S02]  /*08d0*/  FMUL.FTZ R147, R97, R141 ;  /* 0x0000008d61937220 */ /* 0x000fe40000410000 */
[----:B------:R-:W-:Y:S02]  /*08e0*/  FADD.FTZ R88, R88, R149 ;  /* 0x0000009558587221 */ /* 0x000fe40000010000 */
[----:B------:R-:W-:Y:S01]  /*08f0*/  FFMA.FTZ R90, R150, R149, R90 ;  /* 0x00000095965a7223 */ /* 0x000fe2000001005a */
[----:B------:R-:W-:Y:S01]  /*0900*/  HADD2.F32 R89, -RZ, R91.H0_H0 ;  /* 0x2000005bff597230 */ /* 0x000fe20000004100 */
[C---:B------:R-:W-:Y:S01]  /*0910*/  FMUL.FTZ R144, R102.reuse, R157 ;  /* 0x0000009d66907220 */ /* 0x040fe20000410000 */
[----:B------:R-:W-:Y:S01]  /*0920*/  HADD2.F32 R143, -RZ, R94.H0_H0 ;  /* 0x2000005eff8f7230 */ /* 0x000fe20000004100 */
[----:B------:R-:W-:-:S02]  /*0930*/  FMUL.FTZ R146, R102, R153 ;  /* 0x0000009966927220 */ /* 0x000fc40000410000 */
[----:B------:R-:W-:Y:S02]  /*0940*/  FMUL.FTZ R145, R96, R93 ;  /* 0x0000005d60917220 */ /* 0x000fe40000410000 */
[----:B------:R-:W-:Y:S02]  /*0950*/  FADD.FTZ R88, R88, R147 ;  /* 0x0000009358587221 */ /* 0x000fe40000010000 */
[----:B------:R-:W-:Y:S01]  /*0960*/  FFMA.FTZ R90, R148, R147, R90 ;  /* 0x00000093945a7223 */ /* 0x000fe2000001005a */
[----:B------:R-:W-:Y:S01]  /*0970*/  HADD2.F32 R91, -RZ, R91.H1_H1 ;  /* 0x3000005bff5b7230 */ /* 0x000fe20000004100 */
[----:B------:R-:W-:Y:S01]  /*0980*/  FADD.FTZ R52, R52, R143 ;  /* 0x0000008f34347221 */ /* 0x000fe20000010000 */
[----:B------:R-:W-:Y:S01]  /*0990*/  HADD2.F32 R94, -RZ, R94.H1_H1 ;  /* 0x3000005eff5e7230 */ /* 0x000fe20000004100 */
[----:B------:R-:W-:Y:S02]  /*09a0*/  FFMA.FTZ R32, R144, R143, R32 ;  /* 0x0000008f90207223 */ /* 0x000fe40000010020 */
[----:B------:R-:W-:-:S02]  /*09b0*/  FADD.FTZ R89, -R124, R89 ;  /* 0x000000597c597221 */ /* 0x000fc40000010100 */
[----:B------:R-:W-:Y:S02]  /*09c0*/  FADD.FTZ R125, -R124, R125 ;  /* 0x0000007d7c7d7221 */ /* 0x000fe40000010100 */
[----:B------:R-:W-:Y:S02]  /*09d0*/  FMUL.FTZ R143, R23, R143 ;  /* 0x0000008f178f7220 */ /* 0x000fe40000410000 */
[----:B------:R-:W-:Y:S02]  /*09e0*/  FADD.FTZ R88, R88, R145 ;  /* 0x0000009158587221 */ /* 0x000fe40000010000 */
[----:B------:R-:W-:Y:S01]  /*09f0*/  FFMA.FTZ R90, R146, R145, R90 ;  /* 0x00000091925a7223 */ /* 0x000fe2000001005a */
[----:B------:R-:W-:Y:S01]  /*0a00*/  HADD2.F32 R139, -RZ, R95.H0_H0 ;  /* 0x2000005fff8b7230 */ /* 0x000fe20000004100 */
[----:B------:R-:W-:Y:S02]  /*0a10*/  FADD.FTZ R50, R50, R141 ;  /* 0x0000008d32327221 */ /* 0x000fe40000010000 */
[----:B------:R-:W-:-:S02]  /*0a20*/  FFMA.FTZ R30, R148, R141, R30 ;  /* 0x0000008d941e7223 */ /* 0x000fc4000001001e */
[----:B------:R-:W-:Y:S02]  /*0a30*/  FMUL.FTZ R140, R102, R89 ;  /* 0x00000059668c7220 */ /* 0x000fe40000410000 */
[----:B------:R-:W-:Y:S02]  /*0a40*/  FADD.FTZ R91, -R124, R91 ;  /* 0x0000005b7c5b7221 */ /* 0x000fe40000010100 */
[----:B------:R-:W-:Y:S02]  /*0a50*/  FMUL.FTZ R142, R102, R125 ;  /* 0x0000007d668e7220 */ /* 0x000fe40000410000 */
[----:B------:R-:W-:Y:S02]  /*0a60*/  FMUL.FTZ R141, R22, R94 ;  /* 0x0000005e168d7220 */ /* 0x000fe40000410000 */
[----:B------:R-:W-:Y:S02]  /*0a70*/  FADD.FTZ R88, R88, R143 ;  /* 0x0000008f58587221 */ /* 0x000fe40000010000 */
[----:B------:R-:W-:Y:S01]  /*0a80*/  FFMA.FTZ R90, R144, R143, R90 ;  /* 0x0000008f905a7223 */ /* 0x000fe2000001005a */
[----:B------:R-:W-:Y:S01]  /*0a90*/  HADD2.F32 R104, -RZ, R95.H1_H1 ;  /* 0x3000005fff687230 */ /* 0x000fe20000004100 */
        /* <DEDUP_REMOVED lines=10> */
[----:B------:R-:W-:Y:S01]  /*0b40*/  FFMA.FTZ R90, R140, R139, R90 ;  /* 0x0000008b8c5a7223 */ /* 0x000fe2000001005a */
[----:B------:R-:W-:Y:S01]  /*0b50*/  IADD3 R125, R0, 0x80, RZ ;  /* 0x00000080007d7810 */ /* 0x000fe20007ffe0ff */
        /* <DEDUP_REMOVED lines=8> */
.L_x_1468:
[----:B-1----:R-:W-:Y:S05]  /*0be0*/  BSYNC B0 ;  /* 0x0000000000007941 */ /* 0x002fea0003800000 */
.L_x_1467:
        /* <DEDUP_REMOVED lines=16> */
[----:B------:R-:W-:Y:S01]  /*0cf0*/  IADD3 R125, R125, 0x80, RZ ;  /* 0x000000807d7d7810 */ /* 0x000fe20007ffe0ff */
[--C-:B--2---:R-:W-:Y:S02]  /*0d00*/  HADD2.F32 R105, -RZ, R88.reuse.H0_H0 ;  /* 0x20000058ff697230 */ /* 0x104fe40000004100 */
[----:B------:R-:W-:-:S03]  /*0d10*/  HADD2.F32 R109, -RZ, R88.H1_H1 ;  /* 0x30000058ff6d7230 */ /* 0x000fc60000004100 */
[C---:B------:R-:W-:Y:S01]  /*0d20*/  FADD.FTZ R105, -R124.reuse, R105 ;  /* 0x000000697c697221 */ /* 0x040fe20000010100 */
[--C-:B------:R-:W-:Y:S01]  /*0d30*/  HADD2.F32 R113, -RZ, R89.reuse.H0_H0 ;  /* 0x20000059ff717230 */ /* 0x100fe20000004100 */
[----:B------:R-:W-:Y:S01]  /*0d40*/  FADD.FTZ R109, -R124, R109 ;  /* 0x0000006d7c6d7221 */ /* 0x000fe20000010100 */
[----:B------:R-:W-:Y:S01]  /*0d50*/  HADD2.F32 R117, -RZ, R89.H1_H1 ;  /* 0x30000059ff757230 */ /* 0x000fe20000004100 */
[C---:B-----5:R-:W-:Y:S01]  /*0d60*/  FMUL.FTZ R105, R102.reuse, R105 ;  /* 0x0000006966697220 */ /* 0x060fe20000410000 */
[--C-:B---3--:R-:W-:Y:S01]  /*0d70*/  HADD2.F32 R108, -RZ, R92.reuse.H0_H0 ;  /* 0x2000005cff6c7230 */ /* 0x108fe20000004100 */
[----:B0-----:R-:W-:Y:S01]  /*0d80*/  FMUL.FTZ R106, R102, R109 ;  /* 0x0000006d666a7220 */ /* 0x001fe20000410000 */
[----:B------:R-:W-:Y:S01]  /*0d90*/  HADD2.F32 R92, -RZ, R92.H1_H1 ;  /* 0x3000005cff5c7230 */ /* 0x000fe20000004100 */
[----:B------:R-:W-:Y:S02]  /*0da0*/  FADD.FTZ R109, -R124, R113 ;  /* 0x000000717c6d7221 */ /* 0x000fe40000010100 */
[----:B------:R-:W-:-:S02]  /*0db0*/  FADD.FTZ R36, R36, R108 ;  /* 0x0000006c24247221 */ /* 0x000fc40000010000 */
[-C--:B------:R-:W-:Y:S02]  /*0dc0*/  FFMA.FTZ R76, R105, R108.reuse, R76 ;  /* 0x0000006c694c7223 */ /* 0x080fe4000001004c */
[----:B------:R-:W-:Y:S01]  /*0dd0*/  FADD.FTZ R117, -R124, R117 ;  /* 0x000000757c757221 */ /* 0x000fe20000010100 */
[--C-:B------:R-:W-:Y:S01]  /*0de0*/  HADD2.F32 R112, -RZ, R93.reuse.H0_H0 ;  /* 0x2000005dff707230 */ /* 0x100fe20000004100 */
[----:B------:R-:W-:Y:S01]  /*0df0*/  FMUL.FTZ R108, R19, R108 ;  /* 0x0000006c136c7220 */ /* 0x000fe20000410000 */
[----:B------:R-:W-:Y:S01]  /*0e00*/  HADD2.F32 R111, -RZ, R90.H0_H0 ;  /* 0x2000005aff6f7230 */ /* 0x000fe20000004100 */
[C---:B------:R-:W-:Y:S01]  /*0e10*/  FMUL.FTZ R109, R102.reuse, R109 ;  /* 0x0000006d666d7220 */ /* 0x040fe20000410000 */
[----:B------:R-:W-:Y:S01]  /*0e20*/  HADD2.F32 R93, -RZ, R93.H1_H1 ;  /* 0x3000005dff5d7230 */ /* 0x000fe20000004100 */
[----:B------:R-:W-:Y:S02]  /*0e30*/  FMUL.FTZ R110, R102, R117 ;  /* 0x00000075666e7220 */ /* 0x000fe40000410000 */
[----:B------:R-:W-:-:S02]  /*0e40*/  FMUL.FTZ R107, R18, R92 ;  /* 0x0000005c126b7220 */ /* 0x000fc40000410000 */
[----:B------:R-:W-:Y:S02]  /*0e50*/  FADD.FTZ R88, R157, R108 ;  /* 0x0000006c9d587221 */ /* 0x000fe40000010000 */
[----:B------:R-:W-:Y:S01]  /*0e60*/  FFMA.FTZ R153, R105, R108, R153 ;  /* 0x0000006c69997223 */ /* 0x000fe20000010099 */
[----:B------:R-:W-:Y:S01]  /*0e70*/  HADD2.F32 R89, -RZ, R91.H0_H0 ;  /* 0x2000005bff597230 */ /* 0x000fe20000004100 */
[----:B------:R-:W-:Y:S02]  /*0e80*/  FADD.FTZ R38, R38, R112 ;  /* 0x0000007026267221 */ /* 0x000fe40000010000 */
[----:B------:R-:W-:Y:S02]  /*0e90*/  FADD.FTZ R111, -R124, R111 ;  /* 0x0000006f7c6f7221 */ /* 0x000fe40000010100 */
        /* <DEDUP_REMOVED lines=8> */
[----:B------:R-:W-:Y:S01]  /*0f20*/  FMUL.FTZ R111, R102, R111 ;  /* 0x0000006f666f7220 */ /* 0x000fe20000410000 */
[----:B------:R-:W-:Y:S01]  /*0f30*/  HADD2.F32 R114, -RZ, R94.H0_H0 ;  /* 0x2000005eff727230 */ /* 0x000fe20000004100 */
[----:B------:R-:W-:-:S02]  /*0f40*/  FADD.FTZ R89, -R124, R89 ;  /* 0x000000597c597221 */ /* 0x000fc40000010100 */
[----:B------:R-:W-:Y:S02]  /*0f50*/  FADD.FTZ R88, R93, R112 ;  /* 0x000000705d587221 */ /* 0x000fe40000010000 */
[----:B------:R-:W-:Y:S01]  /*0f60*/  FFMA.FTZ R153, R109, R112, R153 ;  /* 0x000000706d997223 */ /* 0x000fe20000010099 */
[----:B------:R-:W-:Y:S01]  /*0f70*/  HADD2.F32 R94, -RZ, R94.H1_H1 ;  /* 0x3000005eff5e7230 */ /* 0x000fe20000004100 */
[----:B------:R-:W-:Y:S02]  /*0f80*/  FADD.FTZ R115, -R124, R115 ;  /* 0x000000737c737221 */ /* 0x000fe40000010100 */
[----:B------:R-:W-:Y:S02]  /*0f90*/  FADD.FTZ R80, R80, R114 ;  /* 0x0000007250507221 */ /* 0x000fe40000010000 */
[----:B------:R-:W-:Y:S02]  /*0fa0*/  FFMA.FTZ R56, R111, R114, R56 ;  /* 0x000000726f387223 */ /* 0x000fe40000010038 */
[----:B------:R-:W-:-:S02]  /*0fb0*/  FMUL.FTZ R117, R102, R89 ;  /* 0x0000005966757220 */ /* 0x000fc40000410000 */
[----:B------:R-:W-:Y:S02]  /*0fc0*/  FMUL.FTZ R114, R15, R114 ;  /* 0x000000720f727220 */ /* 0x000fe40000410000 */
[----:B------:R-:W-:Y:S02]  /*0fd0*/  FADD.FTZ R89, R88, R113 ;  /* 0x0000007158597221 */ /* 0x000fe40000010000 */
[----:B------:R-:W-:Y:S01]  /*0fe0*/  FFMA.FTZ R153, R110, R113, R153 ;  /* 0x000000716e997223 */ /* 0x000fe20000010099 */
[----:B------:R-:W-:Y:S01]  /*0ff0*/  HADD2.F32 R118, -RZ, R95.H0_H0 ;  /* 0x2000005fff767230 */ /* 0x000fe20000004100 */
[----:B------:R-:W-:Y:S01]  /*1000*/  FMUL.FTZ R116, R102, R115 ;  /* 0x0000007366747220 */ /* 0x000fe20000410000 */
[----:B------:R-:W-:Y:S01]  /*1010*/  HADD2.F32 R91, -RZ, R91.H1_H1 ;  /* 0x3000005bff5b7230 */ /* 0x000fe20000004100 */
[----:B------:R-:W-:Y:S02]  /*1020*/  FMUL.FTZ R115, R14, R94 ;  /* 0x0000005e0e737220 */ /* 0x000fe40000410000 */
[----:B------:R-:W-:-:S02]  /*1030*/  FADD.FTZ R88, R89, R114 ;  /* 0x0000007259587221 */ /* 0x000fc40000010000 */
[----:B------:R-:W-:Y:S01]  /*1040*/  FFMA.FTZ R153, R111, R114, R153 ;  /* 0x000000726f997223 */ /* 0x000fe20000010099 */
[----:B------:R-:W-:Y:S01]  /*1050*/  HADD2.F32 R95, -RZ, R95.H1_H1 ;  /* 0x3000005fff5f7230 */ /* 0x000fe20000004100 */
        /* <DEDUP_REMOVED lines=18> */
.L_x_1470:
[----:B------:R-:W-:Y:S05]  /*1180*/  BSYNC B0 ;  /* 0x0000000000007941 */ /* 0x000fea0003800000 */
.L_x_1469:
        /* <DEDUP_REMOVED lines=16> */
[--C-:B--2---:R-:W-:Y:S02]  /*1290*/  HADD2.F32 R103, -RZ, R88.reuse.H0_H0 ;  /* 0x20000058ff677230 */ /* 0x104fe40000004100 */
[----:B------:R-:W-:-:S03]  /*12a0*/  HADD2.F32 R121, -RZ, R88.H1_H1 ;  /* 0x30000058ff797230 */ /* 0x000fc60000004100 */
[----:B------:R-:W-:Y:S01]  /*12b0*/  FADD.FTZ R103, -R124, R103 ;  /* 0x000000677c677221 */ /* 0x000fe20000010100 */
[----:B------:R-:W-:Y:S02]  /*12c0*/  HADD2.F32 R125, -RZ, R89.H0_H0 ;  /* 0x20000059ff7d7230 */ /* 0x000fe40000004100 */
[----:B---3--:R-:W-:Y:S01]  /*12d0*/  HADD2.F32 R126, -RZ, R92.H0_H0 ;  /* 0x2000005cff7e7230 */ /* 0x008fe20000004100 */
[----:B-----5:R-:W-:Y:S01]  /*12e0*/  FMUL.FTZ R103, R102, R103 ;  /* 0x0000006766677220 */ /* 0x020fe20000410000 */
[----:B------:R-:W-:Y:S01]  /*12f0*/  HADD2.F32 R131, -RZ, R90.H1_H1 ;  /* 0x3000005aff837230 */ /* 0x000fe20000004100 */
[C---:B------:R-:W-:Y:S01]  /*1300*/  FADD.FTZ R121, -R124.reuse, R121 ;  /* 0x000000797c797221 */ /* 0x040fe20000010100 */
[----:B------:R-:W-:Y:S01]  /*1310*/  HADD2.F32 R92, -RZ, R92.H1_H1 ;  /* 0x3000005cff5c7230 */ /* 0x000fe20000004100 */
[----:B------:R-:W-:Y:S02]  /*1320*/  FADD.FTZ R125, -R124, R125 ;  /* 0x0000007d7c7d7221 */ /* 0x000fe40000010100 */
[----:B------:R-:W-:-:S02]  /*1330*/  FADD.FTZ R60, R60, R126 ;  /* 0x0000007e3c3c7221 */ /* 0x000fc40000010000 */
[-C--:B------:R-:W-:Y:S01]  /*1340*/  FFMA.FTZ R40, R103, R126.reuse, R40 ;  /* 0x0000007e67287223 */ /* 0x080fe20000010028 */
[----:B------:R-:W-:Y:S01]  /*1350*/  HADD2.F32 R89, -RZ, R89.H1_H1 ;  /* 0x30000059ff597230 */ /* 0x000fe20000004100 */
[----:B------:R-:W-:Y:S01]  /*1360*/  FMUL.FTZ R126, R11, R126 ;  /* 0x0000007e0b7e7220 */ /* 0x000fe20000410000 */
[----:B------:R-:W-:Y:S01]  /*1370*/  HADD2.F32 R129, -RZ, R90.H0_H0 ;  /* 0x2000005aff817230 */ /* 0x000fe20000004100 */
[C---:B0-----:R-:W-:Y:S01]  /*1380*/  FMUL.FTZ R122, R102.reuse, R121 ;  /* 0x00000079667a7220 */ /* 0x041fe20000410000 */
[--C-:B------:R-:W-:Y:S01]  /*1390*/  HADD2.F32 R133, -RZ, R91.reuse.H0_H0 ;  /* 0x2000005bff857230 */ /* 0x100fe20000004100 */
[----:B------:R-:W-:Y:S01]  /*13a0*/  FMUL.FTZ R121, R102, R125 ;  /* 0x0000007d66797220 */ /* 0x000fe20000410000 */
[----:B------:R-:W-:Y:S01]  /*13b0*/  HADD2.F32 R135, -RZ, R91.H1_H1 ;  /* 0x3000005bff877230 */ /* 0x000fe20000004100 */
[----:B------:R-:W-:Y:S01]  /*13c0*/  FADD.FTZ R91, -R124, R131 ;  /* 0x000000837c5b7221 */ /* 0x000fe20000010100 */
[----:B------:R-:W-:Y:S01]  /*13d0*/  HADD2.F32 R130, -RZ, R93.H0_H0 ;  /* 0x2000005dff827230 */ /* 0x000fe20000004100 */
[----:B------:R-:W-:-:S02]  /*13e0*/  FMUL.FTZ R123, R10, R92 ;  /* 0x0000005c0a7b7220 */ /* 0x000fc40000410000 */
[----:B------:R-:W-:Y:S02]  /*13f0*/  FADD.FTZ R88, R157, R126 ;  /* 0x0000007e9d587221 */ /* 0x000fe40000010000 */
[----:B------:R-:W-:Y:S01]  /*1400*/  FFMA.FTZ R153, R103, R126, R153 ;  /* 0x0000007e67997223 */ /* 0x000fe20000010099 */
[----:B------:R-:W-:Y:S01]  /*1410*/  HADD2.F32 R93, -RZ, R93.H1_H1 ;  /* 0x3000005dff5d7230 */ /* 0x000fe20000004100 */
[C---:B------:R-:W-:Y:S02]  /*1420*/  FADD.FTZ R127, -R124.reuse, R89 ;  /* 0x000000597c7f7221 */ /* 0x040fe40000010100 */
[----:B------:R-:W-:Y:S02]  /*1430*/  FADD.FTZ R129, -R124, R129 ;  /* 0x000000817c817221 */ /* 0x000fe40000010100 */
[----:B------:R-:W-:Y:S02]  /*1440*/  FADD.FTZ R62, R62, R130 ;  /* 0x000000823e3e7221 */ /* 0x000fe40000010000 */
[----:B------:R-:W-:-:S02]  /*1450*/  FFMA.FTZ R42, R121, R130, R42 ;  /* 0x00000082792a7223 */ /* 0x000fc4000001002a */
[----:B------:R-:W-:Y:S02]  /*1460*/  FMUL.FTZ R134, R102, R91 ;  /* 0x0000005b66867220 */ /* 0x000fe40000410000 */
[----:B------:R-:W-:Y:S02]  /*1470*/  FMUL.FTZ R130, R9, R130 ;  /* 0x0000008209827220 */ /* 0x000fe40000410000 */
[----:B------:R-:W-:Y:S02]  /*1480*/  FADD.FTZ R91, R88, R123 ;  /* 0x0000007b585b7221 */ /* 0x000fe40000010000 */
[----:B------:R-:W-:Y:S01]  /*1490*/  FFMA.FTZ R153, R122, R123, R153 ;  /* 0x0000007b7a997223 */ /* 0x000fe20000010099 */
[----:B------:R-:W-:Y:S01]  /*14a0*/  HADD2.F32 R132, -RZ, R94.H0_H0 ;  /* 0x2000005eff847230 */ /* 0x000fe20000004100 */
[C---:B------:R-:W-:Y:S02]  /*14b0*/  FMUL.FTZ R128, R102.reuse, R127 ;  /* 0x0000007f66807220 */ /* 0x040fe40000410000 */
[----:B------:R-:W-:-:S02]  /*14c0*/  FMUL.FTZ R127, R102, R129 ;  /* 0x00000081667f7220 */ /* 0x000fc40000410000 */
[----:B------:R-:W-:Y:S02]  /*14d0*/  FMUL.FTZ R129, R8, R93 ;  /* 0x0000005d08817220 */ /* 0x000fe40000410000 */
[----:B------:R-:W-:Y:S02]  /*14e0*/  FADD.FTZ R88, R91, R130 ;  /* 0x000000825b587221 */ /* 0x000fe40000010000 */
[----:B------:R-:W-:Y:S01]  /*14f0*/  FFMA.FTZ R153, R121, R130, R153 ;  /* 0x0000008279997223 */ /* 0x000fe20000010099 */
[----:B------:R-:W-:Y:S01]  /*1500*/  HADD2.F32 R94, -RZ, R94.H1_H1 ;  /* 0x3000005eff5e7230 */ /* 0x000fe20000004100 */
[----:B------:R-:W-:Y:S02]  /*1510*/  FADD.FTZ R133, -R124, R133 ;  /* 0x000000857c857221 */ /* 0x000fe40000010100 */
[----:B------:R-:W-:Y:S02]  /*1520*/  FADD.FTZ R64, R64, R132 ;  /* 0x0000008440407221 */ /* 0x000fe40000010000 */
[----:B------:R-:W-:-:S02]  /*1530*/  FFMA.FTZ R44, R127, R132, R44 ;  /* 0x000000847f2c7223 */ /* 0x000fc4000001002c */
[----:B------:R-:W-:Y:S02]  /*1540*/  FMUL.FTZ R132, R7, R132 ;  /* 0x0000008407847220 */ /* 0x000fe40000410000 */
[----:B------:R-:W-:Y:S02]  /*1550*/  FADD.FTZ R91, R88, R129 ;  /* 0x00000081585b7221 */ /* 0x000fe40000010000 */
[----:B------:R-:W-:Y:S01]  /*1560*/  FFMA.FTZ R153, R128, R129, R153 ;  /* 0x0000008180997223 */ /* 0x000fe20000010099 */
[----:B------:R-:W-:Y:S01]  /*1570*/  HADD2.F32 R136, -RZ, R95.H0_H0 ;  /* 0x2000005fff887230 */ /* 0x000fe20000004100 */
[----:B------:R-:W-:Y:S02]  /*1580*/  FADD.FTZ R89, -R124, R135 ;  /* 0x000000877c597221 */ /* 0x000fe40000010100 */
[----:B------:R-:W-:Y:S02]  /*1590*/  FMUL.FTZ R133, R102, R133 ;  /* 0x0000008566857220 */ /* 0x000fe40000410000 */
[----:B------:R-:W-:-:S02]  /*15a0*/  FMUL.FTZ R131, R6, R94 ;  /* 0x0000005e06837220 */ /* 0x000fc40000410000 */
[----:B------:R-:W-:Y:S02]  /*15b0*/  FADD.FTZ R88, R91, R132 ;  /* 0x000000845b587221 */ /* 0x000fe40000010000 */
[----:B------:R-:W-:Y:S01]  /*15c0*/  FFMA.FTZ R153, R127, R132, R153 ;  /* 0x000000847f997223 */ /* 0x000fe20000010099 */
[----:B------:R-:W-:Y:S01]  /*15d0*/  HADD2.F32 R95, -RZ, R95.H1_H1 ;  /* 0x3000005fff5f7230 */ /* 0x000fe20000004100 */
[----:B------:R-:W-:Y:S02]  /*15e0*/  FADD.FTZ R66, R66, R136 ;  /* 0x0000008842427221 */ /* 0x000fe40000010000 */
[-C--:B------:R-:W-:Y:S02]  /*15f0*/  FFMA.FTZ R46, R133, R136.reuse, R46 ;  /* 0x00000088852e7223 */ /* 0x080fe4000001002e */
[----:B------:R-:W-:Y:S02]  /*1600*/  FMUL.FTZ R138, R102, R89 ;  /* 0x00000059668a7220 */ /* 0x000fe40000410000 */
[----:B------:R-:W-:-:S02]  /*1610*/  FMUL.FTZ R136, R5, R136 ;  /* 0x0000008805887220 */ /* 0x000fc40000410000 */
[----:B------:R-:W-:Y:S02]  /*1620*/  FADD.FTZ R89, R88, R131 ;  /* 0x0000008358597221 */ /* 0x000fe40000010000 */
[----:B------:R-:W-:Y:S02]  /*1630*/  FFMA.FTZ R153, R134, R131, R153 ;  /* 0x0000008386997223 */ /* 0x000fe40000010099 */
        /* <DEDUP_REMOVED lines=13> */
.L_x_1472:
[----:B------:R-:W-:Y:S05]  /*1710*/  BSYNC B0 ;  /* 0x0000000000007941 */ /* 0x000fea0003800000 */
.L_x_1471:
[----:B------:R-:W-:Y:S02]  /*1720*/  LOP3.LUT P4, RZ, R2, 0xff, RZ, 0xc0, !PT ;  /* 0x000000ff02ff7812 */ /* 0x000fe4000788c0ff */
[----:B------:R-:W-:Y:S02]  /*1730*/  SHF.R.U32.HI R90, RZ, 0x5, R100 ;  /* 0x00000005ff5a7819 */ /* 0x000fe40000011664 */
[----:B------:R-:W-:Y:S02]  /*1740*/  LOP3.LUT P0, RZ, R100, 0x1f, RZ, 0xc0, !PT ;  /* 0x0000001f64ff7812 */ /* 0x000fe4000780c0ff */
[----:B------:R-:W-:-:S07]  /*1750*/  LOP3.LUT R156, R90, 0x7fffffc, RZ, 0xc0, !PT ;  /* 0x07fffffc5a9c7812 */ /* 0x000fce00078ec0ff */
[----:B------:R-:W-:Y:S01]  /*1760*/  @!P4 IADD3 R156, R156, 0x4, RZ ;  /* 0x000000049c9cc810 */ /* 0x000fe20007ffe0ff */
[----:B------:R-:W-:Y:S05]  /*1770*/  BRA.DIV ~URZ, `(.L_x_1473) ;  /* 0x000019127f007947 */ /* 0x000fea000b800000 */
[----:B------:R0:W1:Y:S02]  /*1780*/  SHFL.DOWN PT, R124, R157, 0x10, 0x1f ;  /* 0x0a001f009d7c7f89 */ /* 0x00006400000e0000 */
.L_x_1482:
        /* <DEDUP_REMOVED lines=18> */
.L_x_1483:
        /* <DEDUP_REMOVED lines=36> */
[----:B------:R-:W-:Y:S02]  /*1af0*/  FFMA.FTZ R124, R140, R95, R94 ;  /* 0x0000005f8c7c7223 */ /* 0x000fe4000001005e */
[----:B------:R-:W-:Y:S02]  /*1b00*/  @P4 HADD2.F32 R89, -RZ, R69.H0_H0 ;  /* 0x20000045ff594230 */ /* 0x000fe40000004100 */
[----:B------:R-:W-:-:S03]  /*1b10*/  @P4 HADD2.F32 R91, -RZ, R70.H0_H0 ;  /* 0x20000046ff5b4230 */ /* 0x000fc60000004100 */
[----:B------:R-:W-:Y:S02]  /*1b20*/  @P4 FADD.FTZ R90, R90, R89 ;  /* 0x000000595a5a4221 */ /* 0x000fe40000010000 */
[----:B------:R-:W-:Y:S02]  /*1b30*/  @P4 FADD.FTZ R164, R164, R91 ;  /* 0x0000005ba4a44221 */ /* 0x000fe40000010000 */
[----:B------:R-:W-:Y:S01]  /*1b40*/  FADD.FTZ R91, R141, -R92 ;  /* 0x8000005c8d5b7221 */ /* 0x000fe20000010000 */
[----:B------:R-:W-:Y:S01]  /*1b50*/  @P0 F2FP.PACK_AB R88, RZ, R90 ;  /* 0x0000005aff58023e */ /* 0x000fe200000000ff */
[----:B------:R-:W-:Y:S01]  /*1b60*/  @P4 HADD2.F32 R92, -RZ, R70.H1_H1 ;  /* 0x30000046ff5c4230 */ /* 0x000fe20000004100 */
[----:B------:R-:W-:Y:S01]  /*1b70*/  @P0 F2FP.PACK_AB R89, RZ, R164 ;  /* 0x000000a4ff59023e */ /* 0x000fe200000000ff */
[----:B------:R-:W-:Y:S01]  /*1b80*/  FMUL.FTZ R91, R102, R91 ;  /* 0x0000005b665b7220 */ /* 0x000fe20000410000 */
[----:B------:R-:W-:Y:S01]  /*1b90*/  @P0 PRMT R73, R88, 0x7610, R73 ;  /* 0x0000761058490816 */ /* 0x000fe20000000049 */
[----:B------:R-:W-:Y:S01]  /*1ba0*/  FFMA.FTZ R88, R152, R95, R94 ;  /* 0x0000005f98587223 */ /* 0x000fe2000001005e */
[----:B------:R-:W-:Y:S01]  /*1bb0*/  @P0 PRMT R74, R89, 0x7610, R74 ;  /* 0x00007610594a0816 */ /* 0x000fe2000000004a */
[----:B------:R-:W-:-:S02]  /*1bc0*/  @P4 FADD.FTZ R91, R91, R92 ;  /* 0x0000005c5b5b4221 */ /* 0x000fc40000010000 */
[----:B------:R-:W-:Y:S02]  /*1bd0*/  FADD.FTZ R89, R151, -R88 ;  /* 0x8000005897597221 */ /* 0x000fe40000010000 */
[----:B------:R-:W-:Y:S02]  /*1be0*/  FFMA.FTZ R88, R150, R95, R94 ;  /* 0x0000005f96587223 */ /* 0x000fe4000001005e */
[----:B------:R-:W-:Y:S01]  /*1bf0*/  FMUL.FTZ R162, R102, R89 ;  /* 0x0000005966a27220 */ /* 0x000fe20000410000 */
[--C-:B------:R-:W-:Y:S01]  /*1c00*/  @P4 HADD2.F32 R89, -RZ, R68.reuse.H0_H0 ;  /* 0x20000044ff594230 */ /* 0x100fe20000004100 */
[----:B------:R-:W-:Y:S02]  /*1c10*/  FADD.FTZ R93, R149, -R88 ;  /* 0x80000058955d7221 */ /* 0x000fe40000010000 */
[----:B------:R-:W-:Y:S02]  /*1c20*/  FFMA.FTZ R88, R146, R95, R94 ;  /* 0x0000005f92587223 */ /* 0x000fe4000001005e */
[----:B------:R-:W-:Y:S01]  /*1c30*/  @P4 FADD.FTZ R162, R162, R89 ;  /* 0x00000059a2a24221 */ /* 0x000fe20000010000 */
[----:B------:R-:W-:Y:S01]  /*1c40*/  @P4 HADD2.F32 R89, -RZ, R68.H1_H1 ;  /* 0x30000044ff594230 */ /* 0x000fe20000004100 */
[----:B------:R-:W-:-:S02]  /*1c50*/  FMUL.FTZ R92, R102, R93 ;  /* 0x0000005d665c7220 */ /* 0x000fc40000410000 */
[----:B------:R-:W-:Y:S02]  /*1c60*/  FADD.FTZ R93, R139, -R124 ;  /* 0x8000007c8b5d7221 */ /* 0x000fe40000010000 */
[----:B------:R-:W-:Y:S01]  /*1c70*/  @P4 FADD.FTZ R92, R92, R89 ;  /* 0x000000595c5c4221 */ /* 0x000fe20000010000 */
[----:B------:R-:W-:Y:S01]  /*1c80*/  @P4 HADD2.F32 R89, -RZ, R71.H0_H0 ;  /* 0x20000047ff594230 */ /* 0x000fe20000004100 */
[----:B------:R-:W-:Y:S02]  /*1c90*/  FMUL.FTZ R124, R102, R93 ;  /* 0x0000005d667c7220 */ /* 0x000fe40000410000 */
[----:B------:R-:W-:Y:S01]  /*1ca0*/  FADD.FTZ R125, R145, -R88 ;  /* 0x80000058917d7221 */ /* 0x000fe20000010000 */
[----:B------:R-:W-:Y:S01]  /*1cb0*/  @P4 HADD2.F32 R88, -RZ, R69.H1_H1 ;  /* 0x30000045ff584230 */ /* 0x000fe20000004100 */
[----:B------:R-:W-:Y:S02]  /*1cc0*/  @P4 FADD.FTZ R124, R124, R89 ;  /* 0x000000597c7c4221 */ /* 0x000fe40000010000 */
[----:B------:R-:W-:-:S02]  /*1cd0*/  FFMA.FTZ R89, R137, R95, R94 ;  /* 0x0000005f89597223 */ /* 0x000fc4000001005e */
[----:B------:R-:W-:Y:S02]  /*1ce0*/  FMUL.FTZ R125, R102, R125 ;  /* 0x0000007d667d7220 */ /* 0x000fe40000410000 */
[----:B------:R-:W-:Y:S01]  /*1cf0*/  FADD.FTZ R93, R104, -R89 ;  /* 0x80000059685d7221 */ /* 0x000fe20000010000 */
[----:B------:R-:W-:Y:S01]  /*1d00*/  @P0 F2FP.PACK_AB R89, RZ, R124 ;  /* 0x0000007cff59023e */ /* 0x000fe200000000ff */
[----:B------:R-:W-:Y:S01]  /*1d10*/  @P4 FADD.FTZ R125, R125, R88 ;  /* 0x000000587d7d4221 */ /* 0x000fe20000010000 */
[----:B------:R-:W-:Y:S01]  /*1d20*/  @P0 F2FP.PACK_AB R88, RZ, R162 ;  /* 0x000000a2ff58023e */ /* 0x000fe200000000ff */
[----:B------:R-:W-:Y:S01]  /*1d30*/  FMUL.FTZ R156, R102, R93 ;  /* 0x0000005d669c7220 */ /* 0x000fe20000410000 */
[----:B------:R-:W-:Y:S01]  /*1d40*/  @P4 HADD2.F32 R93, -RZ, R71.H1_H1 ;  /* 0x30000047ff5d4230 */ /* 0x000fe20000004100 */
[----:B------:R-:W-:Y:S01]  /*1d50*/  @P0 PRMT R75, R89, 0x7610, R75 ;  /* 0x00007610594b0816 */ /* 0x000fe2000000004b */
[-C--:B------:R-:W-:Y:S01]  /*1d60*/  FMUL.FTZ R164, R164, R101.reuse ;  /* 0x00000065a4a47220 */ /* 0x080fe20000410000 */
[----:B------:R-:W-:Y:S01]  /*1d70*/  @P0 PRMT R72, R88, 0x7610, R72 ;  /* 0x0000761058480816 */ /* 0x000fe20000000048 */
[----:B------:R-:W-:Y:S01]  /*1d80*/  FMUL.FTZ R90, R90, R101 ;  /* 0x000000655a5a7220 */ /* 0x000fe20000410000 */
[----:B------:R-:W-:Y:S01]  /*1d90*/  @P0 F2FP.PACK_AB R89, RZ, R125 ;  /* 0x0000007dff59023e */ /* 0x000fe200000000ff */
[----:B------:R-:W-:Y:S01]  /*1da0*/  @P4 FADD.FTZ R156, R156, R93 ;  /* 0x0000005d9c9c4221 */ /* 0x000fe20000010000 */
[----:B------:R-:W-:Y:S01]  /*1db0*/  ISETP.NE.U32.AND P4, PT, RZ, c[0x0][0x258], PT ;  /* 0x00009600ff007a0c */ /* 0x000fe20003f85070 */
[----:B------:R-:W-:Y:S01]  /*1dc0*/  FMUL.FTZ R164, R164, c[0x0][0x1e8] ;  /* 0x00007a00a4a47a20 */ /* 0x000fe20000410000 */
[----:B------:R-:W-:Y:S01]  /*1dd0*/  @P0 F2FP.PACK_AB R93, RZ, R91 ;  /* 0x0000005bff5d023e */ /* 0x000fe200000000ff */
[-C--:B------:R-:W-:Y:S01]  /*1de0*/  FMUL.FTZ R125, R125, R101.reuse ;  /* 0x000000657d7d7220 */ /* 0x080fe20000410000 */
[----:B------:R-:W-:Y:S01]  /*1df0*/  ISETP.NE.AND.EX P4, PT, RZ, c[0x0][0x25c], PT, P4 ;  /* 0x00009700ff007a0c */ /* 0x000fe20003f85340 */
[----:B------:R-:W-:Y:S01]  /*1e00*/  FMUL.FTZ R90, R90, c[0x0][0x1e8] ;  /* 0x00007a005a5a7a20 */ /* 0x000fe20000410000 */
[----:B------:R-:W-:Y:S01]  /*1e10*/  @P0 PRMT R74, R74, 0x5410, R93 ;  /* 0x000054104a4a0816 */ /* 0x000fe2000000005d */
[----:B------:R-:W-:Y:S01]  /*1e20*/  HFMA2.MMA R93, -RZ, RZ, 0, 9.5367431640625e-07 ;  /* 0x00000010ff5d7435 */ /* 0x000fe200000001ff */
[----:B------:R-:W-:Y:S01]  /*1e30*/  @P0 F2FP.PACK_AB R88, RZ, R92 ;  /* 0x0000005cff58023e */ /* 0x000fe200000000ff */
[----:B------:R-:W-:Y:S01]  /*1e40*/  FMUL.FTZ R125, R125, c[0x0][0x1e8] ;  /* 0x00007a007d7d7a20 */ /* 0x000fe20000410000 */
[----:B------:R-:W-:Y:S01]  /*1e50*/  @P0 F2FP.PACK_AB R153, RZ, R156 ;  /* 0x0000009cff99023e */ /* 0x000fe200000000ff */
[-C--:B------:R-:W-:Y:S01]  /*1e60*/  FMUL.FTZ R91, R91, R101.reuse ;  /* 0x000000655b5b7220 */ /* 0x080fe20000410000 */
[----:B------:R-:W-:Y:S01]  /*1e70*/  @P0 PRMT R73, R73, 0x5410, R89 ;  /* 0x0000541049490816 */ /* 0x000fe20000000059 */
[----:B------:R-:W-:Y:S01]  /*1e80*/  FMUL.FTZ R162, R162, R101 ;  /* 0x00000065a2a27220 */ /* 0x000fe20000410000 */
[----:B------:R-:W-:Y:S01]  /*1e90*/  @P0 PRMT R72, R72, 0x5410, R88 ;  /* 0x0000541048480816 */ /* 0x000fe20000000058 */
[----:B------:R-:W-:Y:S01]  /*1ea0*/  FMUL.FTZ R91, R91, c[0x0][0x1e8] ;  /* 0x00007a005b5b7a20 */ /* 0x000fe20000410000 */
[----:B------:R-:W-:Y:S01]  /*1eb0*/  @P0 PRMT R75, R75, 0x5410, R153 ;  /* 0x000054104b4b0816 */ /* 0x000fe20000000099 */
[----:B------:R-:W-:Y:S01]  /*1ec0*/  @P4 IMAD.WIDE.U32 R88, R0, R93, c[0x0][0x258] ;  /* 0x0000960000584625 */ /* 0x000fe200078e005d */
[----:B------:R-:W-:-:S02]  /*1ed0*/  FSEL R164, R164, RZ, P5 ;  /* 0x000000ffa4a47208 */ /* 0x000fc40002800000 */
[----:B------:R-:W-:Y:S01]  /*1ee0*/  LOP3.LUT P5, RZ, R160, 0xff000000, RZ, 0xc0, !PT ;  /* 0xff000000a0ff7812 */ /* 0x000fe200078ac0ff */
[-C--:B------:R-:W-:Y:S01]  /*1ef0*/  FMUL.FTZ R92, R92, R101.reuse ;  /* 0x000000655c5c7220 */ /* 0x080fe20000410000 */
[----:B------:R0:W-:Y:S01]  /*1f00*/  @P4 STG.E.128 [R88.64], R72 ;  /* 0x0000004858004986 */ /* 0x0001e2000c101d04 */
[----:B------:R-:W-:Y:S01]  /*1f10*/  LOP3.LUT P4, RZ, R160, 0xff0000, RZ, 0xc0, !PT ;  /* 0x00ff0000a0ff7812 */ /* 0x000fe2000788c0ff */
[----:B------:R-:W-:Y:S01]  /*1f20*/  FMUL.FTZ R162, R162, c[0x0][0x1e8] ;  /* 0x00007a00a2a27a20 */ /* 0x000fe20000410000 */
[----:B------:R-:W-:Y:S01]  /*1f30*/  LOP3.LUT P0, RZ, R161, 0xff00, RZ, 0xc0, !PT ;  /* 0x0000ff00a1ff7812 */ /* 0x000fe2000780c0ff */
[-C--:B------:R-:W-:Y:S02]  /*1f40*/  FMUL.FTZ R124, R124, R101.reuse ;  /* 0x000000657c7c7220 */ /* 0x080fe40000410000 */
[----:B------:R-:W-:Y:S01]  /*1f50*/  FMUL.FTZ R156, R156, R101 ;  /* 0x000000659c9c7220 */ /* 0x000fe20000410000 */
[----:B------:R-:W-:Y:S01]  /*1f60*/  FSEL R91, R91, RZ, P0 ;  /* 0x000000ff5b5b7208 */ /* 0x000fe20000000000 */
[----:B------:R-:W-:Y:S01]  /*1f70*/  FMUL.FTZ R92, R92, c[0x0][0x1e8] ;  /* 0x00007a005c5c7a20 */ /* 0x000fe20000410000 */
[----:B------:R-:W-:Y:S01]  /*1f80*/  LOP3.LUT P0, RZ, R161, 0xff0000, RZ, 0xc0, !PT ;  /* 0x00ff0000a1ff7812 */ /* 0x000fe2000780c0ff */
[----:B------:R-:W-:-:S02]  /*1f90*/  FMUL.FTZ R124, R124, c[0x0][0x1e8] ;  /* 0x00007a007c7c7a20 */ /* 0x000fc40000410000 */
[----:B------:R-:W-:-:S03]  /*1fa0*/  FMUL.FTZ R156, R156, c[0x0][0x1e8] ;  /* 0x00007a009c9c7a20 */ /* 0x000fc60000410000 */
[----:B------:R-:W-:Y:S02]  /*1fb0*/  FSEL R124, R124, RZ, P0 ;  /* 0x000000ff7c7c7208 */ /* 0x000fe40000000000 */
[----:B0-----:R-:W-:Y:S02]  /*1fc0*/  FSEL R89, R90, RZ, P4 ;  /* 0x000000ff5a597208 */ /* 0x001fe40002000000 */
[----:B------:R-:W-:Y:S02]  /*1fd0*/  FSEL R88, R125, RZ, P5 ;  /* 0x000000ff7d587208 */ /* 0x000fe40002800000 */
[----:B------:R-:W-:Y:S02]  /*1fe0*/  LOP3.LUT P4, RZ, R160, 0xff00, RZ, 0xc0, !PT ;  /* 0x0000ff00a0ff7812 */ /* 0x000fe4000788c0ff */
[----:B------:R-:W-:Y:S02]  /*1ff0*/  F2FP.PACK_AB R89, R88, R89 ;  /* 0x000000595859723e */ /* 0x000fe400000000ff */
[----:B------:R-:W-:-:S02]  /*2000*/  MOV R88, R160 ;  /* 0x000000a000587202 */ /* 0x000fc40000000f00 */
[----:B------:R-:W-:Y:S02]  /*2010*/  F2FP.PACK_AB R90, R91, R164 ;  /* 0x000000a45b5a723e */ /* 0x000fe400000000ff */
[----:B------:R-:W-:Y:S02]  /*2020*/  LOP3.LUT P5, RZ, R88, 0xff, RZ, 0xc0, !PT ;  /* 0x000000ff58ff7812 */ /* 0x000fe400078ac0ff */
[----:B------:R-:W-:Y:S01]  /*2030*/  FSEL R91, R92, RZ, P4 ;  /* 0x000000ff5c5b7208 */ /* 0x000fe20002000000 */
[----:B------:R-:W-:Y:S01]  /*2040*/  IMAD.WIDE.U32 R92, R0, R93, c[0x0][0x248] ;  /* 0x00009200005c7625 */ /* 0x000fe200078e005d */
[----:B------:R-:W-:Y:S02]  /*2050*/  FSEL R88, R162, RZ, P5 ;  /* 0x000000ffa2587208 */ /* 0x000fe40002800000 */
[----:B------:R-:W-:Y:S02]  /*2060*/  LOP3.LUT P5, RZ, R161, 0xff000000, RZ, 0xc0, !PT ;  /* 0xff000000a1ff7812 */ /* 0x000fe400078ac0ff */
[----:B------:R-:W-:-:S02]  /*2070*/  F2FP.PACK_AB R88, R91, R88 ;  /* 0x000000585b58723e */ /* 0x000fc400000000ff */
[----:B------:R-:W-:Y:S02]  /*2080*/  FSEL R125, R156, RZ, P5 ;  /* 0x000000ff9c7d7208 */ /* 0x000fe40002800000 */
[----:B------:R-:W-:Y:S02]  /*2090*/  IADD3 R0, R0, 0x80, RZ ;  /* 0x0000008000007810 */ /* 0x000fe40007ffe0ff */
[----:B------:R-:W-:-:S05]  /*20a0*/  F2FP.PACK_AB R91, R125, R124 ;  /* 0x0000007c7d5b723e */ /* 0x000fca00000000ff */
[----:B------:R0:W-:Y:S02]  /*20b0*/  STG.E.128 [R92.64], R88 ;  /* 0x000000585c007986 */ /* 0x0001e4000c101d04 */
.L_x_1476:
[----:B------:R-:W-:Y:S05]  /*20c0*/  BSYNC B0 ;  /* 0x0000000000007941 */ /* 0x000fea0003800000 */
.L_x_1475:
        /* <DEDUP_REMOVED lines=12> */
[----:B------:R-:W-:-:S06]  /*2190*/  FMUL.FTZ R164, R102, R91 ;  /* 0x0000005b66a47220 */ /* 0x000fcc0000410000 */
[----:B------:R-:W-:Y:S02]  /*21a0*/  @P4 HADD2.F32 R89, -RZ, R25.H0_H0 ;  /* 0x20000019ff594230 */ /* 0x000fe40000004100 */
[--C-:B------:R-:W-:Y:S02]  /*21b0*/  @P4 HADD2.F32 R91, -RZ, R26.reuse.H0_H0 ;  /* 0x2000001aff5b4230 */ /* 0x100fe40000004100 */
[----:B------:R-:W-:Y:S01]  /*21c0*/  @P4 HADD2.F32 R92, -RZ, R26.H1_H1 ;  /* 0x3000001aff5c4230 */ /* 0x000fe20000004100 */
[----:B------:R-:W-:Y:S02]  /*21d0*/  @P4 FADD.FTZ R90, R90, R89 ;  /* 0x000000595a5a4221 */ /* 0x000fe40000010000 */
[----:B------:R-:W-:-:S03]  /*21e0*/  @P4 FADD.FTZ R164, R164, R91 ;  /* 0x0000005ba4a44221 */ /* 0x000fc60000010000 */
[----:B------:R-:W-:Y:S01]  /*21f0*/  @P0 F2FP.PACK_AB R88, RZ, R90 ;  /* 0x0000005aff58023e */ /* 0x000fe200000000ff */
[-C--:B------:R-:W-:Y:S01]  /*2200*/  FMUL.FTZ R90, R90, R101.reuse ;  /* 0x000000655a5a7220 */ /* 0x080fe20000410000 */
[----:B------:R-:W-:Y:S01]  /*2210*/  @P0 F2FP.PACK_AB R89, RZ, R164 ;  /* 0x000000a4ff59023e */ /* 0x000fe200000000ff */
[----:B------:R-:W-:Y:S01]  /*2220*/  FMUL.FTZ R164, R164, R101 ;  /* 0x00000065a4a47220 */ /* 0x000fe20000410000 */
[----:B------:R-:W-:Y:S01]  /*2230*/  @P0 PRMT R73, R88, 0x7610, R73 ;  /* 0x0000761058490816 */ /* 0x000fe20000000049 */
[-C--:B------:R-:W-:Y:S01]  /*2240*/  FFMA.FTZ R88, R116, R95.reuse, R94 ;  /* 0x0000005f74587223 */ /* 0x080fe2000001005e */
[----:B------:R-:W-:Y:S01]  /*2250*/  @P0 PRMT R74, R89, 0x7610, R74 ;  /* 0x00007610594a0816 */ /* 0x000fe2000000004a */
[-C--:B------:R-:W-:Y:S02]  /*2260*/  FFMA.FTZ R89, R105, R95.reuse, R94 ;  /* 0x0000005f69597223 */ /* 0x080fe4000001005e */
[----:B------:R-:W-:Y:S02]  /*2270*/  FADD.FTZ R91, R115, -R88 ;  /* 0x80000058735b7221 */ /* 0x000fe40000010000 */
[----:B------:R-:W-:-:S02]  /*2280*/  FFMA.FTZ R88, R106, R95, R94 ;  /* 0x0000005f6a587223 */ /* 0x000fc4000001005e */
[----:B------:R-:W-:Y:S02]  /*2290*/  FMUL.FTZ R91, R102, R91 ;  /* 0x0000005b665b7220 */ /* 0x000fe40000410000 */
[----:B------:R-:W-:Y:S02]  /*22a0*/  FADD.FTZ R93, R107, -R88 ;  /* 0x800000586b5d7221 */ /* 0x000fe40000010000 */
[----:B------:R-:W-:Y:S02]  /*22b0*/  FFMA.FTZ R88, R110, R95, R94 ;  /* 0x0000005f6e587223 */ /* 0x000fe4000001005e */
[----:B------:R-:W-:Y:S02]  /*22c0*/  FADD.FTZ R89, R108, -R89 ;  /* 0x800000596c597221 */ /* 0x000fe40000010000 */
[----:B------:R-:W-:Y:S01]  /*22d0*/  FADD.FTZ R125, R113, -R88 ;  /* 0x80000058717d7221 */ /* 0x000fe20000010000 */
[----:B------:R-:W-:Y:S01]  /*22e0*/  @P4 HADD2.F32 R88, -RZ, R25.H1_H1 ;  /* 0x30000019ff584230 */ /* 0x000fe20000004100 */
[----:B------:R-:W-:-:S02]  /*22f0*/  @P4 FADD.FTZ R91, R91, R92 ;  /* 0x0000005c5b5b4221 */ /* 0x000fc40000010000 */
[C---:B------:R-:W-:Y:S02]  /*2300*/  FMUL.FTZ R92, R102.reuse, R93 ;  /* 0x0000005d665c7220 */ /* 0x040fe40000410000 */
[----:B------:R-:W-:Y:S02]  /*2310*/  FFMA.FTZ R93, R117, R95, R94 ;  /* 0x0000005f755d7223 */ /* 0x000fe4000001005e */
[C---:B------:R-:W-:Y:S02]  /*2320*/  FMUL.FTZ R125, R102.reuse, R125 ;  /* 0x0000007d667d7220 */ /* 0x040fe40000410000 */
[----:B------:R-:W-:Y:S01]  /*2330*/  FMUL.FTZ R162, R102, R89 ;  /* 0x0000005966a27220 */ /* 0x000fe20000410000 */
[----:B------:R-:W-:Y:S01]  /*2340*/  @P4 HADD2.F32 R89, -RZ, R24.H0_H0 ;  /* 0x20000018ff594230 */ /* 0x000fe20000004100 */
[----:B------:R-:W-:Y:S02]  /*2350*/  FADD.FTZ R93, R118, -R93 ;  /* 0x8000005d765d7221 */ /* 0x000fe40000010000 */
[----:B------:R-:W-:-:S02]  /*2360*/  @P4 FADD.FTZ R125, R125, R88 ;  /* 0x000000587d7d4221 */ /* 0x000fc40000010000 */
[----:B------:R-:W-:Y:S02]  /*2370*/  FFMA.FTZ R88, R120, R95, R94 ;  /* 0x0000005f78587223 */ /* 0x000fe4000001005e */
[----:B------:R-:W-:Y:S01]  /*2380*/  @P4 FADD.FTZ R162, R162, R89 ;  /* 0x00000059a2a24221 */ /* 0x000fe20000010000 */
[----:B------:R-:W-:Y:S01]  /*2390*/  @P4 HADD2.F32 R89, -RZ, R24.H1_H1 ;  /* 0x30000018ff594230 */ /* 0x000fe20000004100 */
[----:B------:R-:W-:Y:S02]  /*23a0*/  FMUL.FTZ R124, R102, R93 ;  /* 0x0000005d667c7220 */ /* 0x000fe40000410000 */
[----:B------:R-:W-:Y:S01]  /*23b0*/  FADD.FTZ R93, R119, -R88 ;  /* 0x80000058775d7221 */ /* 0x000fe20000010000 */
[----:B------:R-:W-:Y:S01]  /*23c0*/  @P0 F2FP.PACK_AB R88, RZ, R162 ;  /* 0x000000a2ff58023e */ /* 0x000fe200000000ff */
[----:B------:R-:W-:Y:S01]  /*23d0*/  @P4 FADD.FTZ R92, R92, R89 ;  /* 0x000000595c5c4221 */ /* 0x000fe20000010000 */
[--C-:B------:R-:W-:Y:S01]  /*23e0*/  @P4 HADD2.F32 R89, -RZ, R27.reuse.H0_H0 ;  /* 0x2000001bff594230 */ /* 0x100fe20000004100 */
[----:B------:R-:W-:Y:S01]  /*23f0*/  FMUL.FTZ R156, R102, R93 ;  /* 0x0000005d669c7220 */ /* 0x000fe20000410000 */
[----:B------:R-:W-:Y:S01]  /*2400*/  @P4 HADD2.F32 R93, -RZ, R27.H1_H1 ;  /* 0x3000001bff5d4230 */ /* 0x000fe20000004100 */
[----:B------:R-:W-:Y:S01]  /*2410*/  @P0 PRMT R72, R88, 0x7610, R72 ;  /* 0x0000761058480816 */ /* 0x000fe20000000048 */
[----:B------:R-:W-:Y:S01]  /*2420*/  FMUL.FTZ R164, R164, c[0x0][0x1e8] ;  /* 0x00007a00a4a47a20 */ /* 0x000fe20000410000 */
[----:B------:R-:W-:Y:S01]  /*2430*/  @P0 F2FP.PACK_AB R88, RZ, R92 ;  /* 0x0000005cff58023e */ /* 0x000fe200000000ff */
[----:B------:R-:W-:-:S02]  /*2440*/  @P4 FADD.FTZ R124, R124, R89 ;  /* 0x000000597c7c4221 */ /* 0x000fc40000010000 */
[----:B------:R-:W-:Y:S01]  /*2450*/  @P4 FADD.FTZ R156, R156, R93 ;  /* 0x0000005d9c9c4221 */ /* 0x000fe20000010000 */
[----:B------:R-:W-:Y:S01]  /*2460*/  ISETP.NE.U32.AND P4, PT, RZ, c[0x0][0x258], PT ;  /* 0x00009600ff007a0c */ /* 0x000fe20003f85070 */
[----:B------:R-:W-:Y:S01]  /*2470*/  FMUL.FTZ R90, R90, c[0x0][0x1e8] ;  /* 0x00007a005a5a7a20 */ /* 0x000fe20000410000 */
[----:B------:R-:W-:Y:S01]  /*2480*/  @P0 F2FP.PACK_AB R93, RZ, R91 ;  /* 0x0000005bff5d023e */ /* 0x000fe200000000ff */
[-C--:B------:R-:W-:Y:S01]  /*2490*/  FMUL.FTZ R91, R91, R101.reuse ;  /* 0x000000655b5b7220 */ /* 0x080fe20000410000 */
[----:B------:R-:W-:Y:S01]  /*24a0*/  ISETP.NE.AND.EX P4, PT, RZ, c[0x0][0x25c], PT, P4 ;  /* 0x00009700ff007a0c */ /* 0x000fe20003f85340 */
[-C--:B------:R-:W-:Y:S01]  /*24b0*/  FMUL.FTZ R162, R162, R101.reuse ;  /* 0x00000065a2a27220 */ /* 0x080fe20000410000 */
[----:B------:R-:W-:Y:S01]  /*24c0*/  @P0 PRMT R74, R74, 0x5410, R93 ;  /* 0x000054104a4a0816 */ /* 0x000fe2000000005d */
[----:B------:R-:W-:Y:S01]  /*24d0*/  HFMA2.MMA R93, -RZ, RZ, 0, 9.5367431640625e-07 ;  /* 0x00000010ff5d7435 */ /* 0x000fe200000001ff */
[----:B------:R-:W-:Y:S01]  /*24e0*/  @P0 F2FP.PACK_AB R89, RZ, R124 ;  /* 0x0000007cff59023e */ /* 0x000fe200000000ff */
[----:B------:R-:W-:Y:S01]  /*24f0*/  FMUL.FTZ R91, R91, c[0x0][0x1e8] ;  /* 0x00007a005b5b7a20 */ /* 0x000fe20000410000 */
[----:B------:R-:W-:Y:S01]  /*2500*/  @P0 F2FP.PACK_AB R153, RZ, R156 ;  /* 0x0000009cff99023e */ /* 0x000fe200000000ff */
[----:B------:R-:W-:Y:S01]  /*2510*/  FMUL.FTZ R92, R92, R101 ;  /* 0x000000655c5c7220 */ /* 0x000fe20000410000 */
[----:B------:R-:W-:Y:S01]  /*2520*/  @P0 PRMT R75, R89, 0x7610, R75 ;  /* 0x00007610594b0816 */ /* 0x000fe2000000004b */
[----:B------:R-:W-:Y:S01]  /*2530*/  FMUL.FTZ R162, R162, c[0x0][0x1e8] ;  /* 0x00007a00a2a27a20 */ /* 0x000fe20000410000 */
[----:B------:R-:W-:Y:S01]  /*2540*/  @P0 F2FP.PACK_AB R89, RZ, R125 ;  /* 0x0000007dff59023e */ /* 0x000fe200000000ff */
[-C--:B------:R-:W-:Y:S01]  /*2550*/  FMUL.FTZ R125, R125, R101.reuse ;  /* 0x000000657d7d7220 */ /* 0x080fe20000410000 */
[----:B------:R-:W-:Y:S01]  /*2560*/  @P0 PRMT R72, R72, 0x5410, R88 ;  /* 0x0000541048480816 */ /* 0x000fe20000000058 */
[----:B------:R-:W-:Y:S01]  /*2570*/  FMUL.FTZ R124, R124, R101 ;  /* 0x000000657c7c7220 */ /* 0x000fe20000410000 */
        /* <DEDUP_REMOVED lines=8> */
[----:B------:R-:W-:Y:S01]  /*2600*/  FMUL.FTZ R156, R156, R101 ;  /* 0x000000659c9c7220 */ /* 0x000fe20000410000 */
[----:B------:R-:W-:Y:S01]  /*2610*/  LOP3.LUT P0, RZ, R159, 0xff00, RZ, 0xc0, !PT ;  /* 0x0000ff009fff7812 */ /* 0x000fe2000780c0ff */
[----:B------:R-:W-:Y:S02]  /*2620*/  FMUL.FTZ R92, R92, c[0x0][0x1e8] ;  /* 0x00007a005c5c7a20 */ /* 0x000fe40000410000 */
[----:B------:R-:W-:Y:S01]  /*2630*/  FMUL.FTZ R124, R124, c[0x0][0x1e8] ;  /* 0x00007a007c7c7a20 */ /* 0x000fe20000410000 */
[----:B------:R-:W-:Y:S01]  /*2640*/  FSEL R91, R91, RZ, P0 ;  /* 0x000000ff5b5b7208 */ /* 0x000fe20000000000 */
[----:B------:R-:W-:Y:S01]  /*2650*/  FMUL.FTZ R156, R156, c[0x0][0x1e8] ;  /* 0x00007a009c9c7a20 */ /* 0x000fe20000410000 */
[----:B------:R-:W-:-:S04]  /*2660*/  LOP3.LUT P0, RZ, R159, 0xff0000, RZ, 0xc0, !PT ;  /* 0x00ff00009fff7812 */ /* 0x000fc8000780c0ff */
        /* <DEDUP_REMOVED lines=17> */
.L_x_1478:
[----:B------:R-:W-:Y:S05]  /*2780*/  BSYNC B0 ;  /* 0x0000000000007941 */ /* 0x000fea0003800000 */
.L_x_1477:
[----:B------:R-:W-:Y:S01]  /*2790*/  BSSY B0, `(.L_x_1479) ;  /* 0x000006a000007945 */ /* 0x000fe20003800000 */
[----:B------:R-:W-:Y:S05]  /*27a0*/  @!P3 BRA `(.L_x_1480) ;  /* 0x000006800000b947 */ /* 0x000fea0003800000 */
[----:B------:R-:W-:Y:S01]  /*27b0*/  ISETP.NE.U32.AND P0, PT, RZ, c[0x0][0x218], PT ;  /* 0x00008600ff007a0c */ /* 0x000fe20003f05070 */
[-CC-:B0-----:R-:W-:Y:S01]  /*27c0*/  FFMA.FTZ R91, R103, R95.reuse, R94.reuse ;  /* 0x0000005f675b7223 */ /* 0x181fe2000001005e */
[----:B------:R-:W-:Y:S01]  /*27d0*/  LOP3.LUT P5, RZ, R155, 0xff, RZ, 0xc0, !PT ;  /* 0x000000ff9bff7812 */ /* 0x000fe200078ac0ff */
[-CC-:B------:R-:W-:Y:S01]  /*27e0*/  FFMA.FTZ R93, R121, R95.reuse, R94.reuse ;  /* 0x0000005f795d7223 */ /* 0x180fe2000001005e */
[----:B------:R-:W-:Y:S01]  /*27f0*/  ISETP.NE.AND.EX P4, PT, RZ, c[0x0][0x21c], PT, P0 ;  /* 0x00008700ff007a0c */ /* 0x000fe20003f85300 */
[----:B------:R-:W-:Y:S01]  /*2800*/  FADD.FTZ R91, R126, -R91 ;  /* 0x8000005b7e5b7221 */ /* 0x000fe20000010000 */
[----:B------:R-:W-:Y:S01]  /*2810*/  ISETP.NE.U32.AND P0, PT, RZ, c[0x0][0x258], PT ;  /* 0x00009600ff007a0c */ /* 0x000fe20003f05070 */
[----:B------:R-:W-:Y:S02]  /*2820*/  FFMA.FTZ R89, R127, R95, R94 ;  /* 0x0000005f7f597223 */ /* 0x000fe4000001005e */
[----:B-----5:R-:W-:Y:S01]  /*2830*/  FMUL.FTZ R92, R102, R91 ;  /* 0x0000005b665c7220 */ /* 0x020fe20000410000 */
[----:B------:R-:W-:Y:S01]  /*2840*/  ISETP.NE.AND.EX P0, PT, RZ, c[0x0][0x25c], PT, P0 ;  /* 0x00009700ff007a0c */ /* 0x000fe20003f05300 */
[----:B------:R-:W-:-:S02]  /*2850*/  FADD.FTZ R93, R130, -R93 ;  /* 0x8000005d825d7221 */ /* 0x000fc40000010000 */
[----:B------:R-:W-:Y:S02]  /*2860*/  FADD.FTZ R125, R132, -R89 ;  /* 0x80000059847d7221 */ /* 0x000fe40000010000 */
[-CC-:B------:R-:W-:Y:S02]  /*2870*/  FFMA.FTZ R162, R122, R95.reuse, R94.reuse ;  /* 0x0000005f7aa27223 */ /* 0x180fe4000001005e */
[----:B------:R-:W-:Y:S01]  /*2880*/  @P4 HADD2.F32 R91, -RZ, R84.H0_H0 ;  /* 0x20000054ff5b4230 */ /* 0x000fe20000004100 */
[-CC-:B------:R-:W-:Y:S02]  /*2890*/  FFMA.FTZ R124, R128, R95.reuse, R94.reuse ;  /* 0x0000005f807c7223 */ /* 0x180fe4000001005e */
[-CC-:B------:R-:W-:Y:S02]  /*28a0*/  FFMA.FTZ R88, R134, R95.reuse, R94.reuse ;  /* 0x0000005f86587223 */ /* 0x180fe4000001005e */
[----:B------:R-:W-:Y:S01]  /*28b0*/  @P4 FADD.FTZ R92, R92, R91 ;  /* 0x0000005b5c5c4221 */ /* 0x000fe20000010000 */
[----:B------:R-:W-:Y:S01]  /*28c0*/  @P4 HADD2.F32 R91, -RZ, R85.H0_H0 ;  /* 0x20000055ff5b4230 */ /* 0x000fe20000004100 */
[----:B------:R-:W-:-:S02]  /*28d0*/  FFMA.FTZ R89, R133, R95, R94 ;  /* 0x0000005f85597223 */ /* 0x000fc4000001005e */
[----:B------:R-:W-:Y:S01]  /*28e0*/  FFMA.FTZ R156, R138, R95, R94 ;  /* 0x0000005f8a9c7223 */ /* 0x000fe2000001005e */
[----:B------:R-:W-:Y:S01]  /*28f0*/  @P4 HADD2.F32 R95, -RZ, R86.H0_H0 ;  /* 0x20000056ff5f4230 */ /* 0x000fe20000004100 */
[----:B------:R-:W-:Y:S02]  /*2900*/  FMUL.FTZ R94, R102, R93 ;  /* 0x0000005d665e7220 */ /* 0x000fe40000410000 */
[----:B------:R-:W-:Y:S02]  /*2910*/  FADD.FTZ R89, R136, -R89 ;  /* 0x8000005988597221 */ /* 0x000fe40000010000 */
[----:B------:R-:W-:Y:S02]  /*2920*/  @P4 FADD.FTZ R94, R94, R91 ;  /* 0x0000005b5e5e4221 */ /* 0x000fe40000010000 */
[----:B------:R-:W-:Y:S02]  /*2930*/  FMUL.FTZ R90, R102, R125 ;  /* 0x0000007d665a7220 */ /* 0x000fe40000410000 */
[----:B------:R-:W-:-:S02]  /*2940*/  FADD.FTZ R93, R129, -R124 ;  /* 0x8000007c815d7221 */ /* 0x000fc40000010000 */
[----:B------:R-:W-:Y:S01]  /*2950*/  FMUL.FTZ R124, R102, R89 ;  /* 0x00000059667c7220 */ /* 0x000fe20000410000 */
[----:B------:R-:W-:Y:S01]  /*2960*/  @P0 F2FP.PACK_AB R89, RZ, R94 ;  /* 0x0000005eff59023e */ /* 0x000fe200000000ff */
[----:B------:R-:W-:Y:S02]  /*2970*/  @P4 FADD.FTZ R90, R90, R95 ;  /* 0x0000005f5a5a4221 */ /* 0x000fe40000010000 */
[----:B------:R-:W-:Y:S01]  /*2980*/  FADD.FTZ R95, R131, -R88 ;  /* 0x80000058835f7221 */ /* 0x000fe20000010000 */
[----:B------:R-:W-:Y:S01]  /*2990*/  @P0 PRMT R73, R89, 0x7610, R73 ;  /* 0x0000761059490816 */ /* 0x000fe20000000049 */
[----:B------:R-:W-:Y:S01]  /*29a0*/  FADD.FTZ R91, R123, -R162 ;  /* 0x800000a27b5b7221 */ /* 0x000fe20000010000 */
[----:B------:R-:W-:Y:S01]  /*29b0*/  @P4 HADD2.F32 R89, -RZ, R86.H1_H1 ;  /* 0x30000056ff594230 */ /* 0x000fe20000004100 */
[----:B------:R-:W-:Y:S01]  /*29c0*/  FADD.FTZ R125, R135, -R156 ;  /* 0x8000009c877d7221 */ /* 0x000fe20000010000 */
[----:B------:R-:W-:Y:S01]  /*29d0*/  @P0 F2FP.PACK_AB R88, RZ, R92 ;  /* 0x0000005cff58023e */ /* 0x000fe200000000ff */
[----:B------:R-:W-:-:S02]  /*29e0*/  FMUL.FTZ R164, R102, R95 ;  /* 0x0000005f66a47220 */ /* 0x000fc40000410000 */
[----:B------:R-:W-:Y:S01]  /*29f0*/  FMUL.FTZ R156, R102, R91 ;  /* 0x0000005b669c7220 */ /* 0x000fe20000410000 */
[----:B------:R-:W-:Y:S01]  /*2a00*/  @P0 F2FP.PACK_AB R91, RZ, R90 ;  /* 0x0000005aff5b023e */ /* 0x000fe200000000ff */
[----:B------:R-:W-:Y:S01]  /*2a10*/  @P4 FADD.FTZ R164, R164, R89 ;  /* 0x00000059a4a44221 */ /* 0x000fe20000010000 */
[----:B------:R-:W-:Y:S01]  /*2a20*/  @P4 HADD2.F32 R89, -RZ, R84.H1_H1 ;  /* 0x30000054ff594230 */ /* 0x000fe20000004100 */
[C---:B------:R-:W-:Y:S01]  /*2a30*/  FMUL.FTZ R162, R102.reuse, R93 ;  /* 0x0000005d66a27220 */ /* 0x040fe20000410000 */
[----:B------:R-:W-:Y:S01]  /*2a40*/  @P0 PRMT R74, R91, 0x7610, R74 ;  /* 0x000076105b4a0816 */ /* 0x000fe2000000004a */
[----:B------:R-:W-:Y:S01]  /*2a50*/  @P4 HADD2.F32 R91, -RZ, R85.H1_H1 ;  /* 0x30000055ff5b4230 */ /* 0x000fe20000004100 */
[----:B------:R-:W-:Y:S01]  /*2a60*/  FMUL.FTZ R102, R102, R125 ;  /* 0x0000007d66667220 */ /* 0x000fe20000410000 */
[----:B------:R-:W-:Y:S01]  /*2a70*/  @P0 PRMT R72, R88, 0x7610, R72 ;  /* 0x0000761058480816 */ /* 0x000fe20000000048 */
[----:B------:R-:W-:Y:S01]  /*2a80*/  @P4 FADD.FTZ R156, R156, R89 ;  /* 0x000000599c9c4221 */ /* 0x000fe20000010000 */
[--C-:B------:R-:W-:Y:S01]  /*2a90*/  @P4 HADD2.F32 R89, -RZ, R87.reuse.H0_H0 ;  /* 0x20000057ff594230 */ /* 0x100fe20000004100 */
[----:B------:R-:W-:Y:S01]  /*2aa0*/  @P4 FADD.FTZ R162, R162, R91 ;  /* 0x0000005ba2a24221 */ /* 0x000fe20000010000 */
[----:B------:R-:W-:Y:S01]  /*2ab0*/  @P4 HADD2.F32 R91, -RZ, R87.H1_H1 ;  /* 0x30000057ff5b4230 */ /* 0x000fe20000004100 */
[-C--:B------:R-:W-:Y:S01]  /*2ac0*/  FMUL.FTZ R90, R90, R101.reuse ;  /* 0x000000655a5a7220 */ /* 0x080fe20000410000 */
[----:B------:R-:W-:Y:S01]  /*2ad0*/  @P0 F2FP.PACK_AB R88, RZ, R156 ;  /* 0x0000009cff58023e */ /* 0x000fe200000000ff */
[----:B------:R-:W-:Y:S01]  /*2ae0*/  @P4 FADD.FTZ R124, R124, R89 ;  /* 0x000000597c7c4221 */ /* 0x000fe20000010000 */
[----:B------:R-:W-:Y:S01]  /*2af0*/  @P0 F2FP.PACK_AB R89, RZ, R162 ;  /* 0x000000a2ff59023e */ /* 0x000fe200000000ff */
        /* <DEDUP_REMOVED lines=10> */
[-C--:B------:R-:W-:Y:S01]  /*2ba0*/  FMUL.FTZ R164, R164, R101.reuse ;  /* 0x00000065a4a47220 */ /* 0x080fe20000410000 */
[----:B------:R-:W-:Y:S01]  /*2bb0*/  @P0 F2FP.PACK_AB R95, RZ, R102 ;  /* 0x00000066ff5f023e */ /* 0x000fe200000000ff */
[----:B------:R-:W-:Y:S01]  /*2bc0*/  FMUL.FTZ R162, R162, c[0x0][0x1e8] ;  /* 0x00007a00a2a27a20 */ /* 0x000fe20000410000 */
[----:B------:R-:W-:Y:S01]  /*2bd0*/  @P0 PRMT R73, R73, 0x5410, R89 ;  /* 0x0000541049490816 */ /* 0x000fe20000000059 */
        /* <DEDUP_REMOVED lines=8> */
[----:B------:R-:W-:Y:S01]  /*2c60*/  LOP3.LUT P5, RZ, R154, 0xff000000, RZ, 0xc0, !PT ;  /* 0xff0000009aff7812 */ /* 0x000fe200078ac0ff */
[----:B------:R0:W-:Y:S01]  /*2c70*/  @P4 STG.E.128 [R88.64], R72 ;  /* 0x0000004858004986 */ /* 0x0001e2000c101d04 */
[-C--:B------:R-:W-:Y:S01]  /*2c80*/  FMUL.FTZ R156, R156, R101.reuse ;  /* 0x000000659c9c7220 */ /* 0x080fe20000410000 */
[C---:B------:R-:W-:Y:S01]  /*2c90*/  LOP3.LUT P0, RZ, R155.reuse, 0xff00, RZ, 0xc0, !PT ;  /* 0x0000ff009bff7812 */ /* 0x040fe2000780c0ff */
[-C--:B------:R-:W-:Y:S01]  /*2ca0*/  FMUL.FTZ R124, R124, R101.reuse ;  /* 0x000000657c7c7220 */ /* 0x080fe20000410000 */
[----:B------:R-:W-:Y:S01]  /*2cb0*/  LOP3.LUT P4, RZ, R154, 0xff0000, RZ, 0xc0, !PT ;  /* 0x00ff00009aff7812 */ /* 0x000fe2000788c0ff */
[----:B------:R-:W-:Y:S01]  /*2cc0*/  FMUL.FTZ R92, R92, c[0x0][0x1e8] ;  /* 0x00007a005c5c7a20 */ /* 0x000fe20000410000 */
[----:B------:R-:W-:Y:S01]  /*2cd0*/  FSEL R162, R162, RZ, P5 ;  /* 0x000000ffa2a27208 */ /* 0x000fe20002800000 */
[----:B------:R-:W-:Y:S01]  /*2ce0*/  FMUL.FTZ R101, R102, R101 ;  /* 0x0000006566657220 */ /* 0x000fe20000410000 */
[----:B------:R-:W-:Y:S01]  /*2cf0*/  FSEL R91, R164, RZ, P0 ;  /* 0x000000ffa45b7208 */ /* 0x000fe20000000000 */
[----:B------:R-:W-:Y:S01]  /*2d00*/  FMUL.FTZ R156, R156, c[0x0][0x1e8] ;  /* 0x00007a009c9c7a20 */ /* 0x000fe20000410000 */
[----:B------:R-:W-:Y:S01]  /*2d10*/  LOP3.LUT P0, RZ, R155, 0xff0000, RZ, 0xc0, !PT ;  /* 0x00ff00009bff7812 */ /* 0x000fe2000780c0ff */
[----:B------:R-:W-:Y:S01]  /*2d20*/  FMUL.FTZ R124, R124, c[0x0][0x1e8] ;  /* 0x00007a007c7c7a20 */ /* 0x000fe20000410000 */
[----:B------:R-:W-:Y:S01]  /*2d30*/  F2FP.PACK_AB R90, R91, R90 ;  /* 0x0000005a5b5a723e */ /* 0x000fe200000000ff */
[----:B------:R-:W-:-:S03]  /*2d40*/  FMUL.FTZ R101, R101, c[0x0][0x1e8] ;  /* 0x00007a0065657a20 */ /* 0x000fc60000410000 */
[----:B------:R-:W-:Y:S02]  /*2d50*/  FSEL R124, R124, RZ, P0 ;  /* 0x000000ff7c7c7208 */ /* 0x000fe40000000000 */
[----:B0-----:R-:W-:Y:S02]  /*2d60*/  MOV R88, R154 ;  /* 0x0000009a00587202 */ /* 0x001fe40000000f00 */
[----:B------:R-:W-:Y:S02]  /*2d70*/  FSEL R89, R94, RZ, P4 ;  /* 0x000000ff5e597208 */ /* 0x000fe40002000000 */
[----:B------:R-:W-:Y:S02]  /*2d80*/  LOP3.LUT P5, RZ, R88, 0xff, RZ, 0xc0, !PT ;  /* 0x000000ff58ff7812 */ /* 0x000fe400078ac0ff */
[----:B------:R-:W-:Y:S02]  /*2d90*/  LOP3.LUT P4, RZ, R154, 0xff00, RZ, 0xc0, !PT ;  /* 0x0000ff009aff7812 */ /* 0x000fe4000788c0ff */
[----:B------:R-:W-:Y:S01]  /*2da0*/  FSEL R88, R92, RZ, P5 ;  /* 0x000000ff5c587208 */ /* 0x000fe20002800000 */
[----:B------:R-:W-:Y:S01]  /*2db0*/  IMAD.WIDE.U32 R92, R0, R93, c[0x0][0x248] ;  /* 0x00009200005c7625 */ /* 0x000fe200078e005d */
[----:B------:R-:W-:-:S02]  /*2dc0*/  LOP3.LUT P5, RZ, R155, 0xff000000, RZ, 0xc0, !PT ;  /* 0xff0000009bff7812 */ /* 0x000fc400078ac0ff */
[----:B------:R-:W-:Y:S02]  /*2dd0*/  FSEL R91, R156, RZ, P4 ;  /* 0x000000ff9c5b7208 */ /* 0x000fe40002000000 */
[----:B------:R-:W-:Y:S02]  /*2de0*/  FSEL R101, R101, RZ, P5 ;  /* 0x000000ff65657208 */ /* 0x000fe40002800000 */
[----:B------:R-:W-:Y:S02]  /*2df0*/  F2FP.PACK_AB R88, R91, R88 ;  /* 0x000000585b58723e */ /* 0x000fe400000000ff */
[----:B------:R-:W-:Y:S02]  /*2e00*/  F2FP.PACK_AB R89, R162, R89 ;  /* 0x00000059a259723e */ /* 0x000fe400000000ff */
[----:B------:R-:W-:-:S05]  /*2e10*/  F2FP.PACK_AB R91, R101, R124 ;  /* 0x0000007c655b723e */ /* 0x000fca00000000ff */
[----:B------:R0:W-:Y:S02]  /*2e20*/  STG.E.128 [R92.64], R88 ;  /* 0x000000585c007986 */ /* 0x0001e4000c101d04 */
.L_x_1480:
[----:B------:R-:W-:Y:S05]  /*2e30*/  BSYNC B0 ;  /* 0x0000000000007941 */ /* 0x000fea0003800000 */
.L_x_1479:
[----:B------:R-:W-:Y:S02]  /*2e40*/  IADD3 R3, R3, c[0x0][0x160], RZ ;  /* 0x0000580003037a10 */ /* 0x000fe40007ffe0ff */
[----:B------:R-:W-:Y:S02]  /*2e50*/  LOP3.LUT P4, RZ, R2, 0xff, RZ, 0xc0, !PT ;  /* 0x000000ff02ff7812 */ /* 0x000fe4000788c0ff */
[----:B------:R-:W-:Y:S02]  /*2e60*/  ISETP.GE.AND P0, PT, R3, c[0x0][0x164], PT ;  /* 0x0000590003007a0c */ /* 0x000fe40003f06270 */
[----:B------:R-:W-:-:S11]  /*2e70*/  SEL R2, RZ, 0x1, P4 ;  /* 0x00000001ff027807 */ /* 0x000fd60002000000 */
[----:B0----5:R-:W-:Y:S01]  /*2e80*/  @P0 CALL.REL.NOINC `(.L_x_1466) ;  /* 0x0000001000000944 */ /* 0x021fe20003c00000 */
[----:B------:R-:W-:Y:S05]  /*2e90*/  BRA `(.L_x_1481) ;  /* 0xffffd63000007947 */ /* 0x000fea000383ffff */
.L_x_1466:
        /* <DEDUP_REMOVED lines=31> */
.L_x_1473:
[----:B------:R-:W-:Y:S01]  /*3090*/  HFMA2.MMA R93, -RZ, RZ, 0, 9.5367431640625e-07 ;  /* 0x00000010ff5d7435 */ /* 0x000fe200000001ff */
[----:B------:R-:W-:-:S02]  /*30a0*/  MOV R94, R157 ;  /* 0x0000009d005e7202 */ /* 0x000fc40000000f00 */
[----:B------:R-:W-:Y:S02]  /*30b0*/  MOV R91, 0x1f ;  /* 0x0000001f005b7802 */ /* 0x000fe40000000f00 */
[----:B------:R-:W-:Y:S02]  /*30c0*/  MOV R92, 0xffffffff ;  /* 0xffffffff005c7802 */ /* 0x000fe40000000f00 */
[----:B------:R-:W-:Y:S02]  /*30d0*/  MOV R88, 0x30f0 ;  /* 0x000030f000587802 */ /* 0x000fe40000000f00 */
[----:B-----5:R-:W-:Y:S05]  /*30e0*/  CALL.REL.NOINC `($__internal_28_$__cuda_sm70_shflsync_down_p) ;  /* 0x0000046000007944 */ /* 0x020fea0003c00000 */
[----:B-1----:R-:W-:Y:S01]  /*30f0*/  MOV R124, R92 ;  /* 0x0000005c007c7202 */ /* 0x002fe20000000f00 */
[----:B0-----:R-:W-:Y:S05]  /*3100*/  BRA `(.L_x_1482) ;  /* 0xffffe68000007947 */ /* 0x001fea000383ffff */
.L_x_1474:
[----:B------:R-:W-:Y:S01]  /*3110*/  HFMA2.MMA R93, -RZ, RZ, 0, 9.5367431640625e-07 ;  /* 0x00000010ff5d7435 */ /* 0x000fe200000001ff */
[----:B------:R-:W-:Y:S02]  /*3120*/  MOV R94, R153 ;  /* 0x00000099005e7202 */ /* 0x000fe40000000f00 */
[----:B------:R-:W-:Y:S02]  /*3130*/  MOV R91, 0x1f ;  /* 0x0000001f005b7802 */ /* 0x000fe40000000f00 */
[----:B------:R-:W-:-:S02]  /*3140*/  MOV R92, 0xffffffff ;  /* 0xffffffff005c7802 */ /* 0x000fc40000000f00 */
[----:B------:R-:W-:Y:S02]  /*3150*/  MOV R88, 0x3170 ;  /* 0x0000317000587802 */ /* 0x000fe40000000f00 */
[----:B01---5:R-:W-:Y:S05]  /*3160*/  CALL.REL.NOINC `($__internal_28_$__cuda_sm70_shflsync_down_p) ;  /* 0x000003e000007944 */ /* 0x023fea0003c00000 */
[----:B------:R-:W-:Y:S01]  /*3170*/  FADD.FTZ R124, R124, R157 ;  /* 0x0000009d7c7c7221 */ /* 0x000fe20000010000 */
[----:B0-----:R-:W-:Y:S01]  /*3180*/  HFMA2.MMA R93, -RZ, RZ, 0, 4.76837158203125e-07 ;  /* 0x00000008ff5d7435 */ /* 0x001fe200000001ff */
[----:B-1----:R-:W-:Y:S01]  /*3190*/  FADD.FTZ R153, R153, R92 ;  /* 0x0000005c99997221 */ /* 0x002fe20000010000 */
[----:B------:R-:W-:Y:S02]  /*31a0*/  MOV R91, 0x1f ;  /* 0x0000001f005b7802 */ /* 0x000fe40000000f00 */
[----:B------:R-:W-:Y:S02]  /*31b0*/  MOV R92, 0xffffffff ;  /* 0xffffffff005c7802 */ /* 0x000fe40000000f00 */
[----:B------:R-:W-:Y:S02]  /*31c0*/  MOV R94, R124 ;  /* 0x0000007c005e7202 */ /* 0x000fe40000000f00 */
[----:B------:R-:W-:Y:S02]  /*31d0*/  MOV R88, 0x31f0 ;  /* 0x000031f000587802 */ /* 0x000fe40000000f00 */
[----:B------:R-:W-:Y:S05]  /*31e0*/  CALL.REL.NOINC `($__internal_28_$__cuda_sm70_shflsync_down_p) ;  /* 0x0000036000007944 */ /* 0x000fea0003c00000 */
[----:B0-----:R-:W-:Y:S01]  /*31f0*/  HFMA2.MMA R93, -RZ, RZ, 0, 4.76837158203125e-07 ;  /* 0x00000008ff5d7435 */ /* 0x001fe200000001ff */
[----:B-1----:R-:W-:-:S02]  /*3200*/  MOV R95, R92 ;  /* 0x0000005c005f7202 */ /* 0x002fc40000000f00 */
[----:B------:R-:W-:Y:S02]  /*3210*/  MOV R94, R153 ;  /* 0x00000099005e7202 */ /* 0x000fe40000000f00 */
[----:B------:R-:W-:Y:S02]  /*3220*/  MOV R91, 0x1f ;  /* 0x0000001f005b7802 */ /* 0x000fe40000000f00 */
[----:B------:R-:W-:Y:S02]  /*3230*/  MOV R92, 0xffffffff ;  /* 0xffffffff005c7802 */ /* 0x000fe40000000f00 */
[----:B------:R-:W-:Y:S02]  /*3240*/  MOV R88, 0x3260 ;  /* 0x0000326000587802 */ /* 0x000fe40000000f00 */
[----:B------:R-:W-:Y:S05]  /*3250*/  CALL.REL.NOINC `($__internal_28_$__cuda_sm70_shflsync_down_p) ;  /* 0x000002f000007944 */ /* 0x000fea0003c00000 */
[----:B------:R-:W-:Y:S01]  /*3260*/  FADD.FTZ R124, R95, R124 ;  /* 0x0000007c5f7c7221 */ /* 0x000fe20000010000 */
[----:B0-----:R-:W-:Y:S01]  /*3270*/  HFMA2.MMA R93, -RZ, RZ, 0, 2.384185791015625e-07 ;  /* 0x00000004ff5d7435 */ /* 0x001fe200000001ff */
[----:B-1----:R-:W-:Y:S01]  /*3280*/  FADD.FTZ R153, R153, R92 ;  /* 0x0000005c99997221 */ /* 0x002fe20000010000 */
[----:B------:R-:W-:Y:S02]  /*3290*/  MOV R91, 0x1f ;  /* 0x0000001f005b7802 */ /* 0x000fe40000000f00 */
[----:B------:R-:W-:-:S02]  /*32a0*/  MOV R92, 0xffffffff ;  /* 0xffffffff005c7802 */ /* 0x000fc40000000f00 */
[----:B------:R-:W-:Y:S02]  /*32b0*/  MOV R94, R124 ;  /* 0x0000007c005e7202 */ /* 0x000fe40000000f00 */
[----:B------:R-:W-:Y:S02]  /*32c0*/  MOV R88, 0x32e0 ;  /* 0x000032e000587802 */ /* 0x000fe40000000f00 */
[----:B------:R-:W-:Y:S05]  /*32d0*/  CALL.REL.NOINC `($__internal_28_$__cuda_sm70_shflsync_down_p) ;  /* 0x0000027000007944 */ /* 0x000fea0003c00000 */
[----:B0-----:R-:W-:Y:S01]  /*32e0*/  HFMA2.MMA R93, -RZ, RZ, 0, 2.384185791015625e-07 ;  /* 0x00000004ff5d7435 */ /* 0x001fe200000001ff */
[----:B-1----:R-:W-:Y:S02]  /*32f0*/  MOV R95, R92 ;  /* 0x0000005c005f7202 */ /* 0x002fe40000000f00 */
[----:B------:R-:W-:Y:S02]  /*3300*/  MOV R94, R153 ;  /* 0x00000099005e7202 */ /* 0x000fe40000000f00 */
[----:B------:R-:W-:Y:S02]  /*3310*/  MOV R91, 0x1f ;  /* 0x0000001f005b7802 */ /* 0x000fe40000000f00 */
[----:B------:R-:W-:Y:S02]  /*3320*/  MOV R92, 0xffffffff ;  /* 0xffffffff005c7802 */ /* 0x000fe40000000f00 */
[----:B------:R-:W-:-:S02]  /*3330*/  MOV R88, 0x3350 ;  /* 0x0000335000587802 */ /* 0x000fc40000000f00 */
[----:B------:R-:W-:Y:S05]  /*3340*/  CALL.REL.NOINC `($__internal_28_$__cuda_sm70_shflsync_down_p) ;  /* 0x0000020000007944 */ /* 0x000fea0003c00000 */
[----:B------:R-:W-:Y:S01]  /*3350*/  FADD.FTZ R124, R95, R124 ;  /* 0x0000007c5f7c7221 */ /* 0x000fe20000010000 */
[----:B0-----:R-:W-:Y:S01]  /*3360*/  HFMA2.MMA R93, -RZ, RZ, 0, 1.1920928955078125e-07 ;  /* 0x00000002ff5d7435 */ /* 0x001fe200000001ff */
[----:B-1----:R-:W-:Y:S01]  /*3370*/  FADD.FTZ R125, R153, R92 ;  /* 0x0000005c997d7221 */ /* 0x002fe20000010000 */
[----:B------:R-:W-:-:S02]  /*3380*/  MOV R91, 0x1f ;  /* 0x0000001f005b7802 */ /* 0x000fc40000000f00 */
[----:B------:R-:W-:Y:S02]  /*3390*/  MOV R92, 0xffffffff ;  /* 0xffffffff005c7802 */ /* 0x000fe40000000f00 */
[----:B------:R-:W-:Y:S02]  /*33a0*/  MOV R94, R124 ;  /* 0x0000007c005e7202 */ /* 0x000fe40000000f00 */
[----:B------:R-:W-:Y:S02]  /*33b0*/  MOV R88, 0x33d0 ;  /* 0x000033d000587802 */ /* 0x000fe40000000f00 */
[----:B------:R-:W-:Y:S05]  /*33c0*/  CALL.REL.NOINC `($__internal_28_$__cuda_sm70_shflsync_down_p) ;  /* 0x0000018000007944 */ /* 0x000fea0003c00000 */
[----:B0-----:R-:W-:Y:S01]  /*33d0*/  HFMA2.MMA R93, -RZ, RZ, 0, 1.1920928955078125e-07 ;  /* 0x00000002ff5d7435 */ /* 0x001fe200000001ff */
[----:B-1----:R-:W-:Y:S02]  /*33e0*/  MOV R95, R92 ;  /* 0x0000005c005f7202 */ /* 0x002fe40000000f00 */
[----:B------:R-:W-:Y:S02]  /*33f0*/  MOV R94, R125 ;  /* 0x0000007d005e7202 */ /* 0x000fe40000000f00 */
[----:B------:R-:W-:Y:S02]  /*3400*/  MOV R91, 0x1f ;  /* 0x0000001f005b7802 */ /* 0x000fe40000000f00 */
[----:B------:R-:W-:-:S02]  /*3410*/  MOV R92, 0xffffffff ;  /* 0xffffffff005c7802 */ /* 0x000fc40000000f00 */
[----:B------:R-:W-:Y:S02]  /*3420*/  MOV R88, 0x3440 ;  /* 0x0000344000587802 */ /* 0x000fe40000000f00 */
[----:B------:R-:W-:Y:S05]  /*3430*/  CALL.REL.NOINC `($__internal_28_$__cuda_sm70_shflsync_down_p) ;  /* 0x0000011000007944 */ /* 0x000fea0003c00000 */
[----:B------:R-:W-:Y:S01]  /*3440*/  FADD.FTZ R124, R95, R124 ;  /* 0x0000007c5f7c7221 */ /* 0x000fe20000010000 */
[----:B0-----:R-:W-:Y:S01]  /*3450*/  HFMA2.MMA R93, -RZ, RZ, 0, 5.9604644775390625e-08 ;  /* 0x00000001ff5d7435 */ /* 0x001fe200000001ff */
[----:B-1----:R-:W-:Y:S01]  /*3460*/  FADD.FTZ R125, R125, R92 ;  /* 0x0000005c7d7d7221 */ /* 0x002fe20000010000 */
[----:B------:R-:W-:Y:S02]  /*3470*/  MOV R91, 0x1f ;  /* 0x0000001f005b7802 */ /* 0x000fe40000000f00 */
[----:B------:R-:W-:Y:S02]  /*3480*/  MOV R92, 0xffffffff ;  /* 0xffffffff005c7802 */ /* 0x000fe40000000f00 */
[----:B------:R-:W-:Y:S02]  /*3490*/  MOV R94, R124 ;  /* 0x0000007c005e7202 */ /* 0x000fe40000000f00 */
[----:B------:R-:W-:Y:S02]  /*34a0*/  MOV R88, 0x34c0 ;  /* 0x000034c000587802 */ /* 0x000fe40000000f00 */
[----:B------:R-:W-:Y:S05]  /*34b0*/  CALL.REL.NOINC `($__internal_28_$__cuda_sm70_shflsync_down_p) ;  /* 0x0000009000007944 */ /* 0x000fea0003c00000 */
[----:B0-----:R-:W-:Y:S01]  /*34c0*/  HFMA2.MMA R93, -RZ, RZ, 0, 5.9604644775390625e-08 ;  /* 0x00000001ff5d7435 */ /* 0x001fe200000001ff */
[----:B-1----:R-:W-:-:S02]  /*34d0*/  MOV R95, R92 ;  /* 0x0000005c005f7202 */ /* 0x002fc40000000f00 */
[----:B------:R-:W-:Y:S02]  /*34e0*/  MOV R94, R125 ;  /* 0x0000007d005e7202 */ /* 0x000fe40000000f00 */
[----:B------:R-:W-:Y:S02]  /*34f0*/  MOV R91, 0x1f ;  /* 0x0000001f005b7802 */ /* 0x000fe40000000f00 */
[----:B------:R-:W-:Y:S02]  /*3500*/  MOV R92, 0xffffffff ;  /* 0xffffffff005c7802 */ /* 0x000fe40000000f00 */
[----:B------:R-:W-:Y:S02]  /*3510*/  MOV R88, 0x3530 ;  /* 0x0000353000587802 */ /* 0x000fe40000000f00 */
[----:B------:R-:W-:Y:S05]  /*3520*/  CALL.REL.NOINC `($__internal_28_$__cuda_sm70_shflsync_down_p) ;  /* 0x0000002000007944 */ /* 0x000fea0003c00000 */
[----:B-1----:R-:W-:Y:S01]  /*3530*/  MOV R88, R92 ;  /* 0x0000005c00587202 */ /* 0x002fe20000000f00 */
[----:B0-----:R-:W-:Y:S05]  /*3540*/  BRA `(.L_x_1483) ;  /* 0xffffe36000007947 */ /* 0x001fea000383ffff */
        .weak           $__internal_28_$__cuda_sm70_shflsync_down_p
        .type           $__internal_28_$__cuda_sm70_shflsync_down_p,@function
        .size           $__internal_28_$__cuda_sm70_shflsync_down_p,(.L_x_9282 - $__internal_28_$__cuda_sm70_shflsync_down_p)
$__internal_28_$__cuda_sm70_shflsync_down_p:
[----:B------:R-:W-:Y:S01]  /*3550*/  HFMA2.MMA R89, -RZ, RZ, 0, 0 ;  /* 0x00000000ff597435 */ /* 0x000fe200000001ff */
[----:B------:R-:W-:Y:S04]  /*3560*/  WARPSYNC R92 ;  /* 0x0000005c00007348 */ /* 0x000fe80003800000 */
[----:B------:R0:W1:Y:S01]  /*3570*/  SHFL.DOWN PT, R92, R94, R93, R91 ;  /* 0x0800005d5e5c7389 */ /* 0x00006200000e005b */
[----:B------:R-:W-:Y:S05]  /*3580*/  RET.REL.NODEC R88 `(_ZN10layer_norm13ln_bwd_kernelINS_13Kernel_traitsI6__halfS2_S2_S2_fjLj3072ELj1ELj1ELj4ELj16ENS_18Kernel_traits_baseILj3072ES2_S2_S2_S2_fjLj128EEEEELb1ELb0ELb0ELb0EEEvNS_9BwdParamsE) ;  /* 0xffffca7058007950 */ /* 0x000fea0003c3ffff */
.L_x_1484:
        /* <DEDUP_REMOVED lines=15> */
.L_x_9282:


//--------------------- .text._ZN10layer_norm13ln_bwd_kernelINS_13Kernel_traitsI6__halfS2_S2_S2_fjLj3072ELj1ELj1ELj4ELj16ENS_18Kernel_traits_baseILj3072ES2_S2_S2_S2_fjLj128EEEEELb1ELb0ELb0ELb1EEEvNS_9BwdParamsE --------------------------
	.section	.text._ZN10layer_norm13ln_bwd_kernelINS_13Kernel_traitsI6__halfS2_S2_S2_fjLj3072ELj1ELj1ELj4ELj16ENS_18Kernel_traits_baseILj3072ES2_S2_S2_S2_fjLj128EEEEELb1ELb0ELb0ELb1EEEvNS_9BwdParamsE,"ax",@progbits
	.sectioninfo	@"SHI_REGISTERS=167"
	.align	128
        .global         _ZN10layer_norm13ln_bwd_kernelINS_13Kernel_traitsI6__halfS2_S2_S2_fjLj3072ELj1ELj1ELj4ELj16ENS_18Kernel_traits_baseILj3072ES2_S2_S2_S2_fjLj128EEEEELb1ELb0ELb0ELb1EEEvNS_9BwdParamsE
        .type           _ZN10layer_norm13ln_bwd_kernelINS_13Kernel_traitsI6__halfS2_S2_S2_fjLj3072ELj1ELj1ELj4ELj16ENS_18Kernel_traits_baseILj3072ES2_S2_S2_S2_fjLj128EEEEELb1ELb0ELb0ELb1EEEvNS_9BwdParamsE,@function
        .size           _ZN10layer_norm13ln_bwd_kernelINS_13Kernel_traitsI6__halfS2_S2_S2_fjLj3072ELj1ELj1ELj4ELj16ENS_18Kernel_traits_baseILj3072ES2_S2_S2_S2_fjLj128EEEEELb1ELb0ELb0ELb1EEEvNS_9BwdParamsE,(.L_x_9283 - _ZN10layer_norm13ln_bwd_kernelINS_13Kernel_traitsI6__halfS2_S2_S2_fjLj3072ELj1ELj1ELj4ELj16ENS_18Kernel_traits_baseILj3072ES2_S2_S2_S2_fjLj128EEEEELb1ELb0ELb0ELb1EEEvNS_9BwdParamsE)
        .other          _ZN10layer_norm13ln_bwd_kernelINS_13Kernel_traitsI6__halfS2_S2_S2_fjLj3072ELj1ELj1ELj4ELj16ENS_18Kernel_traits_baseILj3072ES2_S2_S2_S2_fjLj128EEEEELb1ELb0ELb0ELb1EEEvNS_9BwdParamsE,@"STO_CUDA_ENTRY STV_DEFAULT"
_ZN10layer_norm13ln_bwd_kernelINS_13Kernel_traitsI6__halfS2_S2_S2_fjLj3072ELj1ELj1ELj4ELj16ENS_18Kernel_traits_baseILj3072ES2_S2_S2_S2_fjLj128EEEEELb1ELb0ELb0ELb1EEEvNS_9BwdParamsE:
.text._ZN10layer_norm13ln_bwd_kernelINS_13Kernel_traitsI6__halfS2_S2_S2_fjLj3072ELj1ELj1ELj4ELj16ENS_18Kernel_traits_baseILj3072ES2_S2_S2_S2_fjLj128EEEEELb1ELb0ELb0ELb1EEEvNS_9BwdParamsE:
        /* <DEDUP_REMOVED lines=32> */
.L_x_1485:
        /* <DEDUP_REMOVED lines=24> */
[----:B------:R-:W-:Y:S01]  /*0380*/  MOV R88, RZ ;  /* 0x000000ff00587202 */ /* 0x000fe20000000f00 */
[----:B------:R-:W-:Y:S01]  /*0390*/  CS2R R86, SRZ ;  /* 0x0000000000567805 */ /* 0x000fe2000001ff00 */
[----:B0-----:R-:W-:Y:S01]  /*03a0*/  CS2R R2, SRZ ;  /* 0x0000000000027805 */ /* 0x001fe2000001ff00 */
        /* <DEDUP_REMOVED lines=30> */
.L_x_1490:
        /* <DEDUP_REMOVED lines=17> */
[----:B------:R-:W-:-:S02]  /*06a0*/  IMAD.WIDE.U32 R52, R129, R106, c[0x0][0x208] ;  /* 0x0000820081347625 */ /* 0x000fc400078e006a */
[----:B------:R-:W3:Y:S02]  /*06b0*/  LDG.E.128 R48, [R48.64] ;  /* 0x0000000430307981 */ /* 0x000ee4000c1e1d00 */
[-C--:B------:R-:W-:Y:S02]  /*06c0*/  IMAD.WIDE.U32 R56, R131, R106.reuse, c[0x0][0x188] ;  /* 0x0000620083387625 */ /* 0x080fe400078e006a */
[----:B------:R1:W4:Y:S02]  /*06d0*/  LDG.E R133, [R96.64] ;  /* 0x0000000460857981 */ /* 0x000324000c1e1900 */
[----:B0-----:R-:W-:Y:S02]  /*06e0*/  IMAD.WIDE.U32 R64, R89, R106, c[0x0][0x188] ;  /* 0x0000620059407625 */ /* 0x001fe400078e006a */
[----:B------:R-:W4:Y:S02]  /*06f0*/  LDG.E.128 R52, [R52.64] ;  /* 0x0000000434347981 */ /* 0x000f24000c1e1d00 */
[----:B------:R-:W-:-:S02]  /*0700*/  IMAD.WIDE R112, R90, R113, c[0x0][0x1a8] ;  /* 0x00006a005a707625 */ /* 0x000fc400078e0271 */
[----:B------:R-:W4:Y:S02]  /*0710*/  LDG.E.128 R56, [R56.64] ;  /* 0x0000000438387981 */ /* 0x000f24000c1e1d00 */
[-C--:B------:R-:W-:Y:S02]  /*0720*/  IMAD.WIDE.U32 R68, R89, R106.reuse, c[0x0][0x208] ;  /* 0x0000820059447625 */ /* 0x080fe400078e006a */
[----:B------:R-:W4:Y:S02]  /*0730*/  LDG.E.128 R64, [R64.64] ;  /* 0x0000000440407981 */ /* 0x000f24000c1e1d00 */
[----:B------:R-:W-:Y:S02]  /*0740*/  IMAD.WIDE.U32 R60, R131, R106, c[0x0][0x208] ;  /* 0x00008200833c7625 */ /* 0x000fe400078e006a */
[----:B------:R0:W4:Y:S04]  /*0750*/  LDG.E R113, [R112.64] ;  /* 0x0000000470717981 */ /* 0x000128000c1e1900 */
[----:B------:R-:W4:Y:S04]  /*0760*/  LDG.E.128 R68, [R68.64] ;  /* 0x0000000444447981 */ /* 0x000f28000c1e1d00 */
        /* <DEDUP_REMOVED lines=21> */
[----:B---3--:R-:W-:-:S03]  /*08c0*/  HADD2.F32 R114, -RZ, R48.H0_H0 ;  /* 0x20000030ff727230 */ /* 0x008fc60000004100 */
[----:B----4-:R-:W-:Y:S01]  /*08d0*/  FSEL R147, R133, RZ, !P0 ;  /* 0x000000ff85937208 */ /* 0x010fe20004000000 */
[----:B------:R-:W-:Y:S02]  /*08e0*/  HADD2.F32 R115, -RZ, R48.H1_H1 ;  /* 0x30000030ff737230 */ /* 0x000fe40000004100 */
[--C-:B-1----:R-:W-:Y:S02]  /*08f0*/  HADD2.F32 R106, -RZ, R54.reuse.H0_H0 ;  /* 0x20000036ff6a7230 */ /* 0x102fe40000004100 */
[----:B------:R-:W-:Y:S01]  /*0900*/  HADD2.F32 R135, -RZ, R54.H1_H1 ;  /* 0x30000036ff877230 */ /* 0x000fe20000004100 */
[----:B------:R-:W-:Y:S01]  /*0910*/  FADD.FTZ R154, -R147, R114 ;  /* 0x00000072939a7221 */ /* 0x000fe20000010100 */
[--C-:B------:R-:W-:Y:S02]  /*0920*/  HADD2.F32 R54, -RZ, R55.reuse.H0_H0 ;  /* 0x20000037ff367230 */ /* 0x100fe40000004100 */
[----:B------:R-:W-:Y:S02]  /*0930*/  HADD2.F32 R137, -RZ, R55.H1_H1 ;  /* 0x30000037ff897230 */ /* 0x000fe40000004100 */
[----:B------:R-:W-:-:S02]  /*0940*/  HADD2.F32 R48, -RZ, R49.H0_H0 ;  /* 0x20000031ff307230 */ /* 0x000fc40000004100 */
[----:B------:R-:W-:Y:S02]  /*0950*/  HADD2.F32 R134, -RZ, R49.H1_H1 ;  /* 0x30000031ff867230 */ /* 0x000fe40000004100 */
[--C-:B------:R-:W-:Y:S02]  /*0960*/  HADD2.F32 R55, -RZ, R56.reuse.H0_H0 ;  /* 0x20000038ff377230 */ /* 0x100fe40000004100 */
[----:B------:R-:W-:Y:S02]  /*0970*/  HADD2.F32 R136, -RZ, R56.H1_H1 ;  /* 0x30000038ff887230 */ /* 0x000fe40000004100 */
[--C-:B------:R-:W-:Y:S02]  /*0980*/  HADD2.F32 R49, -RZ, R50.reuse.H0_H0 ;  /* 0x20000032ff317230 */ /* 0x100fe40000004100 */
[----:B0-----:R-:W-:Y:S02]  /*0990*/  HADD2.F32 R104, -RZ, R50.H1_H1 ;  /* 0x30000032ff687230 */ /* 0x001fe40000004100 */
[----:B------:R-:W-:-:S02]  /*09a0*/  HADD2.F32 R56, -RZ, R57.H0_H0 ;  /* 0x20000039ff387230 */ /* 0x000fc40000004100 */
[----:B------:R-:W-:Y:S02]  /*09b0*/  HADD2.F32 R138, -RZ, R57.H1_H1 ;  /* 0x30000039ff8a7230 */ /* 0x000fe40000004100 */
[----:B------:R-:W-:Y:S02]  /*09c0*/  HADD2.F32 R50, -RZ, R51.H0_H0 ;  /* 0x20000033ff327230 */ /* 0x000fe40000004100 */
[----:B------:R-:W-:Y:S02]  /*09d0*/  HADD2.F32 R57, -RZ, R58.H0_H0 ;  /* 0x2000003aff397230 */ /* 0x000fe40000004100 */
[----:B------:R-:W-:Y:S02]  /*09e0*/  HADD2.F32 R139, -RZ, R59.H0_H0 ;  /* 0x2000003bff8b7230 */ /* 0x000fe40000004100 */
[----:B------:R-:W-:Y:S02]  /*09f0*/  HADD2.F32 R133, -RZ, R64.H0_H0 ;  /* 0x20000040ff857230 */ /* 0x000fe40000004100 */
[----:B------:R-:W-:Y:S01]  /*0a00*/  HADD2.F32 R146, -RZ, R66.H0_H0 ;  /* 0x20000042ff927230 */ /* 0x000fe20000004100 */
[----:B------:R-:W-:Y:S01]  /*0a10*/  FADD.FTZ R152, -R147, R115 ;  /* 0x0000007393987221 */ /* 0x000fe20000010100 */
[----:B------:R-:W-:Y:S01]  /*0a20*/  HADD2.F32 R51, -RZ, R51.H1_H1 ;  /* 0x30000033ff337230 */ /* 0x000fe20000004100 */
[----:B------:R-:W-:Y:S01]  /*0a30*/  FMUL.FTZ R154, R113, R154 ;  /* 0x0000009a719a7220 */ /* 0x000fe20000410000 */
[----:B------:R-:W-:-:S02]  /*0a40*/  HADD2.F32 R105, -RZ, R52.H0_H0 ;  /* 0x20000034ff697230 */ /* 0x000fc40000004100 */
[----:B------:R-:W-:Y:S02]  /*0a50*/  HADD2.F32 R58, -RZ, R58.H1_H1 ;  /* 0x3000003aff3a7230 */ /* 0x000fe40000004100 */
[----:B------:R-:W-:Y:S02]  /*0a60*/  HADD2.F32 R59, -RZ, R59.H1_H1 ;  /* 0x3000003bff3b7230 */ /* 0x000fe40000004100 */
[----:B------:R-:W-:Y:S02]  /*0a70*/  HADD2.F32 R64, -RZ, R64.H1_H1 ;  /* 0x30000040ff407230 */ /* 0x000fe40000004100 */
[--C-:B------:R-:W-:Y:S02]  /*0a80*/  HADD2.F32 R142, -RZ, R65.reuse.H0_H0 ;  /* 0x20000041ff8e7230 */ /* 0x100fe40000004100 */
[----:B------:R-:W-:Y:S02]  /*0a90*/  HADD2.F32 R144, -RZ, R65.H1_H1 ;  /* 0x30000041ff907230 */ /* 0x000fe40000004100 */
[----:B------:R-:W-:-:S02]  /*0aa0*/  HADD2.F32 R66, -RZ, R66.H1_H1 ;  /* 0x30000042ff427230 */ /* 0x000fc40000004100 */
[--C-:B------:R-:W-:Y:S02]  /*0ab0*/  HADD2.F32 R148, -RZ, R67.reuse.H0_H0 ;  /* 0x20000043ff947230 */ /* 0x100fe40000004100 */
[----:B------:R-:W-:Y:S01]  /*0ac0*/  HADD2.F32 R150, -RZ, R67.H1_H1 ;  /* 0x30000043ff967230 */ /* 0x000fe20000004100 */
[C---:B------:R-:W-:Y:S01]  /*0ad0*/  FADD.FTZ R114, -R147.reuse, R49 ;  /* 0x0000003193727221 */ /* 0x040fe20000010100 */
[----:B------:R-:W-:Y:S01]  /*0ae0*/  HADD2.F32 R107, -RZ, R52.H1_H1 ;  /* 0x30000034ff6b7230 */ /* 0x000fe20000004100 */
        /* <DEDUP_REMOVED lines=19> */
[----:B------:R-:W-:Y:S02]  /*0c20*/  FADD.FTZ R148, -R147, R148 ;  /* 0x0000009493947221 */ /* 0x000fe40000010100 */
[----:B------:R-:W-:Y:S02]  /*0c30*/  FADD.FTZ R88, R105, R88 ;  /* 0x0000005869587221 */ /* 0x000fe40000010000 */
[----:B------:R-:W-:-:S02]  /*0c40*/  FMUL.FTZ R152, R113, R152 ;  /* 0x0000009871987220 */ /* 0x000fc40000410000 */
[-C--:B------:R-:W-:Y:S01]  /*0c50*/  FFMA.FTZ R130, R154, R105.reuse, R130 ;  /* 0x000000699a827223 */ /* 0x080fe20000010082 */
[--C-:B------:R-:W-:Y:S01]  /*0c60*/  HADD2.F32 R52, -RZ, R53.reuse.H0_H0 ;  /* 0x20000035ff347230 */ /* 0x100fe20000004100 */
[----:B------:R-:W-:Y:S01]  /*0c70*/  FADD.FTZ R147, -R147, R150 ;  /* 0x0000009693937221 */ /* 0x000fe20000010100 */
[--C-:B------:R-:W-:Y:S01]  /*0c80*/  HADD2.F32 R150, -RZ, R68.reuse.H0_H0 ;  /* 0x20000044ff967230 */ /* 0x100fe20000004100 */
[----:B------:R-:W-:Y:S01]  /*0c90*/  FMUL.FTZ R105, R91, R105 ;  /* 0x000000695b697220 */ /* 0x000fe20000410000 */
[----:B------:R-:W-:Y:S01]  /*0ca0*/  HADD2.F32 R51, -RZ, R68.H1_H1 ;  /* 0x30000044ff337230 */ /* 0x000fe20000004100 */
[----:B------:R-:W-:Y:S01]  /*0cb0*/  FADD.FTZ R86, R107, R86 ;  /* 0x000000566b567221 */ /* 0x000fe20000010000 */
[----:B------:R-:W-:Y:S01]  /*0cc0*/  HADD2.F32 R53, -RZ, R53.H1_H1 ;  /* 0x30000035ff357230 */ /* 0x000fe20000004100 */
[C---:B------:R-:W-:Y:S01]  /*0cd0*/  FMUL.FTZ R59, R113.reuse, R48 ;  /* 0x00000030713b7220 */ /* 0x040fe20000410000 */
[--C-:B------:R-:W-:Y:S01]  /*0ce0*/  HADD2.F32 R68, -RZ, R69.reuse.H0_H0 ;  /* 0x20000045ff447230 */ /* 0x100fe20000004100 */
[----:B------:R-:W-:Y:S01]  /*0cf0*/  FFMA.FTZ R87, R152, R107, R87 ;  /* 0x0000006b98577223 */ /* 0x000fe20000010057 */
[----:B------:R-:W-:Y:S01]  /*0d00*/  HADD2.F32 R57, -RZ, R69.H1_H1 ;  /* 0x30000045ff397230 */ /* 0x000fe20000004100 */
[----:B------:R-:W-:-:S02]  /*0d10*/  FMUL.FTZ R134, R113, R134 ;  /* 0x0000008671867220 */ /* 0x000fc40000410000 */
[----:B------:R-:W-:Y:S02]  /*0d20*/  FMUL.FTZ R69, R113, R50 ;  /* 0x0000003271457220 */ /* 0x000fe40000410000 */
[----:B------:R-:W-:Y:S02]  /*0d30*/  FMUL.FTZ R107, R92, R107 ;  /* 0x0000006b5c6b7220 */ /* 0x000fe40000410000 */
[----:B------:R-:W-:Y:S02]  /*0d40*/  FADD.FTZ R48, RZ, R105 ;  /* 0x00000069ff307221 */ /* 0x000fe40000010000 */
[----:B------:R-:W-:Y:S02]  /*0d50*/  FFMA.FTZ R50, R154, R105, RZ ;  /* 0x000000699a327223 */ /* 0x000fe400000100ff */
        /* <DEDUP_REMOVED lines=23> */
[----:B------:R-:W-:Y:S01]  /*0ed0*/  FFMA.FTZ R50, R104, R135, R50 ;  /* 0x0000008768327223 */ /* 0x000fe20000010032 */
[----:B------:R-:W-:Y:S01]  /*0ee0*/  HADD2.F32 R140, -RZ, R60.H0_H0 ;  /* 0x2000003cff8c7230 */ /* 0x000fe20000004100 */
[----:B------:R-:W-:Y:S02]  /*0ef0*/  FADD.FTZ R74, R137, R74 ;  /* 0x0000004a894a7221 */ /* 0x000fe40000010000 */
[----:B------:R-:W-:-:S02]  /*0f00*/  FFMA.FTZ R75, R156, R137, R75 ;  /* 0x000000899c4b7223 */ /* 0x000fc4000001004b */
[----:B------:R-:W-:Y:S02]  /*0f10*/  FMUL.FTZ R139, R113, R158 ;  /* 0x0000009e718b7220 */ /* 0x000fe40000410000 */
[----:B------:R-:W-:Y:S02]  /*0f20*/  FMUL.FTZ R137, R108, R137 ;  /* 0x000000896c897220 */ /* 0x000fe40000410000 */
[----:B------:R-:W-:Y:S02]  /*0f30*/  FADD.FTZ R48, R53, R106 ;  /* 0x0000006a35307221 */ /* 0x000fe40000010000 */
[----:B------:R-:W-:Y:S01]  /*0f40*/  FFMA.FTZ R50, R69, R106, R50 ;  /* 0x0000006a45327223 */ /* 0x000fe20000010032 */
[----:B------:R-:W-:Y:S01]  /*0f50*/  HADD2.F32 R141, -RZ, R60.H1_H1 ;  /* 0x3000003cff8d7230 */ /* 0x000fe20000004100 */
[----:B------:R-:W-:Y:S02]  /*0f60*/  FADD.FTZ R31, R140, R31 ;  /* 0x0000001f8c1f7221 */ /* 0x000fe40000010000 */
[----:B------:R-:W-:-:S02]  /*0f70*/  FMUL.FTZ R136, R113, R136 ;  /* 0x0000008871887220 */ /* 0x000fc40000410000 */
[-C--:B------:R-:W-:Y:S02]  /*0f80*/  FFMA.FTZ R72, R139, R140.reuse, R72 ;  /* 0x0000008c8b487223 */ /* 0x080fe40000010048 */
[----:B------:R-:W-:Y:S02]  /*0f90*/  FMUL.FTZ R140, R109, R140 ;  /* 0x0000008c6d8c7220 */ /* 0x000fe40000410000 */
[----:B------:R-:W-:Y:S02]  /*0fa0*/  FADD.FTZ R53, R48, R137 ;  /* 0x0000008930357221 */ /* 0x000fe40000010000 */
[----:B------:R-:W-:Y:S01]  /*0fb0*/  FFMA.FTZ R50, R156, R137, R50 ;  /* 0x000000899c327223 */ /* 0x000fe20000010032 */
[----:B------:R-:W-:Y:S01]  /*0fc0*/  HADD2.F32 R60, -RZ, R61.H0_H0 ;  /* 0x2000003dff3c7230 */ /* 0x000fe20000004100 */
[----:B------:R-:W-:Y:S02]  /*0fd0*/  FADD.FTZ R73, R141, R73 ;  /* 0x000000498d497221 */ /* 0x000fe40000010000 */
[----:B------:R-:W-:-:S02]  /*0fe0*/  FMUL.FTZ R149, R113, R56 ;  /* 0x0000003871957220 */ /* 0x000fc40000410000 */
[-C--:B------:R-:W-:Y:S02]  /*0ff0*/  FFMA.FTZ R22, R136, R141.reuse, R22 ;  /* 0x0000008d88167223 */ /* 0x080fe40000010016 */
        /* <DEDUP_REMOVED lines=28> */
[----:B------:R-:W-:Y:S02]  /*11c0*/  FADD.FTZ R48, R48, R61 ;  /* 0x0000003d30307221 */ /* 0x000fe40000010000 */
[----:B------:R-:W-:Y:S01]  /*11d0*/  FFMA.FTZ R50, R160, R61, R50 ;  /* 0x0000003da0327223 */ /* 0x000fe20000010032 */
[----:B------:R-:W-:Y:S01]  /*11e0*/  HADD2.F32 R63, -RZ, R63.H1_H1 ;  /* 0x3000003fff3f7230 */ /* 0x000fe20000004100 */
[C---:B------:R-:W-:Y:S02]  /*11f0*/  FMUL.FTZ R164, R113.reuse, R164 ;  /* 0x000000a471a47220 */ /* 0x040fe40000410000 */
[----:B------:R-:W-:Y:S02]  /*1200*/  FMUL.FTZ R162, R113, R162 ;  /* 0x000000a271a27220 */ /* 0x000fe40000410000 */
[----:B------:R-:W-:-:S02]  /*1210*/  FMUL.FTZ R151, R119, R62 ;  /* 0x0000003e77977220 */ /* 0x000fc40000410000 */
[----:B------:R-:W-:Y:S02]  /*1220*/  FADD.FTZ R48, R48, R145 ;  /* 0x0000009130307221 */ /* 0x000fe40000010000 */
[----:B------:R-:W-:Y:S02]  /*1230*/  FFMA.FTZ R50, R58, R145, R50 ;  /* 0x000000913a327223 */ /* 0x000fe40000010032 */
[----:B------:R-:W-:Y:S02]  /*1240*/  FADD.FTZ R17, R63, R17 ;  /* 0x000000113f117221 */ /* 0x000fe40000010000 */
[----:B------:R-:W-:Y:S02]  /*1250*/  FFMA.FTZ R8, R164, R63, R8 ;  /* 0x0000003fa4087223 */ /* 0x000fe40000010008 */
        /* <DEDUP_REMOVED lines=15> */
[----:B------:R-:W-:Y:S02]  /*1350*/  FMUL.FTZ R142, R113, R142 ;  /* 0x0000008e718e7220 */ /* 0x000fe40000410000 */
[----:B------:R-:W-:Y:S02]  /*1360*/  FMUL.FTZ R155, R123, R68 ;  /* 0x000000447b9b7220 */ /* 0x000fe40000410000 */
[----:B------:R-:W-:Y:S02]  /*1370*/  FADD.FTZ R48, R48, R153 ;  /* 0x0000009930307221 */ /* 0x000fe40000010000 */
[----:B------:R-:W-:Y:S01]  /*1380*/  FFMA.FTZ R50, R64, R153, R50 ;  /* 0x0000009940327223 */ /* 0x000fe20000010032 */
[----:B------:R-:W-:Y:S01]  /*1390*/  HADD2.F32 R55, -RZ, R70.H0_H0 ;  /* 0x20000046ff377230 */ /* 0x000fe20000004100 */
[----:B------:R-:W-:-:S02]  /*13a0*/  FMUL.FTZ R144, R113, R144 ;  /* 0x0000009071907220 */ /* 0x000fc40000410000 */
        /* <DEDUP_REMOVED lines=41> */
[----:B------:R-:W-:Y:S01]  /*1640*/  FFMA.FTZ R51, R68, R71, R50 ;  /* 0x0000004744337223 */ /* 0x000fe20000010032 */
[----:B------:R-:W-:Y:S05]  /*1650*/  BRA.DIV ~URZ, `(.L_x_1487) ;  /* 0x00001a127f007947 */ /* 0x000fea000b800000 */
[----:B------:R0:W1:Y:S02]  /*1660*/  SHFL.DOWN PT, R54, R57, 0x10, 0x1f ;  /* 0x0a001f0039367f89 */ /* 0x00006400000e0000 */
.L_x_1491:
        /* <DEDUP_REMOVED lines=18> */
.L_x_1492:
        /* <DEDUP_REMOVED lines=21> */
[----:B0-----:R-:W-:-:S05]  /*18e0*/  MOV R56, R98 ;  /* 0x0000006200387202 */ /* 0x001fca0000000f00 */
[----:B------:R-:W0:Y:S04]  /*18f0*/  LDS.128 R48, [R132+0x3000] ;  /* 0x0030000084307984 */ /* 0x000e280000000c00 */
[----:B------:R1:W2:Y:S02]  /*1900*/  LDS.128 R52, [R132+0x3010] ;  /* 0x0030100084347984 */ /* 0x0002a40000000c00 */
[----:B-1----:R-:W-:Y:S01]  /*1910*/  SEL R132, RZ, 0x1, P2 ;  /* 0x00000001ff847807 */ /* 0x002fe20001000000 */
[----:B0-----:R-:W-:Y:S02]  /*1920*/  FADD.FTZ R147, RZ, R48 ;  /* 0x00000030ff937221 */ /* 0x001fe40000010000 */
[----:B------:R-:W-:Y:S02]  /*1930*/  FADD.FTZ R48, RZ, R49 ;  /* 0x00000031ff307221 */ /* 0x000fe40000010000 */
[----:B------:R-:W-:Y:S01]  /*1940*/  FADD.FTZ R147, R50, R147 ;  /* 0x0000009332937221 */ /* 0x000fe20000010000 */
[----:B------:R-:W-:Y:S01]  /*1950*/  @P1 HADD2.F32 R50, -RZ, R32.H0_H0 ;  /* 0x20000020ff321230 */ /* 0x000fe20000004100 */
[----:B------:R-:W-:-:S02]  /*1960*/  FADD.FTZ R48, R51, R48 ;  /* 0x0000003033307221 */ /* 0x000fc40000010000 */
[----:B--2---:R-:W-:Y:S01]  /*1970*/  FADD.FTZ R147, R147, R52 ;  /* 0x0000003493937221 */ /* 0x004fe20000010000 */
[----:B------:R-:W-:Y:S01]  /*1980*/  MOV R52, R96 ;  /* 0x0000006000347202 */ /* 0x000fe20000000f00 */
[----:B------:R-:W-:Y:S02]  /*1990*/  FADD.FTZ R48, R48, R53 ;  /* 0x0000003530307221 */ /* 0x000fe40000010000 */
[----:B------:R-:W-:Y:S01]  /*19a0*/  FADD.FTZ R54, R54, R147 ;  /* 0x0000009336367221 */ /* 0x000fe20000010000 */
[----:B------:R-:W-:Y:S01]  /*19b0*/  LOP3.LUT P3, RZ, R52, 0xff, RZ, 0xc0, !PT ;  /* 0x000000ff34ff7812 */ /* 0x000fe2000786c0ff */
[----:B------:R-:W-:Y:S01]  /*19c0*/  FADD.FTZ R48, R55, R48 ;  /* 0x0000003037307221 */ /* 0x000fe20000010000 */
[--C-:B------:R-:W-:Y:S01]  /*19d0*/  @P1 HADD2.F32 R52, -RZ, R33.reuse.H0_H0 ;  /* 0x20000021ff341230 */ /* 0x100fe20000004100 */
[----:B------:R-:W-:Y:S01]  /*19e0*/  FMUL.FTZ R49, R54, c[0x0][0x1e0] ;  /* 0x0000780036317a20 */ /* 0x000fe20000410000 */
[----:B------:R-:W-:Y:S01]  /*19f0*/  @P1 HADD2.F32 R54, -RZ, R33.H1_H1 ;  /* 0x30000021ff361230 */ /* 0x000fe20000004100 */
[----:B------:R-:W-:-:S03]  /*1a00*/  FMUL.FTZ R48, R48, c[0x0][0x1e0] ;  /* 0x0000780030307a20 */ /* 0x000fc60000410000 */
[----:B------:R-:W-:Y:S02]  /*1a10*/  FSEL R49, R49, RZ, !P0 ;  /* 0x000000ff31317208 */ /* 0x000fe40004000000 */
[----:B------:R-:W-:Y:S02]  /*1a20*/  LOP3.LUT P0, RZ, R96, 0xff0000, RZ, 0xc0, !PT ;  /* 0x00ff000060ff7812 */ /* 0x000fe4000780c0ff */
[----:B------:R-:W-:Y:S01]  /*1a30*/  MOV R96, R100 ;  /* 0x0000006400607202 */ /* 0x000fe20000000f00 */
[-CC-:B------:R-:W-:Y:S02]  /*1a40*/  FFMA.FTZ R154, R154, R48.reuse, R49.reuse ;  /* 0x000000309a9a7223 */ /* 0x180fe40000010031 */
[-CC-:B------:R-:W-:Y:S02]  /*1a50*/  FFMA.FTZ R152, R152, R48.reuse, R49.reuse ;  /* 0x0000003098987223 */ /* 0x180fe40000010031 */
[----:B------:R-:W-:Y:S02]  /*1a60*/  FADD.FTZ R154, R105, -R154 ;  /* 0x8000009a699a7221 */ /* 0x000fe40000010000 */
[----:B------:R-:W-:-:S02]  /*1a70*/  FFMA.FTZ R59, R59, R48, R49 ;  /* 0x000000303b3b7223 */ /* 0x000fc40000010031 */
[----:B------:R-:W-:Y:S02]  /*1a80*/  FMUL.FTZ R51, R113, R154 ;  /* 0x0000009a71337220 */ /* 0x000fe40000410000 */
[----:B------:R-:W-:Y:S02]  /*1a90*/  FADD.FTZ R152, R107, -R152 ;  /* 0x800000986b987221 */ /* 0x000fe40000010000 */
[----:B------:R-:W-:Y:S02]  /*1aa0*/  FADD.FTZ R66, R66, -R59 ;  /* 0x8000003b42427221 */ /* 0x000fe40000010000 */
[----:B------:R-:W-:Y:S01]  /*1ab0*/  @P1 FADD.FTZ R51, R51, R50 ;  /* 0x0000003233331221 */ /* 0x000fe20000010000 */
[----:B------:R-:W-:Y:S01]  /*1ac0*/  @P1 HADD2.F32 R50, -RZ, R32.H1_H1 ;  /* 0x30000020ff321230 */ /* 0x000fe20000004100 */
[----:B------:R-:W-:Y:S02]  /*1ad0*/  FFMA.FTZ R134, R134, R48, R49 ;  /* 0x0000003086867223 */ /* 0x000fe40000010031 */
[----:B------:R-:W-:-:S02]  /*1ae0*/  FMUL.FTZ R59, R113, R152 ;  /* 0x00000098713b7220 */ /* 0x000fc40000410000 */
[----:B------:R-:W-:Y:S01]  /*1af0*/  FMUL.FTZ R57, R113, R66 ;  /* 0x0000004271397220 */ /* 0x000fe20000410000 */
[----:B------:R-:W-:Y:S01]  /*1b00*/  @P1 HADD2.F32 R66, -RZ, R36.H1_H1 ;  /* 0x30000024ff421230 */ /* 0x000fe20000004100 */
[----:B------:R-:W-:Y:S02]  /*1b10*/  FADD.FTZ R134, R65, -R134 ;  /* 0x8000008641867221 */ /* 0x000fe40000010000 */
[----:B------:R-:W-:Y:S02]  /*1b20*/  @P1 FADD.FTZ R59, R59, R50 ;  /* 0x000000323b3b1221 */ /* 0x000fe40000010000 */
[----:B------:R-:W-:Y:S02]  /*1b30*/  @P1 FADD.FTZ R57, R57, R52 ;  /* 0x0000003439391221 */ /* 0x000fe40000010000 */
[----:B------:R-:W-:Y:S02]  /*1b40*/  FMUL.FTZ R50, R51, R112 ;  /* 0x0000007033327220 */ /* 0x000fe40000410000 */
[----:B------:R-:W-:-:S02]  /*1b50*/  FMUL.FTZ R55, R113, R134 ;  /* 0x0000008671377220 */ /* 0x000fc40000410000 */
[----:B------:R-:W-:Y:S02]  /*1b60*/  FMUL.FTZ R50, R50, c[0x0][0x1e8] ;  /* 0x00007a0032327a20 */ /* 0x000fe40000410000 */
[-C--:B------:R-:W-:Y:S02]  /*1b70*/  FMUL.FTZ R53, R57, R112.reuse ;  /* 0x0000007039357220 */ /* 0x080fe40000410000 */
[----:B------:R-:W-:Y:S02]  /*1b80*/  @P1 FADD.FTZ R55, R55, R54 ;  /* 0x0000003637371221 */ /* 0x000fe40000010000 */
[----:B------:R-:W-:Y:S01]  /*1b90*/  FMUL.FTZ R54, R53, c[0x0][0x1e8] ;  /* 0x00007a0035367a20 */ /* 0x000fe20000410000 */
[----:B------:R-:W-:Y:S01]  /*1ba0*/  FSEL R53, R50, RZ, P3 ;  /* 0x000000ff32357208 */ /* 0x000fe20001800000 */
[----:B------:R-:W-:Y:S01]  /*1bb0*/  FMUL.FTZ R50, R55, R112 ;  /* 0x0000007037327220 */ /* 0x000fe20000410000 */
[C---:B------:R-:W-:Y:S01]  /*1bc0*/  LOP3.LUT P3, RZ, R97.reuse, 0xff00, RZ, 0xc0, !PT ;  /* 0x0000ff0061ff7812 */ /* 0x040fe2000786c0ff */
[-CC-:B------:R-:W-:Y:S01]  /*1bd0*/  FFMA.FTZ R114, R114, R48.reuse, R49.reuse ;  /* 0x0000003072727223 */ /* 0x180fe20000010031 */
[----:B------:R-:W-:Y:S01]  /*1be0*/  FSEL R54, R54, RZ, P0 ;  /* 0x000000ff36367208 */ /* 0x000fe20000000000 */
[----:B------:R-:W-:Y:S01]  /*1bf0*/  FMUL.FTZ R50, R50, c[0x0][0x1e8] ;  /* 0x00007a0032327a20 */ /* 0x000fe20000410000 */
[----:B------:R-:W-:Y:S01]  /*1c00*/  LOP3.LUT P0, RZ, R97, 0xff000000, RZ, 0xc0, !PT ;  /* 0xff00000061ff7812 */ /* 0x000fe2000780c0ff */
[----:B------:R-:W-:-:S02]  /*1c10*/  FFMA.FTZ R104, R104, R48, R49 ;  /* 0x0000003068687223 */ /* 0x000fc40000010031 */
[-CC-:B------:R-:W-:Y:S01]  /*1c20*/  FFMA.FTZ R139, R139, R48.reuse, R49.reuse ;  /* 0x000000308b8b7223 */ /* 0x180fe20000010031 */
[----:B------:R-:W-:Y:S01]  /*1c30*/  FSEL R65, R50, RZ, P5 ;  /* 0x000000ff32417208 */ /* 0x000fe20002800000 */
[----:B------:R-:W-:Y:S01]  /*1c40*/  FADD.FTZ R114, R67, -R114 ;  /* 0x8000007243727221 */ /* 0x000fe20000010000 */
[--C-:B------:R-:W-:Y:S01]  /*1c50*/  @P1 HADD2.F32 R50, -RZ, R34.reuse.H0_H0 ;  /* 0x20000022ff321230 */ /* 0x100fe20000004100 */
[-CC-:B------:R-:W-:Y:S01]  /*1c60*/  FFMA.FTZ R156, R156, R48.reuse, R49.reuse ;  /* 0x000000309c9c7223 */ /* 0x180fe20000010031 */
[----:B------:R-:W-:Y:S01]  /*1c70*/  LOP3.LUT P5, RZ, R56, 0xff, RZ, 0xc0, !PT ;  /* 0x000000ff38ff7812 */ /* 0x000fe200078ac0ff */
[-CC-:B------:R-:W-:Y:S01]  /*1c80*/  FFMA.FTZ R149, R149, R48.reuse, R49.reuse ;  /* 0x0000003095957223 */ /* 0x180fe20000010031 */
[----:B------:R-:W-:Y:S01]  /*1c90*/  @P1 HADD2.F32 R56, -RZ, R34.H1_H1 ;  /* 0x30000022ff381230 */ /* 0x000fe20000004100 */
[----:B------:R-:W-:Y:S02]  /*1ca0*/  FADD.FTZ R104, R135, -R104 ;  /* 0x8000006887687221 */ /* 0x000fe40000010000 */
[----:B------:R-:W-:-:S02]  /*1cb0*/  FFMA.FTZ R69, R69, R48, R49 ;  /* 0x0000003045457223 */ /* 0x000fc40000010031 */
[----:B------:R-:W-:Y:S02]  /*1cc0*/  FADD.FTZ R140, R140, -R139 ;  /* 0x8000008b8c8c7221 */ /* 0x000fe40000010000 */
[--C-:B------:R-:W-:Y:S02]  /*1cd0*/  FFMA.FTZ R136, R136, R48, R49.reuse ;  /* 0x0000003088887223 */ /* 0x100fe40000010031 */
[----:B------:R-:W-:Y:S02]  /*1ce0*/  FMUL.FTZ R139, R113, R114 ;  /* 0x00000072718b7220 */ /* 0x000fe40000410000 */
[----:B------:R-:W-:Y:S02]  /*1cf0*/  FADD.FTZ R156, R137, -R156 ;  /* 0x8000009c899c7221 */ /* 0x000fe40000010000 */
[----:B------:R-:W-:Y:S02]  /*1d00*/  FFMA.FTZ R138, R138, R48, R49 ;  /* 0x000000308a8a7223 */ /* 0x000fe40000010031 */
[----:B------:R-:W-:Y:S01]  /*1d10*/  FADD.FTZ R70, R60, -R149 ;  /* 0x800000953c467221 */ /* 0x000fe20000010000 */
[----:B------:R-:W-:Y:S01]  /*1d20*/  @P1 HADD2.F32 R60, -RZ, R36.H0_H0 ;  /* 0x20000024ff3c1230 */ /* 0x000fe20000004100 */
[----:B------:R-:W-:-:S02]  /*1d30*/  FADD.FTZ R106, R106, -R69 ;  /* 0x800000456a6a7221 */ /* 0x000fc40000010000 */
[C---:B------:R-:W-:Y:S02]  /*1d40*/  FMUL.FTZ R137, R113.reuse, R104 ;  /* 0x0000006871897220 */ /* 0x040fe40000410000 */
[----:B------:R-:W-:Y:S02]  /*1d50*/  FMUL.FTZ R135, R113, R140 ;  /* 0x0000008c71877220 */ /* 0x000fe40000410000 */
[----:B------:R-:W-:Y:S02]  /*1d60*/  FADD.FTZ R136, R141, -R136 ;  /* 0x800000888d887221 */ /* 0x000fe40000010000 */
[----:B------:R-:W-:Y:S01]  /*1d70*/  @P1 FADD.FTZ R139, R139, R50 ;  /* 0x000000328b8b1221 */ /* 0x000fe20000010000 */
[--C-:B------:R-:W-:Y:S01]  /*1d80*/  @P1 HADD2.F32 R50, -RZ, R35.reuse.H0_H0 ;  /* 0x20000023ff321230 */ /* 0x100fe20000004100 */
[----:B------:R-:W-:Y:S02]  /*1d90*/  FADD.FTZ R138, R143, -R138 ;  /* 0x8000008a8f8a7221 */ /* 0x000fe40000010000 */
[----:B------:R-:W-:Y:S01]  /*1da0*/  @P1 FADD.FTZ R137, R137, R56 ;  /* 0x0000003889891221 */ /* 0x000fe20000010000 */
[----:B------:R-:W-:Y:S01]  /*1db0*/  @P1 HADD2.F32 R56, -RZ, R35.H1_H1 ;  /* 0x30000023ff381230 */ /* 0x000fe20000004100 */
[----:B------:R-:W-:-:S02]  /*1dc0*/  FMUL.FTZ R143, R113, R106 ;  /* 0x0000006a718f7220 */ /* 0x000fc40000410000 */
[----:B------:R-:W-:Y:S01]  /*1dd0*/  @P1 FADD.FTZ R135, R135, R60 ;  /* 0x0000003c87871221 */ /* 0x000fe20000010000 */
[----:B------:R-:W-:Y:S01]  /*1de0*/  @P1 HADD2.F32 R60, -RZ, R37.H0_H0 ;  /* 0x20000025ff3c1230 */ /* 0x000fe20000004100 */
[C---:B------:R-:W-:Y:S02]  /*1df0*/  FMUL.FTZ R149, R113.reuse, R156 ;  /* 0x0000009c71957220 */ /* 0x040fe40000410000 */
[----:B------:R-:W-:Y:S02]  /*1e00*/  FMUL.FTZ R69, R113, R136 ;  /* 0x0000008871457220 */ /* 0x000fe40000410000 */
[----:B------:R-:W-:Y:S02]  /*1e10*/  FMUL.FTZ R52, R59, R112 ;  /* 0x000000703b347220 */ /* 0x000fe40000410000 */
[----:B------:R-:W-:Y:S02]  /*1e20*/  FMUL.FTZ R105, R113, R70 ;  /* 0x0000004671697220 */ /* 0x000fe40000410000 */
[----:B------:R-:W-:-:S02]  /*1e30*/  @P1 FADD.FTZ R143, R143, R50 ;  /* 0x000000328f8f1221 */ /* 0x000fc40000010000 */
[----:B------:R-:W-:Y:S02]  /*1e40*/  @P1 FADD.FTZ R149, R149, R56 ;  /* 0x0000003895951221 */ /* 0x000fe40000010000 */
[----:B------:R-:W-:Y:S01]  /*1e50*/  @P1 FADD.FTZ R69, R69, R66 ;  /* 0x0000004245451221 */ /* 0x000fe20000010000 */
[----:B------:R-:W-:Y:S01]  /*1e60*/  @P1 HADD2.F32 R66, -RZ, R37.H1_H1 ;  /* 0x30000025ff421230 */ /* 0x000fe20000004100 */
[-C--:B------:R-:W-:Y:S02]  /*1e70*/  FMUL.FTZ R50, R139, R112.reuse ;  /* 0x000000708b327220 */ /* 0x080fe40000410000 */
[----:B------:R-:W-:Y:S02]  /*1e80*/  FMUL.FTZ R52, R52, c[0x0][0x1e8] ;  /* 0x00007a0034347a20 */ /* 0x000fe40000410000 */
[----:B------:R-:W-:Y:S02]  /*1e90*/  FMUL.FTZ R56, R137, R112 ;  /* 0x0000007089387220 */ /* 0x000fe40000410000 */
[----:B------:R-:W-:Y:S01]  /*1ea0*/  @P1 FADD.FTZ R105, R105, R60 ;  /* 0x0000003c69691221 */ /* 0x000fe20000010000 */
[----:B------:R-:W-:Y:S01]  /*1eb0*/  FSEL R52, R52, RZ, P4 ;  /* 0x000000ff34347208 */ /* 0x000fe20002000000 */
[----:B------:R-:W-:Y:S01]  /*1ec0*/  FMUL.FTZ R107, R113, R138 ;  /* 0x0000008a716b7220 */ /* 0x000fe20000410000 */
[----:B------:R-:W-:Y:S01]  /*1ed0*/  LOP3.LUT P4, RZ, R97, 0xff0000, RZ, 0xc0, !PT ;  /* 0x00ff000061ff7812 */ /* 0x000fe2000788c0ff */
[----:B------:R-:W-:-:S02]  /*1ee0*/  FMUL.FTZ R60, R143, R112 ;  /* 0x000000708f3c7220 */ /* 0x000fc40000410000 */
[----:B------:R-:W-:Y:S02]  /*1ef0*/  FMUL.FTZ R50, R50, c[0x0][0x1e8] ;  /* 0x00007a0032327a20 */ /* 0x000fe40000410000 */
[----:B------:R-:W-:Y:S02]  /*1f00*/  FMUL.FTZ R56, R56, c[0x0][0x1e8] ;  /* 0x00007a0038387a20 */ /* 0x000fe40000410000 */
[----:B------:R-:W-:Y:S01]  /*1f10*/  @P1 FADD.FTZ R107, R107, R66 ;  /* 0x000000426b6b1221 */ /* 0x000fe20000010000 */
[----:B------:R-:W-:Y:S01]  /*1f20*/  FSEL R141, R50, RZ, P6 ;  /* 0x000000ff328d7208 */ /* 0x000fe20003000000 */
[----:B------:R-:W-:Y:S01]  /*1f30*/  FMUL.FTZ R60, R60, c[0x0][0x1e8] ;  /* 0x00007a003c3c7a20 */ /* 0x000fe20000410000 */
[----:B------:R-:W-:Y:S01]  /*1f40*/  FSEL R50, R56, RZ, P3 ;  /* 0x000000ff38327208 */ /* 0x000fe20001800000 */
[-C--:B------:R-:W-:Y:S01]  /*1f50*/  FMUL.FTZ R66, R149, R112.reuse ;  /* 0x0000007095427220 */ /* 0x080fe20000410000 */
[----:B------:R-:W-:Y:S01]  /*1f60*/  LOP3.LUT P6, RZ, R98, 0xff00, RZ, 0xc0, !PT ;  /* 0x0000ff0062ff7812 */ /* 0x000fe200078cc0ff */
[-C--:B------:R-:W-:Y:S01]  /*1f70*/  FMUL.FTZ R67, R135, R112.reuse ;  /* 0x0000007087437220 */ /* 0x080fe20000410000 */
[----:B------:R-:W-:Y:S01]  /*1f80*/  FSEL R147, R60, RZ, P4 ;  /* 0x000000ff3c937208 */ /* 0x000fe20002000000 */
[----:B------:R-:W-:Y:S01]  /*1f90*/  FMUL.FTZ R56, R66, c[0x0][0x1e8] ;  /* 0x00007a0042387a20 */ /* 0x000fe20000410000 */
[C---:B------:R-:W-:Y:S01]  /*1fa0*/  LOP3.LUT P3, RZ, R98.reuse, 0xff0000, RZ, 0xc0, !PT ;  /* 0x00ff000062ff7812 */ /* 0x040fe2000786c0ff */
[-C--:B------:R-:W-:Y:S01]  /*1fb0*/  FMUL.FTZ R60, R69, R112.reuse ;  /* 0x00000070453c7220 */ /* 0x080fe20000410000 */
[----:B------:R-:W-:Y:S01]  /*1fc0*/  LOP3.LUT P4, RZ, R98, 0xff000000, RZ, 0xc0, !PT ;  /* 0xff00000062ff7812 */ /* 0x000fe2000788c0ff */
[----:B------:R-:W-:Y:S01]  /*1fd0*/  FMUL.FTZ R66, R105, R112 ;  /* 0x0000007069427220 */ /* 0x000fe20000410000 */
[----:B------:R-:W-:Y:S01]  /*1fe0*/  FSEL R56, R56, RZ, P0 ;  /* 0x000000ff38387208 */ /* 0x000fe20000000000 */
[-CC-:B------:R-:W-:Y:S01]  /*1ff0*/  FFMA.FTZ R160, R160, R48.reuse, R49.reuse ;  /* 0x00000030a0a07223 */ /* 0x180fe20000010031 */
[----:B------:R-:W-:Y:S01]  /*2000*/  LOP3.LUT P0, RZ, R99, 0xff, RZ, 0xc0, !PT ;  /* 0x000000ff63ff7812 */ /* 0x000fe2000780c0ff */
[-CC-:B------:R-:W-:Y:S01]  /*2010*/  FFMA.FTZ R58, R58, R48.reuse, R49.reuse ;  /* 0x000000303a3a7223 */ /* 0x180fe20000010031 */
[----:B------:R-:W-:Y:S01]  /*2020*/  F2FP.PACK_AB R50, R50, R141 ;  /* 0x0000008d3232723e */ /* 0x000fe200000000ff */
        /* <DEDUP_REMOVED lines=9> */
[----:B------:R-:W-:Y:S02]  /*20c0*/  FMUL.FTZ R67, R67, c[0x0][0x1e8] ;  /* 0x00007a0043437a20 */ /* 0x000fe40000410000 */
[----:B------:R-:W-:Y:S02]  /*20d0*/  FMUL.FTZ R60, R60, c[0x0][0x1e8] ;  /* 0x00007a003c3c7a20 */ /* 0x000fe40000410000 */
[----:B------:R-:W-:Y:S01]  /*20e0*/  FMUL.FTZ R66, R66, c[0x0][0x1e8] ;  /* 0x00007a0042427a20 */ /* 0x000fe20000410000 */
[----:B------:R-:W-:Y:S01]  /*20f0*/  FSEL R67, R67, RZ, P5 ;  /* 0x000000ff43437208 */ /* 0x000fe20002800000 */
[----:B------:R-:W-:Y:S01]  /*2100*/  FFMA.FTZ R48, R68, R48, R49 ;  /* 0x0000003044307223 */ /* 0x000fe20000010031 */
[----:B------:R-:W-:Y:S01]  /*2110*/  FSEL R60, R60, RZ, P6 ;  /* 0x000000ff3c3c7208 */ /* 0x000fe20003000000 */
[----:B------:R-:W-:Y:S01]  /*2120*/  FADD.FTZ R160, R61, -R160 ;  /* 0x800000a03da07221 */ /* 0x000fe20000010000 */
[----:B------:R-:W-:Y:S01]  /*2130*/  FSEL R66, R66, RZ, P3 ;  /* 0x000000ff42427208 */ /* 0x000fe20001800000 */
[----:B------:R-:W-:Y:S01]  /*2140*/  FADD.FTZ R58, R145, -R58 ;  /* 0x8000003a913a7221 */ /* 0x000fe20000010000 */
[----:B------:R-:W-:Y:S01]  /*2150*/  LOP3.LUT P5, RZ, R99, 0xff00, RZ, 0xc0, !PT ;  /* 0x0000ff0063ff7812 */ /* 0x000fe200078ac0ff */
[----:B------:R-:W-:Y:S01]  /*2160*/  FADD.FTZ R162, R151, -R162 ;  /* 0x800000a297a27221 */ /* 0x000fe20000010000 */
[----:B------:R-:W-:Y:S01]  /*2170*/  LOP3.LUT P6, RZ, R99, 0xff0000, RZ, 0xc0, !PT ;  /* 0x00ff000063ff7812 */ /* 0x000fe200078cc0ff */
[----:B------:R-:W-:Y:S01]  /*2180*/  FADD.FTZ R164, R63, -R164 ;  /* 0x800000a43fa47221 */ /* 0x000fe20000010000 */
[----:B------:R-:W-:Y:S01]  /*2190*/  LOP3.LUT P3, RZ, R99, 0xff000000, RZ, 0xc0, !PT ;  /* 0xff00000063ff7812 */ /* 0x000fe2000786c0ff */
[----:B------:R-:W-:Y:S01]  /*21a0*/  FADD.FTZ R150, R150, -R133 ;  /* 0x8000008596967221 */ /* 0x000fe20000010000 */
[----:B------:R-:W-:Y:S01]  /*21b0*/  @P1 HADD2.F32 R68, -RZ, R40.H0_H0 ;  /* 0x20000028ff441230 */ /* 0x000fe20000004100 */
[----:B------:R-:W-:-:S02]  /*21c0*/  FADD.FTZ R64, R153, -R64 ;  /* 0x8000004099407221 */ /* 0x000fc40000010000 */
[----:B------:R-:W-:Y:S02]  /*21d0*/  FADD.FTZ R142, R155, -R142 ;  /* 0x8000008e9b8e7221 */ /* 0x000fe40000010000 */
[----:B------:R-:W-:Y:S02]  /*21e0*/  FADD.FTZ R144, R157, -R144 ;  /* 0x800000909d907221 */ /* 0x000fe40000010000 */
[----:B------:R-:W-:Y:S02]  /*21f0*/  FADD.FTZ R146, R159, -R146 ;  /* 0x800000929f927221 */ /* 0x000fe40000010000 */
[----:B------:R-:W-:Y:S02]  /*2200*/  FADD.FTZ R62, R115, -R62 ;  /* 0x8000003e733e7221 */ /* 0x000fe40000010000 */
[----:B------:R-:W-:Y:S02]  /*2210*/  FADD.FTZ R148, R161, -R148 ;  /* 0x80000094a1947221 */ /* 0x000fe40000010000 */
[----:B------:R-:W-:-:S02]  /*2220*/  FADD.FTZ R48, R71, -R48 ;  /* 0x8000003047307221 */ /* 0x000fc40000010000 */
[C---:B------:R-:W-:Y:S02]  /*2230*/  FMUL.FTZ R153, R113.reuse, R160 ;  /* 0x000000a071997220 */ /* 0x040fe40000410000 */
[C---:B------:R-:W-:Y:S01]  /*2240*/  FMUL.FTZ R155, R113.reuse, R58 ;  /* 0x0000003a719b7220 */ /* 0x040fe20000410000 */
[----:B------:R-:W-:Y:S01]  /*2250*/  @P1 HADD2.F32 R58, -RZ, R38.H1_H1 ;  /* 0x30000026ff3a1230 */ /* 0x000fe20000004100 */
[C---:B------:R-:W-:Y:S02]  /*2260*/  FMUL.FTZ R157, R113.reuse, R162 ;  /* 0x000000a2719d7220 */ /* 0x040fe40000410000 */
[C---:B------:R-:W-:Y:S02]  /*2270*/  FMUL.FTZ R159, R113.reuse, R164 ;  /* 0x000000a4719f7220 */ /* 0x040fe40000410000 */
[C---:B------:R-:W-:Y:S02]  /*2280*/  FMUL.FTZ R151, R113.reuse, R150 ;  /* 0x0000009671977220 */ /* 0x040fe40000410000 */
[C---:B------:R-:W-:Y:S01]  /*2290*/  FMUL.FTZ R133, R113.reuse, R64 ;  /* 0x0000004071857220 */ /* 0x040fe20000410000 */
[----:B------:R-:W-:Y:S01]  /*22a0*/  @P1 HADD2.F32 R64, -RZ, R39.H1_H1 ;  /* 0x30000027ff401230 */ /* 0x000fe20000004100 */
[----:B------:R-:W-:-:S02]  /*22b0*/  FMUL.FTZ R145, R113, R142 ;  /* 0x0000008e71917220 */ /* 0x000fc40000410000 */
[C---:B------:R-:W-:Y:S02]  /*22c0*/  FMUL.FTZ R99, R113.reuse, R144 ;  /* 0x0000009071637220 */ /* 0x040fe40000410000 */
[C---:B------:R-:W-:Y:S02]  /*22d0*/  FMUL.FTZ R115, R113.reuse, R146 ;  /* 0x0000009271737220 */ /* 0x040fe40000410000 */
[C---:B------:R-:W-:Y:S01]  /*22e0*/  FMUL.FTZ R63, R113.reuse, R62 ;  /* 0x0000003e713f7220 */ /* 0x040fe20000410000 */
[----:B------:R-:W-:Y:S01]  /*22f0*/  @P1 HADD2.F32 R62, -RZ, R39.H0_H0 ;  /* 0x20000027ff3e1230 */ /* 0x000fe20000004100 */
[C---:B------:R-:W-:Y:S02]  /*2300*/  FMUL.FTZ R71, R113.reuse, R148 ;  /* 0x0000009471477220 */ /* 0x040fe40000410000 */
[----:B------:R-:W-:Y:S01]  /*2310*/  FMUL.FTZ R113, R113, R48 ;  /* 0x0000003071717220 */ /* 0x000fe20000410000 */
[----:B------:R-:W-:Y:S01]  /*2320*/  @P1 HADD2.F32 R48, -RZ, R38.H0_H0 ;  /* 0x20000026ff301230 */ /* 0x000fe20000004100 */
[----:B------:R-:W-:Y:S01]  /*2330*/  @P1 FADD.FTZ R159, R159, R64 ;  /* 0x000000409f9f1221 */ /* 0x000fe20000010000 */
[----:B------:R-:W-:Y:S01]  /*2340*/  @P1 HADD2.F32 R64, -RZ, R42.H0_H0 ;  /* 0x2000002aff401230 */ /* 0x000fe20000004100 */
[----:B------:R-:W-:-:S02]  /*2350*/  FMUL.FTZ R70, R107, R112 ;  /* 0x000000706b467220 */ /* 0x000fc40000410000 */
[----:B------:R-:W-:Y:S01]  /*2360*/  @P1 FADD.FTZ R153, R153, R48 ;  /* 0x0000003099991221 */ /* 0x000fe20000010000 */
[----:B------:R-:W-:Y:S01]  /*2370*/  @P1 HADD2.F32 R48, -RZ, R40.H1_H1 ;  /* 0x30000028ff301230 */ /* 0x000fe20000004100 */
[----:B------:R-:W-:Y:S01]  /*2380*/  @P1 FADD.FTZ R115, R115, R64 ;  /* 0x0000004073731221 */ /* 0x000fe20000010000 */
[----:B------:R-:W-:Y:S01]  /*2390*/  @P1 HADD2.F32 R64, -RZ, R43.H1_H1 ;  /* 0x3000002bff401230 */ /* 0x000fe20000004100 */
[----:B------:R-:W-:Y:S01]  /*23a0*/  @P1 FADD.FTZ R155, R155, R58 ;  /* 0x0000003a9b9b1221 */ /* 0x000fe20000010000 */
[----:B------:R-:W-:Y:S01]  /*23b0*/  @P1 HADD2.F32 R58, -RZ, R41.H0_H0 ;  /* 0x20000029ff3a1230 */ /* 0x000fe20000004100 */
[----:B------:R-:W-:Y:S02]  /*23c0*/  @P1 FADD.FTZ R133, R133, R48 ;  /* 0x0000003085851221 */ /* 0x000fe40000010000 */
[----:B------:R-:W-:Y:S02]  /*23d0*/  FMUL.FTZ R48, R153, R112 ;  /* 0x0000007099307220 */ /* 0x000fe40000410000 */
[----:B------:R-:W-:-:S02]  /*23e0*/  @P1 FADD.FTZ R113, R113, R64 ;  /* 0x0000004071711221 */ /* 0x000fc40000010000 */
[----:B------:R-:W-:Y:S02]  /*23f0*/  FMUL.FTZ R48, R48, c[0x0][0x1e8] ;  /* 0x00007a0030307a20 */ /* 0x000fe40000410000 */
[----:B------:R-:W-:Y:S02]  /*2400*/  FMUL.FTZ R70, R70, c[0x0][0x1e8] ;  /* 0x00007a0046467a20 */ /* 0x000fe40000410000 */
[----:B------:R-:W-:Y:S01]  /*2410*/  @P1 FADD.FTZ R157, R157, R62 ;  /* 0x0000003e9d9d1221 */ /* 0x000fe20000010000 */
[----:B------:R-:W-:Y:S01]  /*2420*/  FSEL R64, R48, RZ, P0 ;  /* 0x000000ff30407208 */ /* 0x000fe20000000000 */
[-C--:B------:R-:W-:Y:S01]  /*2430*/  FMUL.FTZ R49, R155, R112.reuse ;  /* 0x000000709b317220 */ /* 0x080fe20000410000 */
[----:B------:R-:W-:Y:S01]  /*2440*/  ISETP.NE.U32.AND P0, PT, RZ, c[0x0][0x258], PT ;  /* 0x00009600ff007a0c */ /* 0x000fe20003f05070 */
[----:B------:R-:W-:Y:S01]  /*2450*/  @P1 FADD.FTZ R145, R145, R58 ;  /* 0x0000003a91911221 */ /* 0x000fe20000010000 */
[----:B------:R-:W-:Y:S01]  /*2460*/  FSEL R97, R70, RZ, P4 ;  /* 0x000000ff46617208 */ /* 0x000fe20002000000 */
[-C--:B------:R-:W-:Y:S01]  /*2470*/  FMUL.FTZ R58, R157, R112.reuse ;  /* 0x000000709d3a7220 */ /* 0x080fe20000410000 */
[----:B------:R-:W-:Y:S01]  /*2480*/  ISETP.NE.AND.EX P0, PT, RZ, c[0x0][0x25c], PT, P0 ;  /* 0x00009700ff007a0c */ /* 0x000fe20003f05300 */
[----:B------:R-:W-:Y:S01]  /*2490*/  FMUL.FTZ R49, R49, c[0x0][0x1e8] ;  /* 0x00007a0031317a20 */ /* 0x000fe20000410000 */
[----:B------:R-:W-:Y:S01]  /*24a0*/  HFMA2.MMA R70, -RZ, RZ, 0, 9.5367431640625e-07 ;  /* 0x00000010ff467435 */ /* 0x000fe200000001ff */
[----:B------:R-:W-:Y:S01]  /*24b0*/  @P1 FADD.FTZ R151, R151, R68 ;  /* 0x0000004497971221 */ /* 0x000fe20000010000 */
[----:B------:R-:W-:Y:S01]  /*24c0*/  @P1 HADD2.F32 R68, -RZ, R42.H1_H1 ;  /* 0x3000002aff441230 */ /* 0x000fe20000004100 */
[----:B------:R-:W-:Y:S01]  /*24d0*/  FMUL.FTZ R58, R58, c[0x0][0x1e8] ;  /* 0x00007a003a3a7a20 */ /* 0x000fe20000410000 */
[----:B------:R-:W-:Y:S01]  /*24e0*/  FSEL R161, R49, RZ, P5 ;  /* 0x000000ff31a17208 */ /* 0x000fe20002800000 */
[-C--:B------:R-:W-:Y:S01]  /*24f0*/  FMUL.FTZ R48, R159, R112.reuse ;  /* 0x000000709f307220 */ /* 0x080fe20000410000 */
[----:B------:R-:W-:Y:S01]  /*2500*/  LOP3.LUT P4, RZ, R96, 0xff, RZ, 0xc0, !PT ;  /* 0x000000ff60ff7812 */ /* 0x000fe2000788c0ff */
[-C--:B------:R-:W-:Y:S01]  /*2510*/  FMUL.FTZ R49, R151, R112.reuse ;  /* 0x0000007097317220 */ /* 0x080fe20000410000 */
[----:B------:R-:W-:Y:S01]  /*2520*/  @P1 HADD2.F32 R62, -RZ, R41.H1_H1 ;  /* 0x30000029ff3e1230 */ /* 0x000fe20000004100 */
[----:B------:R-:W-:Y:S01]  /*2530*/  @P1 FADD.FTZ R63, R63, R68 ;  /* 0x000000443f3f1221 */ /* 0x000fe20000010000 */
[----:B------:R-:W-:Y:S01]  /*2540*/  FSEL R68, R58, RZ, P6 ;  /* 0x000000ff3a447208 */ /* 0x000fe20003000000 */
[----:B------:R-:W-:Y:S01]  /*2550*/  FMUL.FTZ R48, R48, c[0x0][0x1e8] ;  /* 0x00007a0030307a20 */ /* 0x000fe20000410000 */
[----:B------:R-:W-:Y:S01]  /*2560*/  @P0 F2FP.PACK_AB R51, RZ, R51 ;  /* 0x00000033ff33023e */ /* 0x000fe200000000ff */
[----:B------:R-:W-:Y:S01]  /*2570*/  FMUL.FTZ R58, R145, R112 ;  /* 0x00000070913a7220 */ /* 0x000fe20000410000 */
[----:B------:R-:W-:Y:S01]  /*2580*/  @P0 F2FP.PACK_AB R57, RZ, R57 ;  /* 0x00000039ff39023e */ /* 0x000fe200000000ff */
[----:B------:R-:W-:Y:S01]  /*2590*/  FMUL.FTZ R49, R49, c[0x0][0x1e8] ;  /* 0x00007a0031317a20 */ /* 0x000fe20000410000 */
[----:B------:R-:W-:Y:S01]  /*25a0*/  @P0 F2FP.PACK_AB R139, RZ, R139 ;  /* 0x0000008bff8b023e */ /* 0x000fe200000000ff */
[----:B------:R-:W-:Y:S01]  /*25b0*/  FMUL.FTZ R61, R58, c[0x0][0x1e8] ;  /* 0x00007a003a3d7a20 */ /* 0x000fe20000410000 */
[----:B------:R-:W-:Y:S01]  /*25c0*/  @P0 F2FP.PACK_AB R143, RZ, R143 ;  /* 0x0000008fff8f023e */ /* 0x000fe200000000ff */
[----:B------:R-:W-:Y:S01]  /*25d0*/  @P1 FADD.FTZ R99, R99, R62 ;  /* 0x0000003e63631221 */ /* 0x000fe20000010000 */
[----:B------:R-:W-:Y:S01]  /*25e0*/  @P0 F2FP.PACK_AB R59, RZ, R59 ;  /* 0x0000003bff3b023e */ /* 0x000fe200000000ff */
[----:B------:R-:W-:Y:S01]  /*25f0*/  @P1 HADD2.F32 R62, -RZ, R43.H0_H0 ;  /* 0x2000002bff3e1230 */ /* 0x000fe20000004100 */
[----:B------:R-:W-:-:S02]  /*2600*/  @P0 F2FP.PACK_AB R55, RZ, R55 ;  /* 0x00000037ff37023e */ /* 0x000fc400000000ff */
[----:B------:R-:W-:Y:S02]  /*2610*/  @P0 F2FP.PACK_AB R137, RZ, R137 ;  /* 0x00000089ff89023e */ /* 0x000fe400000000ff */
[----:B------:R-:W-:Y:S01]  /*2620*/  @P0 F2FP.PACK_AB R149, RZ, R149 ;  /* 0x00000095ff95023e */ /* 0x000fe200000000ff */
[----:B------:R-:W-:Y:S01]  /*2630*/  @P1 FADD.FTZ R71, R71, R62 ;  /* 0x0000003e47471221 */ /* 0x000fe20000010000 */
[----:B------:R-:W-:Y:S01]  /*2640*/  @P0 PRMT R44, R51, 0x7610, R44 ;  /* 0x00007610332c0816 */ /* 0x000fe2000000002c */
[----:B------:R-:W-:Y:S01]  /*2650*/  FMUL.FTZ R62, R115, R112 ;  /* 0x00000070733e7220 */ /* 0x000fe20000410000 */
[----:B------:R-:W-:Y:S02]  /*2660*/  @P0 PRMT R45, R57, 0x7610, R45 ;  /* 0x00007610392d0816 */ /* 0x000fe4000000002d */
[----:B------:R-:W-:Y:S01]  /*2670*/  @P0 PRMT R46, R139, 0x7610, R46 ;  /* 0x000076108b2e0816 */ /* 0x000fe2000000002e */
[----:B------:R-:W-:Y:S01]  /*2680*/  FMUL.FTZ R62, R62, c[0x0][0x1e8] ;  /* 0x00007a003e3e7a20 */ /* 0x000fe20000410000 */
[----:B------:R-:W-:-:S02]  /*2690*/  @P0 PRMT R47, R143, 0x7610, R47 ;  /* 0x000076108f2f0816 */ /* 0x000fc4000000002f */
[----:B------:R-:W-:Y:S01]  /*26a0*/  F2FP.PACK_AB R51, R56, R147 ;  /* 0x000000933833723e */ /* 0x000fe200000000ff */
[----:B------:R-:W-:Y:S01]  /*26b0*/  @P0 IMAD.WIDE.U32 R56, R129, R70, c[0x0][0x258] ;  /* 0x0000960081380625 */ /* 0x000fe200078e0046 */
[----:B------:R-:W-:Y:S02]  /*26c0*/  @P0 PRMT R44, R44, 0x5410, R59 ;  /* 0x000054102c2c0816 */ /* 0x000fe4000000003b */
[----:B------:R-:W-:Y:S02]  /*26d0*/  @P0 PRMT R45, R45, 0x5410, R55 ;  /* 0x000054102d2d0816 */ /* 0x000fe40000000037 */
[----:B------:R-:W-:Y:S02]  /*26e0*/  @P0 PRMT R46, R46, 0x5410, R137 ;  /* 0x000054102e2e0816 */ /* 0x000fe40000000089 */
[----:B------:R-:W-:Y:S02]  /*26f0*/  @P0 PRMT R47, R47, 0x5410, R149 ;  /* 0x000054102f2f0816 */ /* 0x000fe40000000095 */
[----:B------:R-:W-:-:S02]  /*2700*/  FSEL R163, R48, RZ, P3 ;  /* 0x000000ff30a37208 */ /* 0x000fc40001800000 */
[----:B------:R-:W-:Y:S01]  /*2710*/  @P0 F2FP.PACK_AB R135, RZ, R135 ;  /* 0x00000087ff87023e */ /* 0x000fe200000000ff */
[----:B------:R0:W-:Y:S01]  /*2720*/  @P0 STG.E.128 [R56.64], R44 ;  /* 0x0000002c38000986 */ /* 0x0001e2000c101d04 */
[----:B------:R-:W-:Y:S02]  /*2730*/  @P0 F2FP.PACK_AB R105, RZ, R105 ;  /* 0x00000069ff69023e */ /* 0x000fe400000000ff */
[----:B------:R-:W-:Y:S02]  /*2740*/  @P0 F2FP.PACK_AB R153, RZ, R153 ;  /* 0x00000099ff99023e */ /* 0x000fe400000000ff */
[----:B------:R-:W-:Y:S02]  /*2750*/  @P0 F2FP.PACK_AB R157, RZ, R157 ;  /* 0x0000009dff9d023e */ /* 0x000fe400000000ff */
[----:B------:R-:W-:Y:S02]  /*2760*/  FSEL R58, R49, RZ, P4 ;  /* 0x000000ff313a7208 */ /* 0x000fe40002000000 */
[----:B------:R-:W-:Y:S01]  /*2770*/  F2FP.PACK_AB R48, R52, R53 ;  /* 0x000000353430723e */ /* 0x000fe200000000ff */
[----:B------:R-:W-:Y:S01]  /*2780*/  IMAD.WIDE.U32 R52, R129, R70, c[0x0][0x248] ;  /* 0x0000920081347625 */ /* 0x000fe200078e0046 */
[----:B------:R-:W-:-:S02]  /*2790*/  F2FP.PACK_AB R49, R65, R54 ;  /* 0x000000364131723e */ /* 0x000fc400000000ff */
[----:B------:R-:W-:Y:S02]  /*27a0*/  @P0 F2FP.PACK_AB R69, RZ, R69 ;  /* 0x00000045ff45023e */ /* 0x000fe400000000ff */
[----:B------:R-:W-:Y:S01]  /*27b0*/  @P0 F2FP.PACK_AB R107, RZ, R107 ;  /* 0x0000006bff6b023e */ /* 0x000fe200000000ff */
[----:B------:R1:W-:Y:S01]  /*27c0*/  STG.E.128 [R52.64], R48 ;  /* 0x0000003034007986 */ /* 0x0003e2000c101d04 */
[----:B------:R-:W-:Y:S02]  /*27d0*/  @P0 F2FP.PACK_AB R155, RZ, R155 ;  /* 0x0000009bff9b023e */ /* 0x000fe400000000ff */
[----:B------:R-:W-:Y:S02]  /*27e0*/  @P0 F2FP.PACK_AB R159, RZ, R159 ;  /* 0x0000009fff9f023e */ /* 0x000fe400000000ff */
[----:B0-----:R-:W-:Y:S02]  /*27f0*/  @P0 PRMT R44, R135, 0x7610, R44 ;  /* 0x00007610872c0816 */ /* 0x001fe4000000002c */
[----:B------:R-:W-:-:S02]  /*2800*/  @P0 PRMT R45, R105, 0x7610, R45 ;  /* 0x00007610692d0816 */ /* 0x000fc4000000002d */
[----:B------:R-:W-:Y:S02]  /*2810*/  @P0 PRMT R46, R153, 0x7610, R46 ;  /* 0x00007610992e0816 */ /* 0x000fe4000000002e */
[----:B------:R-:W-:Y:S02]  /*2820*/  @P0 PRMT R47, R157, 0x7610, R47 ;  /* 0x000076109d2f0816 */ /* 0x000fe4000000002f */
[----:B------:R-:W-:Y:S02]  /*2830*/  @P0 PRMT R44, R44, 0x5410, R69 ;  /* 0x000054102c2c0816 */ /* 0x000fe40000000045 */
[----:B------:R-:W-:Y:S02]  /*2840*/  @P0 PRMT R45, R45, 0x5410, R107 ;  /* 0x000054102d2d0816 */ /* 0x000fe4000000006b */
[----:B------:R-:W-:Y:S01]  /*2850*/  @P0 PRMT R46, R46, 0x5410, R155 ;  /* 0x000054102e2e0816 */ /* 0x000fe2000000009b */
[----:B-1----:R-:W-:Y:S01]  /*2860*/  @P0 IMAD.WIDE.U32 R50, R131, R70, c[0x0][0x258] ;  /* 0x0000960083320625 */ /* 0x002fe200078e0046 */
[----:B------:R-:W-:-:S02]  /*2870*/  @P0 PRMT R47, R47, 0x5410, R159 ;  /* 0x000054102f2f0816 */ /* 0x000fc4000000009f */
[----:B------:R-:W-:Y:S02]  /*2880*/  IADD3 R49, R129, 0x80, RZ ;  /* 0x0000008081317810 */ /* 0x000fe40007ffe0ff */
[----:B------:R-:W-:Y:S01]  /*2890*/  @P0 F2FP.PACK_AB R56, RZ, R133 ;  /* 0x00000085ff38023e */ /* 0x000fe200000000ff */
[----:B------:R0:W-:Y:S01]  /*28a0*/  @P0 STG.E.128 [R50.64], R44 ;  /* 0x0000002c32000986 */ /* 0x0001e2000c101d04 */
[----:B------:R-:W-:Y:S01]  /*28b0*/  @P0 F2FP.PACK_AB R57, RZ, R99 ;  /* 0x00000063ff39023e */ /* 0x000fe200000000ff */
[-C--:B------:R-:W-:Y:S01]  /*28c0*/  FMUL.FTZ R133, R133, R112.reuse ;  /* 0x0000007085857220 */ /* 0x080fe20000410000 */
[----:B------:R-:W-:Y:S01]  /*28d0*/  @P0 F2FP.PACK_AB R59, RZ, R63 ;  /* 0x0000003fff3b023e */ /* 0x000fe200000000ff */
[-C--:B------:R-:W-:Y:S01]  /*28e0*/  FMUL.FTZ R99, R99, R112.reuse ;  /* 0x0000007063637220 */ /* 0x080fe20000410000 */
[----:B------:R-:W-:Y:S01]  /*28f0*/  LOP3.LUT P5, RZ, R100, 0xff0000, RZ, 0xc0, !PT ;  /* 0x00ff000064ff7812 */ /* 0x000fe200078ac0ff */
[----:B------:R-:W-:Y:S01]  /*2900*/  FMUL.FTZ R63, R63, R112 ;  /* 0x000000703f3f7220 */ /* 0x000fe20000410000 */
[----:B------:R-:W-:Y:S01]  /*2910*/  LOP3.LUT P6, RZ, R101, 0xff, RZ, 0xc0, !PT ;  /* 0x000000ff65ff7812 */ /* 0x000fe200078cc0ff */
[----:B------:R-:W-:Y:S01]  /*2920*/  IMAD.WIDE.U32 R48, R70, R49, c[0x0][0x248] ;  /* 0x0000920046307625 */ /* 0x000fe200078e0031 */
[----:B------:R-:W-:-:S02]  /*2930*/  F2FP.PACK_AB R55, R163, R68 ;  /* 0x00000044a337723e */ /* 0x000fc400000000ff */
[----:B------:R-:W-:Y:S01]  /*2940*/  F2FP.PACK_AB R54, R161, R64 ;  /* 0x00000040a136723e */ /* 0x000fe200000000ff */
[----:B------:R-:W-:Y:S01]  /*2950*/  FMUL.FTZ R99, R99, c[0x0][0x1e8] ;  /* 0x00007a0063637a20 */ /* 0x000fe20000410000 */
[----:B------:R-:W-:Y:S01]  /*2960*/  F2FP.PACK_AB R53, R97, R66 ;  /* 0x000000426135723e */ /* 0x000fe200000000ff */
[----:B------:R-:W-:Y:S01]  /*2970*/  FMUL.FTZ R63, R63, c[0x0][0x1e8] ;  /* 0x00007a003f3f7a20 */ /* 0x000fe20000410000 */
[----:B------:R-:W-:Y:S01]  /*2980*/  F2FP.PACK_AB R52, R60, R67 ;  /* 0x000000433c34723e */ /* 0x000fe200000000ff */
[----:B------:R-:W-:Y:S01]  /*2990*/  FMUL.FTZ R133, R133, c[0x0][0x1e8] ;  /* 0x00007a0085857a20 */ /* 0x000fe20000410000 */
[----:B------:R-:W-:Y:S01]  /*29a0*/  FSEL R61, R61, RZ, P5 ;  /* 0x000000ff3d3d7208 */ /* 0x000fe20002800000 */
[-C--:B0-----:R-:W-:Y:S01]  /*29b0*/  FMUL.FTZ R50, R71, R112.reuse ;  /* 0x0000007047327220 */ /* 0x081fe20000410000 */
[----:B------:R-:W-:Y:S01]  /*29c0*/  FSEL R62, R62, RZ, P6 ;  /* 0x000000ff3e3e7208 */ /* 0x000fe20003000000 */
[----:B------:R-:W-:Y:S01]  /*29d0*/  FMUL.FTZ R112, R113, R112 ;  /* 0x0000007071707220 */ /* 0x000fe20000410000 */
[----:B------:R-:W-:Y:S01]  /*29e0*/  LOP3.LUT P3, RZ, R100, 0xff000000, RZ, 0xc0, !PT ;  /* 0xff00000064ff7812 */ /* 0x000fe2000786c0ff */
[----:B------:R-:W-:Y:S01]  /*29f0*/  FMUL.FTZ R50, R50, c[0x0][0x1e8] ;  /* 0x00007a0032327a20 */ /* 0x000fe20000410000 */
[C---:B------:R-:W-:Y:S01]  /*2a00*/  LOP3.LUT P5, RZ, R101.reuse, 0xff0000, RZ, 0xc0, !PT ;  /* 0x00ff000065ff7812 */ /* 0x040fe200078ac0ff */
[----:B------:R-:W-:Y:S01]  /*2a10*/  FMUL.FTZ R112, R112, c[0x0][0x1e8] ;  /* 0x00007a0070707a20 */ /* 0x000fe20000410000 */
[----:B------:R-:W-:Y:S01]  /*2a20*/  LOP3.LUT P6, RZ, R101, 0xff000000, RZ, 0xc0, !PT ;  /* 0xff00000065ff7812 */ /* 0x000fe200078cc0ff */
[----:B------:R0:W-:Y:S01]  /*2a30*/  STG.E.128 [R48.64], R52 ;  /* 0x0000003430007986 */ /* 0x0001e2000c101d04 */
[----:B------:R-:W-:-:S02]  /*2a40*/  @P0 F2FP.PACK_AB R151, RZ, R151 ;  /* 0x00000097ff97023e */ /* 0x000fc400000000ff */
[----:B------:R-:W-:Y:S02]  /*2a50*/  @P0 F2FP.PACK_AB R145, RZ, R145 ;  /* 0x00000091ff91023e */ /* 0x000fe400000000ff */
[----:B------:R-:W-:Y:S02]  /*2a60*/  @P0 F2FP.PACK_AB R115, RZ, R115 ;  /* 0x00000073ff73023e */ /* 0x000fe400000000ff */
[----:B------:R-:W-:Y:S02]  /*2a70*/  @P0 F2FP.PACK_AB R71, RZ, R71 ;  /* 0x00000047ff47023e */ /* 0x000fe400000000ff */
[----:B------:R-:W-:Y:S02]  /*2a80*/  LOP3.LUT P1, RZ, R100, 0xff00, RZ, 0xc0, !PT ;  /* 0x0000ff0064ff7812 */ /* 0x000fe4000782c0ff */
[----:B------:R-:W-:Y:S02]  /*2a90*/  LOP3.LUT P4, RZ, R101, 0xff00, RZ, 0xc0, !PT ;  /* 0x0000ff0065ff7812 */ /* 0x000fe4000788c0ff */
[----:B------:R-:W-:-:S02]  /*2aa0*/  @P0 F2FP.PACK_AB R113, RZ, R113 ;  /* 0x00000071ff71023e */ /* 0x000fc400000000ff */
[----:B------:R-:W-:Y:S02]  /*2ab0*/  FSEL R50, R50, RZ, P5 ;  /* 0x000000ff32327208 */ /* 0x000fe40002800000 */
[----:B------:R-:W-:Y:S01]  /*2ac0*/  FSEL R51, R112, RZ, P6 ;  /* 0x000000ff70337208 */ /* 0x000fe20003000000 */
[----:B0-----:R-:W-:Y:S01]  /*2ad0*/  @P0 IMAD.WIDE.U32 R54, R89, R70, c[0x0][0x258] ;  /* 0x0000960059360625 */ /* 0x001fe200078e0046 */
[----:B------:R-:W-:Y:S02]  /*2ae0*/  FSEL R48, R99, RZ, P3 ;  /* 0x000000ff63307208 */ /* 0x000fe40001800000 */
[----:B------:R-:W-:Y:S02]  /*2af0*/  @P0 PRMT R44, R151, 0x7610, R44 ;  /* 0x00007610972c0816 */ /* 0x000fe4000000002c */
[----:B------:R-:W-:Y:S02]  /*2b00*/  @P0 PRMT R45, R145, 0x7610, R45 ;  /* 0x00007610912d0816 */ /* 0x000fe4000000002d */
[----:B------:R-:W-:-:S02]  /*2b10*/  IADD3 R53, R129, 0x100, RZ ;  /* 0x0000010081357810 */ /* 0x000fc40007ffe0ff */
[----:B------:R-:W-:Y:S02]  /*2b20*/  @P0 PRMT R46, R115, 0x7610, R46 ;  /* 0x00007610732e0816 */ /* 0x000fe4000000002e */
[----:B------:R-:W-:Y:S01]  /*2b30*/  @P0 PRMT R47, R71, 0x7610, R47 ;  /* 0x00007610472f0816 */ /* 0x000fe2000000002f */
[----:B------:R-:W-:Y:S01]  /*2b40*/  IMAD.WIDE.U32 R52, R70, R53, c[0x0][0x248] ;  /* 0x0000920046347625 */ /* 0x000fe200078e0035 */
[----:B------:R-:W-:Y:S02]  /*2b50*/  FSEL R63, R63, RZ, P4 ;  /* 0x000000ff3f3f7208 */ /* 0x000fe40002000000 */
[----:B------:R-:W-:Y:S02]  /*2b60*/  FSEL R133, R133, RZ, P1 ;  /* 0x000000ff85857208 */ /* 0x000fe40000800000 */
[----:B------:R-:W-:Y:S02]  /*2b70*/  F2FP.PACK_AB R51, R51, R50 ;  /* 0x000000323333723e */ /* 0x000fe400000000ff */
[----:B------:R-:W-:-:S02]  /*2b80*/  F2FP.PACK_AB R49, R48, R61 ;  /* 0x0000003d3031723e */ /* 0x000fc400000000ff */
[----:B------:R-:W-:Y:S02]  /*2b90*/  @P0 PRMT R44, R44, 0x5410, R56 ;  /* 0x000054102c2c0816 */ /* 0x000fe40000000038 */
[----:B------:R-:W-:Y:S02]  /*2ba0*/  @P0 PRMT R45, R45, 0x5410, R57 ;  /* 0x000054102d2d0816 */ /* 0x000fe40000000039 */
[----:B------:R-:W-:Y:S02]  /*2bb0*/  @P0 PRMT R46, R46, 0x5410, R59 ;  /* 0x000054102e2e0816 */ /* 0x000fe4000000003b */
[----:B------:R-:W-:Y:S02]  /*2bc0*/  @P0 PRMT R47, R47, 0x5410, R113 ;  /* 0x000054102f2f0816 */ /* 0x000fe40000000071 */
[----:B------:R-:W-:Y:S02]  /*2bd0*/  F2FP.PACK_AB R50, R63, R62 ;  /* 0x0000003e3f32723e */ /* 0x000fe400000000ff */
[----:B------:R-:W-:Y:S01]  /*2be0*/  F2FP.PACK_AB R48, R133, R58 ;  /* 0x0000003a8530723e */ /* 0x000fe200000000ff */
[----:B------:R0:W-:Y:S01]  /*2bf0*/  @P0 STG.E.128 [R54.64], R44 ;  /* 0x0000002c36000986 */ /* 0x0001e2000c101d04 */
[----:B------:R-:W-:-:S03]  /*2c00*/  ISETP.GE.AND P0, PT, R90, c[0x0][0x164], PT ;  /* 0x000059005a007a0c */ /* 0x000fc60003f06270 */
[----:B------:R0:W-:Y:S10]  /*2c10*/  STG.E.128 [R52.64], R48 ;  /* 0x0000003034007986 */ /* 0x0001f4000c101d04 */
[----:B0-----:R-:W-:Y:S01]  /*2c20*/  @P0 CALL.REL.NOINC `(.L_x_1489) ;  /* 0x0000001000000944 */ /* 0x001fe20003c00000 */
[----:B------:R-:W-:Y:S05]  /*2c30*/  BRA `(.L_x_1490) ;  /* 0xffffd95000007947 */ /* 0x000fea000383ffff */
.L_x_1489:
        /* <DEDUP_REMOVED lines=46> */
.L_x_1486:
        /* <DEDUP_REMOVED lines=21> */
.L_x_1487:
[----:B------:R-:W-:Y:S01]  /*3070*/  HFMA2.MMA R52, -RZ, RZ, 0, 9.5367431640625e-07 ;  /* 0x00000010ff347435 */ /* 0x000fe200000001ff */
[----:B------:R-:W-:-:S02]  /*3080*/  MOV R55, R57 ;  /* 0x0000003900377202 */ /* 0x000fc40000000f00 */
[----:B------:R-:W-:Y:S02]  /*3090*/  MOV R53, 0x1f ;  /* 0x0000001f00357802 */ /* 0x000fe40000000f00 */
[----:B------:R-:W-:Y:S02]  /*30a0*/  MOV R50, 0xffffffff ;  /* 0xffffffff00327802 */ /* 0x000fe40000000f00 */
[----:B------:R-:W-:Y:S02]  /*30b0*/  MOV R48, 0x30d0 ;  /* 0x000030d000307802 */ /* 0x000fe40000000f00 */
[----:B-----5:R-:W-:Y:S05]  /*30c0*/  CALL.REL.NOINC `($__internal_29_$__cuda_sm70_shflsync_down_p) ;  /* 0x0000046000007944 */ /* 0x020fea0003c00000 */
[----:B-1----:R-:W-:Y:S01]  /*30d0*/  MOV R54, R50 ;  /* 0x0000003200367202 */ /* 0x002fe20000000f00 */
[----:B0-----:R-:W-:Y:S05]  /*30e0*/  BRA `(.L_x_1491) ;  /* 0xffffe58000007947 */ /* 0x001fea000383ffff */
.L_x_1488:
[----:B------:R-:W-:Y:S01]  /*30f0*/  HFMA2.MMA R52, -RZ, RZ, 0, 9.5367431640625e-07 ;  /* 0x00000010ff347435 */ /* 0x000fe200000001ff */
[----:B------:R-:W-:Y:S02]  /*3100*/  MOV R55, R51 ;  /* 0x0000003300377202 */ /* 0x000fe40000000f00 */
[----:B------:R-:W-:Y:S02]  /*3110*/  MOV R53, 0x1f ;  /* 0x0000001f00357802 */ /* 0x000fe40000000f00 */
[----:B------:R-:W-:-:S02]  /*3120*/  MOV R50, 0xffffffff ;  /* 0xffffffff00327802 */ /* 0x000fc40000000f00 */
[----:B------:R-:W-:Y:S02]  /*3130*/  MOV R48, 0x3150 ;  /* 0x0000315000307802 */ /* 0x000fe40000000f00 */
[----:B01---5:R-:W-:Y:S05]  /*3140*/  CALL.REL.NOINC `($__internal_29_$__cuda_sm70_shflsync_down_p) ;  /* 0x000003e000007944 */ /* 0x023fea0003c00000 */
[----:B------:R-:W-:Y:S01]  /*3150*/  FADD.FTZ R54, R57, R54 ;  /* 0x0000003639367221 */ /* 0x000fe20000010000 */
[----:B0-----:R-:W-:Y:S01]  /*3160*/  HFMA2.MMA R52, -RZ, RZ, 0, 4.76837158203125e-07 ;  /* 0x00000008ff347435 */ /* 0x001fe200000001ff */
[----:B-1----:R-:W-:Y:S01]  /*3170*/  FADD.FTZ R57, R51, R50 ;  /* 0x0000003233397221 */ /* 0x002fe20000010000 */
[----:B------:R-:W-:Y:S02]  /*3180*/  MOV R53, 0x1f ;  /* 0x0000001f00357802 */ /* 0x000fe40000000f00 */
[----:B------:R-:W-:Y:S02]  /*3190*/  MOV R50, 0xffffffff ;  /* 0xffffffff00327802 */ /* 0x000fe40000000f00 */
[----:B------:R-:W-:Y:S02]  /*31a0*/  MOV R55, R54 ;  /* 0x0000003600377202 */ /* 0x000fe40000000f00 */
[----:B------:R-:W-:Y:S02]  /*31b0*/  MOV R48, 0x31d0 ;  /* 0x000031d000307802 */ /* 0x000fe40000000f00 */
[----:B------:R-:W-:Y:S05]  /*31c0*/  CALL.REL.NOINC `($__internal_29_$__cuda_sm70_shflsync_down_p) ;  /* 0x0000036000007944 */ /* 0x000fea0003c00000 */
[----:B0-----:R-:W-:Y:S01]  /*31d0*/  HFMA2.MMA R52, -RZ, RZ, 0, 4.76837158203125e-07 ;  /* 0x00000008ff347435 */ /* 0x001fe200000001ff */
[----:B-1----:R-:W-:-:S02]  /*31e0*/  MOV R51, R50 ;  /* 0x0000003200337202 */ /* 0x002fc40000000f00 */
[----:B------:R-:W-:Y:S02]  /*31f0*/  MOV R55, R57 ;  /* 0x0000003900377202 */ /* 0x000fe40000000f00 */
[----:B------:R-:W-:Y:S02]  /*3200*/  MOV R53, 0x1f ;  /* 0x0000001f00357802 */ /* 0x000fe40000000f00 */
[----:B------:R-:W-:Y:S02]  /*3210*/  MOV R50, 0xffffffff ;  /* 0xffffffff00327802 */ /* 0x000fe40000000f00 */
[----:B------:R-:W-:Y:S02]  /*3220*/  MOV R48, 0x3240 ;  /* 0x0000324000307802 */ /* 0x000fe40000000f00 */
[----:B------:R-:W-:Y:S05]  /*3230*/  CALL.REL.NOINC `($__internal_29_$__cuda_sm70_shflsync_down_p) ;  /* 0x000002f000007944 */ /* 0x000fea0003c00000 */
[----:B------:R-:W-:Y:S01]  /*3240*/  FADD.FTZ R54, R51, R54 ;  /* 0x0000003633367221 */ /* 0x000fe20000010000 */
[----:B0-----:R-:W-:Y:S01]  /*3250*/  HFMA2.MMA R52, -RZ, RZ, 0, 2.384185791015625e-07 ;  /* 0x00000004ff347435 */ /* 0x001fe200000001ff */
[----:B-1----:R-:W-:Y:S01]  /*3260*/  FADD.FTZ R57, R57, R50 ;  /* 0x0000003239397221 */ /* 0x002fe20000010000 */
[----:B------:R-:W-:Y:S02]  /*3270*/  MOV R53, 0x1f ;  /* 0x0000001f00357802 */ /* 0x000fe40000000f00 */
[----:B------:R-:W-:-:S02]  /*3280*/  MOV R50, 0xffffffff ;  /* 0xffffffff00327802 */ /* 0x000fc40000000f00 */
[----:B------:R-:W-:Y:S02]  /*3290*/  MOV R55, R54 ;  /* 0x0000003600377202 */ /* 0x000fe40000000f00 */
[----:B------:R-:W-:Y:S02]  /*32a0*/  MOV R48, 0x32c0 ;  /* 0x000032c000307802 */ /* 0x000fe40000000f00 */
[----:B------:R-:W-:Y:S05]  /*32b0*/  CALL.REL.NOINC `($__internal_29_$__cuda_sm70_shflsync_down_p) ;  /* 0x0000027000007944 */ /* 0x000fea0003c00000 */
[----:B0-----:R-:W-:Y:S01]  /*32c0*/  HFMA2.MMA R52, -RZ, RZ, 0, 2.384185791015625e-07 ;  /* 0x00000004ff347435 */ /* 0x001fe200000001ff */
[----:B-1----:R-:W-:Y:S02]  /*32d0*/  MOV R51, R50 ;  /* 0x0000003200337202 */ /* 0x002fe40000000f00 */
[----:B------:R-:W-:Y:S02]  /*32e0*/  MOV R55, R57 ;  /* 0x0000003900377202 */ /* 0x000fe40000000f00 */
[----:B------:R-:W-:Y:S02]  /*32f0*/  MOV R53, 0x1f ;  /* 0x0000001f00357802 */ /* 0x000fe40000000f00 */
[----:B------:R-:W-:Y:S02]  /*3300*/  MOV R50, 0xffffffff ;  /* 0xffffffff00327802 */ /* 0x000fe40000000f00 */
[----:B------:R-:W-:-:S02]  /*3310*/  MOV R48, 0x3330 ;  /* 0x0000333000307802 */ /* 0x000fc40000000f00 */
[----:B------:R-:W-:Y:S05]  /*3320*/  CALL.REL.NOINC `($__internal_29_$__cuda_sm70_shflsync_down_p) ;  /* 0x0000020000007944 */ /* 0x000fea0003c00000 */
[----:B------:R-:W-:Y:S01]  /*3330*/  FADD.FTZ R54, R51, R54 ;  /* 0x0000003633367221 */ /* 0x000fe20000010000 */
[----:B0-----:R-:W-:Y:S01]  /*3340*/  HFMA2.MMA R52, -RZ, RZ, 0, 1.1920928955078125e-07 ;  /* 0x00000002ff347435 */ /* 0x001fe200000001ff */
[----:B-1----:R-:W-:Y:S01]  /*3350*/  FADD.FTZ R57, R57, R50 ;  /* 0x0000003239397221 */ /* 0x002fe20000010000 */
[----:B------:R-:W-:-:S02]  /*3360*/  MOV R53, 0x1f ;  /* 0x0000001f00357802 */ /* 0x000fc40000000f00 */
[----:B------:R-:W-:Y:S02]  /*3370*/  MOV R50, 0xffffffff ;  /* 0xffffffff00327802 */ /* 0x000fe40000000f00 */
[----:B------:R-:W-:Y:S02]  /*3380*/  MOV R55, R54 ;  /* 0x0000003600377202 */ /* 0x000fe40000000f00 */
[----:B------:R-:W-:Y:S02]  /*3390*/  MOV R48, 0x33b0 ;  /* 0x000033b000307802 */ /* 0x000fe40000000f00 */
[----:B------:R-:W-:Y:S05]  /*33a0*/  CALL.REL.NOINC `($__internal_29_$__cuda_sm70_shflsync_down_p) ;  /* 0x0000018000007944 */ /* 0x000fea0003c00000 */
[----:B0-----:R-:W-:Y:S01]  /*33b0*/  HFMA2.MMA R52, -RZ, RZ, 0, 1.1920928955078125e-07 ;  /* 0x00000002ff347435 */ /* 0x001fe200000001ff */
[----:B-1----:R-:W-:Y:S02]  /*33c0*/  MOV R51, R50 ;  /* 0x0000003200337202 */ /* 0x002fe40000000f00 */
[----:B------:R-:W-:Y:S02]  /*33d0*/  MOV R55, R57 ;  /* 0x0000003900377202 */ /* 0x000fe40000000f00 */
[----:B------:R-:W-:Y:S02]  /*33e0*/  MOV R53, 0x1f ;  /* 0x0000001f00357802 */ /* 0x000fe40000000f00 */
[----:B------:R-:W-:-:S02]  /*33f0*/  MOV R50, 0xffffffff ;  /* 0xffffffff00327802 */ /* 0x000fc40000000f00 */
[----:B------:R-:W-:Y:S02]  /*3400*/  MOV R48, 0x3420 ;  /* 0x0000342000307802 */ /* 0x000fe40000000f00 */
[----:B------:R-:W-:Y:S05]  /*3410*/  CALL.REL.NOINC `($__internal_29_$__cuda_sm70_shflsync_down_p) ;  /* 0x0000011000007944 */ /* 0x000fea0003c00000 */
[----:B------:R-:W-:Y:S01]  /*3420*/  FADD.FTZ R56, R51, R54 ;  /* 0x0000003633387221 */ /* 0x000fe20000010000 */
[----:B0-----:R-:W-:Y:S01]  /*3430*/  HFMA2.MMA R52, -RZ, RZ, 0, 5.9604644775390625e-08 ;  /* 0x00000001ff347435 */ /* 0x001fe200000001ff */
[----:B-1----:R-:W-:Y:S01]  /*3440*/  FADD.FTZ R57, R57, R50 ;  /* 0x0000003239397221 */ /* 0x002fe20000010000 */
[----:B------:R-:W-:Y:S02]  /*3450*/  MOV R53, 0x1f ;  /* 0x0000001f00357802 */ /* 0x000fe40000000f00 */
[----:B------:R-:W-:Y:S02]  /*3460*/  MOV R50, 0xffffffff ;  /* 0xffffffff00327802 */ /* 0x000fe40000000f00 */
[----:B------:R-:W-:Y:S02]  /*3470*/  MOV R55, R56 ;  /* 0x0000003800377202 */ /* 0x000fe40000000f00 */
[----:B------:R-:W-:Y:S02]  /*3480*/  MOV R48, 0x34a0 ;  /* 0x000034a000307802 */ /* 0x000fe40000000f00 */
[----:B------:R-:W-:Y:S05]  /*3490*/  CALL.REL.NOINC `($__internal_29_$__cuda_sm70_shflsync_down_p) ;  /* 0x0000009000007944 */ /* 0x000fea0003c00000 */
[----:B0-----:R-:W-:Y:S01]  /*34a0*/  HFMA2.MMA R52, -RZ, RZ, 0, 5.9604644775390625e-08 ;  /* 0x00000001ff347435 */ /* 0x001fe200000001ff */
[----:B-1----:R-:W-:-:S02]  /*34b0*/  MOV R51, R50 ;  /* 0x0000003200337202 */ /* 0x002fc40000000f00 */
[----:B------:R-:W-:Y:S02]  /*34c0*/  MOV R55, R57 ;  /* 0x0000003900377202 */ /* 0x000fe40000000f00 */
[----:B------:R-:W-:Y:S02]  /*34d0*/  MOV R53, 0x1f ;  /* 0x0000001f00357802 */ /* 0x000fe40000000f00 */
[----:B------:R-:W-:Y:S02]  /*34e0*/  MOV R50, 0xffffffff ;  /* 0xffffffff00327802 */ /* 0x000fe40000000f00 */
[----:B------:R-:W-:Y:S02]  /*34f0*/  MOV R48, 0x3510 ;  /* 0x0000351000307802 */ /* 0x000fe40000000f00 */
[----:B------:R-:W-:Y:S05]  /*3500*/  CALL.REL.NOINC `($__internal_29_$__cuda_sm70_shflsync_down_p) ;  /* 0x0000002000007944 */ /* 0x000fea0003c00000 */
[----:B-1----:R-:W-:Y:S01]  /*3510*/  MOV R48, R50 ;  /* 0x0000003200307202 */ /* 0x002fe20000000f00 */
[----:B0-----:R-:W-:Y:S05]  /*3520*/  BRA `(.L_x_1492) ;  /* 0xffffe26000007947 */ /* 0x001fea000383ffff */
        .weak           $__internal_29_$__cuda_sm70_shflsync_down_p
        .type           $__internal_29_$__cuda_sm70_shflsync_down_p,@function
        .size           $__internal_29_$__cuda_sm70_shflsync_down_p,(.L_x_9283 - $__internal_29_$__cuda_sm70_shflsync_down_p)
$__internal_29_$__cuda_sm70_shflsync_down_p:
[----:B------:R-:W-:Y:S01]  /*3530*/  HFMA2.MMA R49, -RZ, RZ, 0, 0 ;  /* 0x00000000ff317435 */ /* 0x000fe200000001ff */
[----:B------:R-:W-:Y:S04]  /*3540*/  WARPSYNC R50 ;  /* 0x0000003200007348 */ /* 0x000fe80003800000 */
[----:B------:R0:W1:Y:S01]  /*3550*/  SHFL.DOWN PT, R50, R55, R52, R53 ;  /* 0x0800003437327389 */ /* 0x00006200000e0035 */
[----:B------:R-:W-:Y:S05]  /*3560*/  RET.REL.NODEC R48 `(_ZN10layer_norm13ln_bwd_kernelINS_13Kernel_traitsI6__halfS2_S2_S2_fjLj3072ELj1ELj1ELj4ELj16ENS_18Kernel_traits_baseILj3072ES2_S2_S2_S2_fjLj128EEEEELb1ELb0ELb0ELb1EEEvNS_9BwdParamsE) ;  /* 0xffffca9030007950 */ /* 0x000fea0003c3ffff */
.L_x_1493:
        /* <DEDUP_REMOVED lines=9> */
.L_x_9283:


//--------------------- .text._ZN10layer_norm22ln_bwd_finalize_kernelINS_22Kernel_traits_finalizeILj3072E6__halfS2_S2_S2_fjLb0ELj1024ELj4ENS_18Kernel_traits_baseILj3072ES2_S2_S2_S2_fjLj1024EEEEELb0ELb0EEEvNS_9BwdParamsE --------------------------
	.section	.text._ZN10layer_norm22ln_bwd_finalize_kernelINS_22Kernel_traits_finalizeILj3072E6__halfS2_S2_S2_fjLb0ELj1024ELj4ENS_18Kernel_traits_baseILj3072ES2_S2_S2_S2_fjLj1024EEEEELb0ELb0EEEvNS_9BwdParamsE,"ax",@progbits
	.sectioninfo	@"SHI_REGISTERS=30"
	.align	128
        .global         _ZN10layer_norm22ln_bwd_finalize_kernelINS_22Kernel_traits_finalizeILj3072E6__halfS2_S2_S2_fjLb0ELj1024ELj4ENS_18Kernel_traits_baseILj3072ES2_S2_S2_S2_fjLj1024EEEEELb0ELb0EEEvNS_9BwdParamsE
        .type           _ZN10layer_norm22ln_bwd_finalize_kernelINS_22Kernel_traits_finalizeILj3072E6__halfS2_S2_S2_fjLb0ELj1024ELj4ENS_18Kernel_traits_baseILj3072ES2_S2_S2_S2_fjLj1024EEEEELb0ELb0EEEvNS_9BwdParamsE,@function
        .size           _ZN10layer_norm22ln_bwd_finalize_kernelINS_22Kernel_traits_finalizeILj3072E6__halfS2_S2_S2_fjLb0ELj1024ELj4ENS_18Kernel_traits_baseILj3072ES2_S2_S2_S2_fjLj1024EEEEELb0ELb0EEEvNS_9BwdParamsE,(.L_x_9284 - _ZN10layer_norm22ln_bwd_finalize_kernelINS_22Kernel_traits_finalizeILj3072E6__halfS2_S2_S2_fjLb0ELj1024ELj4ENS_18Kernel_traits_baseILj3072ES2_S2_S2_S2_fjLj1024EEEEELb0ELb0EEEvNS_9BwdParamsE)
        .other          _ZN10layer_norm22ln_bwd_finalize_kernelINS_22Kernel_traits_finalizeILj3072E6__halfS2_S2_S2_fjLb0ELj1024ELj4ENS_18Kernel_traits_baseILj3072ES2_S2_S2_S2_fjLj1024EEEEELb0ELb0EEEvNS_9BwdParamsE,@"STO_CUDA_ENTRY STV_DEFAULT"
_ZN10layer_norm22ln_bwd_finalize_kernelINS_22Kernel_traits_finalizeILj3072E6__halfS2_S2_S2_fjLb0ELj1024ELj4ENS_18Kernel_traits_baseILj3072ES2_S2_S2_S2_fjLj1024EEEEELb0ELb0EEEvNS_9BwdParamsE:
.text._ZN10layer_norm22ln_bwd_finalize_kernelINS_22Kernel_traits_finalizeILj3072E6__halfS2_S2_S2_fjLb0ELj1024ELj4ENS_18Kernel_traits_baseILj3072ES2_S2_S2_S2_fjLj1024EEEEELb0ELb0EEEvNS_9BwdParamsE:
        /* <DEDUP_REMOVED lines=19> */
.L_x_1507:
        /* <DEDUP_REMOVED lines=28> */
.L_x_1498:
        /* <DEDUP_REMOVED lines=35> */
.L_x_1497:
[----:B------:R-:W-:Y:S05]  /*0520*/  BSYNC B1 ;  /* 0x0000000000017941 */ /* 0x000fea0003800000 */
.L_x_1496:
        /* <DEDUP_REMOVED lines=23> */
.L_x_1500:
[----:B------:R-:W-:Y:S05]  /*06a0*/  BSYNC B1 ;  /* 0x0000000000017941 */ /* 0x000fea0003800000 */
.L_x_1499:
        /* <DEDUP_REMOVED lines=11> */
.L_x_1501:
[----:B------:R-:W-:Y:S05]  /*0760*/  BSYNC B1 ;  /* 0x0000000000017941 */ /* 0x000fea0003800000 */
.L_x_1495:
[----:B------:R-:W-:Y:S05]  /*0770*/  BSYNC B0 ;  /* 0x0000000000007941 */ /* 0x000fea0003800000 */
.L_x_1494:
        /* <DEDUP_REMOVED lines=11> */
.L_x_1508:
        /* <DEDUP_REMOVED lines=18> */
.L_x_1509:
[----:B---3--:R-:W-:Y:S02]  /*0950*/  FADD.FTZ R4, R4, R9 ;  /* 0x0000000904047221 */ /* 0x008fe40000010000 */
[----:B-12---:R-:W-:-:S03]  /*0960*/  FADD.FTZ R6, R5, R6 ;  /* 0x0000000605067221 */ /* 0x006fc60000010000 */
[----:B------:R1:W-:Y:S04]  /*0970*/  @!P1 STS [R17.X4+0x2000], R4 ;  /* 0x0020000411009388 */ /* 0x0003e80000004800 */
[----:B------:R1:W-:Y:S02]  /*0980*/  @!P1 STS [R17.X4+0x2080], R6 ;  /* 0x0020800611009388 */ /* 0x0003e40000004800 */
.L_x_1502:
        /* <DEDUP_REMOVED lines=12> */
[----:B0-----:R-:W-:Y:S01]  /*0a50*/  F2FP.PACK_AB R7, R5, R4 ;  /* 0x000000040507723e */ /* 0x001fe200000000ff */
[----:B------:R-:W-:Y:S01]  /*0a60*/  IMAD.WIDE.U32 R4, R19, R10, c[0x0][0x260] ;  /* 0x0000980013047625 */ /* 0x000fe200078e000a */
[----:B-1----:R-:W-:-:S03]  /*0a70*/  F2FP.PACK_AB R9, R9, R8 ;  /* 0x000000080909723e */ /* 0x002fc600000000ff */
[----:B------:R0:W-:Y:S04]  /*0a80*/  STG.E [R2.64], R7 ;  /* 0x0000000702007986 */ /* 0x0001e8000c101904 */
[----:B------:R0:W-:Y:S02]  /*0a90*/  STG.E [R4.64], R9 ;  /* 0x0000000904007986 */ /* 0x0001e4000c101904 */
.L_x_1506:
[----:B------:R-:W-:Y:S05]  /*0aa0*/  BSYNC B0 ;  /* 0x0000000000007941 */ /* 0x000fea0003800000 */
.L_x_1505:
[C---:B------:R-:W-:Y:S02]  /*0ab0*/  ISETP.GT.U32.AND P1, PT, R18.reuse, -0xc01, PT ;  /* 0xfffff3ff1200780c */ /* 0x040fe40003f24070 */
[----:B------:R-:W-:Y:S02]  /*0ac0*/  IADD3 R18, R18, 0xc00, RZ ;  /* 0x00000c0012127810 */ /* 0x000fe40007ffe0ff */
[----:B------:R-:W-:-:S09]  /*0ad0*/  IADD3 R19, R19, 0x600, RZ ;  /* 0x0000060013137810 */ /* 0x000fd20007ffe0ff */
[----:B01----:R-:W-:Y:S05]  /*0ae0*/  @P1 BRA `(.L_x_1507) ;  /* 0xfffff64000001947 */ /* 0x003fea000383ffff */
[----:B------:R-:W-:Y:S05]  /*0af0*/  EXIT ;  /* 0x000000000000794d */ /* 0x000fea0003800000 */
.L_x_1503:
[----:B--2---:R-:W-:Y:S01]  /*0b00*/  IMAD.MOV.U32 R9, RZ, RZ, R5 ;  /* 0x000000ffff097224 */ /* 0x004fe200078e0005 */
[----:B------:R-:W-:Y:S01]  /*0b10*/  MOV R8, 0x1 ;  /* 0x0000000100087802 */ /* 0x000fe20000000f00 */
[----:B------:R-:W-:Y:S01]  /*0b20*/  IMAD.MOV.U32 R7, RZ, RZ, 0x1f ;  /* 0x0000001fff077424 */ /* 0x000fe200078e00ff */
[----:B------:R-:W-:Y:S02]  /*0b30*/  MOV R10, 0xffffffff ;  /* 0xffffffff000a7802 */ /* 0x000fe40000000f00 */
[----:B------:R-:W-:Y:S02]  /*0b40*/  MOV R2, 0xb60 ;  /* 0x00000b6000027802 */ /* 0x000fe40000000f00 */
[----:B01----:R-:W-:Y:S05]  /*0b50*/  CALL.REL.NOINC `($__internal_30_$__cuda_sm70_shflsync_bfly_p) ;  /* 0x000003b000007944 */ /* 0x003fea0003c00000 */
[----:B-1----:R-:W-:Y:S01]  /*0b60*/  IMAD.MOV.U32 R2, RZ, RZ, R7 ;  /* 0x000000ffff027224 */ /* 0x002fe200078e0007 */
[----:B0-----:R-:W-:Y:S05]  /*0b70*/  BRA `(.L_x_1508) ;  /* 0xfffffcb000007947 */ /* 0x001fea000383ffff */
.L_x_1504:
[----:B------:R-:W-:Y:S01]  /*0b80*/  HFMA2.MMA R8, -RZ, RZ, 0, 1.1920928955078125e-07 ;  /* 0x00000002ff087435 */ /* 0x000fe200000001ff */
[----:B------:R-:W-:Y:S01]  /*0b90*/  IMAD.MOV.U32 R7, RZ, RZ, 0x1f ;  /* 0x0000001fff077424 */ /* 0x000fe200078e00ff */
[----:B------:R-:W-:Y:S02]  /*0ba0*/  MOV R10, 0xffffffff ;  /* 0xffffffff000a7802 */ /* 0x000fe40000000f00 */
[----:B------:R-:W-:-:S02]  /*0bb0*/  MOV R2, 0xbd0 ;  /* 0x00000bd000027802 */ /* 0x000fc40000000f00 */
[----:B012---:R-:W-:Y:S05]  /*0bc0*/  CALL.REL.NOINC `($__internal_30_$__cuda_sm70_shflsync_bfly_p) ;  /* 0x0000034000007944 */ /* 0x007fea0003c00000 */
[----:B01----:R-:W-:Y:S01]  /*0bd0*/  FADD.FTZ R9, R9, R7 ;  /* 0x0000000709097221 */ /* 0x003fe20000010000 */
[----:B------:R-:W-:Y:S01]  /*0be0*/  HFMA2.MMA R7, -RZ, RZ, 0, 1.847743988037109375e-06 ;  /* 0x0000001fff077435 */ /* 0x000fe200000001ff */
[----:B------:R-:W-:Y:S01]  /*0bf0*/  IMAD.MOV.U32 R8, RZ, RZ, 0x4 ;  /* 0x00000004ff087424 */ /* 0x000fe200078e00ff */
[----:B------:R-:W-:Y:S01]  /*0c00*/  MOV R2, 0xc30 ;  /* 0x00000c3000027802 */ /* 0x000fe20000000f00 */
[----:B------:R-:W-:-:S03]  /*0c10*/  IMAD.MOV.U32 R10, RZ, RZ, -0x1 ;  /* 0xffffffffff0a7424 */ /* 0x000fc600078e00ff */
[----:B------:R-:W-:Y:S05]  /*0c20*/  CALL.REL.NOINC `($__internal_30_$__cuda_sm70_shflsync_bfly_p) ;  /* 0x000002e000007944 */ /* 0x000fea0003c00000 */
[----:B01----:R-:W-:Y:S01]  /*0c30*/  FADD.FTZ R9, R9, R7 ;  /* 0x0000000709097221 */ /* 0x003fe20000010000 */
[----:B------:R-:W-:Y:S01]  /*0c40*/  HFMA2.MMA R7, -RZ, RZ, 0, 1.847743988037109375e-06 ;  /* 0x0000001fff077435 */ /* 0x000fe200000001ff */
[----:B------:R-:W-:Y:S01]  /*0c50*/  MOV R8, 0x8 ;  /* 0x0000000800087802 */ /* 0x000fe20000000f00 */
[----:B------:R-:W-:Y:S01]  /*0c60*/  IMAD.MOV.U32 R10, RZ, RZ, -0x1 ;  /* 0xffffffffff0a7424 */ /* 0x000fe200078e00ff */
[----:B------:R-:W-:-:S03]  /*0c70*/  MOV R2, 0xc90 ;  /* 0x00000c9000027802 */ /* 0x000fc60000000f00 */
[----:B------:R-:W-:Y:S05]  /*0c80*/  CALL.REL.NOINC `($__internal_30_$__cuda_sm70_shflsync_bfly_p) ;  /* 0x0000028000007944 */ /* 0x000fea0003c00000 */
[----:B-1----:R-:W-:Y:S01]  /*0c90*/  FADD.FTZ R6, R9, R7 ;  /* 0x0000000709067221 */ /* 0x002fe20000010000 */
[----:B------:R-:W-:Y:S01]  /*0ca0*/  HFMA2.MMA R7, -RZ, RZ, 0, 1.847743988037109375e-06 ;  /* 0x0000001fff077435 */ /* 0x000fe200000001ff */
[----:B0-----:R-:W-:Y:S01]  /*0cb0*/  MOV R8, 0x10 ;  /* 0x0000001000087802 */ /* 0x001fe20000000f00 */
[----:B------:R-:W-:Y:S01]  /*0cc0*/  IMAD.MOV.U32 R10, RZ, RZ, -0x1 ;  /* 0xffffffffff0a7424 */ /* 0x000fe200078e00ff */
[----:B------:R-:W-:-:S02]  /*0cd0*/  MOV R2, 0xd00 ;  /* 0x00000d0000027802 */ /* 0x000fc40000000f00 */
[----:B------:R-:W-:Y:S02]  /*0ce0*/  MOV R9, R6 ;  /* 0x0000000600097202 */ /* 0x000fe40000000f00 */
[----:B------:R-:W-:Y:S05]  /*0cf0*/  CALL.REL.NOINC `($__internal_30_$__cuda_sm70_shflsync_bfly_p) ;  /* 0x0000021000007944 */ /* 0x000fea0003c00000 */
[----:B0-----:R-:W-:Y:S01]  /*0d00*/  HFMA2.MMA R8, -RZ, RZ, 0, 5.9604644775390625e-08 ;  /* 0x00000001ff087435 */ /* 0x001fe200000001ff */
[----:B-1----:R-:W-:Y:S01]  /*0d10*/  MOV R5, R7 ;  /* 0x0000000700057202 */ /* 0x002fe20000000f00 */
[----:B------:R-:W-:Y:S01]  /*0d20*/  IMAD.MOV.U32 R9, RZ, RZ, R4 ;  /* 0x000000ffff097224 */ /* 0x000fe200078e0004 */
[----:B------:R-:W-:Y:S01]  /*0d30*/  MOV R7, 0x1f ;  /* 0x0000001f00077802 */ /* 0x000fe20000000f00 */
[----:B------:R-:W-:Y:S01]  /*0d40*/  IMAD.MOV.U32 R10, RZ, RZ, -0x1 ;  /* 0xffffffffff0a7424 */ /* 0x000fe200078e00ff */
[----:B------:R-:W-:Y:S02]  /*0d50*/  MOV R2, 0xd70 ;  /* 0x00000d7000027802 */ /* 0x000fe40000000f00 */
[----:B------:R-:W-:Y:S05]  /*0d60*/  CALL.REL.NOINC `($__internal_30_$__cuda_sm70_shflsync_bfly_p) ;  /* 0x000001a000007944 */ /* 0x000fea0003c00000 */
[----:B0-----:R-:W-:Y:S01]  /*0d70*/  HFMA2.MMA R8, -RZ, RZ, 0, 1.1920928955078125e-07 ;  /* 0x00000002ff087435 */ /* 0x001fe200000001ff */
[----:B-1----:R-:W-:Y:S01]  /*0d80*/  FADD.FTZ R9, R4, R7 ;  /* 0x0000000704097221 */ /* 0x002fe20000010000 */
[----:B------:R-:W-:Y:S01]  /*0d90*/  MOV R7, 0x1f ;  /* 0x0000001f00077802 */ /* 0x000fe20000000f00 */
[----:B------:R-:W-:Y:S01]  /*0da0*/  IMAD.MOV.U32 R10, RZ, RZ, -0x1 ;  /* 0xffffffffff0a7424 */ /* 0x000fe200078e00ff */
[----:B------:R-:W-:Y:S02]  /*0db0*/  MOV R2, 0xdd0 ;  /* 0x00000dd000027802 */ /* 0x000fe40000000f00 */
[----:B------:R-:W-:Y:S05]  /*0dc0*/  CALL.REL.NOINC `($__internal_30_$__cuda_sm70_shflsync_bfly_p) ;  /* 0x0000014000007944 */ /* 0x000fea0003c00000 */
[----:B0-----:R-:W-:Y:S01]  /*0dd0*/  HFMA2.MMA R8, -RZ, RZ, 0, 2.384185791015625e-07 ;  /* 0x00000004ff087435 */ /* 0x001fe200000001ff */
[----:B-1----:R-:W-:Y:S01]  /*0de0*/  FADD.FTZ R9, R9, R7 ;  /* 0x0000000709097221 */ /* 0x002fe20000010000 */
[----:B------:R-:W-:Y:S01]  /*0df0*/  MOV R7, 0x1f ;  /* 0x0000001f00077802 */ /* 0x000fe20000000f00 */
[----:B------:R-:W-:Y:S01]  /*0e00*/  IMAD.MOV.U32 R10, RZ, RZ, -0x1 ;  /* 0xffffffffff0a7424 */ /* 0x000fe200078e00ff */
[----:B------:R-:W-:-:S02]  /*0e10*/  MOV R2, 0xe30 ;  /* 0x00000e3000027802 */ /* 0x000fc40000000f00 */
[----:B------:R-:W-:Y:S05]  /*0e20*/  CALL.REL.NOINC `($__internal_30_$__cuda_sm70_shflsync_bfly_p) ;  /* 0x000000e000007944 */ /* 0x000fea0003c00000 */
[----:B0-----:R-:W-:Y:S01]  /*0e30*/  HFMA2.MMA R8, -RZ, RZ, 0, 4.76837158203125e-07 ;  /* 0x00000008ff087435 */ /* 0x001fe200000001ff */
[----:B-1----:R-:W-:Y:S01]  /*0e40*/  FADD.FTZ R9, R9, R7 ;  /* 0x0000000709097221 */ /* 0x002fe20000010000 */
[----:B------:R-:W-:Y:S01]  /*0e50*/  MOV R7, 0x1f ;  /* 0x0000001f00077802 */ /* 0x000fe20000000f00 */
[----:B------:R-:W-:Y:S01]  /*0e60*/  IMAD.MOV.U32 R10, RZ, RZ, -0x1 ;  /* 0xffffffffff0a7424 */ /* 0x000fe200078e00ff */
[----:B------:R-:W-:-:S02]  /*0e70*/  MOV R2, 0xe90 ;  /* 0x00000e9000027802 */ /* 0x000fc40000000f00 */
[----:B------:R-:W-:Y:S05]  /*0e80*/  CALL.REL.NOINC `($__internal_30_$__cuda_sm70_shflsync_bfly_p) ;  /* 0x0000008000007944 */ /* 0x000fea0003c00000 */
[----:B0-----:R-:W-:Y:S01]  /*0e90*/  HFMA2.MMA R8, -RZ, RZ, 0, 9.5367431640625e-07 ;  /* 0x00000010ff087435 */ /* 0x001fe200000001ff */
[----:B-1----:R-:W-:Y:S01]  /*0ea0*/  FADD.FTZ R9, R9, R7 ;  /* 0x0000000709097221 */ /* 0x002fe20000010000 */
[----:B------:R-:W-:Y:S01]  /*0eb0*/  MOV R7, 0x1f ;  /* 0x0000001f00077802 */ /* 0x000fe20000000f00 */
[----:B------:R-:W-:Y:S01]  /*0ec0*/  IMAD.MOV.U32 R10, RZ, RZ, -0x1 ;  /* 0xffffffffff0a7424 */ /* 0x000fe200078e00ff */
[----:B------:R-:W-:-:S02]  /*0ed0*/  MOV R2, 0xef0 ;  /* 0x00000ef000027802 */ /* 0x000fc40000000f00 */
[----:B------:R-:W-:Y:S05]  /*0ee0*/  CALL.REL.NOINC `($__internal_30_$__cuda_sm70_shflsync_bfly_p) ;  /* 0x0000002000007944 */ /* 0x000fea0003c00000 */
[----:B-1----:R-:W-:Y:S01]  /*0ef0*/  MOV R4, R7 ;  /* 0x0000000700047202 */ /* 0x002fe20000000f00 */
[----:B0-----:R-:W-:Y:S05]  /*0f00*/  BRA `(.L_x_1509) ;  /* 0xfffffa4000007947 */ /* 0x001fea000383ffff */
        .weak           $__internal_30_$__cuda_sm70_shflsync_bfly_p
        .type           $__internal_30_$__cuda_sm70_shflsync_bfly_p,@function
        .size           $__internal_30_$__cuda_sm70_shflsync_bfly_p,(.L_x_9284 - $__internal_30_$__cuda_sm70_shflsync_bfly_p)
$__internal_30_$__cuda_sm70_shflsync_bfly_p:
[----:B------:R-:W-:Y:S01]  /*0f10*/  HFMA2.MMA R3, -RZ, RZ, 0, 0 ;  /* 0x00000000ff037435 */ /* 0x000fe200000001ff */
[----:B------:R-:W-:Y:S04]  /*0f20*/  WARPSYNC R10 ;  /* 0x0000000a00007348 */ /* 0x000fe80003800000 */
[----:B------:R0:W1:Y:S01]  /*0f30*/  SHFL.BFLY PT, R7, R9, R8, R7 ;  /* 0x0c00000809077389 */ /* 0x00006200000e0007 */
[----:B------:R-:W-:Y:S05]  /*0f40*/  RET.REL.NODEC R2 `(_ZN10layer_norm22ln_bwd_finalize_kernelINS_22Kernel_traits_finalizeILj3072E6__halfS2_S2_S2_fjLb0ELj1024ELj4ENS_18Kernel_traits_baseILj3072ES2_S2_S2_S2_fjLj1024EEEEELb0ELb0EEEvNS_9BwdParamsE) ;  /* 0xfffff0b002007950 */ /* 0x000fea0003c3ffff */
.L_x_1510:
        /* <DEDUP_REMOVED lines=11> */
.L_x_9284:


//--------------------- .text._ZN10layer_norm13ln_bwd_kernelINS_13Kernel_traitsI6__halfS2_S2_S2_fjLj3072ELj1ELj1ELj4ELj16ENS_18Kernel_traits_baseILj3072ES2_S2_S2_S2_fjLj128EEEEELb1ELb0ELb1ELb0EEEvNS_9BwdParamsE --------------------------
	.section	.text._ZN10layer_norm13ln_bwd_kernelINS_13Kernel_traitsI6__halfS2_S2_S2_fjLj3072ELj1ELj1ELj4ELj16ENS_18Kernel_traits_baseILj3072ES2_S2_S2_S2_fjLj128EEEEELb1ELb0ELb1ELb0EEEvNS_9BwdParamsE,"ax",@progbits
	.sectioninfo	@"SHI_REGISTERS=179"
	.align	128
        .global         _ZN10layer_norm13ln_bwd_kernelINS_13Kernel_traitsI6__halfS2_S2_S2_fjLj3072ELj1ELj1ELj4ELj16ENS_18Kernel_traits_baseILj3072ES2_S2_S2_S2_fjLj128EEEEELb1ELb0ELb1ELb0EEEvNS_9BwdParamsE
        .type           _ZN10layer_norm13ln_bwd_kernelINS_13Kernel_traitsI6__halfS2_S2_S2_fjLj3072ELj1ELj1ELj4ELj16ENS_18Kernel_traits_baseILj3072ES2_S2_S2_S2_fjLj128EEEEELb1ELb0ELb1ELb0EEEvNS_9BwdParamsE,@function
        .size           _ZN10layer_norm13ln_bwd_kernelINS_13Kernel_traitsI6__halfS2_S2_S2_fjLj3072ELj1ELj1ELj4ELj16ENS_18Kernel_traits_baseILj3072ES2_S2_S2_S2_fjLj128EEEEELb1ELb0ELb1ELb0EEEvNS_9BwdParamsE,(.L_x_9285 - _ZN10layer_norm13ln_bwd_kernelINS_13Kernel_traitsI6__halfS2_S2_S2_fjLj3072ELj1ELj1ELj4ELj16ENS_18Kernel_traits_baseILj3072ES2_S2_S2_S2_fjLj128EEEEELb1ELb0ELb1ELb0EEEvNS_9BwdParamsE)
        .other          _ZN10layer_norm13ln_bwd_kernelINS_13Kernel_traitsI6__halfS2_S2_S2_fjLj3072ELj1ELj1ELj4ELj16ENS_18Kernel_traits_baseILj3072ES2_S2_S2_S2_fjLj128EEEEELb1ELb0ELb1ELb0EEEvNS_9BwdParamsE,@"STO_CUDA_ENTRY STV_DEFAULT"
_ZN10layer_norm13ln_bwd_kernelINS_13Kernel_traitsI6__halfS2_S2_S2_fjLj3072ELj1ELj1ELj4ELj16ENS_18Kernel_traits_baseILj3072ES2_S2_S2_S2_fjLj128EEEEELb1ELb0ELb1ELb0EEEvNS_9BwdParamsE:
.text._ZN10layer_norm13ln_bwd_kernelINS_13Kernel_traitsI6__halfS2_S2_S2_fjLj3072ELj1ELj1ELj4ELj16ENS_18Kernel_traits_baseILj3072ES2_S2_S2_S2_fjLj128EEEEELb1ELb0ELb1ELb0EEEvNS_9BwdParamsE:
        /* <DEDUP_REMOVED lines=14> */
[----:B------:R-:W-:Y:S01]  /*00e0*/  @P1 MOV R11, 0x10 ;  /* 0x00000010000b1802 */ /* 0x000fe20000000f00 */
[----:B------:R-:W0:Y:S01]  /*00f0*/  S2UR UR6, SR_CTAID.X ;  /* 0x00000000000679c3 */ /* 0x000e220000002500 */
        /* <DEDUP_REMOVED lines=64> */
.L_x_1603:
[----:B------:R-:W-:-:S05]  /*0500*/  MOV R95, 0x4 ;  /* 0x00000004005f7802 */ /* 0x000fca0000000f00 */
        /* <DEDUP_REMOVED lines=21> */
[----:B------:R-:W-:Y:S02]  /*0660*/  @P3 LEA.HI R93, R93, R92, RZ, 0x3 ;  /* 0x0000005c5d5d3211 */ /* 0x000fe400078f18ff */
[----:B------:R-:W-:Y:S02]  /*0670*/  MOV R92, RZ ;  /* 0x000000ff005c7202 */ /* 0x000fe40000000f00 */
[----:B------:R-:W-:Y:S02]  /*0680*/  @P3 LEA.HI.SX32 R92, R93, R94, 0x1d ;  /* 0x0000005e5d5c3211 */ /* 0x000fe400078feaff */
[----:B------:R-:W-:Y:S01]  /*0690*/  MOV R93, R113 ;  /* 0x00000071005d7202 */ /* 0x000fe20000000f00 */
[----:B------:R-:W-:Y:S05]  /*06a0*/  @!P0 BRA `(.L_x_1515) ;  /* 0x0000008000008947 */ /* 0x000fea0003800000 */
[----:B------:R-:W-:Y:S01]  /*06b0*/  ISETP.NE.U32.AND P3, PT, RZ, c[0x0][0x218], PT ;  /* 0x00008600ff007a0c */ /* 0x000fe20003f65070 */
[----:B------:R-:W-:-:S03]  /*06c0*/  HFMA2.MMA R107, -RZ, RZ, 0, 4.76837158203125e-07 ;  /* 0x00000008ff6b7435 */ /* 0x000fc600000001ff */
[----:B------:R-:W-:-:S07]  /*06d0*/  ISETP.NE.AND.EX P3, PT, RZ, c[0x0][0x21c], PT, P3 ;  /* 0x00008700ff007a0c */ /* 0x000fce0003f65330 */
[----:B------:R-:W-:-:S06]  /*06e0*/  IMAD.WIDE.U32 R106, R92, R107, c[0x0][0x190] ;  /* 0x000064005c6a7625 */ /* 0x000fcc00078e006b */
[----:B------:R0:W5:Y:S04]  /*06f0*/  @P3 LDG.E.128 R68, [R170.64] ;  /* 0x00000004aa443981 */ /* 0x000168000c1e1d00 */
[----:B------:R-:W5:Y:S01]  /*0700*/  LDG.E.64 R106, [R106.64] ;  /* 0x000000046a6a7981 */ /* 0x000f62000c1e1b00 */
[----:B------:R-:W-:Y:S02]  /*0710*/  IADD3 R92, R92, 0x80, RZ ;  /* 0x000000805c5c7810 */ /* 0x000fe40007ffe0ff */
[----:B------:R-:W-:Y:S02]  /*0720*/  IADD3 R93, R113, 0x80, RZ ;  /* 0x00000080715d7810 */ /* 0x000fe40007ffe0ff */
.L_x_1515:
[----:B------:R-:W-:Y:S05]  /*0730*/  BSYNC B1 ;  /* 0x0000000000017941 */ /* 0x000fea0003800000 */
.L_x_1514:
[----:B------:R-:W-:Y:S01]  /*0740*/  BSSY B1, `(.L_x_1516) ;  /* 0x000000b000017945 */ /* 0x000fe20003800000 */
[----:B------:R-:W-:Y:S05]  /*0750*/  @!P1 BRA `(.L_x_1517) ;  /* 0x0000009000009947 */ /* 0x000fea0003800000 */
[----:B------:R-:W-:-:S04]  /*0760*/  ISETP.NE.U32.AND P3, PT, RZ, c[0x0][0x218], PT ;  /* 0x00008600ff007a0c */ /* 0x000fc80003f65070 */
[----:B------:R-:W-:Y:S02]  /*0770*/  ISETP.NE.AND.EX P3, PT, RZ, c[0x0][0x21c], PT, P3 ;  /* 0x00008700ff007a0c */ /* 0x000fe40003f65330 */
[----:B------:R-:W-:-:S05]  /*0780*/  MOV R109, 0x8 ;  /* 0x00000008006d7802 */ /* 0x000fca0000000f00 */
[----:B------:R-:W-:-:S06]  /*0790*/  IMAD.WIDE.U32 R108, R92, R109, c[0x0][0x190] ;  /* 0x000064005c6c7625 */ /* 0x000fcc00078e006d */
[C---:B------:R-:W-:Y:S01]  /*07a0*/  @P3 IMAD.WIDE.U32 R94, R93.reuse, R164, c[0x0][0x218] ;  /* 0x000086005d5e3625 */ /* 0x040fe200078e00a4 */
[----:B------:R-:W5:Y:S04]  /*07b0*/  LDG.E.64 R108, [R108.64] ;  /* 0x000000046c6c7981 */ /* 0x000f68000c1e1b00 */
[----:B------:R1:W5:Y:S01]  /*07c0*/  @P3 LDG.E.128 R24, [R94.64] ;  /* 0x000000045e183981 */ /* 0x000362000c1e1d00 */
[----:B------:R-:W-:Y:S02]  /*07d0*/  IADD3 R92, R92, 0x80, RZ ;  /* 0x000000805c5c7810 */ /* 0x000fe40007ffe0ff */
[----:B------:R-:W-:Y:S02]  /*07e0*/  IADD3 R93, R93, 0x80, RZ ;  /* 0x000000805d5d7810 */ /* 0x000fe40007ffe0ff */
.L_x_1517:
[----:B------:R-:W-:Y:S05]  /*07f0*/  BSYNC B1 ;  /* 0x0000000000017941 */ /* 0x000fea0003800000 */
.L_x_1516:
[----:B------:R-:W-:Y:S01]  /*0800*/  ISETP.GE.U32.AND P3, PT, R0, 0x180, PT ;  /* 0x000001800000780c */ /* 0x000fe20003f66070 */
[----:B------:R-:W-:-:S12]  /*0810*/  CS2R R168, SRZ ;  /* 0x0000000000a87805 */ /* 0x000fd8000001ff00 */
[----:B------:R-:W-:Y:S05]  /*0820*/  @!P3 BRA `(.L_x_1518) ;  /* 0x000012100000b947 */ /* 0x000fea0003800000 */
[----:B------:R-:W-:-:S04]  /*0830*/  ISETP.NE.U32.AND P3, PT, RZ, c[0x0][0x218], PT ;  /* 0x00008600ff007a0c */ /* 0x000fc80003f65070 */
[----:B------:R-:W-:-:S13]  /*0840*/  ISETP.NE.AND.EX P3, PT, RZ, c[0x0][0x21c], PT, P3 ;  /* 0x00008700ff007a0c */ /* 0x000fda0003f65330 */
[----:B------:R-:W-:Y:S01]  /*0850*/  @P3 IMAD.WIDE.U32 R164, R93, R164, c[0x0][0x218] ;  /* 0x000086005da43625 */ /* 0x000fe200078e00a4 */
[----:B------:R-:W-:-:S04]  /*0860*/  HFMA2.MMA R93, -RZ, RZ, 0, 4.76837158203125e-07 ;  /* 0x00000008ff5d7435 */ /* 0x000fc800000001ff */
[----:B------:R2:W5:Y:S06]  /*0870*/  @P3 LDG.E.128 R72, [R164.64] ;  /* 0x00000004a4483981 */ /* 0x00056c000c1e1d00 */
[----:B------:R-:W-:-:S05]  /*0880*/  IMAD.WIDE.U32 R92, R92, R93, c[0x0][0x190] ;  /* 0x000064005c5c7625 */ /* 0x000fca00078e005d */
[----:B------:R2:W5:Y:S01]  /*0890*/  LDG.E.64 R110, [R92.64] ;  /* 0x000000045c6e7981 */ /* 0x000562000c1e1b00 */
[----:B------:R-:W-:Y:S01]  /*08a0*/  MOV R168, RZ ;  /* 0x000000ff00a87202 */ /* 0x000fe20000000f00 */
[----:B------:R-:W-:Y:S05]  /*08b0*/  BRA `(.L_x_1518) ;  /* 0x0000118000007947 */ /* 0x000fea0003800000 */
.L_x_1513:
[----:B0-----:R-:W-:Y:S01]  /*08c0*/  IADD3 R92, R92, -0x1, RZ ;  /* 0xffffffff5c5c7810 */ /* 0x001fe20007ffe0ff */
[----:B------:R-:W-:Y:S01]  /*08d0*/  HFMA2.MMA R165, -RZ, RZ, 0, 0 ;  /* 0x00000000ffa57435 */ /* 0x000fe200000001ff */
[----:B-----5:R-:W-:-:S03]  /*08e0*/  ISETP.GE.AND P3, PT, R162, 0x1, PT ;  /* 0x00000001a200780c */ /* 0x020fc60003f66270 */
[----:B------:R-:W-:-:S05]  /*08f0*/  IMAD R92, R92, c[0x0][0x168], RZ ;  /* 0x00005a005c5c7a24 */ /* 0x000fca00078e02ff */
[----:B------:R-:W-:-:S04]  /*0900*/  SHF.R.S32.HI R93, RZ, 0x1f, R92 ;  /* 0x0000001fff5d7819 */ /* 0x000fc8000001145c */
[----:B------:R-:W-:Y:S02]  /*0910*/  LEA.HI R93, R93, R92, RZ, 0x3 ;  /* 0x0000005c5d5d7211 */ /* 0x000fe400078f18ff */
[----:B------:R-:W-:Y:S02]  /*0920*/  @P3 IADD3 R92, R162, -0x1, RZ ;  /* 0xffffffffa25c3810 */ /* 0x000fe40007ffe0ff */
[----:B------:R-:W-:-:S03]  /*0930*/  LEA.HI.SX32 R166, R93, R94, 0x1d ;  /* 0x0000005e5da67211 */ /* 0x000fc600078feaff */
[----:B------:R-:W-:-:S05]  /*0940*/  @P3 IMAD R92, R92, c[0x0][0x168], RZ ;  /* 0x00005a005c5c3a24 */ /* 0x000fca00078e02ff */
[----:B------:R-:W-:-:S04]  /*0950*/  @P3 SHF.R.S32.HI R97, RZ, 0x1f, R92 ;  /* 0x0000001fff613819 */ /* 0x000fc8000001145c */
[----:B------:R-:W-:Y:S01]  /*0960*/  @P3 LEA.HI R97, R97, R92, RZ, 0x3 ;  /* 0x0000005c61613211 */ /* 0x000fe200078f18ff */
[----:B------:R-:W-:Y:S01]  /*0970*/  IMAD.WIDE R92, R4, R95, c[0x0][0x1a0] ;  /* 0x00006800045c7625 */ /* 0x000fe200078e025f */
[----:B------:R-:W-:Y:S02]  /*0980*/  BSSY B1, `(.L_x_1519) ;  /* 0x000005d000017945 */ /* 0x000fe40003800000 */
[----:B------:R-:W-:-:S03]  /*0990*/  @P3 LEA.HI.SX32 R165, R97, R94, 0x1d ;  /* 0x0000005e61a53211 */ /* 0x000fc600078feaff */
[----:B------:R-:W2:Y:S01]  /*09a0*/  LDG.E R92, [R92.64] ;  /* 0x000000045c5c7981 */ /* 0x000ea2000c1e1900 */
[----:B------:R-:W-:Y:S01]  /*09b0*/  ISETP.NE.AND P3, PT, R18, RZ, PT ;  /* 0x000000ff1200720c */ /* 0x000fe20003f65270 */
[----:B------:R-:W-:Y:S01]  /*09c0*/  CS2R R168, SRZ ;  /* 0x0000000000a87805 */ /* 0x000fe2000001ff00 */
[----:B------:R-:W-:Y:S02]  /*09d0*/  MOV R167, R113 ;  /* 0x0000007100a77202 */ /* 0x000fe40000000f00 */
[----:B--2---:R-:W-:Y:S01]  /*09e0*/  FSEL R163, R92, RZ, !P3 ;  /* 0x000000ff5ca37208 */ /* 0x004fe20005800000 */
[----:B------:R-:W-:Y:S05]  /*09f0*/  @!P0 BRA `(.L_x_1520) ;  /* 0x0000055000008947 */ /* 0x000fea0003800000 */
[----:B------:R-:W-:-:S04]  /*0a00*/  IMAD.WIDE.U32 R92, R113, R164, c[0x0][0x188] ;  /* 0x00006200715c7625 */ /* 0x000fc800078e00a4 */
[----:B------:R-:W-:Y:S02]  /*0a10*/  IMAD.WIDE.U32 R96, R166, R164, c[0x0][0x208] ;  /* 0x00008200a6607625 */ /* 0x000fe400078e00a4 */
[----:B------:R-:W2:Y:S04]  /*0a20*/  LDG.E.128 R92, [R92.64] ;  /* 0x000000045c5c7981 */ /* 0x000ea8000c1e1d00 */
[----:B------:R-:W3:Y:S01]  /*0a30*/  LDG.E.128 R96, [R96.64] ;  /* 0x0000000460607981 */ /* 0x000ee2000c1e1d00 */
        /* <DEDUP_REMOVED lines=8> */
[----:B------:R-:W-:Y:S01]  /*0ac0*/  IADD3 R167, R113, 0x80, RZ ;  /* 0x0000008071a77810 */ /* 0x000fe20007ffe0ff */
[----:B--2---:R-:W-:-:S02]  /*0ad0*/  HADD2.F32 R150, -RZ, R92.H0_H0 ;  /* 0x2000005cff967230 */ /* 0x004fc40000004100 */
[----:B------:R-:W-:-:S03]  /*0ae0*/  HADD2.F32 R158, -RZ, R93.H0_H0 ;  /* 0x2000005dff9e7230 */ /* 0x000fc60000004100 */
[C---:B------:R-:W-:Y:S01]  /*0af0*/  FADD.FTZ R161, -R163.reuse, R150 ;  /* 0x00000096a3a17221 */ /* 0x040fe20000010100 */
[----:B---3--:R-:W-:Y:S02]  /*0b00*/  HADD2.F32 R160, -RZ, R96.H0_H0 ;  /* 0x20000060ffa07230 */ /* 0x008fe40000004100 */
[----:B------:R-:W-:Y:S01]  /*0b10*/  HADD2.F32 R168, -RZ, R92.H1_H1 ;  /* 0x3000005cffa87230 */ /* 0x000fe20000004100 */
[----:B------:R-:W-:Y:S01]  /*0b20*/  FMUL.FTZ R161, R2, R161 ;  /* 0x000000a102a17220 */ /* 0x000fe20000410000 */
[----:B------:R-:W-:Y:S01]  /*0b30*/  HADD2.F32 R176, -RZ, R93.H1_H1 ;  /* 0x3000005dffb07230 */ /* 0x000fe20000004100 */
[----:B------:R-:W-:Y:S01]  /*0b40*/  FADD.FTZ R157, -R163, R158 ;  /* 0x0000009ea39d7221 */ /* 0x000fe20000010100 */
[----:B------:R-:W-:Y:S01]  /*0b50*/  HADD2.F32 R92, -RZ, R95.H1_H1 ;  /* 0x3000005fff5c7230 */ /* 0x000fe20000004100 */
[----:B------:R-:W-:Y:S01]  /*0b60*/  FADD.FTZ R44, R44, R160 ;  /* 0x000000a02c2c7221 */ /* 0x000fe20000010000 */
[----:B------:R-:W-:Y:S01]  /*0b70*/  HADD2.F32 R96, -RZ, R96.H1_H1 ;  /* 0x30000060ff607230 */ /* 0x000fe20000004100 */
[----:B------:R-:W-:-:S02]  /*0b80*/  FFMA.FTZ R28, R161, R160, R28 ;  /* 0x000000a0a11c7223 */ /* 0x000fc4000001001c */
[----:B------:R-:W-:Y:S02]  /*0b90*/  FADD.FTZ R159, -R163, R168 ;  /* 0x000000a8a39f7221 */ /* 0x000fe40000010100 */
[----:B------:R-:W-:Y:S01]  /*0ba0*/  FMUL.FTZ R160, R105, R160 ;  /* 0x000000a069a07220 */ /* 0x000fe20000410000 */
[----:B------:R-:W-:Y:S01]  /*0bb0*/  HADD2.F32 R174, -RZ, R94.H0_H0 ;  /* 0x2000005effae7230 */ /* 0x000fe20000004100 */
[C---:B------:R-:W-:Y:S01]  /*0bc0*/  FADD.FTZ R155, -R163.reuse, R176 ;  /* 0x000000b0a39b7221 */ /* 0x040fe20000010100 */
[----:B------:R-:W-:Y:S01]  /*0bd0*/  HADD2.F32 R156, -RZ, R97.H0_H0 ;  /* 0x20000061ff9c7230 */ /* 0x000fe20000004100 */
[----:B------:R-:W-:Y:S02]  /*0be0*/  FADD.FTZ R147, -R163, R92 ;  /* 0x0000005ca3937221 */ /* 0x000fe40000010100 */
[C---:B------:R-:W-:Y:S02]  /*0bf0*/  FMUL.FTZ R157, R2.reuse, R157 ;  /* 0x0000009d029d7220 */ /* 0x040fe40000410000 */
[----:B------:R-:W-:-:S02]  /*0c00*/  FMUL.FTZ R159, R2, R159 ;  /* 0x0000009f029f7220 */ /* 0x000fc40000410000 */
[----:B------:R-:W-:Y:S02]  /*0c10*/  FMUL.FTZ R158, R104, R96 ;  /* 0x00000060689e7220 */ /* 0x000fe40000410000 */
[----:B------:R-:W-:Y:S02]  /*0c20*/  FADD.FTZ R93, RZ, R160 ;  /* 0x000000a0ff5d7221 */ /* 0x000fe40000010000 */
[----:B------:R-:W-:Y:S01]  /*0c30*/  FFMA.FTZ R92, R161, R160, RZ ;  /* 0x000000a0a15c7223 */ /* 0x000fe200000100ff */
[----:B------:R-:W-:Y:S01]  /*0c40*/  HADD2.F32 R154, -RZ, R97.H1_H1 ;  /* 0x30000061ff9a7230 */ /* 0x000fe20000004100 */
[----:B------:R-:W-:Y:S02]  /*0c50*/  FADD.FTZ R153, -R163, R174 ;  /* 0x000000aea3997221 */ /* 0x000fe40000010100 */
[----:B------:R-:W-:Y:S02]  /*0c60*/  FADD.FTZ R46, R46, R156 ;  /* 0x0000009c2e2e7221 */ /* 0x000fe40000010000 */
[----:B------:R-:W-:-:S02]  /*0c70*/  FMUL.FTZ R155, R2, R155 ;  /* 0x0000009b029b7220 */ /* 0x000fc40000410000 */
[-C--:B------:R-:W-:Y:S01]  /*0c80*/  FFMA.FTZ R30, R157, R156.reuse, R30 ;  /* 0x0000009c9d1e7223 */ /* 0x080fe2000001001e */
[----:B------:R-:W-:Y:S01]  /*0c90*/  HADD2.F32 R172, -RZ, R94.H1_H1 ;  /* 0x3000005effac7230 */ /* 0x000fe20000004100 */
[----:B------:R-:W-:Y:S02]  /*0ca0*/  FMUL.FTZ R156, R103, R156 ;  /* 0x0000009c679c7220 */ /* 0x000fe40000410000 */
[----:B------:R-:W-:Y:S02]  /*0cb0*/  FADD.FTZ R93, R93, R158 ;  /* 0x0000009e5d5d7221 */ /* 0x000fe40000010000 */
[----:B------:R-:W-:Y:S01]  /*0cc0*/  FFMA.FTZ R92, R159, R158, R92 ;  /* 0x0000009e9f5c7223 */ /* 0x000fe2000001005c */
[----:B------:R-:W-:Y:S01]  /*0cd0*/  HADD2.F32 R94, -RZ, R95.H0_H0 ;  /* 0x2000005fff5e7230 */ /* 0x000fe20000004100 */
[----:B------:R-:W-:Y:S01]  /*0ce0*/  FADD.FTZ R47, R47, R154 ;  /* 0x0000009a2f2f7221 */ /* 0x000fe20000010000 */
[----:B------:R-:W-:Y:S01]  /*0cf0*/  HADD2.F32 R152, -RZ, R98.H0_H0 ;  /* 0x20000062ff987230 */ /* 0x000fe20000004100 */
[----:B------:R-:W-:-:S02]  /*0d00*/  FMUL.FTZ R153, R2, R153 ;  /* 0x0000009902997220 */ /* 0x000fc40000410000 */
[-C--:B------:R-:W-:Y:S02]  /*0d10*/  FFMA.FTZ R31, R155, R154.reuse, R31 ;  /* 0x0000009a9b1f7223 */ /* 0x080fe4000001001f */
[----:B------:R-:W-:Y:S02]  /*0d20*/  FMUL.FTZ R154, R102, R154 ;  /* 0x0000009a669a7220 */ /* 0x000fe40000410000 */
[----:B------:R-:W-:Y:S02]  /*0d30*/  FADD.FTZ R93, R93, R156 ;  /* 0x0000009c5d5d7221 */ /* 0x000fe40000010000 */
[----:B------:R-:W-:Y:S01]  /*0d40*/  FFMA.FTZ R92, R157, R156, R92 ;  /* 0x0000009c9d5c7223 */ /* 0x000fe2000001005c */
[----:B------:R-:W-:Y:S01]  /*0d50*/  HADD2.F32 R98, -RZ, R98.H1_H1 ;  /* 0x30000062ff627230 */ /* 0x000fe20000004100 */
[----:B------:R-:W-:Y:S02]  /*0d60*/  FADD.FTZ R149, -R163, R94 ;  /* 0x0000005ea3957221 */ /* 0x000fe40000010100 */
[----:B------:R-:W-:-:S02]  /*0d70*/  FADD.FTZ R48, R48, R152 ;  /* 0x0000009830307221 */ /* 0x000fc40000010000 */
[-C--:B------:R-:W-:Y:S02]  /*0d80*/  FFMA.FTZ R32, R153, R152.reuse, R32 ;  /* 0x0000009899207223 */ /* 0x080fe40000010020 */
[----:B------:R-:W-:Y:S02]  /*0d90*/  FADD.FTZ R151, -R163, R172 ;  /* 0x000000aca3977221 */ /* 0x000fe40000010100 */
[----:B------:R-:W-:Y:S02]  /*0da0*/  FMUL.FTZ R152, R101, R152 ;  /* 0x0000009865987220 */ /* 0x000fe40000410000 */
[----:B------:R-:W-:Y:S02]  /*0db0*/  FADD.FTZ R93, R93, R154 ;  /* 0x0000009a5d5d7221 */ /* 0x000fe40000010000 */
[----:B------:R-:W-:Y:S01]  /*0dc0*/  FFMA.FTZ R92, R155, R154, R92 ;  /* 0x0000009a9b5c7223 */ /* 0x000fe2000001005c */
[----:B------:R-:W-:Y:S01]  /*0dd0*/  HADD2.F32 R148, -RZ, R99.H0_H0 ;  /* 0x20000063ff947230 */ /* 0x000fe20000004100 */
[----:B------:R-:W-:-:S02]  /*0de0*/  FMUL.FTZ R149, R2, R149 ;  /* 0x0000009502957220 */ /* 0x000fc40000410000 */
[----:B------:R-:W-:Y:S02]  /*0df0*/  FMUL.FTZ R151, R2, R151 ;  /* 0x0000009702977220 */ /* 0x000fe40000410000 */
        /* <DEDUP_REMOVED lines=21> */
.L_x_1520:
[----:B0-----:R-:W-:Y:S05]  /*0f50*/  BSYNC B1 ;  /* 0x0000000000017941 */ /* 0x001fea0003800000 */
.L_x_1519:
        /* <DEDUP_REMOVED lines=15> */
[----:B------:R-:W-:Y:S01]  /*1050*/  IADD3 R167, R167, 0x80, RZ ;  /* 0x00000080a7a77810 */ /* 0x000fe20007ffe0ff */
[----:B--2---:R-:W-:Y:S02]  /*1060*/  HADD2.F32 R120, -RZ, R92.H0_H0 ;  /* 0x2000005cff787230 */ /* 0x004fe40000004100 */
[----:B------:R-:W-:-:S03]  /*1070*/  HADD2.F32 R172, -RZ, R93.H1_H1 ;  /* 0x3000005dffac7230 */ /* 0x000fc60000004100 */
[C---:B0-----:R-:W-:Y:S01]  /*1080*/  FADD.FTZ R117, -R163.reuse, R120 ;  /* 0x00000078a3757221 */ /* 0x041fe20000010100 */
[----:B------:R-:W-:Y:S01]  /*1090*/  HADD2.F32 R170, -RZ, R92.H1_H1 ;  /* 0x3000005cffaa7230 */ /* 0x000fe20000004100 */
[C---:B------:R-:W-:Y:S01]  /*10a0*/  FADD.FTZ R125, -R163.reuse, R172 ;  /* 0x000000aca37d7221 */ /* 0x040fe20000010100 */
[----:B------:R-:W-:Y:S01]  /*10b0*/  HADD2.F32 R130, -RZ, R93.H0_H0 ;  /* 0x2000005dff827230 */ /* 0x000fe20000004100 */
[----:B------:R-:W-:Y:S01]  /*10c0*/  FMUL.FTZ R117, R2, R117 ;  /* 0x0000007502757220 */ /* 0x000fe20000410000 */
[----:B------:R-:W-:Y:S02]  /*10d0*/  HADD2.F32 R128, -RZ, R94.H0_H0 ;  /* 0x2000005eff807230 */ /* 0x000fe40000004100 */
[----:B---3--:R-:W-:Y:S02]  /*10e0*/  HADD2.F32 R118, -RZ, R96.H0_H0 ;  /* 0x20000060ff767230 */ /* 0x008fe40000004100 */
[----:B------:R-:W-:Y:S02]  /*10f0*/  HADD2.F32 R126, -RZ, R94.H1_H1 ;  /* 0x3000005eff7e7230 */ /* 0x000fe40000004100 */
[----:B------:R-:W-:Y:S01]  /*1100*/  HADD2.F32 R116, -RZ, R95.H1_H1 ;  /* 0x3000005fff747230 */ /* 0x000fe20000004100 */
[C---:B------:R-:W-:Y:S01]  /*1110*/  FADD.FTZ R121, -R163.reuse, R170 ;  /* 0x000000aaa3797221 */ /* 0x040fe20000010100 */
[----:B------:R-:W-:Y:S01]  /*1120*/  HADD2.F32 R94, -RZ, R97.H1_H1 ;  /* 0x30000061ff5e7230 */ /* 0x000fe20000004100 */
[C---:B------:R-:W-:Y:S01]  /*1130*/  FADD.FTZ R119, -R163.reuse, R130 ;  /* 0x00000082a3777221 */ /* 0x040fe20000010100 */
[----:B------:R-:W-:Y:S01]  /*1140*/  HADD2.F32 R96, -RZ, R96.H1_H1 ;  /* 0x30000060ff607230 */ /* 0x000fe20000004100 */
[----:B------:R-:W-:-:S02]  /*1150*/  FADD.FTZ R123, -R163, R128 ;  /* 0x00000080a37b7221 */ /* 0x000fc40000010100 */
[----:B------:R-:W-:Y:S02]  /*1160*/  FADD.FTZ R88, R88, R118 ;  /* 0x0000007658587221 */ /* 0x000fe40000010000 */
[-C--:B------:R-:W-:Y:S02]  /*1170*/  FFMA.FTZ R76, R117, R118.reuse, R76 ;  /* 0x00000076754c7223 */ /* 0x080fe4000001004c */
[C---:B------:R-:W-:Y:S01]  /*1180*/  FMUL.FTZ R120, R2.reuse, R125 ;  /* 0x0000007d02787220 */ /* 0x040fe20000410000 */
[----:B------:R-:W-:Y:S01]  /*1190*/  HADD2.F32 R124, -RZ, R95.H0_H0 ;  /* 0x2000005fff7c7230 */ /* 0x000fe20000004100 */
[----:B------:R-:W-:Y:S01]  /*11a0*/  FMUL.FTZ R118, R21, R118 ;  /* 0x0000007615767220 */ /* 0x000fe20000410000 */
[----:B------:R-:W-:Y:S01]  /*11b0*/  HADD2.F32 R122, -RZ, R97.H0_H0 ;  /* 0x20000061ff7a7230 */ /* 0x000fe20000004100 */
[----:B------:R-:W-:Y:S01]  /*11c0*/  FADD.FTZ R95, -R163, R116 ;  /* 0x00000074a35f7221 */ /* 0x000fe20000010100 */
[----:B------:R-:W-:Y:S01]  /*11d0*/  HADD2.F32 R97, -RZ, R98.H0_H0 ;  /* 0x20000062ff617230 */ /* 0x000fe20000004100 */
        /* <DEDUP_REMOVED lines=9> */
[----:B------:R-:W-:Y:S02]  /*1270*/  FADD.FTZ R129, -R163, R124 ;  /* 0x0000007ca3817221 */ /* 0x000fe40000010100 */
        /* <DEDUP_REMOVED lines=9> */
[----:B------:R-:W-:Y:S01]  /*1310*/  FFMA.FTZ R168, R119, R122, R168 ;  /* 0x0000007a77a87223 */ /* 0x000fe200000100a8 */
[----:B------:R-:W-:Y:S01]  /*1320*/  HADD2.F32 R98, -RZ, R98.H1_H1 ;  /* 0x30000062ff627230 */ /* 0x000fe20000004100 */
[----:B------:R-:W-:Y:S01]  /*1330*/  FADD.FTZ R97, R94, R125 ;  /* 0x0000007d5e617221 */ /* 0x000fe20000010000 */
[--C-:B------:R-:W-:Y:S01]  /*1340*/  HADD2.F32 R93, -RZ, R99.reuse.H0_H0 ;  /* 0x20000063ff5d7230 */ /* 0x100fe20000004100 */
[----:B------:R-:W-:Y:S01]  /*1350*/  FFMA.FTZ R168, R120, R125, R168 ;  /* 0x0000007d78a87223 */ /* 0x000fe200000100a8 */
[----:B------:R-:W-:Y:S01]  /*1360*/  HADD2.F32 R92, -RZ, R99.H1_H1 ;  /* 0x30000063ff5c7230 */ /* 0x000fe20000004100 */
[----:B------:R-:W-:Y:S02]  /*1370*/  FADD.FTZ R99, -R163, R126 ;  /* 0x0000007ea3637221 */ /* 0x000fe40000010100 */
[C---:B------:R-:W-:Y:S02]  /*1380*/  FMUL.FTZ R129, R2.reuse, R129 ;  /* 0x0000008102817220 */ /* 0x040fe40000410000 */
[----:B------:R-:W-:-:S02]  /*1390*/  FMUL.FTZ R126, R2, R99 ;  /* 0x00000063027e7220 */ /* 0x000fc40000410000 */
[----:B------:R-:W-:Y:S02]  /*13a0*/  FMUL.FTZ R127, R15, R98 ;  /* 0x000000620f7f7220 */ /* 0x000fe40000410000 */
        /* <DEDUP_REMOVED lines=19> */
.L_x_1522:
[----:B------:R-:W-:Y:S05]  /*14e0*/  BSYNC B1 ;  /* 0x0000000000017941 */ /* 0x000fea0003800000 */
.L_x_1521:
[----:B------:R-:W-:-:S13]  /*14f0*/  ISETP.GE.U32.AND P3, PT, R0, 0x180, PT ;  /* 0x000001800000780c */ /* 0x000fda0003f66070 */
[----:B------:R-:W-:Y:S05]  /*1500*/  @!P3 BRA `(.L_x_1518) ;  /* 0x000005300000b947 */ /* 0x000fea0003800000 */
[----:B------:R-:W-:-:S04]  /*1510*/  IMAD.WIDE.U32 R92, R167, R164, c[0x0][0x188] ;  /* 0x00006200a75c7625 */ /* 0x000fc800078e00a4 */
[----:B------:R-:W-:Y:S02]  /*1520*/  IMAD.WIDE.U32 R96, R166, R164, c[0x0][0x208] ;  /* 0x00008200a6607625 */ /* 0x000fe400078e00a4 */
[----:B------:R-:W2:Y:S04]  /*1530*/  LDG.E.128 R92, [R92.64] ;  /* 0x000000045c5c7981 */ /* 0x000ea8000c1e1d00 */
[----:B------:R-:W3:Y:S01]  /*1540*/  LDG.E.128 R96, [R96.64] ;  /* 0x0000000460607981 */ /* 0x000ee2000c1e1d00 */
[----:B------:R-:W-:Y:S02]  /*1550*/  MOV R110, 0x8 ;  /* 0x00000008006e7802 */ /* 0x000fe40000000f00 */
[----:B------:R-:W-:-:S03]  /*1560*/  ISETP.NE.U32.AND P3, PT, RZ, c[0x0][0x218], PT ;  /* 0x00008600ff007a0c */ /* 0x000fc60003f65070 */
[----:B------:R-:W-:Y:S01]  /*1570*/  IMAD.WIDE.U32 R110, R165, R110, c[0x0][0x190] ;  /* 0x00006400a56e7625 */ /* 0x000fe200078e006e */
[----:B------:R-:W-:-:S05]  /*1580*/  ISETP.NE.AND.EX P3, PT, RZ, c[0x0][0x21c], PT, P3 ;  /* 0x00008700ff007a0c */ /* 0x000fca0003f65330 */
[----:B------:R-:W5:Y:S08]  /*1590*/  LDG.E.64 R110, [R110.64] ;  /* 0x000000046e6e7981 */ /* 0x000f70000c1e1b00 */
[----:B------:R-:W-:-:S05]  /*15a0*/  @P3 IMAD.WIDE.U32 R132, R167, R164, c[0x0][0x218] ;  /* 0x00008600a7843625 */ /* 0x000fca00078e00a4 */
[----:B------:R0:W5:Y:S01]  /*15b0*/  @P3 LDG.E.128 R72, [R132.64] ;  /* 0x0000000484483981 */ /* 0x000162000c1e1d00 */
[--C-:B--2---:R-:W-:Y:S02]  /*15c0*/  HADD2.F32 R138, -RZ, R93.reuse.H1_H1 ;  /* 0x3000005dff8a7230 */ /* 0x104fe40000004100 */
[----:B------:R-:W-:Y:S02]  /*15d0*/  HADD2.F32 R134, -RZ, R92.H0_H0 ;  /* 0x2000005cff867230 */ /* 0x000fe40000004100 */
[--C-:B------:R-:W-:Y:S02]  /*15e0*/  HADD2.F32 R140, -RZ, R94.reuse.H0_H0 ;  /* 0x2000005eff8c7230 */ /* 0x100fe40000004100 */
[----:B------:R-:W-:Y:S02]  /*15f0*/  HADD2.F32 R94, -RZ, R94.H1_H1 ;  /* 0x3000005eff5e7230 */ /* 0x000fe40000004100 */
[----:B------:R-:W-:Y:S01]  /*1600*/  HADD2.F32 R136, -RZ, R93.H0_H0 ;  /* 0x2000005dff887230 */ /* 0x000fe20000004100 */
[C---:B------:R-:W-:Y:S01]  /*1610*/  FADD.FTZ R139, -R163.reuse, R138 ;  /* 0x0000008aa38b7221 */ /* 0x040fe20000010100 */
[----:B------:R-:W-:Y:S01]  /*1620*/  HADD2.F32 R92, -RZ, R92.H1_H1 ;  /* 0x3000005cff5c7230 */ /* 0x000fe20000004100 */
[C---:B------:R-:W-:Y:S01]  /*1630*/  FADD.FTZ R115, -R163.reuse, R134 ;  /* 0x00000086a3737221 */ /* 0x040fe20000010100 */
[--C-:B---3--:R-:W-:Y:S01]  /*1640*/  HADD2.F32 R145, -RZ, R96.reuse.H0_H0 ;  /* 0x20000060ff917230 */ /* 0x108fe20000004100 */
[C---:B------:R-:W-:Y:S01]  /*1650*/  FADD.FTZ R93, -R163.reuse, R94 ;  /* 0x0000005ea35d7221 */ /* 0x040fe20000010100 */
[----:B------:R-:W-:Y:S01]  /*1660*/  HADD2.F32 R94, -RZ, R97.H1_H1 ;  /* 0x30000061ff5e7230 */ /* 0x000fe20000004100 */
[C---:B0-----:R-:W-:Y:S01]  /*1670*/  FADD.FTZ R133, -R163.reuse, R136 ;  /* 0x00000088a3857221 */ /* 0x041fe20000010100 */
[----:B------:R-:W-:Y:S01]  /*1680*/  HADD2.F32 R96, -RZ, R96.H1_H1 ;  /* 0x30000060ff607230 */ /* 0x000fe20000004100 */
[----:B------:R-:W-:-:S02]  /*1690*/  FADD.FTZ R135, -R163, R92 ;  /* 0x0000005ca3877221 */ /* 0x000fc40000010100 */
[C---:B------:R-:W-:Y:S01]  /*16a0*/  FMUL.FTZ R136, R2.reuse, R139 ;  /* 0x0000008b02887220 */ /* 0x040fe20000410000 */
[----:B------:R-:W-:Y:S01]  /*16b0*/  HADD2.F32 R142, -RZ, R95.H0_H0 ;  /* 0x2000005fff8e7230 */ /* 0x000fe20000004100 */
[----:B------:R-:W-:Y:S02]  /*16c0*/  FMUL.FTZ R115, R2, R115 ;  /* 0x0000007302737220 */ /* 0x000fe40000410000 */
[----:B------:R-:W-:Y:S01]  /*16d0*/  FMUL.FTZ R134, R12, R145 ;  /* 0x000000910c867220 */ /* 0x000fe20000410000 */
[----:B------:R-:W-:Y:S01]  /*16e0*/  HADD2.F32 R141, -RZ, R97.H0_H0 ;  /* 0x20000061ff8d7230 */ /* 0x000fe20000004100 */
[----:B------:R-:W-:Y:S02]  /*16f0*/  FMUL.FTZ R132, R2, R135 ;  /* 0x0000008702847220 */ /* 0x000fe40000410000 */
[----:B------:R-:W-:Y:S02]  /*1700*/  FADD.FTZ R63, R63, R94 ;  /* 0x0000005e3f3f7221 */ /* 0x000fe40000010000 */
[----:B------:R-:W-:-:S02]  /*1710*/  FFMA.FTZ R39, R136, R94, R39 ;  /* 0x0000005e88277223 */ /* 0x000fc40000010027 */
[----:B------:R-:W-:Y:S02]  /*1720*/  FMUL.FTZ R139, R9, R94 ;  /* 0x0000005e098b7220 */ /* 0x000fe40000410000 */
[----:B------:R-:W-:Y:S02]  /*1730*/  FMUL.FTZ R135, R11, R96 ;  /* 0x000000600b877220 */ /* 0x000fe40000410000 */
[----:B------:R-:W-:Y:S02]  /*1740*/  FADD.FTZ R94, R169, R134 ;  /* 0x00000086a95e7221 */ /* 0x000fe40000010000 */
[----:B------:R-:W-:Y:S02]  /*1750*/  FFMA.FTZ R168, R115, R134, R168 ;  /* 0x0000008673a87223 */ /* 0x000fe400000100a8 */
[----:B------:R-:W-:Y:S02]  /*1760*/  FADD.FTZ R143, -R163, R142 ;  /* 0x0000008ea38f7221 */ /* 0x000fe40000010100 */
[----:B------:R-:W-:-:S02]  /*1770*/  FMUL.FTZ R142, R2, R93 ;  /* 0x0000005d028e7220 */ /* 0x000fc40000410000 */
[----:B------:R-:W-:Y:S02]  /*1780*/  FMUL.FTZ R133, R2, R133 ;  /* 0x0000008502857220 */ /* 0x000fe40000410000 */
[----:B------:R-:W-:Y:S02]  /*1790*/  FMUL.FTZ R138, R10, R141 ;  /* 0x0000008d0a8a7220 */ /* 0x000fe40000410000 */
[----:B------:R-:W-:Y:S02]  /*17a0*/  FADD.FTZ R93, R94, R135 ;  /* 0x000000875e5d7221 */ /* 0x000fe40000010000 */
[----:B------:R-:W-:Y:S01]  /*17b0*/  FFMA.FTZ R168, R132, R135, R168 ;  /* 0x0000008784a87223 */ /* 0x000fe200000100a8 */
[----:B------:R-:W-:Y:S01]  /*17c0*/  HADD2.F32 R97, -RZ, R98.H0_H0 ;  /* 0x20000062ff617230 */ /* 0x000fe20000004100 */
[----:B------:R-:W-:Y:S02]  /*17d0*/  FADD.FTZ R137, -R163, R140 ;  /* 0x0000008ca3897221 */ /* 0x000fe40000010100 */
[----:B------:R-:W-:-:S02]  /*17e0*/  FADD.FTZ R94, R93, R138 ;  /* 0x0000008a5d5e7221 */ /* 0x000fc40000010000 */
[----:B------:R-:W-:Y:S01]  /*17f0*/  FFMA.FTZ R168, R133, R138, R168 ;  /* 0x0000008a85a87223 */ /* 0x000fe200000100a8 */
[----:B------:R-:W-:Y:S01]  /*1800*/  HADD2.F32 R144, -RZ, R95.H1_H1 ;  /* 0x3000005fff907230 */ /* 0x000fe20000004100 */
[----:B------:R-:W-:Y:S01]  /*1810*/  FMUL.FTZ R137, R2, R137 ;  /* 0x0000008902897220 */ /* 0x000fe20000410000 */
[----:B------:R-:W-:Y:S01]  /*1820*/  HADD2.F32 R98, -RZ, R98.H1_H1 ;  /* 0x30000062ff627230 */ /* 0x000fe20000004100 */
[----:B------:R-:W-:Y:S02]  /*1830*/  FMUL.FTZ R140, R8, R97 ;  /* 0x00000061088c7220 */ /* 0x000fe40000410000 */
[----:B------:R-:W-:Y:S02]  /*1840*/  FADD.FTZ R93, R94, R139 ;  /* 0x0000008b5e5d7221 */ /* 0x000fe40000010000 */
[----:B------:R-:W-:Y:S01]  /*1850*/  FFMA.FTZ R168, R136, R139, R168 ;  /* 0x0000008b88a87223 */ /* 0x000fe200000100a8 */
[----:B------:R-:W-:Y:S01]  /*1860*/  HADD2.F32 R95, -RZ, R99.H0_H0 ;  /* 0x20000063ff5f7230 */ /* 0x000fe20000004100 */
[----:B------:R-:W-:-:S02]  /*1870*/  FADD.FTZ R163, -R163, R144 ;  /* 0x00000090a3a37221 */ /* 0x000fc40000010100 */
[----:B------:R-:W-:Y:S02]  /*1880*/  FADD.FTZ R62, R62, R141 ;  /* 0x0000008d3e3e7221 */ /* 0x000fe40000010000 */
[----:B------:R-:W-:Y:S02]  /*1890*/  FFMA.FTZ R38, R133, R141, R38 ;  /* 0x0000008d85267223 */ /* 0x000fe40000010026 */
[----:B------:R-:W-:Y:S02]  /*18a0*/  FMUL.FTZ R141, R7, R98 ;  /* 0x00000062078d7220 */ /* 0x000fe40000410000 */
[----:B------:R-:W-:Y:S02]  /*18b0*/  FADD.FTZ R94, R93, R140 ;  /* 0x0000008c5d5e7221 */ /* 0x000fe40000010000 */
[----:B------:R-:W-:Y:S01]  /*18c0*/  FFMA.FTZ R168, R137, R140, R168 ;  /* 0x0000008c89a87223 */ /* 0x000fe200000100a8 */
[----:B------:R-:W-:Y:S01]  /*18d0*/  HADD2.F32 R92, -RZ, R99.H1_H1 ;  /* 0x30000063ff5c7230 */ /* 0x000fe20000004100 */
        /* <DEDUP_REMOVED lines=22> */
.L_x_1518:
[----:B------:R-:W-:Y:S05]  /*1a40*/  BSYNC B0 ;  /* 0x0000000000007941 */ /* 0x000fea0003800000 */
.L_x_1512:
[----:B------:R-:W-:Y:S02]  /*1a50*/  LOP3.LUT P3, RZ, R3, 0xff, RZ, 0xc0, !PT ;  /* 0x000000ff03ff7812 */ /* 0x000fe4000786c0ff */
[----:B--2---:R-:W-:Y:S02]  /*1a60*/  SHF.R.U32.HI R92, RZ, 0x5, R112 ;  /* 0x00000005ff5c7819 */ /* 0x004fe40000011670 */
[----:B------:R-:W-:Y:S02]  /*1a70*/  LOP3.LUT P4, RZ, R112, 0x1f, RZ, 0xc0, !PT ;  /* 0x0000001f70ff7812 */ /* 0x000fe4000788c0ff */
[----:B------:R-:W-:-:S07]  /*1a80*/  LOP3.LUT R98, R92, 0x7fffffc, RZ, 0xc0, !PT ;  /* 0x07fffffc5c627812 */ /* 0x000fce00078ec0ff */
[----:B------:R-:W-:Y:S01]  /*1a90*/  @!P3 IADD3 R98, R98, 0x4, RZ ;  /* 0x000000046262b810 */ /* 0x000fe20007ffe0ff */
[----:B------:R-:W-:Y:S05]  /*1aa0*/  BRA.DIV ~URZ, `(.L_x_1523) ;  /* 0x00002a227f007947 */ /* 0x000fea000b800000 */
[----:B------:R2:W3:Y:S02]  /*1ab0*/  SHFL.DOWN PT, R166, R169, 0x10, 0x1f ;  /* 0x0a001f00a9a67f89 */ /* 0x0004e400000e0000 */
.L_x_1604:
        /* <DEDUP_REMOVED lines=18> */
.L_x_1605:
[----:B------:R-:W-:Y:S01]  /*1be0*/  @!P4 LOP3.LUT R93, R92, 0x3, RZ, 0xc0, !PT ;  /* 0x000000035c5dc812 */ /* 0x000fe200078ec0ff */
[----:B--2---:R-:W-:Y:S01]  /*1bf0*/  FADD.FTZ R96, R166, R169 ;  /* 0x000000a9a6607221 */ /* 0x004fe20000010000 */
[----:B------:R-:W-:Y:S01]  /*1c00*/  ISETP.GE.AND P3, PT, R162, 0x1, PT ;  /* 0x00000001a200780c */ /* 0x000fe20003f66270 */
[----:B-1-3--:R-:W-:Y:S01]  /*1c10*/  FADD.FTZ R97, R164, R97 ;  /* 0x00000061a4617221 */ /* 0x00afe20000010000 */
[----:B------:R-:W-:Y:S01]  /*1c20*/  @!P4 IADD3 R163, R98, R93, RZ ;  /* 0x0000005d62a3c210 */ /* 0x000fe20007ffe0ff */
[----:B------:R-:W-:Y:S01]  /*1c30*/  WARPSYNC 0xffffffff ;  /* 0xffffffff00007948 */ /* 0x000fe20003800000 */
[----:B------:R-:W-:Y:S01]  /*1c40*/  HFMA2.MMA R99, -RZ, RZ, 0, 0 ;  /* 0x00000000ff637435 */ /* 0x000fe200000001ff */
[----:B------:R-:W-:Y:S02]  /*1c50*/  BSSY B0, `(.L_x_1525) ;  /* 0x00000d8000007945 */ /* 0x000fe40003800000 */
[----:B------:R-:W-:Y:S06]  /*1c60*/  @!P4 STS.64 [R163.X8+0x3000], R96 ;  /* 0x00300060a300c388 */ /* 0x000fec0000008a00 */
        /* <DEDUP_REMOVED lines=28> */
[----:B-----5:R-:W-:Y:S01]  /*1e30*/  HADD2.F32 R93, -RZ, R68.H0_H0 ;  /* 0x20000044ff5d7230 */ /* 0x020fe20000004100 */
[----:B------:R-:W-:Y:S05]  /*1e40*/  BRA `(.L_x_1529) ;  /* 0x000000b000007947 */ /* 0x000fea0003800000 */
.L_x_1528:
        /* <DEDUP_REMOVED lines=9> */
[----:B-----5:R-:W-:-:S05]  /*1ee0*/  @P4 HADD2.F32 R92, -RZ, R68.H0_H0 ;  /* 0x20000044ff5c4230 */ /* 0x020fca0000004100 */
[----:B------:R-:W-:Y:S02]  /*1ef0*/  @P4 FADD.FTZ R93, R93, R92 ;  /* 0x0000005c5d5d4221 */ /* 0x000fe40000010000 */
.L_x_1529:
[----:B------:R-:W-:Y:S05]  /*1f00*/  BSYNC B1 ;  /* 0x0000000000017941 */ /* 0x000fea0003800000 */
.L_x_1527:
[----:B------:R-:W-:Y:S01]  /*1f10*/  @P3 FMUL.FTZ R92, R93, c[0x0][0x1ec] ;  /* 0x00007b005d5c3a20 */ /* 0x000fe20000410000 */
[----:B-----5:R-:W-:Y:S01]  /*1f20*/  @P3 LOP3.LUT P5, RZ, R106, 0xff, RZ, 0xc0, !PT ;  /* 0x000000ff6aff3812 */ /* 0x020fe200078ac0ff */
[----:B------:R-:W-:Y:S02]  /*1f30*/  BSSY B1, `(.L_x_1530) ;  /* 0x0000015000017945 */ /* 0x000fe40003800000 */
[----:B------:R-:W-:-:S05]  /*1f40*/  @P3 FMUL.FTZ R92, R92, c[0x0][0x1e8] ;  /* 0x00007a005c5c3a20 */ /* 0x000fca0000410000 */
[----:B------:R-:W-:Y:S02]  /*1f50*/  @P3 FSEL R92, R92, RZ, P5 ;  /* 0x000000ff5c5c3208 */ /* 0x000fe40002800000 */
[----:B------:R-:W-:Y:S02]  /*1f60*/  ISETP.NE.U32.AND P5, PT, RZ, c[0x0][0x258], PT ;  /* 0x00009600ff007a0c */ /* 0x000fe40003fa5070 */
[----:B------:R-:W-:Y:S02]  /*1f70*/  @P3 F2FP.PACK_AB R92, RZ, R92 ;  /* 0x0000005cff5c323e */ /* 0x000fe400000000ff */
[----:B------:R-:W-:Y:S02]  /*1f80*/  ISETP.NE.AND.EX P5, PT, RZ, c[0x0][0x25c], PT, P5 ;  /* 0x00009700ff007a0c */ /* 0x000fe40003fa5350 */
[----:B------:R-:W-:-:S11]  /*1f90*/  @P3 PRMT R52, R92, 0x7610, R52 ;  /* 0x000076105c343816 */ /* 0x000fd60000000034 */
[----:B------:R-:W-:-:S04]  /*1fa0*/  @P5 F2FP.PACK_AB R93, RZ, R93 ;  /* 0x0000005dff5d523e */ /* 0x000fc800000000ff */
[----:B------:R-:W-:Y:S01]  /*1fb0*/  @P5 PRMT R84, R93, 0x7610, R84 ;  /* 0x000076105d545816 */ /* 0x000fe20000000054 */
[----:B------:R-:W-:Y:S05]  /*1fc0*/  @P2 BRA `(.L_x_1531) ;  /* 0x0000004000002947 */ /* 0x000fea0003800000 */
[----:B------:R-:W-:Y:S01]  /*1fd0*/  HFMA2.MMA R93, -RZ, RZ, 0, 0 ;  /* 0x00000000ff5d7435 */ /* 0x000fe200000001ff */
[----:B------:R-:W-:Y:S05]  /*1fe0*/  @!P4 BRA `(.L_x_1532) ;  /* 0x000000900000c947 */ /* 0x000fea0003800000 */
[----:B------:R-:W-:Y:S01]  /*1ff0*/  HADD2.F32 R93, -RZ, R68.H1_H1 ;  /* 0x30000044ff5d7230 */ /* 0x000fe20000004100 */
[----:B------:R-:W-:Y:S05]  /*2000*/  BRA `(.L_x_1532) ;  /* 0x0000007000007947 */ /* 0x000fea0003800000 */
.L_x_1531:
[----:B------:R-:W-:Y:S01]  /*2010*/  ISETP.NE.AND P6, PT, R18, RZ, PT ;  /* 0x000000ff1200720c */ /* 0x000fe20003fc5270 */
[----:B------:R-:W-:-:S03]  /*2020*/  @P4 HADD2.F32 R92, -RZ, R68.H1_H1 ;  /* 0x30000044ff5c4230 */ /* 0x000fc60000004100 */
[----:B------:R-:W-:-:S05]  /*2030*/  FSEL R93, R96, RZ, !P6 ;  /* 0x000000ff605d7208 */ /* 0x000fca0007000000 */
[----:B------:R-:W-:-:S04]  /*2040*/  FFMA.FTZ R93, R159, R162, R93 ;  /* 0x000000a29f5d7223 */ /* 0x000fc8000001005d */
[----:B------:R-:W-:-:S04]  /*2050*/  FADD.FTZ R93, R158, -R93 ;  /* 0x8000005d9e5d7221 */ /* 0x000fc80000010000 */
[----:B------:R-:W-:-:S04]  /*2060*/  FMUL.FTZ R93, R2, R93 ;  /* 0x0000005d025d7220 */ /* 0x000fc80000410000 */
[----:B------:R-:W-:Y:S02]  /*2070*/  @P4 FADD.FTZ R93, R93, R92 ;  /* 0x0000005c5d5d4221 */ /* 0x000fe40000010000 */
.L_x_1532:
[----:B------:R-:W-:Y:S05]  /*2080*/  BSYNC B1 ;  /* 0x0000000000017941 */ /* 0x000fea0003800000 */
.L_x_1530:
[----:B------:R-:W-:Y:S01]  /*2090*/  @P3 FMUL.FTZ R92, R93, c[0x0][0x1ec] ;  /* 0x00007b005d5c3a20 */ /* 0x000fe20000410000 */
[----:B------:R-:W-:Y:S01]  /*20a0*/  @P3 LOP3.LUT P6, RZ, R106, 0xff00, RZ, 0xc0, !PT ;  /* 0x0000ff006aff3812 */ /* 0x000fe200078cc0ff */
[----:B------:R-:W-:Y:S01]  /*20b0*/  BSSY B1, `(.L_x_1533) ;  /* 0x0000013000017945 */ /* 0x000fe20003800000 */
[----:B------:R-:W-:Y:S01]  /*20c0*/  @P5 F2FP.PACK_AB R93, RZ, R93 ;  /* 0x0000005dff5d523e */ /* 0x000fe200000000ff */
[----:B------:R-:W-:-:S03]  /*20d0*/  @P3 FMUL.FTZ R92, R92, c[0x0][0x1e8] ;  /* 0x00007a005c5c3a20 */ /* 0x000fc60000410000 */
[----:B------:R-:W-:Y:S02]  /*20e0*/  @P5 PRMT R84, R84, 0x5410, R93 ;  /* 0x0000541054545816 */ /* 0x000fe4000000005d */
[----:B------:R-:W-:-:S04]  /*20f0*/  @P3 FSEL R92, R92, RZ, P6 ;  /* 0x000000ff5c5c3208 */ /* 0x000fc80003000000 */
[----:B------:R-:W-:-:S04]  /*2100*/  @P3 F2FP.PACK_AB R92, RZ, R92 ;  /* 0x0000005cff5c323e */ /* 0x000fc800000000ff */
[----:B------:R-:W-:Y:S01]  /*2110*/  @P3 PRMT R52, R52, 0x5410, R92 ;  /* 0x0000541034343816 */ /* 0x000fe2000000005c */
[----:B------:R-:W-:Y:S05]  /*2120*/  @P2 BRA `(.L_x_1534) ;  /* 0x0000004000002947 */ /* 0x000fea0003800000 */
[----:B------:R-:W-:Y:S01]  /*2130*/  MOV R93, RZ ;  /* 0x000000ff005d7202 */ /* 0x000fe20000000f00 */
[----:B------:R-:W-:Y:S05]  /*2140*/  @!P4 BRA `(.L_x_1535) ;  /* 0x000000900000c947 */ /* 0x000fea0003800000 */
[----:B------:R-:W-:Y:S01]  /*2150*/  HADD2.F32 R93, -RZ, R69.H0_H0 ;  /* 0x20000045ff5d7230 */ /* 0x000fe20000004100 */
[----:B------:R-:W-:Y:S05]  /*2160*/  BRA `(.L_x_1535) ;  /* 0x0000007000007947 */ /* 0x000fea0003800000 */
.L_x_1534:
[----:B------:R-:W-:Y:S01]  /*2170*/  ISETP.NE.AND P6, PT, R18, RZ, PT ;  /* 0x000000ff1200720c */ /* 0x000fe20003fc5270 */
[----:B------:R-:W-:-:S03]  /*2180*/  @P4 HADD2.F32 R92, -RZ, R69.H0_H0 ;  /* 0x20000045ff5c4230 */ /* 0x000fc60000004100 */
[----:B------:R-:W-:-:S05]  /*2190*/  FSEL R93, R96, RZ, !P6 ;  /* 0x000000ff605d7208 */ /* 0x000fca0007000000 */
[----:B------:R-:W-:-:S04]  /*21a0*/  FFMA.FTZ R93, R157, R162, R93 ;  /* 0x000000a29d5d7223 */ /* 0x000fc8000001005d */
[----:B------:R-:W-:-:S04]  /*21b0*/  FADD.FTZ R93, R156, -R93 ;  /* 0x8000005d9c5d7221 */ /* 0x000fc80000010000 */
[----:B------:R-:W-:-:S04]  /*21c0*/  FMUL.FTZ R93, R2, R93 ;  /* 0x0000005d025d7220 */ /* 0x000fc80000410000 */
[----:B------:R-:W-:Y:S02]  /*21d0*/  @P4 FADD.FTZ R93, R93, R92 ;  /* 0x0000005c5d5d4221 */ /* 0x000fe40000010000 */
.L_x_1535:
[----:B------:R-:W-:Y:S05]  /*21e0*/  BSYNC B1 ;  /* 0x0000000000017941 */ /* 0x000fea0003800000 */
.L_x_1533:
        /* <DEDUP_REMOVED lines=10> */
[----:B------:R-:W-:Y:S01]  /*2290*/  HFMA2.MMA R93, -RZ, RZ, 0, 0 ;  /* 0x00000000ff5d7435 */ /* 0x000fe200000001ff */
[----:B------:R-:W-:Y:S05]  /*22a0*/  @!P4 BRA `(.L_x_1538) ;  /* 0x000000900000c947 */ /* 0x000fea0003800000 */
[----:B------:R-:W-:Y:S01]  /*22b0*/  HADD2.F32 R93, -RZ, R69.H1_H1 ;  /* 0x30000045ff5d7230 */ /* 0x000fe20000004100 */
[----:B------:R-:W-:Y:S05]  /*22c0*/  BRA `(.L_x_1538) ;  /* 0x0000007000007947 */ /* 0x000fea0003800000 */
.L_x_1537:
[----:B------:R-:W-:Y:S01]  /*22d0*/  ISETP.NE.AND P6, PT, R18, RZ, PT ;  /* 0x000000ff1200720c */ /* 0x000fe20003fc5270 */
[----:B------:R-:W-:-:S03]  /*22e0*/  @P4 HADD2.F32 R92, -RZ, R69.H1_H1 ;  /* 0x30000045ff5c4230 */ /* 0x000fc60000004100 */
[----:B------:R-:W-:-:S05]  /*22f0*/  FSEL R93, R96, RZ, !P6 ;  /* 0x000000ff605d7208 */ /* 0x000fca0007000000 */
[----:B------:R-:W-:-:S04]  /*2300*/  FFMA.FTZ R93, R155, R162, R93 ;  /* 0x000000a29b5d7223 */ /* 0x000fc8000001005d */
[----:B------:R-:W-:-:S04]  /*2310*/  FADD.FTZ R93, R154, -R93 ;  /* 0x8000005d9a5d7221 */ /* 0x000fc80000010000 */
[----:B------:R-:W-:-:S04]  /*2320*/  FMUL.FTZ R93, R2, R93 ;  /* 0x0000005d025d7220 */ /* 0x000fc80000410000 */
[----:B------:R-:W-:Y:S02]  /*2330*/  @P4 FADD.FTZ R93, R93, R92 ;  /* 0x0000005c5d5d4221 */ /* 0x000fe40000010000 */
.L_x_1538:
[----:B------:R-:W-:Y:S05]  /*2340*/  BSYNC B1 ;  /* 0x0000000000017941 */ /* 0x000fea0003800000 */
.L_x_1536:
        /* <DEDUP_REMOVED lines=10> */
[----:B------:R-:W-:Y:S01]  /*23f0*/  IMAD.MOV.U32 R93, RZ, RZ, RZ ;  /* 0x000000ffff5d7224 */ /* 0x000fe200078e00ff */
[----:B------:R-:W-:Y:S05]  /*2400*/  @!P4 BRA `(.L_x_1541) ;  /* 0x000000900000c947 */ /* 0x000fea0003800000 */
[----:B------:R-:W-:Y:S01]  /*2410*/  HADD2.F32 R93, -RZ, R70.H0_H0 ;  /* 0x20000046ff5d7230 */ /* 0x000fe20000004100 */
[----:B------:R-:W-:Y:S05]  /*2420*/  BRA `(.L_x_1541) ;  /* 0x0000007000007947 */ /* 0x000fea0003800000 */
.L_x_1540:
[----:B------:R-:W-:Y:S01]  /*2430*/  ISETP.NE.AND P6, PT, R18, RZ, PT ;  /* 0x000000ff1200720c */ /* 0x000fe20003fc5270 */
[----:B------:R-:W-:-:S03]  /*2440*/  @P4 HADD2.F32 R92, -RZ, R70.H0_H0 ;  /* 0x20000046ff5c4230 */ /* 0x000fc60000004100 */
[----:B------:R-:W-:-:S05]  /*2450*/  FSEL R93, R96, RZ, !P6 ;  /* 0x000000ff605d7208 */ /* 0x000fca0007000000 */
[----:B------:R-:W-:-:S04]  /*2460*/  FFMA.FTZ R93, R153, R162, R93 ;  /* 0x000000a2995d7223 */ /* 0x000fc8000001005d */
[----:B------:R-:W-:-:S04]  /*2470*/  FADD.FTZ R93, R152, -R93 ;  /* 0x8000005d985d7221 */ /* 0x000fc80000010000 */
[----:B------:R-:W-:-:S04]  /*2480*/  FMUL.FTZ R93, R2, R93 ;  /* 0x0000005d025d7220 */ /* 0x000fc80000410000 */
[----:B------:R-:W-:Y:S02]  /*2490*/  @P4 FADD.FTZ R93, R93, R92 ;  /* 0x0000005c5d5d4221 */ /* 0x000fe40000010000 */
.L_x_1541:
[----:B------:R-:W-:Y:S05]  /*24a0*/  BSYNC B1 ;  /* 0x0000000000017941 */ /* 0x000fea0003800000 */
.L_x_1539:
        /* <DEDUP_REMOVED lines=12> */
[----:B------:R-:W-:Y:S01]  /*2570*/  HADD2.F32 R93, -RZ, R70.H1_H1 ;  /* 0x30000046ff5d7230 */ /* 0x000fe20000004100 */
[----:B------:R-:W-:Y:S05]  /*2580*/  BRA `(.L_x_1544) ;  /* 0x0000007000007947 */ /* 0x000fea0003800000 */
.L_x_1543:
[----:B------:R-:W-:Y:S01]  /*2590*/  ISETP.NE.AND P6, PT, R18, RZ, PT ;  /* 0x000000ff1200720c */ /* 0x000fe20003fc5270 */
[----:B------:R-:W-:-:S03]  /*25a0*/  @P4 HADD2.F32 R92, -RZ, R70.H1_H1 ;  /* 0x30000046ff5c4230 */ /* 0x000fc60000004100 */
[----:B------:R-:W-:-:S05]  /*25b0*/  FSEL R93, R96, RZ, !P6 ;  /* 0x000000ff605d7208 */ /* 0x000fca0007000000 */
[----:B------:R-:W-:-:S04]  /*25c0*/  FFMA.FTZ R93, R151, R162, R93 ;  /* 0x000000a2975d7223 */ /* 0x000fc8000001005d */
[----:B------:R-:W-:-:S04]  /*25d0*/  FADD.FTZ R93, R150, -R93 ;  /* 0x8000005d965d7221 */ /* 0x000fc80000010000 */
[----:B------:R-:W-:-:S04]  /*25e0*/  FMUL.FTZ R93, R2, R93 ;  /* 0x0000005d025d7220 */ /* 0x000fc80000410000 */
[----:B------:R-:W-:Y:S02]  /*25f0*/  @P4 FADD.FTZ R93, R93, R92 ;  /* 0x0000005c5d5d4221 */ /* 0x000fe40000010000 */
.L_x_1544:
[----:B------:R-:W-:Y:S05]  /*2600*/  BSYNC B1 ;  /* 0x0000000000017941 */ /* 0x000fea0003800000 */
.L_x_1542:
        /* <DEDUP_REMOVED lines=12> */
[----:B------:R-:W-:Y:S01]  /*26d0*/  HADD2.F32 R93, -RZ, R71.H0_H0 ;  /* 0x20000047ff5d7230 */ /* 0x000fe20000004100 */
[----:B------:R-:W-:Y:S05]  /*26e0*/  BRA `(.L_x_1547) ;  /* 0x0000007000007947 */ /* 0x000fea0003800000 */
.L_x_1546:
[----:B------:R-:W-:Y:S01]  /*26f0*/  ISETP.NE.AND P6, PT, R18, RZ, PT ;  /* 0x000000ff1200720c */ /* 0x000fe20003fc5270 */
[----:B------:R-:W-:-:S03]  /*2700*/  @P4 HADD2.F32 R92, -RZ, R71.H0_H0 ;  /* 0x20000047ff5c4230 */ /* 0x000fc60000004100 */
[----:B------:R-:W-:-:S05]  /*2710*/  FSEL R93, R96, RZ, !P6 ;  /* 0x000000ff605d7208 */ /* 0x000fca0007000000 */
[----:B------:R-:W-:-:S04]  /*2720*/  FFMA.FTZ R93, R149, R162, R93 ;  /* 0x000000a2955d7223 */ /* 0x000fc8000001005d */
[----:B------:R-:W-:-:S04]  /*2730*/  FADD.FTZ R93, R148, -R93 ;  /* 0x8000005d945d7221 */ /* 0x000fc80000010000 */
[----:B------:R-:W-:-:S04]  /*2740*/  FMUL.FTZ R93, R2, R93 ;  /* 0x0000005d025d7220 */ /* 0x000fc80000410000 */
[----:B------:R-:W-:Y:S02]  /*2750*/  @P4 FADD.FTZ R93, R93, R92 ;  /* 0x0000005c5d5d4221 */ /* 0x000fe40000010000 */
.L_x_1547:
[----:B------:R-:W-:Y:S05]  /*2760*/  BSYNC B1 ;  /* 0x0000000000017941 */ /* 0x000fea0003800000 */
.L_x_1545:
        /* <DEDUP_REMOVED lines=14> */
.L_x_1549:
[----:B------:R-:W-:Y:S01]  /*2850*/  ISETP.NE.AND P6, PT, R18, RZ, PT ;  /* 0x000000ff1200720c */ /* 0x000fe20003fc5270 */
[----:B------:R-:W-:-:S03]  /*2860*/  @P4 HADD2.F32 R92, -RZ, R71.H1_H1 ;  /* 0x30000047ff5c4230 */ /* 0x000fc60000004100 */
[----:B------:R-:W-:-:S05]  /*2870*/  FSEL R93, R96, RZ, !P6 ;  /* 0x000000ff605d7208 */ /* 0x000fca0007000000 */
[----:B------:R-:W-:-:S04]  /*2880*/  FFMA.FTZ R93, R147, R162, R93 ;  /* 0x000000a2935d7223 */ /* 0x000fc8000001005d */
[----:B------:R-:W-:-:S04]  /*2890*/  FADD.FTZ R93, R114, -R93 ;  /* 0x8000005d725d7221 */ /* 0x000fc80000010000 */
[----:B------:R-:W-:-:S04]  /*28a0*/  FMUL.FTZ R93, R2, R93 ;  /* 0x0000005d025d7220 */ /* 0x000fc80000410000 */
[----:B------:R-:W-:Y:S02]  /*28b0*/  @P4 FADD.FTZ R93, R93, R92 ;  /* 0x0000005c5d5d4221 */ /* 0x000fe40000010000 */
.L_x_1550:
[----:B------:R-:W-:Y:S05]  /*28c0*/  BSYNC B1 ;  /* 0x0000000000017941 */ /* 0x000fea0003800000 */
.L_x_1548:
[----:B------:R-:W-:Y:S01]  /*28d0*/  @P3 FMUL.FTZ R92, R93, c[0x0][0x1ec] ;  /* 0x00007b005d5c3a20 */ /* 0x000fe20000410000 */
[----:B------:R-:W-:Y:S02]  /*28e0*/  @P3 LOP3.LUT P4, RZ, R107, 0xff000000, RZ, 0xc0, !PT ;  /* 0xff0000006bff3812 */ /* 0x000fe4000788c0ff */
[----:B------:R-:W-:Y:S01]  /*28f0*/  @P5 MOV R94, 0x10 ;  /* 0x00000010005e5802 */ /* 0x000fe20000000f00 */
[----:B------:R-:W-:Y:S01]  /*2900*/  @P3 FMUL.FTZ R92, R92, c[0x0][0x1e8] ;  /* 0x00007a005c5c3a20 */ /* 0x000fe20000410000 */
[----:B------:R-:W-:-:S03]  /*2910*/  @P5 F2FP.PACK_AB R93, RZ, R93 ;  /* 0x0000005dff5d523e */ /* 0x000fc600000000ff */
[----:B------:R-:W-:Y:S01]  /*2920*/  @P5 IMAD.WIDE.U32 R94, R113, R94, c[0x0][0x258] ;  /* 0x00009600715e5625 */ /* 0x000fe200078e005e */
[----:B------:R-:W-:Y:S02]  /*2930*/  @P3 FSEL R92, R92, RZ, P4 ;  /* 0x000000ff5c5c3208 */ /* 0x000fe40002000000 */
[----:B------:R-:W-:Y:S02]  /*2940*/  @P5 PRMT R87, R87, 0x5410, R93 ;  /* 0x0000541057575816 */ /* 0x000fe4000000005d */
[----:B------:R-:W-:Y:S02]  /*2950*/  @P3 F2FP.PACK_AB R92, RZ, R92 ;  /* 0x0000005cff5c323e */ /* 0x000fe400000000ff */
[----:B------:R-:W-:Y:S01]  /*2960*/  IADD3 R113, R113, 0x80, RZ ;  /* 0x0000008071717810 */ /* 0x000fe20007ffe0ff */
[----:B------:R1:W-:Y:S01]  /*2970*/  @P5 STG.E.128 [R94.64], R84 ;  /* 0x000000545e005986 */ /* 0x0003e2000c101d04 */
[----:B------:R-:W-:Y:S02]  /*2980*/  @P3 PRMT R55, R55, 0x5410, R92 ;  /* 0x0000541037373816 */ /* 0x000fe4000000005c */
[----:B------:R-:W-:-:S05]  /*2990*/  @P3 MOV R92, 0x10 ;  /* 0x00000010005c3802 */ /* 0x000fca0000000f00 */
[C---:B------:R-:W-:Y:S01]  /*29a0*/  @P3 IMAD.WIDE.U32 R92, R99.reuse, R92, c[0x0][0x248] ;  /* 0x00009200635c3625 */ /* 0x040fe200078e005c */
[----:B------:R-:W-:-:S04]  /*29b0*/  IADD3 R99, R99, 0x80, RZ ;  /* 0x0000008063637810 */ /* 0x000fc80007ffe0ff */
[----:B------:R1:W-:Y:S03]  /*29c0*/  @P3 STG.E.128 [R92.64], R52 ;  /* 0x000000345c003986 */ /* 0x0003e6000c101d04 */
.L_x_1526:
[----:B------:R-:W-:Y:S05]  /*29d0*/  BSYNC B0 ;  /* 0x0000000000007941 */ /* 0x000fea0003800000 */
.L_x_1525:
        /* <DEDUP_REMOVED lines=10> */
[----:B-----5:R-:W-:Y:S01]  /*2a80*/  HADD2.F32 R93, -RZ, R24.H0_H0 ;  /* 0x20000018ff5d7230 */ /* 0x020fe20000004100 */
[----:B------:R-:W-:Y:S05]  /*2a90*/  BRA `(.L_x_1555) ;  /* 0x000000b000007947 */ /* 0x000fea0003800000 */
.L_x_1554:
        /* <DEDUP_REMOVED lines=9> */
[----:B-----5:R-:W-:-:S05]  /*2b30*/  @P4 HADD2.F32 R92, -RZ, R24.H0_H0 ;  /* 0x20000018ff5c4230 */ /* 0x020fca0000004100 */
[----:B------:R-:W-:Y:S02]  /*2b40*/  @P4 FADD.FTZ R93, R93, R92 ;  /* 0x0000005c5d5d4221 */ /* 0x000fe40000010000 */
.L_x_1555:
[----:B------:R-:W-:Y:S05]  /*2b50*/  BSYNC B1 ;  /* 0x0000000000017941 */ /* 0x000fea0003800000 */
.L_x_1553:
        /* <DEDUP_REMOVED lines=12> */
[----:B------:R-:W-:Y:S01]  /*2c20*/  MOV R93, RZ ;  /* 0x000000ff005d7202 */ /* 0x000fe20000000f00 */
[----:B------:R-:W-:Y:S05]  /*2c30*/  @!P4 BRA `(.L_x_1558) ;  /* 0x000000900000c947 */ /* 0x000fea0003800000 */
[----:B------:R-:W-:Y:S01]  /*2c40*/  HADD2.F32 R93, -RZ, R24.H1_H1 ;  /* 0x30000018ff5d7230 */ /* 0x000fe20000004100 */
[----:B------:R-:W-:Y:S05]  /*2c50*/  BRA `(.L_x_1558) ;  /* 0x0000007000007947 */ /* 0x000fea0003800000 */
.L_x_1557:
[----:B------:R-:W-:-:S04]  /*2c60*/  ISETP.NE.AND P6, PT, R18, RZ, PT ;  /* 0x000000ff1200720c */ /* 0x000fc80003fc5270 */
[----:B------:R-:W-:-:S05]  /*2c70*/  FSEL R93, R96, RZ, !P6 ;  /* 0x000000ff605d7208 */ /* 0x000fca0007000000 */
[----:B------:R-:W-:-:S04]  /*2c80*/  FFMA.FTZ R92, R116, R162, R93 ;  /* 0x000000a2745c7223 */ /* 0x000fc8000001005d */
[----:B------:R-:W-:Y:S01]  /*2c90*/  FADD.FTZ R93, R121, -R92 ;  /* 0x8000005c795d7221 */ /* 0x000fe20000010000 */
[----:B------:R-:W-:-:S03]  /*2ca0*/  @P4 HADD2.F32 R92, -RZ, R24.H1_H1 ;  /* 0x30000018ff5c4230 */ /* 0x000fc60000004100 */
[----:B------:R-:W-:-:S04]  /*2cb0*/  FMUL.FTZ R93, R2, R93 ;  /* 0x0000005d025d7220 */ /* 0x000fc80000410000 */
[----:B------:R-:W-:Y:S02]  /*2cc0*/  @P4 FADD.FTZ R93, R93, R92 ;  /* 0x0000005c5d5d4221 */ /* 0x000fe40000010000 */
.L_x_1558:
[----:B------:R-:W-:Y:S05]  /*2cd0*/  BSYNC B1 ;  /* 0x0000000000017941 */ /* 0x000fea0003800000 */
.L_x_1556:
        /* <DEDUP_REMOVED lines=14> */
.L_x_1560:
[----:B------:R-:W-:Y:S01]  /*2dc0*/  ISETP.NE.AND P6, PT, R18, RZ, PT ;  /* 0x000000ff1200720c */ /* 0x000fe20003fc5270 */
[----:B------:R-:W-:-:S03]  /*2dd0*/  @P4 HADD2.F32 R92, -RZ, R25.H0_H0 ;  /* 0x20000019ff5c4230 */ /* 0x000fc60000004100 */
[----:B------:R-:W-:-:S05]  /*2de0*/  FSEL R93, R96, RZ, !P6 ;  /* 0x000000ff605d7208 */ /* 0x000fca0007000000 */
[----:B------:R-:W-:-:S04]  /*2df0*/  FFMA.FTZ R93, R119, R162, R93 ;  /* 0x000000a2775d7223 */ /* 0x000fc8000001005d */
[----:B------:R-:W-:-:S04]  /*2e00*/  FADD.FTZ R93, R122, -R93 ;  /* 0x8000005d7a5d7221 */ /* 0x000fc80000010000 */
[----:B------:R-:W-:-:S04]  /*2e10*/  FMUL.FTZ R93, R2, R93 ;  /* 0x0000005d025d7220 */ /* 0x000fc80000410000 */
[----:B------:R-:W-:Y:S02]  /*2e20*/  @P4 FADD.FTZ R93, R93, R92 ;  /* 0x0000005c5d5d4221 */ /* 0x000fe40000010000 */
.L_x_1561:
[----:B------:R-:W-:Y:S05]  /*2e30*/  BSYNC B1 ;  /* 0x0000000000017941 */ /* 0x000fea0003800000 */
.L_x_1559:
        /* <DEDUP_REMOVED lines=12> */
[----:B------:R-:W-:Y:S01]  /*2f00*/  HADD2.F32 R93, -RZ, R25.H1_H1 ;  /* 0x30000019ff5d7230 */ /* 0x000fe20000004100 */
[----:B------:R-:W-:Y:S05]  /*2f10*/  BRA `(.L_x_1564) ;  /* 0x0000007000007947 */ /* 0x000fea0003800000 */
.L_x_1563:
[----:B------:R-:W-:-:S04]  /*2f20*/  ISETP.NE.AND P6, PT, R18, RZ, PT ;  /* 0x000000ff1200720c */ /* 0x000fc80003fc5270 */
[----:B------:R-:W-:-:S05]  /*2f30*/  FSEL R93, R96, RZ, !P6 ;  /* 0x000000ff605d7208 */ /* 0x000fca0007000000 */
[----:B------:R-:W-:-:S04]  /*2f40*/  FFMA.FTZ R92, R120, R162, R93 ;  /* 0x000000a2785c7223 */ /* 0x000fc8000001005d */
[----:B------:R-:W-:Y:S01]  /*2f50*/  FADD.FTZ R93, R125, -R92 ;  /* 0x8000005c7d5d7221 */ /* 0x000fe20000010000 */
[----:B------:R-:W-:-:S03]  /*2f60*/  @P4 HADD2.F32 R92, -RZ, R25.H1_H1 ;  /* 0x30000019ff5c4230 */ /* 0x000fc60000004100 */
[----:B------:R-:W-:-:S04]  /*2f70*/  FMUL.FTZ R93, R2, R93 ;  /* 0x0000005d025d7220 */ /* 0x000fc80000410000 */
[----:B------:R-:W-:Y:S02]  /*2f80*/  @P4 FADD.FTZ R93, R93, R92 ;  /* 0x0000005c5d5d4221 */ /* 0x000fe40000010000 */
.L_x_1564:
[----:B------:R-:W-:Y:S05]  /*2f90*/  BSYNC B1 ;  /* 0x0000000000017941 */ /* 0x000fea0003800000 */
.L_x_1562:
        /* <DEDUP_REMOVED lines=14> */
.L_x_1566:
[----:B------:R-:W-:Y:S01]  /*3080*/  ISETP.NE.AND P6, PT, R18, RZ, PT ;  /* 0x000000ff1200720c */ /* 0x000fe20003fc5270 */
[----:B------:R-:W-:-:S03]  /*3090*/  @P4 HADD2.F32 R92, -RZ, R26.H0_H0 ;  /* 0x2000001aff5c4230 */ /* 0x000fc60000004100 */
[----:B------:R-:W-:-:S05]  /*30a0*/  FSEL R93, R96, RZ, !P6 ;  /* 0x000000ff605d7208 */ /* 0x000fca0007000000 */
[----:B------:R-:W-:-:S04]  /*30b0*/  FFMA.FTZ R93, R123, R162, R93 ;  /* 0x000000a27b5d7223 */ /* 0x000fc8000001005d */
[----:B------:R-:W-:-:S04]  /*30c0*/  FADD.FTZ R93, R124, -R93 ;  /* 0x8000005d7c5d7221 */ /* 0x000fc80000010000 */
[----:B------:R-:W-:-:S04]  /*30d0*/  FMUL.FTZ R93, R2, R93 ;  /* 0x0000005d025d7220 */ /* 0x000fc80000410000 */
[----:B------:R-:W-:Y:S02]  /*30e0*/  @P4 FADD.FTZ R93, R93, R92 ;  /* 0x0000005c5d5d4221 */ /* 0x000fe40000010000 */
.L_x_1567:
[----:B------:R-:W-:Y:S05]  /*30f0*/  BSYNC B1 ;  /* 0x0000000000017941 */ /* 0x000fea0003800000 */
.L_x_1565:
        /* <DEDUP_REMOVED lines=14> */
.L_x_1569:
[----:B------:R-:W-:-:S04]  /*31e0*/  ISETP.NE.AND P6, PT, R18, RZ, PT ;  /* 0x000000ff1200720c */ /* 0x000fc80003fc5270 */
[----:B------:R-:W-:-:S05]  /*31f0*/  FSEL R93, R96, RZ, !P6 ;  /* 0x000000ff605d7208 */ /* 0x000fca0007000000 */
[----:B------:R-:W-:-:S04]  /*3200*/  FFMA.FTZ R92, R126, R162, R93 ;  /* 0x000000a27e5c7223 */ /* 0x000fc8000001005d */
[----:B------:R-:W-:Y:S01]  /*3210*/  FADD.FTZ R93, R127, -R92 ;  /* 0x8000005c7f5d7221 */ /* 0x000fe20000010000 */
[----:B------:R-:W-:-:S03]  /*3220*/  @P4 HADD2.F32 R92, -RZ, R26.H1_H1 ;  /* 0x3000001aff5c4230 */ /* 0x000fc60000004100 */
[----:B------:R-:W-:-:S04]  /*3230*/  FMUL.FTZ R93, R2, R93 ;  /* 0x0000005d025d7220 */ /* 0x000fc80000410000 */
[----:B------:R-:W-:Y:S02]  /*3240*/  @P4 FADD.FTZ R93, R93, R92 ;  /* 0x0000005c5d5d4221 */ /* 0x000fe40000010000 */
.L_x_1570:
[----:B------:R-:W-:Y:S05]  /*3250*/  BSYNC B1 ;  /* 0x0000000000017941 */ /* 0x000fea0003800000 */
.L_x_1568:
        /* <DEDUP_REMOVED lines=14> */
.L_x_1572:
[----:B------:R-:W-:Y:S01]  /*3340*/  ISETP.NE.AND P6, PT, R18, RZ, PT ;  /* 0x000000ff1200720c */ /* 0x000fe20003fc5270 */
[----:B------:R-:W-:-:S03]  /*3350*/  @P4 HADD2.F32 R92, -RZ, R27.H0_H0 ;  /* 0x2000001bff5c4230 */ /* 0x000fc60000004100 */
[----:B------:R-:W-:-:S05]  /*3360*/  FSEL R93, R96, RZ, !P6 ;  /* 0x000000ff605d7208 */ /* 0x000fca0007000000 */
[----:B------:R-:W-:-:S04]  /*3370*/  FFMA.FTZ R93, R129, R162, R93 ;  /* 0x000000a2815d7223 */ /* 0x000fc8000001005d */
[----:B------:R-:W-:-:S04]  /*3380*/  FADD.FTZ R93, R128, -R93 ;  /* 0x8000005d805d7221 */ /* 0x000fc80000010000 */
[----:B------:R-:W-:-:S04]  /*3390*/  FMUL.FTZ R93, R2, R93 ;  /* 0x0000005d025d7220 */ /* 0x000fc80000410000 */
[----:B------:R-:W-:Y:S02]  /*33a0*/  @P4 FADD.FTZ R93, R93, R92 ;  /* 0x0000005c5d5d4221 */ /* 0x000fe40000010000 */
.L_x_1573:
[----:B------:R-:W-:Y:S05]  /*33b0*/  BSYNC B1 ;  /* 0x0000000000017941 */ /* 0x000fea0003800000 */
.L_x_1571:
        /* <DEDUP_REMOVED lines=14> */
.L_x_1575:
[----:B------:R-:W-:-:S04]  /*34a0*/  ISETP.NE.AND P6, PT, R18, RZ, PT ;  /* 0x000000ff1200720c */ /* 0x000fc80003fc5270 */
[----:B------:R-:W-:-:S05]  /*34b0*/  FSEL R93, R96, RZ, !P6 ;  /* 0x000000ff605d7208 */ /* 0x000fca0007000000 */
[----:B------:R-:W-:-:S04]  /*34c0*/  FFMA.FTZ R92, R130, R162, R93 ;  /* 0x000000a2825c7223 */ /* 0x000fc8000001005d */
[----:B------:R-:W-:Y:S01]  /*34d0*/  FADD.FTZ R93, R131, -R92 ;  /* 0x8000005c835d7221 */ /* 0x000fe20000010000 */
[----:B------:R-:W-:-:S03]  /*34e0*/  @P4 HADD2.F32 R92, -RZ, R27.H1_H1 ;  /* 0x3000001bff5c4230 */ /* 0x000fc60000004100 */
[----:B------:R-:W-:-:S04]  /*34f0*/  FMUL.FTZ R93, R2, R93 ;  /* 0x0000005d025d7220 */ /* 0x000fc80000410000 */
[----:B------:R-:W-:Y:S02]  /*3500*/  @P4 FADD.FTZ R93, R93, R92 ;  /* 0x0000005c5d5d4221 */ /* 0x000fe40000010000 */
.L_x_1576:
[----:B------:R-:W-:Y:S05]  /*3510*/  BSYNC B1 ;  /* 0x0000000000017941 */ /* 0x000fea0003800000 */
.L_x_1574:
        /* <DEDUP_REMOVED lines=16> */
.L_x_1552:
[----:B------:R-:W-:Y:S05]  /*3620*/  BSYNC B0 ;  /* 0x0000000000007941 */ /* 0x000fea0003800000 */
.L_x_1551:
[----:B------:R-:W-:Y:S01]  /*3630*/  ISETP.GE.U32.AND P4, PT, R0, 0x180, PT ;  /* 0x000001800000780c */ /* 0x000fe20003f86070 */
[----:B------:R-:W-:-:S12]  /*3640*/  BSSY B0, `(.L_x_1577) ;  /* 0x00000c2000007945 */ /* 0x000fd80003800000 */
        /* <DEDUP_REMOVED lines=11> */
.L_x_1580:
        /* <DEDUP_REMOVED lines=11> */
.L_x_1581:
[----:B------:R-:W-:Y:S05]  /*37b0*/  BSYNC B1 ;  /* 0x0000000000017941 */ /* 0x000fea0003800000 */
.L_x_1579:
        /* <DEDUP_REMOVED lines=16> */
.L_x_1583:
[----:B------:R-:W-:-:S04]  /*38c0*/  ISETP.NE.AND P6, PT, R18, RZ, PT ;  /* 0x000000ff1200720c */ /* 0x000fc80003fc5270 */
[----:B------:R-:W-:-:S05]  /*38d0*/  FSEL R93, R96, RZ, !P6 ;  /* 0x000000ff605d7208 */ /* 0x000fca0007000000 */
[----:B------:R-:W-:-:S04]  /*38e0*/  FFMA.FTZ R92, R132, R162, R93 ;  /* 0x000000a2845c7223 */ /* 0x000fc8000001005d */
[----:B------:R-:W-:Y:S01]  /*38f0*/  FADD.FTZ R93, R135, -R92 ;  /* 0x8000005c875d7221 */ /* 0x000fe20000010000 */
[----:B------:R-:W-:-:S03]  /*3900*/  @P4 HADD2.F32 R92, -RZ, R72.H1_H1 ;  /* 0x30000048ff5c4230 */ /* 0x000fc60000004100 */
[----:B------:R-:W-:-:S04]  /*3910*/  FMUL.FTZ R93, R2, R93 ;  /* 0x0000005d025d7220 */ /* 0x000fc80000410000 */
[----:B------:R-:W-:Y:S02]  /*3920*/  @P4 FADD.FTZ R93, R93, R92 ;  /* 0x0000005c5d5d4221 */ /* 0x000fe40000010000 */
.L_x_1584:
[----:B------:R-:W-:Y:S05]  /*3930*/  BSYNC B1 ;  /* 0x0000000000017941 */ /* 0x000fea0003800000 */
.L_x_1582:
        /* <DEDUP_REMOVED lines=14> */
.L_x_1586:
[----:B------:R-:W-:Y:S01]  /*3a20*/  ISETP.NE.AND P6, PT, R18, RZ, PT ;  /* 0x000000ff1200720c */ /* 0x000fe20003fc5270 */
[----:B------:R-:W-:-:S03]  /*3a30*/  @P4 HADD2.F32 R92, -RZ, R73.H0_H0 ;  /* 0x20000049ff5c4230 */ /* 0x000fc60000004100 */
[----:B------:R-:W-:-:S05]  /*3a40*/  FSEL R93, R96, RZ, !P6 ;  /* 0x000000ff605d7208 */ /* 0x000fca0007000000 */
[----:B------:R-:W-:-:S04]  /*3a50*/  FFMA.FTZ R93, R133, R162, R93 ;  /* 0x000000a2855d7223 */ /* 0x000fc8000001005d */
[----:B------:R-:W-:-:S04]  /*3a60*/  FADD.FTZ R93, R138, -R93 ;  /* 0x8000005d8a5d7221 */ /* 0x000fc80000010000 */
[----:B------:R-:W-:-:S04]  /*3a70*/  FMUL.FTZ R93, R2, R93 ;  /* 0x0000005d025d7220 */ /* 0x000fc80000410000 */
[----:B------:R-:W-:Y:S02]  /*3a80*/  @P4 FADD.FTZ R93, R93, R92 ;  /* 0x0000005c5d5d4221 */ /* 0x000fe40000010000 */
.L_x_1587:
[----:B------:R-:W-:Y:S05]  /*3a90*/  BSYNC B1 ;  /* 0x0000000000017941 */ /* 0x000fea0003800000 */
.L_x_1585:
        /* <DEDUP_REMOVED lines=14> */
.L_x_1589:
[----:B------:R-:W-:-:S04]  /*3b80*/  ISETP.NE.AND P6, PT, R18, RZ, PT ;  /* 0x000000ff1200720c */ /* 0x000fc80003fc5270 */
[----:B------:R-:W-:-:S05]  /*3b90*/  FSEL R93, R96, RZ, !P6 ;  /* 0x000000ff605d7208 */ /* 0x000fca0007000000 */
[----:B------:R-:W-:-:S04]  /*3ba0*/  FFMA.FTZ R92, R136, R162, R93 ;  /* 0x000000a2885c7223 */ /* 0x000fc8000001005d */
[----:B------:R-:W-:Y:S01]  /*3bb0*/  FADD.FTZ R93, R139, -R92 ;  /* 0x8000005c8b5d7221 */ /* 0x000fe20000010000 */
[----:B------:R-:W-:-:S03]  /*3bc0*/  @P4 HADD2.F32 R92, -RZ, R73.H1_H1 ;  /* 0x30000049ff5c4230 */ /* 0x000fc60000004100 */
[----:B------:R-:W-:-:S04]  /*3bd0*/  FMUL.FTZ R93, R2, R93 ;  /* 0x0000005d025d7220 */ /* 0x000fc80000410000 */
[----:B------:R-:W-:Y:S02]  /*3be0*/  @P4 FADD.FTZ R93, R93, R92 ;  /* 0x0000005c5d5d4221 */ /* 0x000fe40000010000 */
.L_x_1590:
[----:B------:R-:W-:Y:S05]  /*3bf0*/  BSYNC B1 ;  /* 0x0000000000017941 */ /* 0x000fea0003800000 */
.L_x_1588:
        /* <DEDUP_REMOVED lines=14> */
.L_x_1592:
[----:B------:R-:W-:Y:S01]  /*3ce0*/  ISETP.NE.AND P6, PT, R18, RZ, PT ;  /* 0x000000ff1200720c */ /* 0x000fe20003fc5270 */
[----:B------:R-:W-:-:S03]  /*3cf0*/  @P4 HADD2.F32 R92, -RZ, R74.H0_H0 ;  /* 0x2000004aff5c4230 */ /* 0x000fc60000004100 */
[----:B------:R-:W-:-:S05]  /*3d00*/  FSEL R93, R96, RZ, !P6 ;  /* 0x000000ff605d7208 */ /* 0x000fca0007000000 */
[----:B------:R-:W-:-:S04]  /*3d10*/  FFMA.FTZ R93, R137, R162, R93 ;  /* 0x000000a2895d7223 */ /* 0x000fc8000001005d */
[----:B------:R-:W-:-:S04]  /*3d20*/  FADD.FTZ R93, R140, -R93 ;  /* 0x8000005d8c5d7221 */ /* 0x000fc80000010000 */
[----:B------:R-:W-:-:S04]  /*3d30*/  FMUL.FTZ R93, R2, R93 ;  /* 0x0000005d025d7220 */ /* 0x000fc80000410000 */
[----:B------:R-:W-:Y:S02]  /*3d40*/  @P4 FADD.FTZ R93, R93, R92 ;  /* 0x0000005c5d5d4221 */ /* 0x000fe40000010000 */
.L_x_1593:
[----:B------:R-:W-:Y:S05]  /*3d50*/  BSYNC B1 ;  /* 0x0000000000017941 */ /* 0x000fea0003800000 */
.L_x_1591:
        /* <DEDUP_REMOVED lines=14> */
.L_x_1595:
[----:B------:R-:W-:-:S04]  /*3e40*/  ISETP.NE.AND P6, PT, R18, RZ, PT ;  /* 0x000000ff1200720c */ /* 0x000fc80003fc5270 */
[----:B------:R-:W-:-:S05]  /*3e50*/  FSEL R93, R96, RZ, !P6 ;  /* 0x000000ff605d7208 */ /* 0x000fca0007000000 */
[----:B------:R-:W-:-:S04]  /*3e60*/  FFMA.FTZ R92, R142, R162, R93 ;  /* 0x000000a28e5c7223 */ /* 0x000fc8000001005d */
[----:B------:R-:W-:Y:S01]  /*3e70*/  FADD.FTZ R93, R141, -R92 ;  /* 0x8000005c8d5d7221 */ /* 0x000fe20000010000 */
[----:B------:R-:W-:-:S03]  /*3e80*/  @P4 HADD2.F32 R92, -RZ, R74.H1_H1 ;  /* 0x3000004aff5c4230 */ /* 0x000fc60000004100 */
[----:B------:R-:W-:-:S04]  /*3e90*/  FMUL.FTZ R93, R2, R93 ;  /* 0x0000005d025d7220 */ /* 0x000fc80000410000 */
[----:B------:R-:W-:Y:S02]  /*3ea0*/  @P4 FADD.FTZ R93, R93, R92 ;  /* 0x0000005c5d5d4221 */ /* 0x000fe40000010000 */
.L_x_1596:
[----:B------:R-:W-:Y:S05]  /*3eb0*/  BSYNC B1 ;  /* 0x0000000000017941 */ /* 0x000fea0003800000 */
.L_x_1594:
        /* <DEDUP_REMOVED lines=14> */
.L_x_1598:
[----:B------:R-:W-:Y:S01]  /*3fa0*/  ISETP.NE.AND P6, PT, R18, RZ, PT ;  /* 0x000000ff1200720c */ /* 0x000fe20003fc5270 */
[----:B------:R-:W-:-:S03]  /*3fb0*/  @P4 HADD2.F32 R92, -RZ, R75.H0_H0 ;  /* 0x2000004bff5c4230 */ /* 0x000fc60000004100 */
[----:B------:R-:W-:-:S05]  /*3fc0*/  FSEL R93, R96, RZ, !P6 ;  /* 0x000000ff605d7208 */ /* 0x000fca0007000000 */
[----:B------:R-:W-:-:S04]  /*3fd0*/  FFMA.FTZ R93, R143, R162, R93 ;  /* 0x000000a28f5d7223 */ /* 0x000fc8000001005d */
[----:B------:R-:W-:-:S04]  /*3fe0*/  FADD.FTZ R93, R144, -R93 ;  /* 0x8000005d905d7221 */ /* 0x000fc80000010000 */
[----:B------:R-:W-:-:S04]  /*3ff0*/  FMUL.FTZ R93, R2, R93 ;  /* 0x0000005d025d7220 */ /* 0x000fc80000410000 */
[----:B------:R-:W-:Y:S02]  /*4000*/  @P4 FADD.FTZ R93, R93, R92 ;  /* 0x0000005c5d5d4221 */ /* 0x000fe40000010000 */
.L_x_1599:
[----:B------:R-:W-:Y:S05]  /*4010*/  BSYNC B1 ;  /* 0x0000000000017941 */ /* 0x000fea0003800000 */
.L_x_1597:
        /* <DEDUP_REMOVED lines=14> */
.L_x_1601:
[----:B------:R-:W-:-:S04]  /*4100*/  ISETP.NE.AND P2, PT, R18, RZ, PT ;  /* 0x000000ff1200720c */ /* 0x000fc80003f45270 */
[----:B------:R-:W-:-:S05]  /*4110*/  FSEL R93, R96, RZ, !P2 ;  /* 0x000000ff605d7208 */ /* 0x000fca0005000000 */
[----:B------:R-:W-:-:S04]  /*4120*/  FFMA.FTZ R162, R146, R162, R93 ;  /* 0x000000a292a27223 */ /* 0x000fc8000001005d */
[----:B------:R-:W-:-:S04]  /*4130*/  FADD.FTZ R93, R145, -R162 ;  /* 0x800000a2915d7221 */ /* 0x000fc80000010000 */
[----:B------:R-:W-:Y:S01]  /*4140*/  FMUL.FTZ R2, R2, R93 ;  /* 0x0000005d02027220 */ /* 0x000fe20000410000 */
[----:B------:R-:W-:-:S05]  /*4150*/  @P4 HADD2.F32 R93, -RZ, R75.H1_H1 ;  /* 0x3000004bff5d4230 */ /* 0x000fca0000004100 */
[----:B------:R-:W-:Y:S02]  /*4160*/  @P4 FADD.FTZ R2, R2, R93 ;  /* 0x0000005d02024221 */ /* 0x000fe40000010000 */
.L_x_1602:
[----:B------:R-:W-:Y:S05]  /*4170*/  BSYNC B1 ;  /* 0x0000000000017941 */ /* 0x000fea0003800000 */
.L_x_1600:
[----:B------:R-:W-:Y:S01]  /*4180*/  @P5 F2FP.PACK_AB R94, RZ, R2 ;  /* 0x00000002ff5e523e */ /* 0x000fe200000000ff */
[----:B------:R-:W-:Y:S01]  /*4190*/  @P3 FMUL.FTZ R2, R2, c[0x0][0x1ec] ;  /* 0x00007b0002023a20 */ /* 0x000fe20000410000 */
[----:B------:R-:W-:Y:S02]  /*41a0*/  @P3 LOP3.LUT P2, RZ, R111, 0xff000000, RZ, 0xc0, !PT ;  /* 0xff0000006fff3812 */ /* 0x000fe4000784c0ff */
[----:B------:R-:W-:Y:S01]  /*41b0*/  @P5 MOV R92, 0x10 ;  /* 0x00000010005c5802 */ /* 0x000fe20000000f00 */
[----:B------:R-:W-:Y:S01]  /*41c0*/  @P3 FMUL.FTZ R2, R2, c[0x0][0x1e8] ;  /* 0x00007a0002023a20 */ /* 0x000fe20000410000 */
[----:B------:R-:W-:Y:S02]  /*41d0*/  @P5 PRMT R87, R87, 0x5410, R94 ;  /* 0x0000541057575816 */ /* 0x000fe4000000005e */
[----:B------:R-:W-:Y:S01]  /*41e0*/  @P3 MOV R94, 0x10 ;  /* 0x00000010005e3802 */ /* 0x000fe20000000f00 */
[----:B------:R-:W-:Y:S01]  /*41f0*/  @P5 IMAD.WIDE.U32 R92, R113, R92, c[0x0][0x258] ;  /* 0x00009600715c5625 */ /* 0x000fe200078e005c */
[----:B------:R-:W-:-:S03]  /*4200*/  @P3 FSEL R2, R2, RZ, P2 ;  /* 0x000000ff02023208 */ /* 0x000fc60001000000 */
[----:B------:R-:W-:Y:S01]  /*4210*/  @P3 IMAD.WIDE.U32 R94, R99, R94, c[0x0][0x248] ;  /* 0x00009200635e3625 */ /* 0x000fe200078e005e */
[----:B------:R-:W-:Y:S01]  /*4220*/  @P3 F2FP.PACK_AB R2, RZ, R2 ;  /* 0x00000002ff02323e */ /* 0x000fe200000000ff */
[----:B------:R1:W-:Y:S03]  /*4230*/  @P5 STG.E.128 [R92.64], R84 ;  /* 0x000000545c005986 */ /* 0x0003e6000c101d04 */
[----:B------:R-:W-:-:S05]  /*4240*/  @P3 PRMT R55, R55, 0x5410, R2 ;  /* 0x0000541037373816 */ /* 0x000fca0000000002 */
[----:B------:R1:W-:Y:S02]  /*4250*/  @P3 STG.E.128 [R94.64], R52 ;  /* 0x000000345e003986 */ /* 0x0003e4000c101d04 */
.L_x_1578:
[----:B------:R-:W-:Y:S05]  /*4260*/  BSYNC B0 ;  /* 0x0000000000007941 */ /* 0x000fea0003800000 */
.L_x_1577:
[----:B------:R-:W-:Y:S02]  /*4270*/  IADD3 R4, R4, c[0x0][0x160], RZ ;  /* 0x0000580004047a10 */ /* 0x000fe40007ffe0ff */
[----:B------:R-:W-:Y:S02]  /*4280*/  LOP3.LUT P3, RZ, R3, 0xff, RZ, 0xc0, !PT ;  /* 0x000000ff03ff7812 */ /* 0x000fe4000786c0ff */
[----:B------:R-:W-:Y:S02]  /*4290*/  ISETP.GE.AND P2, PT, R4, c[0x0][0x164], PT ;  /* 0x0000590004007a0c */ /* 0x000fe40003f46270 */
[----:B------:R-:W-:-:S11]  /*42a0*/  SEL R3, RZ, 0x1, P3 ;  /* 0x00000001ff037807 */ /* 0x000fd60001800000 */
[----:B01---5:R-:W-:Y:S01]  /*42b0*/  @P2 CALL.REL.NOINC `(.L_x_1511) ;  /* 0x0000001000002944 */ /* 0x023fe20003c00000 */
[----:B------:R-:W-:Y:S05]  /*42c0*/  BRA `(.L_x_1603) ;  /* 0xffffc23000007947 */ /* 0x000fea000383ffff */
.L_x_1511:
[----:B-1----:R-:W0:Y:S01]  /*42d0*/  S2UR UR6, SR_CTAID.X ;  /* 0x00000000000679c3 */ /* 0x002e220000002500 */
[----:B------:R-:W0:Y:S01]  /*42e0*/  S2R R3, SR_TID.X ;  /* 0x0000000000037919 */ /* 0x000e220000002100 */
[----:B-----5:R-:W-:Y:S01]  /*42f0*/  @P0 MOV R5, 0x20 ;  /* 0x0000002000050802 */ /* 0x020fe20000000f00 */
[----:B------:R-:W-:Y:S01]  /*4300*/  @P1 IMAD.MOV.U32 R9, RZ, RZ, 0x20 ;  /* 0x00000020ff091424 */ /* 0x000fe200078e00ff */
[----:B------:R-:W-:Y:S02]  /*4310*/  ISETP.GE.U32.AND P2, PT, R0, 0x180, PT ;  /* 0x000001800000780c */ /* 0x000fe40003f46070 */
        /* <DEDUP_REMOVED lines=27> */
.L_x_1523:
[----:B-1----:R-:W-:Y:S01]  /*44d0*/  HFMA2.MMA R95, -RZ, RZ, 0, 9.5367431640625e-07 ;  /* 0x00000010ff5f7435 */ /* 0x002fe200000001ff */
[----:B------:R-:W-:-:S02]  /*44e0*/  MOV R96, R169 ;  /* 0x000000a900607202 */ /* 0x000fc40000000f00 */
[----:B------:R-:W-:Y:S02]  /*44f0*/  MOV R94, 0x1f ;  /* 0x0000001f005e7802 */ /* 0x000fe40000000f00 */
[----:B------:R-:W-:Y:S02]  /*4500*/  MOV R93, 0xffffffff ;  /* 0xffffffff005d7802 */ /* 0x000fe40000000f00 */
[----:B------:R-:W-:Y:S02]  /*4510*/  MOV R164, 0x4530 ;  /* 0x0000453000a47802 */ /* 0x000fe40000000f00 */
[----:B0----5:R-:W-:Y:S05]  /*4520*/  CALL.REL.NOINC `($__internal_31_$__cuda_sm70_shflsync_down_p) ;  /* 0x0000046000007944 */ /* 0x021fea0003c00000 */
[----:B-1----:R-:W-:Y:S01]  /*4530*/  MOV R166, R95 ;  /* 0x0000005f00a67202 */ /* 0x002fe20000000f00 */
[----:B0-----:R-:W-:Y:S05]  /*4540*/  BRA `(.L_x_1604) ;  /* 0xffffd57000007947 */ /* 0x001fea000383ffff */
.L_x_1524:
[----:B-1----:R-:W-:Y:S01]  /*4550*/  HFMA2.MMA R95, -RZ, RZ, 0, 9.5367431640625e-07 ;  /* 0x00000010ff5f7435 */ /* 0x002fe200000001ff */
[----:B------:R-:W-:Y:S01]  /*4560*/  MOV R96, R168 ;  /* 0x000000a800607202 */ /* 0x000fe20000000f00 */
[----:B------:R-:W-:Y:S01]  /*4570*/  IMAD.MOV.U32 R94, RZ, RZ, 0x1f ;  /* 0x0000001fff5e7424 */ /* 0x000fe200078e00ff */
[----:B------:R-:W-:Y:S02]  /*4580*/  MOV R93, 0xffffffff ;  /* 0xffffffff005d7802 */ /* 0x000fe40000000f00 */
[----:B------:R-:W-:-:S02]  /*4590*/  MOV R164, 0x45b0 ;  /* 0x000045b000a47802 */ /* 0x000fc40000000f00 */
[----:B0-23-5:R-:W-:Y:S05]  /*45a0*/  CALL.REL.NOINC `($__internal_31_$__cuda_sm70_shflsync_down_p) ;  /* 0x000003e000007944 */ /* 0x02dfea0003c00000 */
[----:B------:R-:W-:Y:S01]  /*45b0*/  FADD.FTZ R169, R166, R169 ;  /* 0x000000a9a6a97221 */ /* 0x000fe20000010000 */
[----:B0-----:R-:W-:Y:S01]  /*45c0*/  MOV R94, 0x1f ;  /* 0x0000001f005e7802 */ /* 0x001fe20000000f00 */
[----:B-1----:R-:W-:Y:S01]  /*45d0*/  FADD.FTZ R168, R168, R95 ;  /* 0x0000005fa8a87221 */ /* 0x002fe20000010000 */
[----:B------:R-:W-:Y:S01]  /*45e0*/  HFMA2.MMA R95, -RZ, RZ, 0, 4.76837158203125e-07 ;  /* 0x00000008ff5f7435 */ /* 0x000fe200000001ff */
[----:B------:R-:W-:-:S02]  /*45f0*/  MOV R93, 0xffffffff ;  /* 0xffffffff005d7802 */ /* 0x000fc40000000f00 */
[----:B------:R-:W-:Y:S02]  /*4600*/  MOV R96, R169 ;  /* 0x000000a900607202 */ /* 0x000fe40000000f00 */
[----:B------:R-:W-:Y:S02]  /*4610*/  MOV R164, 0x4630 ;  /* 0x0000463000a47802 */ /* 0x000fe40000000f00 */
[----:B------:R-:W-:Y:S05]  /*4620*/  CALL.REL.NOINC `($__internal_31_$__cuda_sm70_shflsync_down_p) ;  /* 0x0000036000007944 */ /* 0x000fea0003c00000 */
[----:B-1----:R-:W-:Y:S01]  /*4630*/  MOV R166, R95 ;  /* 0x0000005f00a67202 */ /* 0x002fe20000000f00 */
[----:B------:R-:W-:Y:S01]  /*4640*/  HFMA2.MMA R95, -RZ, RZ, 0, 4.76837158203125e-07 ;  /* 0x00000008ff5f7435 */ /* 0x000fe200000001ff */
[----:B0-----:R-:W-:Y:S01]  /*4650*/  MOV R96, R168 ;  /* 0x000000a800607202 */ /* 0x001fe20000000f00 */
[----:B------:R-:W-:Y:S01]  /*4660*/  IMAD.MOV.U32 R93, RZ, RZ, -0x1 ;  /* 0xffffffffff5d7424 */ /* 0x000fe200078e00ff */
[----:B------:R-:W-:Y:S02]  /*4670*/  MOV R94, 0x1f ;  /* 0x0000001f005e7802 */ /* 0x000fe40000000f00 */
[----:B------:R-:W-:Y:S02]  /*4680*/  MOV R164, 0x46a0 ;  /* 0x000046a000a47802 */ /* 0x000fe40000000f00 */
[----:B------:R-:W-:Y:S05]  /*4690*/  CALL.REL.NOINC `($__internal_31_$__cuda_sm70_shflsync_down_p) ;  /* 0x000002f000007944 */ /* 0x000fea0003c00000 */
[----:B------:R-:W-:Y:S01]  /*46a0*/  FADD.FTZ R169, R166, R169 ;  /* 0x000000a9a6a97221 */ /* 0x000fe20000010000 */
[----:B0-----:R-:W-:Y:S01]  /*46b0*/  MOV R94, 0x1f ;  /* 0x0000001f005e7802 */ /* 0x001fe20000000f00 */
[----:B-1----:R-:W-:Y:S01]  /*46c0*/  FADD.FTZ R168, R168, R95 ;  /* 0x0000005fa8a87221 */ /* 0x002fe20000010000 */
[----:B------:R-:W-:Y:S01]  /*46d0*/  HFMA2.MMA R95, -RZ, RZ, 0, 2.384185791015625e-07 ;  /* 0x00000004ff5f7435 */ /* 0x000fe200000001ff */
[----:B------:R-:W-:-:S02]  /*46e0*/  MOV R93, 0xffffffff ;  /* 0xffffffff005d7802 */ /* 0x000fc40000000f00 */
[----:B------:R-:W-:Y:S02]  /*46f0*/  MOV R96, R169 ;  /* 0x000000a900607202 */ /* 0x000fe40000000f00 */
[----:B------:R-:W-:Y:S02]  /*4700*/  MOV R164, 0x4720 ;  /* 0x0000472000a47802 */ /* 0x000fe40000000f00 */
[----:B------:R-:W-:Y:S05]  /*4710*/  CALL.REL.NOINC `($__internal_31_$__cuda_sm70_shflsync_down_p) ;  /* 0x0000027000007944 */ /* 0x000fea0003c00000 */
[----:B-1----:R-:W-:Y:S01]  /*4720*/  MOV R166, R95 ;  /* 0x0000005f00a67202 */ /* 0x002fe20000000f00 */
[----:B------:R-:W-:Y:S01]  /*4730*/  HFMA2.MMA R95, -RZ, RZ, 0, 2.384185791015625e-07 ;  /* 0x00000004ff5f7435 */ /* 0x000fe200000001ff */
[----:B0-----:R-:W-:Y:S02]  /*4740*/  MOV R96, R168 ;  /* 0x000000a800607202 */ /* 0x001fe40000000f00 */
[----:B------:R-:W-:Y:S02]  /*4750*/  MOV R94, 0x1f ;  /* 0x0000001f005e7802 */ /* 0x000fe40000000f00 */
[----:B------:R-:W-:Y:S02]  /*4760*/  MOV R93, 0xffffffff ;  /* 0xffffffff005d7802 */ /* 0x000fe40000000f00 */
[----:B------:R-:W-:-:S02]  /*4770*/  MOV R164, 0x4790 ;  /* 0x0000479000a47802 */ /* 0x000fc40000000f00 */
[----:B------:R-:W-:Y:S05]  /*4780*/  CALL.REL.NOINC `($__internal_31_$__cuda_sm70_shflsync_down_p) ;  /* 0x0000020000007944 */ /* 0x000fea0003c00000 */
[----:B------:R-:W-:Y:S01]  /*4790*/  FADD.FTZ R169, R166, R169 ;  /* 0x000000a9a6a97221 */ /* 0x000fe20000010000 */
[----:B0-----:R-:W-:Y:S01]  /*47a0*/  HFMA2.MMA R94, -RZ, RZ, 0, 1.847743988037109375e-06 ;  /* 0x0000001fff5e7435 */ /* 0x001fe200000001ff */
[----:B-1----:R-:W-:Y:S01]  /*47b0*/  FADD.FTZ R168, R168, R95 ;  /* 0x0000005fa8a87221 */ /* 0x002fe20000010000 */
[----:B------:R-:W-:Y:S01]  /*47c0*/  MOV R93, 0xffffffff ;  /* 0xffffffff005d7802 */ /* 0x000fe20000000f00 */
[----:B------:R-:W-:Y:S01]  /*47d0*/  IMAD.MOV.U32 R95, RZ, RZ, 0x2 ;  /* 0x00000002ff5f7424 */ /* 0x000fe200078e00ff */
[----:B------:R-:W-:-:S02]  /*47e0*/  MOV R96, R169 ;  /* 0x000000a900607202 */ /* 0x000fc40000000f00 */
[----:B------:R-:W-:Y:S02]  /*47f0*/  MOV R164, 0x4810 ;  /* 0x0000481000a47802 */ /* 0x000fe40000000f00 */
[----:B------:R-:W-:Y:S05]  /*4800*/  CALL.REL.NOINC `($__internal_31_$__cuda_sm70_shflsync_down_p) ;  /* 0x0000018000007944 */ /* 0x000fea0003c00000 */
[----:B-1----:R-:W-:Y:S01]  /*4810*/  MOV R166, R95 ;  /* 0x0000005f00a67202 */ /* 0x002fe20000000f00 */
[----:B------:R-:W-:Y:S01]  /*4820*/  HFMA2.MMA R95, -RZ, RZ, 0, 1.1920928955078125e-07 ;  /* 0x00000002ff5f7435 */ /* 0x000fe200000001ff */
[----:B0-----:R-:W-:Y:S02]  /*4830*/  MOV R96, R168 ;  /* 0x000000a800607202 */ /* 0x001fe40000000f00 */
[----:B------:R-:W-:Y:S02]  /*4840*/  MOV R94, 0x1f ;  /* 0x0000001f005e7802 */ /* 0x000fe40000000f00 */
[----:B------:R-:W-:Y:S02]  /*4850*/  MOV R93, 0xffffffff ;  /* 0xffffffff005d7802 */ /* 0x000fe40000000f00 */
[----:B------:R-:W-:Y:S02]  /*4860*/  MOV R164, 0x4880 ;  /* 0x0000488000a47802 */ /* 0x000fe40000000f00 */
[----:B------:R-:W-:Y:S05]  /*4870*/  CALL.REL.NOINC `($__internal_31_$__cuda_sm70_shflsync_down_p) ;  /* 0x0000011000007944 */ /* 0x000fea0003c00000 */
[----:B------:R-:W-:Y:S01]  /*4880*/  FADD.FTZ R169, R166, R169 ;  /* 0x000000a9a6a97221 */ /* 0x000fe20000010000 */
[----:B0-----:R-:W-:Y:S01]  /*4890*/  MOV R93, 0xffffffff ;  /* 0xffffffff005d7802 */ /* 0x001fe20000000f00 */
[----:B-1----:R-:W-:Y:S01]  /*48a0*/  FADD.FTZ R97, R168, R95 ;  /* 0x0000005fa8617221 */ /* 0x002fe20000010000 */
[----:B------:R-:W-:Y:S01]  /*48b0*/  HFMA2.MMA R95, -RZ, RZ, 0, 5.9604644775390625e-08 ;  /* 0x00000001ff5f7435 */ /* 0x000fe200000001ff */
[----:B------:R-:W-:Y:S01]  /*48c0*/  IMAD.MOV.U32 R94, RZ, RZ, 0x1f ;  /* 0x0000001fff5e7424 */ /* 0x000fe200078e00ff */
[----:B------:R-:W-:-:S02]  /*48d0*/  MOV R96, R169 ;  /* 0x000000a900607202 */ /* 0x000fc40000000f00 */
[----:B------:R-:W-:Y:S02]  /*48e0*/  MOV R164, 0x4900 ;  /* 0x0000490000a47802 */ /* 0x000fe40000000f00 */
[----:B------:R-:W-:Y:S05]  /*48f0*/  CALL.REL.NOINC `($__internal_31_$__cuda_sm70_shflsync_down_p) ;  /* 0x0000009000007944 */ /* 0x000fea0003c00000 */
[----:B-1----:R-:W-:Y:S01]  /*4900*/  MOV R166, R95 ;  /* 0x0000005f00a67202 */ /* 0x002fe20000000f00 */
[----:B------:R-:W-:Y:S01]  /*4910*/  HFMA2.MMA R95, -RZ, RZ, 0, 5.9604644775390625e-08 ;  /* 0x00000001ff5f7435 */ /* 0x000fe200000001ff */
[----:B0-----:R-:W-:Y:S02]  /*4920*/  MOV R96, R97 ;  /* 0x0000006100607202 */ /* 0x001fe40000000f00 */
[----:B------:R-:W-:Y:S02]  /*4930*/  MOV R94, 0x1f ;  /* 0x0000001f005e7802 */ /* 0x000fe40000000f00 */
[----:B------:R-:W-:Y:S02]  /*4940*/  MOV R93, 0xffffffff ;  /* 0xffffffff005d7802 */ /* 0x000fe40000000f00 */
[----:B------:R-:W-:Y:S02]  /*4950*/  MOV R164, 0x4970 ;  /* 0x0000497000a47802 */ /* 0x000fe40000000f00 */
[----:B------:R-:W-:Y:S05]  /*4960*/  CALL.REL.NOINC `($__internal_31_$__cuda_sm70_shflsync_down_p) ;  /* 0x0000002000007944 */ /* 0x000fea0003c00000 */
[----:B-1----:R-:W-:Y:S01]  /*4970*/  MOV R164, R95 ;  /* 0x0000005f00a47202 */ /* 0x002fe20000000f00 */
[----:B0-----:R-:W-:Y:S05]  /*4980*/  BRA `(.L_x_1605) ;  /* 0xffffd25000007947 */ /* 0x001fea000383ffff */
        .weak           $__internal_31_$__cuda_sm70_shflsync_down_p
        .type           $__internal_31_$__cuda_sm70_shflsync_down_p,@function
        .size           $__internal_31_$__cuda_sm70_shflsync_down_p,(.L_x_9285 - $__internal_31_$__cuda_sm70_shflsync_down_p)
$__internal_31_$__cuda_sm70_shflsync_down_p:
[----:B------:R-:W-:Y:S01]  /*4990*/  HFMA2.MMA R165, -RZ, RZ, 0, 0 ;  /* 0x00000000ffa57435 */ /* 0x000fe200000001ff */
[----:B------:R-:W-:Y:S04]  /*49a0*/  WARPSYNC R93 ;  /* 0x0000005d00007348 */ /* 0x000fe80003800000 */
[----:B------:R0:W1:Y:S01]  /*49b0*/  SHFL.DOWN PT, R95, R96, R95, R94 ;  /* 0x0800005f605f7389 */ /* 0x00006200000e005e */
[----:B------:R-:W-:Y:S05]  /*49c0*/  RET.REL.NODEC R164 `(_ZN10layer_norm13ln_bwd_kernelINS_13Kernel_traitsI6__halfS2_S2_S2_fjLj3072ELj1ELj1ELj4ELj16ENS_18Kernel_traits_baseILj3072ES2_S2_S2_S2_fjLj128EEEEELb1ELb0ELb1ELb0EEEvNS_9BwdParamsE) ;  /* 0xffffb630a4007950 */ /* 0x000fea0003c3ffff */
.L_x_1606:
        /* <DEDUP_REMOVED lines=11> */
.L_x_9285:


//--------------------- .text._ZN10layer_norm22ln_bwd_finalize_kernelINS_22Kernel_traits_finalizeILj3072E6__halfS2_S2_S2_fjLb0ELj1024ELj4ENS_18Kernel_traits_baseILj3072ES2_S2_S2_S2_fjLj1024EEEEELb0ELb1EEEvNS_9BwdParamsE --------------------------
	.section	.text._ZN10layer_norm22ln_bwd_finalize_kernelINS_22Kernel_traits_finalizeILj3072E6__halfS2_S2_S2_fjLb0ELj1024ELj4ENS_18Kernel_traits_baseILj3072ES2_S2_S2_S2_fjLj1024EEEEELb0ELb1EEEvNS_9BwdParamsE,"ax",@progbits
	.sectioninfo	@"SHI_REGISTERS=32"
	.align	128
        .global         _ZN10layer_norm22ln_bwd_finalize_kernelINS_22Kernel_traits_finalizeILj3072E6__halfS2_S2_S2_fjLb0ELj1024ELj4ENS_18Kernel_traits_baseILj3072ES2_S2_S2_S2_fjLj1024EEEEELb0ELb1EEEvNS_9BwdParamsE
        .type           _ZN10layer_norm22ln_bwd_finalize_kernelINS_22Kernel_traits_finalizeILj3072E6__halfS2_S2_S2_fjLb0ELj1024ELj4ENS_18Kernel_traits_baseILj3072ES2_S2_S2_S2_fjLj1024EEEEELb0ELb1EEEvNS_9BwdParamsE,@function
        .size           _ZN10layer_norm22ln_bwd_finalize_kernelINS_22Kernel_traits_finalizeILj3072E6__halfS2_S2_S2_fjLb0ELj1024ELj4ENS_18Kernel_traits_baseILj3072ES2_S2_S2_S2_fjLj1024EEEEELb0ELb1EEEvNS_9BwdParamsE,(.L_x_9286 - _ZN10layer_norm22ln_bwd_finalize_kernelINS_22Kernel_traits_finalizeILj3072E6__halfS2_S2_S2_fjLb0ELj1024ELj4ENS_18Kernel_traits_baseILj3072ES2_S2_S2_S2_fjLj1024EEEEELb0ELb1EEEvNS_9BwdParamsE)
        .other          _ZN10layer_norm22ln_bwd_finalize_kernelINS_22Kernel_traits_finalizeILj3072E6__halfS2_S2_S2_fjLb0ELj1024ELj4ENS_18Kernel_traits_baseILj3072ES2_S2_S2_S2_fjLj1024EEEEELb0ELb1EEEvNS_9BwdParamsE,@"STO_CUDA_ENTRY STV_DEFAULT"
_ZN10layer_norm22ln_bwd_finalize_kernelINS_22Kernel_traits_finalizeILj3072E6__halfS2_S2_S2_fjLb0ELj1024ELj4ENS_18Kernel_traits_baseILj3072ES2_S2_S2_S2_fjLj1024EEEEELb0ELb1EEEvNS_9BwdParamsE:
.text._ZN10layer_norm22ln_bwd_finalize_kernelINS_22Kernel_traits_finalizeILj3072E6__halfS2_S2_S2_fjLb0ELj1024ELj4ENS_18Kernel_traits_baseILj3072ES2_S2_S2_S2_fjLj1024EEEEELb0ELb1EEEvNS_9BwdParamsE:
        /* <DEDUP_REMOVED lines=19> */
.L_x_1619:
        /* <DEDUP_REMOVED lines=27> */
.L_x_1611:
        /* <DEDUP_REMOVED lines=35> */
.L_x_1610:
[----:B------:R-:W-:Y:S05]  /*0510*/  BSYNC B1 ;  /* 0x0000000000017941 */ /* 0x000fea0003800000 */
.L_x_1609:
        /* <DEDUP_REMOVED lines=23> */
.L_x_1613:
[----:B------:R-:W-:Y:S05]  /*0690*/  BSYNC B1 ;  /* 0x0000000000017941 */ /* 0x000fea0003800000 */
.L_x_1612:
        /* <DEDUP_REMOVED lines=10> */
.L_x_1608:
[----:B------:R-:W-:Y:S05]  /*0740*/  BSYNC B0 ;  /* 0x0000000000007941 */ /* 0x000fea0003800000 */
.L_x_1607:
        /* <DEDUP_REMOVED lines=11> */
.L_x_1620:
        /* <DEDUP_REMOVED lines=18> */
.L_x_1621:
[----:B------:R-:W-:Y:S01]  /*0920*/  @!P1 SHF.R.U32.HI R2, RZ, 0x3, R0 ;  /* 0x00000003ff029819 */ /* 0x000fe20000011600 */
[----:B---3--:R-:W-:Y:S02]  /*0930*/  FADD.FTZ R5, R5, R10 ;  /* 0x0000000a05057221 */ /* 0x008fe40000010000 */
[----:B--2---:R-:W-:Y:S01]  /*0940*/  FADD.FTZ R7, R7, R4 ;  /* 0x0000000407077221 */ /* 0x004fe20000010000 */
[----:B------:R-:W-:-:S05]  /*0950*/  @!P1 LOP3.LUT R2, R2, 0x1ffffffc, RZ, 0xc0, !PT ;  /* 0x1ffffffc02029812 */ /* 0x000fca00078ec0ff */
[----:B------:R2:W-:Y:S04]  /*0960*/  @!P1 STS [R2+0x2000], R5 ;  /* 0x0020000502009388 */ /* 0x0005e80000000800 */
[----:B------:R2:W-:Y:S02]  /*0970*/  @!P1 STS [R2+0x2080], R7 ;  /* 0x0020800702009388 */ /* 0x0005e40000000800 */
.L_x_1614:
[----:B0-----:R-:W-:Y:S01]  /*0980*/  WARPSYNC 0xffffffff ;  /* 0xffffffff00007948 */ /* 0x001fe20003800000 */
[----:B------:R-:W-:Y:S06]  /*0990*/  BAR.SYNC.DEFER_BLOCKING 0x0 ;  /* 0x0000000000007b1d */ /* 0x000fec0000010000 */
[----:B------:R-:W-:Y:S01]  /*09a0*/  BSSY B0, `(.L_x_1617) ;  /* 0x000000b000007945 */ /* 0x000fe20003800000 */
[----:B------:R-:W-:Y:S05]  /*09b0*/  @!P0 BRA `(.L_x_1618) ;  /* 0x0000009000008947 */ /* 0x000fea0003800000 */
[----:B--2---:R-:W0:Y:S01]  /*09c0*/  LDS.64 R2, [R16.X8+0x2000] ;  /* 0x0020000010027984 */ /* 0x004e220000008a00 */
[----:B------:R-:W-:-:S03]  /*09d0*/  HFMA2.MMA R6, -RZ, RZ, 0, 2.384185791015625e-07 ;  /* 0x00000004ff067435 */ /* 0x000fc600000001ff */
[----:B-1----:R-:W1:Y:S01]  /*09e0*/  LDS.64 R4, [R16.X8+0x2080] ;  /* 0x0020800010047984 */ /* 0x002e620000008a00 */
[----:B0-----:R-:W-:-:S06]  /*09f0*/  F2FP.PACK_AB R7, R3, R2 ;  /* 0x000000020307723e */ /* 0x001fcc00000000ff */
[----:B------:R-:W-:Y:S01]  /*0a00*/  IMAD.WIDE.U32 R2, R19, R6, c[0x0][0x268] ;  /* 0x00009a0013027625 */ /* 0x000fe200078e0006 */
[----:B-1----:R-:W-:-:S03]  /*0a10*/  F2FP.PACK_AB R9, R5, R4 ;  /* 0x000000040509723e */ /* 0x002fc600000000ff */
[----:B------:R-:W-:Y:S01]  /*0a20*/  IMAD.WIDE.U32 R4, R19, R6, c[0x0][0x260] ;  /* 0x0000980013047625 */ /* 0x000fe200078e0006 */
[----:B------:R0:W-:Y:S04]  /*0a30*/  STG.E [R2.64], R7 ;  /* 0x0000000702007986 */ /* 0x0001e8000c101904 */
[----:B------:R0:W-:Y:S02]  /*0a40*/  STG.E [R4.64], R9 ;  /* 0x0000000904007986 */ /* 0x0001e4000c101904 */
.L_x_1618:
[----:B------:R-:W-:Y:S05]  /*0a50*/  BSYNC B0 ;  /* 0x0000000000007941 */ /* 0x000fea0003800000 */
.L_x_1617:
[C---:B------:R-:W-:Y:S02]  /*0a60*/  ISETP.GT.U32.AND P1, PT, R18.reuse, -0xc01, PT ;  /* 0xfffff3ff1200780c */ /* 0x040fe40003f24070 */
[----:B------:R-:W-:Y:S02]  /*0a70*/  IADD3 R18, R18, 0xc00, RZ ;  /* 0x00000c0012127810 */ /* 0x000fe40007ffe0ff */
[----:B------:R-:W-:-:S09]  /*0a80*/  IADD3 R19, R19, 0x600, RZ ;  /* 0x0000060013137810 */ /* 0x000fd20007ffe0ff */
[----:B012---:R-:W-:Y:S05]  /*0a90*/  @P1 BRA `(.L_x_1619) ;  /* 0xfffff69000001947 */ /* 0x007fea000383ffff */
[----:B------:R-:W-:Y:S05]  /*0aa0*/  EXIT ;  /* 0x000000000000794d */ /* 0x000fea0003800000 */
.L_x_1615:
[----:B--2---:R-:W-:Y:S01]  /*0ab0*/  IMAD.MOV.U32 R10, RZ, RZ, R4 ;  /* 0x000000ffff0a7224 */ /* 0x004fe200078e0004 */
[----:B------:R-:W-:Y:S01]  /*0ac0*/  MOV R9, 0x1 ;  /* 0x0000000100097802 */ /* 0x000fe20000000f00 */
[----:B------:R-:W-:Y:S01]  /*0ad0*/  IMAD.MOV.U32 R6, RZ, RZ, 0x1f ;  /* 0x0000001fff067424 */ /* 0x000fe200078e00ff */
[----:B------:R-:W-:Y:S02]  /*0ae0*/  MOV R11, 0xffffffff ;  /* 0xffffffff000b7802 */ /* 0x000fe40000000f00 */
[----:B------:R-:W-:Y:S02]  /*0af0*/  MOV R2, 0xb10 ;  /* 0x00000b1000027802 */ /* 0x000fe40000000f00 */
[----:B01----:R-:W-:Y:S05]  /*0b00*/  CALL.REL.NOINC `($__internal_32_$__cuda_sm70_shflsync_bfly_p) ;  /* 0x000003c000007944 */ /* 0x003fea0003c00000 */
[----:B-1----:R-:W-:Y:S01]  /*0b10*/  IMAD.MOV.U32 R3, RZ, RZ, R6 ;  /* 0x000000ffff037224 */ /* 0x002fe200078e0006 */
[----:B0-----:R-:W-:Y:S05]  /*0b20*/  BRA `(.L_x_1620) ;  /* 0xfffffcd000007947 */ /* 0x001fea000383ffff */
.L_x_1616:
[----:B------:R-:W-:Y:S01]  /*0b30*/  HFMA2.MMA R6, -RZ, RZ, 0, 1.847743988037109375e-06 ;  /* 0x0000001fff067435 */ /* 0x000fe200000001ff */
[----:B------:R-:W-:Y:S01]  /*0b40*/  MOV R10, R13 ;  /* 0x0000000d000a7202 */ /* 0x000fe20000000f00 */
[----:B------:R-:W-:Y:S01]  /*0b50*/  IMAD.MOV.U32 R9, RZ, RZ, 0x2 ;  /* 0x00000002ff097424 */ /* 0x000fe200078e00ff */
[----:B------:R-:W-:Y:S01]  /*0b60*/  MOV R2, 0xb90 ;  /* 0x00000b9000027802 */ /* 0x000fe20000000f00 */
[----:B------:R-:W-:-:S02]  /*0b70*/  IMAD.MOV.U32 R11, RZ, RZ, -0x1 ;  /* 0xffffffffff0b7424 */ /* 0x000fc400078e00ff */
[----:B012---:R-:W-:Y:S05]  /*0b80*/  CALL.REL.NOINC `($__internal_32_$__cuda_sm70_shflsync_bfly_p) ;  /* 0x0000034000007944 */ /* 0x007fea0003c00000 */
[----:B01----:R-:W-:Y:S01]  /*0b90*/  FADD.FTZ R10, R13, R6 ;  /* 0x000000060d0a7221 */ /* 0x003fe20000010000 */
[----:B------:R-:W-:Y:S01]  /*0ba0*/  HFMA2.MMA R6, -RZ, RZ, 0, 1.847743988037109375e-06 ;  /* 0x0000001fff067435 */ /* 0x000fe200000001ff */
[----:B------:R-:W-:Y:S01]  /*0bb0*/  MOV R9, 0x4 ;  /* 0x0000000400097802 */ /* 0x000fe20000000f00 */
[----:B------:R-:W-:Y:S01]  /*0bc0*/  IMAD.MOV.U32 R11, RZ, RZ, -0x1 ;  /* 0xffffffffff0b7424 */ /* 0x000fe200078e00ff */
[----:B------:R-:W-:-:S03]  /*0bd0*/  MOV R2, 0xbf0 ;  /* 0x00000bf000027802 */ /* 0x000fc60000000f00 */
[----:B------:R-:W-:Y:S05]  /*0be0*/  CALL.REL.NOINC `($__internal_32_$__cuda_sm70_shflsync_bfly_p) ;  /* 0x000002e000007944 */ /* 0x000fea0003c00000 */
[----:B01----:R-:W-:Y:S01]  /*0bf0*/  FADD.FTZ R10, R10, R6 ;  /* 0x000000060a0a7221 */ /* 0x003fe20000010000 */
[----:B------:R-:W-:Y:S01]  /*0c00*/  HFMA2.MMA R6, -RZ, RZ, 0, 1.847743988037109375e-06 ;  /* 0x0000001fff067435 */ /* 0x000fe200000001ff */
[----:B------:R-:W-:Y:S01]  /*0c10*/  MOV R9, 0x8 ;  /* 0x0000000800097802 */ /* 0x000fe20000000f00 */
[----:B------:R-:W-:Y:S01]  /*0c20*/  IMAD.MOV.U32 R11, RZ, RZ, -0x1 ;  /* 0xffffffffff0b7424 */ /* 0x000fe200078e00ff */
[----:B------:R-:W-:-:S03]  /*0c30*/  MOV R2, 0xc50 ;  /* 0x00000c5000027802 */ /* 0x000fc60000000f00 */
[----:B------:R-:W-:Y:S05]  /*0c40*/  CALL.REL.NOINC `($__internal_32_$__cuda_sm70_shflsync_bfly_p) ;  /* 0x0000028000007944 */ /* 0x000fea0003c00000 */
[----:B-1----:R-:W-:Y:S01]  /*0c50*/  FADD.FTZ R4, R10, R6 ;  /* 0x000000060a047221 */ /* 0x002fe20000010000 */
[----:B------:R-:W-:Y:S01]  /*0c60*/  HFMA2.MMA R6, -RZ, RZ, 0, 1.847743988037109375e-06 ;  /* 0x0000001fff067435 */ /* 0x000fe200000001ff */
[----:B0-----:R-:W-:Y:S01]  /*0c70*/  MOV R9, 0x10 ;  /* 0x0000001000097802 */ /* 0x001fe20000000f00 */
[----:B------:R-:W-:Y:S01]  /*0c80*/  IMAD.MOV.U32 R11, RZ, RZ, -0x1 ;  /* 0xffffffffff0b7424 */ /* 0x000fe200078e00ff */
[----:B------:R-:W-:-:S02]  /*0c90*/  MOV R2, 0xcc0 ;  /* 0x00000cc000027802 */ /* 0x000fc40000000f00 */
[----:B------:R-:W-:Y:S02]  /*0ca0*/  MOV R10, R4 ;  /* 0x00000004000a7202 */ /* 0x000fe40000000f00 */
[----:B------:R-:W-:Y:S05]  /*0cb0*/  CALL.REL.NOINC `($__internal_32_$__cuda_sm70_shflsync_bfly_p) ;  /* 0x0000021000007944 */ /* 0x000fea0003c00000 */
[----:B0-----:R-:W-:Y:S01]  /*0cc0*/  HFMA2.MMA R9, -RZ, RZ, 0, 5.9604644775390625e-08 ;  /* 0x00000001ff097435 */ /* 0x001fe200000001ff */
[----:B-1----:R-:W-:Y:S01]  /*0cd0*/  MOV R7, R6 ;  /* 0x0000000600077202 */ /* 0x002fe20000000f00 */
[----:B------:R-:W-:Y:S01]  /*0ce0*/  IMAD.MOV.U32 R10, RZ, RZ, R5 ;  /* 0x000000ffff0a7224 */ /* 0x000fe200078e0005 */
[----:B------:R-:W-:Y:S01]  /*0cf0*/  MOV R6, 0x1f ;  /* 0x0000001f00067802 */ /* 0x000fe20000000f00 */
[----:B------:R-:W-:Y:S01]  /*0d00*/  IMAD.MOV.U32 R11, RZ, RZ, -0x1 ;  /* 0xffffffffff0b7424 */ /* 0x000fe200078e00ff */
[----:B------:R-:W-:Y:S02]  /*0d10*/  MOV R2, 0xd30 ;  /* 0x00000d3000027802 */ /* 0x000fe40000000f00 */
[----:B------:R-:W-:Y:S05]  /*0d20*/  CALL.REL.NOINC `($__internal_32_$__cuda_sm70_shflsync_bfly_p) ;  /* 0x000001a000007944 */ /* 0x000fea0003c00000 */
[----:B0-----:R-:W-:Y:S01]  /*0d30*/  HFMA2.MMA R9, -RZ, RZ, 0, 1.1920928955078125e-07 ;  /* 0x00000002ff097435 */ /* 0x001fe200000001ff */
[----:B-1----:R-:W-:Y:S01]  /*0d40*/  FADD.FTZ R10, R5, R6 ;  /* 0x00000006050a7221 */ /* 0x002fe20000010000 */
[----:B------:R-:W-:Y:S01]  /*0d50*/  MOV R6, 0x1f ;  /* 0x0000001f00067802 */ /* 0x000fe20000000f00 */
[----:B------:R-:W-:Y:S01]  /*0d60*/  IMAD.MOV.U32 R11, RZ, RZ, -0x1 ;  /* 0xffffffffff0b7424 */ /* 0x000fe200078e00ff */
[----:B------:R-:W-:Y:S02]  /*0d70*/  MOV R2, 0xd90 ;  /* 0x00000d9000027802 */ /* 0x000fe40000000f00 */
[----:B------:R-:W-:Y:S05]  /*0d80*/  CALL.REL.NOINC `($__internal_32_$__cuda_sm70_shflsync_bfly_p) ;  /* 0x0000014000007944 */ /* 0x000fea0003c00000 */
[----:B0-----:R-:W-:Y:S01]  /*0d90*/  HFMA2.MMA R9, -RZ, RZ, 0, 2.384185791015625e-07 ;  /* 0x00000004ff097435 */ /* 0x001fe200000001ff */
[----:B-1----:R-:W-:Y:S01]  /*0da0*/  FADD.FTZ R10, R10, R6 ;  /* 0x000000060a0a7221 */ /* 0x002fe20000010000 */
[----:B------:R-:W-:Y:S01]  /*0db0*/  MOV R6, 0x1f ;  /* 0x0000001f00067802 */ /* 0x000fe20000000f00 */
[----:B------:R-:W-:Y:S01]  /*0dc0*/  IMAD.MOV.U32 R11, RZ, RZ, -0x1 ;  /* 0xffffffffff0b7424 */ /* 0x000fe200078e00ff */
[----:B------:R-:W-:-:S02]  /*0dd0*/  MOV R2, 0xdf0 ;  /* 0x00000df000027802 */ /* 0x000fc40000000f00 */
[----:B------:R-:W-:Y:S05]  /*0de0*/  CALL.REL.NOINC `($__internal_32_$__cuda_sm70_shflsync_bfly_p) ;  /* 0x000000e000007944 */ /* 0x000fea0003c00000 */
[----:B0-----:R-:W-:Y:S01]  /*0df0*/  HFMA2.MMA R9, -RZ, RZ, 0, 4.76837158203125e-07 ;  /* 0x00000008ff097435 */ /* 0x001fe200000001ff */
[----:B-1----:R-:W-:Y:S01]  /*0e00*/  FADD.FTZ R10, R10, R6 ;  /* 0x000000060a0a7221 */ /* 0x002fe20000010000 */
[----:B------:R-:W-:Y:S01]  /*0e10*/  MOV R6, 0x1f ;  /* 0x0000001f00067802 */ /* 0x000fe20000000f00 */
[----:B------:R-:W-:Y:S01]  /*0e20*/  IMAD.MOV.U32 R11, RZ, RZ, -0x1 ;  /* 0xffffffffff0b7424 */ /* 0x000fe200078e00ff */
[----:B------:R-:W-:-:S02]  /*0e30*/  MOV R2, 0xe50 ;  /* 0x00000e5000027802 */ /* 0x000fc40000000f00 */
[----:B------:R-:W-:Y:S05]  /*0e40*/  CALL.REL.NOINC `($__internal_32_$__cuda_sm70_shflsync_bfly_p) ;  /* 0x0000008000007944 */ /* 0x000fea0003c00000 */
[----:B0-----:R-:W-:Y:S01]  /*0e50*/  HFMA2.MMA R9, -RZ, RZ, 0, 9.5367431640625e-07 ;  /* 0x00000010ff097435 */ /* 0x001fe200000001ff */
[----:B-1----:R-:W-:Y:S01]  /*0e60*/  FADD.FTZ R10, R10, R6 ;  /* 0x000000060a0a7221 */ /* 0x002fe20000010000 */
[----:B------:R-:W-:Y:S01]  /*0e70*/  MOV R6, 0x1f ;  /* 0x0000001f00067802 */ /* 0x000fe20000000f00 */
[----:B------:R-:W-:Y:S01]  /*0e80*/  IMAD.MOV.U32 R11, RZ, RZ, -0x1 ;  /* 0xffffffffff0b7424 */ /* 0x000fe200078e00ff */
[----:B------:R-:W-:-:S02]  /*0e90*/  MOV R2, 0xeb0 ;  /* 0x00000eb000027802 */ /* 0x000fc40000000f00 */
[----:B------:R-:W-:Y:S05]  /*0ea0*/  CALL.REL.NOINC `($__internal_32_$__cuda_sm70_shflsync_bfly_p) ;  /* 0x0000002000007944 */ /* 0x000fea0003c00000 */
[----:B-1----:R-:W-:Y:S01]  /*0eb0*/  MOV R5, R6 ;  /* 0x0000000600057202 */ /* 0x002fe20000000f00 */
[----:B0-----:R-:W-:Y:S05]  /*0ec0*/  BRA `(.L_x_1621) ;  /* 0xfffffa5000007947 */ /* 0x001fea000383ffff */
        .weak           $__internal_32_$__cuda_sm70_shflsync_bfly_p
        .type           $__internal_32_$__cuda_sm70_shflsync_bfly_p,@function
        .size           $__internal_32_$__cuda_sm70_shflsync_bfly_p,(.L_x_9286 - $__internal_32_$__cuda_sm70_shflsync_bfly_p)
$__internal_32_$__cuda_sm70_shflsync_bfly_p:
[----:B------:R-:W-:Y:S01]  /*0ed0*/  HFMA2.MMA R3, -RZ, RZ, 0, 0 ;  /* 0x00000000ff037435 */ /* 0x000fe200000001ff */
[----:B------:R-:W-:Y:S04]  /*0ee0*/  WARPSYNC R11 ;  /* 0x0000000b00007348 */ /* 0x000fe80003800000 */
[----:B------:R0:W1:Y:S01]  /*0ef0*/  SHFL.BFLY PT, R6, R10, R9, R6 ;  /* 0x0c0000090a067389 */ /* 0x00006200000e0006 */
[----:B------:R-:W-:Y:S05]  /*0f00*/  RET.REL.NODEC R2 `(_ZN10layer_norm22ln_bwd_finalize_kernelINS_22Kernel_traits_finalizeILj3072E6__halfS2_S2_S2_fjLb0ELj1024ELj4ENS_18Kernel_traits_baseILj3072ES2_S2_S2_S2_fjLj1024EEEEELb0ELb1EEEvNS_9BwdParamsE) ;  /* 0xfffff0f002007950 */ /* 0x000fea0003c3ffff */
.L_x_1622:
        /* <DEDUP_REMOVED lines=15> */
.L_x_9286:


//--------------------- .text._ZN10layer_norm13ln_bwd_kernelINS_13Kernel_traitsI6__halfS2_S2_S2_fjLj3072ELj1ELj1ELj4ELj16ENS_18Kernel_traits_baseILj3072ES2_S2_S2_S2_fjLj128EEEEELb1ELb0ELb1ELb1EEEvNS_9BwdParamsE --------------------------
	.section	.text._ZN10layer_norm13ln_bwd_kernelINS_13Kernel_traitsI6__halfS2_S2_S2_fjLj3072ELj1ELj1ELj4ELj16ENS_18Kernel_traits_baseILj3072ES2_S2_S2_S2_fjLj128EEEEELb1ELb0ELb1ELb1EEEvNS_9BwdParamsE,"ax",@progbits
	.sectioninfo	@"SHI_REGISTERS=168"
	.align	128
        .global         _ZN10layer_norm13ln_bwd_kernelINS_13Kernel_traitsI6__halfS2_S2_S2_fjLj3072ELj1ELj1ELj4ELj16ENS_18Kernel_traits_baseILj3072ES2_S2_S2_S2_fjLj128EEEEELb1ELb0ELb1ELb1EEEvNS_9BwdParamsE
        .type           _ZN10layer_norm13ln_bwd_kernelINS_13Kernel_traitsI6__halfS2_S2_S2_fjLj3072ELj1ELj1ELj4ELj16ENS_18Kernel_traits_baseILj3072ES2_S2_S2_S2_fjLj128EEEEELb1ELb0ELb1ELb1EEEvNS_9BwdParamsE,@function
        .size           _ZN10layer_norm13ln_bwd_kernelINS_13Kernel_traitsI6__halfS2_S2_S2_fjLj3072ELj1ELj1ELj4ELj16ENS_18Kernel_traits_baseILj3072ES2_S2_S2_S2_fjLj128EEEEELb1ELb0ELb1ELb1EEEvNS_9BwdParamsE,(.L_x_9287 - _ZN10layer_norm13ln_bwd_kernelINS_13Kernel_traitsI6__halfS2_S2_S2_fjLj3072ELj1ELj1ELj4ELj16ENS_18Kernel_traits_baseILj3072ES2_S2_S2_S2_fjLj128EEEEELb1ELb0ELb1ELb1EEEvNS_9BwdParamsE)
        .other          _ZN10layer_norm13ln_bwd_kernelINS_13Kernel_traitsI6__halfS2_S2_S2_fjLj3072ELj1ELj1ELj4ELj16ENS_18Kernel_traits_baseILj3072ES2_S2_S2_S2_fjLj128EEEEELb1ELb0ELb1ELb1EEEvNS_9BwdParamsE,@"STO_CUDA_ENTRY STV_DEFAULT"
_ZN10layer_norm13ln_bwd_kernelINS_13Kernel_traitsI6__halfS2_S2_S2_fjLj3072ELj1ELj1ELj4ELj16ENS_18Kernel_traits_baseILj3072ES2_S2_S2_S2_fjLj128EEEEELb1ELb0ELb1ELb1EEEvNS_9BwdParamsE:
.text._ZN10layer_norm13ln_bwd_kernelINS_13Kernel_traitsI6__halfS2_S2_S2_fjLj3072ELj1ELj1ELj4ELj16ENS_18Kernel_traits_baseILj3072ES2_S2_S2_S2_fjLj128EEEEELb1ELb0ELb1ELb1EEEvNS_9BwdParamsE:
        /* <DEDUP_REMOVED lines=32> */
.L_x_1623:
[----:B------:R-:W-:-:S04]  /*0200*/  SHF.L.U32 R2, R2, 0x4, RZ ;  /* 0x0000000402027819 */ /* 0x000fc800000006ff */
[----:B------:R-:W-:-:S04]  /*0210*/  LOP3.LUT R2, R2, 0x7f0, RZ, 0xc0, !PT ;  /* 0x000007f002027812 */ /* 0x000fc800078ec0ff */
[----:B------:R-:W-:-:S04]  /*0220*/  IADD3 R2, P0, R2, c[0x0][0x1b0], RZ ;  /* 0x00006c0002027a10 */ /* 0x000fc80007f1e0ff */
[----:B------:R-:W-:-:S05]  /*0230*/  IADD3.X R3, RZ, c[0x0][0x1b4], RZ, P0, !PT ;  /* 0x00006d00ff037a10 */ /* 0x000fca00007fe4ff */
[----:B------:R-:W2:Y:S04]  /*0240*/  LDG.E.128 R156, [R2.64] ;  /* 0x00000004029c7981 */ /* 0x000ea8000c1e1d00 */
        /* <DEDUP_REMOVED lines=51> */
.L_x_1702:
[----:B------:R-:W-:-:S05]  /*0580*/  MOV R99, 0x4 ;  /* 0x0000000400637802 */ /* 0x000fca0000000f00 */
[----:B------:R-:W-:-:S05]  /*0590*/  IMAD.WIDE R92, R0, R99, c[0x0][0x1d8] ;  /* 0x00007600005c7625 */ /* 0x000fca00078e0263 */
[----:B------:R0:W2:Y:S04]  /*05a0*/  LDG.E R120, [R92.64] ;  /* 0x000000045c787981 */ /* 0x0000a8000c1e1900 */
[----:B------:R-:W1:Y:S01]  /*05b0*/  S2R R165, SR_TID.X ;  /* 0x0000000000a57919 */ /* 0x000e620000002100 */
[C---:B------:R-:W-:Y:S01]  /*05c0*/  IMAD R96, R0.reuse, c[0x0][0x168], RZ ;  /* 0x00005a0000607a24 */ /* 0x040fe200078e02ff */
[----:B------:R-:W-:Y:S01]  /*05d0*/  MOV R118, 0x10 ;  /* 0x0000001000767802 */ /* 0x000fe20000000f00 */
        /* <DEDUP_REMOVED lines=19> */
[----:B-----5:R-:W-:Y:S02]  /*0710*/  ISETP.GE.AND P3, PT, R140, 0x1, PT ;  /* 0x000000018c00780c */ /* 0x020fe40003f66270 */
[----:B------:R-:W-:Y:S02]  /*0720*/  MOV R122, RZ ;  /* 0x000000ff007a7202 */ /* 0x000fe40000000f00 */
[----:B------:R-:W-:-:S04]  /*0730*/  ISETP.NE.U32.AND P0, PT, RZ, c[0x0][0x218], PT ;  /* 0x00008600ff007a0c */ /* 0x000fc80003f05070 */
[----:B------:R-:W-:-:S05]  /*0740*/  ISETP.NE.AND.EX P0, PT, RZ, c[0x0][0x21c], PT, P0 ;  /* 0x00008700ff007a0c */ /* 0x000fca0003f05300 */
[----:B------:R-:W-:-:S05]  /*0750*/  @P3 IADD3 R98, R140, -0x1, RZ ;  /* 0xffffffff8c623810 */ /* 0x000fca0007ffe0ff */
[----:B------:R-:W-:-:S03]  /*0760*/  @P3 IMAD R98, R98, c[0x0][0x168], RZ ;  /* 0x00005a0062623a24 */ /* 0x000fc600078e02ff */
[----:B------:R0:W5:Y:S02]  /*0770*/  @P0 LDG.E.128 R24, [R92.64] ;  /* 0x000000045c180981 */ /* 0x000164000c1e1d00 */
[----:B------:R-:W-:Y:S02]  /*0780*/  @P3 SHF.R.S32.HI R99, RZ, 0x1f, R98 ;  /* 0x0000001fff633819 */ /* 0x000fe40000011462 */
[----:B------:R1:W5:Y:S02]  /*0790*/  @P0 LDG.E.128 R28, [R94.64] ;  /* 0x000000045e1c0981 */ /* 0x000364000c1e1d00 */
[----:B------:R-:W-:Y:S02]  /*07a0*/  @P3 LEA.HI R98, R99, R98, RZ, 0x3 ;  /* 0x0000006263623211 */ /* 0x000fe400078f18ff */
[----:B------:R2:W5:Y:S02]  /*07b0*/  @P0 LDG.E.128 R32, [R96.64] ;  /* 0x0000000460200981 */ /* 0x000564000c1e1d00 */
        /* <DEDUP_REMOVED lines=10> */
[----:B-1----:R-:W-:Y:S01]  /*0860*/  HFMA2.MMA R94, -RZ, RZ, 0, 0 ;  /* 0x00000000ff5e7435 */ /* 0x002fe200000001ff */
[----:B--2---:R-:W-:Y:S01]  /*0870*/  MOV R97, RZ ;  /* 0x000000ff00617202 */ /* 0x004fe20000000f00 */
[----:B------:R-:W-:Y:S05]  /*0880*/  BRA `(.L_x_1627) ;  /* 0x0000104000007947 */ /* 0x000fea0003800000 */
.L_x_1626:
        /* <DEDUP_REMOVED lines=23> */
[----:B------:R-:W-:-:S04]  /*0a00*/  @P3 SHF.R.S32.HI R3, RZ, 0x1f, R2 ;  /* 0x0000001fff033819 */ /* 0x000fc80000011402 */
[----:B------:R-:W-:Y:S02]  /*0a10*/  @P3 LEA.HI R2, R3, R2, RZ, 0x3 ;  /* 0x0000000203023211 */ /* 0x000fe400078f18ff */
[----:B------:R-:W-:Y:S02]  /*0a20*/  MOV R122, RZ ;  /* 0x000000ff007a7202 */ /* 0x000fe40000000f00 */
        /* <DEDUP_REMOVED lines=17> */
[----:B--2---:R-:W-:Y:S01]  /*0b40*/  FSEL R130, R130, RZ, !P0 ;  /* 0x000000ff82827208 */ /* 0x004fe20004000000 */
[--C-:B---3--:R-:W-:Y:S02]  /*0b50*/  HADD2.F32 R2, -RZ, R16.reuse.H0_H0 ;  /* 0x20000010ff027230 */ /* 0x108fe40000004100 */
[--C-:B------:R-:W-:Y:S02]  /*0b60*/  HADD2.F32 R126, -RZ, R17.reuse.H0_H0 ;  /* 0x20000011ff7e7230 */ /* 0x100fe40000004100 */
[----:B------:R-:W-:Y:S02]  /*0b70*/  HADD2.F32 R3, -RZ, R16.H1_H1 ;  /* 0x30000010ff037230 */ /* 0x000fe40000004100 */
[----:B------:R-:W-:Y:S02]  /*0b80*/  HADD2.F32 R127, -RZ, R17.H1_H1 ;  /* 0x30000011ff7f7230 */ /* 0x000fe40000004100 */
[----:B------:R-:W-:Y:S02]  /*0b90*/  HADD2.F32 R16, -RZ, R19.H0_H0 ;  /* 0x20000013ff107230 */ /* 0x000fe40000004100 */
[----:B-1----:R-:W-:-:S02]  /*0ba0*/  HADD2.F32 R97, -RZ, R18.H0_H0 ;  /* 0x20000012ff617230 */ /* 0x002fc40000004100 */
[----:B------:R-:W-:Y:S02]  /*0bb0*/  HADD2.F32 R98, -RZ, R18.H1_H1 ;  /* 0x30000012ff627230 */ /* 0x000fe40000004100 */
[--C-:B----4-:R-:W-:Y:S02]  /*0bc0*/  HADD2.F32 R128, -RZ, R12.reuse.H0_H0 ;  /* 0x2000000cff807230 */ /* 0x110fe40000004100 */
[----:B------:R-:W-:Y:S02]  /*0bd0*/  HADD2.F32 R129, -RZ, R12.H1_H1 ;  /* 0x3000000cff817230 */ /* 0x000fe40000004100 */
[----:B------:R-:W-:Y:S02]  /*0be0*/  HADD2.F32 R17, -RZ, R15.H0_H0 ;  /* 0x2000000fff117230 */ /* 0x000fe40000004100 */
[--C-:B------:R-:W-:Y:S02]  /*0bf0*/  HADD2.F32 R131, -RZ, R20.reuse.H0_H0 ;  /* 0x20000014ff837230 */ /* 0x100fe40000004100 */
[----:B------:R-:W-:-:S02]  /*0c00*/  HADD2.F32 R151, -RZ, R20.H1_H1 ;  /* 0x30000014ff977230 */ /* 0x000fc40000004100 */
[----:B------:R-:W-:Y:S01]  /*0c10*/  HADD2.F32 R125, -RZ, R22.H1_H1 ;  /* 0x30000016ff7d7230 */ /* 0x000fe20000004100 */
[C---:B------:R-:W-:Y:S01]  /*0c20*/  FADD.FTZ R2, -R130.reuse, R2 ;  /* 0x0000000282027221 */ /* 0x040fe20000010100 */
[----:B------:R-:W-:Y:S02]  /*0c30*/  HADD2.F32 R19, -RZ, R19.H1_H1 ;  /* 0x30000013ff137230 */ /* 0x000fe40000004100 */
[--C-:B------:R-:W-:Y:S02]  /*0c40*/  HADD2.F32 R94, -RZ, R4.reuse.H0_H0 ;  /* 0x20000004ff5e7230 */ /* 0x100fe40000004100 */
[----:B------:R-:W-:Y:S01]  /*0c50*/  HADD2.F32 R95, -RZ, R4.H1_H1 ;  /* 0x30000004ff5f7230 */ /* 0x000fe20000004100 */
[----:B------:R-:W-:Y:S01]  /*0c60*/  FADD.FTZ R4, -R130, R126 ;  /* 0x0000007e82047221 */ /* 0x000fe20000010100 */
[----:B------:R-:W-:Y:S02]  /*0c70*/  HADD2.F32 R12, -RZ, R13.H0_H0 ;  /* 0x2000000dff0c7230 */ /* 0x000fe40000004100 */
[----:B------:R-:W-:-:S02]  /*0c80*/  HADD2.F32 R18, -RZ, R15.H1_H1 ;  /* 0x3000000fff127230 */ /* 0x000fc40000004100 */
[----:B------:R-:W-:Y:S02]  /*0c90*/  HADD2.F32 R20, -RZ, R21.H0_H0 ;  /* 0x20000015ff147230 */ /* 0x000fe40000004100 */
[----:B------:R-:W-:Y:S02]  /*0ca0*/  HADD2.F32 R13, -RZ, R13.H1_H1 ;  /* 0x3000000dff0d7230 */ /* 0x000fe40000004100 */
[--C-:B------:R-:W-:Y:S02]  /*0cb0*/  HADD2.F32 R99, -RZ, R14.reuse.H0_H0 ;  /* 0x2000000eff637230 */ /* 0x100fe40000004100 */
[----:B------:R-:W-:Y:S02]  /*0cc0*/  HADD2.F32 R117, -RZ, R14.H1_H1 ;  /* 0x3000000eff757230 */ /* 0x000fe40000004100 */
[----:B------:R-:W-:Y:S02]  /*0cd0*/  HADD2.F32 R21, -RZ, R21.H1_H1 ;  /* 0x30000015ff157230 */ /* 0x000fe40000004100 */
[----:B------:R-:W-:-:S02]  /*0ce0*/  HADD2.F32 R124, -RZ, R22.H0_H0 ;  /* 0x20000016ff7c7230 */ /* 0x000fc40000004100 */
[--C-:B------:R-:W-:Y:S02]  /*0cf0*/  HADD2.F32 R96, -RZ, R23.reuse.H0_H0 ;  /* 0x20000017ff607230 */ /* 0x100fe40000004100 */
[--C-:B------:R-:W-:Y:S02]  /*0d00*/  HADD2.F32 R109, -RZ, R8.reuse.H0_H0 ;  /* 0x20000008ff6d7230 */ /* 0x100fe40000004100 */
[----:B------:R-:W-:Y:S01]  /*0d10*/  HADD2.F32 R110, -RZ, R8.H1_H1 ;  /* 0x30000008ff6e7230 */ /* 0x000fe20000004100 */
[C---:B------:R-:W-:Y:S01]  /*0d20*/  FADD.FTZ R8, -R130.reuse, R16 ;  /* 0x0000001082087221 */ /* 0x040fe20000010100 */
        /* <DEDUP_REMOVED lines=9> */
[C---:B------:R-:W-:Y:S01]  /*0dc0*/  FMUL.FTZ R2, R135.reuse, R2 ;  /* 0x0000000287027220 */ /* 0x040fe20000410000 */
        /* <DEDUP_REMOVED lines=28> */
[--C-:B------:R-:W-:Y:S01]  /*0f90*/  HADD2.F32 R129, -RZ, R103.reuse.H0_H0 ;  /* 0x20000067ff817230 */ /* 0x100fe20000004100 */
[----:B------:R-:W-:Y:S01]  /*0fa0*/  FADD.FTZ R130, -R130, R92 ;  /* 0x0000005c82827221 */ /* 0x000fe20000010100 */
[----:B------:R-:W-:Y:S01]  /*0fb0*/  HADD2.F32 R92, -RZ, R103.H1_H1 ;  /* 0x30000067ff5c7230 */ /* 0x000fe20000004100 */
[----:B------:R-:W-:Y:S01]  /*0fc0*/  FFMA.FTZ R36, R2, R94, R36 ;  /* 0x0000005e02247223 */ /* 0x000fe20000010024 */
[--C-:B------:R-:W-:Y:S01]  /*0fd0*/  HADD2.F32 R127, -RZ, R102.reuse.H0_H0 ;  /* 0x20000066ff7f7230 */ /* 0x100fe20000004100 */
[----:B------:R-:W-:Y:S01]  /*0fe0*/  FADD.FTZ R68, R68, R94 ;  /* 0x0000005e44447221 */ /* 0x000fe20000010000 */
[----:B------:R-:W-:Y:S01]  /*0ff0*/  HADD2.F32 R128, -RZ, R102.H1_H1 ;  /* 0x30000066ff807230 */ /* 0x000fe20000004100 */
[----:B------:R-:W-:-:S02]  /*1000*/  FFMA.FTZ R38, R4, R93, R38 ;  /* 0x0000005d04267223 */ /* 0x000fc40000010026 */
[----:B------:R-:W-:Y:S02]  /*1010*/  FADD.FTZ R70, R70, R93 ;  /* 0x0000005d46467221 */ /* 0x000fe40000010000 */
[----:B------:R-:W-:Y:S02]  /*1020*/  FMUL.FTZ R103, R162, R93 ;  /* 0x0000005da2677220 */ /* 0x000fe40000410000 */
[----:B------:R-:W-:Y:S02]  /*1030*/  FMUL.FTZ R3, R135, R3 ;  /* 0x0000000387037220 */ /* 0x000fe40000410000 */
[----:B------:R-:W-:Y:S02]  /*1040*/  FMUL.FTZ R102, R163, R95 ;  /* 0x0000005fa3667220 */ /* 0x000fe40000410000 */
[----:B------:R-:W-:Y:S02]  /*1050*/  FADD.FTZ R93, RZ, R101 ;  /* 0x00000065ff5d7221 */ /* 0x000fe40000010000 */
[----:B------:R-:W-:Y:S01]  /*1060*/  FFMA.FTZ R94, R2, R101, RZ ;  /* 0x00000065025e7223 */ /* 0x000fe200000100ff */
[--C-:B------:R-:W-:Y:S01]  /*1070*/  HADD2.F32 R117, -RZ, R100.reuse.H0_H0 ;  /* 0x20000064ff757230 */ /* 0x100fe20000004100 */
[C---:B------:R-:W-:Y:S01]  /*1080*/  FMUL.FTZ R5, R135.reuse, R5 ;  /* 0x0000000587057220 */ /* 0x040fe20000410000 */
[----:B------:R-:W-:Y:S01]  /*1090*/  HADD2.F32 R124, -RZ, R100.H1_H1 ;  /* 0x30000064ff7c7230 */ /* 0x000fe20000004100 */
        /* <DEDUP_REMOVED lines=131> */
.L_x_1627:
[----:B0-----:R-:W-:Y:S05]  /*18d0*/  BSYNC B0 ;  /* 0x0000000000007941 */ /* 0x001fea0003800000 */
.L_x_1625:
[----:B------:R-:W-:Y:S02]  /*18e0*/  LOP3.LUT P3, RZ, R132, 0xff, RZ, 0xc0, !PT ;  /* 0x000000ff84ff7812 */ /* 0x000fe4000786c0ff */
[----:B------:R-:W-:Y:S02]  /*18f0*/  SHF.R.U32.HI R99, RZ, 0x5, R165 ;  /* 0x00000005ff637819 */ /* 0x000fe400000116a5 */
[----:B-----5:R-:W-:-:S02]  /*1900*/  MOV R92, R122 ;  /* 0x0000007a005c7202 */ /* 0x020fc40000000f00 */
[----:B------:R-:W-:Y:S02]  /*1910*/  MOV R93, R120 ;  /* 0x00000078005d7202 */ /* 0x000fe40000000f00 */
[----:B------:R-:W-:Y:S02]  /*1920*/  MOV R95, R118 ;  /* 0x00000076005f7202 */ /* 0x000fe40000000f00 */
[----:B------:R-:W-:Y:S02]  /*1930*/  LOP3.LUT R96, R99, 0x7fffffc, RZ, 0xc0, !PT ;  /* 0x07fffffc63607812 */ /* 0x000fe400078ec0ff */
[----:B------:R-:W-:Y:S02]  /*1940*/  LOP3.LUT P0, RZ, R165, 0x1f, RZ, 0xc0, !PT ;  /* 0x0000001fa5ff7812 */ /* 0x000fe4000780c0ff */
[----:B------:R-:W-:Y:S02]  /*1950*/  PRMT R159, R92, 0x7610, R159 ;  /* 0x000076105c9f7816 */ /* 0x000fe4000000009f */
[----:B------:R-:W-:-:S02]  /*1960*/  PRMT R155, R93, 0x7610, R155 ;  /* 0x000076105d9b7816 */ /* 0x000fc4000000009b */
[----:B------:R-:W-:Y:S02]  /*1970*/  PRMT R151, R95, 0x7610, R151 ;  /* 0x000076105f977816 */ /* 0x000fe40000000097 */
[----:B------:R-:W-:Y:S01]  /*1980*/  @!P3 IADD3 R96, R96, 0x4, RZ ;  /* 0x000000046060b810 */ /* 0x000fe20007ffe0ff */
[----:B------:R-:W-:Y:S05]  /*1990*/  BRA.DIV ~URZ, `(.L_x_1628) ;  /* 0x000028f27f007947 */ /* 0x000fea000b800000 */
[----:B------:R0:W1:Y:S02]  /*19a0*/  SHFL.DOWN PT, R98, R97, 0x10, 0x1f ;  /* 0x0a001f0061627f89 */ /* 0x00006400000e0000 */
.L_x_1703:
        /* <DEDUP_REMOVED lines=18> */
.L_x_1704:
[----:B------:R-:W-:Y:S01]  /*1ad0*/  @!P0 LOP3.LUT R99, R99, 0x3, RZ, 0xc0, !PT ;  /* 0x0000000363638812 */ /* 0x000fe200078ec0ff */
[----:B--2---:R-:W-:Y:S01]  /*1ae0*/  FADD.FTZ R92, R98, R97 ;  /* 0x00000061625c7221 */ /* 0x004fe20000010000 */
[----:B------:R-:W-:Y:S01]  /*1af0*/  WARPSYNC 0xffffffff ;  /* 0xffffffff00007948 */ /* 0x000fe20003800000 */
[----:B0-----:R-:W-:Y:S01]  /*1b00*/  FADD.FTZ R93, R93, R94 ;  /* 0x0000005e5d5d7221 */ /* 0x001fe20000010000 */
[----:B------:R-:W-:Y:S01]  /*1b10*/  @!P0 IADD3 R99, R96, R99, RZ ;  /* 0x0000006360638210 */ /* 0x000fe20007ffe0ff */
[----:B------:R-:W-:Y:S01]  /*1b20*/  BSSY B0, `(.L_x_1630) ;  /* 0x000002d000007945 */ /* 0x000fe20003800000 */
[----:B------:R-:W-:-:S03]  /*1b30*/  ISETP.GE.AND P3, PT, R140, 0x1, PT ;  /* 0x000000018c00780c */ /* 0x000fc60003f66270 */
[----:B------:R-:W-:Y:S04]  /*1b40*/  @!P0 STS.64 [R99.X8+0x3000], R92 ;  /* 0x0030005c63008388 */ /* 0x000fe80000008a00 */
[----:B------:R-:W-:Y:S06]  /*1b50*/  BAR.SYNC.DEFER_BLOCKING 0x0 ;  /* 0x0000000000007b1d */ /* 0x000fec0000010000 */
        /* <DEDUP_REMOVED lines=11> */
[----:B-1----:R-:W-:Y:S01]  /*1c10*/  FADD.FTZ R93, R92, R96 ;  /* 0x000000605c5d7221 */ /* 0x002fe20000010000 */
[----:B------:R-:W-:Y:S01]  /*1c20*/  HFMA2.MMA R96, -RZ, RZ, 0, 0 ;  /* 0x00000000ff607435 */ /* 0x000fe200000001ff */
[----:B------:R-:W-:Y:S02]  /*1c30*/  FADD.FTZ R94, R94, R97 ;  /* 0x000000615e5e7221 */ /* 0x000fe40000010000 */
[----:B------:R-:W-:Y:S02]  /*1c40*/  FADD.FTZ R93, R98, R93 ;  /* 0x0000005d625d7221 */ /* 0x000fe40000010000 */
[----:B------:R-:W-:Y:S02]  /*1c50*/  FADD.FTZ R94, R99, R94 ;  /* 0x0000005e635e7221 */ /* 0x000fe40000010000 */
[----:B------:R-:W-:-:S02]  /*1c60*/  FMUL.FTZ R97, R93, c[0x0][0x1e0] ;  /* 0x000078005d617a20 */ /* 0x000fc40000410000 */
[----:B------:R-:W-:Y:S01]  /*1c70*/  FMUL.FTZ R98, R94, c[0x0][0x1e0] ;  /* 0x000078005e627a20 */ /* 0x000fe20000410000 */
[----:B0-----:R-:W-:-:S04]  /*1c80*/  @P3 LOP3.LUT R92, R95, 0x7f, RZ, 0xc0, !PT ;  /* 0x0000007f5f5c3812 */ /* 0x001fc800078ec0ff */
[----:B------:R-:W-:Y:S01]  /*1c90*/  @P3 LEA.HI.SX32 R96, R165, R92, 0x1d ;  /* 0x0000005ca5603211 */ /* 0x000fe200078feaff */
        /* <DEDUP_REMOVED lines=9> */
.L_x_1631:
        /* <DEDUP_REMOVED lines=8> */
[----:B------:R-:W-:Y:S02]  /*1db0*/  @P4 HADD2.F32 R93, -RZ, R32.H0_H0 ;  /* 0x20000020ff5d4230 */ /* 0x000fe40000004100 */
[----:B------:R-:W-:-:S04]  /*1dc0*/  FADD.FTZ R92, R101, -R92 ;  /* 0x8000005c655c7221 */ /* 0x000fc80000010000 */
[----:B------:R-:W-:-:S04]  /*1dd0*/  FMUL.FTZ R92, R135, R92 ;  /* 0x0000005c875c7220 */ /* 0x000fc80000410000 */
[----:B------:R-:W-:Y:S02]  /*1de0*/  @P4 FADD.FTZ R92, R92, R93 ;  /* 0x0000005d5c5c4221 */ /* 0x000fe40000010000 */
.L_x_1632:
[----:B------:R-:W-:Y:S05]  /*1df0*/  BSYNC B0 ;  /* 0x0000000000007941 */ /* 0x000fea0003800000 */
.L_x_1630:
[----:B------:R-:W-:Y:S01]  /*1e00*/  ISETP.NE.U32.AND P0, PT, RZ, c[0x0][0x258], PT ;  /* 0x00009600ff007a0c */ /* 0x000fe20003f05070 */
[----:B------:R-:W-:Y:S01]  /*1e10*/  @P3 FMUL.FTZ R93, R92, c[0x0][0x1ec] ;  /* 0x00007b005c5d3a20 */ /* 0x000fe20000410000 */
[----:B------:R-:W-:Y:S01]  /*1e20*/  @P3 LOP3.LUT P5, RZ, R159, 0xff, RZ, 0xc0, !PT ;  /* 0x000000ff9fff3812 */ /* 0x000fe200078ac0ff */
[----:B------:R-:W-:Y:S01]  /*1e30*/  BSSY B0, `(.L_x_1633) ;  /* 0x0000015000007945 */ /* 0x000fe20003800000 */
[----:B------:R-:W-:Y:S01]  /*1e40*/  ISETP.NE.AND.EX P0, PT, RZ, c[0x0][0x25c], PT, P0 ;  /* 0x00009700ff007a0c */ /* 0x000fe20003f05300 */
[----:B------:R-:W-:-:S05]  /*1e50*/  @P3 FMUL.FTZ R93, R93, c[0x0][0x1e8] ;  /* 0x00007a005d5d3a20 */ /* 0x000fca0000410000 */
[----:B------:R-:W-:-:S04]  /*1e60*/  @P3 FSEL R93, R93, RZ, P5 ;  /* 0x000000ff5d5d3208 */ /* 0x000fc80002800000 */
[----:B------:R-:W-:-:S03]  /*1e70*/  @P3 F2FP.PACK_AB R93, RZ, R93 ;  /* 0x0000005dff5d323e */ /* 0x000fc600000000ff */
        /* <DEDUP_REMOVED lines=8> */
.L_x_1634:
[----:B------:R-:W0:Y:S02]  /*1f00*/  LDC.U8 R93, c[0x0][0x1f0] ;  /* 0x00007c00ff5d7b82 */ /* 0x000e240000000000 */
[----:B0-----:R-:W-:-:S04]  /*1f10*/  ISETP.NE.AND P5, PT, R93, RZ, PT ;  /* 0x000000ff5d00720c */ /* 0x001fc80003fa5270 */
[----:B------:R-:W-:-:S05]  /*1f20*/  FSEL R93, R97, RZ, !P5 ;  /* 0x000000ff615d7208 */ /* 0x000fca0006800000 */
[----:B------:R-:W-:-:S04]  /*1f30*/  FFMA.FTZ R93, R3, R98, R93 ;  /* 0x00000062035d7223 */ /* 0x000fc8000001005d */
[----:B------:R-:W-:Y:S01]  /*1f40*/  FADD.FTZ R92, R102, -R93 ;  /* 0x8000005d665c7221 */ /* 0x000fe20000010000 */
[----:B------:R-:W-:-:S03]  /*1f50*/  @P4 HADD2.F32 R93, -RZ, R32.H1_H1 ;  /* 0x30000020ff5d4230 */ /* 0x000fc60000004100 */
[----:B------:R-:W-:-:S04]  /*1f60*/  FMUL.FTZ R92, R135, R92 ;  /* 0x0000005c875c7220 */ /* 0x000fc80000410000 */
[----:B------:R-:W-:Y:S02]  /*1f70*/  @P4 FADD.FTZ R92, R92, R93 ;  /* 0x0000005d5c5c4221 */ /* 0x000fe40000010000 */
.L_x_1635:
[----:B------:R-:W-:Y:S05]  /*1f80*/  BSYNC B0 ;  /* 0x0000000000007941 */ /* 0x000fea0003800000 */
.L_x_1633:
        /* <DEDUP_REMOVED lines=14> */
.L_x_1637:
[----:B------:R-:W0:Y:S02]  /*2070*/  LDC.U8 R93, c[0x0][0x1f0] ;  /* 0x00007c00ff5d7b82 */ /* 0x000e240000000000 */
[----:B0-----:R-:W-:-:S04]  /*2080*/  ISETP.NE.AND P5, PT, R93, RZ, PT ;  /* 0x000000ff5d00720c */ /* 0x001fc80003fa5270 */
[----:B------:R-:W-:-:S05]  /*2090*/  FSEL R93, R97, RZ, !P5 ;  /* 0x000000ff615d7208 */ /* 0x000fca0006800000 */
[----:B------:R-:W-:Y:S01]  /*20a0*/  FFMA.FTZ R92, R4, R98, R93 ;  /* 0x00000062045c7223 */ /* 0x000fe2000001005d */
[----:B------:R-:W-:-:S03]  /*20b0*/  @P4 HADD2.F32 R93, -RZ, R33.H0_H0 ;  /* 0x20000021ff5d4230 */ /* 0x000fc60000004100 */
[----:B------:R-:W-:-:S04]  /*20c0*/  FADD.FTZ R92, R103, -R92 ;  /* 0x8000005c675c7221 */ /* 0x000fc80000010000 */
[----:B------:R-:W-:-:S04]  /*20d0*/  FMUL.FTZ R92, R135, R92 ;  /* 0x0000005c875c7220 */ /* 0x000fc80000410000 */
[----:B------:R-:W-:Y:S02]  /*20e0*/  @P4 FADD.FTZ R92, R92, R93 ;  /* 0x0000005d5c5c4221 */ /* 0x000fe40000010000 */
.L_x_1638:
[----:B------:R-:W-:Y:S05]  /*20f0*/  BSYNC B0 ;  /* 0x0000000000007941 */ /* 0x000fea0003800000 */
.L_x_1636:
        /* <DEDUP_REMOVED lines=14> */
.L_x_1640:
        /* <DEDUP_REMOVED lines=8> */
.L_x_1641:
[----:B------:R-:W-:Y:S05]  /*2260*/  BSYNC B0 ;  /* 0x0000000000007941 */ /* 0x000fea0003800000 */
.L_x_1639:
        /* <DEDUP_REMOVED lines=14> */
.L_x_1643:
        /* <DEDUP_REMOVED lines=8> */
.L_x_1644:
[----:B------:R-:W-:Y:S05]  /*23d0*/  BSYNC B0 ;  /* 0x0000000000007941 */ /* 0x000fea0003800000 */
.L_x_1642:
        /* <DEDUP_REMOVED lines=14> */
.L_x_1646:
        /* <DEDUP_REMOVED lines=8> */
.L_x_1647:
[----:B------:R-:W-:Y:S05]  /*2540*/  BSYNC B0 ;  /* 0x0000000000007941 */ /* 0x000fea0003800000 */
.L_x_1645:
        /* <DEDUP_REMOVED lines=14> */
.L_x_1649:
        /* <DEDUP_REMOVED lines=8> */
.L_x_1650:
[----:B------:R-:W-:Y:S05]  /*26b0*/  BSYNC B0 ;  /* 0x0000000000007941 */ /* 0x000fea0003800000 */
.L_x_1648:
        /* <DEDUP_REMOVED lines=14> */
.L_x_1652:
        /* <DEDUP_REMOVED lines=8> */
.L_x_1653:
[----:B------:R-:W-:Y:S05]  /*2820*/  BSYNC B0 ;  /* 0x0000000000007941 */ /* 0x000fea0003800000 */
.L_x_1651:
[----:B------:R-:W-:Y:S01]  /*2830*/  @P3 FMUL.FTZ R93, R92, c[0x0][0x1ec] ;  /* 0x00007b005c5d3a20 */ /* 0x000fe20000410000 */
[----:B------:R-:W-:Y:S01]  /*2840*/  @P3 LOP3.LUT P5, RZ, R123, 0xff000000, RZ, 0xc0, !PT ;  /* 0xff0000007bff3812 */ /* 0x000fe200078ac0ff */
[----:B------:R-:W-:Y:S01]  /*2850*/  BSSY B0, `(.L_x_1654) ;  /* 0x000001a000007945 */ /* 0x000fe20003800000 */
[----:B------:R-:W-:Y:S01]  /*2860*/  @P0 MOV R122, 0x10 ;  /* 0x00000010007a0802 */ /* 0x000fe20000000f00 */
[----:B------:R-:W-:Y:S01]  /*2870*/  @P3 FMUL.FTZ R93, R93, c[0x0][0x1e8] ;  /* 0x00007a005d5d3a20 */ /* 0x000fe20000410000 */
[----:B------:R-:W-:Y:S02]  /*2880*/  @P0 F2FP.PACK_AB R99, RZ, R92 ;  /* 0x0000005cff63023e */ /* 0x000fe400000000ff */
[----:B------:R-:W-:Y:S02]  /*2890*/  @P3 MOV R95, 0x10 ;  /* 0x00000010005f3802 */ /* 0x000fe40000000f00 */
[----:B------:R-:W-:Y:S01]  /*28a0*/  @P3 FSEL R94, R93, RZ, P5 ;  /* 0x000000ff5d5e3208 */ /* 0x000fe20002800000 */
[----:B------:R-:W-:Y:S01]  /*28b0*/  @P0 IMAD.WIDE.U32 R92, R141, R122, c[0x0][0x258] ;  /* 0x000096008d5c0625 */ /* 0x000fe200078e007a */
[----:B------:R-:W-:-:S02]  /*28c0*/  @P0 PRMT R87, R87, 0x5410, R99 ;  /* 0x0000541057570816 */ /* 0x000fc40000000063 */
[----:B------:R-:W-:Y:S01]  /*28d0*/  @P3 F2FP.PACK_AB R122, RZ, R94 ;  /* 0x0000005eff7a323e */ /* 0x000fe200000000ff */
[----:B------:R-:W-:Y:S02]  /*28e0*/  @P3 IMAD.WIDE.U32 R94, R96, R95, c[0x0][0x248] ;  /* 0x00009200605e3625 */ /* 0x000fe400078e005f */
[----:B------:R0:W-:Y:S01]  /*28f0*/  @P0 STG.E.128 [R92.64], R84 ;  /* 0x000000545c000986 */ /* 0x0001e2000c101d04 */
[----:B------:R-:W-:-:S05]  /*2900*/  @P3 PRMT R91, R91, 0x5410, R122 ;  /* 0x000054105b5b3816 */ /* 0x000fca000000007a */
[----:B------:R0:W-:Y:S01]  /*2910*/  @P3 STG.E.128 [R94.64], R88 ;  /* 0x000000585e003986 */ /* 0x0001e2000c101d04 */
[----:B------:R-:W-:Y:S05]  /*2920*/  @P2 BRA `(.L_x_1655) ;  /* 0x0000004000002947 */ /* 0x000fea0003800000 */
[----:B0-----:R-:W-:Y:S01]  /*2930*/  HFMA2.MMA R92, -RZ, RZ, 0, 0 ;  /* 0x00000000ff5c7435 */ /* 0x001fe200000001ff */
[----:B------:R-:W-:Y:S05]  /*2940*/  @!P4 BRA `(.L_x_1656) ;  /* 0x000000a00000c947 */ /* 0x000fea0003800000 */
[----:B------:R-:W-:Y:S01]  /*2950*/  HADD2.F32 R92, -RZ, R28.H0_H0 ;  /* 0x2000001cff5c7230 */ /* 0x000fe20000004100 */
[----:B------:R-:W-:Y:S05]  /*2960*/  BRA `(.L_x_1656) ;  /* 0x0000008000007947 */ /* 0x000fea0003800000 */
.L_x_1655:
[----:B0-----:R-:W0:Y:S02]  /*2970*/  LDC.U8 R93, c[0x0][0x1f0] ;  /* 0x00007c00ff5d7b82 */ /* 0x001e240000000000 */
[----:B0-----:R-:W-:-:S04]  /*2980*/  ISETP.NE.AND P5, PT, R93, RZ, PT ;  /* 0x000000ff5d00720c */ /* 0x001fc80003fa5270 */
[----:B------:R-:W-:-:S05]  /*2990*/  FSEL R93, R97, RZ, !P5 ;  /* 0x000000ff615d7208 */ /* 0x000fca0006800000 */
[----:B------:R-:W-:Y:S01]  /*29a0*/  FFMA.FTZ R92, R10, R98, R93 ;  /* 0x000000620a5c7223 */ /* 0x000fe2000001005d */
[----:B------:R-:W-:-:S03]  /*29b0*/  @P4 HADD2.F32 R93, -RZ, R28.H0_H0 ;  /* 0x2000001cff5d4230 */ /* 0x000fc60000004100 */
[----:B------:R-:W-:-:S04]  /*29c0*/  FADD.FTZ R92, R109, -R92 ;  /* 0x8000005c6d5c7221 */ /* 0x000fc80000010000 */
[----:B------:R-:W-:-:S04]  /*29d0*/  FMUL.FTZ R92, R135, R92 ;  /* 0x0000005c875c7220 */ /* 0x000fc80000410000 */
[----:B------:R-:W-:Y:S02]  /*29e0*/  @P4 FADD.FTZ R92, R92, R93 ;  /* 0x0000005d5c5c4221 */ /* 0x000fe40000010000 */
.L_x_1656:
[----:B------:R-:W-:Y:S05]  /*29f0*/  BSYNC B0 ;  /* 0x0000000000007941 */ /* 0x000fea0003800000 */
.L_x_1654:
        /* <DEDUP_REMOVED lines=14> */
.L_x_1658:
        /* <DEDUP_REMOVED lines=8> */
.L_x_1659:
[----:B------:R-:W-:Y:S05]  /*2b60*/  BSYNC B0 ;  /* 0x0000000000007941 */ /* 0x000fea0003800000 */
.L_x_1657:
        /* <DEDUP_REMOVED lines=14> */
.L_x_1661:
        /* <DEDUP_REMOVED lines=8> */
.L_x_1662:
[----:B------:R-:W-:Y:S05]  /*2cd0*/  BSYNC B0 ;  /* 0x0000000000007941 */ /* 0x000fea0003800000 */
.L_x_1660:
        /* <DEDUP_REMOVED lines=14> */
.L_x_1664:
        /* <DEDUP_REMOVED lines=8> */
.L_x_1665:
[----:B------:R-:W-:Y:S05]  /*2e40*/  BSYNC B0 ;  /* 0x0000000000007941 */ /* 0x000fea0003800000 */
.L_x_1663:
        /* <DEDUP_REMOVED lines=14> */
.L_x_1667:
        /* <DEDUP_REMOVED lines=8> */
.L_x_1668:
[----:B------:R-:W-:Y:S05]  /*2fb0*/  BSYNC B0 ;  /* 0x0000000000007941 */ /* 0x000fea0003800000 */
.L_x_1666:
        /* <DEDUP_REMOVED lines=14> */
.L_x_1670:
        /* <DEDUP_REMOVED lines=8> */
.L_x_1671:
[----:B------:R-:W-:Y:S05]  /*3120*/  BSYNC B0 ;  /* 0x0000000000007941 */ /* 0x000fea0003800000 */
.L_x_1669:
        /* <DEDUP_REMOVED lines=14> */
.L_x_1673:
        /* <DEDUP_REMOVED lines=8> */
.L_x_1674:
[----:B------:R-:W-:Y:S05]  /*3290*/  BSYNC B0 ;  /* 0x0000000000007941 */ /* 0x000fea0003800000 */
.L_x_1672:
        /* <DEDUP_REMOVED lines=14> */
.L_x_1676:
        /* <DEDUP_REMOVED lines=8> */
.L_x_1677:
[----:B------:R-:W-:Y:S05]  /*3400*/  BSYNC B0 ;  /* 0x0000000000007941 */ /* 0x000fea0003800000 */
.L_x_1675:
[----:B------:R-:W-:Y:S01]  /*3410*/  @P3 FMUL.FTZ R93, R92, c[0x0][0x1ec] ;  /* 0x00007b005c5d3a20 */ /* 0x000fe20000410000 */
[----:B------:R-:W-:Y:S01]  /*3420*/  @P3 LOP3.LUT P5, RZ, R121, 0xff000000, RZ, 0xc0, !PT ;  /* 0xff00000079ff3812 */ /* 0x000fe200078ac0ff */
[----:B------:R-:W-:Y:S01]  /*3430*/  BSSY B0, `(.L_x_1678) ;  /* 0x000001b000007945 */ /* 0x000fe20003800000 */
[----:B------:R-:W-:Y:S01]  /*3440*/  @P0 MOV R120, 0x10 ;  /* 0x0000001000780802 */ /* 0x000fe20000000f00 */
[----:B------:R-:W-:Y:S01]  /*3450*/  @P3 FMUL.FTZ R93, R93, c[0x0][0x1e8] ;  /* 0x00007a005d5d3a20 */ /* 0x000fe20000410000 */
[----:B------:R-:W-:Y:S02]  /*3460*/  @P0 F2FP.PACK_AB R99, RZ, R92 ;  /* 0x0000005cff63023e */ /* 0x000fe400000000ff */
[----:B------:R-:W-:Y:S02]  /*3470*/  @P3 IADD3 R95, R96, 0x80, RZ ;  /* 0x00000080605f3810 */ /* 0x000fe40007ffe0ff */
[----:B------:R-:W-:Y:S01]  /*3480*/  @P3 FSEL R94, R93, RZ, P5 ;  /* 0x000000ff5d5e3208 */ /* 0x000fe20002800000 */
[----:B------:R-:W-:Y:S01]  /*3490*/  @P0 IMAD.WIDE.U32 R92, R139, R120, c[0x0][0x258] ;  /* 0x000096008b5c0625 */ /* 0x000fe200078e0078 */
[----:B------:R-:W-:-:S02]  /*34a0*/  @P3 MOV R122, 0x10 ;  /* 0x00000010007a3802 */ /* 0x000fc40000000f00 */
[----:B------:R-:W-:Y:S02]  /*34b0*/  @P3 F2FP.PACK_AB R120, RZ, R94 ;  /* 0x0000005eff78323e */ /* 0x000fe400000000ff */
[----:B------:R-:W-:Y:S01]  /*34c0*/  @P0 PRMT R87, R87, 0x5410, R99 ;  /* 0x0000541057570816 */ /* 0x000fe20000000063 */
[----:B------:R-:W-:Y:S01]  /*34d0*/  @P3 IMAD.WIDE.U32 R94, R95, R122, c[0x0][0x248] ;  /* 0x000092005f5e3625 */ /* 0x000fe200078e007a */
[----:B------:R-:W-:-:S03]  /*34e0*/  @P3 PRMT R91, R91, 0x5410, R120 ;  /* 0x000054105b5b3816 */ /* 0x000fc60000000078 */
[----:B------:R0:W-:Y:S04]  /*34f0*/  @P0 STG.E.128 [R92.64], R84 ;  /* 0x000000545c000986 */ /* 0x0001e8000c101d04 */
[----:B------:R0:W-:Y:S01]  /*3500*/  @P3 STG.E.128 [R94.64], R88 ;  /* 0x000000585e003986 */ /* 0x0001e2000c101d04 */
[----:B------:R-:W-:Y:S05]  /*3510*/  @P2 BRA `(.L_x_1679) ;  /* 0x0000004000002947 */ /* 0x000fea0003800000 */
[----:B0-----:R-:W-:Y:S01]  /*3520*/  HFMA2.MMA R92, -RZ, RZ, 0, 0 ;  /* 0x00000000ff5c7435 */ /* 0x001fe200000001ff */
[----:B------:R-:W-:Y:S05]  /*3530*/  @!P4 BRA `(.L_x_1680) ;  /* 0x000000a00000c947 */ /* 0x000fea0003800000 */
[----:B------:R-:W-:Y:S01]  /*3540*/  HADD2.F32 R92, -RZ, R24.H0_H0 ;  /* 0x20000018ff5c7230 */ /* 0x000fe20000004100 */
[----:B------:R-:W-:Y:S05]  /*3550*/  BRA `(.L_x_1680) ;  /* 0x0000008000007947 */ /* 0x000fea0003800000 */
.L_x_1679:
        /* <DEDUP_REMOVED lines=8> */
.L_x_1680:
[----:B------:R-:W-:Y:S05]  /*35e0*/  BSYNC B0 ;  /* 0x0000000000007941 */ /* 0x000fea0003800000 */
.L_x_1678:
        /* <DEDUP_REMOVED lines=14> */
.L_x_1682:
        /* <DEDUP_REMOVED lines=8> */
.L_x_1683:
[----:B------:R-:W-:Y:S05]  /*3750*/  BSYNC B0 ;  /* 0x0000000000007941 */ /* 0x000fea0003800000 */
.L_x_1681:
        /* <DEDUP_REMOVED lines=14> */
.L_x_1685:
        /* <DEDUP_REMOVED lines=8> */
.L_x_1686:
[----:B------:R-:W-:Y:S05]  /*38c0*/  BSYNC B0 ;  /* 0x0000000000007941 */ /* 0x000fea0003800000 */
.L_x_1684:
        /* <DEDUP_REMOVED lines=14> */
.L_x_1688:
        /* <DEDUP_REMOVED lines=8> */
.L_x_1689:
[----:B------:R-:W-:Y:S05]  /*3a30*/  BSYNC B0 ;  /* 0x0000000000007941 */ /* 0x000fea0003800000 */
.L_x_1687:
        /* <DEDUP_REMOVED lines=14> */
.L_x_1691:
        /* <DEDUP_REMOVED lines=8> */
.L_x_1692:
[----:B------:R-:W-:Y:S05]  /*3ba0*/  BSYNC B0 ;  /* 0x0000000000007941 */ /* 0x000fea0003800000 */
.L_x_1690:
        /* <DEDUP_REMOVED lines=14> */
.L_x_1694:
        /* <DEDUP_REMOVED lines=8> */
.L_x_1695:
[----:B------:R-:W-:Y:S05]  /*3d10*/  BSYNC B0 ;  /* 0x0000000000007941 */ /* 0x000fea0003800000 */
.L_x_1693:
        /* <DEDUP_REMOVED lines=14> */
.L_x_1697:
        /* <DEDUP_REMOVED lines=8> */
.L_x_1698:
[----:B------:R-:W-:Y:S05]  /*3e80*/  BSYNC B0 ;  /* 0x0000000000007941 */ /* 0x000fea0003800000 */
.L_x_1696:
        /* <DEDUP_REMOVED lines=14> */
.L_x_1700:
[----:B------:R-:W0:Y:S01]  /*3f70*/  LDC.U8 R92, c[0x0][0x1f0] ;  /* 0x00007c00ff5c7b82 */ /* 0x000e220000000000 */
[----:B------:R-:W-:Y:S01]  /*3f80*/  @P4 HADD2.F32 R93, -RZ, R27.H1_H1 ;  /* 0x3000001bff5d4230 */ /* 0x000fe20000004100 */
[----:B0-----:R-:W-:-:S04]  /*3f90*/  ISETP.NE.AND P2, PT, R92, RZ, PT ;  /* 0x000000ff5c00720c */ /* 0x001fc80003f45270 */
[----:B------:R-:W-:-:S05]  /*3fa0*/  FSEL R97, R97, RZ, !P2 ;  /* 0x000000ff61617208 */ /* 0x000fca0005000000 */
[----:B------:R-:W-:-:S04]  /*3fb0*/  FFMA.FTZ R98, R130, R98, R97 ;  /* 0x0000006282627223 */ /* 0x000fc80000010061 */
[----:B------:R-:W-:-:S04]  /*3fc0*/  FADD.FTZ R98, R131, -R98 ;  /* 0x8000006283627221 */ /* 0x000fc80000010000 */
[----:B------:R-:W-:-:S04]  /*3fd0*/  FMUL.FTZ R98, R135, R98 ;  /* 0x0000006287627220 */ /* 0x000fc80000410000 */
[----:B------:R-:W-:Y:S02]  /*3fe0*/  @P4 FADD.FTZ R98, R98, R93 ;  /* 0x0000005d62624221 */ /* 0x000fe40000010000 */
.L_x_1701:
[----:B------:R-:W-:Y:S05]  /*3ff0*/  BSYNC B0 ;  /* 0x0000000000007941 */ /* 0x000fea0003800000 */
.L_x_1699:
[----:B------:R-:W-:Y:S01]  /*4000*/  @P3 FMUL.FTZ R92, R98, c[0x0][0x1ec] ;  /* 0x00007b00625c3a20 */ /* 0x000fe20000410000 */
[----:B------:R-:W-:Y:S02]  /*4010*/  @P3 LOP3.LUT P2, RZ, R119, 0xff000000, RZ, 0xc0, !PT ;  /* 0xff00000077ff3812 */ /* 0x000fe4000784c0ff */
[----:B------:R-:W-:Y:S01]  /*4020*/  @P3 IADD3 R95, R96, 0x100, RZ ;  /* 0x00000100605f3810 */ /* 0x000fe20007ffe0ff */
[----:B------:R-:W-:Y:S01]  /*4030*/  @P3 FMUL.FTZ R92, R92, c[0x0][0x1e8] ;  /* 0x00007a005c5c3a20 */ /* 0x000fe20000410000 */
[----:B------:R-:W-:Y:S02]  /*4040*/  @P0 MOV R96, 0x10 ;  /* 0x0000001000600802 */ /* 0x000fe40000000f00 */
[----:B------:R-:W-:Y:S02]  /*4050*/  @P3 MOV R118, 0x10 ;  /* 0x0000001000763802 */ /* 0x000fe40000000f00 */
[----:B------:R-:W-:Y:S01]  /*4060*/  @P3 FSEL R94, R92, RZ, P2 ;  /* 0x000000ff5c5e3208 */ /* 0x000fe20001000000 */
[----:B------:R-:W-:Y:S01]  /*4070*/  @P0 IMAD.WIDE.U32 R92, R137, R96, c[0x0][0x258] ;  /* 0x00009600895c0625 */ /* 0x000fe200078e0060 */
[----:B------:R-:W-:-:S02]  /*4080*/  @P0 F2FP.PACK_AB R98, RZ, R98 ;  /* 0x00000062ff62023e */ /* 0x000fc400000000ff */
[----:B------:R-:W-:Y:S01]  /*4090*/  @P3 F2FP.PACK_AB R96, RZ, R94 ;  /* 0x0000005eff60323e */ /* 0x000fe200000000ff */
[----:B------:R-:W-:Y:S01]  /*40a0*/  @P3 IMAD.WIDE.U32 R94, R95, R118, c[0x0][0x248] ;  /* 0x000092005f5e3625 */ /* 0x000fe200078e0076 */
[----:B------:R-:W-:Y:S02]  /*40b0*/  @P0 PRMT R87, R87, 0x5410, R98 ;  /* 0x0000541057570816 */ /* 0x000fe40000000062 */
[----:B------:R-:W-:-:S03]  /*40c0*/  @P3 PRMT R91, R91, 0x5410, R96 ;  /* 0x000054105b5b3816 */ /* 0x000fc60000000060 */
[----:B------:R0:W-:Y:S01]  /*40d0*/  @P0 STG.E.128 [R92.64], R84 ;  /* 0x000000545c000986 */ /* 0x0001e2000c101d04 */
[----:B------:R-:W-:-:S03]  /*40e0*/  LOP3.LUT P0, RZ, R132, 0xff, RZ, 0xc0, !PT ;  /* 0x000000ff84ff7812 */ /* 0x000fc6000780c0ff */
[----:B------:R0:W-:Y:S01]  /*40f0*/  @P3 STG.E.128 [R94.64], R88 ;  /* 0x000000585e003986 */ /* 0x0001e2000c101d04 */
[----:B------:R-:W-:Y:S01]  /*4100*/  SEL R132, RZ, 0x1, P0 ;  /* 0x00000001ff847807 */ /* 0x000fe20000000000 */
[----:B0-----:R-:W-:Y:S01]  /*4110*/  @P1 CALL.REL.NOINC `(.L_x_1624) ;  /* 0x0000001000001944 */ /* 0x001fe20003c00000 */
[----:B------:R-:W-:Y:S05]  /*4120*/  BRA `(.L_x_1702) ;  /* 0xffffc45000007947 */ /* 0x000fea000383ffff */
.L_x_1624:
        /* <DEDUP_REMOVED lines=22> */
.L_x_1628:
[----:B------:R-:W-:Y:S01]  /*4290*/  HFMA2.MMA R95, -RZ, RZ, 0, 9.5367431640625e-07 ;  /* 0x00000010ff5f7435 */ /* 0x000fe200000001ff */
[----:B------:R-:W-:-:S02]  /*42a0*/  MOV R93, R97 ;  /* 0x00000061005d7202 */ /* 0x000fc40000000f00 */
[----:B------:R-:W-:Y:S02]  /*42b0*/  MOV R165, 0xffffffff ;  /* 0xffffffff00a57802 */ /* 0x000fe40000000f00 */
[----:B------:R-:W-:Y:S02]  /*42c0*/  MOV R92, 0x42e0 ;  /* 0x000042e0005c7802 */ /* 0x000fe40000000f00 */
[----:B------:R-:W-:Y:S05]  /*42d0*/  CALL.REL.NOINC `($__internal_33_$__cuda_sm70_shflsync_down_p) ;  /* 0x000003d000007944 */ /* 0x000fea0003c00000 */
[----:B------:R-:W-:Y:S01]  /*42e0*/  MOV R98, R95 ;  /* 0x0000005f00627202 */ /* 0x000fe20000000f00 */
[----:B------:R-:W-:Y:S05]  /*42f0*/  BRA `(.L_x_1703) ;  /* 0xffffd6b000007947 */ /* 0x000fea000383ffff */
.L_x_1629:
[----:B------:R-:W-:Y:S01]  /*4300*/  HFMA2.MMA R95, -RZ, RZ, 0, 9.5367431640625e-07 ;  /* 0x00000010ff5f7435 */ /* 0x000fe200000001ff */
[----:B------:R-:W-:Y:S02]  /*4310*/  MOV R93, R94 ;  /* 0x0000005e005d7202 */ /* 0x000fe40000000f00 */
[----:B------:R-:W-:Y:S02]  /*4320*/  MOV R165, 0xffffffff ;  /* 0xffffffff00a57802 */ /* 0x000fe40000000f00 */
[----:B------:R-:W-:Y:S02]  /*4330*/  MOV R92, 0x4350 ;  /* 0x00004350005c7802 */ /* 0x000fe40000000f00 */
[----:B01----:R-:W-:Y:S05]  /*4340*/  CALL.REL.NOINC `($__internal_33_$__cuda_sm70_shflsync_down_p) ;  /* 0x0000036000007944 */ /* 0x003fea0003c00000 */
[----:B------:R-:W-:Y:S01]  /*4350*/  FADD.FTZ R97, R98, R97 ;  /* 0x0000006162617221 */ /* 0x000fe20000010000 */
[----:B------:R-:W-:Y:S01]  /*4360*/  MOV R165, 0xffffffff ;  /* 0xffffffff00a57802 */ /* 0x000fe20000000f00 */
[----:B------:R-:W-:Y:S01]  /*4370*/  FADD.FTZ R94, R94, R95 ;  /* 0x0000005f5e5e7221 */ /* 0x000fe20000010000 */
[----:B------:R-:W-:Y:S01]  /*4380*/  HFMA2.MMA R95, -RZ, RZ, 0, 4.76837158203125e-07 ;  /* 0x00000008ff5f7435 */ /* 0x000fe200000001ff */
[----:B------:R-:W-:-:S02]  /*4390*/  MOV R92, 0x43c0 ;  /* 0x000043c0005c7802 */ /* 0x000fc40000000f00 */
[----:B------:R-:W-:-:S03]  /*43a0*/  MOV R93, R97 ;  /* 0x00000061005d7202 */ /* 0x000fc60000000f00 */
[----:B------:R-:W-:Y:S05]  /*43b0*/  CALL.REL.NOINC `($__internal_33_$__cuda_sm70_shflsync_down_p) ;  /* 0x000002f000007944 */ /* 0x000fea0003c00000 */
[----:B------:R-:W-:Y:S01]  /*43c0*/  MOV R98, R95 ;  /* 0x0000005f00627202 */ /* 0x000fe20000000f00 */
[----:B------:R-:W-:Y:S01]  /*43d0*/  HFMA2.MMA R95, -RZ, RZ, 0, 4.76837158203125e-07 ;  /* 0x00000008ff5f7435 */ /* 0x000fe200000001ff */
[----:B------:R-:W-:Y:S02]  /*43e0*/  MOV R93, R94 ;  /* 0x0000005e005d7202 */ /* 0x000fe40000000f00 */
[----:B------:R-:W-:Y:S02]  /*43f0*/  MOV R165, 0xffffffff ;  /* 0xffffffff00a57802 */ /* 0x000fe40000000f00 */
[----:B------:R-:W-:Y:S02]  /*4400*/  MOV R92, 0x4420 ;  /* 0x00004420005c7802 */ /* 0x000fe40000000f00 */
[----:B------:R-:W-:Y:S05]  /*4410*/  CALL.REL.NOINC `($__internal_33_$__cuda_sm70_shflsync_down_p) ;  /* 0x0000029000007944 */ /* 0x000fea0003c00000 */
[----:B------:R-:W-:Y:S01]  /*4420*/  FADD.FTZ R97, R98, R97 ;  /* 0x0000006162617221 */ /* 0x000fe20000010000 */
[----:B------:R-:W-:Y:S01]  /*4430*/  MOV R165, 0xffffffff ;  /* 0xffffffff00a57802 */ /* 0x000fe20000000f00 */
[----:B------:R-:W-:Y:S01]  /*4440*/  FADD.FTZ R94, R94, R95 ;  /* 0x0000005f5e5e7221 */ /* 0x000fe20000010000 */
[----:B------:R-:W-:Y:S01]  /*4450*/  HFMA2.MMA R95, -RZ, RZ, 0, 2.384185791015625e-07 ;  /* 0x00000004ff5f7435 */ /* 0x000fe200000001ff */
[----:B------:R-:W-:-:S02]  /*4460*/  MOV R92, 0x4490 ;  /* 0x00004490005c7802 */ /* 0x000fc40000000f00 */
[----:B------:R-:W-:-:S03]  /*4470*/  MOV R93, R97 ;  /* 0x00000061005d7202 */ /* 0x000fc60000000f00 */
[----:B------:R-:W-:Y:S05]  /*4480*/  CALL.REL.NOINC `($__internal_33_$__cuda_sm70_shflsync_down_p) ;  /* 0x0000022000007944 */ /* 0x000fea0003c00000 */
[----:B------:R-:W-:Y:S01]  /*4490*/  MOV R98, R95 ;  /* 0x0000005f00627202 */ /* 0x000fe20000000f00 */
[----:B------:R-:W-:Y:S01]  /*44a0*/  HFMA2.MMA R95, -RZ, RZ, 0, 2.384185791015625e-07 ;  /* 0x00000004ff5f7435 */ /* 0x000fe200000001ff */
[----:B------:R-:W-:Y:S02]  /*44b0*/  MOV R93, R94 ;  /* 0x0000005e005d7202 */ /* 0x000fe40000000f00 */
[----:B------:R-:W-:Y:S02]  /*44c0*/  MOV R165, 0xffffffff ;  /* 0xffffffff00a57802 */ /* 0x000fe40000000f00 */
[----:B------:R-:W-:Y:S02]  /*44d0*/  MOV R92, 0x44f0 ;  /* 0x000044f0005c7802 */ /* 0x000fe40000000f00 */
[----:B------:R-:W-:Y:S05]  /*44e0*/  CALL.REL.NOINC `($__internal_33_$__cuda_sm70_shflsync_down_p) ;  /* 0x000001c000007944 */ /* 0x000fea0003c00000 */
[----:B------:R-:W-:Y:S01]  /*44f0*/  FADD.FTZ R97, R98, R97 ;  /* 0x0000006162617221 */ /* 0x000fe20000010000 */
[----:B------:R-:W-:Y:S01]  /*4500*/  MOV R165, 0xffffffff ;  /* 0xffffffff00a57802 */ /* 0x000fe20000000f00 */
[----:B------:R-:W-:Y:S01]  /*4510*/  FADD.FTZ R94, R94, R95 ;  /* 0x0000005f5e5e7221 */ /* 0x000fe20000010000 */
[----:B------:R-:W-:Y:S01]  /*4520*/  HFMA2.MMA R95, -RZ, RZ, 0, 1.1920928955078125e-07 ;  /* 0x00000002ff5f7435 */ /* 0x000fe200000001ff */
[----:B------:R-:W-:-:S02]  /*4530*/  MOV R92, 0x4560 ;  /* 0x00004560005c7802 */ /* 0x000fc40000000f00 */
[----:B------:R-:W-:-:S03]  /*4540*/  MOV R93, R97 ;  /* 0x00000061005d7202 */ /* 0x000fc60000000f00 */
[----:B------:R-:W-:Y:S05]  /*4550*/  CALL.REL.NOINC `($__internal_33_$__cuda_sm70_shflsync_down_p) ;  /* 0x0000015000007944 */ /* 0x000fea0003c00000 */
[----:B------:R-:W-:Y:S01]  /*4560*/  MOV R98, R95 ;  /* 0x0000005f00627202 */ /* 0x000fe20000000f00 */
[----:B------:R-:W-:Y:S01]  /*4570*/  HFMA2.MMA R95, -RZ, RZ, 0, 1.1920928955078125e-07 ;  /* 0x00000002ff5f7435 */ /* 0x000fe200000001ff */
[----:B------:R-:W-:Y:S02]  /*4580*/  MOV R93, R94 ;  /* 0x0000005e005d7202 */ /* 0x000fe40000000f00 */
[----:B------:R-:W-:Y:S02]  /*4590*/  MOV R165, 0xffffffff ;  /* 0xffffffff00a57802 */ /* 0x000fe40000000f00 */
[----:B------:R-:W-:Y:S02]  /*45a0*/  MOV R92, 0x45c0 ;  /* 0x000045c0005c7802 */ /* 0x000fe40000000f00 */
[----:B------:R-:W-:Y:S05]  /*45b0*/  CALL.REL.NOINC `($__internal_33_$__cuda_sm70_shflsync_down_p) ;  /* 0x000000f000007944 */ /* 0x000fea0003c00000 */
[----:B------:R-:W-:Y:S01]  /*45c0*/  FADD.FTZ R97, R98, R97 ;  /* 0x0000006162617221 */ /* 0x000fe20000010000 */
[----:B------:R-:W-:Y:S01]  /*45d0*/  MOV R165, 0xffffffff ;  /* 0xffffffff00a57802 */ /* 0x000fe20000000f00 */
[----:B------:R-:W-:Y:S01]  /*45e0*/  FADD.FTZ R94, R94, R95 ;  /* 0x0000005f5e5e7221 */ /* 0x000fe20000010000 */
[----:B------:R-:W-:Y:S01]  /*45f0*/  HFMA2.MMA R95, -RZ, RZ, 0, 5.9604644775390625e-08 ;  /* 0x00000001ff5f7435 */ /* 0x000fe200000001ff */
[----:B------:R-:W-:-:S02]  /*4600*/  MOV R92, 0x4630 ;  /* 0x00004630005c7802 */ /* 0x000fc40000000f00 */
[----:B------:R-:W-:-:S03]  /*4610*/  MOV R93, R97 ;  /* 0x00000061005d7202 */ /* 0x000fc60000000f00 */
[----:B------:R-:W-:Y:S05]  /*4620*/  CALL.REL.NOINC `($__internal_33_$__cuda_sm70_shflsync_down_p) ;  /* 0x0000008000007944 */ /* 0x000fea0003c00000 */
[----:B------:R-:W-:Y:S01]  /*4630*/  MOV R98, R95 ;  /* 0x0000005f00627202 */ /* 0x000fe20000000f00 */
[----:B------:R-:W-:Y:S01]  /*4640*/  HFMA2.MMA R95, -RZ, RZ, 0, 5.9604644775390625e-08 ;  /* 0x00000001ff5f7435 */ /* 0x000fe200000001ff */
[----:B------:R-:W-:Y:S02]  /*4650*/  MOV R93, R94 ;  /* 0x0000005e005d7202 */ /* 0x000fe40000000f00 */
[----:B------:R-:W-:Y:S02]  /*4660*/  MOV R165, 0xffffffff ;  /* 0xffffffff00a57802 */ /* 0x000fe40000000f00 */
[----:B------:R-:W-:Y:S02]  /*4670*/  MOV R92, 0x4690 ;  /* 0x00004690005c7802 */ /* 0x000fe40000000f00 */
[----:B------:R-:W-:Y:S05]  /*4680*/  CALL.REL.NOINC `($__internal_33_$__cuda_sm70_shflsync_down_p) ;  /* 0x0000002000007944 */ /* 0x000fea0003c00000 */
[----:B------:R-:W-:Y:S01]  /*4690*/  MOV R93, R95 ;  /* 0x0000005f005d7202 */ /* 0x000fe20000000f00 */
[----:B------:R-:W-:Y:S05]  /*46a0*/  BRA `(.L_x_1704) ;  /* 0xffffd42000007947 */ /* 0x000fea000383ffff */
        .weak           $__internal_33_$__cuda_sm70_shflsync_down_p
        .type           $__internal_33_$__cuda_sm70_shflsync_down_p,@function
        .size           $__internal_33_$__cuda_sm70_shflsync_down_p,(.L_x_9287 - $__internal_33_$__cuda_sm70_shflsync_down_p)
$__internal_33_$__cuda_sm70_shflsync_down_p:
[----:B------:R-:W-:Y:S01]  /*46b0*/  HFMA2.MMA R99, -RZ, RZ, 0, 1.847743988037109375e-06 ;  /* 0x0000001fff637435 */ /* 0x000fe200000001ff */
[----:B------:R-:W-:Y:S06]  /*46c0*/  WARPSYNC R165 ;  /* 0x000000a500007348 */ /* 0x000fec0003800000 */
[----:B------:R0:W1:Y:S04]  /*46d0*/  SHFL.DOWN PT, R95, R93, R95, R99 ;  /* 0x0800005f5d5f7389 */ /* 0x00006800000e0063 */
[----:B0-----:R-:W0:Y:S01]  /*46e0*/  S2R R99, SR_TID.X ;  /* 0x0000000000637919 */ /* 0x001e220000002100 */
[----:B------:R-:W-:-:S02]  /*46f0*/  MOV R93, 0x0 ;  /* 0x00000000005d7802 */ /* 0x000fc40000000f00 */
[----:B0-----:R-:W-:Y:S02]  /*4700*/  SHF.R.U32.HI R99, RZ, 0x5, R99 ;  /* 0x00000005ff637819 */ /* 0x001fe40000011663 */
[----:B-1----:R-:W-:Y:S05]  /*4710*/  RET.REL.NODEC R92 `(_ZN10layer_norm13ln_bwd_kernelINS_13Kernel_traitsI6__halfS2_S2_S2_fjLj3072ELj1ELj1ELj4ELj16ENS_18Kernel_traits_baseILj3072ES2_S2_S2_S2_fjLj128EEEEELb1ELb0ELb1ELb1EEEvNS_9BwdParamsE) ;  /* 0xffffb8e05c007950 */ /* 0x002fea0003c3ffff */
.L_x_1705:
        /* <DEDUP_REMOVED lines=14> */
.L_x_9287:


//--------------------- .text._ZN10layer_norm13ln_bwd_kernelINS_13Kernel_traitsI6__halfS2_S2_S2_fjLj3072ELj1ELj1ELj4ELj16ENS_18Kernel_traits_baseILj3072ES2_S2_S2_S2_fjLj128EEEEELb1ELb1ELb0ELb0EEEvNS_9BwdParamsE --------------------------
	.section	.text._ZN10layer_norm13ln_bwd_kernelINS_13Kernel_traitsI6__halfS2_S2_S2_fjLj3072ELj1ELj1ELj4ELj16ENS_18Kernel_traits_baseILj3072ES2_S2_S2_S2_fjLj128EEEEELb1ELb1ELb0ELb0EEEvNS_9BwdParamsE,"ax",@progbits
	.sectioninfo	@"SHI_REGISTERS=231"
	.align	128
        .global         _ZN10layer_norm13ln_bwd_kernelINS_13Kernel_traitsI6__halfS2_S2_S2_fjLj3072ELj1ELj1ELj4ELj16ENS_18Kernel_traits_baseILj3072ES2_S2_S2_S2_fjLj128EEEEELb1ELb1ELb0ELb0EEEvNS_9BwdParamsE
        .type           _ZN10layer_norm13ln_bwd_kernelINS_13Kernel_traitsI6__halfS2_S2_S2_fjLj3072ELj1ELj1ELj4ELj16ENS_18Kernel_traits_baseILj3072ES2_S2_S2_S2_fjLj128EEEEELb1ELb1ELb0ELb0EEEvNS_9BwdParamsE,@function
        .size           _ZN10layer_norm13ln_bwd_kernelINS_13Kernel_traitsI6__halfS2_S2_S2_fjLj3072ELj1ELj1ELj4ELj16ENS_18Kernel_traits_baseILj3072ES2_S2_S2_S2_fjLj128EEEEELb1ELb1ELb0ELb0EEEvNS_9BwdParamsE,(.L_x_9288 - _ZN10layer_norm13ln_bwd_kernelINS_13Kernel_traitsI6__halfS2_S2_S2_fjLj3072ELj1ELj1ELj4ELj16ENS_18Kernel_traits_baseILj3072ES2_S2_S2_S2_fjLj128EEEEELb1ELb1ELb0ELb0EEEvNS_9BwdParamsE)
        .other          _ZN10layer_norm13ln_bwd_kernelINS_13Kernel_traitsI6__halfS2_S2_S2_fjLj3072ELj1ELj1ELj4ELj16ENS_18Kernel_traits_baseILj3072ES2_S2_S2_S2_fjLj128EEEEELb1ELb1ELb0ELb0EEEvNS_9BwdParamsE,@"STO_CUDA_ENTRY STV_DEFAULT"
_ZN10layer_norm13ln_bwd_kernelINS_13Kernel_traitsI6__halfS2_S2_S2_fjLj3072ELj1ELj1ELj4ELj16ENS_18Kernel_traits_baseILj3072ES2_S2_S2_S2_fjLj128EEEEELb1ELb1ELb0ELb0EEEvNS_9BwdParamsE:
.text._ZN10layer_norm13ln_bwd_kernelINS_13Kernel_traitsI6__halfS2_S2_S2_fjLj3072ELj1ELj1ELj4ELj16ENS_18Kernel_traits_baseILj3072ES2_S2_S2_S2_fjLj128EEEEELb1ELb1ELb0ELb0EEEvNS_9BwdParamsE:
        /* <DEDUP_REMOVED lines=120> */
.L_x_1721:
        /* <DEDUP_REMOVED lines=36> */
[----:B------:R-:W-:Y:S01]  /*09c0*/  IADD3 R209, R155, 0x80, RZ ;  /* 0x000000809bd17810 */ /* 0x000fe20007ffe0ff */
[--C-:B--2---:R-:W-:Y:S02]  /*09d0*/  HADD2.F32 R158, -RZ, R128.reuse.H0_H0 ;  /* 0x20000080ff9e7230 */ /* 0x104fe40000004100 */
[----:B------:R-:W-:Y:S02]  /*09e0*/  HADD2.F32 R128, -RZ, R128.H1_H1 ;  /* 0x30000080ff807230 */ /* 0x000fe40000004100 */
[--C-:B------:R-:W-:Y:S01]  /*09f0*/  HADD2.F32 R162, -RZ, R129.reuse.H0_H0 ;  /* 0x20000081ffa27230 */ /* 0x100fe20000004100 */
[C---:B0-----:R-:W-:Y:S01]  /*0a00*/  FADD.FTZ R161, -R205.reuse, R158 ;  /* 0x0000009ecda17221 */ /* 0x041fe20000010100 */
[----:B------:R-:W-:Y:S02]  /*0a10*/  HADD2.F32 R164, -RZ, R129.H1_H1 ;  /* 0x30000081ffa47230 */ /* 0x000fe40000004100 */
[--C-:B------:R-:W-:Y:S01]  /*0a20*/  HADD2.F32 R170, -RZ, R131.reuse.H0_H0 ;  /* 0x20000083ffaa7230 */ /* 0x100fe20000004100 */
[C---:B------:R-:W-:Y:S01]  /*0a30*/  FADD.FTZ R165, -R205.reuse, R162 ;  /* 0x000000a2cda57221 */ /* 0x040fe20000010100 */
[----:B------:R-:W-:Y:S01]  /*0a40*/  HADD2.F32 R172, -RZ, R131.H1_H1 ;  /* 0x30000083ffac7230 */ /* 0x000fe20000004100 */
[----:B------:R-:W-:Y:S01]  /*0a50*/  FADD.FTZ R131, -R205, R128 ;  /* 0x00000080cd837221 */ /* 0x000fe20000010100 */
[----:B------:R-:W-:Y:S01]  /*0a60*/  HADD2.F32 R166, -RZ, R130.H0_H0 ;  /* 0x20000082ffa67230 */ /* 0x000fe20000004100 */
[C---:B-----5:R-:W-:Y:S01]  /*0a70*/  FMUL.FTZ R161, R156.reuse, R161 ;  /* 0x000000a19ca17220 */ /* 0x060fe20000410000 */
[----:B---3--:R-:W-:Y:S01]  /*0a80*/  HADD2.F32 R129, -RZ, R132.H0_H0 ;  /* 0x20000084ff817230 */ /* 0x008fe20000004100 */
[C---:B------:R-:W-:Y:S01]  /*0a90*/  FMUL.FTZ R158, R156.reuse, R131 ;  /* 0x000000839c9e7220 */ /* 0x040fe20000410000 */
[----:B------:R-:W-:Y:S01]  /*0aa0*/  HADD2.F32 R167, -RZ, R133.H0_H0 ;  /* 0x20000085ffa77230 */ /* 0x000fe20000004100 */
[----:B------:R-:W-:Y:S01]  /*0ab0*/  FMUL.FTZ R165, R156, R165 ;  /* 0x000000a59ca57220 */ /* 0x000fe20000410000 */
[----:B------:R-:W-:Y:S01]  /*0ac0*/  HADD2.F32 R168, -RZ, R130.H1_H1 ;  /* 0x30000082ffa87230 */ /* 0x000fe20000004100 */
[----:B------:R-:W-:Y:S01]  /*0ad0*/  FADD.FTZ R64, R64, R129 ;  /* 0x0000008140407221 */ /* 0x000fe20000010000 */
[----:B------:R-:W-:Y:S01]  /*0ae0*/  HADD2.F32 R132, -RZ, R132.H1_H1 ;  /* 0x30000084ff847230 */ /* 0x000fe20000004100 */
[----:B------:R-:W-:-:S02]  /*0af0*/  FFMA.FTZ R44, R161, R129, R44 ;  /* 0x00000081a12c7223 */ /* 0x000fc4000001002c */
[----:B------:R-:W-:Y:S02]  /*0b00*/  FMUL.FTZ R160, R138, R129 ;  /* 0x000000818aa07220 */ /* 0x000fe40000410000 */
[C---:B------:R-:W-:Y:S02]  /*0b10*/  FADD.FTZ R131, -R205.reuse, R166 ;  /* 0x000000a6cd837221 */ /* 0x040fe40000010100 */
[----:B------:R-:W-:Y:S02]  /*0b20*/  FADD.FTZ R129, -R205, R164 ;  /* 0x000000a4cd817221 */ /* 0x000fe40000010100 */
[----:B------:R-:W-:Y:S02]  /*0b30*/  FADD.FTZ R66, R66, R167 ;  /* 0x000000a742427221 */ /* 0x000fe40000010000 */
[-C--:B------:R-:W-:Y:S02]  /*0b40*/  FFMA.FTZ R46, R165, R167.reuse, R46 ;  /* 0x000000a7a52e7223 */ /* 0x080fe4000001002e */
[----:B------:R-:W-:-:S02]  /*0b50*/  FMUL.FTZ R164, R136, R167 ;  /* 0x000000a788a47220 */ /* 0x000fc40000410000 */
[C---:B------:R-:W-:Y:S02]  /*0b60*/  FMUL.FTZ R167, R156.reuse, R131 ;  /* 0x000000839ca77220 */ /* 0x040fe40000410000 */
[C---:B------:R-:W-:Y:S02]  /*0b70*/  FMUL.FTZ R162, R156.reuse, R129 ;  /* 0x000000819ca27220 */ /* 0x040fe40000410000 */
[----:B------:R-:W-:Y:S02]  /*0b80*/  FADD.FTZ R131, -R205, R168 ;  /* 0x000000a8cd837221 */ /* 0x000fe40000010100 */
[----:B------:R-:W-:Y:S02]  /*0b90*/  FMUL.FTZ R163, R137, R132 ;  /* 0x0000008489a37220 */ /* 0x000fe40000410000 */
[----:B------:R-:W-:Y:S02]  /*0ba0*/  FADD.FTZ R128, RZ, R160 ;  /* 0x000000a0ff807221 */ /* 0x000fe40000010000 */
[----:B------:R-:W-:Y:S01]  /*0bb0*/  FFMA.FTZ R129, R161, R160, RZ ;  /* 0x000000a0a1817223 */ /* 0x000fe200000100ff */
[----:B------:R-:W-:Y:S01]  /*0bc0*/  HADD2.F32 R130, -RZ, R133.H1_H1 ;  /* 0x30000085ff827230 */ /* 0x000fe20000004100 */
[----:B------:R-:W-:-:S02]  /*0bd0*/  FMUL.FTZ R168, R156, R131 ;  /* 0x000000839ca87220 */ /* 0x000fc40000410000 */
[----:B------:R-:W-:Y:S02]  /*0be0*/  FADD.FTZ R131, R128, R163 ;  /* 0x000000a380837221 */ /* 0x000fe40000010000 */
[----:B------:R-:W-:Y:S01]  /*0bf0*/  FFMA.FTZ R129, R158, R163, R129 ;  /* 0x000000a39e817223 */ /* 0x000fe20000010081 */
[--C-:B------:R-:W-:Y:S01]  /*0c00*/  HADD2.F32 R133, -RZ, R134.reuse.H0_H0 ;  /* 0x20000086ff857230 */ /* 0x100fe20000004100 */
[----:B------:R-:W-:Y:S02]  /*0c10*/  FMUL.FTZ R169, R39, R130 ;  /* 0x0000008227a97220 */ /* 0x000fe40000410000 */
[----:B------:R-:W-:Y:S02]  /*0c20*/  FADD.FTZ R128, R131, R164 ;  /* 0x000000a483807221 */ /* 0x000fe40000010000 */
[----:B------:R-:W-:Y:S01]  /*0c30*/  FFMA.FTZ R129, R165, R164, R129 ;  /* 0x000000a4a5817223 */ /* 0x000fe20000010081 */
[----:B------:R-:W-:Y:S01]  /*0c40*/  HADD2.F32 R134, -RZ, R134.H1_H1 ;  /* 0x30000086ff867230 */ /* 0x000fe20000004100 */
[----:B------:R-:W-:-:S02]  /*0c50*/  FMUL.FTZ R166, R38, R133 ;  /* 0x0000008526a67220 */ /* 0x000fc40000410000 */
[----:B------:R-:W-:Y:S02]  /*0c60*/  FADD.FTZ R131, R128, R169 ;  /* 0x000000a980837221 */ /* 0x000fe40000010000 */
[----:B------:R-:W-:Y:S01]  /*0c70*/  FFMA.FTZ R129, R162, R169, R129 ;  /* 0x000000a9a2817223 */ /* 0x000fe20000010081 */
[--C-:B------:R-:W-:Y:S01]  /*0c80*/  HADD2.F32 R183, -RZ, R135.reuse.H0_H0 ;  /* 0x20000087ffb77230 */ /* 0x100fe20000004100 */
[----:B------:R-:W-:Y:S02]  /*0c90*/  FADD.FTZ R173, -R205, R170 ;  /* 0x000000aacdad7221 */ /* 0x000fe40000010100 */
        /* <DEDUP_REMOVED lines=24> */
[C---:B------:R-:W-:Y:S02]  /*0e20*/  FFMA.FTZ R51, R174.reuse, R182, R51 ;  /* 0x000000b6ae337223 */ /* 0x040fe40000010033 */
[----:B------:R-:W-:Y:S02]  /*0e30*/  FADD.FTZ R211, R131, R172 ;  /* 0x000000ac83d37221 */ /* 0x000fe40000010000 */
[----:B------:R-:W-:Y:S02]  /*0e40*/  FFMA.FTZ R210, R174, R172, R129 ;  /* 0x000000acaed27223 */ /* 0x000fe40000010081 */
.L_x_1708:
[----:B0-----:R-:W-:Y:S05]  /*0e50*/  BSYNC B0 ;  /* 0x0000000000007941 */ /* 0x001fea0003800000 */
.L_x_1707:
        /* <DEDUP_REMOVED lines=17> */
[----:B--2---:R-:W-:Y:S02]  /*0f70*/  HADD2.F32 R178, -RZ, R128.H0_H0 ;  /* 0x20000080ffb27230 */ /* 0x004fe40000004100 */
[----:B------:R-:W-:-:S03]  /*0f80*/  HADD2.F32 R180, -RZ, R129.H0_H0 ;  /* 0x20000081ffb47230 */ /* 0x000fc60000004100 */
[----:B------:R-:W-:Y:S01]  /*0f90*/  FADD.FTZ R159, -R205, R178 ;  /* 0x000000b2cd9f7221 */ /* 0x000fe20000010100 */
[----:B------:R-:W-:Y:S02]  /*0fa0*/  HADD2.F32 R182, -RZ, R129.H1_H1 ;  /* 0x30000081ffb67230 */ /* 0x000fe40000004100 */
[----:B---3--:R-:W-:Y:S01]  /*0fb0*/  HADD2.F32 R129, -RZ, R132.H0_H0 ;  /* 0x20000084ff817230 */ /* 0x008fe20000004100 */
[----:B-----5:R-:W-:Y:S01]  /*0fc0*/  FMUL.FTZ R159, R156, R159 ;  /* 0x0000009f9c9f7220 */ /* 0x020fe20000410000 */
[----:B------:R-:W-:Y:S02]  /*0fd0*/  HADD2.F32 R128, -RZ, R128.H1_H1 ;  /* 0x30000080ff807230 */ /* 0x000fe40000004100 */
[----:B------:R-:W-:Y:S01]  /*0fe0*/  HADD2.F32 R188, -RZ, R130.H1_H1 ;  /* 0x30000082ffbc7230 */ /* 0x000fe20000004100 */
[----:B------:R-:W-:Y:S02]  /*0ff0*/  FADD.FTZ R108, R108, R129 ;  /* 0x000000816c6c7221 */ /* 0x000fe40000010000 */
[----:B------:R-:W-:-:S02]  /*1000*/  FFMA.FTZ R116, R159, R129, R116 ;  /* 0x000000819f747223 */ /* 0x000fc40000010074 */
[----:B------:R-:W-:Y:S01]  /*1010*/  FMUL.FTZ R178, R34, R129 ;  /* 0x0000008122b27220 */ /* 0x000fe20000410000 */
[--C-:B------:R-:W-:Y:S01]  /*1020*/  HADD2.F32 R190, -RZ, R131.reuse.H0_H0 ;  /* 0x20000083ffbe7230 */ /* 0x100fe20000004100 */
[C---:B------:R-:W-:Y:S01]  /*1030*/  FADD.FTZ R129, -R205.reuse, R182 ;  /* 0x000000b6cd817221 */ /* 0x040fe20000010100 */
[----:B------:R-:W-:Y:S01]  /*1040*/  HADD2.F32 R192, -RZ, R131.H1_H1 ;  /* 0x30000083ffc07230 */ /* 0x000fe20000004100 */
[C---:B------:R-:W-:Y:S01]  /*1050*/  FADD.FTZ R131, -R205.reuse, R128 ;  /* 0x00000080cd837221 */ /* 0x040fe20000010100 */
[----:B------:R-:W-:Y:S01]  /*1060*/  HADD2.F32 R132, -RZ, R132.H1_H1 ;  /* 0x30000084ff847230 */ /* 0x000fe20000004100 */
[C---:B0-----:R-:W-:Y:S01]  /*1070*/  FADD.FTZ R177, -R205.reuse, R180 ;  /* 0x000000b4cdb17221 */ /* 0x041fe20000010100 */
[----:B------:R-:W-:Y:S01]  /*1080*/  HADD2.F32 R184, -RZ, R130.H0_H0 ;  /* 0x20000082ffb87230 */ /* 0x000fe20000004100 */
[----:B------:R-:W-:Y:S01]  /*1090*/  FMUL.FTZ R180, R156, R129 ;  /* 0x000000819cb47220 */ /* 0x000fe20000410000 */
[----:B------:R-:W-:Y:S01]  /*10a0*/  HADD2.F32 R179, -RZ, R133.H0_H0 ;  /* 0x20000085ffb37230 */ /* 0x000fe20000004100 */
[----:B------:R-:W-:-:S02]  /*10b0*/  FADD.FTZ R129, -R205, R188 ;  /* 0x000000bccd817221 */ /* 0x000fc40000010100 */
[C---:B------:R-:W-:Y:S02]  /*10c0*/  FMUL.FTZ R176, R156.reuse, R131 ;  /* 0x000000839cb07220 */ /* 0x040fe40000410000 */
[----:B------:R-:W-:Y:S02]  /*10d0*/  FMUL.FTZ R175, R33, R132 ;  /* 0x0000008421af7220 */ /* 0x000fe40000410000 */
[----:B------:R-:W-:Y:S02]  /*10e0*/  FADD.FTZ R128, R211, R178 ;  /* 0x000000b2d3807221 */ /* 0x000fe40000010000 */
[----:B------:R-:W-:Y:S01]  /*10f0*/  FFMA.FTZ R210, R159, R178, R210 ;  /* 0x000000b29fd27223 */ /* 0x000fe200000100d2 */
[----:B------:R-:W-:Y:S01]  /*1100*/  HADD2.F32 R130, -RZ, R133.H1_H1 ;  /* 0x30000085ff827230 */ /* 0x000fe20000004100 */
[----:B------:R-:W-:Y:S02]  /*1110*/  FADD.FTZ R131, -R205, R184 ;  /* 0x000000b8cd837221 */ /* 0x000fe40000010100 */
[----:B------:R-:W-:-:S02]  /*1120*/  FMUL.FTZ R188, R156, R129 ;  /* 0x000000819cbc7220 */ /* 0x000fc40000410000 */
[----:B------:R-:W-:Y:S02]  /*1130*/  FMUL.FTZ R177, R156, R177 ;  /* 0x000000b19cb17220 */ /* 0x000fe40000410000 */
[----:B------:R-:W-:Y:S02]  /*1140*/  FMUL.FTZ R184, R32, R179 ;  /* 0x000000b320b87220 */ /* 0x000fe40000410000 */
[----:B------:R-:W-:Y:S02]  /*1150*/  FADD.FTZ R129, R128, R175 ;  /* 0x000000af80817221 */ /* 0x000fe40000010000 */
[----:B------:R-:W-:Y:S01]  /*1160*/  FFMA.FTZ R210, R176, R175, R210 ;  /* 0x000000afb0d27223 */ /* 0x000fe200000100d2 */
[----:B------:R-:W-:Y:S01]  /*1170*/  HADD2.F32 R133, -RZ, R134.H0_H0 ;  /* 0x20000086ff857230 */ /* 0x000fe20000004100 */
[----:B------:R-:W-:Y:S02]  /*1180*/  FMUL.FTZ R181, R31, R130 ;  /* 0x000000821fb57220 */ /* 0x000fe40000410000 */
[----:B------:R-:W-:-:S02]  /*1190*/  FADD.FTZ R128, R129, R184 ;  /* 0x000000b881807221 */ /* 0x000fc40000010000 */
[C---:B------:R-:W-:Y:S01]  /*11a0*/  FFMA.FTZ R210, R177.reuse, R184, R210 ;  /* 0x000000b8b1d27223 */ /* 0x040fe200000100d2 */
[----:B------:R-:W-:Y:S01]  /*11b0*/  HADD2.F32 R134, -RZ, R134.H1_H1 ;  /* 0x30000086ff867230 */ /* 0x000fe20000004100 */
[----:B------:R-:W-:Y:S02]  /*11c0*/  FADD.FTZ R110, R110, R179 ;  /* 0x000000b36e6e7221 */ /* 0x000fe40000010000 */
[----:B------:R-:W-:Y:S02]  /*11d0*/  FFMA.FTZ R118, R177, R179, R118 ;  /* 0x000000b3b1767223 */ /* 0x000fe40000010076 */
[----:B------:R-:W-:Y:S02]  /*11e0*/  FMUL.FTZ R179, R156, R131 ;  /* 0x000000839cb37220 */ /* 0x000fe40000410000 */
[----:B------:R-:W-:Y:S02]  /*11f0*/  FMUL.FTZ R186, R30, R133 ;  /* 0x000000851eba7220 */ /* 0x000fe40000410000 */
[----:B------:R-:W-:-:S02]  /*1200*/  FADD.FTZ R129, R128, R181 ;  /* 0x000000b580817221 */ /* 0x000fc40000010000 */
[----:B------:R-:W-:Y:S01]  /*1210*/  FFMA.FTZ R210, R180, R181, R210 ;  /* 0x000000b5b4d27223 */ /* 0x000fe200000100d2 */
[--C-:B------:R-:W-:Y:S01]  /*1220*/  HADD2.F32 R183, -RZ, R135.reuse.H0_H0 ;  /* 0x20000087ffb77230 */ /* 0x100fe20000004100 */
[----:B------:R-:W-:Y:S02]  /*1230*/  FADD.FTZ R187, -R205, R190 ;  /* 0x000000becdbb7221 */ /* 0x000fe40000010100 */
[----:B------:R-:W-:Y:S02]  /*1240*/  FMUL.FTZ R185, R29, R134 ;  /* 0x000000861db97220 */ /* 0x000fe40000410000 */
[----:B------:R-:W-:Y:S02]  /*1250*/  FADD.FTZ R128, R129, R186 ;  /* 0x000000ba81807221 */ /* 0x000fe40000010000 */
[----:B------:R-:W-:Y:S01]  /*1260*/  FFMA.FTZ R210, R179, R186, R210 ;  /* 0x000000bab3d27223 */ /* 0x000fe200000100d2 */
[----:B------:R-:W-:Y:S01]  /*1270*/  HADD2.F32 R212, -RZ, R135.H1_H1 ;  /* 0x30000087ffd47230 */ /* 0x000fe20000004100 */
[----:B------:R-:W-:-:S02]  /*1280*/  FMUL.FTZ R187, R156, R187 ;  /* 0x000000bb9cbb7220 */ /* 0x000fc40000410000 */
        /* <DEDUP_REMOVED lines=22> */
.L_x_1710:
[----:B------:R-:W-:Y:S05]  /*13f0*/  BSYNC B0 ;  /* 0x0000000000007941 */ /* 0x000fea0003800000 */
.L_x_1709:
        /* <DEDUP_REMOVED lines=16> */
[--C-:B--2---:R-:W-:Y:S02]  /*1500*/  HADD2.F32 R198, -RZ, R129.reuse.H1_H1 ;  /* 0x30000081ffc67230 */ /* 0x104fe40000004100 */
[--C-:B------:R-:W-:Y:S02]  /*1510*/  HADD2.F32 R194, -RZ, R128.reuse.H0_H0 ;  /* 0x20000080ffc27230 */ /* 0x100fe40000004100 */
[----:B------:R-:W-:Y:S01]  /*1520*/  HADD2.F32 R128, -RZ, R128.H1_H1 ;  /* 0x30000080ff807230 */ /* 0x000fe20000004100 */
[C---:B------:R-:W-:Y:S01]  /*1530*/  FADD.FTZ R195, -R205.reuse, R198 ;  /* 0x000000c6cdc37221 */ /* 0x040fe20000010100 */
[----:B------:R-:W-:Y:S01]  /*1540*/  HADD2.F32 R196, -RZ, R129.H0_H0 ;  /* 0x20000081ffc47230 */ /* 0x000fe20000004100 */
[----:B------:R-:W-:Y:S01]  /*1550*/  FADD.FTZ R157, -R205, R194 ;  /* 0x000000c2cd9d7221 */ /* 0x000fe20000010100 */
[----:B---3--:R-:W-:Y:S02]  /*1560*/  HADD2.F32 R129, -RZ, R132.H0_H0 ;  /* 0x20000084ff817230 */ /* 0x008fe40000004100 */
[----:B------:R-:W-:-:S02]  /*1570*/  HADD2.F32 R202, -RZ, R131.H0_H0 ;  /* 0x20000083ffca7230 */ /* 0x000fc40000004100 */
[----:B------:R-:W-:Y:S01]  /*1580*/  HADD2.F32 R204, -RZ, R131.H1_H1 ;  /* 0x30000083ffcc7230 */ /* 0x000fe20000004100 */
[C---:B------:R-:W-:Y:S01]  /*1590*/  FADD.FTZ R131, -R205.reuse, R128 ;  /* 0x00000080cd837221 */ /* 0x040fe20000010100 */
[--C-:B------:R-:W-:Y:S01]  /*15a0*/  HADD2.F32 R128, -RZ, R133.reuse.H1_H1 ;  /* 0x30000085ff807230 */ /* 0x100fe20000004100 */
[----:B------:R-:W-:Y:S01]  /*15b0*/  FADD.FTZ R191, -R205, R196 ;  /* 0x000000c4cdbf7221 */ /* 0x000fe20000010100 */
[----:B------:R-:W-:Y:S01]  /*15c0*/  HADD2.F32 R132, -RZ, R132.H1_H1 ;  /* 0x30000084ff847230 */ /* 0x000fe20000004100 */
[C---:B-----5:R-:W-:Y:S02]  /*15d0*/  FMUL.FTZ R198, R156.reuse, R195 ;  /* 0x000000c39cc67220 */ /* 0x060fe40000410000 */
[----:B------:R-:W-:Y:S02]  /*15e0*/  FMUL.FTZ R157, R156, R157 ;  /* 0x0000009d9c9d7220 */ /* 0x000fe40000410000 */
[----:B------:R-:W-:Y:S01]  /*15f0*/  FMUL.FTZ R196, R26, R129 ;  /* 0x000000811ac47220 */ /* 0x000fe20000410000 */
[----:B------:R-:W-:Y:S01]  /*1600*/  HADD2.F32 R200, -RZ, R130.H0_H0 ;  /* 0x20000082ffc87230 */ /* 0x000fe20000004100 */
[----:B------:R-:W-:Y:S01]  /*1610*/  FADD.FTZ R79, R79, R128 ;  /* 0x000000804f4f7221 */ /* 0x000fe20000010000 */
[----:B0-----:R-:W-:Y:S01]  /*1620*/  HADD2.F32 R183, -RZ, R133.H0_H0 ;  /* 0x20000085ffb77230 */ /* 0x001fe20000004100 */
[----:B------:R-:W-:-:S02]  /*1630*/  FFMA.FTZ R59, R198, R128, R59 ;  /* 0x00000080c63b7223 */ /* 0x000fc4000001003b */
[----:B------:R-:W-:Y:S02]  /*1640*/  FMUL.FTZ R195, R23, R128 ;  /* 0x0000008017c37220 */ /* 0x000fe40000410000 */
[----:B------:R-:W-:Y:S02]  /*1650*/  FMUL.FTZ R194, R156, R131 ;  /* 0x000000839cc27220 */ /* 0x000fe40000410000 */
        /* <DEDUP_REMOVED lines=9> */
[----:B------:R-:W-:Y:S01]  /*16f0*/  FFMA.FTZ R210, R194, R193, R210 ;  /* 0x000000c1c2d27223 */ /* 0x000fe200000100d2 */
[----:B------:R-:W-:Y:S01]  /*1700*/  HADD2.F32 R130, -RZ, R130.H1_H1 ;  /* 0x30000082ff827230 */ /* 0x000fe20000004100 */
[----:B------:R-:W-:Y:S01]  /*1710*/  FADD.FTZ R128, R129, R200 ;  /* 0x000000c881807221 */ /* 0x000fe20000010000 */
[--C-:B------:R-:W-:Y:S01]  /*1720*/  HADD2.F32 R133, -RZ, R134.reuse.H0_H0 ;  /* 0x20000086ff857230 */ /* 0x100fe20000004100 */
[----:B------:R-:W-:Y:S01]  /*1730*/  FFMA.FTZ R210, R191, R200, R210 ;  /* 0x000000c8bfd27223 */ /* 0x000fe200000100d2 */
[----:B------:R-:W-:Y:S01]  /*1740*/  HADD2.F32 R134, -RZ, R134.H1_H1 ;  /* 0x30000086ff867230 */ /* 0x000fe20000004100 */
[----:B------:R-:W-:-:S02]  /*1750*/  FADD.FTZ R199, -R205, R130 ;  /* 0x00000082cdc77221 */ /* 0x000fc40000010100 */
[C---:B------:R-:W-:Y:S02]  /*1760*/  FADD.FTZ R201, -R205.reuse, R202 ;  /* 0x000000cacdc97221 */ /* 0x040fe40000010100 */
[----:B------:R-:W-:Y:S02]  /*1770*/  FMUL.FTZ R197, R156, R197 ;  /* 0x000000c59cc57220 */ /* 0x000fe40000410000 */
[----:B------:R-:W-:Y:S02]  /*1780*/  FMUL.FTZ R202, R22, R133 ;  /* 0x0000008516ca7220 */ /* 0x000fe40000410000 */
[----:B------:R-:W-:Y:S02]  /*1790*/  FADD.FTZ R129, R128, R195 ;  /* 0x000000c380817221 */ /* 0x000fe40000010000 */
[----:B------:R-:W-:Y:S01]  /*17a0*/  FFMA.FTZ R210, R198, R195, R210 ;  /* 0x000000c3c6d27223 */ /* 0x000fe200000100d2 */
[----:B------:R-:W-:Y:S01]  /*17b0*/  HADD2.F32 R203, -RZ, R135.H0_H0 ;  /* 0x20000087ffcb7230 */ /* 0x000fe20000004100 */
[----:B------:R-:W-:-:S02]  /*17c0*/  FADD.FTZ R205, -R205, R204 ;  /* 0x000000cccdcd7221 */ /* 0x000fc40000010100 */
[C---:B------:R-:W-:Y:S02]  /*17d0*/  FMUL.FTZ R204, R156.reuse, R199 ;  /* 0x000000c79ccc7220 */ /* 0x040fe40000410000 */
[----:B------:R-:W-:Y:S02]  /*17e0*/  FMUL.FTZ R199, R21, R134 ;  /* 0x0000008615c77220 */ /* 0x000fe40000410000 */
[----:B------:R-:W-:Y:S02]  /*17f0*/  FADD.FTZ R128, R129, R202 ;  /* 0x000000ca81807221 */ /* 0x000fe40000010000 */
[----:B------:R-:W-:Y:S01]  /*1800*/  FFMA.FTZ R210, R197, R202, R210 ;  /* 0x000000cac5d27223 */ /* 0x000fe200000100d2 */
[----:B------:R-:W-:Y:S01]  /*1810*/  HADD2.F32 R130, -RZ, R135.H1_H1 ;  /* 0x30000087ff827230 */ /* 0x000fe20000004100 */
        /* <DEDUP_REMOVED lines=22> */
.L_x_1712:
[----:B------:R-:W-:Y:S05]  /*1980*/  BSYNC B0 ;  /* 0x0000000000007941 */ /* 0x000fea0003800000 */
.L_x_1711:
[----:B------:R-:W-:Y:S02]  /*1990*/  LOP3.LUT P6, RZ, R146, 0xff, RZ, 0xc0, !PT ;  /* 0x000000ff92ff7812 */ /* 0x000fe400078cc0ff */
[----:B------:R-:W-:Y:S02]  /*19a0*/  SHF.R.U32.HI R130, RZ, 0x5, R139 ;  /* 0x00000005ff827819 */ /* 0x000fe4000001168b */
[----:B------:R-:W-:Y:S01]  /*19b0*/  MOV R205, 0x3f800000 ;  /* 0x3f80000000cd7802 */ /* 0x000fe20000000f00 */
[----:B-----5:R-:W-:Y:S01]  /*19c0*/  @P0 HADD2.F32 R205, -RZ, R207.H0_H0 ;  /* 0x200000cfffcd0230 */ /* 0x020fe20000004100 */
[----:B------:R-:W-:Y:S02]  /*19d0*/  LOP3.LUT R209, R130, 0x7fffffc, RZ, 0xc0, !PT ;  /* 0x07fffffc82d17812 */ /* 0x000fe400078ec0ff */
[----:B------:R-:W-:-:S05]  /*19e0*/  LOP3.LUT P5, RZ, R139, 0x1f, RZ, 0xc0, !PT ;  /* 0x0000001f8bff7812 */ /* 0x000fca00078ac0ff */
[----:B------:R-:W-:Y:S01]  /*19f0*/  @!P6 IADD3 R209, R209, 0x4, RZ ;  /* 0x00000004d1d1e810 */ /* 0x000fe20007ffe0ff */
[----:B------:R-:W-:Y:S05]  /*1a00*/  BRA.DIV ~URZ, `(.L_x_1713) ;  /* 0x000021427f007947 */ /* 0x000fea000b800000 */
[----:B------:R0:W1:Y:S02]  /*1a10*/  SHFL.DOWN PT, R132, R211, 0x10, 0x1f ;  /* 0x0a001f00d3847f89 */ /* 0x00006400000e0000 */
.L_x_1726:
        /* <DEDUP_REMOVED lines=18> */
.L_x_1727:
        /* <DEDUP_REMOVED lines=30> */
[----:B------:R-:W-:Y:S01]  /*1d20*/  LOP3.LUT P6, RZ, R148, 0xff00, RZ, 0xc0, !PT ;  /* 0x0000ff0094ff7812 */ /* 0x000fe200078cc0ff */
[-CC-:B------:R-:W-:Y:S01]  /*1d30*/  FFMA.FTZ R135, R165, R183.reuse, R220.reuse ;  /* 0x000000b7a5877223 */ /* 0x180fe200000100dc */
[----:B------:R-:W-:Y:S01]  /*1d40*/  LOP3.LUT P5, RZ, R132, 0xff, RZ, 0xc0, !PT ;  /* 0x000000ff84ff7812 */ /* 0x000fe200078ac0ff */
[----:B------:R-:W-:-:S02]  /*1d50*/  FFMA.FTZ R132, R158, R183, R220 ;  /* 0x000000b79e847223 */ /* 0x000fc400000100dc */
[----:B------:R-:W-:Y:S02]  /*1d60*/  FFMA.FTZ R134, R162, R183, R220 ;  /* 0x000000b7a2867223 */ /* 0x000fe400000100dc */
[----:B------:R-:W-:Y:S02]  /*1d70*/  FADD.FTZ R133, R160, -R133 ;  /* 0x80000085a0857221 */ /* 0x000fe40000010000 */
[----:B------:R-:W-:Y:S01]  /*1d80*/  FADD.FTZ R207, R163, -R132 ;  /* 0x80000084a3cf7221 */ /* 0x000fe20000010000 */
[--C-:B------:R-:W-:Y:S01]  /*1d90*/  @P0 HADD2.F32 R209, -RZ, R112.reuse.H1_H1 ;  /* 0x30000070ffd10230 */ /* 0x100fe20000004100 */
[----:B------:R-:W-:Y:S01]  /*1da0*/  FADD.FTZ R211, R164, -R135 ;  /* 0x80000087a4d37221 */ /* 0x000fe20000010000 */
[----:B------:R-:W-:Y:S01]  /*1db0*/  @P0 HADD2.F32 R135, -RZ, R112.H0_H0 ;  /* 0x20000070ff870230 */ /* 0x000fe20000004100 */
[----:B------:R-:W-:Y:S01]  /*1dc0*/  FADD.FTZ R215, R169, -R134 ;  /* 0x80000086a9d77221 */ /* 0x000fe20000010000 */
[--C-:B------:R-:W-:Y:S01]  /*1dd0*/  @P0 HADD2.F32 R213, -RZ, R113.reuse.H0_H0 ;  /* 0x20000071ffd50230 */ /* 0x100fe20000004100 */
[C---:B------:R-:W-:Y:S01]  /*1de0*/  FMUL.FTZ R134, R156.reuse, R133 ;  /* 0x000000859c867220 */ /* 0x040fe20000410000 */
[----:B------:R-:W-:Y:S01]  /*1df0*/  @P0 HADD2.F32 R217, -RZ, R113.H1_H1 ;  /* 0x30000071ffd90230 */ /* 0x000fe20000004100 */
[----:B------:R-:W-:Y:S01]  /*1e00*/  FMUL.FTZ R214, R156, R207 ;  /* 0x000000cf9cd67220 */ /* 0x000fe20000410000 */
[----:B------:R-:W-:Y:S01]  /*1e10*/  HFMA2.MMA R207, -RZ, RZ, 0, 0 ;  /* 0x00000000ffcf7435 */ /* 0x000fe200000001ff */
[----:B------:R-:W-:Y:S01]  /*1e20*/  FFMA.FTZ R133, R167, R183, R220 ;  /* 0x000000b7a7857223 */ /* 0x000fe200000100dc */
[----:B------:R-:W-:Y:S01]  /*1e30*/  MOV R132, RZ ;  /* 0x000000ff00847202 */ /* 0x000fe20000000f00 */
[----:B------:R-:W-:Y:S01]  /*1e40*/  @P0 FADD.FTZ R134, R134, R135 ;  /* 0x0000008786860221 */ /* 0x000fe20000010000 */
[----:B------:R-:W-:Y:S01]  /*1e50*/  @P0 HADD2.F32 R221, -RZ, R115.H1_H1 ;  /* 0x30000073ffdd0230 */ /* 0x000fe20000004100 */
[----:B------:R-:W-:Y:S01]  /*1e60*/  @P0 FADD.FTZ R214, R214, R209 ;  /* 0x000000d1d6d60221 */ /* 0x000fe20000010000 */
[----:B------:R-:W-:Y:S01]  /*1e70*/  MOV R209, RZ ;  /* 0x000000ff00d17202 */ /* 0x000fe20000000f00 */
[----:B------:R-:W-:-:S02]  /*1e80*/  FADD.FTZ R135, R166, -R133 ;  /* 0x80000085a6877221 */ /* 0x000fc40000010000 */
[----:B------:R-:W-:Y:S02]  /*1e90*/  FMUL.FTZ R216, R156, R211 ;  /* 0x000000d39cd87220 */ /* 0x000fe40000410000 */
[----:B------:R-:W-:Y:S02]  /*1ea0*/  FMUL.FTZ R211, R214, R205 ;  /* 0x000000cdd6d37220 */ /* 0x000fe40000410000 */
[----:B------:R-:W-:Y:S02]  /*1eb0*/  FMUL.FTZ R222, R156, R135 ;  /* 0x000000879cde7220 */ /* 0x000fe40000410000 */
[----:B------:R-:W-:Y:S01]  /*1ec0*/  @P0 FADD.FTZ R216, R216, R213 ;  /* 0x000000d5d8d80221 */ /* 0x000fe20000010000 */
[----:B------:R-:W-:Y:S01]  /*1ed0*/  @P0 HADD2.F32 R213, -RZ, R114.H0_H0 ;  /* 0x20000072ffd50230 */ /* 0x000fe20000004100 */
[----:B------:R-:W-:Y:S02]  /*1ee0*/  FMUL.FTZ R218, R156, R215 ;  /* 0x000000d79cda7220 */ /* 0x000fe40000410000 */
[----:B------:R-:W-:-:S02]  /*1ef0*/  FMUL.FTZ R133, R134, R205 ;  /* 0x000000cd86857220 */ /* 0x000fc40000410000 */
[----:B------:R-:W-:Y:S02]  /*1f00*/  FMUL.FTZ R211, R211, c[0x0][0x1e8] ;  /* 0x00007a00d3d37a20 */ /* 0x000fe40000410000 */
[----:B------:R-:W-:Y:S02]  /*1f10*/  @P0 FADD.FTZ R218, R218, R217 ;  /* 0x000000d9dada0221 */ /* 0x000fe40000010000 */
[----:B------:R-:W-:Y:S02]  /*1f20*/  FMUL.FTZ R133, R133, c[0x0][0x1e8] ;  /* 0x00007a0085857a20 */ /* 0x000fe40000410000 */
[----:B------:R-:W-:Y:S02]  /*1f30*/  @P0 FADD.FTZ R222, R222, R213 ;  /* 0x000000d5dede0221 */ /* 0x000fe40000010000 */
[----:B------:R-:W-:Y:S02]  /*1f40*/  @P6 FMUL.FTZ R209, R17, R211 ;  /* 0x000000d311d16220 */ /* 0x000fe40000410000 */
[----:B------:R-:W-:-:S02]  /*1f50*/  FFMA.FTZ R213, R173, R183, R220 ;  /* 0x000000b7add57223 */ /* 0x000fc400000100dc */
[----:B------:R-:W-:Y:S02]  /*1f60*/  FFMA.FTZ R217, R174, R183, R220 ;  /* 0x000000b7aed97223 */ /* 0x000fe400000100dc */
[----:B------:R-:W-:Y:S02]  /*1f70*/  @P5 FMUL.FTZ R132, R18, R133 ;  /* 0x0000008512845220 */ /* 0x000fe40000410000 */
[----:B------:R-:W-:Y:S01]  /*1f80*/  FADD.FTZ R215, R170, -R213 ;  /* 0x800000d5aad77221 */ /* 0x000fe20000010000 */
[----:B------:R-:W-:Y:S01]  /*1f90*/  @P0 HADD2.F32 R213, -RZ, R114.H1_H1 ;  /* 0x30000072ffd50230 */ /* 0x000fe20000004100 */
[----:B------:R-:W-:Y:S01]  /*1fa0*/  FADD.FTZ R219, R172, -R217 ;  /* 0x800000d9acdb7221 */ /* 0x000fe20000010000 */
[----:B------:R-:W-:Y:S01]  /*1fb0*/  @P0 HADD2.F32 R217, -RZ, R115.H0_H0 ;  /* 0x20000073ffd90230 */ /* 0x000fe20000004100 */
[C---:B------:R-:W-:Y:S01]  /*1fc0*/  FMUL.FTZ R226, R156.reuse, R215 ;  /* 0x000000d79ce27220 */ /* 0x040fe20000410000 */
[----:B------:R-:W-:Y:S01]  /*1fd0*/  F2FP.PACK_AB R132, R209, R132 ;  /* 0x00000084d184723e */ /* 0x000fe200000000ff */
[----:B------:R-:W-:-:S02]  /*1fe0*/  FMUL.FTZ R228, R156, R219 ;  /* 0x000000db9ce47220 */ /* 0x000fc40000410000 */
[----:B------:R-:W-:Y:S02]  /*1ff0*/  @P0 FADD.FTZ R226, R226, R217 ;  /* 0x000000d9e2e20221 */ /* 0x000fe40000010000 */
[----:B------:R-:W-:Y:S01]  /*2000*/  @P0 FADD.FTZ R228, R228, R221 ;  /* 0x000000dde4e40221 */ /* 0x000fe20000010000 */
[--C-:B--2---:R-:W-:Y:S02]  /*2010*/  @P5 HADD2.F32 R135, -RZ, R128.reuse.H0_H0 ;  /* 0x20000080ff875230 */ /* 0x104fe40000004100 */
[----:B------:R-:W-:-:S03]  /*2020*/  @P6 HADD2.F32 R128, -RZ, R128.H1_H1 ;  /* 0x30000080ff806230 */ /* 0x000fc60000004100 */
[----:B------:R-:W-:Y:S01]  /*2030*/  @P5 FMUL.FTZ R207, R133, R135 ;  /* 0x0000008785cf5220 */ /* 0x000fe20000410000 */
[----:B------:R-:W-:Y:S01]  /*2040*/  ISETP.NE.U32.AND P5, PT, RZ, c[0x0][0x258], PT ;  /* 0x00009600ff007a0c */ /* 0x000fe20003fa5070 */
[----:B------:R-:W-:Y:S01]  /*2050*/  @P6 FMUL.FTZ R212, R211, R128 ;  /* 0x00000080d3d46220 */ /* 0x000fe20000410000 */
[----:B------:R-:W-:Y:S01]  /*2060*/  LOP3.LUT P6, RZ, R148, 0xff0000, RZ, 0xc0, !PT ;  /* 0x00ff000094ff7812 */ /* 0x000fe200078cc0ff */
[----:B------:R-:W-:Y:S01]  /*2070*/  FFMA.FTZ R128, R168, R183, R220 ;  /* 0x000000b7a8807223 */ /* 0x000fe200000100dc */
[----:B------:R-:W-:Y:S01]  /*2080*/  ISETP.NE.AND.EX P5, PT, RZ, c[0x0][0x25c], PT, P5 ;  /* 0x00009700ff007a0c */ /* 0x000fe20003fa5350 */
[----:B------:R-:W-:Y:S01]  /*2090*/  HFMA2.MMA R211, -RZ, RZ, 0, 0 ;  /* 0x00000000ffd37435 */ /* 0x000fe200000001ff */
[----:B------:R-:W-:Y:S01]  /*20a0*/  MOV R133, RZ ;  /* 0x000000ff00857202 */ /* 0x000fe20000000f00 */
[----:B------:R-:W-:Y:S01]  /*20b0*/  FADD.FTZ R135, R171, -R128 ;  /* 0x80000080ab877221 */ /* 0x000fe20000010000 */
[----:B------:R-:W-:Y:S01]  /*20c0*/  MOV R220, RZ ;  /* 0x000000ff00dc7202 */ /* 0x000fe20000000f00 */
[----:B------:R-:W-:-:S02]  /*20d0*/  FMUL.FTZ R128, R216, R205 ;  /* 0x000000cdd8807220 */ /* 0x000fc40000410000 */
[----:B------:R-:W-:Y:S02]  /*20e0*/  FMUL.FTZ R224, R156, R135 ;  /* 0x000000879ce07220 */ /* 0x000fe40000410000 */
[----:B------:R-:W-:Y:S02]  /*20f0*/  FMUL.FTZ R128, R128, c[0x0][0x1e8] ;  /* 0x00007a0080807a20 */ /* 0x000fe40000410000 */
[----:B------:R-:W-:Y:S01]  /*2100*/  @P0 FADD.FTZ R224, R224, R213 ;  /* 0x000000d5e0e00221 */ /* 0x000fe20000010000 */
[--C-:B------:R-:W-:Y:S01]  /*2110*/  @P6 HADD2.F32 R135, -RZ, R129.reuse.H0_H0 ;  /* 0x20000081ff876230 */ /* 0x100fe20000004100 */
[----:B------:R-:W-:Y:S01]  /*2120*/  LOP3.LUT P0, RZ, R148, 0xff000000, RZ, 0xc0, !PT ;  /* 0xff00000094ff7812 */ /* 0x000fe2000780c0ff */
[----:B------:R-:W-:Y:S01]  /*2130*/  @P6 FMUL.FTZ R133, R16, R128 ;  /* 0x0000008010856220 */ /* 0x000fe20000410000 */
[----:B------:R-:W-:Y:S01]  /*2140*/  @P5 F2FP.PACK_AB R134, RZ, R134 ;  /* 0x00000086ff86523e */ /* 0x000fe200000000ff */
[----:B------:R-:W-:Y:S01]  /*2150*/  FADD.FTZ R84, R84, R207 ;  /* 0x000000cf54547221 */ /* 0x000fe20000010000 */
[----:B------:R-:W-:Y:S01]  /*2160*/  @P5 F2FP.PACK_AB R216, RZ, R216 ;  /* 0x000000d8ffd8523e */ /* 0x000fe200000000ff */
[----:B------:R-:W-:Y:S01]  /*2170*/  @P6 FMUL.FTZ R211, R128, R135 ;  /* 0x0000008780d36220 */ /* 0x000fe20000410000 */
[----:B------:R-:W-:Y:S01]  /*2180*/  LOP3.LUT P6, RZ, R149, 0xff, RZ, 0xc0, !PT ;  /* 0x000000ff95ff7812 */ /* 0x000fe200078cc0ff */
[----:B------:R-:W-:Y:S01]  /*2190*/  FADD.FTZ R85, R85, R212 ;  /* 0x000000d455557221 */ /* 0x000fe20000010000 */
[----:B------:R-:W-:Y:S01]  /*21a0*/  @P5 F2FP.PACK_AB R135, RZ, R218 ;  /* 0x000000daff87523e */ /* 0x000fe200000000ff */
[-C--:B------:R-:W-:Y:S01]  /*21b0*/  FMUL.FTZ R218, R218, R205.reuse ;  /* 0x000000cddada7220 */ /* 0x080fe20000410000 */
[----:B------:R-:W-:Y:S01]  /*21c0*/  @P5 F2FP.PACK_AB R128, RZ, R214 ;  /* 0x000000d6ff80523e */ /* 0x000fe200000000ff */
[----:B------:R-:W-:Y:S01]  /*21d0*/  HFMA2.MMA R214, -RZ, RZ, 0, 0 ;  /* 0x00000000ffd67435 */ /* 0x000fe200000001ff */
[----:B------:R-:W-:Y:S01]  /*21e0*/  @P5 F2FP.PACK_AB R213, RZ, R222 ;  /* 0x000000deffd5523e */ /* 0x000fe200000000ff */
[----:B------:R-:W-:Y:S01]  /*21f0*/  @P0 HADD2.F32 R129, -RZ, R129.H1_H1 ;  /* 0x30000081ff810230 */ /* 0x000fe20000004100 */
[----:B------:R-:W-:Y:S01]  /*2200*/  @P5 F2FP.PACK_AB R217, RZ, R226 ;  /* 0x000000e2ffd9523e */ /* 0x000fe200000000ff */
[----:B------:R-:W-:Y:S01]  /*2210*/  FMUL.FTZ R218, R218, c[0x0][0x1e8] ;  /* 0x00007a00dada7a20 */ /* 0x000fe20000410000 */
[----:B------:R-:W-:Y:S01]  /*2220*/  @P5 PRMT R52, R134, 0x7610, R52 ;  /* 0x0000761086345816 */ /* 0x000fe20000000034 */
[----:B------:R-:W-:Y:S01]  /*2230*/  FMUL.FTZ R222, R222, R205 ;  /* 0x000000cddede7220 */ /* 0x000fe20000410000 */
[----:B------:R-:W-:Y:S01]  /*2240*/  @P5 PRMT R53, R216, 0x7610, R53 ;  /* 0x00007610d8355816 */ /* 0x000fe20000000035 */
[----:B------:R-:W-:Y:S01]  /*2250*/  @P0 FMUL.FTZ R214, R218, R129 ;  /* 0x00000081dad60220 */ /* 0x000fe20000410000 */
[----:B------:R-:W-:Y:S01]  /*2260*/  @P5 F2FP.PACK_AB R215, RZ, R224 ;  /* 0x000000e0ffd7523e */ /* 0x000fe200000000ff */
[----:B------:R-:W-:Y:S01]  /*2270*/  FMUL.FTZ R222, R222, c[0x0][0x1e8] ;  /* 0x00007a00dede7a20 */ /* 0x000fe20000410000 */
[----:B------:R-:W-:Y:S01]  /*2280*/  @P5 F2FP.PACK_AB R219, RZ, R228 ;  /* 0x000000e4ffdb523e */ /* 0x000fe200000000ff */
[----:B------:R-:W-:Y:S01]  /*2290*/  @P0 FMUL.FTZ R220, R15, R218 ;  /* 0x000000da0fdc0220 */ /* 0x000fe20000410000 */
[----:B------:R-:W-:Y:S01]  /*22a0*/  @P5 PRMT R54, R213, 0x7610, R54 ;  /* 0x00007610d5365816 */ /* 0x000fe20000000036 */
[----:B------:R-:W-:Y:S01]  /*22b0*/  HFMA2.MMA R213, -RZ, RZ, 0, 0 ;  /* 0x00000000ffd57435 */ /* 0x000fe200000001ff */
[----:B------:R-:W-:Y:S01]  /*22c0*/  @P5 PRMT R55, R217, 0x7610, R55 ;  /* 0x00007610d9375816 */ /* 0x000fe20000000037 */
[-C--:B------:R-:W-:Y:S01]  /*22d0*/  FMUL.FTZ R226, R226, R205.reuse ;  /* 0x000000cde2e27220 */ /* 0x080fe20000410000 */
[----:B------:R-:W-:Y:S01]  /*22e0*/  @P5 PRMT R52, R52, 0x5410, R128 ;  /* 0x0000541034345816 */ /* 0x000fe20000000080 */
[----:B------:R-:W-:Y:S01]  /*22f0*/  @P5 IMAD.WIDE.U32 R128, R155, R210, c[0x0][0x258] ;  /* 0x000096009b805625 */ /* 0x000fe200078e00d2 */
[----:B------:R-:W-:Y:S01]  /*2300*/  @P5 PRMT R53, R53, 0x5410, R135 ;  /* 0x0000541035355816 */ /* 0x000fe20000000087 */
[----:B------:R-:W-:Y:S01]  /*2310*/  @P6 HADD2.F32 R135, -RZ, R130.H0_H0 ;  /* 0x20000082ff876230 */ /* 0x000fe20000004100 */
[----:B------:R-:W-:Y:S01]  /*2320*/  @P5 PRMT R54, R54, 0x5410, R215 ;  /* 0x0000541036365816 */ /* 0x000fe200000000d7 */
[-C--:B------:R-:W-:Y:S01]  /*2330*/  FMUL.FTZ R228, R228, R205.reuse ;  /* 0x000000cde4e47220 */ /* 0x080fe20000410000 */
[----:B------:R-:W-:Y:S01]  /*2340*/  @P5 PRMT R55, R55, 0x5410, R219 ;  /* 0x0000541037375816 */ /* 0x000fe200000000db */
[----:B------:R-:W-:Y:S01]  /*2350*/  FMUL.FTZ R224, R224, R205 ;  /* 0x000000cde0e07220 */ /* 0x000fe20000410000 */
[----:B------:R-:W-:Y:S01]  /*2360*/  MOV R134, RZ ;  /* 0x000000ff00867202 */ /* 0x000fe20000000f00 */
[----:B------:R-:W-:Y:S01]  /*2370*/  @P6 FMUL.FTZ R134, R14, R222 ;  /* 0x000000de0e866220 */ /* 0x000fe20000410000 */
[C---:B------:R-:W-:Y:S01]  /*2380*/  LOP3.LUT P0, RZ, R149.reuse, 0xff00, RZ, 0xc0, !PT ;  /* 0x0000ff0095ff7812 */ /* 0x040fe2000780c0ff */
[----:B------:R-:W-:Y:S01]  /*2390*/  @P6 FMUL.FTZ R213, R222, R135 ;  /* 0x00000087ded56220 */ /* 0x000fe20000410000 */
[----:B------:R0:W-:Y:S01]  /*23a0*/  @P5 STG.E.128 [R128.64], R52 ;  /* 0x0000003480005986 */ /* 0x0001e2000c101d04 */
[C---:B------:R-:W-:Y:S01]  /*23b0*/  LOP3.LUT P5, RZ, R149.reuse, 0xff0000, RZ, 0xc0, !PT ;  /* 0x00ff000095ff7812 */ /* 0x040fe200078ac0ff */
[----:B------:R-:W-:Y:S01]  /*23c0*/  HFMA2.MMA R215, -RZ, RZ, 0, 0 ;  /* 0x00000000ffd77435 */ /* 0x000fe200000001ff */
[----:B------:R-:W-:Y:S01]  /*23d0*/  LOP3.LUT P6, RZ, R149, 0xff000000, RZ, 0xc0, !PT ;  /* 0xff00000095ff7812 */ /* 0x000fe200078cc0ff */
[----:B------:R-:W-:Y:S01]  /*23e0*/  HFMA2.MMA R216, -RZ, RZ, 0, 0 ;  /* 0x00000000ffd87435 */ /* 0x000fe200000001ff */
[----:B------:R-:W-:Y:S01]  /*23f0*/  FMUL.FTZ R217, R226, c[0x0][0x1e8] ;  /* 0x00007a00e2d97a20 */ /* 0x000fe20000410000 */
[----:B------:R-:W-:Y:S01]  /*2400*/  MOV R135, RZ ;  /* 0x000000ff00877202 */ /* 0x000fe20000000f00 */
[----:B------:R-:W-:Y:S01]  /*2410*/  FMUL.FTZ R228, R228, c[0x0][0x1e8] ;  /* 0x00007a00e4e47a20 */ /* 0x000fe20000410000 */
[----:B------:R-:W-:Y:S01]  /*2420*/  F2FP.PACK_AB R133, R220, R133 ;  /* 0x00000085dc85723e */ /* 0x000fe200000000ff */
[----:B------:R-:W-:-:S02]  /*2430*/  FMUL.FTZ R224, R224, c[0x0][0x1e8] ;  /* 0x00007a00e0e07a20 */ /* 0x000fc40000410000 */
[----:B------:R-:W-:Y:S01]  /*2440*/  @P0 HADD2.F32 R209, -RZ, R130.H1_H1 ;  /* 0x30000082ffd10230 */ /* 0x000fe20000004100 */
[----:B------:R-:W-:Y:S02]  /*2450*/  FADD.FTZ R86, R86, R211 ;  /* 0x000000d356567221 */ /* 0x000fe40000010000 */
[----:B------:R-:W-:Y:S02]  /*2460*/  @P5 FMUL.FTZ R135, R12, R217 ;  /* 0x000000d90c875220 */ /* 0x000fe40000410000 */
[----:B------:R-:W-:Y:S02]  /*2470*/  @P6 FMUL.FTZ R216, R11, R228 ;  /* 0x000000e40bd86220 */ /* 0x000fe40000410000 */
[----:B------:R-:W-:Y:S02]  /*2480*/  @P0 FMUL.FTZ R215, R13, R224 ;  /* 0x000000e00dd70220 */ /* 0x000fe40000410000 */
[----:B0-----:R-:W-:Y:S01]  /*2490*/  IMAD.WIDE.U32 R128, R155, R210, c[0x0][0x248] ;  /* 0x000092009b807625 */ /* 0x001fe200078e00d2 */
[----:B------:R-:W-:Y:S01]  /*24a0*/  F2FP.PACK_AB R135, R216, R135 ;  /* 0x00000087d887723e */ /* 0x000fe200000000ff */
[--C-:B------:R-:W-:Y:S01]  /*24b0*/  @P5 HADD2.F32 R210, -RZ, R131.reuse.H0_H0 ;  /* 0x20000083ffd25230 */ /* 0x100fe20000004100 */
[----:B------:R-:W-:Y:S01]  /*24c0*/  F2FP.PACK_AB R134, R215, R134 ;  /* 0x00000086d786723e */ /* 0x000fe200000000ff */
[----:B------:R-:W-:Y:S01]  /*24d0*/  @P6 HADD2.F32 R215, -RZ, R131.H1_H1 ;  /* 0x30000083ffd76230 */ /* 0x000fe20000004100 */
[----:B------:R-:W-:Y:S01]  /*24e0*/  CS2R R130, SRZ ;  /* 0x0000000000827805 */ /* 0x000fe2000001ff00 */
[----:B------:R-:W-:Y:S01]  /*24f0*/  MOV R216, RZ ;  /* 0x000000ff00d87202 */ /* 0x000fe20000000f00 */
[----:B------:R-:W-:Y:S01]  /*2500*/  @P0 FMUL.FTZ R130, R224, R209 ;  /* 0x000000d1e0820220 */ /* 0x000fe20000410000 */
[----:B------:R0:W-:Y:S01]  /*2510*/  STG.E.128 [R128.64], R132 ;  /* 0x0000008480007986 */ /* 0x0001e2000c101d04 */
[----:B------:R-:W-:Y:S01]  /*2520*/  @P5 FMUL.FTZ R131, R217, R210 ;  /* 0x000000d2d9835220 */ /* 0x000fe20000410000 */
[----:B------:R-:W-:Y:S01]  /*2530*/  IADD3 R155, R155, 0x80, RZ ;  /* 0x000000809b9b7810 */ /* 0x000fe20007ffe0ff */
[----:B------:R-:W-:-:S02]  /*2540*/  @P6 FMUL.FTZ R216, R228, R215 ;  /* 0x000000d7e4d86220 */ /* 0x000fc40000410000 */
[----:B------:R-:W-:Y:S02]  /*2550*/  FADD.FTZ R87, R87, R214 ;  /* 0x000000d657577221 */ /* 0x000fe40000010000 */
[----:B------:R-:W-:Y:S02]  /*2560*/  FADD.FTZ R88, R88, R213 ;  /* 0x000000d558587221 */ /* 0x000fe40000010000 */
[----:B------:R-:W-:Y:S02]  /*2570*/  FADD.FTZ R89, R89, R130 ;  /* 0x0000008259597221 */ /* 0x000fe40000010000 */
[----:B------:R-:W-:Y:S02]  /*2580*/  FADD.FTZ R90, R90, R131 ;  /* 0x000000835a5a7221 */ /* 0x000fe40000010000 */
[----:B------:R-:W-:Y:S02]  /*2590*/  FADD.FTZ R91, R91, R216 ;  /* 0x000000d85b5b7221 */ /* 0x000fe40000010000 */
.L_x_1716:
[----:B------:R-:W-:Y:S05]  /*25a0*/  BSYNC B0 ;  /* 0x0000000000007941 */ /* 0x000fea0003800000 */
.L_x_1715:
[----:B------:R-:W-:Y:S01]  /*25b0*/  BSSY B0, `(.L_x_1717) ;  /* 0x0000093000007945 */ /* 0x000fe20003800000 */
[----:B------:R-:W-:Y:S05]  /*25c0*/  @!P2 BRA `(.L_x_1718) ;  /* 0x000009100000a947 */ /* 0x000fea0003800000 */
[----:B------:R-:W-:-:S10]  /*25d0*/  HFMA2.MMA R210, -RZ, RZ, 0, 9.5367431640625e-07 ;  /* 0x00000010ffd27435 */ /* 0x000fd400000001ff */
[----:B0-----:R-:W-:-:S06]  /*25e0*/  IMAD.WIDE.U32 R128, R155, R210, c[0x0][0x170] ;  /* 0x00005c009b807625 */ /* 0x001fcc00078e00d2 */
        /* <DEDUP_REMOVED lines=35> */
[----:B------:R-:W-:Y:S02]  /*2820*/  FMUL.FTZ R211, R211, c[0x0][0x1e8] ;  /* 0x00007a00d3d37a20 */ /* 0x000fe40000410000 */
[----:B------:R-:W-:-:S02]  /*2830*/  FMUL.FTZ R133, R134, R205 ;  /* 0x000000cd86857220 */ /* 0x000fc40000410000 */
[----:B------:R-:W-:Y:S02]  /*2840*/  @P0 FADD.FTZ R222, R222, R213 ;  /* 0x000000d5dede0221 */ /* 0x000fe40000010000 */
[----:B------:R-:W-:Y:S02]  /*2850*/  FMUL.FTZ R133, R133, c[0x0][0x1e8] ;  /* 0x00007a0085857a20 */ /* 0x000fe40000410000 */
[----:B------:R-:W-:Y:S02]  /*2860*/  @P6 FMUL.FTZ R209, R9, R211 ;  /* 0x000000d309d16220 */ /* 0x000fe40000410000 */
[----:B------:R-:W-:Y:S02]  /*2870*/  FFMA.FTZ R213, R187, R183, R220 ;  /* 0x000000b7bbd57223 */ /* 0x000fe400000100dc */
[----:B------:R-:W-:Y:S02]  /*2880*/  FMUL.FTZ R218, R156, R215 ;  /* 0x000000d79cda7220 */ /* 0x000fe40000410000 */
[----:B------:R-:W-:-:S02]  /*2890*/  @P5 FMUL.FTZ R132, R10, R133 ;  /* 0x000000850a845220 */ /* 0x000fc40000410000 */
[----:B------:R-:W-:Y:S01]  /*28a0*/  FADD.FTZ R215, R190, -R213 ;  /* 0x800000d5bed77221 */ /* 0x000fe20000010000 */
[----:B------:R-:W-:Y:S01]  /*28b0*/  @P0 HADD2.F32 R213, -RZ, R42.H1_H1 ;  /* 0x3000002affd50230 */ /* 0x000fe20000004100 */
[----:B------:R-:W-:Y:S01]  /*28c0*/  @P0 FADD.FTZ R218, R218, R217 ;  /* 0x000000d9dada0221 */ /* 0x000fe20000010000 */
[----:B------:R-:W-:Y:S01]  /*28d0*/  @P0 HADD2.F32 R217, -RZ, R43.H0_H0 ;  /* 0x2000002bffd90230 */ /* 0x000fe20000004100 */
[----:B------:R-:W-:Y:S01]  /*28e0*/  FMUL.FTZ R226, R156, R215 ;  /* 0x000000d79ce27220 */ /* 0x000fe20000410000 */
[----:B------:R-:W-:-:S03]  /*28f0*/  F2FP.PACK_AB R132, R209, R132 ;  /* 0x00000084d184723e */ /* 0x000fc600000000ff */
[----:B------:R-:W-:Y:S01]  /*2900*/  @P0 FADD.FTZ R226, R226, R217 ;  /* 0x000000d9e2e20221 */ /* 0x000fe20000010000 */
[--C-:B--2---:R-:W-:Y:S02]  /*2910*/  @P5 HADD2.F32 R135, -RZ, R128.reuse.H0_H0 ;  /* 0x20000080ff875230 */ /* 0x104fe40000004100 */
[----:B------:R-:W-:-:S03]  /*2920*/  @P6 HADD2.F32 R128, -RZ, R128.H1_H1 ;  /* 0x30000080ff806230 */ /* 0x000fc60000004100 */
[----:B------:R-:W-:Y:S01]  /*2930*/  @P5 FMUL.FTZ R207, R133, R135 ;  /* 0x0000008785cf5220 */ /* 0x000fe20000410000 */
[----:B------:R-:W-:Y:S01]  /*2940*/  ISETP.NE.U32.AND P5, PT, RZ, c[0x0][0x258], PT ;  /* 0x00009600ff007a0c */ /* 0x000fe20003fa5070 */
[----:B------:R-:W-:Y:S01]  /*2950*/  @P6 FMUL.FTZ R212, R211, R128 ;  /* 0x00000080d3d46220 */ /* 0x000fe20000410000 */
[----:B------:R-:W-:Y:S01]  /*2960*/  LOP3.LUT P6, RZ, R150, 0xff0000, RZ, 0xc0, !PT ;  /* 0x00ff000096ff7812 */ /* 0x000fe200078cc0ff */
[-CC-:B------:R-:W-:Y:S01]  /*2970*/  FFMA.FTZ R128, R188, R183.reuse, R220.reuse ;  /* 0x000000b7bc807223 */ /* 0x180fe200000100dc */
[----:B------:R-:W-:Y:S01]  /*2980*/  ISETP.NE.AND.EX P5, PT, RZ, c[0x0][0x25c], PT, P5 ;  /* 0x00009700ff007a0c */ /* 0x000fe20003fa5350 */
[----:B------:R-:W-:Y:S01]  /*2990*/  FFMA.FTZ R220, R192, R183, R220 ;  /* 0x000000b7c0dc7223 */ /* 0x000fe200000100dc */
[----:B------:R-:W-:Y:S01]  /*29a0*/  HFMA2.MMA R211, -RZ, RZ, 0, 0 ;  /* 0x00000000ffd37435 */ /* 0x000fe200000001ff */
[----:B------:R-:W-:Y:S01]  /*29b0*/  FADD.FTZ R135, R185, -R128 ;  /* 0x80000080b9877221 */ /* 0x000fe20000010000 */
[----:B------:R-:W-:Y:S01]  /*29c0*/  MOV R133, RZ ;  /* 0x000000ff00857202 */ /* 0x000fe20000000f00 */
[----:B------:R-:W-:Y:S01]  /*29d0*/  FADD.FTZ R219, R189, -R220 ;  /* 0x800000dcbddb7221 */ /* 0x000fe20000010000 */
[----:B------:R-:W-:Y:S01]  /*29e0*/  MOV R220, RZ ;  /* 0x000000ff00dc7202 */ /* 0x000fe20000000f00 */
[----:B------:R-:W-:-:S02]  /*29f0*/  FMUL.FTZ R224, R156, R135 ;  /* 0x000000879ce07220 */ /* 0x000fc40000410000 */
[----:B------:R-:W-:Y:S02]  /*2a00*/  FMUL.FTZ R228, R156, R219 ;  /* 0x000000db9ce47220 */ /* 0x000fe40000410000 */
[----:B------:R-:W-:Y:S01]  /*2a10*/  FMUL.FTZ R128, R216, R205 ;  /* 0x000000cdd8807220 */ /* 0x000fe20000410000 */
[--C-:B------:R-:W-:Y:S01]  /*2a20*/  @P6 HADD2.F32 R135, -RZ, R129.reuse.H0_H0 ;  /* 0x20000081ff876230 */ /* 0x100fe20000004100 */
[----:B------:R-:W-:Y:S01]  /*2a30*/  @P0 FADD.FTZ R224, R224, R213 ;  /* 0x000000d5e0e00221 */ /* 0x000fe20000010000 */
[----:B------:R-:W-:Y:S01]  /*2a40*/  @P5 F2FP.PACK_AB R134, RZ, R134 ;  /* 0x00000086ff86523e */ /* 0x000fe200000000ff */
[----:B------:R-:W-:Y:S01]  /*2a50*/  @P0 FADD.FTZ R228, R228, R221 ;  /* 0x000000dde4e40221 */ /* 0x000fe20000010000 */
[----:B------:R-:W-:Y:S01]  /*2a60*/  LOP3.LUT P0, RZ, R150, 0xff000000, RZ, 0xc0, !PT ;  /* 0xff00000096ff7812 */ /* 0x000fe2000780c0ff */
[----:B------:R-:W-:Y:S01]  /*2a70*/  FMUL.FTZ R128, R128, c[0x0][0x1e8] ;  /* 0x00007a0080807a20 */ /* 0x000fe20000410000 */
[----:B------:R-:W-:Y:S01]  /*2a80*/  @P5 F2FP.PACK_AB R216, RZ, R216 ;  /* 0x000000d8ffd8523e */ /* 0x000fe200000000ff */
[----:B------:R-:W-:Y:S01]  /*2a90*/  FADD.FTZ R92, R92, R207 ;  /* 0x000000cf5c5c7221 */ /* 0x000fe20000010000 */
[----:B------:R-:W-:Y:S01]  /*2aa0*/  @P5 F2FP.PACK_AB R213, RZ, R222 ;  /* 0x000000deffd5523e */ /* 0x000fe200000000ff */
[----:B------:R-:W-:Y:S01]  /*2ab0*/  @P6 FMUL.FTZ R133, R8, R128 ;  /* 0x0000008008856220 */ /* 0x000fe20000410000 */
[----:B------:R-:W-:Y:S01]  /*2ac0*/  @P5 F2FP.PACK_AB R217, RZ, R226 ;  /* 0x000000e2ffd9523e */ /* 0x000fe200000000ff */
[----:B------:R-:W-:Y:S01]  /*2ad0*/  @P6 FMUL.FTZ R211, R128, R135 ;  /* 0x0000008780d36220 */ /* 0x000fe20000410000 */
[----:B------:R-:W-:Y:S01]  /*2ae0*/  LOP3.LUT P6, RZ, R151, 0xff, RZ, 0xc0, !PT ;  /* 0x000000ff97ff7812 */ /* 0x000fe200078cc0ff */
[-C--:B------:R-:W-:Y:S01]  /*2af0*/  FMUL.FTZ R222, R222, R205.reuse ;  /* 0x000000cddede7220 */ /* 0x080fe20000410000 */
[----:B------:R-:W-:Y:S01]  /*2b00*/  @P5 F2FP.PACK_AB R135, RZ, R218 ;  /* 0x000000daff87523e */ /* 0x000fe200000000ff */
[----:B------:R-:W-:Y:S01]  /*2b10*/  FMUL.FTZ R218, R218, R205 ;  /* 0x000000cddada7220 */ /* 0x000fe20000410000 */
[----:B------:R-:W-:Y:S01]  /*2b20*/  @P5 F2FP.PACK_AB R128, RZ, R214 ;  /* 0x000000d6ff80523e */ /* 0x000fe200000000ff */
[----:B------:R-:W-:Y:S01]  /*2b30*/  HFMA2.MMA R214, -RZ, RZ, 0, 0 ;  /* 0x00000000ffd67435 */ /* 0x000fe200000001ff */
[----:B------:R-:W-:Y:S01]  /*2b40*/  @P0 HADD2.F32 R129, -RZ, R129.H1_H1 ;  /* 0x30000081ff810230 */ /* 0x000fe20000004100 */
[----:B------:R-:W-:Y:S01]  /*2b50*/  @P5 PRMT R52, R134, 0x7610, R52 ;  /* 0x0000761086345816 */ /* 0x000fe20000000034 */
[----:B------:R-:W-:Y:S01]  /*2b60*/  FMUL.FTZ R218, R218, c[0x0][0x1e8] ;  /* 0x00007a00dada7a20 */ /* 0x000fe20000410000 */
[----:B------:R-:W-:Y:S01]  /*2b70*/  @P5 PRMT R53, R216, 0x7610, R53 ;  /* 0x00007610d8355816 */ /* 0x000fe20000000035 */
[----:B------:R-:W-:Y:S01]  /*2b80*/  FMUL.FTZ R222, R222, c[0x0][0x1e8] ;  /* 0x00007a00dede7a20 */ /* 0x000fe20000410000 */
[----:B------:R-:W-:Y:S01]  /*2b90*/  @P5 F2FP.PACK_AB R215, RZ, R224 ;  /* 0x000000e0ffd7523e */ /* 0x000fe200000000ff */
[----:B------:R-:W-:Y:S01]  /*2ba0*/  @P0 FMUL.FTZ R214, R218, R129 ;  /* 0x00000081dad60220 */ /* 0x000fe20000410000 */
        /* <DEDUP_REMOVED lines=50> */
[----:B------:R-:W-:-:S02]  /*2ed0*/  FADD.FTZ R99, R99, R216 ;  /* 0x000000d863637221 */ /* 0x000fc40000010000 */
.L_x_1718:
[----:B------:R-:W-:Y:S05]  /*2ee0*/  BSYNC B0 ;  /* 0x0000000000007941 */ /* 0x000fea0003800000 */
.L_x_1717:
[----:B------:R-:W-:Y:S01]  /*2ef0*/  BSSY B0, `(.L_x_1719) ;  /* 0x0000091000007945 */ /* 0x000fe20003800000 */
[----:B------:R-:W-:Y:S05]  /*2f00*/  @!P3 BRA `(.L_x_1720) ;  /* 0x000008f00000b947 */ /* 0x000fea0003800000 */
[----:B0-----:R-:W-:-:S10]  /*2f10*/  HFMA2.MMA R128, -RZ, RZ, 0, 9.5367431640625e-07 ;  /* 0x00000010ff807435 */ /* 0x001fd400000001ff */
        /* <DEDUP_REMOVED lines=11> */
[-CC-:B------:R-:W-:Y:S01]  /*2fd0*/  FFMA.FTZ R132, R194, R183.reuse, R210.reuse ;  /* 0x000000b7c2847223 */ /* 0x180fe200000100d2 */
[----:B------:R-:W-:Y:S01]  /*2fe0*/  ISETP.NE.AND.EX P0, PT, RZ, c[0x0][0x25c], PT, P0 ;  /* 0x00009700ff007a0c */ /* 0x000fe20003f05300 */
[-CC-:B------:R-:W-:Y:S01]  /*2ff0*/  FFMA.FTZ R134, R198, R183.reuse, R210.reuse ;  /* 0x000000b7c6867223 */ /* 0x180fe200000100d2 */
[----:B------:R-:W-:Y:S01]  /*3000*/  LOP3.LUT P6, RZ, R152, 0xff00, RZ, 0xc0, !PT ;  /* 0x0000ff0098ff7812 */ /* 0x000fe200078cc0ff */
[-CC-:B------:R-:W-:Y:S01]  /*3010*/  FFMA.FTZ R207, R197, R183.reuse, R210.reuse ;  /* 0x000000b7c5cf7223 */ /* 0x180fe200000100d2 */
[----:B------:R-:W-:Y:S01]  /*3020*/  MOV R214, RZ ;  /* 0x000000ff00d67202 */ /* 0x000fe20000000f00 */
[----:B------:R-:W-:-:S02]  /*3030*/  FFMA.FTZ R182, R204, R183, R210 ;  /* 0x000000b7ccb67223 */ /* 0x000fc400000100d2 */
[-CC-:B------:R-:W-:Y:S02]  /*3040*/  FFMA.FTZ R211, R201, R183.reuse, R210.reuse ;  /* 0x000000b7c9d37223 */ /* 0x180fe400000100d2 */
[----:B------:R-:W-:Y:S02]  /*3050*/  FFMA.FTZ R210, R208, R183, R210 ;  /* 0x000000b7d0d27223 */ /* 0x000fe400000100d2 */
[----:B------:R-:W-:Y:S02]  /*3060*/  FADD.FTZ R133, R196, -R133 ;  /* 0x80000085c4857221 */ /* 0x000fe40000010000 */
[----:B------:R-:W-:Y:S01]  /*3070*/  FADD.FTZ R209, R200, -R135 ;  /* 0x80000087c8d17221 */ /* 0x000fe20000010000 */
[----:B------:R-:W-:Y:S01]  /*3080*/  @P4 HADD2.F32 R135, -RZ, R124.H0_H0 ;  /* 0x2000007cff874230 */ /* 0x000fe20000004100 */
[----:B------:R-:W-:Y:S02]  /*3090*/  FADD.FTZ R183, R193, -R132 ;  /* 0x80000084c1b77221 */ /* 0x000fe40000010000 */
[----:B------:R-:W-:Y:S01]  /*30a0*/  FADD.FTZ R219, R206, -R211 ;  /* 0x800000d3cedb7221 */ /* 0x000fe20000010000 */
[----:B------:R-:W-:Y:S01]  /*30b0*/  @P4 HADD2.F32 R211, -RZ, R125.H0_H0 ;  /* 0x2000007dffd34230 */ /* 0x000fe20000004100 */
[----:B------:R-:W-:-:S02]  /*30c0*/  FADD.FTZ R221, R203, -R210 ;  /* 0x800000d2cbdd7221 */ /* 0x000fc40000010000 */
[----:B------:R-:W-:Y:S02]  /*30d0*/  FADD.FTZ R213, R195, -R134 ;  /* 0x80000086c3d57221 */ /* 0x000fe40000010000 */
[----:B------:R-:W-:Y:S01]  /*30e0*/  FADD.FTZ R215, R202, -R207 ;  /* 0x800000cfcad77221 */ /* 0x000fe20000010000 */
[----:B------:R-:W-:Y:S01]  /*30f0*/  @P4 HADD2.F32 R207, -RZ, R124.H1_H1 ;  /* 0x3000007cffcf4230 */ /* 0x000fe20000004100 */
[C---:B------:R-:W-:Y:S01]  /*3100*/  FMUL.FTZ R132, R156.reuse, R133 ;  /* 0x000000859c847220 */ /* 0x040fe20000410000 */
[----:B------:R-:W-:Y:S01]  /*3110*/  @P4 HADD2.F32 R133, -RZ, R125.H1_H1 ;  /* 0x3000007dff854230 */ /* 0x000fe20000004100 */
[C---:B------:R-:W-:Y:S01]  /*3120*/  FMUL.FTZ R210, R156.reuse, R209 ;  /* 0x000000d19cd27220 */ /* 0x040fe20000410000 */
[----:B------:R-:W-:Y:S01]  /*3130*/  @P4 HADD2.F32 R209, -RZ, R127.H1_H1 ;  /* 0x3000007fffd14230 */ /* 0x000fe20000004100 */
[----:B------:R-:W-:Y:S01]  /*3140*/  FMUL.FTZ R134, R156, R183 ;  /* 0x000000b79c867220 */ /* 0x000fe20000410000 */
[----:B------:R-:W-:Y:S01]  /*3150*/  @P4 HADD2.F32 R183, -RZ, R126.H1_H1 ;  /* 0x3000007effb74230 */ /* 0x000fe20000004100 */
[----:B------:R-:W-:-:S02]  /*3160*/  FADD.FTZ R217, R199, -R182 ;  /* 0x800000b6c7d97221 */ /* 0x000fc40000010000 */
[----:B------:R-:W-:Y:S02]  /*3170*/  FMUL.FTZ R212, R156, R213 ;  /* 0x000000d59cd47220 */ /* 0x000fe40000410000 */
[----:B------:R-:W-:Y:S01]  /*3180*/  @P4 FADD.FTZ R132, R132, R135 ;  /* 0x0000008784844221 */ /* 0x000fe20000010000 */
[----:B------:R-:W-:Y:S01]  /*3190*/  @P4 HADD2.F32 R135, -RZ, R126.H0_H0 ;  /* 0x2000007eff874230 */ /* 0x000fe20000004100 */
[----:B------:R-:W-:Y:S02]  /*31a0*/  @P4 FADD.FTZ R210, R210, R211 ;  /* 0x000000d3d2d24221 */ /* 0x000fe40000010000 */
[----:B------:R-:W-:Y:S02]  /*31b0*/  FMUL.FTZ R218, R156, R215 ;  /* 0x000000d79cda7220 */ /* 0x000fe40000410000 */
[----:B------:R-:W-:Y:S01]  /*31c0*/  @P4 FADD.FTZ R134, R134, R207 ;  /* 0x000000cf86864221 */ /* 0x000fe20000010000 */
[----:B------:R-:W-:Y:S01]  /*31d0*/  @P4 HADD2.F32 R207, -RZ, R127.H0_H0 ;  /* 0x2000007fffcf4230 */ /* 0x000fe20000004100 */
[----:B------:R-:W-:-:S02]  /*31e0*/  FMUL.FTZ R220, R156, R217 ;  /* 0x000000d99cdc7220 */ /* 0x000fc40000410000 */
[C---:B------:R-:W-:Y:S02]  /*31f0*/  FMUL.FTZ R222, R156.reuse, R219 ;  /* 0x000000db9cde7220 */ /* 0x040fe40000410000 */
[----:B------:R-:W-:Y:S01]  /*3200*/  FMUL.FTZ R224, R156, R221 ;  /* 0x000000dd9ce07220 */ /* 0x000fe20000410000 */
[----:B------:R-:W-:Y:S01]  /*3210*/  @P0 F2FP.PACK_AB R156, RZ, R210 ;  /* 0x000000d2ff9c023e */ /* 0x000fe200000000ff */
[----:B------:R-:W-:Y:S01]  /*3220*/  @P4 FADD.FTZ R212, R212, R133 ;  /* 0x00000085d4d44221 */ /* 0x000fe20000010000 */
[----:B------:R-:W-:Y:S01]  /*3230*/  @P0 F2FP.PACK_AB R133, RZ, R132 ;  /* 0x00000084ff85023e */ /* 0x000fe200000000ff */
[----:B------:R-:W-:Y:S01]  /*3240*/  @P4 FADD.FTZ R218, R218, R135 ;  /* 0x00000087dada4221 */ /* 0x000fe20000010000 */
[----:B------:R-:W-:Y:S01]  /*3250*/  @P0 F2FP.PACK_AB R135, RZ, R134 ;  /* 0x00000086ff87023e */ /* 0x000fe200000000ff */
[-C--:B------:R-:W-:Y:S01]  /*3260*/  FMUL.FTZ R134, R134, R205.reuse ;  /* 0x000000cd86867220 */ /* 0x080fe20000410000 */
[----:B------:R-:W-:Y:S01]  /*3270*/  @P0 PRMT R52, R133, 0x7610, R52 ;  /* 0x0000761085340816 */ /* 0x000fe20000000034 */
[----:B------:R-:W-:Y:S01]  /*3280*/  @P4 FADD.FTZ R222, R222, R207 ;  /* 0x000000cfdede4221 */ /* 0x000fe20000010000 */
[----:B------:R-:W-:Y:S01]  /*3290*/  @P0 PRMT R53, R156, 0x7610, R53 ;  /* 0x000076109c350816 */ /* 0x000fe20000000035 */
[----:B------:R-:W-:Y:S01]  /*32a0*/  HFMA2.MMA R156, -RZ, RZ, 0, 0 ;  /* 0x00000000ff9c7435 */ /* 0x000fe200000001ff */
[----:B------:R-:W-:Y:S01]  /*32b0*/  FMUL.FTZ R134, R134, c[0x0][0x1e8] ;  /* 0x00007a0086867a20 */ /* 0x000fe20000410000 */
[----:B------:R-:W-:Y:S01]  /*32c0*/  MOV R207, RZ ;  /* 0x000000ff00cf7202 */ /* 0x000fe20000000f00 */
[----:B------:R-:W-:Y:S01]  /*32d0*/  @P4 FADD.FTZ R220, R220, R183 ;  /* 0x000000b7dcdc4221 */ /* 0x000fe20000010000 */
[----:B------:R-:W-:Y:S01]  /*32e0*/  @P0 F2FP.PACK_AB R182, RZ, R218 ;  /* 0x000000daffb6023e */ /* 0x000fe200000000ff */
[----:B------:R-:W-:Y:S01]  /*32f0*/  @P4 FADD.FTZ R224, R224, R209 ;  /* 0x000000d1e0e04221 */ /* 0x000fe20000010000 */
[----:B------:R-:W-:Y:S01]  /*3300*/  LOP3.LUT P4, RZ, R152, 0xff0000, RZ, 0xc0, !PT ;  /* 0x00ff000098ff7812 */ /* 0x000fe2000788c0ff */
[----:B------:R-:W-:Y:S01]  /*3310*/  @P6 FMUL.FTZ R207, R141, R134 ;  /* 0x000000868dcf6220 */ /* 0x000fe20000410000 */
[----:B------:R-:W-:Y:S01]  /*3320*/  @P0 F2FP.PACK_AB R183, RZ, R222 ;  /* 0x000000deffb7023e */ /* 0x000fe200000000ff */
[-C--:B------:R-:W-:Y:S01]  /*3330*/  FMUL.FTZ R132, R132, R205.reuse ;  /* 0x000000cd84847220 */ /* 0x080fe20000410000 */
[----:B------:R-:W-:Y:S01]  /*3340*/  @P0 F2FP.PACK_AB R211, RZ, R220 ;  /* 0x000000dcffd3023e */ /* 0x000fe200000000ff */
[-C--:B------:R-:W-:Y:S01]  /*3350*/  FMUL.FTZ R210, R210, R205.reuse ;  /* 0x000000cdd2d27220 */ /* 0x080fe20000410000 */
[----:B------:R-:W-:Y:S01]  /*3360*/  @P0 PRMT R54, R182, 0x7610, R54 ;  /* 0x00007610b6360816 */ /* 0x000fe20000000036 */
[----:B------:R-:W-:Y:S01]  /*3370*/  FMUL.FTZ R132, R132, c[0x0][0x1e8] ;  /* 0x00007a0084847a20 */ /* 0x000fe20000410000 */
[----:B------:R-:W-:Y:S01]  /*3380*/  @P0 F2FP.PACK_AB R209, RZ, R212 ;  /* 0x000000d4ffd1023e */ /* 0x000fe200000000ff */
[-C--:B------:R-:W-:Y:S01]  /*3390*/  FMUL.FTZ R212, R212, R205.reuse ;  /* 0x000000cdd4d47220 */ /* 0x080fe20000410000 */
[----:B------:R-:W-:Y:S01]  /*33a0*/  @P0 PRMT R55, R183, 0x7610, R55 ;  /* 0x00007610b7370816 */ /* 0x000fe20000000037 */
[-C--:B------:R-:W-:Y:S01]  /*33b0*/  FMUL.FTZ R218, R218, R205.reuse ;  /* 0x000000cddada7220 */ /* 0x080fe20000410000 */
[----:B------:R-:W-:Y:S01]  /*33c0*/  CS2R R182, SRZ ;  /* 0x0000000000b67805 */ /* 0x000fe2000001ff00 */
[----:B------:R-:W-:Y:S01]  /*33d0*/  @P0 PRMT R54, R54, 0x5410, R211 ;  /* 0x0000541036360816 */ /* 0x000fe200000000d3 */
[----:B------:R-:W-:Y:S01]  /*33e0*/  HFMA2.MMA R211, -RZ, RZ, 0, 0 ;  /* 0x00000000ffd37435 */ /* 0x000fe200000001ff */
[----:B------:R-:W-:Y:S01]  /*33f0*/  @P0 PRMT R52, R52, 0x5410, R135 ;  /* 0x0000541034340816 */ /* 0x000fe20000000087 */
[----:B------:R-:W-:Y:S01]  /*3400*/  @P5 FMUL.FTZ R182, R0, R132 ;  /* 0x0000008400b65220 */ /* 0x000fe20000410000 */
[----:B------:R-:W-:Y:S01]  /*3410*/  @P0 F2FP.PACK_AB R213, RZ, R224 ;  /* 0x000000e0ffd5023e */ /* 0x000fe200000000ff */
[----:B------:R-:W-:Y:S01]  /*3420*/  FMUL.FTZ R135, R210, c[0x0][0x1e8] ;  /* 0x00007a00d2877a20 */ /* 0x000fe20000410000 */
[----:B------:R-:W-:Y:S01]  /*3430*/  @P0 PRMT R53, R53, 0x5410, R209 ;  /* 0x0000541035350816 */ /* 0x000fe200000000d1 */
[----:B------:R-:W-:Y:S01]  /*3440*/  FMUL.FTZ R212, R212, c[0x0][0x1e8] ;  /* 0x00007a00d4d47a20 */ /* 0x000fe20000410000 */
[----:B------:R-:W-:Y:S01]  /*3450*/  @P0 PRMT R55, R55, 0x5410, R213 ;  /* 0x0000541037370816 */ /* 0x000fe200000000d5 */
[----:B------:R-:W-:Y:S01]  /*3460*/  FMUL.FTZ R220, R220, R205 ;  /* 0x000000cddcdc7220 */ /* 0x000fe20000410000 */
[----:B------:R-:W-:Y:S01]  /*3470*/  MOV R209, RZ ;  /* 0x000000ff00d17202 */ /* 0x000fe20000000f00 */
[----:B------:R-:W-:Y:S01]  /*3480*/  @P4 FMUL.FTZ R209, R140, R135 ;  /* 0x000000878cd14220 */ /* 0x000fe20000410000 */
[----:B------:R-:W-:Y:S01]  /*3490*/  MOV R210, RZ ;  /* 0x000000ff00d27202 */ /* 0x000fe20000000f00 */
[----:B------:R-:W-:-:S02]  /*34a0*/  FMUL.FTZ R222, R222, R205 ;  /* 0x000000cddede7220 */ /* 0x000fc40000410000 */
[----:B------:R-:W-:Y:S02]  /*34b0*/  FMUL.FTZ R205, R224, R205 ;  /* 0x000000cde0cd7220 */ /* 0x000fe40000410000 */
[----:B------:R-:W-:Y:S02]  /*34c0*/  FMUL.FTZ R218, R218, c[0x0][0x1e8] ;  /* 0x00007a00dada7a20 */ /* 0x000fe40000410000 */
[----:B------:R-:W-:Y:S02]  /*34d0*/  FMUL.FTZ R222, R222, c[0x0][0x1e8] ;  /* 0x00007a00dede7a20 */ /* 0x000fe40000410000 */
[----:B------:R-:W-:Y:S01]  /*34e0*/  FMUL.FTZ R220, R220, c[0x0][0x1e8] ;  /* 0x00007a00dcdc7a20 */ /* 0x000fe20000410000 */
[--C-:B--2---:R-:W-:Y:S02]  /*34f0*/  @P5 HADD2.F32 R133, -RZ, R128.reuse.H0_H0 ;  /* 0x20000080ff855230 */ /* 0x104fe40000004100 */
[----:B------:R-:W-:-:S03]  /*3500*/  @P6 HADD2.F32 R128, -RZ, R128.H1_H1 ;  /* 0x30000080ff806230 */ /* 0x000fc60000004100 */
[----:B------:R-:W-:Y:S01]  /*3510*/  @P5 FMUL.FTZ R183, R132, R133 ;  /* 0x0000008584b75220 */ /* 0x000fe20000410000 */
[C---:B------:R-:W-:Y:S01]  /*3520*/  @P0 LEA R132, P5, R155.reuse, c[0x0][0x258], 0x4 ;  /* 0x000096009b840a11 */ /* 0x040fe200078a20ff */
[----:B------:R-:W-:Y:S01]  /*3530*/  @P6 FMUL.FTZ R156, R134, R128 ;  /* 0x00000080869c6220 */ /* 0x000fe20000410000 */
[----:B------:R-:W-:Y:S01]  /*3540*/  LOP3.LUT P6, RZ, R152, 0xff000000, RZ, 0xc0, !PT ;  /* 0xff00000098ff7812 */ /* 0x000fe200078cc0ff */
[--C-:B------:R-:W-:Y:S01]  /*3550*/  @P4 HADD2.F32 R128, -RZ, R129.reuse.H0_H0 ;  /* 0x20000081ff804230 */ /* 0x100fe20000004100 */
[----:B------:R-:W-:Y:S01]  /*3560*/  @P0 LEA.HI.X R133, R155, c[0x0][0x25c], RZ, 0x4, P5 ;  /* 0x000097009b850a11 */ /* 0x000fe200028f24ff */
[----:B------:R-:W-:Y:S01]  /*3570*/  FADD.FTZ R100, R100, R183 ;  /* 0x000000b764647221 */ /* 0x000fe20000010000 */
[----:B------:R-:W-:Y:S01]  /*3580*/  LOP3.LUT P5, RZ, R153, 0xff, RZ, 0xc0, !PT ;  /* 0x000000ff99ff7812 */ /* 0x000fe200078ac0ff */
[----:B------:R-:W-:Y:S02]  /*3590*/  FADD.FTZ R101, R101, R156 ;  /* 0x0000009c65657221 */ /* 0x000fe40000010000 */
[----:B------:R-:W-:Y:S01]  /*35a0*/  @P4 FMUL.FTZ R211, R135, R128 ;  /* 0x0000008087d34220 */ /* 0x000fe20000410000 */
[----:B------:R0:W-:Y:S01]  /*35b0*/  @P0 STG.E.128 [R132.64], R52 ;  /* 0x0000003484000986 */ /* 0x0001e2000c101d04 */
[C---:B------:R-:W-:Y:S01]  /*35c0*/  LOP3.LUT P4, RZ, R153.reuse, 0xff00, RZ, 0xc0, !PT ;  /* 0x0000ff0099ff7812 */ /* 0x040fe2000788c0ff */
[----:B------:R-:W-:Y:S01]  /*35d0*/  CS2R R134, SRZ ;  /* 0x0000000000867805 */ /* 0x000fe2000001ff00 */
[----:B------:R-:W-:Y:S01]  /*35e0*/  LOP3.LUT P0, RZ, R153, 0xff0000, RZ, 0xc0, !PT ;  /* 0x00ff000099ff7812 */ /* 0x000fe2000780c0ff */
[----:B------:R-:W-:Y:S01]  /*35f0*/  FADD.FTZ R102, R102, R211 ;  /* 0x000000d366667221 */ /* 0x000fe20000010000 */
[----:B------:R-:W-:Y:S01]  /*3600*/  @P6 HADD2.F32 R129, -RZ, R129.H1_H1 ;  /* 0x30000081ff816230 */ /* 0x000fe20000004100 */
[----:B------:R-:W-:-:S03]  /*3610*/  @P6 FMUL.FTZ R214, R143, R212 ;  /* 0x000000d48fd66220 */ /* 0x000fc60000410000 */
[----:B------:R-:W-:Y:S02]  /*3620*/  @P5 FMUL.FTZ R134, R142, R218 ;  /* 0x000000da8e865220 */ /* 0x000fe40000410000 */
[----:B------:R-:W-:Y:S01]  /*3630*/  @P6 FMUL.FTZ R216, R212, R129 ;  /* 0x00000081d4d86220 */ /* 0x000fe20000410000 */
[----:B------:R-:W-:Y:S01]  /*3640*/  LEA R128, P6, R155, c[0x0][0x248], 0x4 ;  /* 0x000092009b807a11 */ /* 0x000fe200078c20ff */
[----:B------:R-:W-:Y:S01]  /*3650*/  FMUL.FTZ R212, R205, c[0x0][0x1e8] ;  /* 0x00007a00cdd47a20 */ /* 0x000fe20000410000 */
[----:B------:R-:W-:Y:S01]  /*3660*/  HFMA2.MMA R205, -RZ, RZ, 0, 0 ;  /* 0x00000000ffcd7435 */ /* 0x000fe200000001ff */
[----:B------:R-:W-:Y:S01]  /*3670*/  FADD.FTZ R103, R103, R216 ;  /* 0x000000d867677221 */ /* 0x000fe20000010000 */
[----:B------:R-:W-:Y:S01]  /*3680*/  LEA.HI.X R129, R155, c[0x0][0x24c], RZ, 0x4, P6 ;  /* 0x000093009b817a11 */ /* 0x000fe200030f24ff */
[----:B------:R-:W-:Y:S01]  /*3690*/  @P0 FMUL.FTZ R135, R144, R222 ;  /* 0x000000de90870220 */ /* 0x000fe20000410000 */
[----:B------:R-:W-:Y:S01]  /*36a0*/  LOP3.LUT P6, RZ, R153, 0xff000000, RZ, 0xc0, !PT ;  /* 0xff00000099ff7812 */ /* 0x000fe200078cc0ff */
[----:B0-----:R-:W-:Y:S01]  /*36b0*/  CS2R R132, SRZ ;  /* 0x0000000000847805 */ /* 0x001fe2000001ff00 */
[----:B------:R-:W-:Y:S01]  /*36c0*/  @P5 HADD2.F32 R155, -RZ, R130.H0_H0 ;  /* 0x20000082ff9b5230 */ /* 0x000fe20000004100 */
[----:B------:R-:W-:-:S05]  /*36d0*/  @P4 FMUL.FTZ R133, R145, R220 ;  /* 0x000000dc91854220 */ /* 0x000fca0000410000 */
[----:B------:R-:W-:Y:S02]  /*36e0*/  F2FP.PACK_AB R134, R133, R134 ;  /* 0x000000868586723e */ /* 0x000fe400000000ff */
[----:B------:R-:W-:-:S03]  /*36f0*/  F2FP.PACK_AB R133, R214, R209 ;  /* 0x000000d1d685723e */ /* 0x000fc600000000ff */
[----:B------:R-:W-:Y:S01]  /*3700*/  @P6 FMUL.FTZ R132, R154, R212 ;  /* 0x000000d49a846220 */ /* 0x000fe20000410000 */
[----:B------:R-:W-:-:S04]  /*3710*/  @P6 HADD2.F32 R209, -RZ, R131.H1_H1 ;  /* 0x30000083ffd16230 */ /* 0x000fc80000004100 */
[----:B------:R-:W-:Y:S01]  /*3720*/  F2FP.PACK_AB R135, R132, R135 ;  /* 0x000000878487723e */ /* 0x000fe200000000ff */
[----:B------:R-:W-:Y:S01]  /*3730*/  @P6 FMUL.FTZ R210, R212, R209 ;  /* 0x000000d1d4d26220 */ /* 0x000fe20000410000 */
[----:B------:R-:W-:Y:S01]  /*3740*/  F2FP.PACK_AB R132, R207, R182 ;  /* 0x000000b6cf84723e */ /* 0x000fe200000000ff */
[----:B------:R-:W-:Y:S02]  /*3750*/  @P4 HADD2.F32 R182, -RZ, R130.H1_H1 ;  /* 0x30000082ffb64230 */ /* 0x000fe40000004100 */
[----:B------:R-:W-:Y:S01]  /*3760*/  @P0 HADD2.F32 R207, -RZ, R131.H0_H0 ;  /* 0x20000083ffcf0230 */ /* 0x000fe20000004100 */
[----:B------:R-:W-:Y:S01]  /*3770*/  CS2R R130, SRZ ;  /* 0x0000000000827805 */ /* 0x000fe2000001ff00 */
[----:B------:R0:W-:Y:S01]  /*3780*/  STG.E.128 [R128.64], R132 ;  /* 0x0000008480007986 */ /* 0x0001e2000c101d04 */
[----:B------:R-:W-:Y:S02]  /*3790*/  @P5 FMUL.FTZ R131, R218, R155 ;  /* 0x0000009bda835220 */ /* 0x000fe40000410000 */
[----:B------:R-:W-:-:S02]  /*37a0*/  @P4 FMUL.FTZ R130, R220, R182 ;  /* 0x000000b6dc824220 */ /* 0x000fc40000410000 */
[----:B------:R-:W-:Y:S02]  /*37b0*/  @P0 FMUL.FTZ R205, R222, R207 ;  /* 0x000000cfdecd0220 */ /* 0x000fe40000410000 */
[----:B------:R-:W-:Y:S02]  /*37c0*/  FADD.FTZ R104, R104, R131 ;  /* 0x0000008368687221 */ /* 0x000fe40000010000 */
[----:B------:R-:W-:Y:S02]  /*37d0*/  FADD.FTZ R105, R105, R130 ;  /* 0x0000008269697221 */ /* 0x000fe40000010000 */
[----:B------:R-:W-:Y:S02]  /*37e0*/  FADD.FTZ R106, R106, R205 ;  /* 0x000000cd6a6a7221 */ /* 0x000fe40000010000 */
[----:B------:R-:W-:Y:S02]  /*37f0*/  FADD.FTZ R107, R107, R210 ;  /* 0x000000d26b6b7221 */ /* 0x000fe40000010000 */
.L_x_1720:
[----:B------:R-:W-:Y:S05]  /*3800*/  BSYNC B0 ;  /* 0x0000000000007941 */ /* 0x000fea0003800000 */
.L_x_1719:
[----:B------:R-:W-:Y:S02]  /*3810*/  IADD3 R147, R147, c[0x0][0x160], RZ ;  /* 0x0000580093937a10 */ /* 0x000fe40007ffe0ff */
[----:B------:R-:W-:-:S02]  /*3820*/  LOP3.LUT P4, RZ, R146, 0xff, RZ, 0xc0, !PT ;  /* 0x000000ff92ff7812 */ /* 0x000fc4000788c0ff */
[----:B------:R-:W-:Y:S02]  /*3830*/  ISETP.GE.AND P0, PT, R147, c[0x0][0x164], PT ;  /* 0x0000590093007a0c */ /* 0x000fe40003f06270 */
[----:B------:R-:W-:-:S11]  /*3840*/  SEL R146, RZ, 0x1, P4 ;  /* 0x00000001ff927807 */ /* 0x000fd60002000000 */
[----:B0-----:R-:W-:Y:S01]  /*3850*/  @P0 CALL.REL.NOINC `(.L_x_1706) ;  /* 0x0000001000000944 */ /* 0x001fe20003c00000 */
[----:B------:R-:W-:Y:S05]  /*3860*/  BRA `(.L_x_1721) ;  /* 0xffffcf1000007947 */ /* 0x000fea000383ffff */
.L_x_1706:
        /* <DEDUP_REMOVED lines=19> */
.L_x_1723:
[----:B------:R-:W-:Y:S05]  /*39a0*/  BSYNC B0 ;  /* 0x0000000000007941 */ /* 0x000fea0003800000 */
.L_x_1722:
        /* <DEDUP_REMOVED lines=13> */
.L_x_1725:
[----:B------:R-:W-:Y:S05]  /*3a80*/  BSYNC B0 ;  /* 0x0000000000007941 */ /* 0x000fea0003800000 */
.L_x_1724:
        /* <DEDUP_REMOVED lines=12> */
.L_x_1713:
[----:B------:R-:W-:Y:S01]  /*3b50*/  HFMA2.MMA R182, -RZ, RZ, 0, 9.5367431640625e-07 ;  /* 0x00000010ffb67435 */ /* 0x000fe200000001ff */
[----:B------:R-:W-:-:S02]  /*3b60*/  MOV R133, R211 ;  /* 0x000000d300857202 */ /* 0x000fc40000000f00 */
[----:B------:R-:W-:Y:S02]  /*3b70*/  MOV R207, 0x1f ;  /* 0x0000001f00cf7802 */ /* 0x000fe40000000f00 */
[----:B------:R-:W-:Y:S02]  /*3b80*/  MOV R212, 0xffffffff ;  /* 0xffffffff00d47802 */ /* 0x000fe40000000f00 */
[----:B------:R-:W-:Y:S02]  /*3b90*/  MOV R128, 0x3bb0 ;  /* 0x00003bb000807802 */ /* 0x000fe40000000f00 */
[----:B------:R-:W-:Y:S05]  /*3ba0*/  CALL.REL.NOINC `($__internal_34_$__cuda_sm70_shflsync_down_p) ;  /* 0x0000046000007944 */ /* 0x000fea0003c00000 */
[----:B-1----:R-:W-:Y:S01]  /*3bb0*/  MOV R132, R133 ;  /* 0x0000008500847202 */ /* 0x002fe20000000f00 */
[----:B0-----:R-:W-:Y:S05]  /*3bc0*/  BRA `(.L_x_1726) ;  /* 0xffffde5000007947 */ /* 0x001fea000383ffff */
.L_x_1714:
[----:B------:R-:W-:Y:S01]  /*3bd0*/  HFMA2.MMA R182, -RZ, RZ, 0, 9.5367431640625e-07 ;  /* 0x00000010ffb67435 */ /* 0x000fe200000001ff */
[----:B------:R-:W-:Y:S02]  /*3be0*/  MOV R133, R210 ;  /* 0x000000d200857202 */ /* 0x000fe40000000f00 */
[----:B------:R-:W-:Y:S02]  /*3bf0*/  MOV R207, 0x1f ;  /* 0x0000001f00cf7802 */ /* 0x000fe40000000f00 */
[----:B------:R-:W-:-:S02]  /*3c00*/  MOV R212, 0xffffffff ;  /* 0xffffffff00d47802 */ /* 0x000fc40000000f00 */
[----:B------:R-:W-:Y:S02]  /*3c10*/  MOV R128, 0x3c30 ;  /* 0x00003c3000807802 */ /* 0x000fe40000000f00 */
[----:B01----:R-:W-:Y:S05]  /*3c20*/  CALL.REL.NOINC `($__internal_34_$__cuda_sm70_shflsync_down_p) ;  /* 0x000003e000007944 */ /* 0x003fea0003c00000 */
[----:B------:R-:W-:Y:S01]  /*3c30*/  FADD.FTZ R132, R132, R211 ;  /* 0x000000d384847221 */ /* 0x000fe20000010000 */
[----:B0-----:R-:W-:Y:S01]  /*3c40*/  HFMA2.MMA R182, -RZ, RZ, 0, 4.76837158203125e-07 ;  /* 0x00000008ffb67435 */ /* 0x001fe200000001ff */
[----:B-1----:R-:W-:Y:S01]  /*3c50*/  FADD.FTZ R210, R210, R133 ;  /* 0x00000085d2d27221 */ /* 0x002fe20000010000 */
[----:B------:R-:W-:Y:S02]  /*3c60*/  MOV R207, 0x1f ;  /* 0x0000001f00cf7802 */ /* 0x000fe40000000f00 */
[----:B------:R-:W-:Y:S02]  /*3c70*/  MOV R212, 0xffffffff ;  /* 0xffffffff00d47802 */ /* 0x000fe40000000f00 */
[----:B------:R-:W-:Y:S02]  /*3c80*/  MOV R133, R132 ;  /* 0x0000008400857202 */ /* 0x000fe40000000f00 */
[----:B------:R-:W-:Y:S02]  /*3c90*/  MOV R128, 0x3cb0 ;  /* 0x00003cb000807802 */ /* 0x000fe40000000f00 */
[----:B------:R-:W-:Y:S05]  /*3ca0*/  CALL.REL.NOINC `($__internal_34_$__cuda_sm70_shflsync_down_p) ;  /* 0x0000036000007944 */ /* 0x000fea0003c00000 */
[----:B0-----:R-:W-:Y:S01]  /*3cb0*/  HFMA2.MMA R182, -RZ, RZ, 0, 4.76837158203125e-07 ;  /* 0x00000008ffb67435 */ /* 0x001fe200000001ff */
[----:B-1----:R-:W-:-:S02]  /*3cc0*/  MOV R131, R133 ;  /* 0x0000008500837202 */ /* 0x002fc40000000f00 */
[----:B------:R-:W-:Y:S02]  /*3cd0*/  MOV R133, R210 ;  /* 0x000000d200857202 */ /* 0x000fe40000000f00 */
[----:B------:R-:W-:Y:S02]  /*3ce0*/  MOV R207, 0x1f ;  /* 0x0000001f00cf7802 */ /* 0x000fe40000000f00 */
[----:B------:R-:W-:Y:S02]  /*3cf0*/  MOV R212, 0xffffffff ;  /* 0xffffffff00d47802 */ /* 0x000fe40000000f00 */
[----:B------:R-:W-:Y:S02]  /*3d00*/  MOV R128, 0x3d20 ;  /* 0x00003d2000807802 */ /* 0x000fe40000000f00 */
[----:B------:R-:W-:Y:S05]  /*3d10*/  CALL.REL.NOINC `($__internal_34_$__cuda_sm70_shflsync_down_p) ;  /* 0x000002f000007944 */ /* 0x000fea0003c00000 */
[----:B------:R-:W-:Y:S01]  /*3d20*/  FADD.FTZ R132, R131, R132 ;  /* 0x0000008483847221 */ /* 0x000fe20000010000 */
[----:B0-----:R-:W-:Y:S01]  /*3d30*/  HFMA2.MMA R182, -RZ, RZ, 0, 2.384185791015625e-07 ;  /* 0x00000004ffb67435 */ /* 0x001fe200000001ff */
[----:B-1----:R-:W-:Y:S01]  /*3d40*/  FADD.FTZ R210, R210, R133 ;  /* 0x00000085d2d27221 */ /* 0x002fe20000010000 */
[----:B------:R-:W-:Y:S02]  /*3d50*/  MOV R207, 0x1f ;  /* 0x0000001f00cf7802 */ /* 0x000fe40000000f00 */
[----:B------:R-:W-:-:S02]  /*3d60*/  MOV R212, 0xffffffff ;  /* 0xffffffff00d47802 */ /* 0x000fc40000000f00 */
[----:B------:R-:W-:Y:S02]  /*3d70*/  MOV R133, R132 ;  /* 0x0000008400857202 */ /* 0x000fe40000000f00 */
[----:B------:R-:W-:Y:S02]  /*3d80*/  MOV R128, 0x3da0 ;  /* 0x00003da000807802 */ /* 0x000fe40000000f00 */
[----:B------:R-:W-:Y:S05]  /*3d90*/  CALL.REL.NOINC `($__internal_34_$__cuda_sm70_shflsync_down_p) ;  /* 0x0000027000007944 */ /* 0x000fea0003c00000 */
[----:B0-----:R-:W-:Y:S01]  /*3da0*/  HFMA2.MMA R182, -RZ, RZ, 0, 2.384185791015625e-07 ;  /* 0x00000004ffb67435 */ /* 0x001fe200000001ff */
[----:B-1----:R-:W-:Y:S02]  /*3db0*/  MOV R131, R133 ;  /* 0x0000008500837202 */ /* 0x002fe40000000f00 */
[----:B------:R-:W-:Y:S02]  /*3dc0*/  MOV R133, R210 ;  /* 0x000000d200857202 */ /* 0x000fe40000000f00 */
[----:B------:R-:W-:Y:S02]  /*3dd0*/  MOV R207, 0x1f ;  /* 0x0000001f00cf7802 */ /* 0x000fe40000000f00 */
[----:B------:R-:W-:Y:S02]  /*3de0*/  MOV R212, 0xffffffff ;  /* 0xffffffff00d47802 */ /* 0x000fe40000000f00 */
[----:B------:R-:W-:-:S02]  /*3df0*/  MOV R128, 0x3e10 ;  /* 0x00003e1000807802 */ /* 0x000fc40000000f00 */
[----:B------:R-:W-:Y:S05]  /*3e00*/  CALL.REL.NOINC `($__internal_34_$__cuda_sm70_shflsync_down_p) ;  /* 0x0000020000007944 */ /* 0x000fea0003c00000 */
[----:B------:R-:W-:Y:S01]  /*3e10*/  FADD.FTZ R132, R131, R132 ;  /* 0x0000008483847221 */ /* 0x000fe20000010000 */
[----:B0-----:R-:W-:Y:S01]  /*3e20*/  HFMA2.MMA R182, -RZ, RZ, 0, 1.1920928955078125e-07 ;  /* 0x00000002ffb67435 */ /* 0x001fe200000001ff */
[----:B-1----:R-:W-:Y:S01]  /*3e30*/  FADD.FTZ R210, R210, R133 ;  /* 0x00000085d2d27221 */ /* 0x002fe20000010000 */
[----:B------:R-:W-:-:S02]  /*3e40*/  MOV R207, 0x1f ;  /* 0x0000001f00cf7802 */ /* 0x000fc40000000f00 */
[----:B------:R-:W-:Y:S02]  /*3e50*/  MOV R212, 0xffffffff ;  /* 0xffffffff00d47802 */ /* 0x000fe40000000f00 */
[----:B------:R-:W-:Y:S02]  /*3e60*/  MOV R133, R132 ;  /* 0x0000008400857202 */ /* 0x000fe40000000f00 */
[----:B------:R-:W-:Y:S02]  /*3e70*/  MOV R128, 0x3e90 ;  /* 0x00003e9000807802 */ /* 0x000fe40000000f00 */
[----:B------:R-:W-:Y:S05]  /*3e80*/  CALL.REL.NOINC `($__internal_34_$__cuda_sm70_shflsync_down_p) ;  /* 0x0000018000007944 */ /* 0x000fea0003c00000 */
[----:B0-----:R-:W-:Y:S01]  /*3e90*/  HFMA2.MMA R182, -RZ, RZ, 0, 1.1920928955078125e-07 ;  /* 0x00000002ffb67435 */ /* 0x001fe200000001ff */
[----:B-1----:R-:W-:Y:S02]  /*3ea0*/  MOV R131, R133 ;  /* 0x0000008500837202 */ /* 0x002fe40000000f00 */
[----:B------:R-:W-:Y:S02]  /*3eb0*/  MOV R133, R210 ;  /* 0x000000d200857202 */ /* 0x000fe40000000f00 */
[----:B------:R-:W-:Y:S02]  /*3ec0*/  MOV R207, 0x1f ;  /* 0x0000001f00cf7802 */ /* 0x000fe40000000f00 */
[----:B------:R-:W-:-:S02]  /*3ed0*/  MOV R212, 0xffffffff ;  /* 0xffffffff00d47802 */ /* 0x000fc40000000f00 */
[----:B------:R-:W-:Y:S02]  /*3ee0*/  MOV R128, 0x3f00 ;  /* 0x00003f0000807802 */ /* 0x000fe40000000f00 */
[----:B------:R-:W-:Y:S05]  /*3ef0*/  CALL.REL.NOINC `($__internal_34_$__cuda_sm70_shflsync_down_p) ;  /* 0x0000011000007944 */ /* 0x000fea0003c00000 */
[----:B------:R-:W-:Y:S01]  /*3f00*/  FADD.FTZ R134, R131, R132 ;  /* 0x0000008483867221 */ /* 0x000fe20000010000 */
[----:B0-----:R-:W-:Y:S01]  /*3f10*/  HFMA2.MMA R182, -RZ, RZ, 0, 5.9604644775390625e-08 ;  /* 0x00000001ffb67435 */ /* 0x001fe200000001ff */
[----:B-1----:R-:W-:Y:S01]  /*3f20*/  FADD.FTZ R183, R210, R133 ;  /* 0x00000085d2b77221 */ /* 0x002fe20000010000 */
[----:B------:R-:W-:Y:S02]  /*3f30*/  MOV R207, 0x1f ;  /* 0x0000001f00cf7802 */ /* 0x000fe40000000f00 */
[----:B------:R-:W-:Y:S02]  /*3f40*/  MOV R212, 0xffffffff ;  /* 0xffffffff00d47802 */ /* 0x000fe40000000f00 */
[----:B------:R-:W-:Y:S02]  /*3f50*/  MOV R133, R134 ;  /* 0x0000008600857202 */ /* 0x000fe40000000f00 */
[----:B------:R-:W-:Y:S02]  /*3f60*/  MOV R128, 0x3f80 ;  /* 0x00003f8000807802 */ /* 0x000fe40000000f00 */
[----:B------:R-:W-:Y:S05]  /*3f70*/  CALL.REL.NOINC `($__internal_34_$__cuda_sm70_shflsync_down_p) ;  /* 0x0000009000007944 */ /* 0x000fea0003c00000 */
[----:B0-----:R-:W-:Y:S01]  /*3f80*/  HFMA2.MMA R182, -RZ, RZ, 0, 5.9604644775390625e-08 ;  /* 0x00000001ffb67435 */ /* 0x001fe200000001ff */
[----:B-1----:R-:W-:-:S02]  /*3f90*/  MOV R135, R133 ;  /* 0x0000008500877202 */ /* 0x002fc40000000f00 */
[----:B------:R-:W-:Y:S02]  /*3fa0*/  MOV R133, R183 ;  /* 0x000000b700857202 */ /* 0x000fe40000000f00 */
[----:B------:R-:W-:Y:S02]  /*3fb0*/  MOV R207, 0x1f ;  /* 0x0000001f00cf7802 */ /* 0x000fe40000000f00 */
[----:B------:R-:W-:Y:S02]  /*3fc0*/  MOV R212, 0xffffffff ;  /* 0xffffffff00d47802 */ /* 0x000fe40000000f00 */
[----:B------:R-:W-:Y:S02]  /*3fd0*/  MOV R128, 0x3ff0 ;  /* 0x00003ff000807802 */ /* 0x000fe40000000f00 */
[----:B------:R-:W-:Y:S05]  /*3fe0*/  CALL.REL.NOINC `($__internal_34_$__cuda_sm70_shflsync_down_p) ;  /* 0x0000002000007944 */ /* 0x000fea0003c00000 */
[----:B-1----:R-:W-:Y:S01]  /*3ff0*/  MOV R210, R133 ;  /* 0x0000008500d27202 */ /* 0x002fe20000000f00 */
[----:B0-----:R-:W-:Y:S05]  /*4000*/  BRA `(.L_x_1727) ;  /* 0xffffdb3000007947 */ /* 0x001fea000383ffff */
        .weak           $__internal_34_$__cuda_sm70_shflsync_down_p
        .type           $__internal_34_$__cuda_sm70_shflsync_down_p,@function
        .size           $__internal_34_$__cuda_sm70_shflsync_down_p,(.L_x_9288 - $__internal_34_$__cuda_sm70_shflsync_down_p)
$__internal_34_$__cuda_sm70_shflsync_down_p:
[----:B------:R-:W-:Y:S01]  /*4010*/  HFMA2.MMA R129, -RZ, RZ, 0, 0 ;  /* 0x00000000ff817435 */ /* 0x000fe200000001ff */
[----:B------:R-:W-:Y:S04]  /*4020*/  WARPSYNC R212 ;  /* 0x000000d400007348 */ /* 0x000fe80003800000 */
[----:B------:R0:W1:Y:S01]  /*4030*/  SHFL.DOWN PT, R133, R133, R182, R207 ;  /* 0x080000b685857389 */ /* 0x00006200000e00cf */
[----:B------:R-:W-:Y:S05]  /*4040*/  RET.REL.NODEC R128 `(_ZN10layer_norm13ln_bwd_kernelINS_13Kernel_traitsI6__halfS2_S2_S2_fjLj3072ELj1ELj1ELj4ELj16ENS_18Kernel_traits_baseILj3072ES2_S2_S2_S2_fjLj128EEEEELb1ELb1ELb0ELb0EEEvNS_9BwdParamsE) ;  /* 0xffffbfb080007950 */ /* 0x000fea0003c3ffff */
.L_x_1728:
        /* <DEDUP_REMOVED lines=11> */
.L_x_9288:


//--------------------- .text._ZN10layer_norm13ln_bwd_kernelINS_13Kernel_traitsI6__halfS2_S2_S2_fjLj3072ELj1ELj1ELj4ELj16ENS_18Kernel_traits_baseILj3072ES2_S2_S2_S2_fjLj128EEEEELb1ELb1ELb0ELb1EEEvNS_9BwdParamsE --------------------------
	.section	.text._ZN10layer_norm13ln_bwd_kernelINS_13Kernel_traitsI6__halfS2_S2_S2_fjLj3072ELj1ELj1ELj4ELj16ENS_18Kernel_traits_baseILj3072ES2_S2_S2_S2_fjLj128EEEEELb1ELb1ELb0ELb1EEEvNS_9BwdParamsE,"ax",@progbits
	.sectioninfo	@"SHI_REGISTERS=209"
	.align	128
        .global         _ZN10layer_norm13ln_bwd_kernelINS_13Kernel_traitsI6__halfS2_S2_S2_fjLj3072ELj1ELj1ELj4ELj16ENS_18Kernel_traits_baseILj3072ES2_S2_S2_S2_fjLj128EEEEELb1ELb1ELb0ELb1EEEvNS_9BwdParamsE
        .type           _ZN10layer_norm13ln_bwd_kernelINS_13Kernel_traitsI6__halfS2_S2_S2_fjLj3072ELj1ELj1ELj4ELj16ENS_18Kernel_traits_baseILj3072ES2_S2_S2_S2_fjLj128EEEEELb1ELb1ELb0ELb1EEEvNS_9BwdParamsE,@function
        .size           _ZN10layer_norm13ln_bwd_kernelINS_13Kernel_traitsI6__halfS2_S2_S2_fjLj3072ELj1ELj1ELj4ELj16ENS_18Kernel_traits_baseILj3072ES2_S2_S2_S2_fjLj128EEEEELb1ELb1ELb0ELb1EEEvNS_9BwdParamsE,(.L_x_9289 - _ZN10layer_norm13ln_bwd_kernelINS_13Kernel_traitsI6__halfS2_S2_S2_fjLj3072ELj1ELj1ELj4ELj16ENS_18Kernel_traits_baseILj3072ES2_S2_S2_S2_fjLj128EEEEELb1ELb1ELb0ELb1EEEvNS_9BwdParamsE)
        .other          _ZN10layer_norm13ln_bwd_kernelINS_13Kernel_traitsI6__halfS2_S2_S2_fjLj3072ELj1ELj1ELj4ELj16ENS_18Kernel_traits_baseILj3072ES2_S2_S2_S2_fjLj128EEEEELb1ELb1ELb0ELb1EEEvNS_9BwdParamsE,@"STO_CUDA_ENTRY STV_DEFAULT"
_ZN10layer_norm13ln_bwd_kernelINS_13Kernel_traitsI6__halfS2_S2_S2_fjLj3072ELj1ELj1ELj4ELj16ENS_18Kernel_traits_baseILj3072ES2_S2_S2_S2_fjLj128EEEEELb1ELb1ELb0ELb1EEEvNS_9BwdParamsE:
.text._ZN10layer_norm13ln_bwd_kernelINS_13Kernel_traitsI6__halfS2_S2_S2_fjLj3072ELj1ELj1ELj4ELj16ENS_18Kernel_traits_baseILj3072ES2_S2_S2_S2_fjLj128EEEEELb1ELb1ELb0ELb1EEEvNS_9BwdParamsE:
        /* <DEDUP_REMOVED lines=52> */
.L_x_1729:
[----:B0-----:R-:W-:-:S04]  /*0340*/  LEA R2, P0, R116, c[0x0][0x1b0], 0x4 ;  /* 0x00006c0074027a11 */ /* 0x001fc800078020ff */
[----:B------:R-:W-:-:S05]  /*0350*/  IADD3.X R3, RZ, c[0x0][0x1b4], RZ, P0, !PT ;  /* 0x00006d00ff037a10 */ /* 0x000fca00007fe4ff */
[----:B------:R-:W2:Y:S04]  /*0360*/  LDG.E.128 R12, [R2.64] ;  /* 0x00000004020c7981 */ /* 0x000ea8000c1e1d00 */
[----:B------:R-:W3:Y:S04]  /*0370*/  LDG.E.128 R16, [R2.64+0x800] ;  /* 0x0008000402107981 */ /* 0x000ee8000c1e1d00 */
[----:B------:R-:W4:Y:S01]  /*0380*/  LDG.E.128 R20, [R2.64+0x1000] ;  /* 0x0010000402147981 */ /* 0x000f22000c1e1d00 */
        /* <DEDUP_REMOVED lines=62> */
.L_x_1734:
[----:B------:R-:W-:Y:S01]  /*0770*/  ISETP.NE.U32.AND P0, PT, RZ, c[0x0][0x1c0], PT ;  /* 0x00007000ff007a0c */ /* 0x000fe20003f05070 */
[----:B------:R-:W-:Y:S01]  /*0780*/  IMAD R2, R165, c[0x0][0x168], RZ ;  /* 0x00005a00a5027a24 */ /* 0x000fe200078e02ff */
[----:B------:R-:W-:-:S02]  /*0790*/  SHF.R.S32.HI R28, RZ, 0x1f, R165 ;  /* 0x0000001fff1c7819 */ /* 0x000fc400000114a5 */
[----:B------:R-:W-:Y:S02]  /*07a0*/  ISETP.NE.AND.EX P0, PT, RZ, c[0x0][0x1c4], PT, P0 ;  /* 0x00007100ff007a0c */ /* 0x000fe40003f05300 */
[----:B------:R-:W-:Y:S02]  /*07b0*/  SHF.R.S32.HI R3, RZ, 0x1f, R2 ;  /* 0x0000001fff037819 */ /* 0x000fe40000011402 */
[----:B------:R-:W-:Y:S02]  /*07c0*/  MOV R59, 0x10 ;  /* 0x00000010003b7802 */ /* 0x000fe40000000f00 */
[----:B------:R-:W-:Y:S02]  /*07d0*/  LEA.HI R3, R3, R2, RZ, 0x3 ;  /* 0x0000000203037211 */ /* 0x000fe400078f18ff */
[----:B------:R-:W-:Y:S02]  /*07e0*/  MOV R60, 0x4 ;  /* 0x00000004003c7802 */ /* 0x000fe40000000f00 */
[----:B------:R-:W-:-:S03]  /*07f0*/  LEA.HI.SX32 R168, R3, R116, 0x1d ;  /* 0x0000007403a87211 */ /* 0x000fc600078feaff */
[----:B------:R-:W-:-:S04]  /*0800*/  @P0 LEA R2, P1, R165, c[0x0][0x1c0], 0x1 ;  /* 0x00007000a5020a11 */ /* 0x000fc800078208ff */
[----:B------:R-:W-:Y:S01]  /*0810*/  @P0 LEA.HI.X R3, R165, c[0x0][0x1c4], R28, 0x1, P1 ;  /* 0x00007100a5030a11 */ /* 0x000fe200008f0c1c */
[C---:B------:R-:W-:Y:S01]  /*0820*/  IMAD.WIDE.U32 R28, R168.reuse, R59, c[0x0][0x188] ;  /* 0x00006200a81c7625 */ /* 0x040fe200078e003b */
[----:B------:R-:W-:-:S03]  /*0830*/  IADD3 R167, R168, 0x80, RZ ;  /* 0x00000080a8a77810 */ /* 0x000fc60007ffe0ff */
[----:B------:R0:W2:Y:S01]  /*0840*/  @P0 LDG.E.U16 R170, [R2.64] ;  /* 0x0000000402aa0981 */ /* 0x0000a2000c1e1500 */
[C---:B------:R-:W-:Y:S01]  /*0850*/  IADD3 R166, R168.reuse, 0x100, RZ ;  /* 0x00000100a8a67810 */ /* 0x040fe20007ffe0ff */
[-C--:B------:R-:W-:Y:S02]  /*0860*/  IMAD.WIDE.U32 R32, R168, R59.reuse, c[0x0][0x208] ;  /* 0x00008200a8207625 */ /* 0x080fe400078e003b */
[----:B------:R-:W3:Y:S02]  /*0870*/  LDG.E.128 R28, [R28.64] ;  /* 0x000000041c1c7981 */ /* 0x000ee4000c1e1d00 */
[----:B0-----:R-:W-:Y:S02]  /*0880*/  IMAD.WIDE R2, R165, R60, c[0x0][0x1a0] ;  /* 0x00006800a5027625 */ /* 0x001fe400078e023c */
[----:B------:R-:W4:Y:S02]  /*0890*/  LDG.E.128 R32, [R32.64] ;  /* 0x0000000420207981 */ /* 0x000f24000c1e1d00 */
[----:B------:R-:W-:-:S02]  /*08a0*/  IMAD.WIDE.U32 R36, R167, R59, c[0x0][0x188] ;  /* 0x00006200a7247625 */ /* 0x000fc400078e003b */
[----:B------:R0:W4:Y:S02]  /*08b0*/  LDG.E R173, [R2.64] ;  /* 0x0000000402ad7981 */ /* 0x000124000c1e1900 */
[----:B------:R-:W-:Y:S02]  /*08c0*/  IMAD.WIDE R60, R165, R60, c[0x0][0x1a8] ;  /* 0x00006a00a53c7625 */ /* 0x000fe400078e023c */
[----:B------:R-:W4:Y:S02]  /*08d0*/  LDG.E.128 R36, [R36.64] ;  /* 0x0000000424247981 */ /* 0x000f24000c1e1d00 */
[-C--:B------:R-:W-:Y:S02]  /*08e0*/  IMAD.WIDE.U32 R44, R166, R59.reuse, c[0x0][0x188] ;  /* 0x00006200a62c7625 */ /* 0x080fe400078e003b */
[----:B------:R1:W4:Y:S02]  /*08f0*/  LDG.E R60, [R60.64] ;  /* 0x000000043c3c7981 */ /* 0x000324000c1e1900 */
[----:B------:R-:W-:-:S02]  /*0900*/  IMAD.WIDE.U32 R40, R167, R59, c[0x0][0x208] ;  /* 0x00008200a7287625 */ /* 0x000fc400078e003b */
[----:B------:R-:W4:Y:S04]  /*0910*/  LDG.E.128 R44, [R44.64] ;  /* 0x000000042c2c7981 */ /* 0x000f28000c1e1d00 */
[----:B------:R-:W4:Y:S01]  /*0920*/  LDG.E.128 R40, [R40.64] ;  /* 0x0000000428287981 */ /* 0x000f22000c1e1d00 */
[----:B------:R-:W-:-:S06]  /*0930*/  IMAD.WIDE.U32 R48, R166, R59, c[0x0][0x208] ;  /* 0x00008200a6307625 */ /* 0x000fcc00078e003b */
[----:B------:R-:W4:Y:S01]  /*0940*/  LDG.E.128 R48, [R48.64] ;  /* 0x0000000430307981 */ /* 0x000f22000c1e1d00 */
[----:B------:R-:W-:-:S05]  /*0950*/  MOV R171, 0x8 ;  /* 0x0000000800ab7802 */ /* 0x000fca0000000f00 */
[----:B------:R-:W-:-:S04]  /*0960*/  IMAD.WIDE.U32 R54, R168, R171, c[0x0][0x190] ;  /* 0x00006400a8367625 */ /* 0x000fc800078e00ab */
[----:B------:R-:W-:Y:S02]  /*0970*/  IMAD.WIDE.U32 R52, R171, R167, c[0x0][0x190] ;  /* 0x00006400ab347625 */ /* 0x000fe400078e00a7 */
[----:B-----5:R-:W5:Y:S02]  /*0980*/  LDG.E.64 R54, [R54.64] ;  /* 0x0000000436367981 */ /* 0x020f64000c1e1b00 */
[----:B0-----:R-:W-:Y:S02]  /*0990*/  IMAD.WIDE.U32 R2, R166, R171, c[0x0][0x190] ;  /* 0x00006400a6027625 */ /* 0x001fe400078e00ab */
[----:B------:R-:W5:Y:S04]  /*09a0*/  LDG.E.64 R52, [R52.64] ;  /* 0x0000000434347981 */ /* 0x000f68000c1e1b00 */
[----:B------:R-:W5:Y:S01]  /*09b0*/  LDG.E.64 R2, [R2.64] ;  /* 0x0000000402027981 */ /* 0x000f62000c1e1b00 */
[----:B------:R-:W-:-:S04]  /*09c0*/  ISETP.NE.U32.AND P1, PT, RZ, c[0x0][0x218], PT ;  /* 0x00008600ff007a0c */ /* 0x000fc80003f25070 */
[----:B------:R-:W-:Y:S01]  /*09d0*/  ISETP.NE.AND.EX P1, PT, RZ, c[0x0][0x21c], PT, P1 ;  /* 0x00008700ff007a0c */ /* 0x000fe20003f25310 */
[----:B------:R-:W-:Y:S01]  /*09e0*/  ULDC.U8 UR6, c[0x0][0x1f0] ;  /* 0x00007c0000067ab9 */ /* 0x000fe20000000000 */
[----:B-1----:R-:W-:-:S11]  /*09f0*/  MOV R61, 0x3f800000 ;  /* 0x3f800000003d7802 */ /* 0x002fd60000000f00 */
[----:B------:R-:W-:-:S05]  /*0a00*/  @P1 IMAD.WIDE.U32 R62, R168, R59, c[0x0][0x218] ;  /* 0x00008600a83e1625 */ /* 0x000fca00078e003b */
[----:B------:R3:W5:Y:S01]  /*0a10*/  @P1 LDG.E.128 R12, [R62.64] ;  /* 0x000000043e0c1981 */ /* 0x000762000c1e1d00 */
[----:B------:R-:W-:-:S04]  /*0a20*/  @P1 IMAD.WIDE.U32 R56, R167, R59, c[0x0][0x218] ;  /* 0x00008600a7381625 */ /* 0x000fc800078e003b */
[----:B------:R-:W-:Y:S01]  /*0a30*/  @P1 IMAD.WIDE.U32 R58, R166, R59, c[0x0][0x218] ;  /* 0x00008600a63a1625 */ /* 0x000fe200078e003b */
[----:B------:R0:W5:Y:S04]  /*0a40*/  @P1 LDG.E.128 R16, [R56.64] ;  /* 0x0000000438101981 */ /* 0x000168000c1e1d00 */
[----:B------:R1:W5:Y:S01]  /*0a50*/  @P1 LDG.E.128 R20, [R58.64] ;  /* 0x000000043a141981 */ /* 0x000362000c1e1d00 */
[----:B------:R-:W-:Y:S02]  /*0a60*/  LOP3.LUT P2, RZ, R169, 0xff, RZ, 0xc0, !PT ;  /* 0x000000ffa9ff7812 */ /* 0x000fe4000784c0ff */
[----:B------:R-:W-:Y:S01]  /*0a70*/  LOP3.LUT P3, RZ, R117, 0x1f, RZ, 0xc0, !PT ;  /* 0x0000001f75ff7812 */ /* 0x000fe2000786c0ff */
[----:B--2---:R-:W-:Y:S01]  /*0a80*/  @P0 HADD2.F32 R61, -RZ, R170.H0_H0 ;  /* 0x200000aaff3d0230 */ /* 0x004fe20000004100 */
[----:B------:R-:W-:Y:S01]  /*0a90*/  ISETP.NE.AND P0, PT, RZ, UR6, PT ;  /* 0x00000006ff007c0c */ /* 0x000fe2000bf05270 */
[----:B---3--:R-:W-:-:S02]  /*0aa0*/  HADD2.F32 R62, -RZ, R28.H0_H0 ;  /* 0x2000001cff3e7230 */ /* 0x008fc40000004100 */
[----:B------:R-:W-:Y:S01]  /*0ab0*/  HADD2.F32 R28, -RZ, R28.H1_H1 ;  /* 0x3000001cff1c7230 */ /* 0x000fe20000004100 */
[----:B----4-:R-:W-:Y:S01]  /*0ac0*/  FSEL R185, R173, RZ, !P0 ;  /* 0x000000ffadb97208 */ /* 0x010fe20004000000 */
[--C-:B------:R-:W-:Y:S02]  /*0ad0*/  HADD2.F32 R198, -RZ, R33.reuse.H0_H0 ;  /* 0x20000021ffc67230 */ /* 0x100fe40000004100 */
[----:B------:R-:W-:Y:S02]  /*0ae0*/  HADD2.F32 R186, -RZ, R33.H1_H1 ;  /* 0x30000021ffba7230 */ /* 0x000fe40000004100 */
[C---:B------:R-:W-:Y:S01]  /*0af0*/  FADD.FTZ R193, -R185.reuse, R62 ;  /* 0x0000003eb9c17221 */ /* 0x040fe20000010100 */
[----:B------:R-:W-:Y:S01]  /*0b00*/  HADD2.F32 R63, -RZ, R29.H0_H0 ;  /* 0x2000001dff3f7230 */ /* 0x000fe20000004100 */
[----:B------:R-:W-:Y:S01]  /*0b10*/  FADD.FTZ R195, -R185, R28 ;  /* 0x0000001cb9c37221 */ /* 0x000fe20000010100 */
[----:B------:R-:W-:Y:S01]  /*0b20*/  HADD2.F32 R190, -RZ, R32.H0_H0 ;  /* 0x20000020ffbe7230 */ /* 0x000fe20000004100 */
[----:B------:R-:W-:Y:S01]  /*0b30*/  FMUL.FTZ R193, R60, R193 ;  /* 0x000000c13cc17220 */ /* 0x000fe20000410000 */
[----:B------:R-:W-:-:S02]  /*0b40*/  HADD2.F32 R33, -RZ, R36.H0_H0 ;  /* 0x20000024ff217230 */ /* 0x000fc40000004100 */
[----:B-1----:R-:W-:Y:S02]  /*0b50*/  HADD2.F32 R59, -RZ, R38.H0_H0 ;  /* 0x20000026ff3b7230 */ /* 0x002fe40000004100 */
[----:B------:R-:W-:Y:S01]  /*0b60*/  HADD2.F32 R180, -RZ, R47.H0_H0 ;  /* 0x2000002fffb47230 */ /* 0x000fe20000004100 */
[----:B------:R-:W-:Y:S01]  /*0b70*/  FADD.FTZ R199, -R185, R63 ;  /* 0x0000003fb9c77221 */ /* 0x000fe20000010100 */
[----:B------:R-:W-:Y:S01]  /*0b80*/  HADD2.F32 R29, -RZ, R29.H1_H1 ;  /* 0x3000001dff1d7230 */ /* 0x000fe20000004100 */
[----:B------:R-:W-:Y:S01]  /*0b90*/  FADD.FTZ R139, R190, R139 ;  /* 0x0000008bbe8b7221 */ /* 0x000fe20000010000 */
[----:B------:R-:W-:Y:S01]  /*0ba0*/  HADD2.F32 R32, -RZ, R32.H1_H1 ;  /* 0x30000020ff207230 */ /* 0x000fe20000004100 */
[----:B------:R-:W-:Y:S01]  /*0bb0*/  FMUL.FTZ R195, R60, R195 ;  /* 0x000000c33cc37220 */ /* 0x000fe20000410000 */
[--C-:B------:R-:W-:Y:S01]  /*0bc0*/  HADD2.F32 R196, -RZ, R35.reuse.H0_H0 ;  /* 0x20000023ffc47230 */ /* 0x100fe20000004100 */
[-C--:B------:R-:W-:Y:S01]  /*0bd0*/  FFMA.FTZ R140, R193, R190.reuse, R140 ;  /* 0x000000bec18c7223 */ /* 0x080fe2000001008c */
[----:B------:R-:W-:Y:S01]  /*0be0*/  HADD2.F32 R200, -RZ, R35.H1_H1 ;  /* 0x30000023ffc87230 */ /* 0x000fe20000004100 */
[C---:B------:R-:W-:Y:S01]  /*0bf0*/  FADD.FTZ R35, -R185.reuse, R33 ;  /* 0x00000021b9237221 */ /* 0x040fe20000010100 */
[--C-:B------:R-:W-:Y:S01]  /*0c00*/  HADD2.F32 R170, -RZ, R39.reuse.H0_H0 ;  /* 0x20000027ffaa7230 */ /* 0x100fe20000004100 */
[----:B------:R-:W-:Y:S01]  /*0c10*/  FMUL.FTZ R190, R164, R190 ;  /* 0x000000bea4be7220 */ /* 0x000fe20000410000 */
[----:B------:R-:W-:Y:S01]  /*0c20*/  HADD2.F32 R172, -RZ, R39.H1_H1 ;  /* 0x30000027ffac7230 */ /* 0x000fe20000004100 */
[C---:B------:R-:W-:Y:S01]  /*0c30*/  FADD.FTZ R39, -R185.reuse, R59 ;  /* 0x0000003bb9277221 */ /* 0x040fe20000010100 */
[----:B0-----:R-:W-:Y:S01]  /*0c40*/  HADD2.F32 R56, -RZ, R30.H0_H0 ;  /* 0x2000001eff387230 */ /* 0x001fe20000004100 */
[----:B------:R-:W-:-:S02]  /*0c50*/  FADD.FTZ R59, -R185, R180 ;  /* 0x000000b4b93b7221 */ /* 0x000fc40000010100 */
[----:B------:R-:W-:Y:S02]  /*0c60*/  FADD.FTZ R187, -R185, R29 ;  /* 0x0000001db9bb7221 */ /* 0x000fe40000010100 */
[----:B------:R-:W-:Y:S02]  /*0c70*/  FADD.FTZ R137, R32, R137 ;  /* 0x0000008920897221 */ /* 0x000fe40000010000 */
[C---:B------:R-:W-:Y:S02]  /*0c80*/  FMUL.FTZ R199, R60.reuse, R199 ;  /* 0x000000c73cc77220 */ /* 0x040fe40000410000 */
[-C--:B------:R-:W-:Y:S02]  /*0c90*/  FFMA.FTZ R138, R195, R32.reuse, R138 ;  /* 0x00000020c38a7223 */ /* 0x080fe4000001008a */
[----:B------:R-:W-:Y:S02]  /*0ca0*/  FMUL.FTZ R192, R163, R32 ;  /* 0x00000020a3c07220 */ /* 0x000fe40000410000 */
[----:B------:R-:W-:-:S02]  /*0cb0*/  FMUL.FTZ R180, R60, R35 ;  /* 0x000000233cb47220 */ /* 0x000fc40000410000 */
[----:B------:R-:W-:Y:S02]  /*0cc0*/  FADD.FTZ R35, RZ, R190 ;  /* 0x000000beff237221 */ /* 0x000fe40000010000 */
[----:B------:R-:W-:Y:S02]  /*0cd0*/  FFMA.FTZ R32, R193, R190, RZ ;  /* 0x000000bec1207223 */ /* 0x000fe400000100ff */
[----:B------:R-:W-:Y:S02]  /*0ce0*/  FADD.FTZ R189, -R185, R56 ;  /* 0x00000038b9bd7221 */ /* 0x000fe40000010100 */
[----:B------:R-:W-:Y:S02]  /*0cf0*/  FADD.FTZ R135, R198, R135 ;  /* 0x00000087c6877221 */ /* 0x000fe40000010000 */
[----:B------:R-:W-:Y:S02]  /*0d00*/  FMUL.FTZ R187, R60, R187 ;  /* 0x000000bb3cbb7220 */ /* 0x000fe40000410000 */
[----:B------:R-:W-:-:S02]  /*0d10*/  FFMA.FTZ R136, R199, R198, R136 ;  /* 0x000000c6c7887223 */ /* 0x000fc40000010088 */
[----:B------:R-:W-:Y:S02]  /*0d20*/  FMUL.FTZ R198, R162, R198 ;  /* 0x000000c6a2c67220 */ /* 0x000fe40000410000 */
[----:B------:R-:W-:Y:S02]  /*0d30*/  FADD.FTZ R35, R35, R192 ;  /* 0x000000c023237221 */ /* 0x000fe40000010000 */
[----:B------:R-:W-:Y:S01]  /*0d40*/  FFMA.FTZ R32, R195, R192, R32 ;  /* 0x000000c0c3207223 */ /* 0x000fe20000010020 */
[----:B------:R-:W-:Y:S01]  /*0d50*/  HADD2.F32 R57, -RZ, R31.H0_H0 ;  /* 0x2000001fff397230 */ /* 0x000fe20000004100 */
[----:B------:R-:W-:Y:S01]  /*0d60*/  FADD.FTZ R133, R186, R133 ;  /* 0x00000085ba857221 */ /* 0x000fe20000010000 */
[----:B------:R-:W-:Y:S01]  /*0d70*/  HADD2.F32 R188, -RZ, R34.H0_H0 ;  /* 0x20000022ffbc7230 */ /* 0x000fe20000004100 */
[----:B------:R-:W-:Y:S01]  /*0d80*/  FMUL.FTZ R189, R60, R189 ;  /* 0x000000bd3cbd7220 */ /* 0x000fe20000410000 */
[----:B------:R-:W-:Y:S01]  /*0d90*/  HADD2.F32 R30, -RZ, R30.H1_H1 ;  /* 0x3000001eff1e7230 */ /* 0x000fe20000004100 */
[----:B------:R-:W-:-:S02]  /*0da0*/  FFMA.FTZ R134, R187, R186, R134 ;  /* 0x000000babb867223 */ /* 0x000fc40000010086 */
[----:B------:R-:W-:Y:S02]  /*0db0*/  FMUL.FTZ R186, R161, R186 ;  /* 0x000000baa1ba7220 */ /* 0x000fe40000410000 */
[----:B------:R-:W-:Y:S02]  /*0dc0*/  FADD.FTZ R35, R35, R198 ;  /* 0x000000c623237221 */ /* 0x000fe40000010000 */
[----:B------:R-:W-:Y:S01]  /*0dd0*/  FFMA.FTZ R32, R199, R198, R32 ;  /* 0x000000c6c7207223 */ /* 0x000fe20000010020 */
[----:B------:R-:W-:Y:S01]  /*0de0*/  HADD2.F32 R31, -RZ, R31.H1_H1 ;  /* 0x3000001fff1f7230 */ /* 0x000fe20000004100 */
[----:B------:R-:W-:Y:S01]  /*0df0*/  FADD.FTZ R197, -R185, R57 ;  /* 0x00000039b9c57221 */ /* 0x000fe20000010100 */
[----:B------:R-:W-:Y:S01]  /*0e00*/  HADD2.F32 R34, -RZ, R34.H1_H1 ;  /* 0x30000022ff227230 */ /* 0x000fe20000004100 */
        /* <DEDUP_REMOVED lines=11> */
[----:B------:R-:W-:Y:S02]  /*0ec0*/  FFMA.FTZ R32, R189, R188, R32 ;  /* 0x000000bcbd207223 */ /* 0x000fe40000010020 */
[----:B------:R-:W-:Y:S02]  /*0ed0*/  FADD.FTZ R127, R196, R127 ;  /* 0x0000007fc47f7221 */ /* 0x000fe40000010000 */
[----:B------:R-:W-:-:S02]  /*0ee0*/  FMUL.FTZ R201, R60, R201 ;  /* 0x000000c93cc97220 */ /* 0x000fc40000410000 */
[-C--:B------:R-:W-:Y:S02]  /*0ef0*/  FFMA.FTZ R128, R197, R196.reuse, R128 ;  /* 0x000000c4c5807223 */ /* 0x080fe40000010080 */
[----:B------:R-:W-:Y:S02]  /*0f00*/  FMUL.FTZ R196, R158, R196 ;  /* 0x000000c49ec47220 */ /* 0x000fe40000410000 */
[----:B------:R-:W-:Y:S02]  /*0f10*/  FADD.FTZ R35, R35, R194 ;  /* 0x000000c223237221 */ /* 0x000fe40000010000 */
[----:B------:R-:W-:Y:S01]  /*0f20*/  FFMA.FTZ R32, R191, R194, R32 ;  /* 0x000000c2bf207223 */ /* 0x000fe20000010020 */
[----:B------:R-:W-:Y:S01]  /*0f30*/  HADD2.F32 R58, -RZ, R37.H0_H0 ;  /* 0x20000025ff3a7230 */ /* 0x000fe20000004100 */
[----:B------:R-:W-:Y:S01]  /*0f40*/  FADD.FTZ R125, R200, R125 ;  /* 0x0000007dc87d7221 */ /* 0x000fe20000010000 */
[----:B------:R-:W-:Y:S01]  /*0f50*/  HADD2.F32 R181, -RZ, R40.H0_H0 ;  /* 0x20000028ffb57230 */ /* 0x000fe20000004100 */
[-C--:B------:R-:W-:Y:S01]  /*0f60*/  FFMA.FTZ R126, R201, R200.reuse, R126 ;  /* 0x000000c8c97e7223 */ /* 0x080fe2000001007e */
[----:B------:R-:W-:Y:S01]  /*0f70*/  HADD2.F32 R36, -RZ, R36.H1_H1 ;  /* 0x30000024ff247230 */ /* 0x000fe20000004100 */
[----:B------:R-:W-:-:S02]  /*0f80*/  FMUL.FTZ R200, R157, R200 ;  /* 0x000000c89dc87220 */ /* 0x000fc40000410000 */
[----:B------:R-:W-:Y:S02]  /*0f90*/  FADD.FTZ R35, R35, R196 ;  /* 0x000000c423237221 */ /* 0x000fe40000010000 */
[----:B------:R-:W-:Y:S01]  /*0fa0*/  FFMA.FTZ R32, R197, R196, R32 ;  /* 0x000000c4c5207223 */ /* 0x000fe20000010020 */
[----:B------:R-:W-:Y:S01]  /*0fb0*/  HADD2.F32 R37, -RZ, R37.H1_H1 ;  /* 0x30000025ff257230 */ /* 0x000fe20000004100 */
[----:B------:R-:W-:Y:S01]  /*0fc0*/  FADD.FTZ R183, -R185, R58 ;  /* 0x0000003ab9b77221 */ /* 0x000fe20000010100 */
[----:B------:R-:W-:Y:S01]  /*0fd0*/  HADD2.F32 R182, -RZ, R47.H1_H1 ;  /* 0x3000002fffb67230 */ /* 0x000fe20000004100 */
[----:B------:R-:W-:Y:S01]  /*0fe0*/  FADD.FTZ R129, R34, R129 ;  /* 0x0000008122817221 */ /* 0x000fe20000010000 */
[----:B------:R-:W-:Y:S01]  /*0ff0*/  HADD2.F32 R40, -RZ, R40.H1_H1 ;  /* 0x30000028ff287230 */ /* 0x000fe20000004100 */
[----:B------:R-:W-:Y:S01]  /*1000*/  FFMA.FTZ R130, R191, R34, R130 ;  /* 0x00000022bf827223 */ /* 0x000fe20000010082 */
[----:B------:R-:W-:Y:S01]  /*1010*/  HADD2.F32 R175, -RZ, R44.H0_H0 ;  /* 0x2000002cffaf7230 */ /* 0x000fe20000004100 */
[----:B------:R-:W-:Y:S01]  /*1020*/  FADD.FTZ R122, R181, R122 ;  /* 0x0000007ab57a7221 */ /* 0x000fe20000010000 */
[--C-:B------:R-:W-:Y:S01]  /*1030*/  HADD2.F32 R176, -RZ, R45.reuse.H0_H0 ;  /* 0x2000002dffb07230 */ /* 0x100fe20000004100 */
[-C--:B------:R-:W-:Y:S01]  /*1040*/  FFMA.FTZ R123, R180, R181.reuse, R123 ;  /* 0x000000b5b47b7223 */ /* 0x080fe2000001007b */
[----:B------:R-:W-:Y:S01]  /*1050*/  HADD2.F32 R177, -RZ, R46.H0_H0 ;  /* 0x2000002effb17230 */ /* 0x000fe20000004100 */
[----:B------:R-:W-:Y:S01]  /*1060*/  FADD.FTZ R179, -R185, R36 ;  /* 0x00000024b9b37221 */ /* 0x000fe20000010100 */
[----:B------:R-:W-:Y:S01]  /*1070*/  HADD2.F32 R38, -RZ, R38.H1_H1 ;  /* 0x30000026ff267230 */ /* 0x000fe20000004100 */
[----:B------:R-:W-:Y:S01]  /*1080*/  FMUL.FTZ R181, R156, R181 ;  /* 0x000000b59cb57220 */ /* 0x000fe20000410000 */
[----:B------:R-:W-:Y:S01]  /*1090*/  HADD2.F32 R44, -RZ, R44.H1_H1 ;  /* 0x3000002cff2c7230 */ /* 0x000fe20000004100 */
[----:B------:R-:W-:Y:S01]  /*10a0*/  FADD.FTZ R34, R35, R200 ;  /* 0x000000c823227221 */ /* 0x000fe20000010000 */
[----:B------:R-:W-:Y:S01]  /*10b0*/  HADD2.F32 R45, -RZ, R45.H1_H1 ;  /* 0x3000002dff2d7230 */ /* 0x000fe20000004100 */
[----:B------:R-:W-:Y:S01]  /*10c0*/  FFMA.FTZ R32, R201, R200, R32 ;  /* 0x000000c8c9207223 */ /* 0x000fe20000010020 */
[----:B------:R-:W-:Y:S01]  /*10d0*/  HADD2.F32 R46, -RZ, R46.H1_H1 ;  /* 0x3000002eff2e7230 */ /* 0x000fe20000004100 */
[C---:B------:R-:W-:Y:S01]  /*10e0*/  FADD.FTZ R37, -R185.reuse, R37 ;  /* 0x00000025b9257221 */ /* 0x040fe20000010100 */
[----:B------:R-:W-:Y:S01]  /*10f0*/  HADD2.F32 R184, -RZ, R41.H0_H0 ;  /* 0x20000029ffb87230 */ /* 0x000fe20000004100 */
[----:B------:R-:W-:-:S02]  /*1100*/  FADD.FTZ R63, -R185, R182 ;  /* 0x000000b6b93f7221 */ /* 0x000fc40000010100 */
[C---:B------:R-:W-:Y:S01]  /*1110*/  FMUL.FTZ R183, R60.reuse, R183 ;  /* 0x000000b73cb77220 */ /* 0x040fe20000410000 */
[----:B------:R-:W-:Y:S01]  /*1120*/  HADD2.F32 R178, -RZ, R41.H1_H1 ;  /* 0x30000029ffb27230 */ /* 0x000fe20000004100 */
[----:B------:R-:W-:Y:S02]  /*1130*/  FMUL.FTZ R179, R60, R179 ;  /* 0x000000b33cb37220 */ /* 0x000fe40000410000 */
[----:B------:R-:W-:Y:S02]  /*1140*/  FMUL.FTZ R182, R155, R40 ;  /* 0x000000289bb67220 */ /* 0x000fe40000410000 */
[----:B------:R-:W-:Y:S02]  /*1150*/  FADD.FTZ R35, R34, R181 ;  /* 0x000000b522237221 */ /* 0x000fe40000010000 */
[----:B------:R-:W-:Y:S02]  /*1160*/  FFMA.FTZ R32, R180, R181, R32 ;  /* 0x000000b5b4207223 */ /* 0x000fe40000010020 */
        /* <DEDUP_REMOVED lines=8> */
[----:B------:R-:W-:Y:S02]  /*11f0*/  FADD.FTZ R29, -R185, R46 ;  /* 0x0000002eb91d7221 */ /* 0x000fe40000010100 */
[----:B------:R-:W-:Y:S02]  /*1200*/  FADD.FTZ R119, R184, R119 ;  /* 0x00000077b8777221 */ /* 0x000fe40000010000 */
[----:B------:R-:W-:Y:S02]  /*1210*/  FMUL.FTZ R185, R60, R37 ;  /* 0x000000253cb97220 */ /* 0x000fe40000410000 */
[-C--:B------:R-:W-:Y:S02]  /*1220*/  FFMA.FTZ R120, R183, R184.reuse, R120 ;  /* 0x000000b8b7787223 */ /* 0x080fe40000010078 */
[----:B------:R-:W-:-:S02]  /*1230*/  FMUL.FTZ R184, R154, R184 ;  /* 0x000000b89ab87220 */ /* 0x000fc40000410000 */
[----:B------:R-:W-:Y:S02]  /*1240*/  FADD.FTZ R35, R35, R182 ;  /* 0x000000b623237221 */ /* 0x000fe40000010000 */
[----:B------:R-:W-:Y:S01]  /*1250*/  FFMA.FTZ R32, R179, R182, R32 ;  /* 0x000000b6b3207223 */ /* 0x000fe20000010020 */
[----:B------:R-:W-:Y:S01]  /*1260*/  HADD2.F32 R169, -RZ, R42.H0_H0 ;  /* 0x2000002affa97230 */ /* 0x000fe20000004100 */
[----:B------:R-:W-:Y:S02]  /*1270*/  FADD.FTZ R75, R178, R75 ;  /* 0x0000004bb24b7221 */ /* 0x000fe40000010000 */
[----:B------:R-:W-:Y:S02]  /*1280*/  FMUL.FTZ R170, R60, R39 ;  /* 0x000000273caa7220 */ /* 0x000fe40000410000 */
[-C--:B------:R-:W-:Y:S02]  /*1290*/  FFMA.FTZ R118, R185, R178.reuse, R118 ;  /* 0x000000b2b9767223 */ /* 0x080fe40000010076 */
[----:B------:R-:W-:-:S02]  /*12a0*/  FMUL.FTZ R178, R153, R178 ;  /* 0x000000b299b27220 */ /* 0x000fc40000410000 */
[----:B------:R-:W-:Y:S02]  /*12b0*/  FADD.FTZ R35, R35, R184 ;  /* 0x000000b823237221 */ /* 0x000fe40000010000 */
[----:B------:R-:W-:Y:S01]  /*12c0*/  FFMA.FTZ R32, R183, R184, R32 ;  /* 0x000000b8b7207223 */ /* 0x000fe20000010020 */
[----:B------:R-:W-:Y:S01]  /*12d0*/  HADD2.F32 R42, -RZ, R42.H1_H1 ;  /* 0x3000002aff2a7230 */ /* 0x000fe20000004100 */
[----:B------:R-:W-:Y:S02]  /*12e0*/  FADD.FTZ R77, R169, R77 ;  /* 0x0000004da94d7221 */ /* 0x000fe40000010000 */
[-C--:B------:R-:W-:Y:S02]  /*12f0*/  FFMA.FTZ R64, R170, R169.reuse, R64 ;  /* 0x000000a9aa407223 */ /* 0x080fe40000010040 */
[----:B------:R-:W-:Y:S02]  /*1300*/  FMUL.FTZ R169, R152, R169 ;  /* 0x000000a998a97220 */ /* 0x000fe40000410000 */
[----:B------:R-:W-:-:S02]  /*1310*/  FADD.FTZ R34, R35, R178 ;  /* 0x000000b223227221 */ /* 0x000fc40000010000 */
[----:B------:R-:W-:Y:S01]  /*1320*/  FFMA.FTZ R32, R185, R178, R32 ;  /* 0x000000b2b9207223 */ /* 0x000fe20000010020 */
[--C-:B------:R-:W-:Y:S01]  /*1330*/  HADD2.F32 R174, -RZ, R43.reuse.H0_H0 ;  /* 0x2000002bffae7230 */ /* 0x100fe20000004100 */
[C---:B------:R-:W-:Y:S02]  /*1340*/  FMUL.FTZ R173, R60.reuse, R173 ;  /* 0x000000ad3cad7220 */ /* 0x040fe40000410000 */
[----:B------:R-:W-:Y:S02]  /*1350*/  FMUL.FTZ R171, R60, R171 ;  /* 0x000000ab3cab7220 */ /* 0x000fe40000410000 */
[----:B------:R-:W-:Y:S02]  /*1360*/  FMUL.FTZ R172, R151, R42 ;  /* 0x0000002a97ac7220 */ /* 0x000fe40000410000 */
[----:B------:R-:W-:Y:S02]  /*1370*/  FADD.FTZ R35, R34, R169 ;  /* 0x000000a922237221 */ /* 0x000fe40000010000 */
[----:B------:R-:W-:Y:S01]  /*1380*/  FFMA.FTZ R32, R170, R169, R32 ;  /* 0x000000a9aa207223 */ /* 0x000fe20000010020 */
[----:B------:R-:W-:Y:S01]  /*1390*/  HADD2.F32 R43, -RZ, R43.H1_H1 ;  /* 0x3000002bff2b7230 */ /* 0x000fe20000004100 */
[----:B------:R-:W-:Y:S01]  /*13a0*/  FADD.FTZ R79, R174, R79 ;  /* 0x0000004fae4f7221 */ /* 0x000fe20000010000 */
[--C-:B------:R-:W-:Y:S01]  /*13b0*/  HADD2.F32 R45, -RZ, R48.reuse.H0_H0 ;  /* 0x20000030ff2d7230 */ /* 0x100fe20000004100 */
[-C--:B------:R-:W-:Y:S01]  /*13c0*/  FFMA.FTZ R66, R173, R174.reuse, R66 ;  /* 0x000000aead427223 */ /* 0x080fe20000010042 */
[----:B------:R-:W-:Y:S01]  /*13d0*/  HADD2.F32 R48, -RZ, R48.H1_H1 ;  /* 0x30000030ff307230 */ /* 0x000fe20000004100 */
        /* <DEDUP_REMOVED lines=9> */
[-C--:B------:R-:W-:Y:S02]  /*1470*/  FFMA.FTZ R65, R176, R43.reuse, R65 ;  /* 0x0000002bb0417223 */ /* 0x080fe40000010041 */
        /* <DEDUP_REMOVED lines=9> */
[----:B------:R-:W-:Y:S02]  /*1510*/  FMUL.FTZ R48, R60, R33 ;  /* 0x000000213c307220 */ /* 0x000fe40000410000 */
[----:B------:R-:W-:Y:S02]  /*1520*/  FADD.FTZ R34, R34, R177 ;  /* 0x000000b122227221 */ /* 0x000fe40000010000 */
[----:B------:R-:W-:Y:S01]  /*1530*/  FFMA.FTZ R33, R176, R177, R32 ;  /* 0x000000b1b0217223 */ /* 0x000fe20000010020 */
[----:B------:R-:W-:Y:S01]  /*1540*/  HADD2.F32 R46, -RZ, R49.H0_H0 ;  /* 0x20000031ff2e7230 */ /* 0x000fe20000004100 */
[C---:B------:R-:W-:Y:S01]  /*1550*/  FMUL.FTZ R47, R60.reuse, R47 ;  /* 0x0000002f3c2f7220 */ /* 0x040fe20000410000 */
[--C-:B------:R-:W-:Y:S02]  /*1560*/  HADD2.F32 R62, -RZ, R51.reuse.H0_H0 ;  /* 0x20000033ff3e7230 */ /* 0x100fe40000004100 */
[----:B------:R-:W-:Y:S01]  /*1570*/  HADD2.F32 R28, -RZ, R51.H1_H1 ;  /* 0x30000033ff1c7230 */ /* 0x000fe20000004100 */
[----:B------:R-:W-:-:S02]  /*1580*/  FMUL.FTZ R51, R60, R31 ;  /* 0x0000001f3c337220 */ /* 0x000fc40000410000 */
[----:B------:R-:W-:Y:S02]  /*1590*/  FADD.FTZ R32, R34, R43 ;  /* 0x0000002b22207221 */ /* 0x000fe40000010000 */
[----:B------:R-:W-:Y:S01]  /*15a0*/  FFMA.FTZ R31, R44, R43, R33 ;  /* 0x0000002b2c1f7223 */ /* 0x000fe20000010021 */
[----:B------:R-:W-:Y:S01]  /*15b0*/  HADD2.F32 R49, -RZ, R49.H1_H1 ;  /* 0x30000031ff317230 */ /* 0x000fe20000004100 */
[----:B------:R-:W-:Y:S01]  /*15c0*/  FADD.FTZ R83, R46, R83 ;  /* 0x000000532e537221 */ /* 0x000fe20000010000 */
[----:B------:R-:W-:Y:S01]  /*15d0*/  HADD2.F32 R30, -RZ, R50.H0_H0 ;  /* 0x20000032ff1e7230 */ /* 0x000fe20000004100 */
[-C--:B------:R-:W-:Y:S02]  /*15e0*/  FFMA.FTZ R70, R47, R46.reuse, R70 ;  /* 0x0000002e2f467223 */ /* 0x080fe40000010046 */
[----:B------:R-:W-:Y:S02]  /*15f0*/  FMUL.FTZ R46, R146, R46 ;  /* 0x0000002e922e7220 */ /* 0x000fe40000410000 */
[----:B------:R-:W-:-:S02]  /*1600*/  FADD.FTZ R33, R32, R45 ;  /* 0x0000002d20217221 */ /* 0x000fc40000010000 */
[----:B------:R-:W-:Y:S01]  /*1610*/  FFMA.FTZ R31, R42, R45, R31 ;  /* 0x0000002d2a1f7223 */ /* 0x000fe2000001001f */
[----:B------:R-:W-:Y:S01]  /*1620*/  HADD2.F32 R57, -RZ, R50.H1_H1 ;  /* 0x30000032ff397230 */ /* 0x000fe20000004100 */
        /* <DEDUP_REMOVED lines=34> */
.L_x_1735:
        /* <DEDUP_REMOVED lines=18> */
.L_x_1736:
        /* <DEDUP_REMOVED lines=13> */
[----:B------:R1:W-:Y:S04]  /*1a40*/  @!P3 STS.64 [R202.X8+0x3000], R40 ;  /* 0x00300028ca00b388 */ /* 0x0003e80000008a00 */
        /* <DEDUP_REMOVED lines=9> */
[----:B0-----:R-:W0:Y:S02]  /*1ae0*/  LDS.128 R32, [R203+0x3000] ;  /* 0x00300000cb207984 */ /* 0x001e240000000c00 */
[----:B-1----:R-:W-:-:S02]  /*1af0*/  @P3 HADD2.F32 R40, -RZ, R88.H1_H1 ;  /* 0x30000058ff283230 */ /* 0x002fc40000004100 */
[----:B------:R-:W1:Y:S01]  /*1b00*/  LDS.128 R36, [R203+0x3010] ;  /* 0x00301000cb247984 */ /* 0x000e620000000c00 */
[----:B0-----:R-:W-:Y:S02]  /*1b10*/  FADD.FTZ R205, RZ, R32 ;  /* 0x00000020ffcd7221 */ /* 0x001fe40000010000 */
[----:B------:R-:W-:Y:S01]  /*1b20*/  FADD.FTZ R32, RZ, R33 ;  /* 0x00000021ff207221 */ /* 0x000fe20000010000 */
[--C-:B------:R-:W-:Y:S01]  /*1b30*/  @P1 HADD2.F32 R33, -RZ, R12.reuse.H0_H0 ;  /* 0x2000000cff211230 */ /* 0x100fe20000004100 */
[----:B------:R-:W-:Y:S02]  /*1b40*/  FADD.FTZ R205, R34, R205 ;  /* 0x000000cd22cd7221 */ /* 0x000fe40000010000 */
[----:B------:R-:W-:Y:S02]  /*1b50*/  FADD.FTZ R32, R35, R32 ;  /* 0x0000002023207221 */ /* 0x000fe40000010000 */
[----:B-1----:R-:W-:Y:S02]  /*1b60*/  FADD.FTZ R205, R205, R36 ;  /* 0x00000024cdcd7221 */ /* 0x002fe40000010000 */
[----:B------:R-:W-:Y:S01]  /*1b70*/  FADD.FTZ R32, R32, R37 ;  /* 0x0000002520207221 */ /* 0x000fe20000010000 */
[----:B------:R-:W-:Y:S01]  /*1b80*/  @P1 HADD2.F32 R37, -RZ, R12.H1_H1 ;  /* 0x3000000cff251230 */ /* 0x000fe20000004100 */
[----:B------:R-:W-:-:S02]  /*1b90*/  FADD.FTZ R38, R38, R205 ;  /* 0x000000cd26267221 */ /* 0x000fc40000010000 */
[----:B------:R-:W-:Y:S01]  /*1ba0*/  FADD.FTZ R32, R39, R32 ;  /* 0x0000002027207221 */ /* 0x000fe20000010000 */
[----:B------:R-:W-:Y:S01]  /*1bb0*/  @P1 HADD2.F32 R39, -RZ, R13.H0_H0 ;  /* 0x2000000dff271230 */ /* 0x000fe20000004100 */
[----:B------:R-:W-:Y:S02]  /*1bc0*/  FMUL.FTZ R38, R38, c[0x0][0x1e0] ;  /* 0x0000780026267a20 */ /* 0x000fe40000410000 */
[----:B------:R-:W-:Y:S01]  /*1bd0*/  FMUL.FTZ R203, R32, c[0x0][0x1e0] ;  /* 0x0000780020cb7a20 */ /* 0x000fe20000410000 */
[----:B------:R-:W-:Y:S02]  /*1be0*/  MOV R32, R54 ;  /* 0x0000003600207202 */ /* 0x000fe40000000f00 */
[----:B------:R-:W-:Y:S02]  /*1bf0*/  FSEL R202, R38, RZ, !P0 ;  /* 0x000000ff26ca7208 */ /* 0x000fe40004000000 */
[----:B------:R-:W-:Y:S01]  /*1c00*/  LOP3.LUT P0, RZ, R32, 0xff, RZ, 0xc0, !PT ;  /* 0x000000ff20ff7812 */ /* 0x000fe2000780c0ff */
[----:B------:R-:W-:-:S02]  /*1c10*/  HFMA2.MMA R32, -RZ, RZ, 0, 0 ;  /* 0x00000000ff207435 */ /* 0x000fc400000001ff */
[-CC-:B------:R-:W-:Y:S02]  /*1c20*/  FFMA.FTZ R193, R193, R203.reuse, R202.reuse ;  /* 0x000000cbc1c17223 */ /* 0x180fe400000100ca */
[-CC-:B------:R-:W-:Y:S02]  /*1c30*/  FFMA.FTZ R195, R195, R203.reuse, R202.reuse ;  /* 0x000000cbc3c37223 */ /* 0x180fe400000100ca */
[----:B------:R-:W-:Y:S01]  /*1c40*/  FADD.FTZ R193, R190, -R193 ;  /* 0x800000c1bec17221 */ /* 0x000fe20000010000 */
[----:B------:R-:W-:Y:S01]  /*1c50*/  HFMA2.MMA R190, -RZ, RZ, 0, 0 ;  /* 0x00000000ffbe7435 */ /* 0x000fe200000001ff */
[----:B------:R-:W-:Y:S02]  /*1c60*/  FFMA.FTZ R199, R199, R203, R202 ;  /* 0x000000cbc7c77223 */ /* 0x000fe400000100ca */
[----:B------:R-:W-:Y:S02]  /*1c70*/  FMUL.FTZ R34, R60, R193 ;  /* 0x000000c13c227220 */ /* 0x000fe40000410000 */
[----:B------:R-:W-:Y:S01]  /*1c80*/  FADD.FTZ R195, R192, -R195 ;  /* 0x800000c3c0c37221 */ /* 0x000fe20000010000 */
[----:B------:R-:W-:Y:S01]  /*1c90*/  @P0 HADD2.F32 R35, -RZ, R88.H0_H0 ;  /* 0x20000058ff230230 */ /* 0x000fe20000004100 */
[----:B------:R-:W-:Y:S01]  /*1ca0*/  @P1 FADD.FTZ R34, R34, R33 ;  /* 0x0000002122221221 */ /* 0x000fe20000010000 */
[----:B------:R-:W-:Y:S01]  /*1cb0*/  CS2R R192, SRZ ;  /* 0x0000000000c07805 */ /* 0x000fe2000001ff00 */
[----:B------:R-:W-:-:S02]  /*1cc0*/  FADD.FTZ R199, R198, -R199 ;  /* 0x800000c7c6c77221 */ /* 0x000fc40000010000 */
[----:B------:R-:W-:Y:S02]  /*1cd0*/  FMUL.FTZ R33, R34, R61 ;  /* 0x0000003d22217220 */ /* 0x000fe40000410000 */
[C---:B------:R-:W-:Y:S01]  /*1ce0*/  FMUL.FTZ R36, R60.reuse, R195 ;  /* 0x000000c33c247220 */ /* 0x040fe20000410000 */
[----:B------:R-:W-:Y:S01]  /*1cf0*/  @P4 HADD2.F32 R195, -RZ, R89.H0_H0 ;  /* 0x20000059ffc34230 */ /* 0x000fe20000004100 */
[----:B------:R-:W-:Y:S01]  /*1d00*/  FMUL.FTZ R198, R33, c[0x0][0x1e8] ;  /* 0x00007a0021c67a20 */ /* 0x000fe20000410000 */
[----:B------:R-:W-:Y:S01]  /*1d10*/  MOV R33, RZ ;  /* 0x000000ff00217202 */ /* 0x000fe20000000f00 */
[----:B------:R-:W-:Y:S02]  /*1d20*/  FMUL.FTZ R38, R60, R199 ;  /* 0x000000c73c267220 */ /* 0x000fe40000410000 */
[----:B------:R-:W-:Y:S01]  /*1d30*/  @P1 FADD.FTZ R36, R36, R37 ;  /* 0x0000002524241221 */ /* 0x000fe20000010000 */
[----:B------:R-:W-:Y:S01]  /*1d40*/  MOV R37, RZ ;  /* 0x000000ff00257202 */ /* 0x000fe20000000f00 */
[----:B------:R-:W-:-:S02]  /*1d50*/  @P0 FMUL.FTZ R32, R198, R35 ;  /* 0x00000023c6200220 */ /* 0x000fc40000410000 */
[----:B------:R-:W-:Y:S02]  /*1d60*/  @P1 FADD.FTZ R38, R38, R39 ;  /* 0x0000002726261221 */ /* 0x000fe40000010000 */
[----:B------:R-:W-:Y:S02]  /*1d70*/  FMUL.FTZ R39, R36, R61 ;  /* 0x0000003d24277220 */ /* 0x000fe40000410000 */
[----:B------:R-:W-:Y:S02]  /*1d80*/  FFMA.FTZ R187, R187, R203, R202 ;  /* 0x000000cbbbbb7223 */ /* 0x000fe400000100ca */
[----:B------:R-:W-:Y:S02]  /*1d90*/  FMUL.FTZ R199, R39, c[0x0][0x1e8] ;  /* 0x00007a0027c77a20 */ /* 0x000fe40000410000 */
[----:B------:R-:W-:Y:S02]  /*1da0*/  FMUL.FTZ R41, R38, R61 ;  /* 0x0000003d26297220 */ /* 0x000fe40000410000 */
[----:B------:R-:W-:-:S02]  /*1db0*/  FADD.FTZ R187, R186, -R187 ;  /* 0x800000bbbabb7221 */ /* 0x000fc40000010000 */
[--C-:B------:R-:W-:Y:S02]  /*1dc0*/  FFMA.FTZ R189, R189, R203, R202.reuse ;  /* 0x000000cbbdbd7223 */ /* 0x100fe400000100ca */
[----:B------:R-:W-:Y:S01]  /*1dd0*/  FMUL.FTZ R204, R41, c[0x0][0x1e8] ;  /* 0x00007a0029cc7a20 */ /* 0x000fe20000410000 */
[----:B------:R-:W-:Y:S01]  /*1de0*/  @P1 HADD2.F32 R41, -RZ, R14.H1_H1 ;  /* 0x3000000eff291230 */ /* 0x000fe20000004100 */
[----:B------:R-:W-:Y:S02]  /*1df0*/  FADD.FTZ R189, R188, -R189 ;  /* 0x800000bdbcbd7221 */ /* 0x000fe40000010000 */
[----:B------:R-:W-:Y:S01]  /*1e00*/  @P3 FMUL.FTZ R37, R199, R40 ;  /* 0x00000028c7253220 */ /* 0x000fe20000410000 */
[----:B------:R-:W-:Y:S01]  /*1e10*/  MOV R40, RZ ;  /* 0x000000ff00287202 */ /* 0x000fe20000000f00 */
[----:B------:R-:W-:Y:S01]  /*1e20*/  @P4 FMUL.FTZ R33, R204, R195 ;  /* 0x000000c3cc214220 */ /* 0x000fe20000410000 */
[----:B------:R-:W-:Y:S01]  /*1e30*/  @P5 HADD2.F32 R195, -RZ, R91.H0_H0 ;  /* 0x2000005bffc35230 */ /* 0x000fe20000004100 */
[-CC-:B------:R-:W-:Y:S01]  /*1e40*/  FFMA.FTZ R191, R191, R203.reuse, R202.reuse ;  /* 0x000000cbbfbf7223 */ /* 0x180fe200000100ca */
[----:B------:R-:W-:Y:S01]  /*1e50*/  F2FP.PACK_AB R32, R37, R32 ;  /* 0x000000202520723e */ /* 0x000fe200000000ff */
[----:B------:R-:W-:-:S02]  /*1e60*/  FFMA.FTZ R197, R197, R203, R202 ;  /* 0x000000cbc5c57223 */ /* 0x000fc400000100ca */
[----:B------:R-:W-:Y:S02]  /*1e70*/  FFMA.FTZ R201, R201, R203, R202 ;  /* 0x000000cbc9c97223 */ /* 0x000fe400000100ca */
[----:B------:R-:W-:Y:S02]  /*1e80*/  FADD.FTZ R191, R194, -R191 ;  /* 0x800000bfc2bf7221 */ /* 0x000fe40000010000 */
[----:B------:R-:W-:Y:S02]  /*1e90*/  FADD.FTZ R197, R196, -R197 ;  /* 0x800000c5c4c57221 */ /* 0x000fe40000010000 */
[----:B------:R-:W-:Y:S02]  /*1ea0*/  FADD.FTZ R201, R200, -R201 ;  /* 0x800000c9c8c97221 */ /* 0x000fe40000010000 */
[C---:B------:R-:W-:Y:S01]  /*1eb0*/  FMUL.FTZ R186, R60.reuse, R191 ;  /* 0x000000bf3cba7220 */ /* 0x040fe20000410000 */
[----:B------:R-:W-:Y:S01]  /*1ec0*/  HFMA2.MMA R191, -RZ, RZ, 0, 0 ;  /* 0x00000000ffbf7435 */ /* 0x000fe200000001ff */
[----:B------:R-:W-:-:S02]  /*1ed0*/  FMUL.FTZ R194, R60, R197 ;  /* 0x000000c53cc27220 */ /* 0x000fc40000410000 */
[----:B------:R-:W-:Y:S02]  /*1ee0*/  FMUL.FTZ R196, R60, R201 ;  /* 0x000000c93cc47220 */ /* 0x000fe40000410000 */
[----:B------:R-:W-:-:S04]  /*1ef0*/  @P1 FADD.FTZ R186, R186, R41 ;  /* 0x00000029baba1221 */ /* 0x000fc80000010000 */
[----:B------:R-:W-:-:S04]  /*1f00*/  FMUL.FTZ R41, R186, R61 ;  /* 0x0000003dba297220 */ /* 0x000fc80000410000 */
[----:B------:R-:W-:Y:S01]  /*1f10*/  FMUL.FTZ R201, R41, c[0x0][0x1e8] ;  /* 0x00007a0029c97a20 */ /* 0x000fe20000410000 */
[--C-:B--2---:R-:W-:Y:S02]  /*1f20*/  @P0 HADD2.F32 R35, -RZ, R28.reuse.H0_H0 ;  /* 0x2000001cff230230 */ /* 0x104fe40000004100 */
[----:B------:R-:W-:Y:S02]  /*1f30*/  @P3 HADD2.F32 R28, -RZ, R28.H1_H1 ;  /* 0x3000001cff1c3230 */ /* 0x000fe40000004100 */
[----:B------:R-:W-:Y:S01]  /*1f40*/  @P4 HADD2.F32 R39, -RZ, R29.H0_H0 ;  /* 0x2000001dff274230 */ /* 0x000fe20000004100 */
[----:B------:R-:W-:Y:S01]  /*1f50*/  @P0 FMUL.FTZ R192, R198, R35 ;  /* 0x00000023c6c00220 */ /* 0x000fe20000410000 */
[----:B------:R-:W-:Y:S01]  /*1f60*/  LOP3.LUT P0, RZ, R54, 0xff000000, RZ, 0xc0, !PT ;  /* 0xff00000036ff7812 */ /* 0x000fe2000780c0ff */
[----:B------:R-:W-:Y:S01]  /*1f70*/  @P3 FMUL.FTZ R193, R199, R28 ;  /* 0x0000001cc7c13220 */ /* 0x000fe20000410000 */
[----:B------:R-:W-:Y:S01]  /*1f80*/  @P1 HADD2.F32 R35, -RZ, R13.H1_H1 ;  /* 0x3000000dff231230 */ /* 0x000fe20000004100 */
[----:B------:R-:W-:Y:S01]  /*1f90*/  FMUL.FTZ R28, R60, R187 ;  /* 0x000000bb3c1c7220 */ /* 0x000fe20000410000 */
[C---:B------:R-:W-:Y:S01]  /*1fa0*/  LOP3.LUT P3, RZ, R55.reuse, 0xff, RZ, 0xc0, !PT ;  /* 0x000000ff37ff7812 */ /* 0x040fe2000786c0ff */
[----:B------:R-:W-:Y:S01]  /*1fb0*/  @P4 FMUL.FTZ R190, R204, R39 ;  /* 0x00000027ccbe4220 */ /* 0x000fe20000410000 */
[----:B------:R-:W-:Y:S01]  /*1fc0*/  @P1 HADD2.F32 R39, -RZ, R14.H0_H0 ;  /* 0x2000000eff271230 */ /* 0x000fe20000004100 */
[----:B------:R-:W-:Y:S01]  /*1fd0*/  @P1 FADD.FTZ R28, R28, R35 ;  /* 0x000000231c1c1221 */ /* 0x000fe20000010000 */
[----:B------:R-:W-:Y:S01]  /*1fe0*/  LOP3.LUT P4, RZ, R55, 0xff00, RZ, 0xc0, !PT ;  /* 0x0000ff0037ff7812 */ /* 0x000fe2000788c0ff */
[----:B------:R-:W-:Y:S01]  /*1ff0*/  FMUL.FTZ R54, R60, R189 ;  /* 0x000000bd3c367220 */ /* 0x000fe20000410000 */
[----:B------:R-:W-:Y:S01]  /*2000*/  HFMA2.MMA R55, -RZ, RZ, 0, 0 ;  /* 0x00000000ff377435 */ /* 0x000fe200000001ff */
[----:B------:R-:W-:Y:S01]  /*2010*/  @P1 HADD2.F32 R187, -RZ, R15.H0_H0 ;  /* 0x2000000fffbb1230 */ /* 0x000fe20000004100 */
[----:B------:R-:W-:Y:S01]  /*2020*/  MOV R198, RZ ;  /* 0x000000ff00c67202 */ /* 0x000fe20000000f00 */
[----:B------:R-:W-:Y:S01]  /*2030*/  @P0 HADD2.F32 R35, -RZ, R29.H1_H1 ;  /* 0x3000001dff230230 */ /* 0x000fe20000004100 */
[----:B------:R-:W-:Y:S01]  /*2040*/  FMUL.FTZ R29, R28, R61 ;  /* 0x0000003d1c1d7220 */ /* 0x000fe20000410000 */
[----:B------:R-:W-:Y:S01]  /*2050*/  @P1 HADD2.F32 R189, -RZ, R15.H1_H1 ;  /* 0x3000000fffbd1230 */ /* 0x000fe20000004100 */
[----:B------:R-:W-:Y:S01]  /*2060*/  @P1 FADD.FTZ R54, R54, R39 ;  /* 0x0000002736361221 */ /* 0x000fe20000010000 */
[----:B------:R-:W-:Y:S01]  /*2070*/  @P0 HADD2.F32 R39, -RZ, R89.H1_H1 ;  /* 0x30000059ff270230 */ /* 0x000fe20000004100 */
[----:B------:R-:W-:Y:S01]  /*2080*/  FMUL.FTZ R188, R29, c[0x0][0x1e8] ;  /* 0x00007a001dbc7a20 */ /* 0x000fe20000410000 */
[----:B------:R-:W-:Y:S01]  /*2090*/  @P6 HADD2.F32 R199, -RZ, R91.H1_H1 ;  /* 0x3000005bffc76230 */ /* 0x000fe20000004100 */
[----:B------:R-:W-:Y:S01]  /*20a0*/  @P1 FADD.FTZ R194, R194, R187 ;  /* 0x000000bbc2c21221 */ /* 0x000fe20000010000 */
[--C-:B------:R-:W-:Y:S01]  /*20b0*/  @P4 HADD2.F32 R187, -RZ, R90.reuse.H1_H1 ;  /* 0x3000005affbb4230 */ /* 0x100fe20000004100 */
[C---:B------:R-:W-:Y:S01]  /*20c0*/  @P0 FMUL.FTZ R55, R188.reuse, R35 ;  /* 0x00000023bc370220 */ /* 0x040fe20000410000 */
[----:B------:R-:W-:Y:S01]  /*20d0*/  @P3 HADD2.F32 R35, -RZ, R90.H0_H0 ;  /* 0x2000005aff233230 */ /* 0x000fe20000004100 */
[----:B------:R-:W-:Y:S01]  /*20e0*/  @P0 FMUL.FTZ R40, R188, R39 ;  /* 0x00000027bc280220 */ /* 0x000fe20000410000 */
[----:B------:R-:W-:Y:S01]  /*20f0*/  ISETP.NE.U32.AND P0, PT, RZ, c[0x0][0x258], PT ;  /* 0x00009600ff007a0c */ /* 0x000fe20003f05070 */
[----:B------:R-:W-:Y:S01]  /*2100*/  @P1 FADD.FTZ R196, R196, R189 ;  /* 0x000000bdc4c41221 */ /* 0x000fe20000010000 */
[----:B------:R-:W-:Y:S01]  /*2110*/  HFMA2.MMA R39, -RZ, RZ, 0, 0 ;  /* 0x00000000ff277435 */ /* 0x000fe200000001ff */
[-C--:B------:R-:W-:Y:S01]  /*2120*/  FMUL.FTZ R29, R54, R61.reuse ;  /* 0x0000003d361d7220 */ /* 0x080fe20000410000 */
[----:B------:R-:W-:Y:S01]  /*2130*/  ISETP.NE.AND.EX P0, PT, RZ, c[0x0][0x25c], PT, P0 ;  /* 0x00009700ff007a0c */ /* 0x000fe20003f05300 */
[-C--:B------:R-:W-:Y:S01]  /*2140*/  FMUL.FTZ R189, R194, R61.reuse ;  /* 0x0000003dc2bd7220 */ /* 0x080fe20000410000 */
[----:B------:R-:W-:Y:S01]  /*2150*/  MOV R188, RZ ;  /* 0x000000ff00bc7202 */ /* 0x000fe20000000f00 */
[----:B------:R-:W-:Y:S01]  /*2160*/  FMUL.FTZ R197, R196, R61 ;  /* 0x0000003dc4c57220 */ /* 0x000fe20000410000 */
[----:B------:R-:W-:Y:S01]  /*2170*/  F2FP.PACK_AB R33, R40, R33 ;  /* 0x000000212821723e */ /* 0x000fe200000000ff */
[----:B------:R-:W-:-:S02]  /*2180*/  FMUL.FTZ R200, R29, c[0x0][0x1e8] ;  /* 0x00007a001dc87a20 */ /* 0x000fc40000410000 */
[----:B------:R-:W-:Y:S02]  /*2190*/  FMUL.FTZ R204, R189, c[0x0][0x1e8] ;  /* 0x00007a00bdcc7a20 */ /* 0x000fe40000410000 */
[----:B------:R-:W-:Y:S02]  /*21a0*/  FMUL.FTZ R206, R197, c[0x0][0x1e8] ;  /* 0x00007a00c5ce7a20 */ /* 0x000fe40000410000 */
[----:B------:R-:W-:Y:S02]  /*21b0*/  @P3 FMUL.FTZ R39, R200, R35 ;  /* 0x00000023c8273220 */ /* 0x000fe40000410000 */
[----:B------:R-:W-:Y:S01]  /*21c0*/  @P0 F2FP.PACK_AB R38, RZ, R38 ;  /* 0x00000026ff26023e */ /* 0x000fe200000000ff */
[----:B------:R-:W-:Y:S01]  /*21d0*/  @P4 FMUL.FTZ R188, R201, R187 ;  /* 0x000000bbc9bc4220 */ /* 0x000fe20000410000 */
[----:B------:R-:W-:Y:S01]  /*21e0*/  @P0 F2FP.PACK_AB R34, RZ, R34 ;  /* 0x00000022ff22023e */ /* 0x000fe200000000ff */
[----:B------:R-:W-:Y:S01]  /*21f0*/  @P5 FMUL.FTZ R191, R204, R195 ;  /* 0x000000c3ccbf5220 */ /* 0x000fe20000410000 */
[----:B------:R-:W-:Y:S01]  /*2200*/  @P0 F2FP.PACK_AB R54, RZ, R54 ;  /* 0x00000036ff36023e */ /* 0x000fe200000000ff */
[----:B------:R-:W-:Y:S01]  /*2210*/  @P6 FMUL.FTZ R198, R206, R199 ;  /* 0x000000c7cec66220 */ /* 0x000fe20000410000 */
[----:B------:R-:W-:Y:S01]  /*2220*/  @P0 F2FP.PACK_AB R194, RZ, R194 ;  /* 0x000000c2ffc2023e */ /* 0x000fe200000000ff */
[----:B------:R-:W-:Y:S01]  /*2230*/  IMAD.WIDE.U32 R40, R168, R175, c[0x0][0x248] ;  /* 0x00009200a8287625 */ /* 0x000fe200078e00af */
[----:B------:R-:W-:-:S02]  /*2240*/  @P0 F2FP.PACK_AB R28, RZ, R28 ;  /* 0x0000001cff1c023e */ /* 0x000fc400000000ff */
[----:B------:R-:W-:Y:S02]  /*2250*/  @P0 PRMT R25, R38, 0x7610, R25 ;  /* 0x0000761026190816 */ /* 0x000fe40000000019 */
[----:B------:R-:W-:Y:S02]  /*2260*/  @P0 F2FP.PACK_AB R36, RZ, R36 ;  /* 0x00000024ff24023e */ /* 0x000fe400000000ff */
[----:B------:R-:W-:Y:S02]  /*2270*/  @P0 F2FP.PACK_AB R186, RZ, R186 ;  /* 0x000000baffba023e */ /* 0x000fe400000000ff */
[----:B------:R-:W-:Y:S02]  /*2280*/  @P0 F2FP.PACK_AB R196, RZ, R196 ;  /* 0x000000c4ffc4023e */ /* 0x000fe400000000ff */
[----:B------:R-:W-:Y:S02]  /*2290*/  @P0 PRMT R24, R34, 0x7610, R24 ;  /* 0x0000761022180816 */ /* 0x000fe40000000018 */
[----:B------:R-:W-:-:S02]  /*22a0*/  @P0 PRMT R26, R54, 0x7610, R26 ;  /* 0x00007610361a0816 */ /* 0x000fc4000000001a */
[----:B------:R-:W-:Y:S02]  /*22b0*/  @P0 PRMT R27, R194, 0x7610, R27 ;  /* 0x00007610c21b0816 */ /* 0x000fe4000000001b */
[----:B------:R-:W-:Y:S01]  /*22c0*/  @P0 PRMT R25, R25, 0x5410, R28 ;  /* 0x0000541019190816 */ /* 0x000fe2000000001c */
[-C--:B------:R-:W-:Y:S01]  /*22d0*/  @P0 IMAD.WIDE.U32 R28, R168, R175.reuse, c[0x0][0x258] ;  /* 0x00009600a81c0625 */ /* 0x080fe200078e00af */
[----:B------:R-:W-:Y:S02]  /*22e0*/  @P0 PRMT R24, R24, 0x5410, R36 ;  /* 0x0000541018180816 */ /* 0x000fe40000000024 */
[----:B------:R-:W-:Y:S01]  /*22f0*/  @P0 PRMT R26, R26, 0x5410, R186 ;  /* 0x000054101a1a0816 */ /* 0x000fe200000000ba */
[----:B------:R-:W-:Y:S01]  /*2300*/  IMAD.WIDE.U32 R36, R167, R175, c[0x0][0x170] ;  /* 0x00005c00a7247625 */ /* 0x000fe200078e00af */
[----:B------:R-:W-:Y:S02]  /*2310*/  @P0 PRMT R27, R27, 0x5410, R196 ;  /* 0x000054101b1b0816 */ /* 0x000fe400000000c4 */
[----:B------:R-:W-:-:S02]  /*2320*/  F2FP.PACK_AB R35, R198, R191 ;  /* 0x000000bfc623723e */ /* 0x000fc400000000ff */
[----:B------:R-:W-:Y:S01]  /*2330*/  F2FP.PACK_AB R34, R188, R39 ;  /* 0x00000027bc22723e */ /* 0x000fe200000000ff */
[----:B------:R0:W-:Y:S04]  /*2340*/  @P0 STG.E.128 [R28.64], R24 ;  /* 0x000000181c000986 */ /* 0x0001e8000c101d04 */
[----:B------:R1:W-:Y:S04]  /*2350*/  STG.E.128 [R40.64], R32 ;  /* 0x0000002028007986 */ /* 0x0003e8000c101d04 */
[----:B------:R-:W2:Y:S01]  /*2360*/  LDG.E.128 R36, [R36.64] ;  /* 0x0000000424247981 */ /* 0x000ea2000c1e1d00 */
[-CC-:B------:R-:W-:Y:S01]  /*2370*/  FFMA.FTZ R180, R180, R203.reuse, R202.reuse ;  /* 0x000000cbb4b47223 */ /* 0x180fe200000100ca */
[----:B------:R-:W-:Y:S01]  /*2380*/  HFMA2.MMA R54, -RZ, RZ, 0, 0 ;  /* 0x00000000ff367435 */ /* 0x000fe200000001ff */
[-C--:B------:R-:W-:Y:S01]  /*2390*/  FFMA.FTZ R179, R179, R203.reuse, R202 ;  /* 0x000000cbb3b37223 */ /* 0x080fe200000100ca */
[--C-:B------:R-:W-:Y:S01]  /*23a0*/  @P3 HADD2.F32 R186, -RZ, R30.reuse.H0_H0 ;  /* 0x2000001effba3230 */ /* 0x100fe20000004100 */
[----:B------:R-:W-:Y:S01]  /*23b0*/  FADD.FTZ R181, R181, -R180 ;  /* 0x800000b4b5b57221 */ /* 0x000fe20000010000 */
[----:B------:R-:W-:Y:S01]  /*23c0*/  @P4 HADD2.F32 R30, -RZ, R30.H1_H1 ;  /* 0x3000001eff1e4230 */ /* 0x000fe20000004100 */
[-CC-:B------:R-:W-:Y:S01]  /*23d0*/  FFMA.FTZ R185, R185, R203.reuse, R202.reuse ;  /* 0x000000cbb9b97223 */ /* 0x180fe200000100ca */
[----:B------:R-:W-:Y:S01]  /*23e0*/  @P1 HADD2.F32 R187, -RZ, R17.H1_H1 ;  /* 0x30000011ffbb1230 */ /* 0x000fe20000004100 */
[--C-:B------:R-:W-:Y:S01]  /*23f0*/  FFMA.FTZ R183, R183, R203, R202.reuse ;  /* 0x000000cbb7b77223 */ /* 0x100fe200000100ca */
[--C-:B0-----:R-:W-:Y:S01]  /*2400*/  @P1 HADD2.F32 R29, -RZ, R16.reuse.H0_H0 ;  /* 0x20000010ff1d1230 */ /* 0x101fe20000004100 */
[----:B------:R-:W-:Y:S01]  /*2410*/  FMUL.FTZ R28, R60, R181 ;  /* 0x000000b53c1c7220 */ /* 0x000fe20000410000 */
[----:B------:R-:W-:Y:S01]  /*2420*/  HFMA2.MMA R181, -RZ, RZ, 0, 0 ;  /* 0x00000000ffb57435 */ /* 0x000fe200000001ff */
[----:B------:R-:W-:Y:S01]  /*2430*/  FADD.FTZ R185, R178, -R185 ;  /* 0x800000b9b2b97221 */ /* 0x000fe20000010000 */
[----:B------:R-:W-:Y:S01]  /*2440*/  MOV R178, RZ ;  /* 0x000000ff00b27202 */ /* 0x000fe20000000f00 */
[----:B------:R-:W-:Y:S01]  /*2450*/  @P1 FADD.FTZ R28, R28, R29 ;  /* 0x0000001d1c1c1221 */ /* 0x000fe20000010000 */
[----:B------:R-:W-:Y:S01]  /*2460*/  @P5 HADD2.F32 R29, -RZ, R31.H0_H0 ;  /* 0x2000001fff1d5230 */ /* 0x000fe20000004100 */
[----:B-1----:R-:W-:Y:S01]  /*2470*/  FADD.FTZ R33, R182, -R179 ;  /* 0x800000b3b6217221 */ /* 0x002fe20000010000 */
[----:B------:R-:W-:Y:S01]  /*2480*/  HFMA2.MMA R179, -RZ, RZ, 0, 0 ;  /* 0x00000000ffb37435 */ /* 0x000fe200000001ff */
[----:B------:R-:W-:Y:S01]  /*2490*/  @P3 FMUL.FTZ R54, R200, R186 ;  /* 0x000000bac8363220 */ /* 0x000fe20000410000 */
[----:B------:R-:W-:Y:S01]  /*24a0*/  MOV R186, R52 ;  /* 0x0000003400ba7202 */ /* 0x000fe20000000f00 */
[----:B------:R-:W-:Y:S01]  /*24b0*/  FADD.FTZ R183, R184, -R183 ;  /* 0x800000b7b8b77221 */ /* 0x000fe20000010000 */
[----:B------:R-:W-:Y:S01]  /*24c0*/  @P1 HADD2.F32 R41, -RZ, R17.H0_H0 ;  /* 0x20000011ff291230 */ /* 0x000fe20000004100 */
[----:B------:R-:W-:Y:S01]  /*24d0*/  @P5 FMUL.FTZ R178, R204, R29 ;  /* 0x0000001dccb25220 */ /* 0x000fe20000410000 */
[C---:B------:R-:W-:Y:S01]  /*24e0*/  LOP3.LUT P5, RZ, R52.reuse, 0xff0000, RZ, 0xc0, !PT ;  /* 0x00ff000034ff7812 */ /* 0x040fe200078ac0ff */
[----:B------:R-:W-:Y:S01]  /*24f0*/  @P4 FMUL.FTZ R179, R201, R30 ;  /* 0x0000001ec9b34220 */ /* 0x000fe20000410000 */
[----:B------:R-:W-:Y:S01]  /*2500*/  LOP3.LUT P4, RZ, R52, 0xff00, RZ, 0xc0, !PT ;  /* 0x0000ff0034ff7812 */ /* 0x000fe2000788c0ff */
[----:B------:R-:W-:Y:S01]  /*2510*/  FMUL.FTZ R182, R60, R183 ;  /* 0x000000b73cb67220 */ /* 0x000fe20000410000 */
[----:B------:R-:W-:Y:S01]  /*2520*/  LOP3.LUT P3, RZ, R186, 0xff, RZ, 0xc0, !PT ;  /* 0x000000ffbaff7812 */ /* 0x000fe2000786c0ff */
[----:B------:R-:W-:Y:S01]  /*2530*/  @P6 HADD2.F32 R31, -RZ, R31.H1_H1 ;  /* 0x3000001fff1f6230 */ /* 0x000fe20000004100 */
[----:B------:R-:W-:Y:S01]  /*2540*/  FMUL.FTZ R34, R60, R33 ;  /* 0x000000213c227220 */ /* 0x000fe20000410000 */
[----:B------:R-:W-:Y:S01]  /*2550*/  @P1 HADD2.F32 R35, -RZ, R16.H1_H1 ;  /* 0x30000010ff231230 */ /* 0x000fe20000004100 */
[----:B------:R-:W-:Y:S01]  /*2560*/  @P1 FADD.FTZ R182, R182, R41 ;  /* 0x00000029b6b61221 */ /* 0x000fe20000010000 */
[----:B------:R-:W-:Y:S01]  /*2570*/  HFMA2.MMA R33, -RZ, RZ, 0, 0 ;  /* 0x00000000ff217435 */ /* 0x000fe200000001ff */
[----:B------:R-:W-:Y:S01]  /*2580*/  @P6 FMUL.FTZ R181, R206, R31 ;  /* 0x0000001fceb56220 */ /* 0x000fe20000410000 */
[----:B------:R-:W-:Y:S01]  /*2590*/  LOP3.LUT P6, RZ, R52, 0xff000000, RZ, 0xc0, !PT ;  /* 0xff00000034ff7812 */ /* 0x000fe200078cc0ff */
[----:B------:R-:W-:Y:S01]  /*25a0*/  @P1 FADD.FTZ R34, R34, R35 ;  /* 0x0000002322221221 */ /* 0x000fe20000010000 */
[----:B------:R-:W-:Y:S01]  /*25b0*/  MOV R40, RZ ;  /* 0x000000ff00287202 */ /* 0x000fe20000000f00 */
[-C--:B------:R-:W-:Y:S01]  /*25c0*/  FMUL.FTZ R29, R28, R61.reuse ;  /* 0x0000003d1c1d7220 */ /* 0x080fe20000410000 */
[--C-:B------:R-:W-:Y:S01]  /*25d0*/  @P4 HADD2.F32 R35, -RZ, R8.reuse.H1_H1 ;  /* 0x30000008ff234230 */ /* 0x100fe20000004100 */
[----:B------:R-:W-:Y:S01]  /*25e0*/  FMUL.FTZ R41, R182, R61 ;  /* 0x0000003db6297220 */ /* 0x000fe20000410000 */
[----:B------:R-:W-:Y:S01]  /*25f0*/  @P3 HADD2.F32 R31, -RZ, R8.H0_H0 ;  /* 0x20000008ff1f3230 */ /* 0x000fe20000004100 */
[----:B------:R-:W-:Y:S01]  /*2600*/  FMUL.FTZ R186, R60, R185 ;  /* 0x000000b93cba7220 */ /* 0x000fe20000410000 */
[----:B------:R-:W-:Y:S01]  /*2610*/  MOV R52, RZ ;  /* 0x000000ff00347202 */ /* 0x000fe20000000f00 */
[----:B------:R-:W-:Y:S01]  /*2620*/  FMUL.FTZ R32, R34, R61 ;  /* 0x0000003d22207220 */ /* 0x000fe20000410000 */
[----:B------:R-:W-:Y:S01]  /*2630*/  CS2R R184, SRZ ;  /* 0x0000000000b87805 */ /* 0x000fe2000001ff00 */
[----:B------:R-:W-:Y:S01]  /*2640*/  FMUL.FTZ R180, R29, c[0x0][0x1e8] ;  /* 0x00007a001db47a20 */ /* 0x000fe20000410000 */
[----:B------:R-:W-:Y:S01]  /*2650*/  @P5 HADD2.F32 R29, -RZ, R9.H0_H0 ;  /* 0x20000009ff1d5230 */ /* 0x000fe20000004100 */
[----:B------:R-:W-:Y:S01]  /*2660*/  FMUL.FTZ R188, R41, c[0x0][0x1e8] ;  /* 0x00007a0029bc7a20 */ /* 0x000fe20000410000 */
[----:B------:R-:W-:Y:S01]  /*2670*/  MOV R183, RZ ;  /* 0x000000ff00b77202 */ /* 0x000fe20000000f00 */
[----:B------:R-:W-:Y:S01]  /*2680*/  @P1 FADD.FTZ R186, R186, R187 ;  /* 0x000000bbbaba1221 */ /* 0x000fe20000010000 */
[----:B------:R-:W-:Y:S01]  /*2690*/  @P1 HADD2.F32 R41, -RZ, R19.H0_H0 ;  /* 0x20000013ff291230 */ /* 0x000fe20000004100 */
[----:B------:R-:W-:Y:S01]  /*26a0*/  FMUL.FTZ R32, R32, c[0x0][0x1e8] ;  /* 0x00007a0020207a20 */ /* 0x000fe20000410000 */
[----:B------:R-:W-:Y:S01]  /*26b0*/  HFMA2.MMA R194, -RZ, RZ, 0, 0 ;  /* 0x00000000ffc27435 */ /* 0x000fe200000001ff */
[----:B------:R-:W-:Y:S01]  /*26c0*/  @P5 FMUL.FTZ R184, R188, R29 ;  /* 0x0000001dbcb85220 */ /* 0x000fe20000410000 */
[----:B------:R-:W-:Y:S01]  /*26d0*/  @P0 F2FP.PACK_AB R182, RZ, R182 ;  /* 0x000000b6ffb6023e */ /* 0x000fe200000000ff */
[----:B------:R-:W-:Y:S01]  /*26e0*/  FMUL.FTZ R29, R186, R61 ;  /* 0x0000003dba1d7220 */ /* 0x000fe20000410000 */
[----:B------:R-:W-:Y:S01]  /*26f0*/  @P0 F2FP.PACK_AB R34, RZ, R34 ;  /* 0x00000022ff22023e */ /* 0x000fe200000000ff */
[----:B------:R-:W-:Y:S01]  /*2700*/  @P4 FMUL.FTZ R40, R32, R35 ;  /* 0x0000002320284220 */ /* 0x000fe20000410000 */
[----:B------:R-:W-:Y:S01]  /*2710*/  HFMA2.MMA R35, -RZ, RZ, 0, 0 ;  /* 0x00000000ff237435 */ /* 0x000fe200000001ff */
[----:B------:R-:W-:Y:S01]  /*2720*/  @P3 FMUL.FTZ R33, R180, R31 ;  /* 0x0000001fb4213220 */ /* 0x000fe20000410000 */
[----:B------:R-:W-:Y:S01]  /*2730*/  @P0 F2FP.PACK_AB R186, RZ, R186 ;  /* 0x000000baffba023e */ /* 0x000fe200000000ff */
[----:B------:R-:W-:Y:S01]  /*2740*/  FMUL.FTZ R31, R29, c[0x0][0x1e8] ;  /* 0x00007a001d1f7a20 */ /* 0x000fe20000410000 */
[----:B------:R-:W-:Y:S01]  /*2750*/  @P0 PRMT R25, R182, 0x7610, R25 ;  /* 0x00007610b6190816 */ /* 0x000fe20000000019 */
[----:B------:R-:W-:-:S02]  /*2760*/  FFMA.FTZ R170, R170, R203, R202 ;  /* 0x000000cbaaaa7223 */ /* 0x000fc400000100ca */
[-C--:B------:R-:W-:Y:S01]  /*2770*/  FFMA.FTZ R171, R171, R203.reuse, R202 ;  /* 0x000000cbabab7223 */ /* 0x080fe200000100ca */
[----:B------:R-:W-:Y:S01]  /*2780*/  @P0 PRMT R25, R25, 0x5410, R186 ;  /* 0x0000541019190816 */ /* 0x000fe200000000ba */
[----:B------:R-:W-:Y:S02]  /*2790*/  FADD.FTZ R169, R169, -R170 ;  /* 0x800000aaa9a97221 */ /* 0x000fe40000010000 */
[----:B------:R-:W-:Y:S02]  /*27a0*/  FADD.FTZ R171, R172, -R171 ;  /* 0x800000abacab7221 */ /* 0x000fe40000010000 */
[-CC-:B------:R-:W-:Y:S02]  /*27b0*/  FFMA.FTZ R173, R173, R203.reuse, R202.reuse ;  /* 0x000000cbadad7223 */ /* 0x180fe400000100ca */
[----:B------:R-:W-:Y:S02]  /*27c0*/  FFMA.FTZ R176, R176, R203, R202 ;  /* 0x000000cbb0b07223 */ /* 0x000fe400000100ca */
[----:B------:R-:W-:-:S02]  /*27d0*/  FMUL.FTZ R172, R60, R171 ;  /* 0x000000ab3cac7220 */ /* 0x000fc40000410000 */
[----:B------:R-:W-:Y:S01]  /*27e0*/  FADD.FTZ R173, R174, -R173 ;  /* 0x800000adaead7221 */ /* 0x000fe20000010000 */
[----:B------:R-:W-:Y:S01]  /*27f0*/  CS2R R170, SRZ ;  /* 0x0000000000aa7805 */ /* 0x000fe2000001ff00 */
[----:B------:R-:W-:Y:S02]  /*2800*/  FADD.FTZ R177, R177, -R176 ;  /* 0x800000b0b1b17221 */ /* 0x000fe40000010000 */
[----:B------:R-:W-:Y:S01]  /*2810*/  FMUL.FTZ R174, R60, R173 ;  /* 0x000000ad3cae7220 */ /* 0x000fe20000410000 */
[----:B------:R-:W-:-:S03]  /*2820*/  MOV R173, RZ ;  /* 0x000000ff00ad7202 */ /* 0x000fc60000000f00 */
[----:B------:R-:W-:Y:S01]  /*2830*/  @P1 FADD.FTZ R174, R174, R41 ;  /* 0x00000029aeae1221 */ /* 0x000fe20000010000 */
[--C-:B--2---:R-:W-:Y:S02]  /*2840*/  @P3 HADD2.F32 R30, -RZ, R36.reuse.H0_H0 ;  /* 0x20000024ff1e3230 */ /* 0x104fe40000004100 */
[----:B------:R-:W-:Y:S02]  /*2850*/  @P4 HADD2.F32 R36, -RZ, R36.H1_H1 ;  /* 0x30000024ff244230 */ /* 0x000fe40000004100 */
[----:B------:R-:W-:Y:S01]  /*2860*/  @P5 HADD2.F32 R29, -RZ, R37.H0_H0 ;  /* 0x20000025ff1d5230 */ /* 0x000fe20000004100 */
[----:B------:R-:W-:Y:S01]  /*2870*/  @P3 FMUL.FTZ R52, R180, R30 ;  /* 0x0000001eb4343220 */ /* 0x000fe20000410000 */
[----:B------:R-:W-:Y:S01]  /*2880*/  @P6 HADD2.F32 R30, -RZ, R9.H1_H1 ;  /* 0x30000009ff1e6230 */ /* 0x000fe20000004100 */
[----:B------:R-:W-:Y:S01]  /*2890*/  HFMA2.MMA R180, -RZ, RZ, 0, 0 ;  /* 0x00000000ffb47435 */ /* 0x000fe200000001ff */
[----:B------:R-:W-:Y:S01]  /*28a0*/  @P6 HADD2.F32 R37, -RZ, R37.H1_H1 ;  /* 0x30000025ff256230 */ /* 0x000fe20000004100 */
[----:B------:R-:W-:Y:S01]  /*28b0*/  @P4 FMUL.FTZ R185, R32, R36 ;  /* 0x0000002420b94220 */ /* 0x000fe20000410000 */
[----:B------:R-:W-:Y:S01]  /*28c0*/  LOP3.LUT P3, RZ, R53, 0xff0000, RZ, 0xc0, !PT ;  /* 0x00ff000035ff7812 */ /* 0x000fe2000786c0ff */
[----:B------:R-:W-:Y:S01]  /*28d0*/  @P6 FMUL.FTZ R35, R31, R30 ;  /* 0x0000001e1f236220 */ /* 0x000fe20000410000 */
[----:B------:R-:W-:Y:S01]  /*28e0*/  IADD3 R30, R168, 0x80, RZ ;  /* 0x00000080a81e7810 */ /* 0x000fe20007ffe0ff */
[----:B------:R-:W-:Y:S01]  /*28f0*/  @P5 FMUL.FTZ R180, R188, R29 ;  /* 0x0000001dbcb45220 */ /* 0x000fe20000410000 */
[----:B------:R-:W-:Y:S01]  /*2900*/  LOP3.LUT P5, RZ, R53, 0xff, RZ, 0xc0, !PT ;  /* 0x000000ff35ff7812 */ /* 0x000fe200078ac0ff */
[----:B------:R-:W-:Y:S01]  /*2910*/  @P6 FMUL.FTZ R183, R31, R37 ;  /* 0x000000251fb76220 */ /* 0x000fe20000410000 */
[C---:B------:R-:W-:Y:S01]  /*2920*/  LEA R36, P4, R30.reuse, c[0x0][0x248], 0x4 ;  /* 0x000092001e247a11 */ /* 0x040fe200078820ff */
[--C-:B------:R-:W-:Y:S01]  /*2930*/  @P1 HADD2.F32 R29, -RZ, R18.reuse.H0_H0 ;  /* 0x20000012ff1d1230 */ /* 0x100fe20000004100 */
[C---:B------:R-:W-:Y:S01]  /*2940*/  LOP3.LUT P6, RZ, R53.reuse, 0xff00, RZ, 0xc0, !PT ;  /* 0x0000ff0035ff7812 */ /* 0x040fe200078cc0ff */
[----:B------:R-:W-:Y:S01]  /*2950*/  @P1 HADD2.F32 R31, -RZ, R18.H1_H1 ;  /* 0x30000012ff1f1230 */ /* 0x000fe20000004100 */
[----:B------:R-:W-:Y:S01]  /*2960*/  LEA.HI.X R37, R30, c[0x0][0x24c], RZ, 0x4, P4 ;  /* 0x000093001e257a11 */ /* 0x000fe200020f24ff */
[----:B------:R-:W-:Y:S01]  /*2970*/  FMUL.FTZ R30, R60, R169 ;  /* 0x000000a93c1e7220 */ /* 0x000fe20000410000 */
[----:B------:R-:W-:Y:S01]  /*2980*/  LOP3.LUT P4, RZ, R53, 0xff000000, RZ, 0xc0, !PT ;  /* 0xff00000035ff7812 */ /* 0x000fe2000788c0ff */
[----:B------:R-:W-:Y:S01]  /*2990*/  @P1 HADD2.F32 R53, -RZ, R19.H1_H1 ;  /* 0x30000013ff351230 */ /* 0x000fe20000004100 */
[----:B------:R-:W-:Y:S01]  /*29a0*/  @P1 FADD.FTZ R172, R172, R31 ;  /* 0x0000001facac1221 */ /* 0x000fe20000010000 */
[----:B------:R-:W-:Y:S01]  /*29b0*/  @P3 HADD2.F32 R176, -RZ, R11.H0_H0 ;  /* 0x2000000bffb03230 */ /* 0x000fe20000004100 */
[----:B------:R-:W-:Y:S01]  /*29c0*/  @P1 FADD.FTZ R30, R30, R29 ;  /* 0x0000001d1e1e1221 */ /* 0x000fe20000010000 */
[----:B------:R-:W-:Y:S01]  /*29d0*/  @P5 HADD2.F32 R31, -RZ, R10.H0_H0 ;  /* 0x2000000aff1f5230 */ /* 0x000fe20000004100 */
[----:B------:R-:W-:-:S02]  /*29e0*/  FMUL.FTZ R188, R60, R177 ;  /* 0x000000b13cbc7220 */ /* 0x000fc40000410000 */
[-C--:B------:R-:W-:Y:S01]  /*29f0*/  FMUL.FTZ R29, R30, R61.reuse ;  /* 0x0000003d1e1d7220 */ /* 0x080fe20000410000 */
[----:B------:R-:W-:Y:S01]  /*2a00*/  @P6 HADD2.F32 R41, -RZ, R10.H1_H1 ;  /* 0x3000000aff296230 */ /* 0x000fe20000004100 */
[-C--:B------:R-:W-:Y:S01]  /*2a10*/  FMUL.FTZ R32, R172, R61.reuse ;  /* 0x0000003dac207220 */ /* 0x080fe20000410000 */
[----:B------:R-:W-:Y:S01]  /*2a20*/  @P0 F2FP.PACK_AB R172, RZ, R172 ;  /* 0x000000acffac023e */ /* 0x000fe200000000ff */
[----:B------:R-:W-:Y:S01]  /*2a30*/  @P1 FADD.FTZ R188, R188, R53 ;  /* 0x00000035bcbc1221 */ /* 0x000fe20000010000 */
[----:B------:R-:W-:Y:S01]  /*2a40*/  @P4 HADD2.F32 R196, -RZ, R11.H1_H1 ;  /* 0x3000000bffc44230 */ /* 0x000fe20000004100 */
[----:B------:R-:W-:Y:S01]  /*2a50*/  FMUL.FTZ R198, R29, c[0x0][0x1e8] ;  /* 0x00007a001dc67a20 */ /* 0x000fe20000410000 */
[----:B------:R-:W-:Y:S01]  /*2a60*/  F2FP.PACK_AB R29, R35, R184 ;  /* 0x000000b8231d723e */ /* 0x000fe200000000ff */
[----:B------:R-:W-:Y:S01]  /*2a70*/  FMUL.FTZ R177, R32, c[0x0][0x1e8] ;  /* 0x00007a0020b17a20 */ /* 0x000fe20000410000 */
[----:B------:R-:W-:Y:S01]  /*2a80*/  @P0 F2FP.PACK_AB R32, RZ, R28 ;  /* 0x0000001cff20023e */ /* 0x000fe200000000ff */
[-C--:B------:R-:W-:Y:S01]  /*2a90*/  FMUL.FTZ R53, R174, R61.reuse ;  /* 0x0000003dae357220 */ /* 0x080fe20000410000 */
[----:B------:R-:W-:Y:S01]  /*2aa0*/  @P0 F2FP.PACK_AB R174, RZ, R174 ;  /* 0x000000aeffae023e */ /* 0x000fe200000000ff */
[----:B------:R-:W-:Y:S01]  /*2ab0*/  FMUL.FTZ R169, R188, R61 ;  /* 0x0000003dbca97220 */ /* 0x000fe20000410000 */
[----:B------:R-:W-:Y:S01]  /*2ac0*/  @P0 F2FP.PACK_AB R188, RZ, R188 ;  /* 0x000000bcffbc023e */ /* 0x000fe200000000ff */
[----:B------:R-:W-:Y:S01]  /*2ad0*/  @P5 FMUL.FTZ R170, R198, R31 ;  /* 0x0000001fc6aa5220 */ /* 0x000fe20000410000 */
[----:B------:R-:W-:Y:S01]  /*2ae0*/  @P0 PRMT R24, R32, 0x7610, R24 ;  /* 0x0000761020180816 */ /* 0x000fe20000000018 */
[----:B------:R-:W-:Y:S01]  /*2af0*/  @P6 FMUL.FTZ R171, R177, R41 ;  /* 0x00000029b1ab6220 */ /* 0x000fe20000410000 */
[----:B------:R-:W-:Y:S01]  /*2b00*/  @P0 F2FP.PACK_AB R41, RZ, R30 ;  /* 0x0000001eff29023e */ /* 0x000fe200000000ff */
[----:B------:R-:W-:Y:S01]  /*2b10*/  FMUL.FTZ R53, R53, c[0x0][0x1e8] ;  /* 0x00007a0035357a20 */ /* 0x000fe20000410000 */
[----:B------:R-:W-:Y:S01]  /*2b20*/  @P0 PRMT R27, R174, 0x7610, R27 ;  /* 0x00007610ae1b0816 */ /* 0x000fe2000000001b */
[----:B------:R-:W-:Y:S01]  /*2b30*/  FMUL.FTZ R169, R169, c[0x0][0x1e8] ;  /* 0x00007a00a9a97a20 */ /* 0x000fe20000410000 */
[----:B------:R-:W-:Y:S01]  /*2b40*/  F2FP.PACK_AB R30, R171, R170 ;  /* 0x000000aaab1e723e */ /* 0x000fe200000000ff */
[----:B------:R-:W-:Y:S01]  /*2b50*/  @P3 FMUL.FTZ R173, R53, R176 ;  /* 0x000000b035ad3220 */ /* 0x000fe20000410000 */
[----:B------:R-:W-:Y:S01]  /*2b60*/  @P0 PRMT R26, R41, 0x7610, R26 ;  /* 0x00007610291a0816 */ /* 0x000fe2000000001a */
[----:B------:R-:W-:Y:S01]  /*2b70*/  @P4 FMUL.FTZ R194, R169, R196 ;  /* 0x000000c4a9c24220 */ /* 0x000fe20000410000 */
[----:B------:R-:W-:-:S02]  /*2b80*/  IADD3 R170, R168, 0x100, RZ ;  /* 0x00000100a8aa7810 */ /* 0x000fc40007ffe0ff */
[----:B------:R-:W-:Y:S01]  /*2b90*/  F2FP.PACK_AB R28, R40, R33 ;  /* 0x00000021281c723e */ /* 0x000fe200000000ff */
[-C--:B------:R-:W-:Y:S01]  /*2ba0*/  @P0 IMAD.WIDE.U32 R40, R167, R175.reuse, c[0x0][0x258] ;  /* 0x00009600a7280625 */ /* 0x080fe200078e00af */
[----:B------:R-:W-:Y:S02]  /*2bb0*/  @P0 PRMT R24, R24, 0x5410, R34 ;  /* 0x0000541018180816 */ /* 0x000fe40000000022 */
[----:B------:R-:W-:Y:S01]  /*2bc0*/  @P0 PRMT R26, R26, 0x5410, R172 ;  /* 0x000054101a1a0816 */ /* 0x000fe200000000ac */
[----:B------:R-:W-:Y:S01]  /*2bd0*/  IMAD.WIDE.U32 R32, R170, R175, c[0x0][0x170] ;  /* 0x00005c00aa207625 */ /* 0x000fe200078e00af */
[----:B------:R-:W-:Y:S02]  /*2be0*/  @P0 PRMT R27, R27, 0x5410, R188 ;  /* 0x000054101b1b0816 */ /* 0x000fe400000000bc */
[----:B------:R-:W-:-:S03]  /*2bf0*/  F2FP.PACK_AB R31, R194, R173 ;  /* 0x000000adc21f723e */ /* 0x000fc600000000ff */
[----:B------:R0:W-:Y:S04]  /*2c00*/  @P0 STG.E.128 [R40.64], R24 ;  /* 0x0000001828000986 */ /* 0x0001e8000c101d04 */
[----:B------:R1:W-:Y:S04]  /*2c10*/  STG.E.128 [R36.64], R28 ;  /* 0x0000001c24007986 */ /* 0x0003e8000c101d04 */
[----:B------:R-:W2:Y:S01]  /*2c20*/  LDG.E.128 R32, [R32.64] ;  /* 0x0000000420207981 */ /* 0x000ea2000c1e1d00 */
[-CC-:B------:R-:W-:Y:S01]  /*2c30*/  FFMA.FTZ R44, R44, R203.reuse, R202.reuse ;  /* 0x000000cb2c2c7223 */ /* 0x180fe200000100ca */
[--C-:B------:R-:W-:Y:S01]  /*2c40*/  @P5 HADD2.F32 R167, -RZ, R38.reuse.H0_H0 ;  /* 0x20000026ffa75230 */ /* 0x100fe20000004100 */
[-C--:B------:R-:W-:Y:S01]  /*2c50*/  FFMA.FTZ R42, R42, R203.reuse, R202 ;  /* 0x000000cb2a2a7223 */ /* 0x080fe200000100ca */
[----:B------:R-:W-:Y:S01]  /*2c60*/  MOV R171, R2 ;  /* 0x0000000200ab7202 */ /* 0x000fe20000000f00 */
[----:B------:R-:W-:Y:S01]  /*2c70*/  FADD.FTZ R43, R43, -R44 ;  /* 0x8000002c2b2b7221 */ /* 0x000fe20000010000 */
[----:B------:R-:W-:Y:S01]  /*2c80*/  MOV R168, RZ ;  /* 0x000000ff00a87202 */ /* 0x000fe20000000f00 */
[----:B------:R-:W-:Y:S01]  /*2c90*/  FFMA.FTZ R48, R48, R203, R202 ;  /* 0x000000cb30307223 */ /* 0x000fe200000100ca */
[----:B------:R-:W-:Y:S01]  /*2ca0*/  @P6 HADD2.F32 R38, -RZ, R38.H1_H1 ;  /* 0x30000026ff266230 */ /* 0x000fe20000004100 */
[----:B------:R-:W-:Y:S01]  /*2cb0*/  FADD.FTZ R45, R45, -R42 ;  /* 0x8000002a2d2d7221 */ /* 0x000fe20000010000 */
[----:B0-----:R-:W-:Y:S01]  /*2cc0*/  @P1 HADD2.F32 R41, -RZ, R21.H0_H0 ;  /* 0x20000015ff291230 */ /* 0x001fe20000004100 */
[----:B------:R-:W-:Y:S01]  /*2cd0*/  @P5 FMUL.FTZ R168, R198, R167 ;  /* 0x000000a7c6a85220 */ /* 0x000fe20000410000 */
[----:B------:R-:W-:Y:S01]  /*2ce0*/  LOP3.LUT P5, RZ, R171, 0xff, RZ, 0xc0, !PT ;  /* 0x000000ffabff7812 */ /* 0x000fe200078ac0ff */
[C---:B------:R-:W-:Y:S01]  /*2cf0*/  FMUL.FTZ R40, R60.reuse, R43 ;  /* 0x0000002b3c287220 */ /* 0x040fe20000410000 */
[--C-:B-1----:R-:W-:Y:S01]  /*2d00*/  @P1 HADD2.F32 R31, -RZ, R20.reuse.H0_H0 ;  /* 0x20000014ff1f1230 */ /* 0x102fe20000004100 */
[-CC-:B------:R-:W-:Y:S01]  /*2d10*/  FFMA.FTZ R47, R47, R203.reuse, R202.reuse ;  /* 0x000000cb2f2f7223 */ /* 0x180fe200000100ca */
[----:B------:R-:W-:Y:S01]  /*2d20*/  @P1 HADD2.F32 R37, -RZ, R20.H1_H1 ;  /* 0x30000014ff251230 */ /* 0x000fe20000004100 */
[----:B------:R-:W-:Y:S01]  /*2d30*/  FFMA.FTZ R51, R51, R203, R202 ;  /* 0x000000cb33337223 */ /* 0x000fe200000100ca */
[----:B------:R-:W-:Y:S01]  /*2d40*/  CS2R R28, SRZ ;  /* 0x00000000001c7805 */ /* 0x000fe2000001ff00 */
[----:B------:R-:W-:Y:S01]  /*2d50*/  FADD.FTZ R49, R49, -R48 ;  /* 0x8000003031317221 */ /* 0x000fe20000010000 */
[----:B------:R-:W-:Y:S01]  /*2d60*/  @P1 HADD2.F32 R43, -RZ, R23.H0_H0 ;  /* 0x20000017ff2b1230 */ /* 0x000fe20000004100 */
[----:B------:R-:W-:Y:S01]  /*2d70*/  FMUL.FTZ R42, R60, R45 ;  /* 0x0000002d3c2a7220 */ /* 0x000fe20000410000 */
[----:B------:R-:W-:Y:S01]  /*2d80*/  @P3 HADD2.F32 R30, -RZ, R39.H0_H0 ;  /* 0x20000027ff1e3230 */ /* 0x000fe20000004100 */
[----:B------:R-:W-:Y:S01]  /*2d90*/  @P1 FADD.FTZ R40, R40, R31 ;  /* 0x0000001f28281221 */ /* 0x000fe20000010000 */
[----:B------:R-:W-:Y:S01]  /*2da0*/  @P1 HADD2.F32 R31, -RZ, R21.H1_H1 ;  /* 0x30000015ff1f1230 */ /* 0x000fe20000004100 */
[----:B------:R-:W-:Y:S01]  /*2db0*/  FADD.FTZ R47, R46, -R47 ;  /* 0x8000002f2e2f7221 */ /* 0x000fe20000010000 */
[----:B------:R-:W-:Y:S01]  /*2dc0*/  @P4 HADD2.F32 R36, -RZ, R39.H1_H1 ;  /* 0x30000027ff244230 */ /* 0x000fe20000004100 */
[----:B------:R-:W-:Y:S01]  /*2dd0*/  FADD.FTZ R51, R50, -R51 ;  /* 0x8000003332337221 */ /* 0x000fe20000010000 */
[----:B------:R-:W-:Y:S01]  /*2de0*/  @P1 HADD2.F32 R45, -RZ, R23.H1_H1 ;  /* 0x30000017ff2d1230 */ /* 0x000fe20000004100 */
[----:B------:R-:W-:Y:S01]  /*2df0*/  FMUL.FTZ R46, R60, R49 ;  /* 0x000000313c2e7220 */ /* 0x000fe20000410000 */
[----:B------:R-:W-:Y:S01]  /*2e00*/  IADD3 R165, R165, c[0x0][0x160], RZ ;  /* 0x00005800a5a57a10 */ /* 0x000fe20007ffe0ff */
[----:B------:R-:W-:-:S02]  /*2e10*/  FFMA.FTZ R56, R56, R203, R202 ;  /* 0x000000cb38387223 */ /* 0x000fc400000100ca */
[----:B------:R-:W-:Y:S01]  /*2e20*/  @P1 FADD.FTZ R42, R42, R37 ;  /* 0x000000252a2a1221 */ /* 0x000fe20000010000 */
[----:B------:R-:W-:Y:S01]  /*2e30*/  @P1 HADD2.F32 R37, -RZ, R22.H0_H0 ;  /* 0x20000016ff251230 */ /* 0x000fe20000004100 */
[----:B------:R-:W-:Y:S01]  /*2e40*/  @P6 FMUL.FTZ R29, R177, R38 ;  /* 0x00000026b11d6220 */ /* 0x000fe20000410000 */
[----:B------:R-:W-:Y:S01]  /*2e50*/  LOP3.LUT P6, RZ, R2, 0xff00, RZ, 0xc0, !PT ;  /* 0x0000ff0002ff7812 */ /* 0x000fe200078cc0ff */
[----:B------:R-:W-:Y:S01]  /*2e60*/  FFMA.FTZ R59, R59, R203, R202 ;  /* 0x000000cb3b3b7223 */ /* 0x000fe200000100ca */
[----:B------:R-:W-:Y:S01]  /*2e70*/  HFMA2.MMA R38, -RZ, RZ, 0, 0 ;  /* 0x00000000ff267435 */ /* 0x000fe200000001ff */
[C---:B------:R-:W-:Y:S02]  /*2e80*/  FMUL.FTZ R44, R60.reuse, R47 ;  /* 0x0000002f3c2c7220 */ /* 0x040fe40000410000 */
[----:B------:R-:W-:Y:S02]  /*2e90*/  FMUL.FTZ R48, R60, R51 ;  /* 0x000000333c307220 */ /* 0x000fe40000410000 */
[----:B------:R-:W-:-:S02]  /*2ea0*/  @P1 FADD.FTZ R46, R46, R31 ;  /* 0x0000001f2e2e1221 */ /* 0x000fc40000010000 */
[----:B------:R-:W-:Y:S02]  /*2eb0*/  FADD.FTZ R57, R57, -R56 ;  /* 0x8000003839397221 */ /* 0x000fe40000010000 */
[----:B------:R-:W-:Y:S01]  /*2ec0*/  FMUL.FTZ R31, R40, R61 ;  /* 0x0000003d281f7220 */ /* 0x000fe20000410000 */
[----:B------:R-:W-:Y:S01]  /*2ed0*/  @P0 F2FP.PACK_AB R40, RZ, R40 ;  /* 0x00000028ff28023e */ /* 0x000fe200000000ff */
[----:B------:R-:W-:Y:S02]  /*2ee0*/  FADD.FTZ R59, R62, -R59 ;  /* 0x8000003b3e3b7221 */ /* 0x000fe40000010000 */
[----:B------:R-:W-:Y:S01]  /*2ef0*/  @P1 FADD.FTZ R44, R44, R41 ;  /* 0x000000292c2c1221 */ /* 0x000fe20000010000 */
[----:B------:R-:W-:Y:S01]  /*2f00*/  @P1 HADD2.F32 R41, -RZ, R22.H1_H1 ;  /* 0x30000016ff291230 */ /* 0x000fe20000004100 */
[----:B------:R-:W-:Y:S01]  /*2f10*/  @P1 FADD.FTZ R48, R48, R37 ;  /* 0x0000002530301221 */ /* 0x000fe20000010000 */
[----:B------:R-:W-:Y:S01]  /*2f20*/  @P5 HADD2.F32 R37, -RZ, R4.H0_H0 ;  /* 0x20000004ff255230 */ /* 0x000fe20000004100 */
[----:B------:R-:W-:Y:S01]  /*2f30*/  FFMA.FTZ R63, R63, R203, R202 ;  /* 0x000000cb3f3f7223 */ /* 0x000fe200000100ca */
[----:B------:R-:W-:Y:S01]  /*2f40*/  @P0 PRMT R24, R40, 0x7610, R24 ;  /* 0x0000761028180816 */ /* 0x000fe20000000018 */
[C---:B------:R-:W-:Y:S01]  /*2f50*/  FMUL.FTZ R50, R60.reuse, R57 ;  /* 0x000000393c327220 */ /* 0x040fe20000410000 */
[----:B------:R-:W-:Y:S01]  /*2f60*/  MOV R40, RZ ;  /* 0x000000ff00287202 */ /* 0x000fe20000000f00 */
[----:B------:R-:W-:Y:S01]  /*2f70*/  FMUL.FTZ R47, R31, c[0x0][0x1e8] ;  /* 0x00007a001f2f7a20 */ /* 0x000fe20000410000 */
[----:B------:R-:W-:Y:S01]  /*2f80*/  HFMA2.MMA R31, -RZ, RZ, 0, 0 ;  /* 0x00000000ff1f7435 */ /* 0x000fe200000001ff */
[----:B------:R-:W-:-:S02]  /*2f90*/  FMUL.FTZ R56, R60, R59 ;  /* 0x0000003b3c387220 */ /* 0x000fc40000410000 */
[----:B------:R-:W-:Y:S02]  /*2fa0*/  FADD.FTZ R63, R58, -R63 ;  /* 0x8000003f3a3f7221 */ /* 0x000fe40000010000 */
[----:B------:R-:W-:Y:S01]  /*2fb0*/  FMUL.FTZ R39, R42, R61 ;  /* 0x0000003d2a277220 */ /* 0x000fe20000410000 */
[----:B------:R-:W-:Y:S01]  /*2fc0*/  @P0 F2FP.PACK_AB R42, RZ, R42 ;  /* 0x0000002aff2a023e */ /* 0x000fe200000000ff */
[----:B------:R-:W-:Y:S01]  /*2fd0*/  @P1 FADD.FTZ R50, R50, R41 ;  /* 0x0000002932321221 */ /* 0x000fe20000010000 */
[----:B------:R-:W-:Y:S01]  /*2fe0*/  MOV R41, RZ ;  /* 0x000000ff00297202 */ /* 0x000fe20000000f00 */
[----:B------:R-:W-:Y:S01]  /*2ff0*/  @P5 FMUL.FTZ R38, R47, R37 ;  /* 0x000000252f265220 */ /* 0x000fe20000410000 */
[----:B------:R-:W-:Y:S01]  /*3000*/  @P0 F2FP.PACK_AB R37, RZ, R48 ;  /* 0x00000030ff25023e */ /* 0x000fe200000000ff */
[----:B------:R-:W-:Y:S01]  /*3010*/  @P1 FADD.FTZ R56, R56, R43 ;  /* 0x0000002b38381221 */ /* 0x000fe20000010000 */
[----:B------:R-:W-:Y:S01]  /*3020*/  @P6 HADD2.F32 R43, -RZ, R4.H1_H1 ;  /* 0x30000004ff2b6230 */ /* 0x000fe20000004100 */
[----:B------:R-:W-:Y:S01]  /*3030*/  FMUL.FTZ R60, R60, R63 ;  /* 0x0000003f3c3c7220 */ /* 0x000fe20000410000 */
[----:B------:R-:W-:Y:S01]  /*3040*/  @P0 PRMT R26, R37, 0x7610, R26 ;  /* 0x00007610251a0816 */ /* 0x000fe2000000001a */
[----:B------:R-:W-:Y:S01]  /*3050*/  FMUL.FTZ R49, R39, c[0x0][0x1e8] ;  /* 0x00007a0027317a20 */ /* 0x000fe20000410000 */
[----:B------:R-:W-:Y:S01]  /*3060*/  @P0 F2FP.PACK_AB R39, RZ, R50 ;  /* 0x00000032ff27023e */ /* 0x000fe200000000ff */
[----:B------:R-:W-:Y:S01]  /*3070*/  @P3 FMUL.FTZ R28, R53, R30 ;  /* 0x0000001e351c3220 */ /* 0x000fe20000410000 */
[----:B------:R-:W-:Y:S01]  /*3080*/  @P0 F2FP.PACK_AB R30, RZ, R44 ;  /* 0x0000002cff1e023e */ /* 0x000fe200000000ff */
[----:B------:R-:W-:Y:S01]  /*3090*/  @P1 FADD.FTZ R60, R60, R45 ;  /* 0x0000002d3c3c1221 */ /* 0x000fe20000010000 */
[----:B------:R-:W-:Y:S01]  /*30a0*/  @P0 PRMT R26, R26, 0x5410, R39 ;  /* 0x000054101a1a0816 */ /* 0x000fe20000000027 */
[----:B------:R-:W-:Y:S01]  /*30b0*/  @P6 FMUL.FTZ R41, R49, R43 ;  /* 0x0000002b31296220 */ /* 0x000fe20000410000 */
[----:B------:R-:W-:Y:S01]  /*30c0*/  @P0 F2FP.PACK_AB R43, RZ, R56 ;  /* 0x00000038ff2b023e */ /* 0x000fe200000000ff */
[----:B------:R-:W-:Y:S01]  /*30d0*/  HFMA2.MMA R39, -RZ, RZ, 0, 0 ;  /* 0x00000000ff277435 */ /* 0x000fe200000001ff */
[----:B------:R-:W-:Y:S01]  /*30e0*/  @P0 PRMT R25, R30, 0x7610, R25 ;  /* 0x000076101e190816 */ /* 0x000fe20000000019 */
[----:B------:R-:W-:Y:S01]  /*30f0*/  @P4 FMUL.FTZ R31, R169, R36 ;  /* 0x00000024a91f4220 */ /* 0x000fe20000410000 */
[----:B------:R-:W-:Y:S01]  /*3100*/  @P0 F2FP.PACK_AB R36, RZ, R46 ;  /* 0x0000002eff24023e */ /* 0x000fe200000000ff */
[----:B------:R-:W-:Y:S01]  /*3110*/  @P0 IMAD.WIDE.U32 R166, R166, R175, c[0x0][0x258] ;  /* 0x00009600a6a60625 */ /* 0x000fe200078e00af */
[----:B------:R-:W-:-:S02]  /*3120*/  @P0 F2FP.PACK_AB R45, RZ, R60 ;  /* 0x0000003cff2d023e */ /* 0x000fc400000000ff */
[----:B------:R-:W-:Y:S01]  /*3130*/  @P0 PRMT R27, R43, 0x7610, R27 ;  /* 0x000076102b1b0816 */ /* 0x000fe2000000001b */
[-C--:B------:R-:W-:Y:S01]  /*3140*/  FMUL.FTZ R46, R46, R61.reuse ;  /* 0x0000003d2e2e7220 */ /* 0x080fe20000410000 */
[----:B------:R-:W-:Y:S01]  /*3150*/  LOP3.LUT P3, RZ, R2, 0xff000000, RZ, 0xc0, !PT ;  /* 0xff00000002ff7812 */ /* 0x000fe2000786c0ff */
[-C--:B------:R-:W-:Y:S01]  /*3160*/  FMUL.FTZ R44, R44, R61.reuse ;  /* 0x0000003d2c2c7220 */ /* 0x080fe20000410000 */
[----:B------:R-:W-:Y:S01]  /*3170*/  @P0 PRMT R24, R24, 0x5410, R42 ;  /* 0x0000541018180816 */ /* 0x000fe2000000002a */
[-C--:B------:R-:W-:Y:S01]  /*3180*/  FMUL.FTZ R48, R48, R61.reuse ;  /* 0x0000003d30307220 */ /* 0x080fe20000410000 */
[----:B------:R-:W-:Y:S01]  /*3190*/  @P0 PRMT R25, R25, 0x5410, R36 ;  /* 0x0000541019190816 */ /* 0x000fe20000000024 */
[----:B------:R-:W-:Y:S01]  /*31a0*/  FMUL.FTZ R58, R44, c[0x0][0x1e8] ;  /* 0x00007a002c3a7a20 */ /* 0x000fe20000410000 */
[----:B------:R-:W-:Y:S01]  /*31b0*/  @P0 PRMT R27, R27, 0x5410, R45 ;  /* 0x000054101b1b0816 */ /* 0x000fe2000000002d */
[----:B------:R-:W-:Y:S01]  /*31c0*/  CS2R R42, SRZ ;  /* 0x00000000002a7805 */ /* 0x000fe2000001ff00 */
[----:B------:R-:W-:Y:S01]  /*31d0*/  LOP3.LUT P1, RZ, R2, 0xff0000, RZ, 0xc0, !PT ;  /* 0x00ff000002ff7812 */ /* 0x000fe2000782c0ff */
[-C--:B------:R-:W-:Y:S01]  /*31e0*/  FMUL.FTZ R50, R50, R61.reuse ;  /* 0x0000003d32327220 */ /* 0x080fe20000410000 */
[C---:B------:R-:W-:Y:S01]  /*31f0*/  LOP3.LUT P4, RZ, R3.reuse, 0xff00, RZ, 0xc0, !PT ;  /* 0x0000ff0003ff7812 */ /* 0x040fe2000788c0ff */
[----:B------:R0:W-:Y:S01]  /*3200*/  @P0 STG.E.128 [R166.64], R24 ;  /* 0x00000018a6000986 */ /* 0x0001e2000c101d04 */
[----:B------:R-:W-:Y:S01]  /*3210*/  LOP3.LUT P0, RZ, R3, 0xff0000, RZ, 0xc0, !PT ;  /* 0x00ff000003ff7812 */ /* 0x000fe2000780c0ff */
[-C--:B------:R-:W-:Y:S01]  /*3220*/  FMUL.FTZ R56, R56, R61.reuse ;  /* 0x0000003d38387220 */ /* 0x080fe20000410000 */
[----:B------:R-:W-:Y:S01]  /*3230*/  MOV R2, RZ ;  /* 0x000000ff00027202 */ /* 0x000fe20000000f00 */
[----:B------:R-:W-:Y:S01]  /*3240*/  FMUL.FTZ R60, R60, R61 ;  /* 0x0000003d3c3c7220 */ /* 0x000fe20000410000 */
[----:B------:R-:W-:Y:S01]  /*3250*/  MOV R45, RZ ;  /* 0x000000ff002d7202 */ /* 0x000fe20000000f00 */
[----:B------:R-:W-:Y:S01]  /*3260*/  FMUL.FTZ R48, R48, c[0x0][0x1e8] ;  /* 0x00007a0030307a20 */ /* 0x000fe20000410000 */
[----:B------:R-:W-:Y:S01]  /*3270*/  SEL R169, RZ, 0x1, P2 ;  /* 0x00000001ffa97807 */ /* 0x000fe20001000000 */
[----:B------:R-:W-:-:S02]  /*3280*/  FMUL.FTZ R51, R50, c[0x0][0x1e8] ;  /* 0x00007a0032337a20 */ /* 0x000fc40000410000 */
[----:B------:R-:W-:Y:S02]  /*3290*/  FMUL.FTZ R56, R56, c[0x0][0x1e8] ;  /* 0x00007a0038387a20 */ /* 0x000fe40000410000 */
[----:B------:R-:W-:Y:S02]  /*32a0*/  FMUL.FTZ R53, R60, c[0x0][0x1e8] ;  /* 0x00007a003c357a20 */ /* 0x000fe40000410000 */
[----:B------:R-:W-:Y:S01]  /*32b0*/  @P0 HADD2.F32 R44, -RZ, R7.H0_H0 ;  /* 0x20000007ff2c0230 */ /* 0x000fe20000004100 */
[----:B------:R-:W-:Y:S02]  /*32c0*/  FADD.FTZ R104, R29, R104 ;  /* 0x000000681d687221 */ /* 0x000fe40000010000 */
[----:B------:R-:W-:Y:S01]  /*32d0*/  FADD.FTZ R107, R28, R107 ;  /* 0x0000006b1c6b7221 */ /* 0x000fe20000010000 */
[----:B------:R-:W-:Y:S01]  /*32e0*/  F2FP.PACK_AB R28, R41, R38 ;  /* 0x00000026291c723e */ /* 0x000fe200000000ff */
[----:B------:R-:W-:Y:S02]  /*32f0*/  @P0 FMUL.FTZ R42, R56, R44 ;  /* 0x0000002c382a0220 */ /* 0x000fe40000410000 */
        /* <DEDUP_REMOVED lines=12> */
[----:B------:R-:W-:-:S02]  /*33c0*/  FADD.FTZ R102, R183, R102 ;  /* 0x00000066b7667221 */ /* 0x000fc40000010000 */
[----:B------:R-:W-:Y:S01]  /*33d0*/  FADD.FTZ R105, R168, R105 ;  /* 0x00000069a8697221 */ /* 0x000fe20000010000 */
[--C-:B--2---:R-:W-:Y:S02]  /*33e0*/  @P5 HADD2.F32 R30, -RZ, R32.reuse.H0_H0 ;  /* 0x20000020ff1e5230 */ /* 0x104fe40000004100 */
[----:B------:R-:W-:Y:S02]  /*33f0*/  @P6 HADD2.F32 R32, -RZ, R32.H1_H1 ;  /* 0x30000020ff206230 */ /* 0x000fe40000004100 */
[----:B------:R-:W-:Y:S01]  /*3400*/  @P0 HADD2.F32 R41, -RZ, R35.H0_H0 ;  /* 0x20000023ff290230 */ /* 0x000fe20000004100 */
[----:B------:R-:W-:Y:S01]  /*3410*/  @P5 FMUL.FTZ R40, R47, R30 ;  /* 0x0000001e2f285220 */ /* 0x000fe20000410000 */
[----:B------:R-:W-:Y:S01]  /*3420*/  LOP3.LUT P5, RZ, R3, 0xff, RZ, 0xc0, !PT ;  /* 0x000000ff03ff7812 */ /* 0x000fe200078ac0ff */
[----:B------:R-:W-:Y:S01]  /*3430*/  @P6 FMUL.FTZ R39, R49, R32 ;  /* 0x0000002031276220 */ /* 0x000fe20000410000 */
[----:B------:R-:W-:Y:S01]  /*3440*/  LEA R36, P6, R170, c[0x0][0x248], 0x4 ;  /* 0x00009200aa247a11 */ /* 0x000fe200078c20ff */
[--C-:B------:R-:W-:Y:S01]  /*3450*/  @P3 HADD2.F32 R30, -RZ, R5.reuse.H1_H1 ;  /* 0x30000005ff1e3230 */ /* 0x100fe20000004100 */
[----:B------:R-:W-:Y:S01]  /*3460*/  FMUL.FTZ R49, R46, c[0x0][0x1e8] ;  /* 0x00007a002e317a20 */ /* 0x000fe20000410000 */
[----:B------:R-:W-:Y:S01]  /*3470*/  HFMA2.MMA R47, -RZ, RZ, 0, 0 ;  /* 0x00000000ff2f7435 */ /* 0x000fe200000001ff */
[----:B------:R-:W-:Y:S01]  /*3480*/  LEA.HI.X R37, R170, c[0x0][0x24c], RZ, 0x4, P6 ;  /* 0x00009300aa257a11 */ /* 0x000fe200030f24ff */
[----:B------:R-:W-:Y:S01]  /*3490*/  @P4 HADD2.F32 R32, -RZ, R6.H1_H1 ;  /* 0x30000006ff204230 */ /* 0x000fe20000004100 */
[----:B------:R-:W-:Y:S01]  /*34a0*/  LOP3.LUT P6, RZ, R3, 0xff000000, RZ, 0xc0, !PT ;  /* 0xff00000003ff7812 */ /* 0x000fe200078cc0ff */
[----:B------:R-:W-:Y:S01]  /*34b0*/  @P1 HADD2.F32 R3, -RZ, R5.H0_H0 ;  /* 0x20000005ff031230 */ /* 0x000fe20000004100 */
[----:B------:R-:W-:Y:S01]  /*34c0*/  @P3 FMUL.FTZ R43, R49, R30 ;  /* 0x0000001e312b3220 */ /* 0x000fe20000410000 */
[----:B------:R-:W-:Y:S01]  /*34d0*/  HFMA2.MMA R30, -RZ, RZ, 0, 0 ;  /* 0x00000000ff1e7435 */ /* 0x000fe200000001ff */
[----:B------:R-:W-:Y:S01]  /*34e0*/  @P4 FMUL.FTZ R45, R51, R32 ;  /* 0x00000020332d4220 */ /* 0x000fe20000410000 */
[----:B------:R-:W-:Y:S01]  /*34f0*/  @P5 HADD2.F32 R38, -RZ, R34.H0_H0 ;  /* 0x20000022ff265230 */ /* 0x000fe20000004100 */
[----:B------:R-:W-:Y:S01]  /*3500*/  @P1 FMUL.FTZ R2, R58, R3 ;  /* 0x000000033a021220 */ /* 0x000fe20000410000 */
[----:B------:R-:W-:Y:S01]  /*3510*/  @P5 HADD2.F32 R3, -RZ, R6.H0_H0 ;  /* 0x20000006ff035230 */ /* 0x000fe20000004100 */
[----:B------:R-:W-:Y:S01]  /*3520*/  MOV R32, RZ ;  /* 0x000000ff00207202 */ /* 0x000fe20000000f00 */
[----:B------:R-:W-:Y:S01]  /*3530*/  @P4 HADD2.F32 R34, -RZ, R34.H1_H1 ;  /* 0x30000022ff224230 */ /* 0x000fe20000004100 */
[C---:B------:R-:W-:Y:S01]  /*3540*/  @P5 FMUL.FTZ R32, R48.reuse, R38 ;  /* 0x0000002630205220 */ /* 0x040fe20000410000 */
[----:B------:R-:W-:Y:S01]  /*3550*/  F2FP.PACK_AB R29, R43, R2 ;  /* 0x000000022b1d723e */ /* 0x000fe200000000ff */
[----:B------:R-:W-:Y:S01]  /*3560*/  @P5 FMUL.FTZ R30, R48, R3 ;  /* 0x00000003301e5220 */ /* 0x000fe20000410000 */
[----:B------:R-:W-:Y:S01]  /*3570*/  @P6 HADD2.F32 R46, -RZ, R7.H1_H1 ;  /* 0x30000007ff2e6230 */ /* 0x000fe20000004100 */
[----:B------:R-:W-:Y:S01]  /*3580*/  MOV R2, RZ ;  /* 0x000000ff00027202 */ /* 0x000fe20000000f00 */
[----:B------:R-:W-:Y:S01]  /*3590*/  @P1 HADD2.F32 R3, -RZ, R33.H0_H0 ;  /* 0x20000021ff031230 */ /* 0x000fe20000004100 */
[----:B------:R-:W-:Y:S01]  /*35a0*/  FADD.FTZ R109, R40, R109 ;  /* 0x0000006d286d7221 */ /* 0x000fe20000010000 */
[----:B------:R-:W-:Y:S01]  /*35b0*/  F2FP.PACK_AB R30, R45, R30 ;  /* 0x0000001e2d1e723e */ /* 0x000fe200000000ff */
[----:B------:R-:W-:Y:S01]  /*35c0*/  @P6 FMUL.FTZ R47, R53, R46 ;  /* 0x0000002e352f6220 */ /* 0x000fe20000410000 */
[----:B------:R-:W-:Y:S01]  /*35d0*/  @P6 HADD2.F32 R44, -RZ, R35.H1_H1 ;  /* 0x30000023ff2c6230 */ /* 0x000fe20000004100 */
[----:B------:R-:W-:Y:S01]  /*35e0*/  @P1 FMUL.FTZ R2, R58, R3 ;  /* 0x000000033a021220 */ /* 0x000fe20000410000 */
[----:B------:R-:W-:Y:S01]  /*35f0*/  HFMA2.MMA R3, -RZ, RZ, 0, 0 ;  /* 0x00000000ff037435 */ /* 0x000fe200000001ff */
[----:B------:R-:W-:Y:S01]  /*3600*/  @P3 HADD2.F32 R33, -RZ, R33.H1_H1 ;  /* 0x30000021ff213230 */ /* 0x000fe20000004100 */
[----:B------:R-:W-:Y:S01]  /*3610*/  F2FP.PACK_AB R31, R47, R42 ;  /* 0x0000002a2f1f723e */ /* 0x000fe200000000ff */
[----:B------:R-:W-:Y:S01]  /*3620*/  HFMA2.MMA R35, -RZ, RZ, 0, 0 ;  /* 0x00000000ff237435 */ /* 0x000fe200000001ff */
[----:B------:R-:W-:Y:S01]  /*3630*/  CS2R R42, SRZ ;  /* 0x00000000002a7805 */ /* 0x000fe2000001ff00 */
[----:B------:R-:W-:-:S02]  /*3640*/  FADD.FTZ R108, R39, R108 ;  /* 0x0000006c276c7221 */ /* 0x000fc40000010000 */
[----:B------:R0:W-:Y:S01]  /*3650*/  STG.E.128 [R36.64], R28 ;  /* 0x0000001c24007986 */ /* 0x0001e2000c101d04 */
[----:B------:R-:W-:Y:S01]  /*3660*/  @P0 FMUL.FTZ R42, R56, R41 ;  /* 0x00000029382a0220 */ /* 0x000fe20000410000 */
[----:B------:R-:W-:Y:S01]  /*3670*/  ISETP.GE.AND P0, PT, R165, c[0x0][0x164], PT ;  /* 0x00005900a5007a0c */ /* 0x000fe20003f06270 */
[----:B------:R-:W-:Y:S02]  /*3680*/  @P3 FMUL.FTZ R3, R49, R33 ;  /* 0x0000002131033220 */ /* 0x000fe40000410000 */
[----:B------:R-:W-:Y:S02]  /*3690*/  @P4 FMUL.FTZ R35, R51, R34 ;  /* 0x0000002233234220 */ /* 0x000fe40000410000 */
[----:B------:R-:W-:Y:S02]  /*36a0*/  @P6 FMUL.FTZ R43, R53, R44 ;  /* 0x0000002c352b6220 */ /* 0x000fe40000410000 */
[----:B------:R-:W-:Y:S02]  /*36b0*/  FADD.FTZ R111, R2, R111 ;  /* 0x0000006f026f7221 */ /* 0x000fe40000010000 */
[----:B------:R-:W-:-:S02]  /*36c0*/  FADD.FTZ R110, R3, R110 ;  /* 0x0000006e036e7221 */ /* 0x000fc40000010000 */
[----:B------:R-:W-:Y:S02]  /*36d0*/  FADD.FTZ R113, R32, R113 ;  /* 0x0000007120717221 */ /* 0x000fe40000010000 */
[----:B------:R-:W-:Y:S02]  /*36e0*/  FADD.FTZ R112, R35, R112 ;  /* 0x0000007023707221 */ /* 0x000fe40000010000 */
[----:B------:R-:W-:Y:S02]  /*36f0*/  FADD.FTZ R115, R42, R115 ;  /* 0x000000732a737221 */ /* 0x000fe40000010000 */
[----:B------:R-:W-:Y:S01]  /*3700*/  FADD.FTZ R114, R43, R114 ;  /* 0x000000722b727221 */ /* 0x000fe20000010000 */
[----:B0-----:R-:W-:Y:S01]  /*3710*/  @P0 CALL.REL.NOINC `(.L_x_1733) ;  /* 0x0000001000000944 */ /* 0x001fe20003c00000 */
[----:B------:R-:W-:Y:S05]  /*3720*/  BRA `(.L_x_1734) ;  /* 0xffffd04000007947 */ /* 0x000fea000383ffff */
.L_x_1733:
        /* <DEDUP_REMOVED lines=72> */
.L_x_1730:
[----:B------:R-:W0:Y:S01]  /*3bb0*/  S2UR UR6, SR_CTAID.X ;  /* 0x00000000000679c3 */ /* 0x000e220000002500 */
        /* <DEDUP_REMOVED lines=26> */
.L_x_1731:
[----:B------:R-:W-:Y:S01]  /*3d60*/  HFMA2.MMA R32, -RZ, RZ, 0, 9.5367431640625e-07 ;  /* 0x00000010ff207435 */ /* 0x000fe200000001ff */
[----:B------:R-:W-:-:S02]  /*3d70*/  MOV R31, R33 ;  /* 0x00000021001f7202 */ /* 0x000fc40000000f00 */
[----:B------:R-:W-:Y:S02]  /*3d80*/  MOV R34, 0x1f ;  /* 0x0000001f00227802 */ /* 0x000fe40000000f00 */
[----:B------:R-:W-:Y:S02]  /*3d90*/  MOV R37, 0xffffffff ;  /* 0xffffffff00257802 */ /* 0x000fe40000000f00 */
[----:B------:R-:W-:Y:S02]  /*3da0*/  MOV R28, 0x3dc0 ;  /* 0x00003dc0001c7802 */ /* 0x000fe40000000f00 */
[----:B-----5:R-:W-:Y:S05]  /*3db0*/  CALL.REL.NOINC `($__internal_35_$__cuda_sm70_shflsync_down_p) ;  /* 0x0000046000007944 */ /* 0x020fea0003c00000 */
[----:B-1----:R-:W-:Y:S01]  /*3dc0*/  MOV R30, R31 ;  /* 0x0000001f001e7202 */ /* 0x002fe20000000f00 */
[----:B0-----:R-:W-:Y:S05]  /*3dd0*/  BRA `(.L_x_1735) ;  /* 0xffffda7000007947 */ /* 0x001fea000383ffff */
.L_x_1732:
[----:B------:R-:W-:Y:S01]  /*3de0*/  HFMA2.MMA R32, -RZ, RZ, 0, 9.5367431640625e-07 ;  /* 0x00000010ff207435 */ /* 0x000fe200000001ff */
[----:B------:R-:W-:Y:S02]  /*3df0*/  MOV R31, R35 ;  /* 0x00000023001f7202 */ /* 0x000fe40000000f00 */
[----:B------:R-:W-:Y:S02]  /*3e00*/  MOV R34, 0x1f ;  /* 0x0000001f00227802 */ /* 0x000fe40000000f00 */
[----:B------:R-:W-:-:S02]  /*3e10*/  MOV R37, 0xffffffff ;  /* 0xffffffff00257802 */ /* 0x000fc40000000f00 */
[----:B------:R-:W-:Y:S02]  /*3e20*/  MOV R28, 0x3e40 ;  /* 0x00003e40001c7802 */ /* 0x000fe40000000f00 */
[----:B01---5:R-:W-:Y:S05]  /*3e30*/  CALL.REL.NOINC `($__internal_35_$__cuda_sm70_shflsync_down_p) ;  /* 0x000003e000007944 */ /* 0x023fea0003c00000 */
[----:B------:R-:W-:Y:S01]  /*3e40*/  FADD.FTZ R33, R33, R30 ;  /* 0x0000001e21217221 */ /* 0x000fe20000010000 */
[----:B0-----:R-:W-:Y:S01]  /*3e50*/  HFMA2.MMA R32, -RZ, RZ, 0, 4.76837158203125e-07 ;  /* 0x00000008ff207435 */ /* 0x001fe200000001ff */
[----:B-1----:R-:W-:Y:S01]  /*3e60*/  FADD.FTZ R36, R35, R31 ;  /* 0x0000001f23247221 */ /* 0x002fe20000010000 */
[----:B------:R-:W-:Y:S02]  /*3e70*/  MOV R34, 0x1f ;  /* 0x0000001f00227802 */ /* 0x000fe40000000f00 */
[----:B------:R-:W-:Y:S02]  /*3e80*/  MOV R37, 0xffffffff ;  /* 0xffffffff00257802 */ /* 0x000fe40000000f00 */
[----:B------:R-:W-:Y:S02]  /*3e90*/  MOV R31, R33 ;  /* 0x00000021001f7202 */ /* 0x000fe40000000f00 */
[----:B------:R-:W-:Y:S02]  /*3ea0*/  MOV R28, 0x3ec0 ;  /* 0x00003ec0001c7802 */ /* 0x000fe40000000f00 */
[----:B------:R-:W-:Y:S05]  /*3eb0*/  CALL.REL.NOINC `($__internal_35_$__cuda_sm70_shflsync_down_p) ;  /* 0x0000036000007944 */ /* 0x000fea0003c00000 */
[----:B0-----:R-:W-:Y:S01]  /*3ec0*/  HFMA2.MMA R32, -RZ, RZ, 0, 4.76837158203125e-07 ;  /* 0x00000008ff207435 */ /* 0x001fe200000001ff */
[----:B-1----:R-:W-:-:S02]  /*3ed0*/  MOV R30, R31 ;  /* 0x0000001f001e7202 */ /* 0x002fc40000000f00 */
[----:B------:R-:W-:Y:S02]  /*3ee0*/  MOV R31, R36 ;  /* 0x00000024001f7202 */ /* 0x000fe40000000f00 */
[----:B------:R-:W-:Y:S02]  /*3ef0*/  MOV R34, 0x1f ;  /* 0x0000001f00227802 */ /* 0x000fe40000000f00 */
[----:B------:R-:W-:Y:S02]  /*3f00*/  MOV R37, 0xffffffff ;  /* 0xffffffff00257802 */ /* 0x000fe40000000f00 */
[----:B------:R-:W-:Y:S02]  /*3f10*/  MOV R28, 0x3f30 ;  /* 0x00003f30001c7802 */ /* 0x000fe40000000f00 */
[----:B------:R-:W-:Y:S05]  /*3f20*/  CALL.REL.NOINC `($__internal_35_$__cuda_sm70_shflsync_down_p) ;  /* 0x000002f000007944 */ /* 0x000fea0003c00000 */
[----:B------:R-:W-:Y:S01]  /*3f30*/  FADD.FTZ R33, R30, R33 ;  /* 0x000000211e217221 */ /* 0x000fe20000010000 */
[----:B0-----:R-:W-:Y:S01]  /*3f40*/  HFMA2.MMA R32, -RZ, RZ, 0, 2.384185791015625e-07 ;  /* 0x00000004ff207435 */ /* 0x001fe200000001ff */
[----:B-1----:R-:W-:Y:S01]  /*3f50*/  FADD.FTZ R36, R36, R31 ;  /* 0x0000001f24247221 */ /* 0x002fe20000010000 */
[----:B------:R-:W-:Y:S02]  /*3f60*/  MOV R34, 0x1f ;  /* 0x0000001f00227802 */ /* 0x000fe40000000f00 */
[----:B------:R-:W-:-:S02]  /*3f70*/  MOV R37, 0xffffffff ;  /* 0xffffffff00257802 */ /* 0x000fc40000000f00 */
[----:B------:R-:W-:Y:S02]  /*3f80*/  MOV R31, R33 ;  /* 0x00000021001f7202 */ /* 0x000fe40000000f00 */
[----:B------:R-:W-:Y:S02]  /*3f90*/  MOV R28, 0x3fb0 ;  /* 0x00003fb0001c7802 */ /* 0x000fe40000000f00 */
[----:B------:R-:W-:Y:S05]  /*3fa0*/  CALL.REL.NOINC `($__internal_35_$__cuda_sm70_shflsync_down_p) ;  /* 0x0000027000007944 */ /* 0x000fea0003c00000 */
[----:B0-----:R-:W-:Y:S01]  /*3fb0*/  HFMA2.MMA R32, -RZ, RZ, 0, 2.384185791015625e-07 ;  /* 0x00000004ff207435 */ /* 0x001fe200000001ff */
[----:B-1----:R-:W-:Y:S02]  /*3fc0*/  MOV R30, R31 ;  /* 0x0000001f001e7202 */ /* 0x002fe40000000f00 */
[----:B------:R-:W-:Y:S02]  /*3fd0*/  MOV R31, R36 ;  /* 0x00000024001f7202 */ /* 0x000fe40000000f00 */
[----:B------:R-:W-:Y:S02]  /*3fe0*/  MOV R34, 0x1f ;  /* 0x0000001f00227802 */ /* 0x000fe40000000f00 */
[----:B------:R-:W-:Y:S02]  /*3ff0*/  MOV R37, 0xffffffff ;  /* 0xffffffff00257802 */ /* 0x000fe40000000f00 */
[----:B------:R-:W-:-:S02]  /*4000*/  MOV R28, 0x4020 ;  /* 0x00004020001c7802 */ /* 0x000fc40000000f00 */
[----:B------:R-:W-:Y:S05]  /*4010*/  CALL.REL.NOINC `($__internal_35_$__cuda_sm70_shflsync_down_p) ;  /* 0x0000020000007944 */ /* 0x000fea0003c00000 */
[----:B------:R-:W-:Y:S01]  /*4020*/  FADD.FTZ R33, R30, R33 ;  /* 0x000000211e217221 */ /* 0x000fe20000010000 */
[----:B0-----:R-:W-:Y:S01]  /*4030*/  HFMA2.MMA R32, -RZ, RZ, 0, 1.1920928955078125e-07 ;  /* 0x00000002ff207435 */ /* 0x001fe200000001ff */
[----:B-1----:R-:W-:Y:S01]  /*4040*/  FADD.FTZ R36, R36, R31 ;  /* 0x0000001f24247221 */ /* 0x002fe20000010000 */
[----:B------:R-:W-:-:S02]  /*4050*/  MOV R34, 0x1f ;  /* 0x0000001f00227802 */ /* 0x000fc40000000f00 */
[----:B------:R-:W-:Y:S02]  /*4060*/  MOV R37, 0xffffffff ;  /* 0xffffffff00257802 */ /* 0x000fe40000000f00 */
[----:B------:R-:W-:Y:S02]  /*4070*/  MOV R31, R33 ;  /* 0x00000021001f7202 */ /* 0x000fe40000000f00 */
[----:B------:R-:W-:Y:S02]  /*4080*/  MOV R28, 0x40a0 ;  /* 0x000040a0001c7802 */ /* 0x000fe40000000f00 */
[----:B------:R-:W-:Y:S05]  /*4090*/  CALL.REL.NOINC `($__internal_35_$__cuda_sm70_shflsync_down_p) ;  /* 0x0000018000007944 */ /* 0x000fea0003c00000 */
[----:B0-----:R-:W-:Y:S01]  /*40a0*/  HFMA2.MMA R32, -RZ, RZ, 0, 1.1920928955078125e-07 ;  /* 0x00000002ff207435 */ /* 0x001fe200000001ff */
[----:B-1----:R-:W-:Y:S02]  /*40b0*/  MOV R30, R31 ;  /* 0x0000001f001e7202 */ /* 0x002fe40000000f00 */
[----:B------:R-:W-:Y:S02]  /*40c0*/  MOV R31, R36 ;  /* 0x00000024001f7202 */ /* 0x000fe40000000f00 */
[----:B------:R-:W-:Y:S02]  /*40d0*/  MOV R34, 0x1f ;  /* 0x0000001f00227802 */ /* 0x000fe40000000f00 */
[----:B------:R-:W-:-:S02]  /*40e0*/  MOV R37, 0xffffffff ;  /* 0xffffffff00257802 */ /* 0x000fc40000000f00 */
[----:B------:R-:W-:Y:S02]  /*40f0*/  MOV R28, 0x4110 ;  /* 0x00004110001c7802 */ /* 0x000fe40000000f00 */
[----:B------:R-:W-:Y:S05]  /*4100*/  CALL.REL.NOINC `($__internal_35_$__cuda_sm70_shflsync_down_p) ;  /* 0x0000011000007944 */ /* 0x000fea0003c00000 */
[----:B------:R-:W-:Y:S01]  /*4110*/  FADD.FTZ R33, R30, R33 ;  /* 0x000000211e217221 */ /* 0x000fe20000010000 */
[----:B0-----:R-:W-:Y:S01]  /*4120*/  HFMA2.MMA R32, -RZ, RZ, 0, 5.9604644775390625e-08 ;  /* 0x00000001ff207435 */ /* 0x001fe200000001ff */
[----:B-1----:R-:W-:Y:S01]  /*4130*/  FADD.FTZ R35, R36, R31 ;  /* 0x0000001f24237221 */ /* 0x002fe20000010000 */
[----:B------:R-:W-:Y:S02]  /*4140*/  MOV R34, 0x1f ;  /* 0x0000001f00227802 */ /* 0x000fe40000000f00 */
[----:B------:R-:W-:Y:S02]  /*4150*/  MOV R37, 0xffffffff ;  /* 0xffffffff00257802 */ /* 0x000fe40000000f00 */
[----:B------:R-:W-:Y:S02]  /*4160*/  MOV R31, R33 ;  /* 0x00000021001f7202 */ /* 0x000fe40000000f00 */
[----:B------:R-:W-:Y:S02]  /*4170*/  MOV R28, 0x4190 ;  /* 0x00004190001c7802 */ /* 0x000fe40000000f00 */
[----:B------:R-:W-:Y:S05]  /*4180*/  CALL.REL.NOINC `($__internal_35_$__cuda_sm70_shflsync_down_p) ;  /* 0x0000009000007944 */ /* 0x000fea0003c00000 */
[----:B0-----:R-:W-:Y:S01]  /*4190*/  HFMA2.MMA R32, -RZ, RZ, 0, 5.9604644775390625e-08 ;  /* 0x00000001ff207435 */ /* 0x001fe200000001ff */
[----:B-1----:R-:W-:-:S02]  /*41a0*/  MOV R40, R31 ;  /* 0x0000001f00287202 */ /* 0x002fc40000000f00 */
[----:B------:R-:W-:Y:S02]  /*41b0*/  MOV R31, R35 ;  /* 0x00000023001f7202 */ /* 0x000fe40000000f00 */
[----:B------:R-:W-:Y:S02]  /*41c0*/  MOV R34, 0x1f ;  /* 0x0000001f00227802 */ /* 0x000fe40000000f00 */
[----:B------:R-:W-:Y:S02]  /*41d0*/  MOV R37, 0xffffffff ;  /* 0xffffffff00257802 */ /* 0x000fe40000000f00 */
[----:B------:R-:W-:Y:S02]  /*41e0*/  MOV R28, 0x4200 ;  /* 0x00004200001c7802 */ /* 0x000fe40000000f00 */
[----:B------:R-:W-:Y:S05]  /*41f0*/  CALL.REL.NOINC `($__internal_35_$__cuda_sm70_shflsync_down_p) ;  /* 0x0000002000007944 */ /* 0x000fea0003c00000 */
[----:B-1----:R-:W-:Y:S01]  /*4200*/  MOV R28, R31 ;  /* 0x0000001f001c7202 */ /* 0x002fe20000000f00 */
[----:B0-----:R-:W-:Y:S05]  /*4210*/  BRA `(.L_x_1736) ;  /* 0xffffd75000007947 */ /* 0x001fea000383ffff */
        .weak           $__internal_35_$__cuda_sm70_shflsync_down_p
        .type           $__internal_35_$__cuda_sm70_shflsync_down_p,@function
        .size           $__internal_35_$__cuda_sm70_shflsync_down_p,(.L_x_9289 - $__internal_35_$__cuda_sm70_shflsync_down_p)
$__internal_35_$__cuda_sm70_shflsync_down_p:
[----:B------:R-:W-:Y:S01]  /*4220*/  HFMA2.MMA R29, -RZ, RZ, 0, 0 ;  /* 0x00000000ff1d7435 */ /* 0x000fe200000001ff */
[----:B------:R-:W-:Y:S04]  /*4230*/  WARPSYNC R37 ;  /* 0x0000002500007348 */ /* 0x000fe80003800000 */
[----:B------:R0:W1:Y:S01]  /*4240*/  SHFL.DOWN PT, R31, R31, R32, R34 ;  /* 0x080000201f1f7389 */ /* 0x00006200000e0022 */
[----:B------:R-:W-:Y:S05]  /*4250*/  RET.REL.NODEC R28 `(_ZN10layer_norm13ln_bwd_kernelINS_13Kernel_traitsI6__halfS2_S2_S2_fjLj3072ELj1ELj1ELj4ELj16ENS_18Kernel_traits_baseILj3072ES2_S2_S2_S2_fjLj128EEEEELb1ELb1ELb0ELb1EEEvNS_9BwdParamsE) ;  /* 0xffffbda01c007950 */ /* 0x000fea0003c3ffff */
.L_x_1737:
        /* <DEDUP_REMOVED lines=10> */
.L_x_9289:


//--------------------- .text._ZN10layer_norm22ln_bwd_finalize_kernelINS_22Kernel_traits_finalizeILj3072E6__halfS2_S2_S2_fjLb1ELj1024ELj4ENS_18Kernel_traits_baseILj3072ES2_S2_S2_S2_fjLj1024EEEEELb1ELb0EEEvNS_9BwdParamsE --------------------------
	.section	.text._ZN10layer_norm22ln_bwd_finalize_kernelINS_22Kernel_traits_finalizeILj3072E6__halfS2_S2_S2_fjLb1ELj1024ELj4ENS_18Kernel_traits_baseILj3072ES2_S2_S2_S2_fjLj1024EEEEELb1ELb0EEEvNS_9BwdParamsE,"ax",@progbits
	.sectioninfo	@"SHI_REGISTERS=32"
	.align	128
        .global         _ZN10layer_norm22ln_bwd_finalize_kernelINS_22Kernel_traits_finalizeILj3072E6__halfS2_S2_S2_fjLb1ELj1024ELj4ENS_18Kernel_traits_baseILj3072ES2_S2_S2_S2_fjLj1024EEEEELb1ELb0EEEvNS_9BwdParamsE
        .type           _ZN10layer_norm22ln_bwd_finalize_kernelINS_22Kernel_traits_finalizeILj3072E6__halfS2_S2_S2_fjLb1ELj1024ELj4ENS_18Kernel_traits_baseILj3072ES2_S2_S2_S2_fjLj1024EEEEELb1ELb0EEEvNS_9BwdParamsE,@function
        .size           _ZN10layer_norm22ln_bwd_finalize_kernelINS_22Kernel_traits_finalizeILj3072E6__halfS2_S2_S2_fjLb1ELj1024ELj4ENS_18Kernel_traits_baseILj3072ES2_S2_S2_S2_fjLj1024EEEEELb1ELb0EEEvNS_9BwdParamsE,(.L_x_9290 - _ZN10layer_norm22ln_bwd_finalize_kernelINS_22Kernel_traits_finalizeILj3072E6__halfS2_S2_S2_fjLb1ELj1024ELj4ENS_18Kernel_traits_baseILj3072ES2_S2_S2_S2_fjLj1024EEEEELb1ELb0EEEvNS_9BwdParamsE)
        .other          _ZN10layer_norm22ln_bwd_finalize_kernelINS_22Kernel_traits_finalizeILj3072E6__halfS2_S2_S2_fjLb1ELj1024ELj4ENS_18Kernel_traits_baseILj3072ES2_S2_S2_S2_fjLj1024EEEEELb1ELb0EEEvNS_9BwdParamsE,@"STO_CUDA_ENTRY STV_DEFAULT"
_ZN10layer_norm22ln_bwd_finalize_kernelINS_22Kernel_traits_finalizeILj3072E6__halfS2_S2_S2_fjLb1ELj1024ELj4ENS_18Kernel_traits_baseILj3072ES2_S2_S2_S2_fjLj1024EEEEELb1ELb0EEEvNS_9BwdParamsE:
.text._ZN10layer_norm22ln_bwd_finalize_kernelINS_22Kernel_traits_finalizeILj3072E6__halfS2_S2_S2_fjLb1ELj1024ELj4ENS_18Kernel_traits_baseILj3072ES2_S2_S2_S2_fjLj1024EEEEELb1ELb0EEEvNS_9BwdParamsE:
        /* <DEDUP_REMOVED lines=19> */
.L_x_1751:
        /* <DEDUP_REMOVED lines=33> */
.L_x_1742:
        /* <DEDUP_REMOVED lines=47> */
.L_x_1741:
[----:B------:R-:W-:Y:S05]  /*0630*/  BSYNC B1 ;  /* 0x0000000000017941 */ /* 0x000fea0003800000 */
.L_x_1740:
        /* <DEDUP_REMOVED lines=29> */
.L_x_1744:
[----:B------:R-:W-:Y:S05]  /*0810*/  BSYNC B1 ;  /* 0x0000000000017941 */ /* 0x000fea0003800000 */
.L_x_1743:
        /* <DEDUP_REMOVED lines=14> */
.L_x_1745:
[----:B------:R-:W-:Y:S05]  /*0900*/  BSYNC B1 ;  /* 0x0000000000017941 */ /* 0x000fea0003800000 */
.L_x_1739:
[----:B------:R-:W-:Y:S05]  /*0910*/  BSYNC B0 ;  /* 0x0000000000007941 */ /* 0x000fea0003800000 */
.L_x_1738:
        /* <DEDUP_REMOVED lines=12> */
.L_x_1752:
        /* <DEDUP_REMOVED lines=27> */
.L_x_1753:
        /* <DEDUP_REMOVED lines=9> */
.L_x_1746:
        /* <DEDUP_REMOVED lines=12> */
[----:B0-----:R-:W-:Y:S01]  /*0ce0*/  F2FP.PACK_AB R15, R9, R8 ;  /* 0x00000008090f723e */ /* 0x001fe200000000ff */
[----:B------:R-:W-:Y:S01]  /*0cf0*/  IMAD.WIDE.U32 R8, R5, R16, c[0x0][0x268] ;  /* 0x00009a0005087625 */ /* 0x000fe200078e0010 */
[----:B-1----:R-:W-:-:S03]  /*0d00*/  F2FP.PACK_AB R17, R11, R10 ;  /* 0x0000000a0b11723e */ /* 0x002fc600000000ff */
[----:B------:R-:W-:Y:S01]  /*0d10*/  IMAD.WIDE.U32 R10, R5, R16, c[0x0][0x260] ;  /* 0x00009800050a7625 */ /* 0x000fe200078e0010 */
[----:B------:R0:W-:Y:S01]  /*0d20*/  STG.E [R8.64], R15 ;  /* 0x0000000f08007986 */ /* 0x0001e2000c101904 */
[----:B--2---:R-:W-:Y:S02]  /*0d30*/  F2FP.PACK_AB R19, R13, R12 ;  /* 0x0000000c0d13723e */ /* 0x004fe400000000ff */
[----:B------:R-:W-:Y:S01]  /*0d40*/  IMAD.WIDE.U32 R12, R5, R16, c[0x0][0x280] ;  /* 0x0000a000050c7625 */ /* 0x000fe200078e0010 */
[----:B------:R0:W-:Y:S04]  /*0d50*/  STG.E [R10.64], R17 ;  /* 0x000000110a007986 */ /* 0x0001e8000c101904 */
[----:B------:R0:W-:Y:S02]  /*0d60*/  STG.E [R12.64], R19 ;  /* 0x000000130c007986 */ /* 0x0001e4000c101904 */
.L_x_1750:
[----:B------:R-:W-:Y:S05]  /*0d70*/  BSYNC B0 ;  /* 0x0000000000007941 */ /* 0x000fea0003800000 */
.L_x_1749:
[C---:B------:R-:W-:Y:S02]  /*0d80*/  ISETP.GT.U32.AND P1, PT, R4.reuse, -0xc01, PT ;  /* 0xfffff3ff0400780c */ /* 0x040fe40003f24070 */
[----:B------:R-:W-:-:S02]  /*0d90*/  IADD3 R4, R4, 0xc00, RZ ;  /* 0x00000c0004047810 */ /* 0x000fc40007ffe0ff */
[----:B------:R-:W-:-:S09]  /*0da0*/  IADD3 R5, R5, 0x600, RZ ;  /* 0x0000060005057810 */ /* 0x000fd20007ffe0ff */
[----:B01----:R-:W-:Y:S05]  /*0db0*/  @P1 BRA `(.L_x_1751) ;  /* 0xfffff37000001947 */ /* 0x003fea000383ffff */
[----:B------:R-:W-:Y:S05]  /*0dc0*/  EXIT ;  /* 0x000000000000794d */ /* 0x000fea0003800000 */
.L_x_1747:
[----:B------:R-:W-:Y:S01]  /*0dd0*/  HFMA2.MMA R17, -RZ, RZ, 0, 5.9604644775390625e-08 ;  /* 0x00000001ff117435 */ /* 0x000fe200000001ff */
[----:B---3--:R-:W-:Y:S01]  /*0de0*/  MOV R18, R10 ;  /* 0x0000000a00127202 */ /* 0x008fe20000000f00 */
[----:B------:R-:W-:Y:S01]  /*0df0*/  IMAD.MOV.U32 R14, RZ, RZ, 0x1f ;  /* 0x0000001fff0e7424 */ /* 0x000fe200078e00ff */
[----:B------:R-:W-:Y:S02]  /*0e00*/  MOV R19, 0xffffffff ;  /* 0xffffffff00137802 */ /* 0x000fe40000000f00 */
[----:B------:R-:W-:Y:S02]  /*0e10*/  MOV R8, 0xe30 ;  /* 0x00000e3000087802 */ /* 0x000fe40000000f00 */
[----:B012---:R-:W-:Y:S05]  /*0e20*/  CALL.REL.NOINC `($__internal_36_$__cuda_sm70_shflsync_bfly_p) ;  /* 0x0000059000007944 */ /* 0x007fea0003c00000 */
[----:B01----:R-:W-:Y:S05]  /*0e30*/  BRA `(.L_x_1752) ;  /* 0xfffffba000007947 */ /* 0x003fea000383ffff */
.L_x_1748:
[----:B------:R-:W-:Y:S01]  /*0e40*/  HFMA2.MMA R17, -RZ, RZ, 0, 1.1920928955078125e-07 ;  /* 0x00000002ff117435 */ /* 0x000fe200000001ff */
[----:B------:R-:W-:Y:S01]  /*0e50*/  IMAD.MOV.U32 R14, RZ, RZ, 0x1f ;  /* 0x0000001fff0e7424 */ /* 0x000fe200078e00ff */
[----:B------:R-:W-:Y:S02]  /*0e60*/  MOV R19, 0xffffffff ;  /* 0xffffffff00137802 */ /* 0x000fe40000000f00 */
[----:B------:R-:W-:Y:S02]  /*0e70*/  MOV R8, 0xe90 ;  /* 0x00000e9000087802 */ /* 0x000fe40000000f00 */
[----:B0123--:R-:W-:Y:S05]  /*0e80*/  CALL.REL.NOINC `($__internal_36_$__cuda_sm70_shflsync_bfly_p) ;  /* 0x0000053000007944 */ /* 0x00ffea0003c00000 */
[----:B0-----:R-:W-:Y:S01]  /*0e90*/  HFMA2.MMA R17, -RZ, RZ, 0, 2.384185791015625e-07 ;  /* 0x00000004ff117435 */ /* 0x001fe200000001ff */
[----:B-1----:R-:W-:Y:S01]  /*0ea0*/  FADD.FTZ R18, R18, R14 ;  /* 0x0000000e12127221 */ /* 0x002fe20000010000 */
[----:B------:R-:W-:Y:S01]  /*0eb0*/  MOV R19, 0xffffffff ;  /* 0xffffffff00137802 */ /* 0x000fe20000000f00 */
[----:B------:R-:W-:Y:S01]  /*0ec0*/  IMAD.MOV.U32 R14, RZ, RZ, 0x1f ;  /* 0x0000001fff0e7424 */ /* 0x000fe200078e00ff */
[----:B------:R-:W-:-:S02]  /*0ed0*/  MOV R8, 0xef0 ;  /* 0x00000ef000087802 */ /* 0x000fc40000000f00 */
[----:B------:R-:W-:Y:S05]  /*0ee0*/  CALL.REL.NOINC `($__internal_36_$__cuda_sm70_shflsync_bfly_p) ;  /* 0x000004d000007944 */ /* 0x000fea0003c00000 */
[----:B0-----:R-:W-:Y:S01]  /*0ef0*/  HFMA2.MMA R17, -RZ, RZ, 0, 4.76837158203125e-07 ;  /* 0x00000008ff117435 */ /* 0x001fe200000001ff */
[----:B-1----:R-:W-:Y:S01]  /*0f00*/  FADD.FTZ R18, R18, R14 ;  /* 0x0000000e12127221 */ /* 0x002fe20000010000 */
[----:B------:R-:W-:Y:S01]  /*0f10*/  MOV R19, 0xffffffff ;  /* 0xffffffff00137802 */ /* 0x000fe20000000f00 */
[----:B------:R-:W-:Y:S01]  /*0f20*/  IMAD.MOV.U32 R14, RZ, RZ, 0x1f ;  /* 0x0000001fff0e7424 */ /* 0x000fe200078e00ff */
[----:B------:R-:W-:-:S02]  /*0f30*/  MOV R8, 0xf50 ;  /* 0x00000f5000087802 */ /* 0x000fc40000000f00 */
[----:B------:R-:W-:Y:S05]  /*0f40*/  CALL.REL.NOINC `($__internal_36_$__cuda_sm70_shflsync_bfly_p) ;  /* 0x0000047000007944 */ /* 0x000fea0003c00000 */
[----:B-1----:R-:W-:Y:S01]  /*0f50*/  FADD.FTZ R10, R18, R14 ;  /* 0x0000000e120a7221 */ /* 0x002fe20000010000 */
[----:B0-----:R-:W-:Y:S01]  /*0f60*/  HFMA2.MMA R17, -RZ, RZ, 0, 9.5367431640625e-07 ;  /* 0x00000010ff117435 */ /* 0x001fe200000001ff */
[----:B------:R-:W-:Y:S01]  /*0f70*/  IMAD.MOV.U32 R14, RZ, RZ, 0x1f ;  /* 0x0000001fff0e7424 */ /* 0x000fe200078e00ff */
[----:B------:R-:W-:-:S02]  /*0f80*/  MOV R19, 0xffffffff ;  /* 0xffffffff00137802 */ /* 0x000fc40000000f00 */
[----:B------:R-:W-:Y:S02]  /*0f90*/  MOV R18, R10 ;  /* 0x0000000a00127202 */ /* 0x000fe40000000f00 */
[----:B------:R-:W-:Y:S02]  /*0fa0*/  MOV R8, 0xfc0 ;  /* 0x00000fc000087802 */ /* 0x000fe40000000f00 */
[----:B------:R-:W-:Y:S05]  /*0fb0*/  CALL.REL.NOINC `($__internal_36_$__cuda_sm70_shflsync_bfly_p) ;  /* 0x0000040000007944 */ /* 0x000fea0003c00000 */
[----:B0-----:R-:W-:Y:S01]  /*0fc0*/  HFMA2.MMA R17, -RZ, RZ, 0, 5.9604644775390625e-08 ;  /* 0x00000001ff117435 */ /* 0x001fe200000001ff */
[----:B-1----:R-:W-:Y:S01]  /*0fd0*/  IMAD.MOV.U32 R13, RZ, RZ, R14 ;  /* 0x000000ffff0d7224 */ /* 0x002fe200078e000e */
[----:B------:R-:W-:Y:S01]  /*0fe0*/  MOV R18, R15 ;  /* 0x0000000f00127202 */ /* 0x000fe20000000f00 */
[----:B------:R-:W-:Y:S01]  /*0ff0*/  IMAD.MOV.U32 R14, RZ, RZ, 0x1f ;  /* 0x0000001fff0e7424 */ /* 0x000fe200078e00ff */
[----:B------:R-:W-:Y:S02]  /*1000*/  MOV R19, 0xffffffff ;  /* 0xffffffff00137802 */ /* 0x000fe40000000f00 */
[----:B------:R-:W-:Y:S02]  /*1010*/  MOV R8, 0x1030 ;  /* 0x0000103000087802 */ /* 0x000fe40000000f00 */
[----:B------:R-:W-:Y:S05]  /*1020*/  CALL.REL.NOINC `($__internal_36_$__cuda_sm70_shflsync_bfly_p) ;  /* 0x0000039000007944 */ /* 0x000fea0003c00000 */
[----:B0-----:R-:W-:Y:S01]  /*1030*/  HFMA2.MMA R17, -RZ, RZ, 0, 1.1920928955078125e-07 ;  /* 0x00000002ff117435 */ /* 0x001fe200000001ff */
[----:B-1----:R-:W-:Y:S01]  /*1040*/  FADD.FTZ R18, R15, R14 ;  /* 0x0000000e0f127221 */ /* 0x002fe20000010000 */
[----:B------:R-:W-:Y:S01]  /*1050*/  MOV R19, 0xffffffff ;  /* 0xffffffff00137802 */ /* 0x000fe20000000f00 */
[----:B------:R-:W-:Y:S01]  /*1060*/  IMAD.MOV.U32 R14, RZ, RZ, 0x1f ;  /* 0x0000001fff0e7424 */ /* 0x000fe200078e00ff */
[----:B------:R-:W-:-:S02]  /*1070*/  MOV R8, 0x1090 ;  /* 0x0000109000087802 */ /* 0x000fc40000000f00 */
[----:B------:R-:W-:Y:S05]  /*1080*/  CALL.REL.NOINC `($__internal_36_$__cuda_sm70_shflsync_bfly_p) ;  /* 0x0000033000007944 */ /* 0x000fea0003c00000 */
        /* <DEDUP_REMOVED lines=35> */
[----:B------:R-:W-:Y:S01]  /*12c0*/  IMAD.MOV.U32 R19, RZ, RZ, -0x1 ;  /* 0xffffffffff137424 */ /* 0x000fe200078e00ff */
[----:B------:R-:W-:-:S02]  /*12d0*/  MOV R8, 0x12f0 ;  /* 0x000012f000087802 */ /* 0x000fc40000000f00 */
[----:B------:R-:W-:Y:S05]  /*12e0*/  CALL.REL.NOINC `($__internal_36_$__cuda_sm70_shflsync_bfly_p) ;  /* 0x000000d000007944 */ /* 0x000fea0003c00000 */
[----:B0-----:R-:W-:Y:S01]  /*12f0*/  HFMA2.MMA R17, -RZ, RZ, 0, 4.76837158203125e-07 ;  /* 0x00000008ff117435 */ /* 0x001fe200000001ff */
[----:B-1----:R-:W-:Y:S01]  /*1300*/  FADD.FTZ R18, R18, R14 ;  /* 0x0000000e12127221 */ /* 0x002fe20000010000 */
[----:B------:R-:W-:-:S02]  /*1310*/  MOV R14, 0x1f ;  /* 0x0000001f000e7802 */ /* 0x000fc40000000f00 */
[----:B------:R-:W-:Y:S02]  /*1320*/  MOV R19, 0xffffffff ;  /* 0xffffffff00137802 */ /* 0x000fe40000000f00 */
[----:B------:R-:W-:Y:S02]  /*1330*/  MOV R8, 0x1350 ;  /* 0x0000135000087802 */ /* 0x000fe40000000f00 */
[----:B------:R-:W-:Y:S05]  /*1340*/  CALL.REL.NOINC `($__internal_36_$__cuda_sm70_shflsync_bfly_p) ;  /* 0x0000007000007944 */ /* 0x000fea0003c00000 */
[----:B01----:R-:W-:Y:S01]  /*1350*/  FADD.FTZ R18, R18, R14 ;  /* 0x0000000e12127221 */ /* 0x003fe20000010000 */
[----:B------:R-:W-:Y:S01]  /*1360*/  HFMA2.MMA R14, -RZ, RZ, 0, 1.847743988037109375e-06 ;  /* 0x0000001fff0e7435 */ /* 0x000fe200000001ff */
[----:B------:R-:W-:Y:S01]  /*1370*/  IMAD.MOV.U32 R17, RZ, RZ, 0x10 ;  /* 0x00000010ff117424 */ /* 0x000fe200078e00ff */
[----:B------:R-:W-:Y:S02]  /*1380*/  MOV R19, 0xffffffff ;  /* 0xffffffff00137802 */ /* 0x000fe40000000f00 */
[----:B------:R-:W-:Y:S02]  /*1390*/  MOV R8, 0x13b0 ;  /* 0x000013b000087802 */ /* 0x000fe40000000f00 */
[----:B------:R-:W-:Y:S05]  /*13a0*/  CALL.REL.NOINC `($__internal_36_$__cuda_sm70_shflsync_bfly_p) ;  /* 0x0000001000007944 */ /* 0x000fea0003c00000 */
[----:B01----:R-:W-:Y:S05]  /*13b0*/  BRA `(.L_x_1753) ;  /* 0xfffff7d000007947 */ /* 0x003fea000383ffff */
        .weak           $__internal_36_$__cuda_sm70_shflsync_bfly_p
        .type           $__internal_36_$__cuda_sm70_shflsync_bfly_p,@function
        .size           $__internal_36_$__cuda_sm70_shflsync_bfly_p,(.L_x_9290 - $__internal_36_$__cuda_sm70_shflsync_bfly_p)
$__internal_36_$__cuda_sm70_shflsync_bfly_p:
[----:B------:R-:W-:Y:S01]  /*13c0*/  HFMA2.MMA R9, -RZ, RZ, 0, 0 ;  /* 0x00000000ff097435 */ /* 0x000fe200000001ff */
[----:B------:R-:W-:Y:S04]  /*13d0*/  WARPSYNC R19 ;  /* 0x0000001300007348 */ /* 0x000fe80003800000 */
[----:B------:R0:W1:Y:S01]  /*13e0*/  SHFL.BFLY PT, R14, R18, R17, R14 ;  /* 0x0c000011120e7389 */ /* 0x00006200000e000e */
[----:B------:R-:W-:Y:S05]  /*13f0*/  RET.REL.NODEC R8 `(_ZN10layer_norm22ln_bwd_finalize_kernelINS_22Kernel_traits_finalizeILj3072E6__halfS2_S2_S2_fjLb1ELj1024ELj4ENS_18Kernel_traits_baseILj3072ES2_S2_S2_S2_fjLj1024EEEEELb1ELb0EEEvNS_9BwdParamsE) ;  /* 0xffffec0008007950 */ /* 0x000fea0003c3ffff */
.L_x_1754:
        /* <DEDUP_REMOVED lines=16> */
.L_x_9290:


//--------------------- .text._ZN10layer_norm13ln_bwd_kernelINS_13Kernel_traitsI6__halfS2_S2_S2_fjLj3072ELj1ELj1ELj4ELj16ENS_18Kernel_traits_baseILj3072ES2_S2_S2_S2_fjLj128EEEEELb1ELb1ELb1ELb0EEEvNS_9BwdParamsE --------------------------
	.section	.text._ZN10layer_norm13ln_bwd_kernelINS_13Kernel_traitsI6__halfS2_S2_S2_fjLj3072ELj1ELj1ELj4ELj16ENS_18Kernel_traits_baseILj3072ES2_S2_S2_S2_fjLj128EEEEELb1ELb1ELb1ELb0EEEvNS_9BwdParamsE,"ax",@progbits
	.sectioninfo	@"SHI_REGISTERS=227"
	.align	128
        .global         _ZN10layer_norm13ln_bwd_kernelINS_13Kernel_traitsI6__halfS2_S2_S2_fjLj3072ELj1ELj1ELj4ELj16ENS_18Kernel_traits_baseILj3072ES2_S2_S2_S2_fjLj128EEEEELb1ELb1ELb1ELb0EEEvNS_9BwdParamsE
        .type           _ZN10layer_norm13ln_bwd_kernelINS_13Kernel_traitsI6__halfS2_S2_S2_fjLj3072ELj1ELj1ELj4ELj16ENS_18Kernel_traits_baseILj3072ES2_S2_S2_S2_fjLj128EEEEELb1ELb1ELb1ELb0EEEvNS_9BwdParamsE,@function
        .size           _ZN10layer_norm13ln_bwd_kernelINS_13Kernel_traitsI6__halfS2_S2_S2_fjLj3072ELj1ELj1ELj4ELj16ENS_18Kernel_traits_baseILj3072ES2_S2_S2_S2_fjLj128EEEEELb1ELb1ELb1ELb0EEEvNS_9BwdParamsE,(.L_x_9291 - _ZN10layer_norm13ln_bwd_kernelINS_13Kernel_traitsI6__halfS2_S2_S2_fjLj3072ELj1ELj1ELj4ELj16ENS_18Kernel_traits_baseILj3072ES2_S2_S2_S2_fjLj128EEEEELb1ELb1ELb1ELb0EEEvNS_9BwdParamsE)
        .other          _ZN10layer_norm13ln_bwd_kernelINS_13Kernel_traitsI6__halfS2_S2_S2_fjLj3072ELj1ELj1ELj4ELj16ENS_18Kernel_traits_baseILj3072ES2_S2_S2_S2_fjLj128EEEEELb1ELb1ELb1ELb0EEEvNS_9BwdParamsE,@"STO_CUDA_ENTRY STV_DEFAULT"
_ZN10layer_norm13ln_bwd_kernelINS_13Kernel_traitsI6__halfS2_S2_S2_fjLj3072ELj1ELj1ELj4ELj16ENS_18Kernel_traits_baseILj3072ES2_S2_S2_S2_fjLj128EEEEELb1ELb1ELb1ELb0EEEvNS_9BwdParamsE:
.text._ZN10layer_norm13ln_bwd_kernelINS_13Kernel_traitsI6__halfS2_S2_S2_fjLj3072ELj1ELj1ELj4ELj16ENS_18Kernel_traits_baseILj3072ES2_S2_S2_S2_fjLj128EEEEELb1ELb1ELb1ELb0EEEvNS_9BwdParamsE:
        /* <DEDUP_REMOVED lines=78> */
[----:B------:R-:W0:Y:S01]  /*04e0*/  LDC.U8 R8, c[0x0][0x1f0] ;  /* 0x00007c00ff087b82 */ /* 0x000e220000000000 */
        /* <DEDUP_REMOVED lines=42> */
.L_x_1901:
        /* <DEDUP_REMOVED lines=18> */
[----:B------:R-:W-:Y:S01]  /*08b0*/  HFMA2.MMA R138, -RZ, RZ, 0, 0 ;  /* 0x00000000ff8a7435 */ /* 0x000fe200000001ff */
[----:B------:R-:W-:Y:S01]  /*08c0*/  BSSY B1, `(.L_x_1758) ;  /* 0x0000010000017945 */ /* 0x000fe20003800000 */
[----:B------:R-:W-:-:S10]  /*08d0*/  MOV R140, R160 ;  /* 0x000000a0008c7202 */ /* 0x000fd40000000f00 */
[----:B------:R-:W-:-:S05]  /*08e0*/  @P3 IADD3 R136, R155, -0x1, RZ ;  /* 0xffffffff9b883810 */ /* 0x000fca0007ffe0ff */
[----:B------:R-:W-:-:S05]  /*08f0*/  @P3 IMAD R136, R136, c[0x0][0x168], RZ ;  /* 0x00005a0088883a24 */ /* 0x000fca00078e02ff */
[----:B------:R-:W-:-:S04]  /*0900*/  @P3 SHF.R.S32.HI R137, RZ, 0x1f, R136 ;  /* 0x0000001fff893819 */ /* 0x000fc80000011488 */
[----:B------:R-:W-:-:S04]  /*0910*/  @P3 LEA.HI R137, R137, R136, RZ, 0x3 ;  /* 0x0000008889893211 */ /* 0x000fc800078f18ff */
[----:B------:R-:W-:Y:S01]  /*0920*/  @P3 LEA.HI.SX32 R138, R137, R142, 0x1d ;  /* 0x0000008e898a3211 */ /* 0x000fe200078feaff */
[----:B------:R-:W-:Y:S05]  /*0930*/  @!P0 BRA `(.L_x_1759) ;  /* 0x0000008000008947 */ /* 0x000fea0003800000 */
[----:B------:R-:W-:Y:S02]  /*0940*/  ISETP.NE.U32.AND P3, PT, RZ, c[0x0][0x218], PT ;  /* 0x00008600ff007a0c */ /* 0x000fe40003f65070 */
[----:B------:R-:W-:Y:S02]  /*0950*/  MOV R167, 0x8 ;  /* 0x0000000800a77802 */ /* 0x000fe40000000f00 */
[----:B------:R-:W-:-:S03]  /*0960*/  ISETP.NE.AND.EX P3, PT, RZ, c[0x0][0x21c], PT, P3 ;  /* 0x00008700ff007a0c */ /* 0x000fc60003f65330 */
[----:B------:R-:W-:-:S06]  /*0970*/  IMAD.WIDE.U32 R166, R138, R167, c[0x0][0x190] ;  /* 0x000064008aa67625 */ /* 0x000fcc00078e00a7 */
[----:B------:R-:W5:Y:S04]  /*0980*/  LDG.E.64 R166, [R166.64] ;  /* 0x00000004a6a67981 */ /* 0x000f68000c1e1b00 */
[----:B------:R0:W5:Y:S01]  /*0990*/  @P3 LDG.E.128 R112, [R180.64] ;  /* 0x00000004b4703981 */ /* 0x000162000c1e1d00 */
[----:B------:R-:W-:Y:S02]  /*09a0*/  IADD3 R140, R160, 0x80, RZ ;  /* 0x00000080a08c7810 */ /* 0x000fe40007ffe0ff */
[----:B------:R-:W-:Y:S02]  /*09b0*/  IADD3 R138, R138, 0x80, RZ ;  /* 0x000000808a8a7810 */ /* 0x000fe40007ffe0ff */
.L_x_1759:
[----:B------:R-:W-:Y:S05]  /*09c0*/  BSYNC B1 ;  /* 0x0000000000017941 */ /* 0x000fea0003800000 */
.L_x_1758:
        /* <DEDUP_REMOVED lines=11> */
.L_x_1761:
[----:B------:R-:W-:Y:S05]  /*0a80*/  BSYNC B1 ;  /* 0x0000000000017941 */ /* 0x000fea0003800000 */
.L_x_1760:
[----:B------:R-:W-:Y:S01]  /*0a90*/  ISETP.GE.U32.AND P3, PT, R0, 0x180, PT ;  /* 0x000001800000780c */ /* 0x000fe20003f66070 */
[----:B------:R-:W-:-:S12]  /*0aa0*/  CS2R R220, SRZ ;  /* 0x0000000000dc7805 */ /* 0x000fd8000001ff00 */
[----:B------:R-:W-:Y:S05]  /*0ab0*/  @!P3 BRA `(.L_x_1762) ;  /* 0x000012100000b947 */ /* 0x000fea0003800000 */
[----:B------:R-:W-:Y:S02]  /*0ac0*/  ISETP.NE.U32.AND P3, PT, RZ, c[0x0][0x218], PT ;  /* 0x00008600ff007a0c */ /* 0x000fe40003f65070 */
[----:B------:R-:W-:Y:S02]  /*0ad0*/  MOV R163, 0x8 ;  /* 0x0000000800a37802 */ /* 0x000fe40000000f00 */
[----:B------:R-:W-:-:S03]  /*0ae0*/  ISETP.NE.AND.EX P3, PT, RZ, c[0x0][0x21c], PT, P3 ;  /* 0x00008700ff007a0c */ /* 0x000fc60003f65330 */
[----:B------:R-:W-:-:S06]  /*0af0*/  IMAD.WIDE.U32 R162, R138, R163, c[0x0][0x190] ;  /* 0x000064008aa27625 */ /* 0x000fcc00078e00a3 */
[----:B------:R-:W5:Y:S04]  /*0b00*/  LDG.E.64 R162, [R162.64] ;  /* 0x00000004a2a27981 */ /* 0x000f68000c1e1b00 */
[----:B-1----:R-:W-:-:S05]  /*0b10*/  @P3 IMAD.WIDE.U32 R136, R140, R219, c[0x0][0x218] ;  /* 0x000086008c883625 */ /* 0x002fca00078e00db */
[----:B------:R1:W5:Y:S01]  /*0b20*/  @P3 LDG.E.128 R116, [R136.64] ;  /* 0x0000000488743981 */ /* 0x000362000c1e1d00 */
[----:B------:R-:W-:Y:S01]  /*0b30*/  HFMA2.MMA R220, -RZ, RZ, 0, 0 ;  /* 0x00000000ffdc7435 */ /* 0x000fe200000001ff */
[----:B------:R-:W-:Y:S05]  /*0b40*/  BRA `(.L_x_1762) ;  /* 0x0000118000007947 */ /* 0x000fea0003800000 */
.L_x_1757:
[----:B0-----:R-:W-:-:S06]  /*0b50*/  IMAD.WIDE R136, R158, R221, c[0x0][0x1a0] ;  /* 0x000068009e887625 */ /* 0x001fcc00078e02dd */
[----:B------:R-:W2:Y:S01]  /*0b60*/  LDG.E R136, [R136.64] ;  /* 0x0000000488887981 */ /* 0x000ea2000c1e1900 */
[----:B-----5:R-:W-:Y:S01]  /*0b70*/  ISETP.GE.AND P3, PT, R155, 0x1, PT ;  /* 0x000000019b00780c */ /* 0x020fe20003f66270 */
[----:B------:R-:W-:Y:S01]  /*0b80*/  BSSY B1, `(.L_x_1763) ;  /* 0x0000066000017945 */ /* 0x000fe20003800000 */
[----:B------:R-:W-:Y:S01]  /*0b90*/  IADD3 R138, R140, -0x1, RZ ;  /* 0xffffffff8c8a7810 */ /* 0x000fe20007ffe0ff */
[----:B------:R-:W-:Y:S01]  /*0ba0*/  CS2R R220, SRZ ;  /* 0x0000000000dc7805 */ /* 0x000fe2000001ff00 */
[----:B------:R-:W-:Y:S02]  /*0bb0*/  MOV R218, RZ ;  /* 0x000000ff00da7202 */ /* 0x000fe40000000f00 */
[----:B------:R-:W-:Y:S01]  /*0bc0*/  MOV R224, R160 ;  /* 0x000000a000e07202 */ /* 0x000fe20000000f00 */
        /* <DEDUP_REMOVED lines=20> */
[----:B------:R-:W5:Y:S04]  /*0d10*/  LDG.E.64 R166, [R166.64] ;  /* 0x00000004a6a67981 */ /* 0x000f68000c1e1b00 */
[----:B------:R0:W5:Y:S01]  /*0d20*/  @P3 LDG.E.128 R112, [R180.64] ;  /* 0x00000004b4703981 */ /* 0x000162000c1e1d00 */
[----:B------:R-:W-:Y:S02]  /*0d30*/  IADD3 R224, R160, 0x80, RZ ;  /* 0x00000080a0e07810 */ /* 0x000fe40007ffe0ff */
[----:B------:R-:W-:Y:S02]  /*0d40*/  IADD3 R222, R222, 0x80, RZ ;  /* 0x00000080dede7810 */ /* 0x000fe40007ffe0ff */
[----:B------:R-:W-:Y:S01]  /*0d50*/  IADD3 R218, R218, 0x80, RZ ;  /* 0x00000080dada7810 */ /* 0x000fe20007ffe0ff */
[----:B--2---:R-:W-:-:S02]  /*0d60*/  HADD2.F32 R203, -RZ, R136.H0_H0 ;  /* 0x20000088ffcb7230 */ /* 0x004fc40000004100 */
[----:B------:R-:W-:-:S03]  /*0d70*/  HADD2.F32 R209, -RZ, R138.H0_H0 ;  /* 0x2000008affd17230 */ /* 0x000fc60000004100 */
[C---:B------:R-:W-:Y:S01]  /*0d80*/  FADD.FTZ R203, -R216.reuse, R203 ;  /* 0x000000cbd8cb7221 */ /* 0x040fe20000010100 */
[--C-:B------:R-:W-:Y:S01]  /*0d90*/  HADD2.F32 R207, -RZ, R137.reuse.H0_H0 ;  /* 0x20000089ffcf7230 */ /* 0x100fe20000004100 */
[----:B------:R-:W-:Y:S01]  /*0da0*/  FADD.FTZ R209, -R216, R209 ;  /* 0x000000d1d8d17221 */ /* 0x000fe20000010100 */
[----:B------:R-:W-:Y:S01]  /*0db0*/  HADD2.F32 R137, -RZ, R137.H1_H1 ;  /* 0x30000089ff897230 */ /* 0x000fe20000004100 */
[----:B------:R-:W-:Y:S01]  /*0dc0*/  FMUL.FTZ R217, R156, R203 ;  /* 0x000000cb9cd97220 */ /* 0x000fe20000410000 */
[----:B---3--:R-:W-:Y:S02]  /*0dd0*/  HADD2.F32 R214, -RZ, R140.H0_H0 ;  /* 0x2000008cffd67230 */ /* 0x008fe40000004100 */
[----:B------:R-:W-:Y:S02]  /*0de0*/  HADD2.F32 R205, -RZ, R136.H1_H1 ;  /* 0x30000088ffcd7230 */ /* 0x000fe40000004100 */
[--C-:B------:R-:W-:Y:S01]  /*0df0*/  HADD2.F32 R213, -RZ, R139.reuse.H0_H0 ;  /* 0x2000008bffd57230 */ /* 0x100fe20000004100 */
[C---:B------:R-:W-:Y:S01]  /*0e00*/  FADD.FTZ R207, -R216.reuse, R207 ;  /* 0x000000cfd8cf7221 */ /* 0x040fe20000010100 */
[----:B------:R-:W-:Y:S01]  /*0e10*/  HADD2.F32 R211, -RZ, R138.H1_H1 ;  /* 0x3000008affd37230 */ /* 0x000fe20000004100 */
[----:B------:R-:W-:Y:S01]  /*0e20*/  FADD.FTZ R137, -R216, R137 ;  /* 0x00000089d8897221 */ /* 0x000fe20000010100 */
[----:B------:R-:W-:Y:S01]  /*0e30*/  HADD2.F32 R215, -RZ, R139.H1_H1 ;  /* 0x3000008bffd77230 */ /* 0x000fe20000004100 */
[----:B------:R-:W-:Y:S01]  /*0e40*/  FADD.FTZ R64, R64, R214 ;  /* 0x000000d640407221 */ /* 0x000fe20000010000 */
[----:B------:R-:W-:Y:S01]  /*0e50*/  HADD2.F32 R136, -RZ, R142.H0_H0 ;  /* 0x2000008eff887230 */ /* 0x000fe20000004100 */
[-C--:B------:R-:W-:Y:S01]  /*0e60*/  FFMA.FTZ R44, R217, R214.reuse, R44 ;  /* 0x000000d6d92c7223 */ /* 0x080fe2000001002c */
[----:B------:R-:W-:Y:S01]  /*0e70*/  HADD2.F32 R140, -RZ, R140.H1_H1 ;  /* 0x3000008cff8c7230 */ /* 0x000fe20000004100 */
[----:B------:R-:W-:Y:S01]  /*0e80*/  FMUL.FTZ R209, R156, R209 ;  /* 0x000000d19cd17220 */ /* 0x000fe20000410000 */
[--C-:B------:R-:W-:Y:S01]  /*0e90*/  HADD2.F32 R210, -RZ, R141.reuse.H0_H0 ;  /* 0x2000008dffd27230 */ /* 0x100fe20000004100 */
[C---:B------:R-:W-:Y:S01]  /*0ea0*/  FADD.FTZ R205, -R216.reuse, R205 ;  /* 0x000000cdd8cd7221 */ /* 0x040fe20000010100 */
[----:B------:R-:W-:Y:S01]  /*0eb0*/  HADD2.F32 R208, -RZ, R141.H1_H1 ;  /* 0x3000008dffd07230 */ /* 0x000fe20000004100 */
[----:B------:R-:W-:Y:S01]  /*0ec0*/  FMUL.FTZ R214, R147, R214 ;  /* 0x000000d693d67220 */ /* 0x000fe20000410000 */
[--C-:B0-----:R-:W-:Y:S01]  /*0ed0*/  HADD2.F32 R181, -RZ, R143.reuse.H0_H0 ;  /* 0x2000008fffb57230 */ /* 0x101fe20000004100 */
[C---:B------:R-:W-:Y:S01]  /*0ee0*/  FADD.FTZ R141, -R216.reuse, R213 ;  /* 0x000000d5d88d7221 */ /* 0x040fe20000010100 */
[----:B------:R-:W-:Y:S01]  /*0ef0*/  HADD2.F32 R200, -RZ, R143.H1_H1 ;  /* 0x3000008fffc87230 */ /* 0x000fe20000004100 */
[----:B------:R-:W-:-:S02]  /*0f00*/  FADD.FTZ R139, -R216, R211 ;  /* 0x000000d3d88b7221 */ /* 0x000fc40000010100 */
[----:B------:R-:W-:Y:S02]  /*0f10*/  FMUL.FTZ R213, R156, R207 ;  /* 0x000000cf9cd57220 */ /* 0x000fe40000410000 */
[----:B------:R-:W-:Y:S02]  /*0f20*/  FADD.FTZ R143, -R216, R215 ;  /* 0x000000d7d88f7221 */ /* 0x000fe40000010100 */
[----:B------:R-:W-:Y:S02]  /*0f30*/  FMUL.FTZ R211, R156, R137 ;  /* 0x000000899cd37220 */ /* 0x000fe40000410000 */
[----:B------:R-:W-:Y:S02]  /*0f40*/  FADD.FTZ R68, R68, R136 ;  /* 0x0000008844447221 */ /* 0x000fe40000010000 */
[-C--:B------:R-:W-:Y:S02]  /*0f50*/  FFMA.FTZ R48, R209, R136.reuse, R48 ;  /* 0x00000088d1307223 */ /* 0x080fe40000010030 */
        /* <DEDUP_REMOVED lines=8> */
[----:B------:R-:W-:Y:S02]  /*0fe0*/  FADD.FTZ R137, R137, R212 ;  /* 0x000000d489897221 */ /* 0x000fe40000010000 */
[----:B------:R-:W-:Y:S02]  /*0ff0*/  FFMA.FTZ R136, R215, R212, R136 ;  /* 0x000000d4d7887223 */ /* 0x000fe40000010088 */
[----:B------:R-:W-:Y:S02]  /*1000*/  FADD.FTZ R67, R67, R208 ;  /* 0x000000d043437221 */ /* 0x000fe40000010000 */
[-C--:B------:R-:W-:Y:S02]  /*1010*/  FFMA.FTZ R47, R211, R208.reuse, R47 ;  /* 0x000000d0d32f7223 */ /* 0x080fe4000001002f */
[----:B------:R-:W-:-:S02]  /*1020*/  FMUL.FTZ R208, R144, R208 ;  /* 0x000000d090d07220 */ /* 0x000fc40000410000 */
[----:B------:R-:W-:Y:S02]  /*1030*/  FADD.FTZ R137, R137, R210 ;  /* 0x000000d289897221 */ /* 0x000fe40000010000 */
[----:B------:R-:W-:Y:S01]  /*1040*/  FFMA.FTZ R136, R213, R210, R136 ;  /* 0x000000d2d5887223 */ /* 0x000fe20000010088 */
[----:B------:R-:W-:Y:S01]  /*1050*/  HADD2.F32 R142, -RZ, R142.H1_H1 ;  /* 0x3000008eff8e7230 */ /* 0x000fe20000004100 */
        /* <DEDUP_REMOVED lines=24> */
.L_x_1764:
[----:B------:R-:W-:Y:S05]  /*11e0*/  BSYNC B1 ;  /* 0x0000000000017941 */ /* 0x000fea0003800000 */
.L_x_1763:
[----:B------:R-:W-:Y:S01]  /*11f0*/  BSSY B1, `(.L_x_1765) ;  /* 0x0000058000017945 */ /* 0x000fe20003800000 */
        /* <DEDUP_REMOVED lines=12> */
[----:B------:R-:W-:Y:S02]  /*12c0*/  IADD3 R222, R222, 0x80, RZ ;  /* 0x00000080dede7810 */ /* 0x000fe40007ffe0ff */
[----:B------:R-:W-:Y:S02]  /*12d0*/  IADD3 R218, R218, 0x80, RZ ;  /* 0x00000080dada7810 */ /* 0x000fe40007ffe0ff */
[----:B------:R-:W-:Y:S01]  /*12e0*/  IADD3 R224, R224, 0x80, RZ ;  /* 0x00000080e0e07810 */ /* 0x000fe20007ffe0ff */
[----:B--2---:R-:W-:Y:S02]  /*12f0*/  HADD2.F32 R183, -RZ, R136.H0_H0 ;  /* 0x20000088ffb77230 */ /* 0x004fe40000004100 */
[----:B------:R-:W-:-:S03]  /*1300*/  HADD2.F32 R187, -RZ, R137.H0_H0 ;  /* 0x20000089ffbb7230 */ /* 0x000fc60000004100 */
[----:B------:R-:W-:Y:S01]  /*1310*/  FADD.FTZ R183, -R216, R183 ;  /* 0x000000b7d8b77221 */ /* 0x000fe20000010100 */
        /* <DEDUP_REMOVED lines=8> */
[-C--:B------:R-:W-:Y:S01]  /*13a0*/  FFMA.FTZ R120, R201, R198.reuse, R120 ;  /* 0x000000c6c9787223 */ /* 0x080fe20000010078 */
[--C-:B------:R-:W-:Y:S01]  /*13b0*/  HADD2.F32 R189, -RZ, R138.reuse.H0_H0 ;  /* 0x2000008affbd7230 */ /* 0x100fe20000004100 */
[----:B------:R-:W-:Y:S01]  /*13c0*/  FADD.FTZ R185, -R216, R185 ;  /* 0x000000b9d8b97221 */ /* 0x000fe20000010100 */
[----:B------:R-:W-:Y:S01]  /*13d0*/  HADD2.F32 R193, -RZ, R138.H1_H1 ;  /* 0x3000008affc17230 */ /* 0x000fe20000004100 */
[----:B------:R-:W-:Y:S01]  /*13e0*/  FMUL.FTZ R198, R35, R198 ;  /* 0x000000c623c67220 */ /* 0x000fe20000410000 */
[----:B------:R-:W-:-:S02]  /*13f0*/  HADD2.F32 R195, -RZ, R139.H0_H0 ;  /* 0x2000008bffc37230 */ /* 0x000fc40000004100 */
[--C-:B------:R-:W-:Y:S02]  /*1400*/  HADD2.F32 R138, -RZ, R143.reuse.H0_H0 ;  /* 0x2000008fff8a7230 */ /* 0x100fe40000004100 */
[----:B0-----:R-:W-:Y:S01]  /*1410*/  HADD2.F32 R180, -RZ, R143.H1_H1 ;  /* 0x3000008fffb47230 */ /* 0x001fe20000004100 */
[C---:B------:R-:W-:Y:S01]  /*1420*/  FADD.FTZ R143, -R216.reuse, R197 ;  /* 0x000000c5d88f7221 */ /* 0x040fe20000010100 */
[--C-:B------:R-:W-:Y:S01]  /*1430*/  HADD2.F32 R194, -RZ, R141.reuse.H0_H0 ;  /* 0x2000008dffc27230 */ /* 0x100fe20000004100 */
[----:B------:R-:W-:Y:S02]  /*1440*/  FADD.FTZ R137, -R216, R137 ;  /* 0x00000089d8897221 */ /* 0x000fe40000010100 */
[C---:B------:R-:W-:Y:S01]  /*1450*/  FMUL.FTZ R197, R156.reuse, R187 ;  /* 0x000000bb9cc57220 */ /* 0x040fe20000410000 */
[----:B------:R-:W-:Y:S01]  /*1460*/  HADD2.F32 R192, -RZ, R141.H1_H1 ;  /* 0x3000008dffc07230 */ /* 0x000fe20000004100 */
[----:B------:R-:W-:Y:S02]  /*1470*/  FMUL.FTZ R199, R156, R185 ;  /* 0x000000b99cc77220 */ /* 0x000fe40000410000 */
[----:B------:R-:W-:-:S02]  /*1480*/  FMUL.FTZ R196, R34, R140 ;  /* 0x0000008c22c47220 */ /* 0x000fc40000410000 */
[----:B------:R-:W-:Y:S02]  /*1490*/  FADD.FTZ R221, R221, R198 ;  /* 0x000000c6dddd7221 */ /* 0x000fe40000010000 */
[----:B------:R-:W-:Y:S02]  /*14a0*/  FFMA.FTZ R220, R201, R198, R220 ;  /* 0x000000c6c9dc7223 */ /* 0x000fe400000100dc */
[C---:B------:R-:W-:Y:S02]  /*14b0*/  FADD.FTZ R141, -R216.reuse, R195 ;  /* 0x000000c3d88d7221 */ /* 0x040fe40000010100 */
[----:B------:R-:W-:Y:S02]  /*14c0*/  FADD.FTZ R189, -R216, R189 ;  /* 0x000000bdd8bd7221 */ /* 0x000fe40000010100 */
[----:B------:R-:W-:Y:S02]  /*14d0*/  FADD.FTZ R134, R134, R194 ;  /* 0x000000c286867221 */ /* 0x000fe40000010000 */
[----:B------:R-:W-:-:S02]  /*14e0*/  FMUL.FTZ R195, R156, R137 ;  /* 0x000000899cc37220 */ /* 0x000fc40000410000 */
[-C--:B------:R-:W-:Y:S02]  /*14f0*/  FFMA.FTZ R122, R197, R194.reuse, R122 ;  /* 0x000000c2c57a7223 */ /* 0x080fe4000001007a */
[----:B------:R-:W-:Y:S02]  /*1500*/  FMUL.FTZ R194, R33, R194 ;  /* 0x000000c221c27220 */ /* 0x000fe40000410000 */
[----:B------:R-:W-:Y:S02]  /*1510*/  FADD.FTZ R221, R221, R196 ;  /* 0x000000c4dddd7221 */ /* 0x000fe40000010000 */
[----:B------:R-:W-:Y:S01]  /*1520*/  FFMA.FTZ R220, R199, R196, R220 ;  /* 0x000000c4c7dc7223 */ /* 0x000fe200000100dc */
[----:B------:R-:W-:Y:S01]  /*1530*/  HADD2.F32 R191, -RZ, R142.H0_H0 ;  /* 0x2000008effbf7230 */ /* 0x000fe20000004100 */
[----:B------:R-:W-:Y:S02]  /*1540*/  FADD.FTZ R139, -R216, R193 ;  /* 0x000000c1d88b7221 */ /* 0x000fe40000010100 */
[----:B------:R-:W-:-:S02]  /*1550*/  FADD.FTZ R135, R135, R192 ;  /* 0x000000c087877221 */ /* 0x000fc40000010000 */
[----:B------:R-:W-:Y:S02]  /*1560*/  FMUL.FTZ R193, R156, R189 ;  /* 0x000000bd9cc17220 */ /* 0x000fe40000410000 */
[-C--:B------:R-:W-:Y:S02]  /*1570*/  FFMA.FTZ R123, R195, R192.reuse, R123 ;  /* 0x000000c0c37b7223 */ /* 0x080fe4000001007b */
        /* <DEDUP_REMOVED lines=31> */
.L_x_1766:
[----:B------:R-:W-:Y:S05]  /*1770*/  BSYNC B1 ;  /* 0x0000000000017941 */ /* 0x000fea0003800000 */
.L_x_1765:
[----:B------:R-:W-:-:S13]  /*1780*/  ISETP.GE.U32.AND P3, PT, R0, 0x180, PT ;  /* 0x000001800000780c */ /* 0x000fda0003f66070 */
        /* <DEDUP_REMOVED lines=20> */
[--C-:B------:R-:W-:Y:S01]  /*18d0*/  HADD2.F32 R179, -RZ, R139.reuse.H0_H0 ;  /* 0x2000008bffb37230 */ /* 0x100fe20000004100 */
[----:B------:R-:W-:Y:S01]  /*18e0*/  FADD.FTZ R80, R80, R184 ;  /* 0x000000b850507221 */ /* 0x000fe20000010000 */
[----:B------:R-:W-:Y:S01]  /*18f0*/  HADD2.F32 R140, -RZ, R140.H1_H1 ;  /* 0x3000008cff8c7230 */ /* 0x000fe20000004100 */
[----:B------:R-:W-:Y:S01]  /*1900*/  FFMA.FTZ R56, R161, R184, R56 ;  /* 0x000000b8a1387223 */ /* 0x000fe20000010038 */
[----:B------:R-:W-:Y:S01]  /*1910*/  HADD2.F32 R181, -RZ, R139.H1_H1 ;  /* 0x3000008bffb57230 */ /* 0x000fe20000004100 */
[----:B------:R-:W-:-:S02]  /*1920*/  FADD.FTZ R171, -R216, R171 ;  /* 0x000000abd8ab7221 */ /* 0x000fc40000010100 */
[----:B------:R-:W-:Y:S01]  /*1930*/  FMUL.FTZ R184, R27, R184 ;  /* 0x000000b81bb87220 */ /* 0x000fe20000410000 */
[----:B------:R-:W-:Y:S01]  /*1940*/  HADD2.F32 R137, -RZ, R137.H1_H1 ;  /* 0x30000089ff897230 */ /* 0x000fe20000004100 */
[C---:B------:R-:W-:Y:S01]  /*1950*/  FADD.FTZ R139, -R216.reuse, R177 ;  /* 0x000000b1d88b7221 */ /* 0x040fe20000010100 */
[----:B------:R-:W-:Y:S01]  /*1960*/  HADD2.F32 R175, -RZ, R138.H0_H0 ;  /* 0x2000008affaf7230 */ /* 0x000fe20000004100 */
[----:B0-----:R-:W-:Y:S01]  /*1970*/  FADD.FTZ R169, -R216, R179 ;  /* 0x000000b3d8a97221 */ /* 0x001fe20000010100 */
[----:B------:R-:W-:Y:S01]  /*1980*/  HADD2.F32 R177, -RZ, R141.H0_H0 ;  /* 0x2000008dffb17230 */ /* 0x000fe20000004100 */
[C---:B------:R-:W-:Y:S02]  /*1990*/  FMUL.FTZ R182, R156.reuse, R173 ;  /* 0x000000ad9cb67220 */ /* 0x040fe40000410000 */
[----:B------:R-:W-:Y:S02]  /*19a0*/  FMUL.FTZ R186, R156, R171 ;  /* 0x000000ab9cba7220 */ /* 0x000fe40000410000 */
        /* <DEDUP_REMOVED lines=9> */
[----:B------:R-:W-:Y:S02]  /*1a40*/  FADD.FTZ R136, R136, R179 ;  /* 0x000000b388887221 */ /* 0x000fe40000010000 */
[----:B------:R-:W-:Y:S01]  /*1a50*/  FFMA.FTZ R220, R186, R179, R220 ;  /* 0x000000b3badc7223 */ /* 0x000fe200000100dc */
[----:B------:R-:W-:Y:S01]  /*1a60*/  HADD2.F32 R174, -RZ, R142.H0_H0 ;  /* 0x2000008effae7230 */ /* 0x000fe20000004100 */
[C---:B------:R-:W-:Y:S02]  /*1a70*/  FMUL.FTZ R178, R156.reuse, R137 ;  /* 0x000000899cb27220 */ /* 0x040fe40000410000 */
[C---:B------:R-:W-:Y:S02]  /*1a80*/  FMUL.FTZ R175, R156.reuse, R175 ;  /* 0x000000af9caf7220 */ /* 0x040fe40000410000 */
[----:B------:R-:W-:-:S02]  /*1a90*/  FMUL.FTZ R173, R156, R139 ;  /* 0x0000008b9cad7220 */ /* 0x000fc40000410000 */
[----:B------:R-:W-:Y:S02]  /*1aa0*/  FMUL.FTZ R176, R24, R141 ;  /* 0x0000008d18b07220 */ /* 0x000fe40000410000 */
[----:B------:R-:W-:Y:S02]  /*1ab0*/  FADD.FTZ R137, R136, R177 ;  /* 0x000000b188897221 */ /* 0x000fe40000010000 */
[----:B------:R-:W-:Y:S01]  /*1ac0*/  FFMA.FTZ R139, R182, R177, R220 ;  /* 0x000000b1b68b7223 */ /* 0x000fe200000100dc */
[----:B------:R-:W-:Y:S01]  /*1ad0*/  HADD2.F32 R142, -RZ, R142.H1_H1 ;  /* 0x3000008eff8e7230 */ /* 0x000fe20000004100 */
[----:B------:R-:W-:Y:S02]  /*1ae0*/  FADD.FTZ R84, R84, R174 ;  /* 0x000000ae54547221 */ /* 0x000fe40000010000 */
[-C--:B------:R-:W-:Y:S02]  /*1af0*/  FFMA.FTZ R60, R175, R174.reuse, R60 ;  /* 0x000000aeaf3c7223 */ /* 0x080fe4000001003c */
[----:B------:R-:W-:-:S02]  /*1b00*/  FMUL.FTZ R174, R23, R174 ;  /* 0x000000ae17ae7220 */ /* 0x000fc40000410000 */
[----:B------:R-:W-:Y:S02]  /*1b10*/  FADD.FTZ R137, R137, R176 ;  /* 0x000000b089897221 */ /* 0x000fe40000010000 */
[----:B------:R-:W-:Y:S01]  /*1b20*/  FFMA.FTZ R139, R178, R176, R139 ;  /* 0x000000b0b28b7223 */ /* 0x000fe2000001008b */
[--C-:B------:R-:W-:Y:S01]  /*1b30*/  HADD2.F32 R170, -RZ, R143.reuse.H0_H0 ;  /* 0x2000008fffaa7230 */ /* 0x100fe20000004100 */
[----:B------:R-:W-:Y:S02]  /*1b40*/  FMUL.FTZ R171, R156, R169 ;  /* 0x000000a99cab7220 */ /* 0x000fe40000410000 */
[----:B------:R-:W-:Y:S02]  /*1b50*/  FMUL.FTZ R172, R22, R142 ;  /* 0x0000008e16ac7220 */ /* 0x000fe40000410000 */
[----:B------:R-:W-:Y:S02]  /*1b60*/  FADD.FTZ R137, R137, R174 ;  /* 0x000000ae89897221 */ /* 0x000fe40000010000 */
[----:B------:R-:W-:Y:S01]  /*1b70*/  FFMA.FTZ R139, R175, R174, R139 ;  /* 0x000000aeaf8b7223 */ /* 0x000fe2000001008b */
[----:B------:R-:W-:Y:S01]  /*1b80*/  HADD2.F32 R143, -RZ, R143.H1_H1 ;  /* 0x3000008fff8f7230 */ /* 0x000fe20000004100 */
[----:B------:R-:W-:-:S02]  /*1b90*/  FADD.FTZ R86, R86, R170 ;  /* 0x000000aa56567221 */ /* 0x000fc40000010000 */
[-C--:B------:R-:W-:Y:S02]  /*1ba0*/  FFMA.FTZ R62, R171, R170.reuse, R62 ;  /* 0x000000aaab3e7223 */ /* 0x080fe4000001003e */
        /* <DEDUP_REMOVED lines=18> */
.L_x_1762:
[----:B------:R-:W-:Y:S05]  /*1cd0*/  BSYNC B0 ;  /* 0x0000000000007941 */ /* 0x000fea0003800000 */
.L_x_1756:
[----:B------:R-:W-:Y:S02]  /*1ce0*/  LOP3.LUT P4, RZ, R157, 0xff, RZ, 0xc0, !PT ;  /* 0x000000ff9dff7812 */ /* 0x000fe4000788c0ff */
[----:B------:R-:W-:Y:S02]  /*1cf0*/  SHF.R.U32.HI R138, RZ, 0x5, R148 ;  /* 0x00000005ff8a7819 */ /* 0x000fe40000011694 */
[----:B------:R-:W-:Y:S02]  /*1d00*/  LOP3.LUT P3, RZ, R148, 0x1f, RZ, 0xc0, !PT ;  /* 0x0000001f94ff7812 */ /* 0x000fe4000786c0ff */
[----:B------:R-:W-:-:S07]  /*1d10*/  LOP3.LUT R216, R138, 0x7fffffc, RZ, 0xc0, !PT ;  /* 0x07fffffc8ad87812 */ /* 0x000fce00078ec0ff */
[----:B------:R-:W-:Y:S01]  /*1d20*/  @!P4 IADD3 R216, R216, 0x4, RZ ;  /* 0x00000004d8d8c810 */ /* 0x000fe20007ffe0ff */
[----:B------:R-:W-:Y:S05]  /*1d30*/  BRA.DIV ~URZ, `(.L_x_1767) ;  /* 0x000037727f007947 */ /* 0x000fea000b800000 */
[----:B------:R2:W3:Y:S02]  /*1d40*/  SHFL.DOWN PT, R140, R221, 0x10, 0x1f ;  /* 0x0a001f00dd8c7f89 */ /* 0x0004e400000e0000 */
.L_x_1906:
        /* <DEDUP_REMOVED lines=18> */
.L_x_1907:
        /* <DEDUP_REMOVED lines=20> */
[----:B-1----:R-:W-:Y:S01]  /*1fb0*/  FADD.FTZ R155, R155, R140 ;  /* 0x0000008c9b9b7221 */ /* 0x002fe20000010000 */
[----:B------:R-:W-:Y:S01]  /*1fc0*/  MOV R140, RZ ;  /* 0x000000ff008c7202 */ /* 0x000fe20000000f00 */
[----:B------:R-:W-:Y:S01]  /*1fd0*/  FADD.FTZ R136, R136, R141 ;  /* 0x0000008d88887221 */ /* 0x000fe20000010000 */
[----:B------:R-:W-:Y:S01]  /*1fe0*/  @P3 LEA.HI.SX32 R140, R220, R137, 0x1d ;  /* 0x00000089dc8c3211 */ /* 0x000fe200078feaff */
[----:B------:R-:W-:-:S02]  /*1ff0*/  FADD.FTZ R141, R142, R155 ;  /* 0x0000009b8e8d7221 */ /* 0x000fc40000010000 */
[----:B------:R-:W-:Y:S02]  /*2000*/  FADD.FTZ R136, R143, R136 ;  /* 0x000000888f887221 */ /* 0x000fe40000010000 */
[----:B------:R-:W-:Y:S02]  /*2010*/  FMUL.FTZ R141, R141, c[0x0][0x1e0] ;  /* 0x000078008d8d7a20 */ /* 0x000fe40000410000 */
[----:B------:R-:W-:Y:S01]  /*2020*/  FMUL.FTZ R142, R136, c[0x0][0x1e0] ;  /* 0x00007800888e7a20 */ /* 0x000fe20000410000 */
[----:B------:R-:W-:Y:S05]  /*2030*/  @!P0 BRA `(.L_x_1770) ;  /* 0x0000104000008947 */ /* 0x000fea0003800000 */
[----:B------:R-:W-:Y:S01]  /*2040*/  BSSY B1, `(.L_x_1771) ;  /* 0x0000005000017945 */ /* 0x000fe20003800000 */
[----:B------:R-:W-:Y:S05]  /*2050*/  @!P3 BRA `(.L_x_1772) ;  /* 0x000000300000b947 */ /* 0x000fea0003800000 */
[----:B------:R-:W-:-:S10]  /*2060*/  HFMA2.MMA R53, -RZ, RZ, 0, 9.5367431640625e-07 ;  /* 0x00000010ff357435 */ /* 0x000fd400000001ff */
[----:B------:R-:W-:-:S06]  /*2070*/  IMAD.WIDE.U32 R52, R140, R53, c[0x0][0x170] ;  /* 0x00005c008c347625 */ /* 0x000fcc00078e0035 */
[----:B------:R-:W5:Y:S02]  /*2080*/  LDG.E.128 R52, [R52.64] ;  /* 0x0000000434347981 */ /* 0x000f64000c1e1d00 */
.L_x_1772:
[----:B------:R-:W-:Y:S05]  /*2090*/  BSYNC B1 ;  /* 0x0000000000017941 */ /* 0x000fea0003800000 */
.L_x_1771:
        /* <DEDUP_REMOVED lines=10> */
.L_x_1774:
        /* <DEDUP_REMOVED lines=11> */
.L_x_1775:
[----:B------:R-:W-:Y:S05]  /*21f0*/  BSYNC B1 ;  /* 0x0000000000017941 */ /* 0x000fea0003800000 */
.L_x_1773:
[----:B------:R-:W-:Y:S01]  /*2200*/  ISETP.NE.U32.AND P5, PT, RZ, c[0x0][0x258], PT ;  /* 0x00009600ff007a0c */ /* 0x000fe20003fa5070 */
[----:B------:R-:W-:Y:S03]  /*2210*/  BSSY B1, `(.L_x_1776) ;  /* 0x000000e000017945 */ /* 0x000fe60003800000 */
[----:B------:R-:W-:-:S13]  /*2220*/  ISETP.NE.AND.EX P5, PT, RZ, c[0x0][0x25c], PT, P5 ;  /* 0x00009700ff007a0c */ /* 0x000fda0003fa5350 */
[----:B------:R-:W-:Y:S01]  /*2230*/  @P5 F2FP.PACK_AB R136, RZ, R137 ;  /* 0x00000089ff88523e */ /* 0x000fe200000000ff */
[----:B------:R-:W-:Y:S05]  /*2240*/  @!P3 BRA `(.L_x_1777) ;  /* 0x000000a00000b947 */ /* 0x000fea0003800000 */
[----:B-----5:R-:W-:Y:S01]  /*2250*/  LOP3.LUT P6, RZ, R166, 0xff, RZ, 0xc0, !PT ;  /* 0x000000ffa6ff7812 */ /* 0x020fe200078cc0ff */
[----:B------:R-:W-:Y:S01]  /*2260*/  FMUL.FTZ R137, R137, c[0x0][0x1ec] ;  /* 0x00007b0089897a20 */ /* 0x000fe20000410000 */
[----:B------:R-:W-:-:S03]  /*2270*/  CS2R R138, SRZ ;  /* 0x00000000008a7805 */ /* 0x000fc6000001ff00 */
[----:B------:R-:W-:-:S08]  /*2280*/  FMUL.FTZ R180, R137, c[0x0][0x1e8] ;  /* 0x00007a0089b47a20 */ /* 0x000fd00000410000 */
[----:B------:R-:W-:Y:S01]  /*2290*/  @P6 HADD2.F32 R137, -RZ, R52.H0_H0 ;  /* 0x20000034ff896230 */ /* 0x000fe20000004100 */
[----:B------:R-:W-:-:S04]  /*22a0*/  @P6 FMUL.FTZ R138, R19, R180 ;  /* 0x000000b4138a6220 */ /* 0x000fc80000410000 */
[----:B------:R-:W-:Y:S01]  /*22b0*/  @P6 FMUL.FTZ R139, R180, R137 ;  /* 0x00000089b48b6220 */ /* 0x000fe20000410000 */
[----:B------:R-:W-:-:S03]  /*22c0*/  F2FP.PACK_AB R138, RZ, R138 ;  /* 0x0000008aff8a723e */ /* 0x000fc600000000ff */
[----:B------:R-:W-:Y:S01]  /*22d0*/  FADD.FTZ R88, R88, R139 ;  /* 0x0000008b58587221 */ /* 0x000fe20000010000 */
[----:B------:R-:W-:Y:S02]  /*22e0*/  PRMT R128, R138, 0x7610, R128 ;  /* 0x000076108a807816 */ /* 0x000fe40000000080 */
.L_x_1777:
[----:B------:R-:W-:Y:S05]  /*22f0*/  BSYNC B1 ;  /* 0x0000000000017941 */ /* 0x000fea0003800000 */
.L_x_1776:
[----:B------:R-:W-:Y:S01]  /*2300*/  BSSY B1, `(.L_x_1778) ;  /* 0x000000e000017945 */ /* 0x000fe20003800000 */
[----:B------:R-:W-:Y:S01]  /*2310*/  @P5 PRMT R72, R136, 0x7610, R72 ;  /* 0x0000761088485816 */ /* 0x000fe20000000048 */
[----:B------:R-:W-:Y:S05]  /*2320*/  @P2 BRA `(.L_x_1779) ;  /* 0x0000004000002947 */ /* 0x000fea0003800000 */
[----:B------:R-:W-:Y:S01]  /*2330*/  HFMA2.MMA R137, -RZ, RZ, 0, 0 ;  /* 0x00000000ff897435 */ /* 0x000fe200000001ff */
[----:B------:R-:W-:Y:S05]  /*2340*/  @!P4 BRA `(.L_x_1780) ;  /* 0x000000900000c947 */ /* 0x000fea0003800000 */
[----:B-----5:R-:W-:Y:S01]  /*2350*/  HADD2.F32 R137, -RZ, R112.H1_H1 ;  /* 0x30000070ff897230 */ /* 0x020fe20000004100 */
[----:B------:R-:W-:Y:S05]  /*2360*/  BRA `(.L_x_1780) ;  /* 0x0000007000007947 */ /* 0x000fea0003800000 */
.L_x_1779:
[----:B------:R-:W-:Y:S01]  /*2370*/  ISETP.NE.AND P6, PT, R8, RZ, PT ;  /* 0x000000ff0800720c */ /* 0x000fe20003fc5270 */
[----:B-----5:R-:W-:-:S03]  /*2380*/  @P4 HADD2.F32 R136, -RZ, R112.H1_H1 ;  /* 0x30000070ff884230 */ /* 0x020fc60000004100 */
[----:B------:R-:W-:-:S05]  /*2390*/  FSEL R137, R141, RZ, !P6 ;  /* 0x000000ff8d897208 */ /* 0x000fca0007000000 */
[----:B------:R-:W-:-:S04]  /*23a0*/  FFMA.FTZ R137, R215, R142, R137 ;  /* 0x0000008ed7897223 */ /* 0x000fc80000010089 */
[----:B------:R-:W-:-:S04]  /*23b0*/  FADD.FTZ R137, R212, -R137 ;  /* 0x80000089d4897221 */ /* 0x000fc80000010000 */
[----:B------:R-:W-:-:S04]  /*23c0*/  FMUL.FTZ R137, R156, R137 ;  /* 0x000000899c897220 */ /* 0x000fc80000410000 */
[----:B------:R-:W-:Y:S02]  /*23d0*/  @P4 FADD.FTZ R137, R137, R136 ;  /* 0x0000008889894221 */ /* 0x000fe40000010000 */
.L_x_1780:
[----:B------:R-:W-:Y:S05]  /*23e0*/  BSYNC B1 ;  /* 0x0000000000017941 */ /* 0x000fea0003800000 */
.L_x_1778:
[----:B------:R-:W-:Y:S01]  /*23f0*/  BSSY B1, `(.L_x_1781) ;  /* 0x000000e000017945 */ /* 0x000fe20003800000 */
[----:B------:R-:W-:Y:S01]  /*2400*/  @P5 F2FP.PACK_AB R136, RZ, R137 ;  /* 0x00000089ff88523e */ /* 0x000fe200000000ff */
[----:B------:R-:W-:Y:S05]  /*2410*/  @!P3 BRA `(.L_x_1782) ;  /* 0x000000b00000b947 */ /* 0x000fea0003800000 */
[----:B-----5:R-:W-:Y:S01]  /*2420*/  LOP3.LUT P6, RZ, R166, 0xff00, RZ, 0xc0, !PT ;  /* 0x0000ff00a6ff7812 */ /* 0x020fe200078cc0ff */
[----:B------:R-:W-:Y:S01]  /*2430*/  FMUL.FTZ R137, R137, c[0x0][0x1ec] ;  /* 0x00007b0089897a20 */ /* 0x000fe20000410000 */
[----:B------:R-:W-:Y:S01]  /*2440*/  HFMA2.MMA R138, -RZ, RZ, 0, 0 ;  /* 0x00000000ff8a7435 */ /* 0x000fe200000001ff */
[----:B------:R-:W-:Y:S02]  /*2450*/  MOV R180, RZ ;  /* 0x000000ff00b47202 */ /* 0x000fe40000000f00 */
[----:B------:R-:W-:-:S08]  /*2460*/  FMUL.FTZ R139, R137, c[0x0][0x1e8] ;  /* 0x00007a00898b7a20 */ /* 0x000fd00000410000 */
[----:B------:R-:W-:Y:S01]  /*2470*/  @P6 HADD2.F32 R137, -RZ, R52.H1_H1 ;  /* 0x30000034ff896230 */ /* 0x000fe20000004100 */
[----:B------:R-:W-:-:S04]  /*2480*/  @P6 FMUL.FTZ R138, R18, R139 ;  /* 0x0000008b128a6220 */ /* 0x000fc80000410000 */
[----:B------:R-:W-:Y:S01]  /*2490*/  @P6 FMUL.FTZ R180, R139, R137 ;  /* 0x000000898bb46220 */ /* 0x000fe20000410000 */
[----:B------:R-:W-:-:S03]  /*24a0*/  F2FP.PACK_AB R138, RZ, R138 ;  /* 0x0000008aff8a723e */ /* 0x000fc600000000ff */
[----:B------:R-:W-:Y:S01]  /*24b0*/  FADD.FTZ R89, R89, R180 ;  /* 0x000000b459597221 */ /* 0x000fe20000010000 */
[----:B------:R-:W-:Y:S02]  /*24c0*/  PRMT R128, R128, 0x5410, R138 ;  /* 0x0000541080807816 */ /* 0x000fe4000000008a */
.L_x_1782:
[----:B------:R-:W-:Y:S05]  /*24d0*/  BSYNC B1 ;  /* 0x0000000000017941 */ /* 0x000fea0003800000 */
.L_x_1781:
[----:B------:R-:W-:Y:S01]  /*24e0*/  BSSY B1, `(.L_x_1783) ;  /* 0x000000e000017945 */ /* 0x000fe20003800000 */
[----:B------:R-:W-:Y:S01]  /*24f0*/  @P5 PRMT R72, R72, 0x5410, R136 ;  /* 0x0000541048485816 */ /* 0x000fe20000000088 */
[----:B------:R-:W-:Y:S05]  /*2500*/  @P2 BRA `(.L_x_1784) ;  /* 0x0000004000002947 */ /* 0x000fea0003800000 */
[----:B------:R-:W-:Y:S01]  /*2510*/  MOV R137, RZ ;  /* 0x000000ff00897202 */ /* 0x000fe20000000f00 */
[----:B------:R-:W-:Y:S05]  /*2520*/  @!P4 BRA `(.L_x_1785) ;  /* 0x000000900000c947 */ /* 0x000fea0003800000 */
[----:B-----5:R-:W-:Y:S01]  /*2530*/  HADD2.F32 R137, -RZ, R113.H0_H0 ;  /* 0x20000071ff897230 */ /* 0x020fe20000004100 */
[----:B------:R-:W-:Y:S05]  /*2540*/  BRA `(.L_x_1785) ;  /* 0x0000007000007947 */ /* 0x000fea0003800000 */
.L_x_1784:
[----:B------:R-:W-:Y:S01]  /*2550*/  ISETP.NE.AND P6, PT, R8, RZ, PT ;  /* 0x000000ff0800720c */ /* 0x000fe20003fc5270 */
[----:B-----5:R-:W-:-:S03]  /*2560*/  @P4 HADD2.F32 R136, -RZ, R113.H0_H0 ;  /* 0x20000071ff884230 */ /* 0x020fc60000004100 */
[----:B------:R-:W-:-:S05]  /*2570*/  FSEL R137, R141, RZ, !P6 ;  /* 0x000000ff8d897208 */ /* 0x000fca0007000000 */
[----:B------:R-:W-:-:S04]  /*2580*/  FFMA.FTZ R137, R213, R142, R137 ;  /* 0x0000008ed5897223 */ /* 0x000fc80000010089 */
[----:B------:R-:W-:-:S04]  /*2590*/  FADD.FTZ R137, R210, -R137 ;  /* 0x80000089d2897221 */ /* 0x000fc80000010000 */
[----:B------:R-:W-:-:S04]  /*25a0*/  FMUL.FTZ R137, R156, R137 ;  /* 0x000000899c897220 */ /* 0x000fc80000410000 */
[----:B------:R-:W-:Y:S02]  /*25b0*/  @P4 FADD.FTZ R137, R137, R136 ;  /* 0x0000008889894221 */ /* 0x000fe40000010000 */
.L_x_1785:
[----:B------:R-:W-:Y:S05]  /*25c0*/  BSYNC B1 ;  /* 0x0000000000017941 */ /* 0x000fea0003800000 */
.L_x_1783:
[----:B------:R-:W-:Y:S01]  /*25d0*/  BSSY B1, `(.L_x_1786) ;  /* 0x000000d000017945 */ /* 0x000fe20003800000 */
        /* <DEDUP_REMOVED lines=12> */
.L_x_1787:
[----:B------:R-:W-:Y:S05]  /*26a0*/  BSYNC B1 ;  /* 0x0000000000017941 */ /* 0x000fea0003800000 */
.L_x_1786:
[----:B------:R-:W-:Y:S01]  /*26b0*/  BSSY B1, `(.L_x_1788) ;  /* 0x000000e000017945 */ /* 0x000fe20003800000 */
[----:B------:R-:W-:Y:S01]  /*26c0*/  @P5 PRMT R73, R136, 0x7610, R73 ;  /* 0x0000761088495816 */ /* 0x000fe20000000049 */
[----:B------:R-:W-:Y:S05]  /*26d0*/  @P2 BRA `(.L_x_1789) ;  /* 0x0000004000002947 */ /* 0x000fea0003800000 */
[----:B------:R-:W-:Y:S01]  /*26e0*/  HFMA2.MMA R137, -RZ, RZ, 0, 0 ;  /* 0x00000000ff897435 */ /* 0x000fe200000001ff */
[----:B------:R-:W-:Y:S05]  /*26f0*/  @!P4 BRA `(.L_x_1790) ;  /* 0x000000900000c947 */ /* 0x000fea0003800000 */
[----:B-----5:R-:W-:Y:S01]  /*2700*/  HADD2.F32 R137, -RZ, R113.H1_H1 ;  /* 0x30000071ff897230 */ /* 0x020fe20000004100 */
[----:B------:R-:W-:Y:S05]  /*2710*/  BRA `(.L_x_1790) ;  /* 0x0000007000007947 */ /* 0x000fea0003800000 */
.L_x_1789:
[----:B------:R-:W-:Y:S01]  /*2720*/  ISETP.NE.AND P6, PT, R8, RZ, PT ;  /* 0x000000ff0800720c */ /* 0x000fe20003fc5270 */
[----:B-----5:R-:W-:-:S03]  /*2730*/  @P4 HADD2.F32 R136, -RZ, R113.H1_H1 ;  /* 0x30000071ff884230 */ /* 0x020fc60000004100 */
[----:B------:R-:W-:-:S05]  /*2740*/  FSEL R137, R141, RZ, !P6 ;  /* 0x000000ff8d897208 */ /* 0x000fca0007000000 */
[----:B------:R-:W-:-:S04]  /*2750*/  FFMA.FTZ R137, R211, R142, R137 ;  /* 0x0000008ed3897223 */ /* 0x000fc80000010089 */
[----:B------:R-:W-:-:S04]  /*2760*/  FADD.FTZ R137, R208, -R137 ;  /* 0x80000089d0897221 */ /* 0x000fc80000010000 */
[----:B------:R-:W-:-:S04]  /*2770*/  FMUL.FTZ R137, R156, R137 ;  /* 0x000000899c897220 */ /* 0x000fc80000410000 */
[----:B------:R-:W-:Y:S02]  /*2780*/  @P4 FADD.FTZ R137, R137, R136 ;  /* 0x0000008889894221 */ /* 0x000fe40000010000 */
.L_x_1790:
[----:B------:R-:W-:Y:S05]  /*2790*/  BSYNC B1 ;  /* 0x0000000000017941 */ /* 0x000fea0003800000 */
.L_x_1788:
        /* <DEDUP_REMOVED lines=14> */
.L_x_1792:
[----:B------:R-:W-:Y:S05]  /*2880*/  BSYNC B1 ;  /* 0x0000000000017941 */ /* 0x000fea0003800000 */
.L_x_1791:
[----:B------:R-:W-:Y:S01]  /*2890*/  BSSY B1, `(.L_x_1793) ;  /* 0x000000e000017945 */ /* 0x000fe20003800000 */
[----:B------:R-:W-:Y:S01]  /*28a0*/  @P5 PRMT R73, R73, 0x5410, R136 ;  /* 0x0000541049495816 */ /* 0x000fe20000000088 */
[----:B------:R-:W-:Y:S05]  /*28b0*/  @P2 BRA `(.L_x_1794) ;  /* 0x0000004000002947 */ /* 0x000fea0003800000 */
[----:B------:R-:W-:Y:S01]  /*28c0*/  MOV R137, RZ ;  /* 0x000000ff00897202 */ /* 0x000fe20000000f00 */
[----:B------:R-:W-:Y:S05]  /*28d0*/  @!P4 BRA `(.L_x_1795) ;  /* 0x000000900000c947 */ /* 0x000fea0003800000 */
[----:B-----5:R-:W-:Y:S01]  /*28e0*/  HADD2.F32 R137, -RZ, R114.H0_H0 ;  /* 0x20000072ff897230 */ /* 0x020fe20000004100 */
[----:B------:R-:W-:Y:S05]  /*28f0*/  BRA `(.L_x_1795) ;  /* 0x0000007000007947 */ /* 0x000fea0003800000 */
.L_x_1794:
[----:B------:R-:W-:-:S04]  /*2900*/  ISETP.NE.AND P6, PT, R8, RZ, PT ;  /* 0x000000ff0800720c */ /* 0x000fc80003fc5270 */
[----:B------:R-:W-:-:S05]  /*2910*/  FSEL R136, R141, RZ, !P6 ;  /* 0x000000ff8d887208 */ /* 0x000fca0007000000 */
[----:B------:R-:W-:-:S04]  /*2920*/  FFMA.FTZ R136, R209, R142, R136 ;  /* 0x0000008ed1887223 */ /* 0x000fc80000010088 */
[----:B------:R-:W-:Y:S01]  /*2930*/  FADD.FTZ R137, R207, -R136 ;  /* 0x80000088cf897221 */ /* 0x000fe20000010000 */
[----:B-----5:R-:W-:-:S03]  /*2940*/  @P4 HADD2.F32 R136, -RZ, R114.H0_H0 ;  /* 0x20000072ff884230 */ /* 0x020fc60000004100 */
[----:B------:R-:W-:-:S04]  /*2950*/  FMUL.FTZ R137, R156, R137 ;  /* 0x000000899c897220 */ /* 0x000fc80000410000 */
[----:B------:R-:W-:Y:S02]  /*2960*/  @P4 FADD.FTZ R137, R137, R136 ;  /* 0x0000008889894221 */ /* 0x000fe40000010000 */
.L_x_1795:
[----:B------:R-:W-:Y:S05]  /*2970*/  BSYNC B1 ;  /* 0x0000000000017941 */ /* 0x000fea0003800000 */
.L_x_1793:
        /* <DEDUP_REMOVED lines=13> */
.L_x_1797:
[----:B------:R-:W-:Y:S05]  /*2a50*/  BSYNC B1 ;  /* 0x0000000000017941 */ /* 0x000fea0003800000 */
.L_x_1796:
[----:B------:R-:W-:Y:S01]  /*2a60*/  BSSY B1, `(.L_x_1798) ;  /* 0x000000e000017945 */ /* 0x000fe20003800000 */
[----:B------:R-:W-:Y:S01]  /*2a70*/  @P5 PRMT R74, R136, 0x7610, R74 ;  /* 0x00007610884a5816 */ /* 0x000fe2000000004a */
[----:B------:R-:W-:Y:S05]  /*2a80*/  @P2 BRA `(.L_x_1799) ;  /* 0x0000004000002947 */ /* 0x000fea0003800000 */
[----:B------:R-:W-:Y:S01]  /*2a90*/  HFMA2.MMA R137, -RZ, RZ, 0, 0 ;  /* 0x00000000ff897435 */ /* 0x000fe200000001ff */
[----:B------:R-:W-:Y:S05]  /*2aa0*/  @!P4 BRA `(.L_x_1800) ;  /* 0x000000900000c947 */ /* 0x000fea0003800000 */
[----:B-----5:R-:W-:Y:S01]  /*2ab0*/  HADD2.F32 R137, -RZ, R114.H1_H1 ;  /* 0x30000072ff897230 */ /* 0x020fe20000004100 */
[----:B------:R-:W-:Y:S05]  /*2ac0*/  BRA `(.L_x_1800) ;  /* 0x0000007000007947 */ /* 0x000fea0003800000 */
.L_x_1799:
[----:B------:R-:W-:-:S04]  /*2ad0*/  ISETP.NE.AND P6, PT, R8, RZ, PT ;  /* 0x000000ff0800720c */ /* 0x000fc80003fc5270 */
[----:B------:R-:W-:-:S05]  /*2ae0*/  FSEL R137, R141, RZ, !P6 ;  /* 0x000000ff8d897208 */ /* 0x000fca0007000000 */
[----:B------:R-:W-:-:S04]  /*2af0*/  FFMA.FTZ R136, R206, R142, R137 ;  /* 0x0000008ece887223 */ /* 0x000fc80000010089 */
[----:B------:R-:W-:Y:S01]  /*2b00*/  FADD.FTZ R137, R205, -R136 ;  /* 0x80000088cd897221 */ /* 0x000fe20000010000 */
[----:B-----5:R-:W-:-:S03]  /*2b10*/  @P4 HADD2.F32 R136, -RZ, R114.H1_H1 ;  /* 0x30000072ff884230 */ /* 0x020fc60000004100 */
[----:B------:R-:W-:-:S04]  /*2b20*/  FMUL.FTZ R137, R156, R137 ;  /* 0x000000899c897220 */ /* 0x000fc80000410000 */
[----:B------:R-:W-:Y:S02]  /*2b30*/  @P4 FADD.FTZ R137, R137, R136 ;  /* 0x0000008889894221 */ /* 0x000fe40000010000 */
.L_x_1800:
[----:B------:R-:W-:Y:S05]  /*2b40*/  BSYNC B1 ;  /* 0x0000000000017941 */ /* 0x000fea0003800000 */
.L_x_1798:
        /* <DEDUP_REMOVED lines=14> */
.L_x_1802:
[----:B------:R-:W-:Y:S05]  /*2c30*/  BSYNC B1 ;  /* 0x0000000000017941 */ /* 0x000fea0003800000 */
.L_x_1801:
[----:B------:R-:W-:Y:S01]  /*2c40*/  BSSY B1, `(.L_x_1803) ;  /* 0x000000e000017945 */ /* 0x000fe20003800000 */
[----:B------:R-:W-:Y:S01]  /*2c50*/  @P5 PRMT R74, R74, 0x5410, R136 ;  /* 0x000054104a4a5816 */ /* 0x000fe20000000088 */
[----:B------:R-:W-:Y:S05]  /*2c60*/  @P2 BRA `(.L_x_1804) ;  /* 0x0000004000002947 */ /* 0x000fea0003800000 */
[----:B------:R-:W-:Y:S01]  /*2c70*/  MOV R137, RZ ;  /* 0x000000ff00897202 */ /* 0x000fe20000000f00 */
[----:B------:R-:W-:Y:S05]  /*2c80*/  @!P4 BRA `(.L_x_1805) ;  /* 0x000000900000c947 */ /* 0x000fea0003800000 */
[----:B-----5:R-:W-:Y:S01]  /*2c90*/  HADD2.F32 R137, -RZ, R115.H0_H0 ;  /* 0x20000073ff897230 */ /* 0x020fe20000004100 */
[----:B------:R-:W-:Y:S05]  /*2ca0*/  BRA `(.L_x_1805) ;  /* 0x0000007000007947 */ /* 0x000fea0003800000 */
.L_x_1804:
[----:B------:R-:W-:-:S04]  /*2cb0*/  ISETP.NE.AND P6, PT, R8, RZ, PT ;  /* 0x000000ff0800720c */ /* 0x000fc80003fc5270 */
[----:B------:R-:W-:-:S05]  /*2cc0*/  FSEL R137, R141, RZ, !P6 ;  /* 0x000000ff8d897208 */ /* 0x000fca0007000000 */
[----:B------:R-:W-:-:S04]  /*2cd0*/  FFMA.FTZ R136, R204, R142, R137 ;  /* 0x0000008ecc887223 */ /* 0x000fc80000010089 */
[----:B------:R-:W-:Y:S01]  /*2ce0*/  FADD.FTZ R137, R203, -R136 ;  /* 0x80000088cb897221 */ /* 0x000fe20000010000 */
[----:B-----5:R-:W-:-:S03]  /*2cf0*/  @P4 HADD2.F32 R136, -RZ, R115.H0_H0 ;  /* 0x20000073ff884230 */ /* 0x020fc60000004100 */
[----:B------:R-:W-:-:S04]  /*2d00*/  FMUL.FTZ R137, R156, R137 ;  /* 0x000000899c897220 */ /* 0x000fc80000410000 */
[----:B------:R-:W-:Y:S02]  /*2d10*/  @P4 FADD.FTZ R137, R137, R136 ;  /* 0x0000008889894221 */ /* 0x000fe40000010000 */
.L_x_1805:
[----:B------:R-:W-:Y:S05]  /*2d20*/  BSYNC B1 ;  /* 0x0000000000017941 */ /* 0x000fea0003800000 */
.L_x_1803:
        /* <DEDUP_REMOVED lines=13> */
.L_x_1807:
[----:B------:R-:W-:Y:S05]  /*2e00*/  BSYNC B1 ;  /* 0x0000000000017941 */ /* 0x000fea0003800000 */
.L_x_1806:
[----:B------:R-:W-:Y:S01]  /*2e10*/  BSSY B1, `(.L_x_1808) ;  /* 0x000000e000017945 */ /* 0x000fe20003800000 */
[----:B------:R-:W-:Y:S01]  /*2e20*/  @P5 PRMT R75, R136, 0x7610, R75 ;  /* 0x00007610884b5816 */ /* 0x000fe2000000004b */
[----:B------:R-:W-:Y:S05]  /*2e30*/  @P2 BRA `(.L_x_1809) ;  /* 0x0000004000002947 */ /* 0x000fea0003800000 */
[----:B------:R-:W-:Y:S01]  /*2e40*/  HFMA2.MMA R143, -RZ, RZ, 0, 0 ;  /* 0x00000000ff8f7435 */ /* 0x000fe200000001ff */
[----:B------:R-:W-:Y:S05]  /*2e50*/  @!P4 BRA `(.L_x_1810) ;  /* 0x000000900000c947 */ /* 0x000fea0003800000 */
[----:B-----5:R-:W-:Y:S01]  /*2e60*/  HADD2.F32 R143, -RZ, R115.H1_H1 ;  /* 0x30000073ff8f7230 */ /* 0x020fe20000004100 */
[----:B------:R-:W-:Y:S05]  /*2e70*/  BRA `(.L_x_1810) ;  /* 0x0000007000007947 */ /* 0x000fea0003800000 */
.L_x_1809:
[----:B------:R-:W-:Y:S01]  /*2e80*/  ISETP.NE.AND P6, PT, R8, RZ, PT ;  /* 0x000000ff0800720c */ /* 0x000fe20003fc5270 */
[----:B-----5:R-:W-:-:S03]  /*2e90*/  @P4 HADD2.F32 R136, -RZ, R115.H1_H1 ;  /* 0x30000073ff884230 */ /* 0x020fc60000004100 */
[----:B------:R-:W-:-:S05]  /*2ea0*/  FSEL R137, R141, RZ, !P6 ;  /* 0x000000ff8d897208 */ /* 0x000fca0007000000 */
[----:B------:R-:W-:-:S04]  /*2eb0*/  FFMA.FTZ R137, R202, R142, R137 ;  /* 0x0000008eca897223 */ /* 0x000fc80000010089 */
[----:B------:R-:W-:-:S04]  /*2ec0*/  FADD.FTZ R137, R200, -R137 ;  /* 0x80000089c8897221 */ /* 0x000fc80000010000 */
[----:B------:R-:W-:-:S04]  /*2ed0*/  FMUL.FTZ R143, R156, R137 ;  /* 0x000000899c8f7220 */ /* 0x000fc80000410000 */
[----:B------:R-:W-:Y:S02]  /*2ee0*/  @P4 FADD.FTZ R143, R143, R136 ;  /* 0x000000888f8f4221 */ /* 0x000fe40000010000 */
.L_x_1810:
[----:B------:R-:W-:Y:S05]  /*2ef0*/  BSYNC B1 ;  /* 0x0000000000017941 */ /* 0x000fea0003800000 */
.L_x_1808:
[----:B------:R-:W-:Y:S01]  /*2f00*/  @P5 MOV R139, 0x10 ;  /* 0x00000010008b5802 */ /* 0x000fe20000000f00 */
[----:B------:R-:W-:Y:S01]  /*2f10*/  BSSY B1, `(.L_x_1811) ;  /* 0x0000013000017945 */ /* 0x000fe20003800000 */
[----:B------:R-:W-:Y:S02]  /*2f20*/  @P5 F2FP.PACK_AB R136, RZ, R143 ;  /* 0x0000008fff88523e */ /* 0x000fe400000000ff */
        /* <DEDUP_REMOVED lines=9> */
[----:B0-----:R-:W-:Y:S02]  /*2fc0*/  MOV R138, RZ ;  /* 0x000000ff008a7202 */ /* 0x001fe40000000f00 */
[----:B------:R-:W-:-:S08]  /*2fd0*/  FMUL.FTZ R143, R143, c[0x0][0x1e8] ;  /* 0x00007a008f8f7a20 */ /* 0x000fd00000410000 */
[----:B------:R-:W-:Y:S01]  /*2fe0*/  @P4 HADD2.F32 R139, -RZ, R55.H1_H1 ;  /* 0x30000037ff8b4230 */ /* 0x000fe20000004100 */
[----:B------:R-:W-:-:S04]  /*2ff0*/  @P4 FMUL.FTZ R138, R12, R143 ;  /* 0x0000008f0c8a4220 */ /* 0x000fc80000410000 */
[----:B------:R-:W-:Y:S01]  /*3000*/  @P4 FMUL.FTZ R180, R143, R139 ;  /* 0x0000008b8fb44220 */ /* 0x000fe20000410000 */
[----:B------:R-:W-:-:S03]  /*3010*/  F2FP.PACK_AB R138, RZ, R138 ;  /* 0x0000008aff8a723e */ /* 0x000fc600000000ff */
[----:B------:R-:W-:Y:S01]  /*3020*/  FADD.FTZ R95, R95, R180 ;  /* 0x000000b45f5f7221 */ /* 0x000fe20000010000 */
[----:B------:R-:W-:Y:S02]  /*3030*/  PRMT R131, R131, 0x5410, R138 ;  /* 0x0000541083837816 */ /* 0x000fe4000000008a */
.L_x_1812:
[----:B------:R-:W-:Y:S05]  /*3040*/  BSYNC B1 ;  /* 0x0000000000017941 */ /* 0x000fea0003800000 */
.L_x_1811:
[----:B------:R1:W-:Y:S01]  /*3050*/  @P3 STG.E.128 [R136.64], R128 ;  /* 0x0000008088003986 */ /* 0x0003e2000c101d04 */
[----:B------:R-:W-:Y:S02]  /*3060*/  IADD3 R160, R160, 0x80, RZ ;  /* 0x00000080a0a07810 */ /* 0x000fe40007ffe0ff */
[----:B------:R-:W-:Y:S02]  /*3070*/  IADD3 R140, R140, 0x80, RZ ;  /* 0x000000808c8c7810 */ /* 0x000fe40007ffe0ff */
.L_x_1770:
[----:B------:R-:W-:Y:S05]  /*3080*/  BSYNC B0 ;  /* 0x0000000000007941 */ /* 0x000fea0003800000 */
.L_x_1769:
[----:B------:R-:W-:Y:S01]  /*3090*/  BSSY B0, `(.L_x_1813) ;  /* 0x0000106000007945 */ /* 0x000fe20003800000 */
[----:B------:R-:W-:Y:S05]  /*30a0*/  @!P1 BRA `(.L_x_1814) ;  /* 0x0000104000009947 */ /* 0x000fea0003800000 */
[----:B------:R-:W-:Y:S01]  /*30b0*/  BSSY B1, `(.L_x_1815) ;  /* 0x0000005000017945 */ /* 0x000fe20003800000 */
[----:B------:R-:W-:Y:S05]  /*30c0*/  @!P3 BRA `(.L_x_1816) ;  /* 0x000000300000b947 */ /* 0x000fea0003800000 */
[----:B-----5:R-:W-:-:S10]  /*30d0*/  HFMA2.MMA R53, -RZ, RZ, 0, 9.5367431640625e-07 ;  /* 0x00000010ff357435 */ /* 0x020fd400000001ff */
[----:B------:R-:W-:-:S06]  /*30e0*/  IMAD.WIDE.U32 R52, R140, R53, c[0x0][0x170] ;  /* 0x00005c008c347625 */ /* 0x000fcc00078e0035 */
[----:B------:R-:W5:Y:S02]  /*30f0*/  LDG.E.128 R52, [R52.64] ;  /* 0x0000000434347981 */ /* 0x000f64000c1e1d00 */
.L_x_1816:
[----:B------:R-:W-:Y:S05]  /*3100*/  BSYNC B1 ;  /* 0x0000000000017941 */ /* 0x000fea0003800000 */
.L_x_1815:
        /* <DEDUP_REMOVED lines=8> */
[----:B-----5:R-:W-:Y:S01]  /*3190*/  HADD2.F32 R137, -RZ, R40.H0_H0 ;  /* 0x20000028ff897230 */ /* 0x020fe20000004100 */
[----:B------:R-:W-:Y:S05]  /*31a0*/  BRA `(.L_x_1819) ;  /* 0x000000b000007947 */ /* 0x000fea0003800000 */
.L_x_1818:
        /* <DEDUP_REMOVED lines=11> */
.L_x_1819:
[----:B------:R-:W-:Y:S05]  /*3260*/  BSYNC B1 ;  /* 0x0000000000017941 */ /* 0x000fea0003800000 */
.L_x_1817:
[----:B------:R-:W-:Y:S01]  /*3270*/  ISETP.NE.U32.AND P5, PT, RZ, c[0x0][0x258], PT ;  /* 0x00009600ff007a0c */ /* 0x000fe20003fa5070 */
[----:B------:R-:W-:Y:S03]  /*3280*/  BSSY B1, `(.L_x_1820) ;  /* 0x000000e000017945 */ /* 0x000fe60003800000 */
[----:B------:R-:W-:-:S13]  /*3290*/  ISETP.NE.AND.EX P5, PT, RZ, c[0x0][0x25c], PT, P5 ;  /* 0x00009700ff007a0c */ /* 0x000fda0003fa5350 */
[----:B------:R-:W-:Y:S01]  /*32a0*/  @P5 F2FP.PACK_AB R136, RZ, R137 ;  /* 0x00000089ff88523e */ /* 0x000fe200000000ff */
[----:B------:R-:W-:Y:S05]  /*32b0*/  @!P3 BRA `(.L_x_1821) ;  /* 0x000000a00000b947 */ /* 0x000fea0003800000 */
[----:B-----5:R-:W-:Y:S01]  /*32c0*/  LOP3.LUT P6, RZ, R164, 0xff, RZ, 0xc0, !PT ;  /* 0x000000ffa4ff7812 */ /* 0x020fe200078cc0ff */
[----:B------:R-:W-:Y:S01]  /*32d0*/  FMUL.FTZ R137, R137, c[0x0][0x1ec] ;  /* 0x00007b0089897a20 */ /* 0x000fe20000410000 */
[----:B0-----:R-:W-:-:S03]  /*32e0*/  CS2R R138, SRZ ;  /* 0x00000000008a7805 */ /* 0x001fc6000001ff00 */
[----:B------:R-:W-:-:S08]  /*32f0*/  FMUL.FTZ R180, R137, c[0x0][0x1e8] ;  /* 0x00007a0089b47a20 */ /* 0x000fd00000410000 */
[----:B------:R-:W-:Y:S01]  /*3300*/  @P6 HADD2.F32 R137, -RZ, R52.H0_H0 ;  /* 0x20000034ff896230 */ /* 0x000fe20000004100 */
[----:B------:R-:W-:-:S04]  /*3310*/  @P6 FMUL.FTZ R138, R11, R180 ;  /* 0x000000b40b8a6220 */ /* 0x000fc80000410000 */
[----:B------:R-:W-:Y:S01]  /*3320*/  @P6 FMUL.FTZ R139, R137, R180 ;  /* 0x000000b4898b6220 */ /* 0x000fe20000410000 */
[----:B------:R-:W-:-:S03]  /*3330*/  F2FP.PACK_AB R138, RZ, R138 ;  /* 0x0000008aff8a723e */ /* 0x000fc600000000ff */
[----:B------:R-:W-:Y:S01]  /*3340*/  FADD.FTZ R96, R96, R139 ;  /* 0x0000008b60607221 */ /* 0x000fe20000010000 */
[----:B------:R-:W-:Y:S02]  /*3350*/  PRMT R128, R138, 0x7610, R128 ;  /* 0x000076108a807816 */ /* 0x000fe40000000080 */
.L_x_1821:
[----:B------:R-:W-:Y:S05]  /*3360*/  BSYNC B1 ;  /* 0x0000000000017941 */ /* 0x000fea0003800000 */
.L_x_1820:
[----:B------:R-:W-:Y:S01]  /*3370*/  BSSY B1, `(.L_x_1822) ;  /* 0x000000e000017945 */ /* 0x000fe20003800000 */
[----:B0-----:R-:W-:Y:S01]  /*3380*/  @P5 PRMT R72, R136, 0x7610, R72 ;  /* 0x0000761088485816 */ /* 0x001fe20000000048 */
[----:B------:R-:W-:Y:S05]  /*3390*/  @P2 BRA `(.L_x_1823) ;  /* 0x0000004000002947 */ /* 0x000fea0003800000 */
[----:B------:R-:W-:Y:S01]  /*33a0*/  HFMA2.MMA R137, -RZ, RZ, 0, 0 ;  /* 0x00000000ff897435 */ /* 0x000fe200000001ff */
[----:B------:R-:W-:Y:S05]  /*33b0*/  @!P4 BRA `(.L_x_1824) ;  /* 0x000000900000c947 */ /* 0x000fea0003800000 */
[----:B-----5:R-:W-:Y:S01]  /*33c0*/  HADD2.F32 R137, -RZ, R40.H1_H1 ;  /* 0x30000028ff897230 */ /* 0x020fe20000004100 */
[----:B------:R-:W-:Y:S05]  /*33d0*/  BRA `(.L_x_1824) ;  /* 0x0000007000007947 */ /* 0x000fea0003800000 */
.L_x_1823:
[----:B------:R-:W-:Y:S01]  /*33e0*/  ISETP.NE.AND P6, PT, R8, RZ, PT ;  /* 0x000000ff0800720c */ /* 0x000fe20003fc5270 */
[----:B-----5:R-:W-:-:S03]  /*33f0*/  @P4 HADD2.F32 R136, -RZ, R40.H1_H1 ;  /* 0x30000028ff884230 */ /* 0x020fc60000004100 */
[----:B------:R-:W-:-:S05]  /*3400*/  FSEL R137, R141, RZ, !P6 ;  /* 0x000000ff8d897208 */ /* 0x000fca0007000000 */
[----:B------:R-:W-:-:S04]  /*3410*/  FFMA.FTZ R137, R199, R142, R137 ;  /* 0x0000008ec7897223 */ /* 0x000fc80000010089 */
[----:B------:R-:W-:-:S04]  /*3420*/  FADD.FTZ R137, R196, -R137 ;  /* 0x80000089c4897221 */ /* 0x000fc80000010000 */
[----:B------:R-:W-:-:S04]  /*3430*/  FMUL.FTZ R137, R156, R137 ;  /* 0x000000899c897220 */ /* 0x000fc80000410000 */
[----:B------:R-:W-:Y:S02]  /*3440*/  @P4 FADD.FTZ R137, R137, R136 ;  /* 0x0000008889894221 */ /* 0x000fe40000010000 */
.L_x_1824:
[----:B------:R-:W-:Y:S05]  /*3450*/  BSYNC B1 ;  /* 0x0000000000017941 */ /* 0x000fea0003800000 */
.L_x_1822:
        /* <DEDUP_REMOVED lines=14> */
.L_x_1826:
[----:B------:R-:W-:Y:S05]  /*3540*/  BSYNC B1 ;  /* 0x0000000000017941 */ /* 0x000fea0003800000 */
.L_x_1825:
[----:B------:R-:W-:Y:S01]  /*3550*/  BSSY B1, `(.L_x_1827) ;  /* 0x000000e000017945 */ /* 0x000fe20003800000 */
[----:B------:R-:W-:Y:S01]  /*3560*/  @P5 PRMT R72, R72, 0x5410, R136 ;  /* 0x0000541048485816 */ /* 0x000fe20000000088 */
[----:B------:R-:W-:Y:S05]  /*3570*/  @P2 BRA `(.L_x_1828) ;  /* 0x0000004000002947 */ /* 0x000fea0003800000 */
[----:B------:R-:W-:Y:S01]  /*3580*/  MOV R137, RZ ;  /* 0x000000ff00897202 */ /* 0x000fe20000000f00 */
[----:B------:R-:W-:Y:S05]  /*3590*/  @!P4 BRA `(.L_x_1829) ;  /* 0x000000900000c947 */ /* 0x000fea0003800000 */
[----:B-----5:R-:W-:Y:S01]  /*35a0*/  HADD2.F32 R137, -RZ, R41.H0_H0 ;  /* 0x20000029ff897230 */ /* 0x020fe20000004100 */
[----:B------:R-:W-:Y:S05]  /*35b0*/  BRA `(.L_x_1829) ;  /* 0x0000007000007947 */ /* 0x000fea0003800000 */
.L_x_1828:
[----:B------:R-:W-:Y:S01]  /*35c0*/  ISETP.NE.AND P6, PT, R8, RZ, PT ;  /* 0x000000ff0800720c */ /* 0x000fe20003fc5270 */
[----:B-----5:R-:W-:-:S03]  /*35d0*/  @P4 HADD2.F32 R136, -RZ, R41.H0_H0 ;  /* 0x20000029ff884230 */ /* 0x020fc60000004100 */
[----:B------:R-:W-:-:S05]  /*35e0*/  FSEL R137, R141, RZ, !P6 ;  /* 0x000000ff8d897208 */ /* 0x000fca0007000000 */
[----:B------:R-:W-:-:S04]  /*35f0*/  FFMA.FTZ R137, R197, R142, R137 ;  /* 0x0000008ec5897223 */ /* 0x000fc80000010089 */
[----:B------:R-:W-:-:S04]  /*3600*/  FADD.FTZ R137, R194, -R137 ;  /* 0x80000089c2897221 */ /* 0x000fc80000010000 */
[----:B------:R-:W-:-:S04]  /*3610*/  FMUL.FTZ R137, R156, R137 ;  /* 0x000000899c897220 */ /* 0x000fc80000410000 */
[----:B------:R-:W-:Y:S02]  /*3620*/  @P4 FADD.FTZ R137, R137, R136 ;  /* 0x0000008889894221 */ /* 0x000fe40000010000 */
.L_x_1829:
[----:B------:R-:W-:Y:S05]  /*3630*/  BSYNC B1 ;  /* 0x0000000000017941 */ /* 0x000fea0003800000 */
.L_x_1827:
        /* <DEDUP_REMOVED lines=13> */
.L_x_1831:
[----:B------:R-:W-:Y:S05]  /*3710*/  BSYNC B1 ;  /* 0x0000000000017941 */ /* 0x000fea0003800000 */
.L_x_1830:
[----:B------:R-:W-:Y:S01]  /*3720*/  BSSY B1, `(.L_x_1832) ;  /* 0x000000e000017945 */ /* 0x000fe20003800000 */
[----:B------:R-:W-:Y:S01]  /*3730*/  @P5 PRMT R73, R136, 0x7610, R73 ;  /* 0x0000761088495816 */ /* 0x000fe20000000049 */
[----:B------:R-:W-:Y:S05]  /*3740*/  @P2 BRA `(.L_x_1833) ;  /* 0x0000004000002947 */ /* 0x000fea0003800000 */
[----:B------:R-:W-:Y:S01]  /*3750*/  HFMA2.MMA R137, -RZ, RZ, 0, 0 ;  /* 0x00000000ff897435 */ /* 0x000fe200000001ff */
[----:B------:R-:W-:Y:S05]  /*3760*/  @!P4 BRA `(.L_x_1834) ;  /* 0x000000900000c947 */ /* 0x000fea0003800000 */
[----:B-----5:R-:W-:Y:S01]  /*3770*/  HADD2.F32 R137, -RZ, R41.H1_H1 ;  /* 0x30000029ff897230 */ /* 0x020fe20000004100 */
[----:B------:R-:W-:Y:S05]  /*3780*/  BRA `(.L_x_1834) ;  /* 0x0000007000007947 */ /* 0x000fea0003800000 */
.L_x_1833:
[----:B------:R-:W-:Y:S01]  /*3790*/  ISETP.NE.AND P6, PT, R8, RZ, PT ;  /* 0x000000ff0800720c */ /* 0x000fe20003fc5270 */
[----:B-----5:R-:W-:-:S03]  /*37a0*/  @P4 HADD2.F32 R136, -RZ, R41.H1_H1 ;  /* 0x30000029ff884230 */ /* 0x020fc60000004100 */
[----:B------:R-:W-:-:S05]  /*37b0*/  FSEL R137, R141, RZ, !P6 ;  /* 0x000000ff8d897208 */ /* 0x000fca0007000000 */
[----:B------:R-:W-:-:S04]  /*37c0*/  FFMA.FTZ R137, R195, R142, R137 ;  /* 0x0000008ec3897223 */ /* 0x000fc80000010089 */
[----:B------:R-:W-:-:S04]  /*37d0*/  FADD.FTZ R137, R192, -R137 ;  /* 0x80000089c0897221 */ /* 0x000fc80000010000 */
[----:B------:R-:W-:-:S04]  /*37e0*/  FMUL.FTZ R137, R156, R137 ;  /* 0x000000899c897220 */ /* 0x000fc80000410000 */
[----:B------:R-:W-:Y:S02]  /*37f0*/  @P4 FADD.FTZ R137, R137, R136 ;  /* 0x0000008889894221 */ /* 0x000fe40000010000 */
.L_x_1834:
[----:B------:R-:W-:Y:S05]  /*3800*/  BSYNC B1 ;  /* 0x0000000000017941 */ /* 0x000fea0003800000 */
.L_x_1832:
        /* <DEDUP_REMOVED lines=14> */
.L_x_1836:
[----:B------:R-:W-:Y:S05]  /*38f0*/  BSYNC B1 ;  /* 0x0000000000017941 */ /* 0x000fea0003800000 */
.L_x_1835:
[----:B------:R-:W-:Y:S01]  /*3900*/  BSSY B1, `(.L_x_1837) ;  /* 0x000000e000017945 */ /* 0x000fe20003800000 */
[----:B------:R-:W-:Y:S01]  /*3910*/  @P5 PRMT R73, R73, 0x5410, R136 ;  /* 0x0000541049495816 */ /* 0x000fe20000000088 */
[----:B------:R-:W-:Y:S05]  /*3920*/  @P2 BRA `(.L_x_1838) ;  /* 0x0000004000002947 */ /* 0x000fea0003800000 */
[----:B------:R-:W-:Y:S01]  /*3930*/  MOV R137, RZ ;  /* 0x000000ff00897202 */ /* 0x000fe20000000f00 */
[----:B------:R-:W-:Y:S05]  /*3940*/  @!P4 BRA `(.L_x_1839) ;  /* 0x000000900000c947 */ /* 0x000fea0003800000 */
[----:B-----5:R-:W-:Y:S01]  /*3950*/  HADD2.F32 R137, -RZ, R42.H0_H0 ;  /* 0x2000002aff897230 */ /* 0x020fe20000004100 */
[----:B------:R-:W-:Y:S05]  /*3960*/  BRA `(.L_x_1839) ;  /* 0x0000007000007947 */ /* 0x000fea0003800000 */
.L_x_1838:
[----:B------:R-:W-:-:S04]  /*3970*/  ISETP.NE.AND P6, PT, R8, RZ, PT ;  /* 0x000000ff0800720c */ /* 0x000fc80003fc5270 */
[----:B------:R-:W-:-:S05]  /*3980*/  FSEL R136, R141, RZ, !P6 ;  /* 0x000000ff8d887208 */ /* 0x000fca0007000000 */
[----:B------:R-:W-:-:S04]  /*3990*/  FFMA.FTZ R136, R193, R142, R136 ;  /* 0x0000008ec1887223 */ /* 0x000fc80000010088 */
[----:B------:R-:W-:Y:S01]  /*39a0*/  FADD.FTZ R137, R191, -R136 ;  /* 0x80000088bf897221 */ /* 0x000fe20000010000 */
[----:B-----5:R-:W-:-:S03]  /*39b0*/  @P4 HADD2.F32 R136, -RZ, R42.H0_H0 ;  /* 0x2000002aff884230 */ /* 0x020fc60000004100 */
[----:B------:R-:W-:-:S04]  /*39c0*/  FMUL.FTZ R137, R156, R137 ;  /* 0x000000899c897220 */ /* 0x000fc80000410000 */
[----:B------:R-:W-:Y:S02]  /*39d0*/  @P4 FADD.FTZ R137, R137, R136 ;  /* 0x0000008889894221 */ /* 0x000fe40000010000 */
.L_x_1839:
[----:B------:R-:W-:Y:S05]  /*39e0*/  BSYNC B1 ;  /* 0x0000000000017941 */ /* 0x000fea0003800000 */
.L_x_1837:
        /* <DEDUP_REMOVED lines=13> */
.L_x_1841:
[----:B------:R-:W-:Y:S05]  /*3ac0*/  BSYNC B1 ;  /* 0x0000000000017941 */ /* 0x000fea0003800000 */
.L_x_1840:
[----:B------:R-:W-:Y:S01]  /*3ad0*/  BSSY B1, `(.L_x_1842) ;  /* 0x000000e000017945 */ /* 0x000fe20003800000 */
[----:B------:R-:W-:Y:S01]  /*3ae0*/  @P5 PRMT R74, R136, 0x7610, R74 ;  /* 0x00007610884a5816 */ /* 0x000fe2000000004a */
[----:B------:R-:W-:Y:S05]  /*3af0*/  @P2 BRA `(.L_x_1843) ;  /* 0x0000004000002947 */ /* 0x000fea0003800000 */
[----:B------:R-:W-:Y:S01]  /*3b00*/  HFMA2.MMA R137, -RZ, RZ, 0, 0 ;  /* 0x00000000ff897435 */ /* 0x000fe200000001ff */
[----:B------:R-:W-:Y:S05]  /*3b10*/  @!P4 BRA `(.L_x_1844) ;  /* 0x000000900000c947 */ /* 0x000fea0003800000 */
[----:B-----5:R-:W-:Y:S01]  /*3b20*/  HADD2.F32 R137, -RZ, R42.H1_H1 ;  /* 0x3000002aff897230 */ /* 0x020fe20000004100 */
[----:B------:R-:W-:Y:S05]  /*3b30*/  BRA `(.L_x_1844) ;  /* 0x0000007000007947 */ /* 0x000fea0003800000 */
.L_x_1843:
[----:B------:R-:W-:-:S04]  /*3b40*/  ISETP.NE.AND P6, PT, R8, RZ, PT ;  /* 0x000000ff0800720c */ /* 0x000fc80003fc5270 */
[----:B------:R-:W-:-:S05]  /*3b50*/  FSEL R137, R141, RZ, !P6 ;  /* 0x000000ff8d897208 */ /* 0x000fca0007000000 */
[----:B------:R-:W-:-:S04]  /*3b60*/  FFMA.FTZ R136, R190, R142, R137 ;  /* 0x0000008ebe887223 */ /* 0x000fc80000010089 */
[----:B------:R-:W-:Y:S01]  /*3b70*/  FADD.FTZ R137, R189, -R136 ;  /* 0x80000088bd897221 */ /* 0x000fe20000010000 */
[----:B-----5:R-:W-:-:S03]  /*3b80*/  @P4 HADD2.F32 R136, -RZ, R42.H1_H1 ;  /* 0x3000002aff884230 */ /* 0x020fc60000004100 */
[----:B------:R-:W-:-:S04]  /*3b90*/  FMUL.FTZ R137, R156, R137 ;  /* 0x000000899c897220 */ /* 0x000fc80000410000 */
[----:B------:R-:W-:Y:S02]  /*3ba0*/  @P4 FADD.FTZ R137, R137, R136 ;  /* 0x0000008889894221 */ /* 0x000fe40000010000 */
.L_x_1844:
[----:B------:R-:W-:Y:S05]  /*3bb0*/  BSYNC B1 ;  /* 0x0000000000017941 */ /* 0x000fea0003800000 */
.L_x_1842:
        /* <DEDUP_REMOVED lines=14> */
.L_x_1846:
[----:B------:R-:W-:Y:S05]  /*3ca0*/  BSYNC B1 ;  /* 0x0000000000017941 */ /* 0x000fea0003800000 */
.L_x_1845:
[----:B------:R-:W-:Y:S01]  /*3cb0*/  BSSY B1, `(.L_x_1847) ;  /* 0x000000e000017945 */ /* 0x000fe20003800000 */
[----:B------:R-:W-:Y:S01]  /*3cc0*/  @P5 PRMT R74, R74, 0x5410, R136 ;  /* 0x000054104a4a5816 */ /* 0x000fe20000000088 */
[----:B------:R-:W-:Y:S05]  /*3cd0*/  @P2 BRA `(.L_x_1848) ;  /* 0x0000004000002947 */ /* 0x000fea0003800000 */
[----:B------:R-:W-:Y:S01]  /*3ce0*/  MOV R137, RZ ;  /* 0x000000ff00897202 */ /* 0x000fe20000000f00 */
[----:B------:R-:W-:Y:S05]  /*3cf0*/  @!P4 BRA `(.L_x_1849) ;  /* 0x000000900000c947 */ /* 0x000fea0003800000 */
[----:B-----5:R-:W-:Y:S01]  /*3d00*/  HADD2.F32 R137, -RZ, R43.H0_H0 ;  /* 0x2000002bff897230 */ /* 0x020fe20000004100 */
[----:B------:R-:W-:Y:S05]  /*3d10*/  BRA `(.L_x_1849) ;  /* 0x0000007000007947 */ /* 0x000fea0003800000 */
.L_x_1848:
[----:B------:R-:W-:-:S04]  /*3d20*/  ISETP.NE.AND P6, PT, R8, RZ, PT ;  /* 0x000000ff0800720c */ /* 0x000fc80003fc5270 */
[----:B------:R-:W-:-:S05]  /*3d30*/  FSEL R136, R141, RZ, !P6 ;  /* 0x000000ff8d887208 */ /* 0x000fca0007000000 */
[----:B------:R-:W-:-:S04]  /*3d40*/  FFMA.FTZ R136, R187, R142, R136 ;  /* 0x0000008ebb887223 */ /* 0x000fc80000010088 */
[----:B------:R-:W-:Y:S01]  /*3d50*/  FADD.FTZ R137, R185, -R136 ;  /* 0x80000088b9897221 */ /* 0x000fe20000010000 */
[----:B-----5:R-:W-:-:S03]  /*3d60*/  @P4 HADD2.F32 R136, -RZ, R43.H0_H0 ;  /* 0x2000002bff884230 */ /* 0x020fc60000004100 */
[----:B------:R-:W-:-:S04]  /*3d70*/  FMUL.FTZ R137, R156, R137 ;  /* 0x000000899c897220 */ /* 0x000fc80000410000 */
[----:B------:R-:W-:Y:S02]  /*3d80*/  @P4 FADD.FTZ R137, R137, R136 ;  /* 0x0000008889894221 */ /* 0x000fe40000010000 */
.L_x_1849:
[----:B------:R-:W-:Y:S05]  /*3d90*/  BSYNC B1 ;  /* 0x0000000000017941 */ /* 0x000fea0003800000 */
.L_x_1847:
        /* <DEDUP_REMOVED lines=13> */
.L_x_1851:
[----:B------:R-:W-:Y:S05]  /*3e70*/  BSYNC B1 ;  /* 0x0000000000017941 */ /* 0x000fea0003800000 */
.L_x_1850:
[----:B------:R-:W-:Y:S01]  /*3e80*/  BSSY B1, `(.L_x_1852) ;  /* 0x000000e000017945 */ /* 0x000fe20003800000 */
[----:B------:R-:W-:Y:S01]  /*3e90*/  @P5 PRMT R75, R136, 0x7610, R75 ;  /* 0x00007610884b5816 */ /* 0x000fe2000000004b */
[----:B------:R-:W-:Y:S05]  /*3ea0*/  @P2 BRA `(.L_x_1853) ;  /* 0x0000004000002947 */ /* 0x000fea0003800000 */
[----:B------:R-:W-:Y:S01]  /*3eb0*/  HFMA2.MMA R143, -RZ, RZ, 0, 0 ;  /* 0x00000000ff8f7435 */ /* 0x000fe200000001ff */
[----:B------:R-:W-:Y:S05]  /*3ec0*/  @!P4 BRA `(.L_x_1854) ;  /* 0x000000900000c947 */ /* 0x000fea0003800000 */
[----:B-----5:R-:W-:Y:S01]  /*3ed0*/  HADD2.F32 R143, -RZ, R43.H1_H1 ;  /* 0x3000002bff8f7230 */ /* 0x020fe20000004100 */
[----:B------:R-:W-:Y:S05]  /*3ee0*/  BRA `(.L_x_1854) ;  /* 0x0000007000007947 */ /* 0x000fea0003800000 */
.L_x_1853:
[----:B------:R-:W-:-:S04]  /*3ef0*/  ISETP.NE.AND P6, PT, R8, RZ, PT ;  /* 0x000000ff0800720c */ /* 0x000fc80003fc5270 */
[----:B------:R-:W-:-:S05]  /*3f00*/  FSEL R137, R141, RZ, !P6 ;  /* 0x000000ff8d897208 */ /* 0x000fca0007000000 */
[----:B------:R-:W-:-:S04]  /*3f10*/  FFMA.FTZ R136, R188, R142, R137 ;  /* 0x0000008ebc887223 */ /* 0x000fc80000010089 */
[----:B------:R-:W-:Y:S01]  /*3f20*/  FADD.FTZ R137, R183, -R136 ;  /* 0x80000088b7897221 */ /* 0x000fe20000010000 */
[----:B-----5:R-:W-:-:S03]  /*3f30*/  @P4 HADD2.F32 R136, -RZ, R43.H1_H1 ;  /* 0x3000002bff884230 */ /* 0x020fc60000004100 */
[----:B------:R-:W-:-:S04]  /*3f40*/  FMUL.FTZ R143, R156, R137 ;  /* 0x000000899c8f7220 */ /* 0x000fc80000410000 */
[----:B------:R-:W-:Y:S02]  /*3f50*/  @P4 FADD.FTZ R143, R143, R136 ;  /* 0x000000888f8f4221 */ /* 0x000fe40000010000 */
.L_x_1854:
[----:B------:R-:W-:Y:S05]  /*3f60*/  BSYNC B1 ;  /* 0x0000000000017941 */ /* 0x000fea0003800000 */
.L_x_1852:
        /* <DEDUP_REMOVED lines=20> */
.L_x_1856:
[----:B------:R-:W-:Y:S05]  /*40b0*/  BSYNC B1 ;  /* 0x0000000000017941 */ /* 0x000fea0003800000 */
.L_x_1855:
[----:B------:R1:W-:Y:S01]  /*40c0*/  @P3 STG.E.128 [R136.64], R128 ;  /* 0x0000008088003986 */ /* 0x0003e2000c101d04 */
[----:B------:R-:W-:Y:S02]  /*40d0*/  IADD3 R160, R160, 0x80, RZ ;  /* 0x00000080a0a07810 */ /* 0x000fe40007ffe0ff */
[----:B------:R-:W-:Y:S02]  /*40e0*/  IADD3 R140, R140, 0x80, RZ ;  /* 0x000000808c8c7810 */ /* 0x000fe40007ffe0ff */
.L_x_1814:
[----:B------:R-:W-:Y:S05]  /*40f0*/  BSYNC B0 ;  /* 0x0000000000007941 */ /* 0x000fea0003800000 */
.L_x_1813:
[----:B------:R-:W-:Y:S01]  /*4100*/  ISETP.GE.U32.AND P4, PT, R0, 0x180, PT ;  /* 0x000001800000780c */ /* 0x000fe20003f86070 */
[----:B------:R-:W-:-:S12]  /*4110*/  BSSY B0, `(.L_x_1857) ;  /* 0x0000104000007945 */ /* 0x000fd80003800000 */
[----:B------:R-:W-:Y:S05]  /*4120*/  @!P4 BRA `(.L_x_1858) ;  /* 0x000010200000c947 */ /* 0x000fea0003800000 */
[----:B------:R-:W-:Y:S01]  /*4130*/  BSSY B1, `(.L_x_1859) ;  /* 0x0000005000017945 */ /* 0x000fe20003800000 */
[----:B------:R-:W-:Y:S05]  /*4140*/  @!P3 BRA `(.L_x_1860) ;  /* 0x000000300000b947 */ /* 0x000fea0003800000 */
[----:B-----5:R-:W-:-:S10]  /*4150*/  HFMA2.MMA R53, -RZ, RZ, 0, 9.5367431640625e-07 ;  /* 0x00000010ff357435 */ /* 0x020fd400000001ff */
[----:B------:R-:W-:-:S06]  /*4160*/  IMAD.WIDE.U32 R52, R140, R53, c[0x0][0x170] ;  /* 0x00005c008c347625 */ /* 0x000fcc00078e0035 */
[----:B------:R-:W5:Y:S02]  /*4170*/  LDG.E.128 R52, [R52.64] ;  /* 0x0000000434347981 */ /* 0x000f64000c1e1d00 */
.L_x_1860:
[----:B------:R-:W-:Y:S05]  /*4180*/  BSYNC B1 ;  /* 0x0000000000017941 */ /* 0x000fea0003800000 */
.L_x_1859:
        /* <DEDUP_REMOVED lines=10> */
.L_x_1862:
        /* <DEDUP_REMOVED lines=11> */
.L_x_1863:
[----:B------:R-:W-:Y:S05]  /*42e0*/  BSYNC B1 ;  /* 0x0000000000017941 */ /* 0x000fea0003800000 */
.L_x_1861:
        /* <DEDUP_REMOVED lines=15> */
.L_x_1865:
[----:B------:R-:W-:Y:S05]  /*43e0*/  BSYNC B1 ;  /* 0x0000000000017941 */ /* 0x000fea0003800000 */
.L_x_1864:
[----:B------:R-:W-:Y:S01]  /*43f0*/  BSSY B1, `(.L_x_1866) ;  /* 0x000000e000017945 */ /* 0x000fe20003800000 */
[----:B0-----:R-:W-:Y:S01]  /*4400*/  @P5 PRMT R72, R136, 0x7610, R72 ;  /* 0x0000761088485816 */ /* 0x001fe20000000048 */
[----:B------:R-:W-:Y:S05]  /*4410*/  @P2 BRA `(.L_x_1867) ;  /* 0x0000004000002947 */ /* 0x000fea0003800000 */
[----:B------:R-:W-:Y:S01]  /*4420*/  HFMA2.MMA R137, -RZ, RZ, 0, 0 ;  /* 0x00000000ff897435 */ /* 0x000fe200000001ff */
[----:B------:R-:W-:Y:S05]  /*4430*/  @!P4 BRA `(.L_x_1868) ;  /* 0x000000900000c947 */ /* 0x000fea0003800000 */
[----:B-----5:R-:W-:Y:S01]  /*4440*/  HADD2.F32 R137, -RZ, R116.H1_H1 ;  /* 0x30000074ff897230 */ /* 0x020fe20000004100 */
[----:B------:R-:W-:Y:S05]  /*4450*/  BRA `(.L_x_1868) ;  /* 0x0000007000007947 */ /* 0x000fea0003800000 */
.L_x_1867:
[----:B------:R-:W-:-:S04]  /*4460*/  ISETP.NE.AND P6, PT, R8, RZ, PT ;  /* 0x000000ff0800720c */ /* 0x000fc80003fc5270 */
[----:B------:R-:W-:-:S05]  /*4470*/  FSEL R137, R141, RZ, !P6 ;  /* 0x000000ff8d897208 */ /* 0x000fca0007000000 */
[----:B------:R-:W-:-:S04]  /*4480*/  FFMA.FTZ R136, R186, R142, R137 ;  /* 0x0000008eba887223 */ /* 0x000fc80000010089 */
[----:B------:R-:W-:Y:S01]  /*4490*/  FADD.FTZ R137, R179, -R136 ;  /* 0x80000088b3897221 */ /* 0x000fe20000010000 */
[----:B-----5:R-:W-:-:S03]  /*44a0*/  @P4 HADD2.F32 R136, -RZ, R116.H1_H1 ;  /* 0x30000074ff884230 */ /* 0x020fc60000004100 */
[----:B------:R-:W-:-:S04]  /*44b0*/  FMUL.FTZ R137, R156, R137 ;  /* 0x000000899c897220 */ /* 0x000fc80000410000 */
[----:B------:R-:W-:Y:S02]  /*44c0*/  @P4 FADD.FTZ R137, R137, R136 ;  /* 0x0000008889894221 */ /* 0x000fe40000010000 */
.L_x_1868:
[----:B------:R-:W-:Y:S05]  /*44d0*/  BSYNC B1 ;  /* 0x0000000000017941 */ /* 0x000fea0003800000 */
.L_x_1866:
        /* <DEDUP_REMOVED lines=14> */
.L_x_1870:
[----:B------:R-:W-:Y:S05]  /*45c0*/  BSYNC B1 ;  /* 0x0000000000017941 */ /* 0x000fea0003800000 */
.L_x_1869:
[----:B------:R-:W-:Y:S01]  /*45d0*/  BSSY B1, `(.L_x_1871) ;  /* 0x000000e000017945 */ /* 0x000fe20003800000 */
[----:B------:R-:W-:Y:S01]  /*45e0*/  @P5 PRMT R72, R72, 0x5410, R136 ;  /* 0x0000541048485816 */ /* 0x000fe20000000088 */
[----:B------:R-:W-:Y:S05]  /*45f0*/  @P2 BRA `(.L_x_1872) ;  /* 0x0000004000002947 */ /* 0x000fea0003800000 */
[----:B------:R-:W-:Y:S01]  /*4600*/  MOV R137, RZ ;  /* 0x000000ff00897202 */ /* 0x000fe20000000f00 */
[----:B------:R-:W-:Y:S05]  /*4610*/  @!P4 BRA `(.L_x_1873) ;  /* 0x000000900000c947 */ /* 0x000fea0003800000 */
[----:B-----5:R-:W-:Y:S01]  /*4620*/  HADD2.F32 R137, -RZ, R117.H0_H0 ;  /* 0x20000075ff897230 */ /* 0x020fe20000004100 */
[----:B------:R-:W-:Y:S05]  /*4630*/  BRA `(.L_x_1873) ;  /* 0x0000007000007947 */ /* 0x000fea0003800000 */
.L_x_1872:
[----:B------:R-:W-:-:S04]  /*4640*/  ISETP.NE.AND P6, PT, R8, RZ, PT ;  /* 0x000000ff0800720c */ /* 0x000fc80003fc5270 */
[----:B------:R-:W-:-:S05]  /*4650*/  FSEL R137, R141, RZ, !P6 ;  /* 0x000000ff8d897208 */ /* 0x000fca0007000000 */
[----:B------:R-:W-:-:S04]  /*4660*/  FFMA.FTZ R136, R182, R142, R137 ;  /* 0x0000008eb6887223 */ /* 0x000fc80000010089 */
[----:B------:R-:W-:Y:S01]  /*4670*/  FADD.FTZ R137, R177, -R136 ;  /* 0x80000088b1897221 */ /* 0x000fe20000010000 */
[----:B-----5:R-:W-:-:S03]  /*4680*/  @P4 HADD2.F32 R136, -RZ, R117.H0_H0 ;  /* 0x20000075ff884230 */ /* 0x020fc60000004100 */
[----:B------:R-:W-:-:S04]  /*4690*/  FMUL.FTZ R137, R156, R137 ;  /* 0x000000899c897220 */ /* 0x000fc80000410000 */
[----:B------:R-:W-:Y:S02]  /*46a0*/  @P4 FADD.FTZ R137, R137, R136 ;  /* 0x0000008889894221 */ /* 0x000fe40000010000 */
.L_x_1873:
[----:B------:R-:W-:Y:S05]  /*46b0*/  BSYNC B1 ;  /* 0x0000000000017941 */ /* 0x000fea0003800000 */
.L_x_1871:
        /* <DEDUP_REMOVED lines=13> */
.L_x_1875:
[----:B------:R-:W-:Y:S05]  /*4790*/  BSYNC B1 ;  /* 0x0000000000017941 */ /* 0x000fea0003800000 */
.L_x_1874:
[----:B------:R-:W-:Y:S01]  /*47a0*/  BSSY B1, `(.L_x_1876) ;  /* 0x000000e000017945 */ /* 0x000fe20003800000 */
[----:B------:R-:W-:Y:S01]  /*47b0*/  @P5 PRMT R73, R136, 0x7610, R73 ;  /* 0x0000761088495816 */ /* 0x000fe20000000049 */
[----:B------:R-:W-:Y:S05]  /*47c0*/  @P2 BRA `(.L_x_1877) ;  /* 0x0000004000002947 */ /* 0x000fea0003800000 */
[----:B------:R-:W-:Y:S01]  /*47d0*/  HFMA2.MMA R137, -RZ, RZ, 0, 0 ;  /* 0x00000000ff897435 */ /* 0x000fe200000001ff */
[----:B------:R-:W-:Y:S05]  /*47e0*/  @!P4 BRA `(.L_x_1878) ;  /* 0x000000900000c947 */ /* 0x000fea0003800000 */
[----:B-----5:R-:W-:Y:S01]  /*47f0*/  HADD2.F32 R137, -RZ, R117.H1_H1 ;  /* 0x30000075ff897230 */ /* 0x020fe20000004100 */
[----:B------:R-:W-:Y:S05]  /*4800*/  BRA `(.L_x_1878) ;  /* 0x0000007000007947 */ /* 0x000fea0003800000 */
.L_x_1877:
[----:B------:R-:W-:Y:S01]  /*4810*/  ISETP.NE.AND P6, PT, R8, RZ, PT ;  /* 0x000000ff0800720c */ /* 0x000fe20003fc5270 */
[----:B-----5:R-:W-:-:S03]  /*4820*/  @P4 HADD2.F32 R136, -RZ, R117.H1_H1 ;  /* 0x30000075ff884230 */ /* 0x020fc60000004100 */
[----:B------:R-:W-:-:S05]  /*4830*/  FSEL R137, R141, RZ, !P6 ;  /* 0x000000ff8d897208 */ /* 0x000fca0007000000 */
[----:B------:R-:W-:-:S04]  /*4840*/  FFMA.FTZ R137, R178, R142, R137 ;  /* 0x0000008eb2897223 */ /* 0x000fc80000010089 */
[----:B------:R-:W-:-:S04]  /*4850*/  FADD.FTZ R137, R176, -R137 ;  /* 0x80000089b0897221 */ /* 0x000fc80000010000 */
[----:B------:R-:W-:-:S04]  /*4860*/  FMUL.FTZ R137, R156, R137 ;  /* 0x000000899c897220 */ /* 0x000fc80000410000 */
[----:B------:R-:W-:Y:S02]  /*4870*/  @P4 FADD.FTZ R137, R137, R136 ;  /* 0x0000008889894221 */ /* 0x000fe40000010000 */
.L_x_1878:
[----:B------:R-:W-:Y:S05]  /*4880*/  BSYNC B1 ;  /* 0x0000000000017941 */ /* 0x000fea0003800000 */
.L_x_1876:
        /* <DEDUP_REMOVED lines=14> */
.L_x_1880:
[----:B------:R-:W-:Y:S05]  /*4970*/  BSYNC B1 ;  /* 0x0000000000017941 */ /* 0x000fea0003800000 */
.L_x_1879:
[----:B------:R-:W-:Y:S01]  /*4980*/  BSSY B1, `(.L_x_1881) ;  /* 0x000000e000017945 */ /* 0x000fe20003800000 */
[----:B------:R-:W-:Y:S01]  /*4990*/  @P5 PRMT R73, R73, 0x5410, R136 ;  /* 0x0000541049495816 */ /* 0x000fe20000000088 */
[----:B------:R-:W-:Y:S05]  /*49a0*/  @P2 BRA `(.L_x_1882) ;  /* 0x0000004000002947 */ /* 0x000fea0003800000 */
[----:B------:R-:W-:Y:S01]  /*49b0*/  MOV R137, RZ ;  /* 0x000000ff00897202 */ /* 0x000fe20000000f00 */
[----:B------:R-:W-:Y:S05]  /*49c0*/  @!P4 BRA `(.L_x_1883) ;  /* 0x000000900000c947 */ /* 0x000fea0003800000 */
[----:B-----5:R-:W-:Y:S01]  /*49d0*/  HADD2.F32 R137, -RZ, R118.H0_H0 ;  /* 0x20000076ff897230 */ /* 0x020fe20000004100 */
[----:B------:R-:W-:Y:S05]  /*49e0*/  BRA `(.L_x_1883) ;  /* 0x0000007000007947 */ /* 0x000fea0003800000 */
.L_x_1882:
[----:B------:R-:W-:Y:S01]  /*49f0*/  ISETP.NE.AND P6, PT, R8, RZ, PT ;  /* 0x000000ff0800720c */ /* 0x000fe20003fc5270 */
[----:B-----5:R-:W-:-:S03]  /*4a00*/  @P4 HADD2.F32 R136, -RZ, R118.H0_H0 ;  /* 0x20000076ff884230 */ /* 0x020fc60000004100 */
[----:B------:R-:W-:-:S05]  /*4a10*/  FSEL R137, R141, RZ, !P6 ;  /* 0x000000ff8d897208 */ /* 0x000fca0007000000 */
[----:B------:R-:W-:-:S04]  /*4a20*/  FFMA.FTZ R137, R175, R142, R137 ;  /* 0x0000008eaf897223 */ /* 0x000fc80000010089 */
[----:B------:R-:W-:-:S04]  /*4a30*/  FADD.FTZ R137, R174, -R137 ;  /* 0x80000089ae897221 */ /* 0x000fc80000010000 */
[----:B------:R-:W-:-:S04]  /*4a40*/  FMUL.FTZ R137, R156, R137 ;  /* 0x000000899c897220 */ /* 0x000fc80000410000 */
[----:B------:R-:W-:Y:S02]  /*4a50*/  @P4 FADD.FTZ R137, R137, R136 ;  /* 0x0000008889894221 */ /* 0x000fe40000010000 */
.L_x_1883:
[----:B------:R-:W-:Y:S05]  /*4a60*/  BSYNC B1 ;  /* 0x0000000000017941 */ /* 0x000fea0003800000 */
.L_x_1881:
        /* <DEDUP_REMOVED lines=13> */
.L_x_1885:
[----:B------:R-:W-:Y:S05]  /*4b40*/  BSYNC B1 ;  /* 0x0000000000017941 */ /* 0x000fea0003800000 */
.L_x_1884:
[----:B------:R-:W-:Y:S01]  /*4b50*/  BSSY B1, `(.L_x_1886) ;  /* 0x000000e000017945 */ /* 0x000fe20003800000 */
[----:B------:R-:W-:Y:S01]  /*4b60*/  @P5 PRMT R74, R136, 0x7610, R74 ;  /* 0x00007610884a5816 */ /* 0x000fe2000000004a */
[----:B------:R-:W-:Y:S05]  /*4b70*/  @P2 BRA `(.L_x_1887) ;  /* 0x0000004000002947 */ /* 0x000fea0003800000 */
[----:B------:R-:W-:Y:S01]  /*4b80*/  HFMA2.MMA R137, -RZ, RZ, 0, 0 ;  /* 0x00000000ff897435 */ /* 0x000fe200000001ff */
[----:B------:R-:W-:Y:S05]  /*4b90*/  @!P4 BRA `(.L_x_1888) ;  /* 0x000000900000c947 */ /* 0x000fea0003800000 */
[----:B-----5:R-:W-:Y:S01]  /*4ba0*/  HADD2.F32 R137, -RZ, R118.H1_H1 ;  /* 0x30000076ff897230 */ /* 0x020fe20000004100 */
[----:B------:R-:W-:Y:S05]  /*4bb0*/  BRA `(.L_x_1888) ;  /* 0x0000007000007947 */ /* 0x000fea0003800000 */
.L_x_1887:
[----:B------:R-:W-:Y:S01]  /*4bc0*/  ISETP.NE.AND P6, PT, R8, RZ, PT ;  /* 0x000000ff0800720c */ /* 0x000fe20003fc5270 */
[----:B-----5:R-:W-:-:S03]  /*4bd0*/  @P4 HADD2.F32 R136, -RZ, R118.H1_H1 ;  /* 0x30000076ff884230 */ /* 0x020fc60000004100 */
[----:B------:R-:W-:-:S05]  /*4be0*/  FSEL R137, R141, RZ, !P6 ;  /* 0x000000ff8d897208 */ /* 0x000fca0007000000 */
[----:B------:R-:W-:-:S04]  /*4bf0*/  FFMA.FTZ R137, R173, R142, R137 ;  /* 0x0000008ead897223 */ /* 0x000fc80000010089 */
[----:B------:R-:W-:-:S04]  /*4c00*/  FADD.FTZ R137, R172, -R137 ;  /* 0x80000089ac897221 */ /* 0x000fc80000010000 */
[----:B------:R-:W-:-:S04]  /*4c10*/  FMUL.FTZ R137, R156, R137 ;  /* 0x000000899c897220 */ /* 0x000fc80000410000 */
[----:B------:R-:W-:Y:S02]  /*4c20*/  @P4 FADD.FTZ R137, R137, R136 ;  /* 0x0000008889894221 */ /* 0x000fe40000010000 */
.L_x_1888:
[----:B------:R-:W-:Y:S05]  /*4c30*/  BSYNC B1 ;  /* 0x0000000000017941 */ /* 0x000fea0003800000 */
.L_x_1886:
        /* <DEDUP_REMOVED lines=14> */
.L_x_1890:
[----:B------:R-:W-:Y:S05]  /*4d20*/  BSYNC B1 ;  /* 0x0000000000017941 */ /* 0x000fea0003800000 */
.L_x_1889:
[----:B------:R-:W-:Y:S01]  /*4d30*/  BSSY B1, `(.L_x_1891) ;  /* 0x000000e000017945 */ /* 0x000fe20003800000 */
[----:B------:R-:W-:Y:S01]  /*4d40*/  @P5 PRMT R74, R74, 0x5410, R136 ;  /* 0x000054104a4a5816 */ /* 0x000fe20000000088 */
[----:B------:R-:W-:Y:S05]  /*4d50*/  @P2 BRA `(.L_x_1892) ;  /* 0x0000004000002947 */ /* 0x000fea0003800000 */
[----:B------:R-:W-:Y:S01]  /*4d60*/  MOV R137, RZ ;  /* 0x000000ff00897202 */ /* 0x000fe20000000f00 */
[----:B------:R-:W-:Y:S05]  /*4d70*/  @!P4 BRA `(.L_x_1893) ;  /* 0x000000900000c947 */ /* 0x000fea0003800000 */
[----:B-----5:R-:W-:Y:S01]  /*4d80*/  HADD2.F32 R137, -RZ, R119.H0_H0 ;  /* 0x20000077ff897230 */ /* 0x020fe20000004100 */
[----:B------:R-:W-:Y:S05]  /*4d90*/  BRA `(.L_x_1893) ;  /* 0x0000007000007947 */ /* 0x000fea0003800000 */
.L_x_1892:
[----:B------:R-:W-:Y:S01]  /*4da0*/  ISETP.NE.AND P6, PT, R8, RZ, PT ;  /* 0x000000ff0800720c */ /* 0x000fe20003fc5270 */
[----:B-----5:R-:W-:-:S03]  /*4db0*/  @P4 HADD2.F32 R136, -RZ, R119.H0_H0 ;  /* 0x20000077ff884230 */ /* 0x020fc60000004100 */
[----:B------:R-:W-:-:S05]  /*4dc0*/  FSEL R137, R141, RZ, !P6 ;  /* 0x000000ff8d897208 */ /* 0x000fca0007000000 */
[----:B------:R-:W-:-:S04]  /*4dd0*/  FFMA.FTZ R137, R171, R142, R137 ;  /* 0x0000008eab897223 */ /* 0x000fc80000010089 */
[----:B------:R-:W-:-:S04]  /*4de0*/  FADD.FTZ R137, R170, -R137 ;  /* 0x80000089aa897221 */ /* 0x000fc80000010000 */
[----:B------:R-:W-:-:S04]  /*4df0*/  FMUL.FTZ R137, R156, R137 ;  /* 0x000000899c897220 */ /* 0x000fc80000410000 */
[----:B------:R-:W-:Y:S02]  /*4e00*/  @P4 FADD.FTZ R137, R137, R136 ;  /* 0x0000008889894221 */ /* 0x000fe40000010000 */
.L_x_1893:
[----:B------:R-:W-:Y:S05]  /*4e10*/  BSYNC B1 ;  /* 0x0000000000017941 */ /* 0x000fea0003800000 */
.L_x_1891:
        /* <DEDUP_REMOVED lines=13> */
.L_x_1895:
[----:B------:R-:W-:Y:S05]  /*4ef0*/  BSYNC B1 ;  /* 0x0000000000017941 */ /* 0x000fea0003800000 */
.L_x_1894:
[----:B------:R-:W-:Y:S01]  /*4f00*/  BSSY B1, `(.L_x_1896) ;  /* 0x000000e000017945 */ /* 0x000fe20003800000 */
[----:B------:R-:W-:Y:S01]  /*4f10*/  @P5 PRMT R75, R136, 0x7610, R75 ;  /* 0x00007610884b5816 */ /* 0x000fe2000000004b */
[----:B------:R-:W-:Y:S05]  /*4f20*/  @P2 BRA `(.L_x_1897) ;  /* 0x0000004000002947 */ /* 0x000fea0003800000 */
[----:B------:R-:W-:Y:S01]  /*4f30*/  HFMA2.MMA R156, -RZ, RZ, 0, 0 ;  /* 0x00000000ff9c7435 */ /* 0x000fe200000001ff */
[----:B------:R-:W-:Y:S05]  /*4f40*/  @!P4 BRA `(.L_x_1898) ;  /* 0x000000900000c947 */ /* 0x000fea0003800000 */
[----:B-----5:R-:W-:Y:S01]  /*4f50*/  HADD2.F32 R156, -RZ, R119.H1_H1 ;  /* 0x30000077ff9c7230 */ /* 0x020fe20000004100 */
[----:B------:R-:W-:Y:S05]  /*4f60*/  BRA `(.L_x_1898) ;  /* 0x0000007000007947 */ /* 0x000fea0003800000 */
.L_x_1897:
[----:B------:R-:W-:Y:S01]  /*4f70*/  ISETP.NE.AND P2, PT, R8, RZ, PT ;  /* 0x000000ff0800720c */ /* 0x000fe20003f45270 */
[----:B-----5:R-:W-:-:S03]  /*4f80*/  @P4 HADD2.F32 R139, -RZ, R119.H1_H1 ;  /* 0x30000077ff8b4230 */ /* 0x020fc60000004100 */
[----:B------:R-:W-:-:S05]  /*4f90*/  FSEL R141, R141, RZ, !P2 ;  /* 0x000000ff8d8d7208 */ /* 0x000fca0005000000 */
[----:B------:R-:W-:-:S04]  /*4fa0*/  FFMA.FTZ R142, R168, R142, R141 ;  /* 0x0000008ea88e7223 */ /* 0x000fc8000001008d */
[----:B------:R-:W-:-:S04]  /*4fb0*/  FADD.FTZ R137, R169, -R142 ;  /* 0x8000008ea9897221 */ /* 0x000fc80000010000 */
[----:B------:R-:W-:-:S04]  /*4fc0*/  FMUL.FTZ R156, R156, R137 ;  /* 0x000000899c9c7220 */ /* 0x000fc80000410000 */
[----:B------:R-:W-:Y:S02]  /*4fd0*/  @P4 FADD.FTZ R156, R156, R139 ;  /* 0x0000008b9c9c4221 */ /* 0x000fe40000010000 */
.L_x_1898:
[----:B------:R-:W-:Y:S05]  /*4fe0*/  BSYNC B1 ;  /* 0x0000000000017941 */ /* 0x000fea0003800000 */
.L_x_1896:
        /* <DEDUP_REMOVED lines=20> */
.L_x_1900:
[----:B------:R-:W-:Y:S05]  /*5130*/  BSYNC B1 ;  /* 0x0000000000017941 */ /* 0x000fea0003800000 */
.L_x_1899:
[----:B------:R1:W-:Y:S02]  /*5140*/  @P3 STG.E.128 [R136.64], R128 ;  /* 0x0000008088003986 */ /* 0x0003e4000c101d04 */
.L_x_1858:
[----:B------:R-:W-:Y:S05]  /*5150*/  BSYNC B0 ;  /* 0x0000000000007941 */ /* 0x000fea0003800000 */
.L_x_1857:
[----:B------:R-:W-:Y:S02]  /*5160*/  IADD3 R158, R158, c[0x0][0x160], RZ ;  /* 0x000058009e9e7a10 */ /* 0x000fe40007ffe0ff */
[----:B------:R-:W-:Y:S02]  /*5170*/  LOP3.LUT P3, RZ, R157, 0xff, RZ, 0xc0, !PT ;  /* 0x000000ff9dff7812 */ /* 0x000fe4000786c0ff */
[----:B------:R-:W-:Y:S02]  /*5180*/  ISETP.GE.AND P2, PT, R158, c[0x0][0x164], PT ;  /* 0x000059009e007a0c */ /* 0x000fe40003f46270 */
[----:B------:R-:W-:-:S11]  /*5190*/  SEL R157, RZ, 0x1, P3 ;  /* 0x00000001ff9d7807 */ /* 0x000fd60001800000 */
[----:B01---5:R-:W-:Y:S01]  /*51a0*/  @P2 CALL.REL.NOINC `(.L_x_1755) ;  /* 0x0000001000002944 */ /* 0x023fe20003c00000 */
[----:B------:R-:W-:Y:S05]  /*51b0*/  BRA `(.L_x_1901) ;  /* 0xffffb5d000007947 */ /* 0x000fea000383ffff */
.L_x_1755:
        /* <DEDUP_REMOVED lines=19> */
.L_x_1903:
[----:B------:R-:W-:Y:S05]  /*52f0*/  BSYNC B0 ;  /* 0x0000000000007941 */ /* 0x000fea0003800000 */
.L_x_1902:
        /* <DEDUP_REMOVED lines=13> */
.L_x_1905:
[----:B------:R-:W-:Y:S05]  /*53d0*/  BSYNC B0 ;  /* 0x0000000000007941 */ /* 0x000fea0003800000 */
.L_x_1904:
        /* <DEDUP_REMOVED lines=13> */
.L_x_1767:
[----:B------:R-:W-:Y:S01]  /*54b0*/  HFMA2.MMA R218, -RZ, RZ, 0, 9.5367431640625e-07 ;  /* 0x00000010ffda7435 */ /* 0x000fe200000001ff */
[----:B------:R-:W-:-:S02]  /*54c0*/  MOV R141, R221 ;  /* 0x000000dd008d7202 */ /* 0x000fc40000000f00 */
[----:B0-----:R-:W-:Y:S02]  /*54d0*/  MOV R180, 0x1f ;  /* 0x0000001f00b47802 */ /* 0x001fe40000000f00 */
[----:B------:R-:W-:Y:S02]  /*54e0*/  MOV R219, 0xffffffff ;  /* 0xffffffff00db7802 */ /* 0x000fe40000000f00 */
[----:B-1----:R-:W-:Y:S02]  /*54f0*/  MOV R136, 0x5510 ;  /* 0x0000551000887802 */ /* 0x002fe40000000f00 */
[----:B-----5:R-:W-:Y:S05]  /*5500*/  CALL.REL.NOINC `($__internal_37_$__cuda_sm70_shflsync_down_p) ;  /* 0x0000045000007944 */ /* 0x020fea0003c00000 */
[----:B-1----:R-:W-:Y:S01]  /*5510*/  MOV R140, R218 ;  /* 0x000000da008c7202 */ /* 0x002fe20000000f00 */
[----:B0-----:R-:W-:Y:S05]  /*5520*/  BRA `(.L_x_1906) ;  /* 0xffffc82000007947 */ /* 0x001fea000383ffff */
.L_x_1768:
[----:B------:R-:W-:Y:S01]  /*5530*/  HFMA2.MMA R218, -RZ, RZ, 0, 9.5367431640625e-07 ;  /* 0x00000010ffda7435 */ /* 0x000fe200000001ff */
[----:B------:R-:W-:Y:S02]  /*5540*/  MOV R141, R220 ;  /* 0x000000dc008d7202 */ /* 0x000fe40000000f00 */
[----:B0-----:R-:W-:Y:S02]  /*5550*/  MOV R180, 0x1f ;  /* 0x0000001f00b47802 */ /* 0x001fe40000000f00 */
[----:B------:R-:W-:-:S02]  /*5560*/  MOV R219, 0xffffffff ;  /* 0xffffffff00db7802 */ /* 0x000fc40000000f00 */
[----:B-1----:R-:W-:Y:S02]  /*5570*/  MOV R136, 0x5590 ;  /* 0x0000559000887802 */ /* 0x002fe40000000f00 */
[----:B--23-5:R-:W-:Y:S05]  /*5580*/  CALL.REL.NOINC `($__internal_37_$__cuda_sm70_shflsync_down_p) ;  /* 0x000003d000007944 */ /* 0x02cfea0003c00000 */
[----:B------:R-:W-:Y:S01]  /*5590*/  FADD.FTZ R140, R140, R221 ;  /* 0x000000dd8c8c7221 */ /* 0x000fe20000010000 */
[----:B0-----:R-:W-:Y:S01]  /*55a0*/  MOV R180, 0x1f ;  /* 0x0000001f00b47802 */ /* 0x001fe20000000f00 */
[----:B-1----:R-:W-:Y:S01]  /*55b0*/  FADD.FTZ R143, R220, R218 ;  /* 0x000000dadc8f7221 */ /* 0x002fe20000010000 */
[----:B------:R-:W-:Y:S01]  /*55c0*/  HFMA2.MMA R218, -RZ, RZ, 0, 4.76837158203125e-07 ;  /* 0x00000008ffda7435 */ /* 0x000fe200000001ff */
[----:B------:R-:W-:Y:S02]  /*55d0*/  MOV R219, 0xffffffff ;  /* 0xffffffff00db7802 */ /* 0x000fe40000000f00 */
[----:B------:R-:W-:Y:S02]  /*55e0*/  MOV R141, R140 ;  /* 0x0000008c008d7202 */ /* 0x000fe40000000f00 */
[----:B------:R-:W-:Y:S02]  /*55f0*/  MOV R136, 0x5610 ;  /* 0x0000561000887802 */ /* 0x000fe40000000f00 */
[----:B------:R-:W-:Y:S05]  /*5600*/  CALL.REL.NOINC `($__internal_37_$__cuda_sm70_shflsync_down_p) ;  /* 0x0000035000007944 */ /* 0x000fea0003c00000 */
[----:B-1----:R-:W-:Y:S01]  /*5610*/  MOV R139, R218 ;  /* 0x000000da008b7202 */ /* 0x002fe20000000f00 */
[----:B------:R-:W-:Y:S01]  /*5620*/  HFMA2.MMA R218, -RZ, RZ, 0, 4.76837158203125e-07 ;  /* 0x00000008ffda7435 */ /* 0x000fe200000001ff */
[----:B0-----:R-:W-:-:S02]  /*5630*/  MOV R141, R143 ;  /* 0x0000008f008d7202 */ /* 0x001fc40000000f00 */
[----:B------:R-:W-:Y:S02]  /*5640*/  MOV R180, 0x1f ;  /* 0x0000001f00b47802 */ /* 0x000fe40000000f00 */
[----:B------:R-:W-:Y:S02]  /*5650*/  MOV R219, 0xffffffff ;  /* 0xffffffff00db7802 */ /* 0x000fe40000000f00 */
[----:B------:R-:W-:Y:S02]  /*5660*/  MOV R136, 0x5680 ;  /* 0x0000568000887802 */ /* 0x000fe40000000f00 */
[----:B------:R-:W-:Y:S05]  /*5670*/  CALL.REL.NOINC `($__internal_37_$__cuda_sm70_shflsync_down_p) ;  /* 0x000002e000007944 */ /* 0x000fea0003c00000 */
[----:B------:R-:W-:Y:S01]  /*5680*/  FADD.FTZ R140, R139, R140 ;  /* 0x0000008c8b8c7221 */ /* 0x000fe20000010000 */
[----:B0-----:R-:W-:Y:S01]  /*5690*/  MOV R180, 0x1f ;  /* 0x0000001f00b47802 */ /* 0x001fe20000000f00 */
[----:B-1----:R-:W-:Y:S01]  /*56a0*/  FADD.FTZ R143, R143, R218 ;  /* 0x000000da8f8f7221 */ /* 0x002fe20000010000 */
[----:B------:R-:W-:Y:S01]  /*56b0*/  HFMA2.MMA R218, -RZ, RZ, 0, 2.384185791015625e-07 ;  /* 0x00000004ffda7435 */ /* 0x000fe200000001ff */
[----:B------:R-:W-:Y:S02]  /*56c0*/  MOV R219, 0xffffffff ;  /* 0xffffffff00db7802 */ /* 0x000fe40000000f00 */
[----:B------:R-:W-:-:S02]  /*56d0*/  MOV R141, R140 ;  /* 0x0000008c008d7202 */ /* 0x000fc40000000f00 */
[----:B------:R-:W-:Y:S02]  /*56e0*/  MOV R136, 0x5700 ;  /* 0x0000570000887802 */ /* 0x000fe40000000f00 */
[----:B------:R-:W-:Y:S05]  /*56f0*/  CALL.REL.NOINC `($__internal_37_$__cuda_sm70_shflsync_down_p) ;  /* 0x0000026000007944 */ /* 0x000fea0003c00000 */
[----:B-1----:R-:W-:Y:S01]  /*5700*/  MOV R139, R218 ;  /* 0x000000da008b7202 */ /* 0x002fe20000000f00 */
[----:B------:R-:W-:Y:S01]  /*5710*/  HFMA2.MMA R218, -RZ, RZ, 0, 2.384185791015625e-07 ;  /* 0x00000004ffda7435 */ /* 0x000fe200000001ff */
[----:B0-----:R-:W-:Y:S02]  /*5720*/  MOV R141, R143 ;  /* 0x0000008f008d7202 */ /* 0x001fe40000000f00 */
[----:B------:R-:W-:Y:S02]  /*5730*/  MOV R180, 0x1f ;  /* 0x0000001f00b47802 */ /* 0x000fe40000000f00 */
[----:B------:R-:W-:Y:S02]  /*5740*/  MOV R219, 0xffffffff ;  /* 0xffffffff00db7802 */ /* 0x000fe40000000f00 */
[----:B------:R-:W-:Y:S02]  /*5750*/  MOV R136, 0x5770 ;  /* 0x0000577000887802 */ /* 0x000fe40000000f00 */
[----:B------:R-:W-:Y:S05]  /*5760*/  CALL.REL.NOINC `($__internal_37_$__cuda_sm70_shflsync_down_p) ;  /* 0x000001f000007944 */ /* 0x000fea0003c00000 */
[----:B------:R-:W-:Y:S01]  /*5770*/  FADD.FTZ R140, R139, R140 ;  /* 0x0000008c8b8c7221 */ /* 0x000fe20000010000 */
[----:B0-----:R-:W-:Y:S01]  /*5780*/  MOV R180, 0x1f ;  /* 0x0000001f00b47802 */ /* 0x001fe20000000f00 */
[----:B-1----:R-:W-:Y:S01]  /*5790*/  FADD.FTZ R143, R143, R218 ;  /* 0x000000da8f8f7221 */ /* 0x002fe20000010000 */
[----:B------:R-:W-:Y:S01]  /*57a0*/  HFMA2.MMA R218, -RZ, RZ, 0, 1.1920928955078125e-07 ;  /* 0x00000002ffda7435 */ /* 0x000fe200000001ff */
[----:B------:R-:W-:-:S02]  /*57b0*/  MOV R219, 0xffffffff ;  /* 0xffffffff00db7802 */ /* 0x000fc40000000f00 */
[----:B------:R-:W-:Y:S02]  /*57c0*/  MOV R141, R140 ;  /* 0x0000008c008d7202 */ /* 0x000fe40000000f00 */
[----:B------:R-:W-:Y:S02]  /*57d0*/  MOV R136, 0x57f0 ;  /* 0x000057f000887802 */ /* 0x000fe40000000f00 */
[----:B------:R-:W-:Y:S05]  /*57e0*/  CALL.REL.NOINC `($__internal_37_$__cuda_sm70_shflsync_down_p) ;  /* 0x0000017000007944 */ /* 0x000fea0003c00000 */
[----:B-1----:R-:W-:Y:S01]  /*57f0*/  MOV R139, R218 ;  /* 0x000000da008b7202 */ /* 0x002fe20000000f00 */
[----:B------:R-:W-:Y:S01]  /*5800*/  HFMA2.MMA R218, -RZ, RZ, 0, 1.1920928955078125e-07 ;  /* 0x00000002ffda7435 */ /* 0x000fe200000001ff */
[----:B0-----:R-:W-:Y:S02]  /*5810*/  MOV R141, R143 ;  /* 0x0000008f008d7202 */ /* 0x001fe40000000f00 */
[----:B------:R-:W-:Y:S02]  /*5820*/  MOV R180, 0x1f ;  /* 0x0000001f00b47802 */ /* 0x000fe40000000f00 */
[----:B------:R-:W-:Y:S02]  /*5830*/  MOV R219, 0xffffffff ;  /* 0xffffffff00db7802 */ /* 0x000fe40000000f00 */
[----:B------:R-:W-:-:S02]  /*5840*/  MOV R136, 0x5860 ;  /* 0x0000586000887802 */ /* 0x000fc40000000f00 */
[----:B------:R-:W-:Y:S05]  /*5850*/  CALL.REL.NOINC `($__internal_37_$__cuda_sm70_shflsync_down_p) ;  /* 0x0000010000007944 */ /* 0x000fea0003c00000 */
[----:B------:R-:W-:Y:S01]  /*5860*/  FADD.FTZ R142, R139, R140 ;  /* 0x0000008c8b8e7221 */ /* 0x000fe20000010000 */
[----:B0-----:R-:W-:Y:S01]  /*5870*/  MOV R180, 0x1f ;  /* 0x0000001f00b47802 */ /* 0x001fe20000000f00 */
[----:B-1----:R-:W-:Y:S01]  /*5880*/  FADD.FTZ R181, R143, R218 ;  /* 0x000000da8fb57221 */ /* 0x002fe20000010000 */
[----:B------:R-:W-:Y:S01]  /*5890*/  HFMA2.MMA R218, -RZ, RZ, 0, 5.9604644775390625e-08 ;  /* 0x00000001ffda7435 */ /* 0x000fe200000001ff */
[----:B------:R-:W-:-:S02]  /*58a0*/  MOV R219, 0xffffffff ;  /* 0xffffffff00db7802 */ /* 0x000fc40000000f00 */
[----:B------:R-:W-:Y:S02]  /*58b0*/  MOV R141, R142 ;  /* 0x0000008e008d7202 */ /* 0x000fe40000000f00 */
[----:B------:R-:W-:Y:S02]  /*58c0*/  MOV R136, 0x58e0 ;  /* 0x000058e000887802 */ /* 0x000fe40000000f00 */
[----:B------:R-:W-:Y:S05]  /*58d0*/  CALL.REL.NOINC `($__internal_37_$__cuda_sm70_shflsync_down_p) ;  /* 0x0000008000007944 */ /* 0x000fea0003c00000 */
[----:B-1----:R-:W-:Y:S01]  /*58e0*/  MOV R143, R218 ;  /* 0x000000da008f7202 */ /* 0x002fe20000000f00 */
[----:B------:R-:W-:Y:S01]  /*58f0*/  HFMA2.MMA R218, -RZ, RZ, 0, 5.9604644775390625e-08 ;  /* 0x00000001ffda7435 */ /* 0x000fe200000001ff */
[----:B0-----:R-:W-:Y:S02]  /*5900*/  MOV R141, R181 ;  /* 0x000000b5008d7202 */ /* 0x001fe40000000f00 */
[----:B------:R-:W-:Y:S02]  /*5910*/  MOV R180, 0x1f ;  /* 0x0000001f00b47802 */ /* 0x000fe40000000f00 */
[----:B------:R-:W-:Y:S02]  /*5920*/  MOV R219, 0xffffffff ;  /* 0xffffffff00db7802 */ /* 0x000fe40000000f00 */
[----:B------:R-:W-:-:S02]  /*5930*/  MOV R136, 0x5950 ;  /* 0x0000595000887802 */ /* 0x000fc40000000f00 */
[----:B------:R-:W-:Y:S05]  /*5940*/  CALL.REL.NOINC `($__internal_37_$__cuda_sm70_shflsync_down_p) ;  /* 0x0000001000007944 */ /* 0x000fea0003c00000 */
[----:B01----:R-:W-:Y:S05]  /*5950*/  BRA `(.L_x_1907) ;  /* 0xffffc51000007947 */ /* 0x003fea000383ffff */
        .weak           $__internal_37_$__cuda_sm70_shflsync_down_p
        .type           $__internal_37_$__cuda_sm70_shflsync_down_p,@function
        .size           $__internal_37_$__cuda_sm70_shflsync_down_p,(.L_x_9291 - $__internal_37_$__cuda_sm70_shflsync_down_p)
$__internal_37_$__cuda_sm70_shflsync_down_p:
[----:B------:R-:W-:Y:S01]  /*5960*/  HFMA2.MMA R137, -RZ, RZ, 0, 0 ;  /* 0x00000000ff897435 */ /* 0x000fe200000001ff */
[----:B------:R-:W-:Y:S04]  /*5970*/  WARPSYNC R219 ;  /* 0x000000db00007348 */ /* 0x000fe80003800000 */
[----:B------:R0:W1:Y:S01]  /*5980*/  SHFL.DOWN PT, R218, R141, R218, R180 ;  /* 0x080000da8dda7389 */ /* 0x00006200000e00b4 */
[----:B------:R-:W-:Y:S05]  /*5990*/  RET.REL.NODEC R136 `(_ZN10layer_norm13ln_bwd_kernelINS_13Kernel_traitsI6__halfS2_S2_S2_fjLj3072ELj1ELj1ELj4ELj16ENS_18Kernel_traits_baseILj3072ES2_S2_S2_S2_fjLj128EEEEELb1ELb1ELb1ELb0EEEvNS_9BwdParamsE) ;  /* 0xffffa66088007950 */ /* 0x000fea0003c3ffff */
.L_x_1908:
        /* <DEDUP_REMOVED lines=14> */
.L_x_9291:


//--------------------- .text._ZN10layer_norm22ln_bwd_finalize_kernelINS_22Kernel_traits_finalizeILj3072E6__halfS2_S2_S2_fjLb1ELj1024ELj4ENS_18Kernel_traits_baseILj3072ES2_S2_S2_S2_fjLj1024EEEEELb1ELb1EEEvNS_9BwdParamsE --------------------------
	.section	.text._ZN10layer_norm22ln_bwd_finalize_kernelINS_22Kernel_traits_finalizeILj3072E6__halfS2_S2_S2_fjLb1ELj1024ELj4ENS_18Kernel_traits_baseILj3072ES2_S2_S2_S2_fjLj1024EEEEELb1ELb1EEEvNS_9BwdParamsE,"ax",@progbits
	.sectioninfo	@"SHI_REGISTERS=32"
	.align	128
        .global         _ZN10layer_norm22ln_bwd_finalize_kernelINS_22Kernel_traits_finalizeILj3072E6__halfS2_S2_S2_fjLb1ELj1024ELj4ENS_18Kernel_traits_baseILj3072ES2_S2_S2_S2_fjLj1024EEEEELb1ELb1EEEvNS_9BwdParamsE
        .type           _ZN10layer_norm22ln_bwd_finalize_kernelINS_22Kernel_traits_finalizeILj3072E6__halfS2_S2_S2_fjLb1ELj1024ELj4ENS_18Kernel_traits_baseILj3072ES2_S2_S2_S2_fjLj1024EEEEELb1ELb1EEEvNS_9BwdParamsE,@function
        .size           _ZN10layer_norm22ln_bwd_finalize_kernelINS_22Kernel_traits_finalizeILj3072E6__halfS2_S2_S2_fjLb1ELj1024ELj4ENS_18Kernel_traits_baseILj3072ES2_S2_S2_S2_fjLj1024EEEEELb1ELb1EEEvNS_9BwdParamsE,(.L_x_9292 - _ZN10layer_norm22ln_bwd_finalize_kernelINS_22Kernel_traits_finalizeILj3072E6__halfS2_S2_S2_fjLb1ELj1024ELj4ENS_18Kernel_traits_baseILj3072ES2_S2_S2_S2_fjLj1024EEEEELb1ELb1EEEvNS_9BwdParamsE)
        .other          _ZN10layer_norm22ln_bwd_finalize_kernelINS_22Kernel_traits_finalizeILj3072E6__halfS2_S2_S2_fjLb1ELj1024ELj4ENS_18Kernel_traits_baseILj3072ES2_S2_S2_S2_fjLj1024EEEEELb1ELb1EEEvNS_9BwdParamsE,@"STO_CUDA_ENTRY STV_DEFAULT"
_ZN10layer_norm22ln_bwd_finalize_kernelINS_22Kernel_traits_finalizeILj3072E6__halfS2_S2_S2_fjLb1ELj1024ELj4ENS_18Kernel_traits_baseILj3072ES2_S2_S2_S2_fjLj1024EEEEELb1ELb1EEEvNS_9BwdParamsE:
.text._ZN10layer_norm22ln_bwd_finalize_kernelINS_22Kernel_traits_finalizeILj3072E6__halfS2_S2_S2_fjLb1ELj1024ELj4ENS_18Kernel_traits_baseILj3072ES2_S2_S2_S2_fjLj1024EEEEELb1ELb1EEEvNS_9BwdParamsE:
        /* <DEDUP_REMOVED lines=19> */
.L_x_1921:
        /* <DEDUP_REMOVED lines=32> */
.L_x_1913:
        /* <DEDUP_REMOVED lines=47> */
.L_x_1912:
[----:B------:R-:W-:Y:S05]  /*0620*/  BSYNC B1 ;  /* 0x0000000000017941 */ /* 0x000fea0003800000 */
.L_x_1911:
        /* <DEDUP_REMOVED lines=29> */
.L_x_1915:
[----:B------:R-:W-:Y:S05]  /*0800*/  BSYNC B1 ;  /* 0x0000000000017941 */ /* 0x000fea0003800000 */
.L_x_1914:
        /* <DEDUP_REMOVED lines=13> */
.L_x_1910:
[----:B------:R-:W-:Y:S05]  /*08e0*/  BSYNC B0 ;  /* 0x0000000000007941 */ /* 0x000fea0003800000 */
.L_x_1909:
        /* <DEDUP_REMOVED lines=12> */
.L_x_1922:
        /* <DEDUP_REMOVED lines=27> */
.L_x_1923:
        /* <DEDUP_REMOVED lines=9> */
.L_x_1916:
        /* <DEDUP_REMOVED lines=19> */
.L_x_1920:
[----:B------:R-:W-:Y:S05]  /*0d20*/  BSYNC B0 ;  /* 0x0000000000007941 */ /* 0x000fea0003800000 */
.L_x_1919:
[C---:B------:R-:W-:Y:S02]  /*0d30*/  ISETP.GT.U32.AND P1, PT, R4.reuse, -0xc01, PT ;  /* 0xfffff3ff0400780c */ /* 0x040fe40003f24070 */
[----:B------:R-:W-:-:S02]  /*0d40*/  IADD3 R4, R4, 0xc00, RZ ;  /* 0x00000c0004047810 */ /* 0x000fc40007ffe0ff */
[----:B------:R-:W-:-:S09]  /*0d50*/  IADD3 R5, R5, 0x600, RZ ;  /* 0x0000060005057810 */ /* 0x000fd20007ffe0ff */
[----:B012---:R-:W-:Y:S05]  /*0d60*/  @P1 BRA `(.L_x_1921) ;  /* 0xfffff3c000001947 */ /* 0x007fea000383ffff */
[----:B------:R-:W-:Y:S05]  /*0d70*/  EXIT ;  /* 0x000000000000794d */ /* 0x000fea0003800000 */
.L_x_1917:
[----:B------:R-:W-:Y:S01]  /*0d80*/  HFMA2.MMA R14, -RZ, RZ, 0, 1.847743988037109375e-06 ;  /* 0x0000001fff0e7435 */ /* 0x000fe200000001ff */
[----:B---3--:R-:W-:Y:S01]  /*0d90*/  IMAD.MOV.U32 R18, RZ, RZ, R10 ;  /* 0x000000ffff127224 */ /* 0x008fe200078e000a */
[----:B------:R-:W-:Y:S01]  /*0da0*/  MOV R17, 0x1 ;  /* 0x0000000100117802 */ /* 0x000fe20000000f00 */
[----:B------:R-:W-:Y:S01]  /*0db0*/  IMAD.MOV.U32 R19, RZ, RZ, -0x1 ;  /* 0xffffffffff137424 */ /* 0x000fe200078e00ff */
[----:B------:R-:W-:Y:S02]  /*0dc0*/  MOV R8, 0xde0 ;  /* 0x00000de000087802 */ /* 0x000fe40000000f00 */
[----:B012---:R-:W-:Y:S05]  /*0dd0*/  CALL.REL.NOINC `($__internal_38_$__cuda_sm70_shflsync_bfly_p) ;  /* 0x0000059000007944 */ /* 0x007fea0003c00000 */
[----:B01----:R-:W-:Y:S05]  /*0de0*/  BRA `(.L_x_1922) ;  /* 0xfffffbc000007947 */ /* 0x003fea000383ffff */
.L_x_1918:
[----:B------:R-:W-:Y:S01]  /*0df0*/  HFMA2.MMA R14, -RZ, RZ, 0, 1.847743988037109375e-06 ;  /* 0x0000001fff0e7435 */ /* 0x000fe200000001ff */
[----:B------:R-:W-:Y:S01]  /*0e00*/  MOV R17, 0x2 ;  /* 0x0000000200117802 */ /* 0x000fe20000000f00 */
[----:B------:R-:W-:Y:S01]  /*0e10*/  IMAD.MOV.U32 R19, RZ, RZ, -0x1 ;  /* 0xffffffffff137424 */ /* 0x000fe200078e00ff */
[----:B------:R-:W-:-:S03]  /*0e20*/  MOV R8, 0xe40 ;  /* 0x00000e4000087802 */ /* 0x000fc60000000f00 */
[----:B0123--:R-:W-:Y:S05]  /*0e30*/  CALL.REL.NOINC `($__internal_38_$__cuda_sm70_shflsync_bfly_p) ;  /* 0x0000053000007944 */ /* 0x00ffea0003c00000 */
[----:B01----:R-:W-:Y:S01]  /*0e40*/  FADD.FTZ R18, R18, R14 ;  /* 0x0000000e12127221 */ /* 0x003fe20000010000 */
[----:B------:R-:W-:Y:S01]  /*0e50*/  HFMA2.MMA R14, -RZ, RZ, 0, 1.847743988037109375e-06 ;  /* 0x0000001fff0e7435 */ /* 0x000fe200000001ff */
[----:B------:R-:W-:Y:S01]  /*0e60*/  MOV R17, 0x4 ;  /* 0x0000000400117802 */ /* 0x000fe20000000f00 */
[----:B------:R-:W-:Y:S01]  /*0e70*/  IMAD.MOV.U32 R19, RZ, RZ, -0x1 ;  /* 0xffffffffff137424 */ /* 0x000fe200078e00ff */
[----:B------:R-:W-:-:S03]  /*0e80*/  MOV R8, 0xea0 ;  /* 0x00000ea000087802 */ /* 0x000fc60000000f00 */
[----:B------:R-:W-:Y:S05]  /*0e90*/  CALL.REL.NOINC `($__internal_38_$__cuda_sm70_shflsync_bfly_p) ;  /* 0x000004d000007944 */ /* 0x000fea0003c00000 */
[----:B01----:R-:W-:Y:S01]  /*0ea0*/  FADD.FTZ R18, R18, R14 ;  /* 0x0000000e12127221 */ /* 0x003fe20000010000 */
[----:B------:R-:W-:Y:S01]  /*0eb0*/  HFMA2.MMA R14, -RZ, RZ, 0, 1.847743988037109375e-06 ;  /* 0x0000001fff0e7435 */ /* 0x000fe200000001ff */
[----:B------:R-:W-:Y:S01]  /*0ec0*/  MOV R17, 0x8 ;  /* 0x0000000800117802 */ /* 0x000fe20000000f00 */
[----:B------:R-:W-:Y:S01]  /*0ed0*/  IMAD.MOV.U32 R19, RZ, RZ, -0x1 ;  /* 0xffffffffff137424 */ /* 0x000fe200078e00ff */
[----:B------:R-:W-:-:S03]  /*0ee0*/  MOV R8, 0xf00 ;  /* 0x00000f0000087802 */ /* 0x000fc60000000f00 */
[----:B------:R-:W-:Y:S05]  /*0ef0*/  CALL.REL.NOINC `($__internal_38_$__cuda_sm70_shflsync_bfly_p) ;  /* 0x0000047000007944 */ /* 0x000fea0003c00000 */
[----:B-1----:R-:W-:Y:S01]  /*0f00*/  FADD.FTZ R10, R18, R14 ;  /* 0x0000000e120a7221 */ /* 0x002fe20000010000 */
[----:B------:R-:W-:Y:S01]  /*0f10*/  HFMA2.MMA R14, -RZ, RZ, 0, 1.847743988037109375e-06 ;  /* 0x0000001fff0e7435 */ /* 0x000fe200000001ff */
[----:B0-----:R-:W-:Y:S01]  /*0f20*/  MOV R17, 0x10 ;  /* 0x0000001000117802 */ /* 0x001fe20000000f00 */
[----:B------:R-:W-:Y:S01]  /*0f30*/  IMAD.MOV.U32 R19, RZ, RZ, -0x1 ;  /* 0xffffffffff137424 */ /* 0x000fe200078e00ff */
[----:B------:R-:W-:-:S02]  /*0f40*/  MOV R8, 0xf70 ;  /* 0x00000f7000087802 */ /* 0x000fc40000000f00 */
[----:B------:R-:W-:Y:S02]  /*0f50*/  MOV R18, R10 ;  /* 0x0000000a00127202 */ /* 0x000fe40000000f00 */
[----:B------:R-:W-:Y:S05]  /*0f60*/  CALL.REL.NOINC `($__internal_38_$__cuda_sm70_shflsync_bfly_p) ;  /* 0x0000040000007944 */ /* 0x000fea0003c00000 */
[----:B0-----:R-:W-:Y:S01]  /*0f70*/  HFMA2.MMA R17, -RZ, RZ, 0, 5.9604644775390625e-08 ;  /* 0x00000001ff117435 */ /* 0x001fe200000001ff */
[----:B-1----:R-:W-:Y:S01]  /*0f80*/  MOV R13, R14 ;  /* 0x0000000e000d7202 */ /* 0x002fe20000000f00 */
[----:B------:R-:W-:Y:S01]  /*0f90*/  IMAD.MOV.U32 R18, RZ, RZ, R15 ;  /* 0x000000ffff127224 */ /* 0x000fe200078e000f */
[----:B------:R-:W-:Y:S01]  /*0fa0*/  MOV R14, 0x1f ;  /* 0x0000001f000e7802 */ /* 0x000fe20000000f00 */
[----:B------:R-:W-:Y:S01]  /*0fb0*/  IMAD.MOV.U32 R19, RZ, RZ, -0x1 ;  /* 0xffffffffff137424 */ /* 0x000fe200078e00ff */
[----:B------:R-:W-:Y:S02]  /*0fc0*/  MOV R8, 0xfe0 ;  /* 0x00000fe000087802 */ /* 0x000fe40000000f00 */
[----:B------:R-:W-:Y:S05]  /*0fd0*/  CALL.REL.NOINC `($__internal_38_$__cuda_sm70_shflsync_bfly_p) ;  /* 0x0000039000007944 */ /* 0x000fea0003c00000 */
[----:B0-----:R-:W-:Y:S01]  /*0fe0*/  HFMA2.MMA R17, -RZ, RZ, 0, 1.1920928955078125e-07 ;  /* 0x00000002ff117435 */ /* 0x001fe200000001ff */
[----:B-1----:R-:W-:Y:S01]  /*0ff0*/  FADD.FTZ R18, R15, R14 ;  /* 0x0000000e0f127221 */ /* 0x002fe20000010000 */
[----:B------:R-:W-:Y:S01]  /*1000*/  MOV R14, 0x1f ;  /* 0x0000001f000e7802 */ /* 0x000fe20000000f00 */
[----:B------:R-:W-:Y:S01]  /*1010*/  IMAD.MOV.U32 R19, RZ, RZ, -0x1 ;  /* 0xffffffffff137424 */ /* 0x000fe200078e00ff */
[----:B------:R-:W-:Y:S02]  /*1020*/  MOV R8, 0x1040 ;  /* 0x0000104000087802 */ /* 0x000fe40000000f00 */
[----:B------:R-:W-:Y:S05]  /*1030*/  CALL.REL.NOINC `($__internal_38_$__cuda_sm70_shflsync_bfly_p) ;  /* 0x0000033000007944 */ /* 0x000fea0003c00000 */
[----:B0-----:R-:W-:Y:S01]  /*1040*/  HFMA2.MMA R17, -RZ, RZ, 0, 2.384185791015625e-07 ;  /* 0x00000004ff117435 */ /* 0x001fe200000001ff */
[----:B-1----:R-:W-:Y:S01]  /*1050*/  FADD.FTZ R18, R18, R14 ;  /* 0x0000000e12127221 */ /* 0x002fe20000010000 */
[----:B------:R-:W-:Y:S01]  /*1060*/  MOV R14, 0x1f ;  /* 0x0000001f000e7802 */ /* 0x000fe20000000f00 */
[----:B------:R-:W-:Y:S01]  /*1070*/  IMAD.MOV.U32 R19, RZ, RZ, -0x1 ;  /* 0xffffffffff137424 */ /* 0x000fe200078e00ff */
[----:B------:R-:W-:-:S02]  /*1080*/  MOV R8, 0x10a0 ;  /* 0x000010a000087802 */ /* 0x000fc40000000f00 */
[----:B------:R-:W-:Y:S05]  /*1090*/  CALL.REL.NOINC `($__internal_38_$__cuda_sm70_shflsync_bfly_p) ;  /* 0x000002d000007944 */ /* 0x000fea0003c00000 */
[----:B0-----:R-:W-:Y:S01]  /*10a0*/  HFMA2.MMA R17, -RZ, RZ, 0, 4.76837158203125e-07 ;  /* 0x00000008ff117435 */ /* 0x001fe200000001ff */
[----:B-1----:R-:W-:Y:S01]  /*10b0*/  FADD.FTZ R18, R18, R14 ;  /* 0x0000000e12127221 */ /* 0x002fe20000010000 */
[----:B------:R-:W-:Y:S01]  /*10c0*/  MOV R14, 0x1f ;  /* 0x0000001f000e7802 */ /* 0x000fe20000000f00 */
[----:B------:R-:W-:Y:S01]  /*10d0*/  IMAD.MOV.U32 R19, RZ, RZ, -0x1 ;  /* 0xffffffffff137424 */ /* 0x000fe200078e00ff */
[----:B------:R-:W-:-:S02]  /*10e0*/  MOV R8, 0x1100 ;  /* 0x0000110000087802 */ /* 0x000fc40000000f00 */
[----:B------:R-:W-:Y:S05]  /*10f0*/  CALL.REL.NOINC `($__internal_38_$__cuda_sm70_shflsync_bfly_p) ;  /* 0x0000027000007944 */ /* 0x000fea0003c00000 */
[----:B-1----:R-:W-:Y:S01]  /*1100*/  FADD.FTZ R12, R18, R14 ;  /* 0x0000000e120c7221 */ /* 0x002fe20000010000 */
[----:B0-----:R-:W-:Y:S01]  /*1110*/  HFMA2.MMA R17, -RZ, RZ, 0, 9.5367431640625e-07 ;  /* 0x00000010ff117435 */ /* 0x001fe200000001ff */
[----:B------:R-:W-:Y:S01]  /*1120*/  MOV R14, 0x1f ;  /* 0x0000001f000e7802 */ /* 0x000fe20000000f00 */
[----:B------:R-:W-:Y:S01]  /*1130*/  IMAD.MOV.U32 R19, RZ, RZ, -0x1 ;  /* 0xffffffffff137424 */ /* 0x000fe200078e00ff */
[----:B------:R-:W-:-:S02]  /*1140*/  MOV R8, 0x1170 ;  /* 0x0000117000087802 */ /* 0x000fc40000000f00 */
[----:B------:R-:W-:Y:S02]  /*1150*/  MOV R18, R12 ;  /* 0x0000000c00127202 */ /* 0x000fe40000000f00 */
[----:B------:R-:W-:Y:S05]  /*1160*/  CALL.REL.NOINC `($__internal_38_$__cuda_sm70_shflsync_bfly_p) ;  /* 0x0000020000007944 */ /* 0x000fea0003c00000 */
[----:B-1----:R-:W-:Y:S01]  /*1170*/  MOV R15, R14 ;  /* 0x0000000e000f7202 */ /* 0x002fe20000000f00 */
[----:B------:R-:W-:Y:S01]  /*1180*/  HFMA2.MMA R14, -RZ, RZ, 0, 1.847743988037109375e-06 ;  /* 0x0000001fff0e7435 */ /* 0x000fe200000001ff */
[----:B0-----:R-:W-:Y:S01]  /*1190*/  MOV R18, R11 ;  /* 0x0000000b00127202 */ /* 0x001fe20000000f00 */
[----:B------:R-:W-:Y:S01]  /*11a0*/  IMAD.MOV.U32 R17, RZ, RZ, 0x1 ;  /* 0x00000001ff117424 */ /* 0x000fe200078e00ff */
[----:B------:R-:W-:Y:S02]  /*11b0*/  MOV R19, 0xffffffff ;  /* 0xffffffff00137802 */ /* 0x000fe40000000f00 */
[----:B------:R-:W-:Y:S02]  /*11c0*/  MOV R8, 0x11e0 ;  /* 0x000011e000087802 */ /* 0x000fe40000000f00 */
[----:B------:R-:W-:Y:S05]  /*11d0*/  CALL.REL.NOINC `($__internal_38_$__cuda_sm70_shflsync_bfly_p) ;  /* 0x0000019000007944 */ /* 0x000fea0003c00000 */
[----:B0-----:R-:W-:Y:S01]  /*11e0*/  HFMA2.MMA R17, -RZ, RZ, 0, 1.1920928955078125e-07 ;  /* 0x00000002ff117435 */ /* 0x001fe200000001ff */
[----:B-1----:R-:W-:Y:S01]  /*11f0*/  FADD.FTZ R18, R11, R14 ;  /* 0x0000000e0b127221 */ /* 0x002fe20000010000 */
[----:B------:R-:W-:Y:S01]  /*1200*/  MOV R19, 0xffffffff ;  /* 0xffffffff00137802 */ /* 0x000fe20000000f00 */
[----:B------:R-:W-:Y:S01]  /*1210*/  IMAD.MOV.U32 R14, RZ, RZ, 0x1f ;  /* 0x0000001fff0e7424 */ /* 0x000fe200078e00ff */
[----:B------:R-:W-:-:S02]  /*1220*/  MOV R8, 0x1240 ;  /* 0x0000124000087802 */ /* 0x000fc40000000f00 */
        /* <DEDUP_REMOVED lines=9> */
[----:B------:R-:W-:-:S02]  /*12c0*/  MOV R14, 0x1f ;  /* 0x0000001f000e7802 */ /* 0x000fc40000000f00 */
[----:B------:R-:W-:Y:S02]  /*12d0*/  MOV R19, 0xffffffff ;  /* 0xffffffff00137802 */ /* 0x000fe40000000f00 */
[----:B------:R-:W-:Y:S02]  /*12e0*/  MOV R8, 0x1300 ;  /* 0x0000130000087802 */ /* 0x000fe40000000f00 */
[----:B------:R-:W-:Y:S05]  /*12f0*/  CALL.REL.NOINC `($__internal_38_$__cuda_sm70_shflsync_bfly_p) ;  /* 0x0000007000007944 */ /* 0x000fea0003c00000 */
[----:B01----:R-:W-:Y:S01]  /*1300*/  FADD.FTZ R18, R18, R14 ;  /* 0x0000000e12127221 */ /* 0x003fe20000010000 */
[----:B------:R-:W-:Y:S01]  /*1310*/  HFMA2.MMA R14, -RZ, RZ, 0, 1.847743988037109375e-06 ;  /* 0x0000001fff0e7435 */ /* 0x000fe200000001ff */
[----:B------:R-:W-:Y:S01]  /*1320*/  IMAD.MOV.U32 R17, RZ, RZ, 0x10 ;  /* 0x00000010ff117424 */ /* 0x000fe200078e00ff */
[----:B------:R-:W-:Y:S02]  /*1330*/  MOV R19, 0xffffffff ;  /* 0xffffffff00137802 */ /* 0x000fe40000000f00 */
[----:B------:R-:W-:Y:S02]  /*1340*/  MOV R8, 0x1360 ;  /* 0x0000136000087802 */ /* 0x000fe40000000f00 */
[----:B------:R-:W-:Y:S05]  /*1350*/  CALL.REL.NOINC `($__internal_38_$__cuda_sm70_shflsync_bfly_p) ;  /* 0x0000001000007944 */ /* 0x000fea0003c00000 */
[----:B01----:R-:W-:Y:S05]  /*1360*/  BRA `(.L_x_1923) ;  /* 0xfffff7f000007947 */ /* 0x003fea000383ffff */
        .weak           $__internal_38_$__cuda_sm70_shflsync_bfly_p
        .type           $__internal_38_$__cuda_sm70_shflsync_bfly_p,@function
        .size           $__internal_38_$__cuda_sm70_shflsync_bfly_p,(.L_x_9292 - $__internal_38_$__cuda_sm70_shflsync_bfly_p)
$__internal_38_$__cuda_sm70_shflsync_bfly_p:
[----:B------:R-:W-:Y:S01]  /*1370*/  HFMA2.MMA R9, -RZ, RZ, 0, 0 ;  /* 0x00000000ff097435 */ /* 0x000fe200000001ff */
[----:B------:R-:W-:Y:S04]  /*1380*/  WARPSYNC R19 ;  /* 0x0000001300007348 */ /* 0x000fe80003800000 */
[----:B------:R0:W1:Y:S01]  /*1390*/  SHFL.BFLY PT, R14, R18, R17, R14 ;  /* 0x0c000011120e7389 */ /* 0x00006200000e000e */
[----:B------:R-:W-:Y:S05]  /*13a0*/  RET.REL.NODEC R8 `(_ZN10layer_norm22ln_bwd_finalize_kernelINS_22Kernel_traits_finalizeILj3072E6__halfS2_S2_S2_fjLb1ELj1024ELj4ENS_18Kernel_traits_baseILj3072ES2_S2_S2_S2_fjLj1024EEEEELb1ELb1EEEvNS_9BwdParamsE) ;  /* 0xffffec5008007950 */ /* 0x000fea0003c3ffff */
.L_x_1924:
        /* <DEDUP_REMOVED lines=13> */
.L_x_9292:


//--------------------- .text._ZN10layer_norm13ln_bwd_kernelINS_13Kernel_traitsI6__halfS2_S2_S2_fjLj3072ELj1ELj1ELj4ELj16ENS_18Kernel_traits_baseILj3072ES2_S2_S2_S2_fjLj128EEEEELb1ELb1ELb1ELb1EEEvNS_9BwdParamsE --------------------------
	.section	.text._ZN10layer_norm13ln_bwd_kernelINS_13Kernel_traitsI6__halfS2_S2_S2_fjLj3072ELj1ELj1ELj4ELj16ENS_18Kernel_traits_baseILj3072ES2_S2_S2_S2_fjLj128EEEEELb1ELb1ELb1ELb1EEEvNS_9BwdParamsE,"ax",@progbits
	.sectioninfo	@"SHI_REGISTERS=226"
	.align	128
        .global         _ZN10layer_norm13ln_bwd_kernelINS_13Kernel_traitsI6__halfS2_S2_S2_fjLj3072ELj1ELj1ELj4ELj16ENS_18Kernel_traits_baseILj3072ES2_S2_S2_S2_fjLj128EEEEELb1ELb1ELb1ELb1EEEvNS_9BwdParamsE
        .type           _ZN10layer_norm13ln_bwd_kernelINS_13Kernel_traitsI6__halfS2_S2_S2_fjLj3072ELj1ELj1ELj4ELj16ENS_18Kernel_traits_baseILj3072ES2_S2_S2_S2_fjLj128EEEEELb1ELb1ELb1ELb1EEEvNS_9BwdParamsE,@function
        .size           _ZN10layer_norm13ln_bwd_kernelINS_13Kernel_traitsI6__halfS2_S2_S2_fjLj3072ELj1ELj1ELj4ELj16ENS_18Kernel_traits_baseILj3072ES2_S2_S2_S2_fjLj128EEEEELb1ELb1ELb1ELb1EEEvNS_9BwdParamsE,(.L_x_9293 - _ZN10layer_norm13ln_bwd_kernelINS_13Kernel_traitsI6__halfS2_S2_S2_fjLj3072ELj1ELj1ELj4ELj16ENS_18Kernel_traits_baseILj3072ES2_S2_S2_S2_fjLj128EEEEELb1ELb1ELb1ELb1EEEvNS_9BwdParamsE)
        .other          _ZN10layer_norm13ln_bwd_kernelINS_13Kernel_traitsI6__halfS2_S2_S2_fjLj3072ELj1ELj1ELj4ELj16ENS_18Kernel_traits_baseILj3072ES2_S2_S2_S2_fjLj128EEEEELb1ELb1ELb1ELb1EEEvNS_9BwdParamsE,@"STO_CUDA_ENTRY STV_DEFAULT"
_ZN10layer_norm13ln_bwd_kernelINS_13Kernel_traitsI6__halfS2_S2_S2_fjLj3072ELj1ELj1ELj4ELj16ENS_18Kernel_traits_baseILj3072ES2_S2_S2_S2_fjLj128EEEEELb1ELb1ELb1ELb1EEEvNS_9BwdParamsE:
.text._ZN10layer_norm13ln_bwd_kernelINS_13Kernel_traitsI6__halfS2_S2_S2_fjLj3072ELj1ELj1ELj4ELj16ENS_18Kernel_traits_baseILj3072ES2_S2_S2_S2_fjLj128EEEEELb1ELb1ELb1ELb1EEEvNS_9BwdParamsE:
        /* <DEDUP_REMOVED lines=52> */
.L_x_1925:
        /* <DEDUP_REMOVED lines=67> */
.L_x_2056:
        /* <DEDUP_REMOVED lines=24> */
[----:B------:R-:W-:Y:S01]  /*08f0*/  HFMA2.MMA R130, -RZ, RZ, 0, 0 ;  /* 0x00000000ff827435 */ /* 0x000fe200000001ff */
        /* <DEDUP_REMOVED lines=9> */
[----:B------:R-:W-:-:S02]  /*0990*/  @P3 LEA.HI.SX32 R130, R3, R170, 0x1d ;  /* 0x000000aa03823211 */ /* 0x000fc400078feaff */
        /* <DEDUP_REMOVED lines=9> */
[----:B------:R-:W-:Y:S01]  /*0a30*/  CS2R R106, SRZ ;  /* 0x00000000006a7805 */ /* 0x000fe2000001ff00 */
[----:B------:R-:W-:Y:S05]  /*0a40*/  BRA `(.L_x_1929) ;  /* 0x0000103000007947 */ /* 0x000fea0003800000 */
.L_x_1928:
        /* <DEDUP_REMOVED lines=20> */
[----:B-----5:R-:W-:Y:S01]  /*0b90*/  ISETP.GE.AND P3, PT, R207, 0x1, PT ;  /* 0x00000001cf00780c */ /* 0x020fe20003f66270 */
[----:B------:R-:W-:-:S12]  /*0ba0*/  HFMA2.MMA R130, -RZ, RZ, 0, 0 ;  /* 0x00000000ff827435 */ /* 0x000fd800000001ff */
[----:B------:R-:W-:-:S05]  /*0bb0*/  @P3 IADD3 R128, R207, -0x1, RZ ;  /* 0xffffffffcf803810 */ /* 0x000fca0007ffe0ff */
[----:B------:R-:W-:-:S05]  /*0bc0*/  @P3 IMAD R128, R128, c[0x0][0x168], RZ ;  /* 0x00005a0080803a24 */ /* 0x000fca00078e02ff */
[----:B------:R-:W-:-:S04]  /*0bd0*/  @P3 SHF.R.S32.HI R129, RZ, 0x1f, R128 ;  /* 0x0000001fff813819 */ /* 0x000fc80000011480 */
[----:B------:R-:W-:-:S04]  /*0be0*/  @P3 LEA.HI R129, R129, R128, RZ, 0x3 ;  /* 0x0000008081813211 */ /* 0x000fc800078f18ff */
[----:B------:R-:W-:Y:S02]  /*0bf0*/  @P3 LEA.HI.SX32 R130, R129, R170, 0x1d ;  /* 0x000000aa81823211 */ /* 0x000fe400078feaff */
[----:B0-----:R-:W-:Y:S02]  /*0c00*/  MOV R3, 0x8 ;  /* 0x0000000800037802 */ /* 0x001fe40000000f00 */
        /* <DEDUP_REMOVED lines=14> */
[----:B--2---:R-:W-:Y:S01]  /*0cf0*/  FSEL R195, R187, RZ, !P0 ;  /* 0x000000ffbbc37208 */ /* 0x004fe20004000000 */
[----:B---3--:R-:W-:Y:S02]  /*0d00*/  HADD2.F32 R183, -RZ, R113.H1_H1 ;  /* 0x30000071ffb77230 */ /* 0x008fe40000004100 */
[----:B------:R-:W-:Y:S02]  /*0d10*/  HADD2.F32 R186, -RZ, R115.H1_H1 ;  /* 0x30000073ffba7230 */ /* 0x000fe40000004100 */
[----:B----4-:R-:W-:Y:S02]  /*0d20*/  HADD2.F32 R192, -RZ, R122.H0_H0 ;  /* 0x2000007affc07230 */ /* 0x010fe40000004100 */
[----:B------:R-:W-:Y:S02]  /*0d30*/  HADD2.F32 R194, -RZ, R123.H0_H0 ;  /* 0x2000007bffc27230 */ /* 0x000fe40000004100 */
[----:B------:R-:W-:Y:S02]  /*0d40*/  HADD2.F32 R179, -RZ, R107.H0_H0 ;  /* 0x2000006bffb37230 */ /* 0x000fe40000004100 */
[----:B------:R-:W-:-:S02]  /*0d50*/  HADD2.F32 R177, -RZ, R106.H0_H0 ;  /* 0x2000006affb17230 */ /* 0x000fc40000004100 */
[--C-:B------:R-:W-:Y:S02]  /*0d60*/  HADD2.F32 R176, -RZ, R104.reuse.H0_H0 ;  /* 0x20000068ffb07230 */ /* 0x100fe40000004100 */
[----:B------:R-:W-:Y:S01]  /*0d70*/  HADD2.F32 R104, -RZ, R104.H1_H1 ;  /* 0x30000068ff687230 */ /* 0x000fe20000004100 */
[----:B------:R-:W-:Y:S01]  /*0d80*/  FADD.FTZ R179, -R195, R179 ;  /* 0x000000b3c3b37221 */ /* 0x000fe20000010100 */
[----:B------:R-:W-:Y:S02]  /*0d90*/  HADD2.F32 R180, -RZ, R107.H1_H1 ;  /* 0x3000006bffb47230 */ /* 0x000fe40000004100 */
[--C-:B------:R-:W-:Y:S02]  /*0da0*/  HADD2.F32 R200, -RZ, R118.reuse.H0_H0 ;  /* 0x20000076ffc87230 */ /* 0x100fe40000004100 */
[----:B------:R-:W-:Y:S02]  /*0db0*/  HADD2.F32 R201, -RZ, R118.H1_H1 ;  /* 0x30000076ffc97230 */ /* 0x000fe40000004100 */
[----:B------:R-:W-:-:S02]  /*0dc0*/  HADD2.F32 R118, -RZ, R120.H0_H0 ;  /* 0x20000078ff767230 */ /* 0x000fc40000004100 */
[----:B------:R-:W-:Y:S01]  /*0dd0*/  HADD2.F32 R120, -RZ, R120.H1_H1 ;  /* 0x30000078ff787230 */ /* 0x000fe20000004100 */
[C---:B------:R-:W-:Y:S01]  /*0de0*/  FADD.FTZ R177, -R195.reuse, R177 ;  /* 0x000000b1c3b17221 */ /* 0x040fe20000010100 */
[----:B------:R-:W-:Y:S02]  /*0df0*/  HADD2.F32 R178, -RZ, R106.H1_H1 ;  /* 0x3000006affb27230 */ /* 0x000fe40000004100 */
[--C-:B-1----:R-:W-:Y:S01]  /*0e00*/  HADD2.F32 R135, -RZ, R108.reuse.H0_H0 ;  /* 0x2000006cff877230 */ /* 0x102fe20000004100 */
[C---:B------:R-:W-:Y:S01]  /*0e10*/  FADD.FTZ R199, -R195.reuse, R176 ;  /* 0x000000b0c3c77221 */ /* 0x040fe20000010100 */
[----:B------:R-:W-:Y:S01]  /*0e20*/  HADD2.F32 R182, -RZ, R113.H0_H0 ;  /* 0x20000071ffb67230 */ /* 0x000fe20000004100 */
[C---:B------:R-:W-:Y:S01]  /*0e30*/  FADD.FTZ R183, -R195.reuse, R183 ;  /* 0x000000b7c3b77221 */ /* 0x040fe20000010100 */
[--C-:B------:R-:W-:Y:S01]  /*0e40*/  HADD2.F32 R188, -RZ, R121.reuse.H0_H0 ;  /* 0x20000079ffbc7230 */ /* 0x100fe20000004100 */
[C---:B------:R-:W-:Y:S01]  /*0e50*/  FADD.FTZ R113, -R195.reuse, R104 ;  /* 0x00000068c3717221 */ /* 0x040fe20000010100 */
[----:B------:R-:W-:Y:S01]  /*0e60*/  HADD2.F32 R190, -RZ, R121.H1_H1 ;  /* 0x30000079ffbe7230 */ /* 0x000fe20000004100 */
[C---:B------:R-:W-:Y:S01]  /*0e70*/  FADD.FTZ R121, -R195.reuse, R118 ;  /* 0x00000076c3797221 */ /* 0x040fe20000010100 */
[--C-:B0-----:R-:W-:Y:S01]  /*0e80*/  HADD2.F32 R133, -RZ, R109.reuse.H0_H0 ;  /* 0x2000006dff857230 */ /* 0x101fe20000004100 */
[C---:B------:R-:W-:Y:S01]  /*0e90*/  FADD.FTZ R219, -R195.reuse, R192 ;  /* 0x000000c0c3db7221 */ /* 0x040fe20000010100 */
[----:B------:R-:W-:Y:S01]  /*0ea0*/  HADD2.F32 R132, -RZ, R109.H1_H1 ;  /* 0x3000006dff847230 */ /* 0x000fe20000004100 */
[C---:B------:R-:W-:Y:S01]  /*0eb0*/  FADD.FTZ R191, -R195.reuse, R180 ;  /* 0x000000b4c3bf7221 */ /* 0x040fe20000010100 */
[----:B------:R-:W-:Y:S01]  /*0ec0*/  HADD2.F32 R107, -RZ, R111.H0_H0 ;  /* 0x2000006fff6b7230 */ /* 0x000fe20000004100 */
[C---:B------:R-:W-:Y:S01]  /*0ed0*/  FADD.FTZ R223, -R195.reuse, R194 ;  /* 0x000000c2c3df7221 */ /* 0x040fe20000010100 */
[----:B------:R-:W-:Y:S01]  /*0ee0*/  HADD2.F32 R213, -RZ, R123.H1_H1 ;  /* 0x3000007bffd57230 */ /* 0x000fe20000004100 */
[C---:B------:R-:W-:Y:S01]  /*0ef0*/  FADD.FTZ R123, -R195.reuse, R120 ;  /* 0x00000078c37b7221 */ /* 0x040fe20000010100 */
[----:B------:R-:W-:Y:S01]  /*0f00*/  HADD2.F32 R134, -RZ, R108.H1_H1 ;  /* 0x3000006cff867230 */ /* 0x000fe20000004100 */
[C---:B------:R-:W-:Y:S01]  /*0f10*/  FMUL.FTZ R192, R172.reuse, R179 ;  /* 0x000000b3acc07220 */ /* 0x040fe20000410000 */
[----:B------:R-:W-:Y:S01]  /*0f20*/  HADD2.F32 R109, -RZ, R110.H0_H0 ;  /* 0x2000006eff6d7230 */ /* 0x000fe20000004100 */
[C---:B------:R-:W-:Y:S01]  /*0f30*/  FADD.FTZ R193, -R195.reuse, R178 ;  /* 0x000000b2c3c17221 */ /* 0x040fe20000010100 */
[--C-:B------:R-:W-:Y:S01]  /*0f40*/  HADD2.F32 R202, -RZ, R119.reuse.H0_H0 ;  /* 0x20000077ffca7230 */ /* 0x100fe20000004100 */
[----:B------:R-:W-:Y:S01]  /*0f50*/  FMUL.FTZ R194, R172, R177 ;  /* 0x000000b1acc27220 */ /* 0x000fe20000410000 */
[----:B------:R-:W-:Y:S01]  /*0f60*/  HADD2.F32 R205, -RZ, R119.H1_H1 ;  /* 0x30000077ffcd7230 */ /* 0x000fe20000004100 */
[----:B------:R-:W-:Y:S01]  /*0f70*/  FADD.FTZ R119, -R195, R186 ;  /* 0x000000bac3777221 */ /* 0x000fe20000010100 */
[----:B------:R-:W-:-:S02]  /*0f80*/  HADD2.F32 R210, -RZ, R127.H0_H0 ;  /* 0x2000007fffd27230 */ /* 0x000fc40000004100 */
[----:B------:R-:W-:Y:S01]  /*0f90*/  HADD2.F32 R104, -RZ, R127.H1_H1 ;  /* 0x3000007fff687230 */ /* 0x000fe20000004100 */
[----:B------:R-:W-:Y:S01]  /*0fa0*/  FMUL.FTZ R127, R169, R135 ;  /* 0x00000087a97f7220 */ /* 0x000fe20000410000 */
[----:B------:R-:W-:Y:S01]  /*0fb0*/  HADD2.F32 R136, -RZ, R105.H0_H0 ;  /* 0x20000069ff887230 */ /* 0x000fe20000004100 */
[C---:B------:R-:W-:Y:S01]  /*0fc0*/  FMUL.FTZ R199, R172.reuse, R199 ;  /* 0x000000c7acc77220 */ /* 0x040fe20000410000 */
[--C-:B------:R-:W-:Y:S01]  /*0fd0*/  HADD2.F32 R181, -RZ, R112.reuse.H0_H0 ;  /* 0x20000070ffb57230 */ /* 0x100fe20000004100 */
[C---:B------:R-:W-:Y:S01]  /*0fe0*/  FMUL.FTZ R186, R172.reuse, R183 ;  /* 0x000000b7acba7220 */ /* 0x040fe20000410000 */
[----:B------:R-:W-:Y:S01]  /*0ff0*/  HADD2.F32 R108, -RZ, R111.H1_H1 ;  /* 0x3000006fff6c7230 */ /* 0x000fe20000004100 */
[C---:B------:R-:W-:Y:S01]  /*1000*/  FMUL.FTZ R183, R172.reuse, R121 ;  /* 0x00000079acb77220 */ /* 0x040fe20000410000 */
[----:B------:R-:W-:Y:S01]  /*1010*/  HADD2.F32 R112, -RZ, R112.H1_H1 ;  /* 0x30000070ff707230 */ /* 0x000fe20000004100 */
[C---:B------:R-:W-:Y:S01]  /*1020*/  FMUL.FTZ R191, R172.reuse, R191 ;  /* 0x000000bfacbf7220 */ /* 0x040fe20000410000 */
[----:B------:R-:W-:Y:S01]  /*1030*/  HADD2.F32 R122, -RZ, R122.H1_H1 ;  /* 0x3000007aff7a7230 */ /* 0x000fe20000004100 */
[----:B------:R-:W-:Y:S01]  /*1040*/  FMUL.FTZ R180, R172, R123 ;  /* 0x0000007bacb47220 */ /* 0x000fe20000410000 */
[----:B------:R-:W-:Y:S01]  /*1050*/  HADD2.F32 R110, -RZ, R110.H1_H1 ;  /* 0x3000006eff6e7230 */ /* 0x000fe20000004100 */
[-C--:B------:R-:W-:Y:S01]  /*1060*/  FFMA.FTZ R10, R192, R107.reuse, R10 ;  /* 0x0000006bc00a7223 */ /* 0x080fe2000001000a */
[--C-:B------:R-:W-:Y:S01]  /*1070*/  HADD2.F32 R208, -RZ, R126.reuse.H0_H0 ;  /* 0x2000007effd07230 */ /* 0x100fe20000004100 */
[----:B------:R-:W-:Y:S01]  /*1080*/  FADD.FTZ R70, R70, R107 ;  /* 0x0000006b46467221 */ /* 0x000fe20000010000 */
[----:B------:R-:W-:Y:S01]  /*1090*/  HADD2.F32 R211, -RZ, R126.H1_H1 ;  /* 0x3000007effd37230 */ /* 0x000fe20000004100 */
[----:B------:R-:W-:Y:S01]  /*10a0*/  FMUL.FTZ R121, R155, R107 ;  /* 0x0000006b9b797220 */ /* 0x000fe20000410000 */
[----:B------:R-:W-:Y:S01]  /*10b0*/  HADD2.F32 R137, -RZ, R105.H1_H1 ;  /* 0x30000069ff897230 */ /* 0x000fe20000004100 */
[----:B------:R-:W-:-:S02]  /*10c0*/  FMUL.FTZ R193, R172, R193 ;  /* 0x000000c1acc17220 */ /* 0x000fc40000410000 */
[----:B------:R-:W-:Y:S02]  /*10d0*/  FMUL.FTZ R126, R168, R134 ;  /* 0x00000086a87e7220 */ /* 0x000fe40000410000 */
[-C--:B------:R-:W-:Y:S02]  /*10e0*/  FFMA.FTZ R8, R194, R109.reuse, R8 ;  /* 0x0000006dc2087223 */ /* 0x080fe40000010008 */
[----:B------:R-:W-:Y:S02]  /*10f0*/  FADD.FTZ R68, R68, R109 ;  /* 0x0000006d44447221 */ /* 0x000fe40000010000 */
[----:B------:R-:W-:Y:S02]  /*1100*/  FMUL.FTZ R123, R157, R109 ;  /* 0x0000006d9d7b7220 */ /* 0x000fe40000410000 */
[----:B------:R-:W-:Y:S01]  /*1110*/  FADD.FTZ R107, RZ, R127 ;  /* 0x0000007fff6b7221 */ /* 0x000fe20000010000 */
[----:B------:R-:W-:Y:S01]  /*1120*/  HADD2.F32 R184, -RZ, R114.H0_H0 ;  /* 0x20000072ffb87230 */ /* 0x000fe20000004100 */
[----:B------:R-:W-:-:S02]  /*1130*/  FADD.FTZ R197, -R195, R136 ;  /* 0x00000088c3c57221 */ /* 0x000fc40000010100 */
[----:B------:R-:W-:Y:S02]  /*1140*/  FMUL.FTZ R198, R172, R113 ;  /* 0x00000071acc67220 */ /* 0x000fe40000410000 */
[----:B------:R-:W-:Y:S01]  /*1150*/  FFMA.FTZ R109, R199, R127, RZ ;  /* 0x0000007fc76d7223 */ /* 0x000fe200000100ff */
[----:B------:R-:W-:Y:S01]  /*1160*/  HADD2.F32 R114, -RZ, R114.H1_H1 ;  /* 0x30000072ff727230 */ /* 0x000fe20000004100 */
[C---:B------:R-:W-:Y:S01]  /*1170*/  FADD.FTZ R189, -R195.reuse, R112 ;  /* 0x00000070c3bd7221 */ /* 0x040fe20000010100 */
[----:B------:R-:W-:Y:S01]  /*1180*/  HADD2.F32 R185, -RZ, R115.H0_H0 ;  /* 0x20000073ffb97230 */ /* 0x000fe20000004100 */
[----:B------:R-:W-:Y:S01]  /*1190*/  FADD.FTZ R221, -R195, R122 ;  /* 0x0000007ac3dd7221 */ /* 0x000fe20000010100 */
[--C-:B------:R-:W-:Y:S01]  /*11a0*/  HADD2.F32 R206, -RZ, R125.reuse.H0_H0 ;  /* 0x2000007dffce7230 */ /* 0x100fe20000004100 */
[----:B------:R-:W-:Y:S01]  /*11b0*/  FFMA.FTZ R11, R191, R108, R11 ;  /* 0x0000006cbf0b7223 */ /* 0x000fe2000001000b */
[----:B------:R-:W-:Y:S01]  /*11c0*/  HADD2.F32 R209, -RZ, R125.H1_H1 ;  /* 0x3000007dffd17230 */ /* 0x000fe20000004100 */
[----:B------:R-:W-:-:S02]  /*11d0*/  FADD.FTZ R71, R71, R108 ;  /* 0x0000006c47477221 */ /* 0x000fc40000010000 */
[----:B------:R-:W-:Y:S02]  /*11e0*/  FMUL.FTZ R120, R154, R108 ;  /* 0x0000006c9a787220 */ /* 0x000fe40000410000 */
[----:B------:R-:W-:Y:S02]  /*11f0*/  FMUL.FTZ R125, R159, R133 ;  /* 0x000000859f7d7220 */ /* 0x000fe40000410000 */
[-C--:B------:R-:W-:Y:S02]  /*1200*/  FFMA.FTZ R9, R193, R110.reuse, R9 ;  /* 0x0000006ec1097223 */ /* 0x080fe40000010009 */
[----:B------:R-:W-:Y:S02]  /*1210*/  FADD.FTZ R69, R69, R110 ;  /* 0x0000006e45457221 */ /* 0x000fe40000010000 */
[----:B------:R-:W-:Y:S02]  /*1220*/  FMUL.FTZ R122, R156, R110 ;  /* 0x0000006e9c7a7220 */ /* 0x000fe40000410000 */
[----:B------:R-:W-:Y:S01]  /*1230*/  FADD.FTZ R108, R107, R126 ;  /* 0x0000007e6b6c7221 */ /* 0x000fe20000010000 */
[--C-:B------:R-:W-:Y:S01]  /*1240*/  HADD2.F32 R111, -RZ, R116.reuse.H0_H0 ;  /* 0x20000074ff6f7230 */ /* 0x100fe20000004100 */
[----:B------:R-:W-:Y:S01]  /*1250*/  FADD.FTZ R137, -R195, R137 ;  /* 0x00000089c3897221 */ /* 0x000fe20000010100 */
[----:B------:R-:W-:Y:S01]  /*1260*/  HADD2.F32 R106, -RZ, R116.H1_H1 ;  /* 0x30000074ff6a7230 */ /* 0x000fe20000004100 */
[----:B------:R-:W-:-:S02]  /*1270*/  FMUL.FTZ R197, R172, R197 ;  /* 0x000000c5acc57220 */ /* 0x000fc40000410000 */
[----:B------:R-:W-:Y:S01]  /*1280*/  FFMA.FTZ R110, R198, R126, R109 ;  /* 0x0000007ec66e7223 */ /* 0x000fe2000001006d */
[--C-:B------:R-:W-:Y:S01]  /*1290*/  HADD2.F32 R105, -RZ, R117.reuse.H0_H0 ;  /* 0x20000075ff697230 */ /* 0x100fe20000004100 */
[C---:B------:R-:W-:Y:S01]  /*12a0*/  FADD.FTZ R115, -R195.reuse, R182 ;  /* 0x000000b6c3737221 */ /* 0x040fe20000010100 */
[----:B------:R-:W-:Y:S01]  /*12b0*/  HADD2.F32 R116, -RZ, R117.H1_H1 ;  /* 0x30000075ff747230 */ /* 0x000fe20000004100 */
[----:B------:R-:W-:Y:S01]  /*12c0*/  FMUL.FTZ R189, R172, R189 ;  /* 0x000000bdacbd7220 */ /* 0x000fe20000410000 */
[--C-:B------:R-:W-:Y:S01]  /*12d0*/  HADD2.F32 R204, -RZ, R124.reuse.H0_H0 ;  /* 0x2000007cffcc7230 */ /* 0x100fe20000004100 */
[C---:B------:R-:W-:Y:S01]  /*12e0*/  FADD.FTZ R181, -R195.reuse, R181 ;  /* 0x000000b5c3b57221 */ /* 0x040fe20000010100 */
[----:B------:R-:W-:Y:S01]  /*12f0*/  HADD2.F32 R203, -RZ, R124.H1_H1 ;  /* 0x3000007cffcb7230 */ /* 0x000fe20000004100 */
[C---:B------:R-:W-:Y:S02]  /*1300*/  FADD.FTZ R187, -R195.reuse, R184 ;  /* 0x000000b8c3bb7221 */ /* 0x040fe40000010100 */
[----:B------:R-:W-:-:S02]  /*1310*/  FADD.FTZ R117, -R195, R114 ;  /* 0x00000072c3757221 */ /* 0x000fc40000010100 */
[C---:B------:R-:W-:Y:S02]  /*1320*/  FADD.FTZ R185, -R195.reuse, R185 ;  /* 0x000000b9c3b97221 */ /* 0x040fe40000010100 */
[C---:B------:R-:W-:Y:S02]  /*1330*/  FADD.FTZ R215, -R195.reuse, R188 ;  /* 0x000000bcc3d77221 */ /* 0x040fe40000010100 */
[C---:B------:R-:W-:Y:S02]  /*1340*/  FADD.FTZ R217, -R195.reuse, R190 ;  /* 0x000000bec3d97221 */ /* 0x040fe40000010100 */
[----:B------:R-:W-:Y:S02]  /*1350*/  FADD.FTZ R213, -R195, R213 ;  /* 0x000000d5c3d57221 */ /* 0x000fe40000010100 */
[----:B------:R-:W-:Y:S02]  /*1360*/  FMUL.FTZ R124, R158, R132 ;  /* 0x000000849e7c7220 */ /* 0x000fe40000410000 */
[----:B------:R-:W-:-:S02]  /*1370*/  FADD.FTZ R107, R108, R125 ;  /* 0x0000007d6c6b7221 */ /* 0x000fc40000010000 */
[C---:B------:R-:W-:Y:S02]  /*1380*/  FMUL.FTZ R195, R172.reuse, R137 ;  /* 0x00000089acc37220 */ /* 0x040fe40000410000 */
        /* <DEDUP_REMOVED lines=13> */
[----:B------:R-:W-:Y:S02]  /*1460*/  FADD.FTZ R106, R105, R122 ;  /* 0x0000007a696a7221 */ /* 0x000fe40000010000 */
[----:B------:R-:W-:Y:S02]  /*1470*/  FFMA.FTZ R110, R193, R122, R110 ;  /* 0x0000007ac16e7223 */ /* 0x000fe4000001006e */
[----:B------:R-:W-:Y:S02]  /*1480*/  FADD.FTZ R105, R106, R121 ;  /* 0x000000796a697221 */ /* 0x000fe40000010000 */
[----:B------:R-:W-:-:S02]  /*1490*/  FFMA.FTZ R110, R192, R121, R110 ;  /* 0x00000079c06e7223 */ /* 0x000fc4000001006e */
[C---:B------:R-:W-:Y:S02]  /*14a0*/  FMUL.FTZ R182, R172.reuse, R119 ;  /* 0x00000077acb67220 */ /* 0x040fe40000410000 */
[----:B------:R-:W-:Y:S02]  /*14b0*/  FMUL.FTZ R119, R153, R111 ;  /* 0x0000006f99777220 */ /* 0x000fe40000410000 */
[----:B------:R-:W-:Y:S02]  /*14c0*/  FADD.FTZ R106, R105, R120 ;  /* 0x00000078696a7221 */ /* 0x000fe40000010000 */
[----:B------:R-:W-:Y:S02]  /*14d0*/  FMUL.FTZ R190, R172, R181 ;  /* 0x000000b5acbe7220 */ /* 0x000fe40000410000 */
[----:B------:R-:W-:Y:S02]  /*14e0*/  FFMA.FTZ R110, R191, R120, R110 ;  /* 0x00000078bf6e7223 */ /* 0x000fe4000001006e */
[----:B------:R-:W-:-:S02]  /*14f0*/  FADD.FTZ R105, R106, R119 ;  /* 0x000000776a697221 */ /* 0x000fc40000010000 */
[----:B------:R-:W-:Y:S02]  /*1500*/  FFMA.FTZ R106, R190, R119, R110 ;  /* 0x00000077be6a7223 */ /* 0x000fe4000001006e */
        /* <DEDUP_REMOVED lines=37> */
[----:B------:R-:W-:Y:S02]  /*1760*/  FADD.FTZ R106, R105, R204 ;  /* 0x000000cc696a7221 */ /* 0x000fe40000010000 */
[----:B------:R-:W-:Y:S02]  /*1770*/  FMUL.FTZ R203, R144, R203 ;  /* 0x000000cb90cb7220 */ /* 0x000fe40000410000 */
[----:B------:R-:W-:Y:S02]  /*1780*/  FFMA.FTZ R105, R183, R204, R107 ;  /* 0x000000ccb7697223 */ /* 0x000fe4000001006b */
        /* <DEDUP_REMOVED lines=45> */
[----:B------:R-:W-:Y:S02]  /*1a60*/  FADD.FTZ R107, R107, R212 ;  /* 0x000000d46b6b7221 */ /* 0x000fe40000010000 */
[----:B------:R-:W-:Y:S02]  /*1a70*/  FFMA.FTZ R106, R213, R212, R105 ;  /* 0x000000d4d56a7223 */ /* 0x000fe40000010069 */
.L_x_1929:
[----:B0-----:R-:W-:Y:S05]  /*1a80*/  BSYNC B0 ;  /* 0x0000000000007941 */ /* 0x001fea0003800000 */
.L_x_1927:
[----:B------:R-:W0:Y:S01]  /*1a90*/  S2R R108, SR_TID.X ;  /* 0x00000000006c7919 */ /* 0x000e220000002100 */
[----:B------:R-:W-:Y:S02]  /*1aa0*/  LOP3.LUT P3, RZ, R0, 0xff, RZ, 0xc0, !PT ;  /* 0x000000ff00ff7812 */ /* 0x000fe4000786c0ff */
[----:B-----5:R-:W-:Y:S02]  /*1ab0*/  MOV R104, R130 ;  /* 0x0000008200687202 */ /* 0x020fe40000000f00 */
[----:B------:R-:W-:-:S02]  /*1ac0*/  MOV R105, R128 ;  /* 0x0000008000697202 */ /* 0x000fc40000000f00 */
[----:B------:R-:W-:Y:S02]  /*1ad0*/  MOV R109, R2 ;  /* 0x00000002006d7202 */ /* 0x000fe40000000f00 */
        /* <DEDUP_REMOVED lines=9> */
.L_x_2057:
        /* <DEDUP_REMOVED lines=18> */
.L_x_2058:
[----:B------:R-:W-:Y:S01]  /*1c90*/  ISETP.GE.AND P3, PT, R207, 0x1, PT ;  /* 0x00000001cf00780c */ /* 0x000fe20003f66270 */
[----:B--2---:R-:W-:Y:S01]  /*1ca0*/  FADD.FTZ R112, R111, R106 ;  /* 0x0000006a6f707221 */ /* 0x004fe20000010000 */
[----:B------:R-:W-:Y:S01]  /*1cb0*/  @!P0 LOP3.LUT R108, R108, 0x3, RZ, 0xc0, !PT ;  /* 0x000000036c6c8812 */ /* 0x000fe200078ec0ff */
[----:B01----:R-:W-:Y:S01]  /*1cc0*/  FADD.FTZ R113, R114, R113 ;  /* 0x0000007172717221 */ /* 0x003fe20000010000 */
        /* <DEDUP_REMOVED lines=12> */
[----:B------:R-:W0:Y:S04]  /*1d90*/  LDS.128 R104, [R133.X8+0x3000] ;  /* 0x0030000085687984 */ /* 0x000e280000008c00 */
        /* <DEDUP_REMOVED lines=22> */
.L_x_1933:
        /* <DEDUP_REMOVED lines=11> */
.L_x_1934:
[----:B------:R-:W-:Y:S05]  /*1fb0*/  BSYNC B0 ;  /* 0x0000000000007941 */ /* 0x000fea0003800000 */
.L_x_1932:
[----:B------:R-:W-:Y:S01]  /*1fc0*/  ISETP.NE.U32.AND P0, PT, RZ, c[0x0][0x258], PT ;  /* 0x00009600ff007a0c */ /* 0x000fe20003f05070 */
[----:B------:R-:W-:Y:S03]  /*1fd0*/  BSSY B0, `(.L_x_1935) ;  /* 0x000000f000007945 */ /* 0x000fe60003800000 */
[----:B------:R-:W-:-:S13]  /*1fe0*/  ISETP.NE.AND.EX P0, PT, RZ, c[0x0][0x25c], PT, P0 ;  /* 0x00009700ff007a0c */ /* 0x000fda0003f05300 */
[----:B------:R-:W-:Y:S01]  /*1ff0*/  @P0 F2FP.PACK_AB R104, RZ, R105 ;  /* 0x00000069ff68023e */ /* 0x000fe200000000ff */
[----:B------:R-:W-:Y:S05]  /*2000*/  @!P3 BRA `(.L_x_1936) ;  /* 0x000000b00000b947 */ /* 0x000fea0003800000 */
[----:B------:R-:W-:Y:S01]  /*2010*/  LOP3.LUT P5, RZ, R214, 0xff, RZ, 0xc0, !PT ;  /* 0x000000ffd6ff7812 */ /* 0x000fe200078ac0ff */
[----:B------:R-:W-:Y:S01]  /*2020*/  FMUL.FTZ R105, R105, c[0x0][0x1ec] ;  /* 0x00007b0069697a20 */ /* 0x000fe20000410000 */
[----:B------:R-:W-:-:S03]  /*2030*/  CS2R R106, SRZ ;  /* 0x00000000006a7805 */ /* 0x000fc6000001ff00 */
[----:B------:R-:W-:-:S08]  /*2040*/  FMUL.FTZ R112, R105, c[0x0][0x1e8] ;  /* 0x00007a0069707a20 */ /* 0x000fd00000410000 */
[----:B------:R-:W-:Y:S02]  /*2050*/  @P5 HADD2.F32 R109, -RZ, R160.H0_H0 ;  /* 0x200000a0ff6d5230 */ /* 0x000fe40000004100 */
[----:B-----5:R-:W-:-:S03]  /*2060*/  @P5 HADD2.F32 R105, -RZ, R92.H0_H0 ;  /* 0x2000005cff695230 */ /* 0x020fc60000004100 */
[C---:B------:R-:W-:Y:S02]  /*2070*/  @P5 FMUL.FTZ R106, R112.reuse, R109 ;  /* 0x0000006d706a5220 */ /* 0x040fe40000410000 */
[----:B------:R-:W-:-:S03]  /*2080*/  @P5 FMUL.FTZ R107, R112, R105 ;  /* 0x00000069706b5220 */ /* 0x000fc60000410000 */
[----:B------:R-:W-:Y:S01]  /*2090*/  F2FP.PACK_AB R106, RZ, R106 ;  /* 0x0000006aff6a723e */ /* 0x000fe200000000ff */
[----:B------:R-:W-:-:S03]  /*20a0*/  FADD.FTZ R48, R48, R107 ;  /* 0x0000006b30307221 */ /* 0x000fc60000010000 */
[----:B------:R-:W-:Y:S02]  /*20b0*/  PRMT R96, R106, 0x7610, R96 ;  /* 0x000076106a607816 */ /* 0x000fe40000000060 */
.L_x_1936:
[----:B------:R-:W-:Y:S05]  /*20c0*/  BSYNC B0 ;  /* 0x0000000000007941 */ /* 0x000fea0003800000 */
.L_x_1935:
[----:B------:R-:W-:Y:S01]  /*20d0*/  BSSY B0, `(.L_x_1937) ;  /* 0x000000e000007945 */ /* 0x000fe20003800000 */
[----:B------:R-:W-:Y:S01]  /*20e0*/  @P0 PRMT R100, R104, 0x7610, R100 ;  /* 0x0000761068640816 */ /* 0x000fe20000000064 */
[----:B------:R-:W-:Y:S05]  /*20f0*/  @P2 BRA `(.L_x_1938) ;  /* 0x0000004000002947 */ /* 0x000fea0003800000 */
[----:B------:R-:W-:Y:S01]  /*2100*/  HFMA2.MMA R105, -RZ, RZ, 0, 0 ;  /* 0x00000000ff697435 */ /* 0x000fe200000001ff */
[----:B------:R-:W-:Y:S05]  /*2110*/  @!P4 BRA `(.L_x_1939) ;  /* 0x000000900000c947 */ /* 0x000fea0003800000 */
[----:B------:R-:W-:Y:S01]  /*2120*/  HADD2.F32 R105, -RZ, R164.H1_H1 ;  /* 0x300000a4ff697230 */ /* 0x000fe20000004100 */
[----:B------:R-:W-:Y:S05]  /*2130*/  BRA `(.L_x_1939) ;  /* 0x0000007000007947 */ /* 0x000fea0003800000 */
.L_x_1938:
[----:B------:R-:W-:Y:S01]  /*2140*/  ISETP.NE.AND P5, PT, R196, RZ, PT ;  /* 0x000000ffc400720c */ /* 0x000fe20003fa5270 */
[----:B------:R-:W-:-:S03]  /*2150*/  @P4 HADD2.F32 R104, -RZ, R164.H1_H1 ;  /* 0x300000a4ff684230 */ /* 0x000fc60000004100 */
[----:B------:R-:W-:-:S05]  /*2160*/  FSEL R105, R108, RZ, !P5 ;  /* 0x000000ff6c697208 */ /* 0x000fca0006800000 */
[----:B------:R-:W-:-:S04]  /*2170*/  FFMA.FTZ R105, R198, R110, R105 ;  /* 0x0000006ec6697223 */ /* 0x000fc80000010069 */
[----:B------:R-:W-:-:S04]  /*2180*/  FADD.FTZ R105, R126, -R105 ;  /* 0x800000697e697221 */ /* 0x000fc80000010000 */
[----:B------:R-:W-:-:S04]  /*2190*/  FMUL.FTZ R105, R172, R105 ;  /* 0x00000069ac697220 */ /* 0x000fc80000410000 */
[----:B------:R-:W-:Y:S02]  /*21a0*/  @P4 FADD.FTZ R105, R105, R104 ;  /* 0x0000006869694221 */ /* 0x000fe40000010000 */
.L_x_1939:
[----:B------:R-:W-:Y:S05]  /*21b0*/  BSYNC B0 ;  /* 0x0000000000007941 */ /* 0x000fea0003800000 */
.L_x_1937:
[----:B------:R-:W-:Y:S01]  /*21c0*/  BSSY B0, `(.L_x_1940) ;  /* 0x000000f000007945 */ /* 0x000fe20003800000 */
[----:B------:R-:W-:Y:S01]  /*21d0*/  @P0 F2FP.PACK_AB R104, RZ, R105 ;  /* 0x00000069ff68023e */ /* 0x000fe200000000ff */
[----:B------:R-:W-:Y:S05]  /*21e0*/  @!P3 BRA `(.L_x_1941) ;  /* 0x000000c00000b947 */ /* 0x000fea0003800000 */
[----:B------:R-:W-:Y:S01]  /*21f0*/  LOP3.LUT P5, RZ, R130, 0xff00, RZ, 0xc0, !PT ;  /* 0x0000ff0082ff7812 */ /* 0x000fe200078ac0ff */
[----:B------:R-:W-:Y:S01]  /*2200*/  FMUL.FTZ R105, R105, c[0x0][0x1ec] ;  /* 0x00007b0069697a20 */ /* 0x000fe20000410000 */
[----:B------:R-:W-:Y:S01]  /*2210*/  HFMA2.MMA R106, -RZ, RZ, 0, 0 ;  /* 0x00000000ff6a7435 */ /* 0x000fe200000001ff */
[----:B------:R-:W-:Y:S02]  /*2220*/  MOV R112, RZ ;  /* 0x000000ff00707202 */ /* 0x000fe40000000f00 */
[----:B------:R-:W-:-:S08]  /*2230*/  FMUL.FTZ R114, R105, c[0x0][0x1e8] ;  /* 0x00007a0069727a20 */ /* 0x000fd00000410000 */
[----:B------:R-:W-:Y:S02]  /*2240*/  @P5 HADD2.F32 R107, -RZ, R160.H1_H1 ;  /* 0x300000a0ff6b5230 */ /* 0x000fe40000004100 */
[----:B-----5:R-:W-:-:S03]  /*2250*/  @P5 HADD2.F32 R105, -RZ, R92.H1_H1 ;  /* 0x3000005cff695230 */ /* 0x020fc60000004100 */
[C---:B------:R-:W-:Y:S02]  /*2260*/  @P5 FMUL.FTZ R106, R114.reuse, R107 ;  /* 0x0000006b726a5220 */ /* 0x040fe40000410000 */
[----:B------:R-:W-:-:S03]  /*2270*/  @P5 FMUL.FTZ R112, R114, R105 ;  /* 0x0000006972705220 */ /* 0x000fc60000410000 */
[----:B------:R-:W-:Y:S01]  /*2280*/  F2FP.PACK_AB R106, RZ, R106 ;  /* 0x0000006aff6a723e */ /* 0x000fe200000000ff */
[----:B------:R-:W-:-:S03]  /*2290*/  FADD.FTZ R49, R49, R112 ;  /* 0x0000007031317221 */ /* 0x000fc60000010000 */
[----:B------:R-:W-:Y:S02]  /*22a0*/  PRMT R96, R96, 0x5410, R106 ;  /* 0x0000541060607816 */ /* 0x000fe4000000006a */
.L_x_1941:
[----:B------:R-:W-:Y:S05]  /*22b0*/  BSYNC B0 ;  /* 0x0000000000007941 */ /* 0x000fea0003800000 */
.L_x_1940:
[----:B------:R-:W-:Y:S01]  /*22c0*/  BSSY B0, `(.L_x_1942) ;  /* 0x000000e000007945 */ /* 0x000fe20003800000 */
[----:B------:R-:W-:Y:S01]  /*22d0*/  @P0 PRMT R100, R100, 0x5410, R104 ;  /* 0x0000541064640816 */ /* 0x000fe20000000068 */
[----:B------:R-:W-:Y:S05]  /*22e0*/  @P2 BRA `(.L_x_1943) ;  /* 0x0000004000002947 */ /* 0x000fea0003800000 */
[----:B------:R-:W-:Y:S01]  /*22f0*/  MOV R105, RZ ;  /* 0x000000ff00697202 */ /* 0x000fe20000000f00 */
[----:B------:R-:W-:Y:S05]  /*2300*/  @!P4 BRA `(.L_x_1944) ;  /* 0x000000900000c947 */ /* 0x000fea0003800000 */
[----:B------:R-:W-:Y:S01]  /*2310*/  HADD2.F32 R105, -RZ, R165.H0_H0 ;  /* 0x200000a5ff697230 */ /* 0x000fe20000004100 */
[----:B------:R-:W-:Y:S05]  /*2320*/  BRA `(.L_x_1944) ;  /* 0x0000007000007947 */ /* 0x000fea0003800000 */
.L_x_1943:
[----:B------:R-:W-:-:S04]  /*2330*/  ISETP.NE.AND P5, PT, R196, RZ, PT ;  /* 0x000000ffc400720c */ /* 0x000fc80003fa5270 */
[----:B------:R-:W-:-:S05]  /*2340*/  FSEL R104, R108, RZ, !P5 ;  /* 0x000000ff6c687208 */ /* 0x000fca0006800000 */
[----:B------:R-:W-:-:S04]  /*2350*/  FFMA.FTZ R104, R197, R110, R104 ;  /* 0x0000006ec5687223 */ /* 0x000fc80000010068 */
[----:B------:R-:W-:Y:S01]  /*2360*/  FADD.FTZ R105, R125, -R104 ;  /* 0x800000687d697221 */ /* 0x000fe20000010000 */
[----:B------:R-:W-:-:S03]  /*2370*/  @P4 HADD2.F32 R104, -RZ, R165.H0_H0 ;  /* 0x200000a5ff684230 */ /* 0x000fc60000004100 */
[----:B------:R-:W-:-:S04]  /*2380*/  FMUL.FTZ R105, R172, R105 ;  /* 0x00000069ac697220 */ /* 0x000fc80000410000 */
[----:B------:R-:W-:Y:S02]  /*2390*/  @P4 FADD.FTZ R105, R105, R104 ;  /* 0x0000006869694221 */ /* 0x000fe40000010000 */
.L_x_1944:
[----:B------:R-:W-:Y:S05]  /*23a0*/  BSYNC B0 ;  /* 0x0000000000007941 */ /* 0x000fea0003800000 */
.L_x_1942:
[----:B------:R-:W-:Y:S01]  /*23b0*/  BSSY B0, `(.L_x_1945) ;  /* 0x000000e000007945 */ /* 0x000fe20003800000 */
        /* <DEDUP_REMOVED lines=13> */
.L_x_1946:
[----:B------:R-:W-:Y:S05]  /*2490*/  BSYNC B0 ;  /* 0x0000000000007941 */ /* 0x000fea0003800000 */
.L_x_1945:
[----:B------:R-:W-:Y:S01]  /*24a0*/  BSSY B0, `(.L_x_1947) ;  /* 0x000000e000007945 */ /* 0x000fe20003800000 */
[----:B------:R-:W-:Y:S01]  /*24b0*/  @P0 PRMT R101, R104, 0x7610, R101 ;  /* 0x0000761068650816 */ /* 0x000fe20000000065 */
[----:B------:R-:W-:Y:S05]  /*24c0*/  @P2 BRA `(.L_x_1948) ;  /* 0x0000004000002947 */ /* 0x000fea0003800000 */
[----:B------:R-:W-:Y:S01]  /*24d0*/  HFMA2.MMA R105, -RZ, RZ, 0, 0 ;  /* 0x00000000ff697435 */ /* 0x000fe200000001ff */
[----:B------:R-:W-:Y:S05]  /*24e0*/  @!P4 BRA `(.L_x_1949) ;  /* 0x000000900000c947 */ /* 0x000fea0003800000 */
[----:B------:R-:W-:Y:S01]  /*24f0*/  HADD2.F32 R105, -RZ, R165.H1_H1 ;  /* 0x300000a5ff697230 */ /* 0x000fe20000004100 */
[----:B------:R-:W-:Y:S05]  /*2500*/  BRA `(.L_x_1949) ;  /* 0x0000007000007947 */ /* 0x000fea0003800000 */
.L_x_1948:
[----:B------:R-:W-:Y:S01]  /*2510*/  ISETP.NE.AND P5, PT, R196, RZ, PT ;  /* 0x000000ffc400720c */ /* 0x000fe20003fa5270 */
[----:B------:R-:W-:-:S03]  /*2520*/  @P4 HADD2.F32 R104, -RZ, R165.H1_H1 ;  /* 0x300000a5ff684230 */ /* 0x000fc60000004100 */
[----:B------:R-:W-:-:S05]  /*2530*/  FSEL R105, R108, RZ, !P5 ;  /* 0x000000ff6c697208 */ /* 0x000fca0006800000 */
[----:B------:R-:W-:-:S04]  /*2540*/  FFMA.FTZ R105, R195, R110, R105 ;  /* 0x0000006ec3697223 */ /* 0x000fc80000010069 */
[----:B------:R-:W-:-:S04]  /*2550*/  FADD.FTZ R105, R124, -R105 ;  /* 0x800000697c697221 */ /* 0x000fc80000010000 */
[----:B------:R-:W-:-:S04]  /*2560*/  FMUL.FTZ R105, R172, R105 ;  /* 0x00000069ac697220 */ /* 0x000fc80000410000 */
[----:B------:R-:W-:Y:S02]  /*2570*/  @P4 FADD.FTZ R105, R105, R104 ;  /* 0x0000006869694221 */ /* 0x000fe40000010000 */
.L_x_1949:
[----:B------:R-:W-:Y:S05]  /*2580*/  BSYNC B0 ;  /* 0x0000000000007941 */ /* 0x000fea0003800000 */
.L_x_1947:
        /* <DEDUP_REMOVED lines=15> */
.L_x_1951:
[----:B------:R-:W-:Y:S05]  /*2680*/  BSYNC B0 ;  /* 0x0000000000007941 */ /* 0x000fea0003800000 */
.L_x_1950:
[----:B------:R-:W-:Y:S01]  /*2690*/  BSSY B0, `(.L_x_1952) ;  /* 0x000000e000007945 */ /* 0x000fe20003800000 */
[----:B------:R-:W-:Y:S01]  /*26a0*/  @P0 PRMT R101, R101, 0x5410, R104 ;  /* 0x0000541065650816 */ /* 0x000fe20000000068 */
[----:B------:R-:W-:Y:S05]  /*26b0*/  @P2 BRA `(.L_x_1953) ;  /* 0x0000004000002947 */ /* 0x000fea0003800000 */
[----:B------:R-:W-:Y:S01]  /*26c0*/  MOV R105, RZ ;  /* 0x000000ff00697202 */ /* 0x000fe20000000f00 */
[----:B------:R-:W-:Y:S05]  /*26d0*/  @!P4 BRA `(.L_x_1954) ;  /* 0x000000900000c947 */ /* 0x000fea0003800000 */
[----:B------:R-:W-:Y:S01]  /*26e0*/  HADD2.F32 R105, -RZ, R166.H0_H0 ;  /* 0x200000a6ff697230 */ /* 0x000fe20000004100 */
[----:B------:R-:W-:Y:S05]  /*26f0*/  BRA `(.L_x_1954) ;  /* 0x0000007000007947 */ /* 0x000fea0003800000 */
.L_x_1953:
[----:B------:R-:W-:-:S04]  /*2700*/  ISETP.NE.AND P5, PT, R196, RZ, PT ;  /* 0x000000ffc400720c */ /* 0x000fc80003fa5270 */
[----:B------:R-:W-:-:S05]  /*2710*/  FSEL R105, R108, RZ, !P5 ;  /* 0x000000ff6c697208 */ /* 0x000fca0006800000 */
[----:B------:R-:W-:-:S04]  /*2720*/  FFMA.FTZ R104, R194, R110, R105 ;  /* 0x0000006ec2687223 */ /* 0x000fc80000010069 */
[----:B------:R-:W-:Y:S01]  /*2730*/  FADD.FTZ R105, R123, -R104 ;  /* 0x800000687b697221 */ /* 0x000fe20000010000 */
[----:B------:R-:W-:-:S03]  /*2740*/  @P4 HADD2.F32 R104, -RZ, R166.H0_H0 ;  /* 0x200000a6ff684230 */ /* 0x000fc60000004100 */
[----:B------:R-:W-:-:S04]  /*2750*/  FMUL.FTZ R105, R172, R105 ;  /* 0x00000069ac697220 */ /* 0x000fc80000410000 */
[----:B------:R-:W-:Y:S02]  /*2760*/  @P4 FADD.FTZ R105, R105, R104 ;  /* 0x0000006869694221 */ /* 0x000fe40000010000 */
.L_x_1954:
[----:B------:R-:W-:Y:S05]  /*2770*/  BSYNC B0 ;  /* 0x0000000000007941 */ /* 0x000fea0003800000 */
.L_x_1952:
        /* <DEDUP_REMOVED lines=14> */
.L_x_1956:
[----:B------:R-:W-:Y:S05]  /*2860*/  BSYNC B0 ;  /* 0x0000000000007941 */ /* 0x000fea0003800000 */
.L_x_1955:
[----:B------:R-:W-:Y:S01]  /*2870*/  BSSY B0, `(.L_x_1957) ;  /* 0x000000e000007945 */ /* 0x000fe20003800000 */
[----:B------:R-:W-:Y:S01]  /*2880*/  @P0 PRMT R102, R104, 0x7610, R102 ;  /* 0x0000761068660816 */ /* 0x000fe20000000066 */
[----:B------:R-:W-:Y:S05]  /*2890*/  @P2 BRA `(.L_x_1958) ;  /* 0x0000004000002947 */ /* 0x000fea0003800000 */
[----:B------:R-:W-:Y:S01]  /*28a0*/  HFMA2.MMA R105, -RZ, RZ, 0, 0 ;  /* 0x00000000ff697435 */ /* 0x000fe200000001ff */
[----:B------:R-:W-:Y:S05]  /*28b0*/  @!P4 BRA `(.L_x_1959) ;  /* 0x000000900000c947 */ /* 0x000fea0003800000 */
[----:B------:R-:W-:Y:S01]  /*28c0*/  HADD2.F32 R105, -RZ, R166.H1_H1 ;  /* 0x300000a6ff697230 */ /* 0x000fe20000004100 */
[----:B------:R-:W-:Y:S05]  /*28d0*/  BRA `(.L_x_1959) ;  /* 0x0000007000007947 */ /* 0x000fea0003800000 */
.L_x_1958:
[----:B------:R-:W-:Y:S01]  /*28e0*/  ISETP.NE.AND P5, PT, R196, RZ, PT ;  /* 0x000000ffc400720c */ /* 0x000fe20003fa5270 */
[----:B------:R-:W-:-:S03]  /*28f0*/  @P4 HADD2.F32 R104, -RZ, R166.H1_H1 ;  /* 0x300000a6ff684230 */ /* 0x000fc60000004100 */
[----:B------:R-:W-:-:S05]  /*2900*/  FSEL R105, R108, RZ, !P5 ;  /* 0x000000ff6c697208 */ /* 0x000fca0006800000 */
[----:B------:R-:W-:-:S04]  /*2910*/  FFMA.FTZ R105, R193, R110, R105 ;  /* 0x0000006ec1697223 */ /* 0x000fc80000010069 */
[----:B------:R-:W-:-:S04]  /*2920*/  FADD.FTZ R105, R122, -R105 ;  /* 0x800000697a697221 */ /* 0x000fc80000010000 */
[----:B------:R-:W-:-:S04]  /*2930*/  FMUL.FTZ R105, R172, R105 ;  /* 0x00000069ac697220 */ /* 0x000fc80000410000 */
[----:B------:R-:W-:Y:S02]  /*2940*/  @P4 FADD.FTZ R105, R105, R104 ;  /* 0x0000006869694221 */ /* 0x000fe40000010000 */
.L_x_1959:
[----:B------:R-:W-:Y:S05]  /*2950*/  BSYNC B0 ;  /* 0x0000000000007941 */ /* 0x000fea0003800000 */
.L_x_1957:
        /* <DEDUP_REMOVED lines=15> */
.L_x_1961:
[----:B------:R-:W-:Y:S05]  /*2a50*/  BSYNC B0 ;  /* 0x0000000000007941 */ /* 0x000fea0003800000 */
.L_x_1960:
[----:B------:R-:W-:Y:S01]  /*2a60*/  BSSY B0, `(.L_x_1962) ;  /* 0x000000e000007945 */ /* 0x000fe20003800000 */
[----:B------:R-:W-:Y:S01]  /*2a70*/  @P0 PRMT R102, R102, 0x5410, R104 ;  /* 0x0000541066660816 */ /* 0x000fe20000000068 */
[----:B------:R-:W-:Y:S05]  /*2a80*/  @P2 BRA `(.L_x_1963) ;  /* 0x0000004000002947 */ /* 0x000fea0003800000 */
[----:B------:R-:W-:Y:S01]  /*2a90*/  MOV R105, RZ ;  /* 0x000000ff00697202 */ /* 0x000fe20000000f00 */
[----:B------:R-:W-:Y:S05]  /*2aa0*/  @!P4 BRA `(.L_x_1964) ;  /* 0x000000900000c947 */ /* 0x000fea0003800000 */
[----:B------:R-:W-:Y:S01]  /*2ab0*/  HADD2.F32 R105, -RZ, R167.H0_H0 ;  /* 0x200000a7ff697230 */ /* 0x000fe20000004100 */
[----:B------:R-:W-:Y:S05]  /*2ac0*/  BRA `(.L_x_1964) ;  /* 0x0000007000007947 */ /* 0x000fea0003800000 */
.L_x_1963:
[----:B------:R-:W-:-:S04]  /*2ad0*/  ISETP.NE.AND P5, PT, R196, RZ, PT ;  /* 0x000000ffc400720c */ /* 0x000fc80003fa5270 */
[----:B------:R-:W-:-:S05]  /*2ae0*/  FSEL R105, R108, RZ, !P5 ;  /* 0x000000ff6c697208 */ /* 0x000fca0006800000 */
[----:B------:R-:W-:-:S04]  /*2af0*/  FFMA.FTZ R104, R192, R110, R105 ;  /* 0x0000006ec0687223 */ /* 0x000fc80000010069 */
[----:B------:R-:W-:Y:S01]  /*2b00*/  FADD.FTZ R105, R121, -R104 ;  /* 0x8000006879697221 */ /* 0x000fe20000010000 */
[----:B------:R-:W-:-:S03]  /*2b10*/  @P4 HADD2.F32 R104, -RZ, R167.H0_H0 ;  /* 0x200000a7ff684230 */ /* 0x000fc60000004100 */
[----:B------:R-:W-:-:S04]  /*2b20*/  FMUL.FTZ R105, R172, R105 ;  /* 0x00000069ac697220 */ /* 0x000fc80000410000 */
[----:B------:R-:W-:Y:S02]  /*2b30*/  @P4 FADD.FTZ R105, R105, R104 ;  /* 0x0000006869694221 */ /* 0x000fe40000010000 */
.L_x_1964:
[----:B------:R-:W-:Y:S05]  /*2b40*/  BSYNC B0 ;  /* 0x0000000000007941 */ /* 0x000fea0003800000 */
.L_x_1962:
        /* <DEDUP_REMOVED lines=14> */
.L_x_1966:
[----:B------:R-:W-:Y:S05]  /*2c30*/  BSYNC B0 ;  /* 0x0000000000007941 */ /* 0x000fea0003800000 */
.L_x_1965:
[----:B------:R-:W-:Y:S01]  /*2c40*/  BSSY B0, `(.L_x_1967) ;  /* 0x000000e000007945 */ /* 0x000fe20003800000 */
[----:B------:R-:W-:Y:S01]  /*2c50*/  @P0 PRMT R103, R104, 0x7610, R103 ;  /* 0x0000761068670816 */ /* 0x000fe20000000067 */
[----:B------:R-:W-:Y:S05]  /*2c60*/  @P2 BRA `(.L_x_1968) ;  /* 0x0000004000002947 */ /* 0x000fea0003800000 */
[----:B------:R-:W-:Y:S01]  /*2c70*/  HFMA2.MMA R109, -RZ, RZ, 0, 0 ;  /* 0x00000000ff6d7435 */ /* 0x000fe200000001ff */
[----:B------:R-:W-:Y:S05]  /*2c80*/  @!P4 BRA `(.L_x_1969) ;  /* 0x000000900000c947 */ /* 0x000fea0003800000 */
[----:B------:R-:W-:Y:S01]  /*2c90*/  HADD2.F32 R109, -RZ, R167.H1_H1 ;  /* 0x300000a7ff6d7230 */ /* 0x000fe20000004100 */
[----:B------:R-:W-:Y:S05]  /*2ca0*/  BRA `(.L_x_1969) ;  /* 0x0000007000007947 */ /* 0x000fea0003800000 */
.L_x_1968:
[----:B------:R-:W-:Y:S01]  /*2cb0*/  ISETP.NE.AND P5, PT, R196, RZ, PT ;  /* 0x000000ffc400720c */ /* 0x000fe20003fa5270 */
[----:B------:R-:W-:-:S03]  /*2cc0*/  @P4 HADD2.F32 R104, -RZ, R167.H1_H1 ;  /* 0x300000a7ff684230 */ /* 0x000fc60000004100 */
[----:B------:R-:W-:-:S05]  /*2cd0*/  FSEL R105, R108, RZ, !P5 ;  /* 0x000000ff6c697208 */ /* 0x000fca0006800000 */
[----:B------:R-:W-:-:S04]  /*2ce0*/  FFMA.FTZ R105, R191, R110, R105 ;  /* 0x0000006ebf697223 */ /* 0x000fc80000010069 */
[----:B------:R-:W-:-:S04]  /*2cf0*/  FADD.FTZ R105, R120, -R105 ;  /* 0x8000006978697221 */ /* 0x000fc80000010000 */
[----:B------:R-:W-:-:S04]  /*2d00*/  FMUL.FTZ R109, R172, R105 ;  /* 0x00000069ac6d7220 */ /* 0x000fc80000410000 */
[----:B------:R-:W-:Y:S02]  /*2d10*/  @P4 FADD.FTZ R109, R109, R104 ;  /* 0x000000686d6d4221 */ /* 0x000fe40000010000 */
.L_x_1969:
[----:B------:R-:W-:Y:S05]  /*2d20*/  BSYNC B0 ;  /* 0x0000000000007941 */ /* 0x000fea0003800000 */
.L_x_1967:
[----:B------:R-:W-:Y:S01]  /*2d30*/  @P0 MOV R104, 0x10 ;  /* 0x0000001000680802 */ /* 0x000fe20000000f00 */
[----:B------:R-:W-:Y:S01]  /*2d40*/  BSSY B0, `(.L_x_1970) ;  /* 0x0000013000007945 */ /* 0x000fe20003800000 */
[----:B------:R-:W-:Y:S02]  /*2d50*/  @P3 MOV R107, 0x10 ;  /* 0x00000010006b3802 */ /* 0x000fe40000000f00 */
[----:B------:R-:W-:Y:S01]  /*2d60*/  @P0 F2FP.PACK_AB R111, RZ, R109 ;  /* 0x0000006dff6f023e */ /* 0x000fe200000000ff */
        /* <DEDUP_REMOVED lines=16> */
.L_x_1971:
[----:B------:R-:W-:Y:S05]  /*2e70*/  BSYNC B0 ;  /* 0x0000000000007941 */ /* 0x000fea0003800000 */
.L_x_1970:
[----:B------:R0:W-:Y:S01]  /*2e80*/  @P0 STG.E.128 [R104.64], R100 ;  /* 0x0000006468000986 */ /* 0x0001e2000c101d04 */
[----:B------:R-:W-:Y:S03]  /*2e90*/  BSSY B0, `(.L_x_1972) ;  /* 0x0000007000007945 */ /* 0x000fe60003800000 */
[----:B------:R0:W-:Y:S01]  /*2ea0*/  @P3 STG.E.128 [R106.64], R96 ;  /* 0x000000606a003986 */ /* 0x0001e2000c101d04 */
[----:B------:R-:W-:Y:S05]  /*2eb0*/  @!P3 BRA `(.L_x_1973) ;  /* 0x000000400000b947 */ /* 0x000fea0003800000 */
[----:B-----5:R-:W-:Y:S01]  /*2ec0*/  HFMA2.MMA R93, -RZ, RZ, 0, 9.5367431640625e-07 ;  /* 0x00000010ff5d7435 */ /* 0x020fe200000001ff */
[----:B------:R-:W-:-:S09]  /*2ed0*/  IADD3 R92, R132, 0x80, RZ ;  /* 0x00000080845c7810 */ /* 0x000fd20007ffe0ff */
[----:B------:R-:W-:-:S06]  /*2ee0*/  IMAD.WIDE.U32 R92, R92, R93, c[0x0][0x170] ;  /* 0x00005c005c5c7625 */ /* 0x000fcc00078e005d */
[----:B------:R-:W5:Y:S02]  /*2ef0*/  LDG.E.128 R92, [R92.64] ;  /* 0x000000045c5c7981 */ /* 0x000f64000c1e1d00 */
.L_x_1973:
[----:B------:R-:W-:Y:S05]  /*2f00*/  BSYNC B0 ;  /* 0x0000000000007941 */ /* 0x000fea0003800000 */
.L_x_1972:
[----:B------:R-:W-:Y:S01]  /*2f10*/  BSSY B0, `(.L_x_1974) ;  /* 0x000000d000007945 */ /* 0x000fe20003800000 */
[----:B------:R-:W-:Y:S05]  /*2f20*/  @P2 BRA `(.L_x_1975) ;  /* 0x0000004000002947 */ /* 0x000fea0003800000 */
[----:B0-----:R-:W-:Y:S01]  /*2f30*/  MOV R105, RZ ;  /* 0x000000ff00697202 */ /* 0x001fe20000000f00 */
[----:B------:R-:W-:Y:S05]  /*2f40*/  @!P4 BRA `(.L_x_1976) ;  /* 0x000000900000c947 */ /* 0x000fea0003800000 */
[----:B------:R-:W-:Y:S01]  /*2f50*/  HADD2.F32 R105, -RZ, R84.H0_H0 ;  /* 0x20000054ff697230 */ /* 0x000fe20000004100 */
[----:B------:R-:W-:Y:S05]  /*2f60*/  BRA `(.L_x_1976) ;  /* 0x0000007000007947 */ /* 0x000fea0003800000 */
.L_x_1975:
[----:B------:R-:W-:-:S04]  /*2f70*/  ISETP.NE.AND P5, PT, R196, RZ, PT ;  /* 0x000000ffc400720c */ /* 0x000fc80003fa5270 */
[----:B0-----:R-:W-:-:S05]  /*2f80*/  FSEL R105, R108, RZ, !P5 ;  /* 0x000000ff6c697208 */ /* 0x001fca0006800000 */
[----:B------:R-:W-:-:S04]  /*2f90*/  FFMA.FTZ R104, R190, R110, R105 ;  /* 0x0000006ebe687223 */ /* 0x000fc80000010069 */
[----:B------:R-:W-:Y:S01]  /*2fa0*/  FADD.FTZ R105, R119, -R104 ;  /* 0x8000006877697221 */ /* 0x000fe20000010000 */
[----:B------:R-:W-:-:S03]  /*2fb0*/  @P4 HADD2.F32 R104, -RZ, R84.H0_H0 ;  /* 0x20000054ff684230 */ /* 0x000fc60000004100 */
[----:B------:R-:W-:-:S04]  /*2fc0*/  FMUL.FTZ R105, R172, R105 ;  /* 0x00000069ac697220 */ /* 0x000fc80000410000 */
[----:B------:R-:W-:Y:S02]  /*2fd0*/  @P4 FADD.FTZ R105, R105, R104 ;  /* 0x0000006869694221 */ /* 0x000fe40000010000 */
.L_x_1976:
[----:B------:R-:W-:Y:S05]  /*2fe0*/  BSYNC B0 ;  /* 0x0000000000007941 */ /* 0x000fea0003800000 */
.L_x_1974:
        /* <DEDUP_REMOVED lines=9> */
[----:B------:R-:W-:Y:S02]  /*3080*/  @P5 FMUL.FTZ R106, R112, R109 ;  /* 0x0000006d706a5220 */ /* 0x000fe40000410000 */
[----:B------:R-:W-:-:S03]  /*3090*/  @P5 FMUL.FTZ R107, R105, R112 ;  /* 0x00000070696b5220 */ /* 0x000fc60000410000 */
[----:B------:R-:W-:Y:S01]  /*30a0*/  F2FP.PACK_AB R106, RZ, R106 ;  /* 0x0000006aff6a723e */ /* 0x000fe200000000ff */
[----:B------:R-:W-:-:S03]  /*30b0*/  FADD.FTZ R40, R40, R107 ;  /* 0x0000006b28287221 */ /* 0x000fc60000010000 */
[----:B------:R-:W-:Y:S02]  /*30c0*/  PRMT R96, R106, 0x7610, R96 ;  /* 0x000076106a607816 */ /* 0x000fe40000000060 */
.L_x_1978:
[----:B------:R-:W-:Y:S05]  /*30d0*/  BSYNC B0 ;  /* 0x0000000000007941 */ /* 0x000fea0003800000 */
.L_x_1977:
[----:B------:R-:W-:Y:S01]  /*30e0*/  BSSY B0, `(.L_x_1979) ;  /* 0x000000e000007945 */ /* 0x000fe20003800000 */
[----:B------:R-:W-:Y:S01]  /*30f0*/  @P0 PRMT R100, R104, 0x7610, R100 ;  /* 0x0000761068640816 */ /* 0x000fe20000000064 */
[----:B------:R-:W-:Y:S05]  /*3100*/  @P2 BRA `(.L_x_1980) ;  /* 0x0000004000002947 */ /* 0x000fea0003800000 */
[----:B------:R-:W-:Y:S01]  /*3110*/  HFMA2.MMA R105, -RZ, RZ, 0, 0 ;  /* 0x00000000ff697435 */ /* 0x000fe200000001ff */
[----:B------:R-:W-:Y:S05]  /*3120*/  @!P4 BRA `(.L_x_1981) ;  /* 0x000000900000c947 */ /* 0x000fea0003800000 */
[----:B------:R-:W-:Y:S01]  /*3130*/  HADD2.F32 R105, -RZ, R84.H1_H1 ;  /* 0x30000054ff697230 */ /* 0x000fe20000004100 */
[----:B------:R-:W-:Y:S05]  /*3140*/  BRA `(.L_x_1981) ;  /* 0x0000007000007947 */ /* 0x000fea0003800000 */
.L_x_1980:
[----:B------:R-:W-:Y:S01]  /*3150*/  ISETP.NE.AND P5, PT, R196, RZ, PT ;  /* 0x000000ffc400720c */ /* 0x000fe20003fa5270 */
[----:B------:R-:W-:-:S03]  /*3160*/  @P4 HADD2.F32 R104, -RZ, R84.H1_H1 ;  /* 0x30000054ff684230 */ /* 0x000fc60000004100 */
[----:B------:R-:W-:-:S05]  /*3170*/  FSEL R105, R108, RZ, !P5 ;  /* 0x000000ff6c697208 */ /* 0x000fca0006800000 */
[----:B------:R-:W-:-:S04]  /*3180*/  FFMA.FTZ R105, R189, R110, R105 ;  /* 0x0000006ebd697223 */ /* 0x000fc80000010069 */
[----:B------:R-:W-:-:S04]  /*3190*/  FADD.FTZ R105, R118, -R105 ;  /* 0x8000006976697221 */ /* 0x000fc80000010000 */
[----:B------:R-:W-:-:S04]  /*31a0*/  FMUL.FTZ R105, R172, R105 ;  /* 0x00000069ac697220 */ /* 0x000fc80000410000 */
[----:B------:R-:W-:Y:S02]  /*31b0*/  @P4 FADD.FTZ R105, R105, R104 ;  /* 0x0000006869694221 */ /* 0x000fe40000010000 */
.L_x_1981:
[----:B------:R-:W-:Y:S05]  /*31c0*/  BSYNC B0 ;  /* 0x0000000000007941 */ /* 0x000fea0003800000 */
.L_x_1979:
        /* <DEDUP_REMOVED lines=10> */
[----:B------:R-:W-:Y:S02]  /*3270*/  @P5 FMUL.FTZ R106, R114, R107 ;  /* 0x0000006b726a5220 */ /* 0x000fe40000410000 */
[----:B------:R-:W-:-:S03]  /*3280*/  @P5 FMUL.FTZ R112, R105, R114 ;  /* 0x0000007269705220 */ /* 0x000fc60000410000 */
[----:B------:R-:W-:Y:S01]  /*3290*/  F2FP.PACK_AB R106, RZ, R106 ;  /* 0x0000006aff6a723e */ /* 0x000fe200000000ff */
[----:B------:R-:W-:-:S03]  /*32a0*/  FADD.FTZ R41, R41, R112 ;  /* 0x0000007029297221 */ /* 0x000fc60000010000 */
[----:B------:R-:W-:Y:S02]  /*32b0*/  PRMT R96, R96, 0x5410, R106 ;  /* 0x0000541060607816 */ /* 0x000fe4000000006a */
.L_x_1983:
[----:B------:R-:W-:Y:S05]  /*32c0*/  BSYNC B0 ;  /* 0x0000000000007941 */ /* 0x000fea0003800000 */
.L_x_1982:
[----:B------:R-:W-:Y:S01]  /*32d0*/  BSSY B0, `(.L_x_1984) ;  /* 0x000000e000007945 */ /* 0x000fe20003800000 */
[----:B------:R-:W-:Y:S01]  /*32e0*/  @P0 PRMT R100, R100, 0x5410, R104 ;  /* 0x0000541064640816 */ /* 0x000fe20000000068 */
[----:B------:R-:W-:Y:S05]  /*32f0*/  @P2 BRA `(.L_x_1985) ;  /* 0x0000004000002947 */ /* 0x000fea0003800000 */
[----:B------:R-:W-:Y:S01]  /*3300*/  MOV R105, RZ ;  /* 0x000000ff00697202 */ /* 0x000fe20000000f00 */
[----:B------:R-:W-:Y:S05]  /*3310*/  @!P4 BRA `(.L_x_1986) ;  /* 0x000000900000c947 */ /* 0x000fea0003800000 */
[----:B------:R-:W-:Y:S01]  /*3320*/  HADD2.F32 R105, -RZ, R85.H0_H0 ;  /* 0x20000055ff697230 */ /* 0x000fe20000004100 */
[----:B------:R-:W-:Y:S05]  /*3330*/  BRA `(.L_x_1986) ;  /* 0x0000007000007947 */ /* 0x000fea0003800000 */
.L_x_1985:
[----:B------:R-:W-:-:S04]  /*3340*/  ISETP.NE.AND P5, PT, R196, RZ, PT ;  /* 0x000000ffc400720c */ /* 0x000fc80003fa5270 */
[----:B------:R-:W-:-:S05]  /*3350*/  FSEL R105, R108, RZ, !P5 ;  /* 0x000000ff6c697208 */ /* 0x000fca0006800000 */
[----:B------:R-:W-:-:S04]  /*3360*/  FFMA.FTZ R104, R188, R110, R105 ;  /* 0x0000006ebc687223 */ /* 0x000fc80000010069 */
[----:B------:R-:W-:Y:S01]  /*3370*/  FADD.FTZ R105, R117, -R104 ;  /* 0x8000006875697221 */ /* 0x000fe20000010000 */
[----:B------:R-:W-:-:S03]  /*3380*/  @P4 HADD2.F32 R104, -RZ, R85.H0_H0 ;  /* 0x20000055ff684230 */ /* 0x000fc60000004100 */
[----:B------:R-:W-:-:S04]  /*3390*/  FMUL.FTZ R105, R172, R105 ;  /* 0x00000069ac697220 */ /* 0x000fc80000410000 */
[----:B------:R-:W-:Y:S02]  /*33a0*/  @P4 FADD.FTZ R105, R105, R104 ;  /* 0x0000006869694221 */ /* 0x000fe40000010000 */
.L_x_1986:
[----:B------:R-:W-:Y:S05]  /*33b0*/  BSYNC B0 ;  /* 0x0000000000007941 */ /* 0x000fea0003800000 */
.L_x_1984:
        /* <DEDUP_REMOVED lines=14> */
.L_x_1988:
[----:B------:R-:W-:Y:S05]  /*34a0*/  BSYNC B0 ;  /* 0x0000000000007941 */ /* 0x000fea0003800000 */
.L_x_1987:
[----:B------:R-:W-:Y:S01]  /*34b0*/  BSSY B0, `(.L_x_1989) ;  /* 0x000000e000007945 */ /* 0x000fe20003800000 */
[----:B------:R-:W-:Y:S01]  /*34c0*/  @P0 PRMT R101, R104, 0x7610, R101 ;  /* 0x0000761068650816 */ /* 0x000fe20000000065 */
[----:B------:R-:W-:Y:S05]  /*34d0*/  @P2 BRA `(.L_x_1990) ;  /* 0x0000004000002947 */ /* 0x000fea0003800000 */
[----:B------:R-:W-:Y:S01]  /*34e0*/  HFMA2.MMA R105, -RZ, RZ, 0, 0 ;  /* 0x00000000ff697435 */ /* 0x000fe200000001ff */
[----:B------:R-:W-:Y:S05]  /*34f0*/  @!P4 BRA `(.L_x_1991) ;  /* 0x000000900000c947 */ /* 0x000fea0003800000 */
[----:B------:R-:W-:Y:S01]  /*3500*/  HADD2.F32 R105, -RZ, R85.H1_H1 ;  /* 0x30000055ff697230 */ /* 0x000fe20000004100 */
[----:B------:R-:W-:Y:S05]  /*3510*/  BRA `(.L_x_1991) ;  /* 0x0000007000007947 */ /* 0x000fea0003800000 */
.L_x_1990:
[----:B------:R-:W-:Y:S01]  /*3520*/  ISETP.NE.AND P5, PT, R196, RZ, PT ;  /* 0x000000ffc400720c */ /* 0x000fe20003fa5270 */
[----:B------:R-:W-:-:S03]  /*3530*/  @P4 HADD2.F32 R104, -RZ, R85.H1_H1 ;  /* 0x30000055ff684230 */ /* 0x000fc60000004100 */
[----:B------:R-:W-:-:S05]  /*3540*/  FSEL R105, R108, RZ, !P5 ;  /* 0x000000ff6c697208 */ /* 0x000fca0006800000 */
[----:B------:R-:W-:-:S04]  /*3550*/  FFMA.FTZ R105, R186, R110, R105 ;  /* 0x0000006eba697223 */ /* 0x000fc80000010069 */
[----:B------:R-:W-:-:S04]  /*3560*/  FADD.FTZ R105, R116, -R105 ;  /* 0x8000006974697221 */ /* 0x000fc80000010000 */
[----:B------:R-:W-:-:S04]  /*3570*/  FMUL.FTZ R105, R172, R105 ;  /* 0x00000069ac697220 */ /* 0x000fc80000410000 */
[----:B------:R-:W-:Y:S02]  /*3580*/  @P4 FADD.FTZ R105, R105, R104 ;  /* 0x0000006869694221 */ /* 0x000fe40000010000 */
.L_x_1991:
[----:B------:R-:W-:Y:S05]  /*3590*/  BSYNC B0 ;  /* 0x0000000000007941 */ /* 0x000fea0003800000 */
.L_x_1989:
        /* <DEDUP_REMOVED lines=15> */
.L_x_1993:
[----:B------:R-:W-:Y:S05]  /*3690*/  BSYNC B0 ;  /* 0x0000000000007941 */ /* 0x000fea0003800000 */
.L_x_1992:
[----:B------:R-:W-:Y:S01]  /*36a0*/  BSSY B0, `(.L_x_1994) ;  /* 0x000000e000007945 */ /* 0x000fe20003800000 */
[----:B------:R-:W-:Y:S01]  /*36b0*/  @P0 PRMT R101, R101, 0x5410, R104 ;  /* 0x0000541065650816 */ /* 0x000fe20000000068 */
[----:B------:R-:W-:Y:S05]  /*36c0*/  @P2 BRA `(.L_x_1995) ;  /* 0x0000004000002947 */ /* 0x000fea0003800000 */
[----:B------:R-:W-:Y:S01]  /*36d0*/  MOV R105, RZ ;  /* 0x000000ff00697202 */ /* 0x000fe20000000f00 */
[----:B------:R-:W-:Y:S05]  /*36e0*/  @!P4 BRA `(.L_x_1996) ;  /* 0x000000900000c947 */ /* 0x000fea0003800000 */
[----:B------:R-:W-:Y:S01]  /*36f0*/  HADD2.F32 R105, -RZ, R86.H0_H0 ;  /* 0x20000056ff697230 */ /* 0x000fe20000004100 */
[----:B------:R-:W-:Y:S05]  /*3700*/  BRA `(.L_x_1996) ;  /* 0x0000007000007947 */ /* 0x000fea0003800000 */
.L_x_1995:
[----:B------:R-:W-:Y:S01]  /*3710*/  ISETP.NE.AND P5, PT, R196, RZ, PT ;  /* 0x000000ffc400720c */ /* 0x000fe20003fa5270 */
[----:B------:R-:W-:-:S03]  /*3720*/  @P4 HADD2.F32 R104, -RZ, R86.H0_H0 ;  /* 0x20000056ff684230 */ /* 0x000fc60000004100 */
[----:B------:R-:W-:-:S05]  /*3730*/  FSEL R105, R108, RZ, !P5 ;  /* 0x000000ff6c697208 */ /* 0x000fca0006800000 */
[----:B------:R-:W-:-:S04]  /*3740*/  FFMA.FTZ R105, R187, R110, R105 ;  /* 0x0000006ebb697223 */ /* 0x000fc80000010069 */
[----:B------:R-:W-:-:S04]  /*3750*/  FADD.FTZ R105, R200, -R105 ;  /* 0x80000069c8697221 */ /* 0x000fc80000010000 */
[----:B------:R-:W-:-:S04]  /*3760*/  FMUL.FTZ R105, R172, R105 ;  /* 0x00000069ac697220 */ /* 0x000fc80000410000 */
[----:B------:R-:W-:Y:S02]  /*3770*/  @P4 FADD.FTZ R105, R105, R104 ;  /* 0x0000006869694221 */ /* 0x000fe40000010000 */
.L_x_1996:
[----:B------:R-:W-:Y:S05]  /*3780*/  BSYNC B0 ;  /* 0x0000000000007941 */ /* 0x000fea0003800000 */
.L_x_1994:
        /* <DEDUP_REMOVED lines=14> */
.L_x_1998:
[----:B------:R-:W-:Y:S05]  /*3870*/  BSYNC B0 ;  /* 0x0000000000007941 */ /* 0x000fea0003800000 */
.L_x_1997:
[----:B------:R-:W-:Y:S01]  /*3880*/  BSSY B0, `(.L_x_1999) ;  /* 0x000000e000007945 */ /* 0x000fe20003800000 */
[----:B------:R-:W-:Y:S01]  /*3890*/  @P0 PRMT R102, R104, 0x7610, R102 ;  /* 0x0000761068660816 */ /* 0x000fe20000000066 */
[----:B------:R-:W-:Y:S05]  /*38a0*/  @P2 BRA `(.L_x_2000) ;  /* 0x0000004000002947 */ /* 0x000fea0003800000 */
[----:B------:R-:W-:Y:S01]  /*38b0*/  HFMA2.MMA R105, -RZ, RZ, 0, 0 ;  /* 0x00000000ff697435 */ /* 0x000fe200000001ff */
[----:B------:R-:W-:Y:S05]  /*38c0*/  @!P4 BRA `(.L_x_2001) ;  /* 0x000000900000c947 */ /* 0x000fea0003800000 */
[----:B------:R-:W-:Y:S01]  /*38d0*/  HADD2.F32 R105, -RZ, R86.H1_H1 ;  /* 0x30000056ff697230 */ /* 0x000fe20000004100 */
[----:B------:R-:W-:Y:S05]  /*38e0*/  BRA `(.L_x_2001) ;  /* 0x0000007000007947 */ /* 0x000fea0003800000 */
.L_x_2000:
[----:B------:R-:W-:-:S04]  /*38f0*/  ISETP.NE.AND P5, PT, R196, RZ, PT ;  /* 0x000000ffc400720c */ /* 0x000fc80003fa5270 */
[----:B------:R-:W-:-:S05]  /*3900*/  FSEL R105, R108, RZ, !P5 ;  /* 0x000000ff6c697208 */ /* 0x000fca0006800000 */
[----:B------:R-:W-:-:S04]  /*3910*/  FFMA.FTZ R104, R184, R110, R105 ;  /* 0x0000006eb8687223 */ /* 0x000fc80000010069 */
[----:B------:R-:W-:Y:S01]  /*3920*/  FADD.FTZ R105, R201, -R104 ;  /* 0x80000068c9697221 */ /* 0x000fe20000010000 */
[----:B------:R-:W-:-:S03]  /*3930*/  @P4 HADD2.F32 R104, -RZ, R86.H1_H1 ;  /* 0x30000056ff684230 */ /* 0x000fc60000004100 */
[----:B------:R-:W-:-:S04]  /*3940*/  FMUL.FTZ R105, R172, R105 ;  /* 0x00000069ac697220 */ /* 0x000fc80000410000 */
[----:B------:R-:W-:Y:S02]  /*3950*/  @P4 FADD.FTZ R105, R105, R104 ;  /* 0x0000006869694221 */ /* 0x000fe40000010000 */
.L_x_2001:
[----:B------:R-:W-:Y:S05]  /*3960*/  BSYNC B0 ;  /* 0x0000000000007941 */ /* 0x000fea0003800000 */
.L_x_1999:
        /* <DEDUP_REMOVED lines=15> */
.L_x_2003:
[----:B------:R-:W-:Y:S05]  /*3a60*/  BSYNC B0 ;  /* 0x0000000000007941 */ /* 0x000fea0003800000 */
.L_x_2002:
[----:B------:R-:W-:Y:S01]  /*3a70*/  BSSY B0, `(.L_x_2004) ;  /* 0x000000e000007945 */ /* 0x000fe20003800000 */
[----:B------:R-:W-:Y:S01]  /*3a80*/  @P0 PRMT R102, R102, 0x5410, R104 ;  /* 0x0000541066660816 */ /* 0x000fe20000000068 */
[----:B------:R-:W-:Y:S05]  /*3a90*/  @P2 BRA `(.L_x_2005) ;  /* 0x0000004000002947 */ /* 0x000fea0003800000 */
[----:B------:R-:W-:Y:S01]  /*3aa0*/  MOV R105, RZ ;  /* 0x000000ff00697202 */ /* 0x000fe20000000f00 */
[----:B------:R-:W-:Y:S05]  /*3ab0*/  @!P4 BRA `(.L_x_2006) ;  /* 0x000000900000c947 */ /* 0x000fea0003800000 */
[----:B------:R-:W-:Y:S01]  /*3ac0*/  HADD2.F32 R105, -RZ, R87.H0_H0 ;  /* 0x20000057ff697230 */ /* 0x000fe20000004100 */
[----:B------:R-:W-:Y:S05]  /*3ad0*/  BRA `(.L_x_2006) ;  /* 0x0000007000007947 */ /* 0x000fea0003800000 */
.L_x_2005:
[----:B------:R-:W-:Y:S01]  /*3ae0*/  ISETP.NE.AND P5, PT, R196, RZ, PT ;  /* 0x000000ffc400720c */ /* 0x000fe20003fa5270 */
[----:B------:R-:W-:-:S03]  /*3af0*/  @P4 HADD2.F32 R104, -RZ, R87.H0_H0 ;  /* 0x20000057ff684230 */ /* 0x000fc60000004100 */
[----:B------:R-:W-:-:S05]  /*3b00*/  FSEL R105, R108, RZ, !P5 ;  /* 0x000000ff6c697208 */ /* 0x000fca0006800000 */
[----:B------:R-:W-:-:S04]  /*3b10*/  FFMA.FTZ R105, R185, R110, R105 ;  /* 0x0000006eb9697223 */ /* 0x000fc80000010069 */
[----:B------:R-:W-:-:S04]  /*3b20*/  FADD.FTZ R105, R202, -R105 ;  /* 0x80000069ca697221 */ /* 0x000fc80000010000 */
[----:B------:R-:W-:-:S04]  /*3b30*/  FMUL.FTZ R105, R172, R105 ;  /* 0x00000069ac697220 */ /* 0x000fc80000410000 */
[----:B------:R-:W-:Y:S02]  /*3b40*/  @P4 FADD.FTZ R105, R105, R104 ;  /* 0x0000006869694221 */ /* 0x000fe40000010000 */
.L_x_2006:
[----:B------:R-:W-:Y:S05]  /*3b50*/  BSYNC B0 ;  /* 0x0000000000007941 */ /* 0x000fea0003800000 */
.L_x_2004:
        /* <DEDUP_REMOVED lines=14> */
.L_x_2008:
[----:B------:R-:W-:Y:S05]  /*3c40*/  BSYNC B0 ;  /* 0x0000000000007941 */ /* 0x000fea0003800000 */
.L_x_2007:
[----:B------:R-:W-:Y:S01]  /*3c50*/  BSSY B0, `(.L_x_2009) ;  /* 0x000000e000007945 */ /* 0x000fe20003800000 */
[----:B------:R-:W-:Y:S01]  /*3c60*/  @P0 PRMT R103, R104, 0x7610, R103 ;  /* 0x0000761068670816 */ /* 0x000fe20000000067 */
[----:B------:R-:W-:Y:S05]  /*3c70*/  @P2 BRA `(.L_x_2010) ;  /* 0x0000004000002947 */ /* 0x000fea0003800000 */
[----:B------:R-:W-:Y:S01]  /*3c80*/  HFMA2.MMA R109, -RZ, RZ, 0, 0 ;  /* 0x00000000ff6d7435 */ /* 0x000fe200000001ff */
[----:B------:R-:W-:Y:S05]  /*3c90*/  @!P4 BRA `(.L_x_2011) ;  /* 0x000000900000c947 */ /* 0x000fea0003800000 */
[----:B------:R-:W-:Y:S01]  /*3ca0*/  HADD2.F32 R109, -RZ, R87.H1_H1 ;  /* 0x30000057ff6d7230 */ /* 0x000fe20000004100 */
[----:B------:R-:W-:Y:S05]  /*3cb0*/  BRA `(.L_x_2011) ;  /* 0x0000007000007947 */ /* 0x000fea0003800000 */
.L_x_2010:
[----:B------:R-:W-:-:S04]  /*3cc0*/  ISETP.NE.AND P5, PT, R196, RZ, PT ;  /* 0x000000ffc400720c */ /* 0x000fc80003fa5270 */
[----:B------:R-:W-:-:S05]  /*3cd0*/  FSEL R105, R108, RZ, !P5 ;  /* 0x000000ff6c697208 */ /* 0x000fca0006800000 */
[----:B------:R-:W-:-:S04]  /*3ce0*/  FFMA.FTZ R104, R182, R110, R105 ;  /* 0x0000006eb6687223 */ /* 0x000fc80000010069 */
[----:B------:R-:W-:Y:S01]  /*3cf0*/  FADD.FTZ R105, R205, -R104 ;  /* 0x80000068cd697221 */ /* 0x000fe20000010000 */
[----:B------:R-:W-:-:S03]  /*3d00*/  @P4 HADD2.F32 R104, -RZ, R87.H1_H1 ;  /* 0x30000057ff684230 */ /* 0x000fc60000004100 */
[----:B------:R-:W-:-:S04]  /*3d10*/  FMUL.FTZ R109, R172, R105 ;  /* 0x00000069ac6d7220 */ /* 0x000fc80000410000 */
[----:B------:R-:W-:Y:S02]  /*3d20*/  @P4 FADD.FTZ R109, R109, R104 ;  /* 0x000000686d6d4221 */ /* 0x000fe40000010000 */
.L_x_2011:
[----:B------:R-:W-:Y:S05]  /*3d30*/  BSYNC B0 ;  /* 0x0000000000007941 */ /* 0x000fea0003800000 */
.L_x_2009:
[----:B------:R-:W-:Y:S01]  /*3d40*/  @P0 MOV R105, 0x10 ;  /* 0x0000001000690802 */ /* 0x000fe20000000f00 */
[----:B------:R-:W-:Y:S01]  /*3d50*/  BSSY B0, `(.L_x_2012) ;  /* 0x0000014000007945 */ /* 0x000fe20003800000 */
[----:B------:R-:W-:Y:S02]  /*3d60*/  @P3 IADD3 R106, R132, 0x80, RZ ;  /* 0x00000080846a3810 */ /* 0x000fe40007ffe0ff */
[----:B------:R-:W-:Y:S01]  /*3d70*/  @P3 MOV R107, 0x10 ;  /* 0x00000010006b3802 */ /* 0x000fe20000000f00 */
[----:B------:R-:W-:Y:S01]  /*3d80*/  @P0 IMAD.WIDE.U32 R104, R174, R105, c[0x0][0x258] ;  /* 0x00009600ae680625 */ /* 0x000fe200078e0069 */
[----:B------:R-:W-:-:S03]  /*3d90*/  @P0 F2FP.PACK_AB R111, RZ, R109 ;  /* 0x0000006dff6f023e */ /* 0x000fc600000000ff */
[----:B------:R-:W-:Y:S01]  /*3da0*/  @P3 IMAD.WIDE.U32 R106, R106, R107, c[0x0][0x248] ;  /* 0x000092006a6a3625 */ /* 0x000fe200078e006b */
[----:B------:R-:W-:Y:S01]  /*3db0*/  @P0 PRMT R103, R103, 0x5410, R111 ;  /* 0x0000541067670816 */ /* 0x000fe2000000006f */
        /* <DEDUP_REMOVED lines=13> */
.L_x_2013:
[----:B------:R-:W-:Y:S05]  /*3e90*/  BSYNC B0 ;  /* 0x0000000000007941 */ /* 0x000fea0003800000 */
.L_x_2012:
[----:B------:R0:W-:Y:S01]  /*3ea0*/  @P0 STG.E.128 [R104.64], R100 ;  /* 0x0000006468000986 */ /* 0x0001e2000c101d04 */
[----:B------:R-:W-:Y:S01]  /*3eb0*/  BSSY B0, `(.L_x_2014) ;  /* 0x0000007000007945 */ /* 0x000fe20003800000 */
[----:B------:R-:W-:Y:S02]  /*3ec0*/  IADD3 R132, R132, 0x100, RZ ;  /* 0x0000010084847810 */ /* 0x000fe40007ffe0ff */
[----:B------:R0:W-:Y:S01]  /*3ed0*/  @P3 STG.E.128 [R106.64], R96 ;  /* 0x000000606a003986 */ /* 0x0001e2000c101d04 */
[----:B------:R-:W-:Y:S05]  /*3ee0*/  @!P3 BRA `(.L_x_2015) ;  /* 0x000000300000b947 */ /* 0x000fea0003800000 */
[----:B-----5:R-:W-:-:S10]  /*3ef0*/  HFMA2.MMA R93, -RZ, RZ, 0, 9.5367431640625e-07 ;  /* 0x00000010ff5d7435 */ /* 0x020fd400000001ff */
[----:B------:R-:W-:-:S06]  /*3f00*/  IMAD.WIDE.U32 R92, R132, R93, c[0x0][0x170] ;  /* 0x00005c00845c7625 */ /* 0x000fcc00078e005d */
[----:B------:R-:W5:Y:S02]  /*3f10*/  LDG.E.128 R92, [R92.64] ;  /* 0x000000045c5c7981 */ /* 0x000f64000c1e1d00 */
.L_x_2015:
[----:B------:R-:W-:Y:S05]  /*3f20*/  BSYNC B0 ;  /* 0x0000000000007941 */ /* 0x000fea0003800000 */
.L_x_2014:
[----:B------:R-:W-:Y:S01]  /*3f30*/  BSSY B0, `(.L_x_2016) ;  /* 0x000000d000007945 */ /* 0x000fe20003800000 */
[----:B------:R-:W-:Y:S05]  /*3f40*/  @P2 BRA `(.L_x_2017) ;  /* 0x0000004000002947 */ /* 0x000fea0003800000 */
[----:B0-----:R-:W-:Y:S01]  /*3f50*/  MOV R105, RZ ;  /* 0x000000ff00697202 */ /* 0x001fe20000000f00 */
[----:B------:R-:W-:Y:S05]  /*3f60*/  @!P4 BRA `(.L_x_2018) ;  /* 0x000000900000c947 */ /* 0x000fea0003800000 */
[----:B------:R-:W-:Y:S01]  /*3f70*/  HADD2.F32 R105, -RZ, R88.H0_H0 ;  /* 0x20000058ff697230 */ /* 0x000fe20000004100 */
[----:B------:R-:W-:Y:S05]  /*3f80*/  BRA `(.L_x_2018) ;  /* 0x0000007000007947 */ /* 0x000fea0003800000 */
.L_x_2017:
[----:B------:R-:W-:Y:S01]  /*3f90*/  ISETP.NE.AND P5, PT, R196, RZ, PT ;  /* 0x000000ffc400720c */ /* 0x000fe20003fa5270 */
[----:B0-----:R-:W-:-:S03]  /*3fa0*/  @P4 HADD2.F32 R104, -RZ, R88.H0_H0 ;  /* 0x20000058ff684230 */ /* 0x001fc60000004100 */
[----:B------:R-:W-:-:S05]  /*3fb0*/  FSEL R105, R108, RZ, !P5 ;  /* 0x000000ff6c697208 */ /* 0x000fca0006800000 */
[----:B------:R-:W-:-:S04]  /*3fc0*/  FFMA.FTZ R105, R183, R110, R105 ;  /* 0x0000006eb7697223 */ /* 0x000fc80000010069 */
[----:B------:R-:W-:-:S04]  /*3fd0*/  FADD.FTZ R105, R204, -R105 ;  /* 0x80000069cc697221 */ /* 0x000fc80000010000 */
[----:B------:R-:W-:-:S04]  /*3fe0*/  FMUL.FTZ R105, R172, R105 ;  /* 0x00000069ac697220 */ /* 0x000fc80000410000 */
[----:B------:R-:W-:Y:S02]  /*3ff0*/  @P4 FADD.FTZ R105, R105, R104 ;  /* 0x0000006869694221 */ /* 0x000fe40000010000 */
.L_x_2018:
[----:B------:R-:W-:Y:S05]  /*4000*/  BSYNC B0 ;  /* 0x0000000000007941 */ /* 0x000fea0003800000 */
.L_x_2016:
        /* <DEDUP_REMOVED lines=14> */
.L_x_2020:
[----:B------:R-:W-:Y:S05]  /*40f0*/  BSYNC B0 ;  /* 0x0000000000007941 */ /* 0x000fea0003800000 */
.L_x_2019:
[----:B------:R-:W-:Y:S01]  /*4100*/  BSSY B0, `(.L_x_2021) ;  /* 0x000000e000007945 */ /* 0x000fe20003800000 */
[----:B------:R-:W-:Y:S01]  /*4110*/  @P0 PRMT R100, R104, 0x7610, R100 ;  /* 0x0000761068640816 */ /* 0x000fe20000000064 */
[----:B------:R-:W-:Y:S05]  /*4120*/  @P2 BRA `(.L_x_2022) ;  /* 0x0000004000002947 */ /* 0x000fea0003800000 */
[----:B------:R-:W-:Y:S01]  /*4130*/  HFMA2.MMA R105, -RZ, RZ, 0, 0 ;  /* 0x00000000ff697435 */ /* 0x000fe200000001ff */
[----:B------:R-:W-:Y:S05]  /*4140*/  @!P4 BRA `(.L_x_2023) ;  /* 0x000000900000c947 */ /* 0x000fea0003800000 */
[----:B------:R-:W-:Y:S01]  /*4150*/  HADD2.F32 R105, -RZ, R88.H1_H1 ;  /* 0x30000058ff697230 */ /* 0x000fe20000004100 */
[----:B------:R-:W-:Y:S05]  /*4160*/  BRA `(.L_x_2023) ;  /* 0x0000007000007947 */ /* 0x000fea0003800000 */
.L_x_2022:
[----:B------:R-:W-:-:S04]  /*4170*/  ISETP.NE.AND P5, PT, R196, RZ, PT ;  /* 0x000000ffc400720c */ /* 0x000fc80003fa5270 */
[----:B------:R-:W-:-:S05]  /*4180*/  FSEL R105, R108, RZ, !P5 ;  /* 0x000000ff6c697208 */ /* 0x000fca0006800000 */
[----:B------:R-:W-:-:S04]  /*4190*/  FFMA.FTZ R104, R180, R110, R105 ;  /* 0x0000006eb4687223 */ /* 0x000fc80000010069 */
[----:B------:R-:W-:Y:S01]  /*41a0*/  FADD.FTZ R105, R203, -R104 ;  /* 0x80000068cb697221 */ /* 0x000fe20000010000 */
[----:B------:R-:W-:-:S03]  /*41b0*/  @P4 HADD2.F32 R104, -RZ, R88.H1_H1 ;  /* 0x30000058ff684230 */ /* 0x000fc60000004100 */
[----:B------:R-:W-:-:S04]  /*41c0*/  FMUL.FTZ R105, R172, R105 ;  /* 0x00000069ac697220 */ /* 0x000fc80000410000 */
[----:B------:R-:W-:Y:S02]  /*41d0*/  @P4 FADD.FTZ R105, R105, R104 ;  /* 0x0000006869694221 */ /* 0x000fe40000010000 */
.L_x_2023:
[----:B------:R-:W-:Y:S05]  /*41e0*/  BSYNC B0 ;  /* 0x0000000000007941 */ /* 0x000fea0003800000 */
.L_x_2021:
        /* <DEDUP_REMOVED lines=15> */
.L_x_2025:
[----:B------:R-:W-:Y:S05]  /*42e0*/  BSYNC B0 ;  /* 0x0000000000007941 */ /* 0x000fea0003800000 */
.L_x_2024:
[----:B------:R-:W-:Y:S01]  /*42f0*/  BSSY B0, `(.L_x_2026) ;  /* 0x000000e000007945 */ /* 0x000fe20003800000 */
[----:B------:R-:W-:Y:S01]  /*4300*/  @P0 PRMT R100, R100, 0x5410, R104 ;  /* 0x0000541064640816 */ /* 0x000fe20000000068 */
[----:B------:R-:W-:Y:S05]  /*4310*/  @P2 BRA `(.L_x_2027) ;  /* 0x0000004000002947 */ /* 0x000fea0003800000 */
[----:B------:R-:W-:Y:S01]  /*4320*/  MOV R105, RZ ;  /* 0x000000ff00697202 */ /* 0x000fe20000000f00 */
[----:B------:R-:W-:Y:S05]  /*4330*/  @!P4 BRA `(.L_x_2028) ;  /* 0x000000900000c947 */ /* 0x000fea0003800000 */
[----:B------:R-:W-:Y:S01]  /*4340*/  HADD2.F32 R105, -RZ, R89.H0_H0 ;  /* 0x20000059ff697230 */ /* 0x000fe20000004100 */
[----:B------:R-:W-:Y:S05]  /*4350*/  BRA `(.L_x_2028) ;  /* 0x0000007000007947 */ /* 0x000fea0003800000 */
.L_x_2027:
[----:B------:R-:W-:Y:S01]  /*4360*/  ISETP.NE.AND P5, PT, R196, RZ, PT ;  /* 0x000000ffc400720c */ /* 0x000fe20003fa5270 */
[----:B------:R-:W-:-:S03]  /*4370*/  @P4 HADD2.F32 R104, -RZ, R89.H0_H0 ;  /* 0x20000059ff684230 */ /* 0x000fc60000004100 */
[----:B------:R-:W-:-:S05]  /*4380*/  FSEL R105, R108, RZ, !P5 ;  /* 0x000000ff6c697208 */ /* 0x000fca0006800000 */
[----:B------:R-:W-:-:S04]  /*4390*/  FFMA.FTZ R105, R181, R110, R105 ;  /* 0x0000006eb5697223 */ /* 0x000fc80000010069 */
[----:B------:R-:W-:-:S04]  /*43a0*/  FADD.FTZ R105, R206, -R105 ;  /* 0x80000069ce697221 */ /* 0x000fc80000010000 */
[----:B------:R-:W-:-:S04]  /*43b0*/  FMUL.FTZ R105, R172, R105 ;  /* 0x00000069ac697220 */ /* 0x000fc80000410000 */
[----:B------:R-:W-:Y:S02]  /*43c0*/  @P4 FADD.FTZ R105, R105, R104 ;  /* 0x0000006869694221 */ /* 0x000fe40000010000 */
.L_x_2028:
[----:B------:R-:W-:Y:S05]  /*43d0*/  BSYNC B0 ;  /* 0x0000000000007941 */ /* 0x000fea0003800000 */
.L_x_2026:
        /* <DEDUP_REMOVED lines=14> */
.L_x_2030:
[----:B------:R-:W-:Y:S05]  /*44c0*/  BSYNC B0 ;  /* 0x0000000000007941 */ /* 0x000fea0003800000 */
.L_x_2029:
[----:B------:R-:W-:Y:S01]  /*44d0*/  BSSY B0, `(.L_x_2031) ;  /* 0x000000e000007945 */ /* 0x000fe20003800000 */
[----:B------:R-:W-:Y:S01]  /*44e0*/  @P0 PRMT R101, R104, 0x7610, R101 ;  /* 0x0000761068650816 */ /* 0x000fe20000000065 */
[----:B------:R-:W-:Y:S05]  /*44f0*/  @P2 BRA `(.L_x_2032) ;  /* 0x0000004000002947 */ /* 0x000fea0003800000 */
[----:B------:R-:W-:Y:S01]  /*4500*/  HFMA2.MMA R105, -RZ, RZ, 0, 0 ;  /* 0x00000000ff697435 */ /* 0x000fe200000001ff */
[----:B------:R-:W-:Y:S05]  /*4510*/  @!P4 BRA `(.L_x_2033) ;  /* 0x000000900000c947 */ /* 0x000fea0003800000 */
[----:B------:R-:W-:Y:S01]  /*4520*/  HADD2.F32 R105, -RZ, R89.H1_H1 ;  /* 0x30000059ff697230 */ /* 0x000fe20000004100 */
[----:B------:R-:W-:Y:S05]  /*4530*/  BRA `(.L_x_2033) ;  /* 0x0000007000007947 */ /* 0x000fea0003800000 */
.L_x_2032:
[----:B------:R-:W-:-:S04]  /*4540*/  ISETP.NE.AND P5, PT, R196, RZ, PT ;  /* 0x000000ffc400720c */ /* 0x000fc80003fa5270 */
[----:B------:R-:W-:-:S05]  /*4550*/  FSEL R105, R108, RZ, !P5 ;  /* 0x000000ff6c697208 */ /* 0x000fca0006800000 */
[----:B------:R-:W-:-:S04]  /*4560*/  FFMA.FTZ R104, R178, R110, R105 ;  /* 0x0000006eb2687223 */ /* 0x000fc80000010069 */
[----:B------:R-:W-:Y:S01]  /*4570*/  FADD.FTZ R105, R209, -R104 ;  /* 0x80000068d1697221 */ /* 0x000fe20000010000 */
[----:B------:R-:W-:-:S03]  /*4580*/  @P4 HADD2.F32 R104, -RZ, R89.H1_H1 ;  /* 0x30000059ff684230 */ /* 0x000fc60000004100 */
[----:B------:R-:W-:-:S04]  /*4590*/  FMUL.FTZ R105, R172, R105 ;  /* 0x00000069ac697220 */ /* 0x000fc80000410000 */
[----:B------:R-:W-:Y:S02]  /*45a0*/  @P4 FADD.FTZ R105, R105, R104 ;  /* 0x0000006869694221 */ /* 0x000fe40000010000 */
.L_x_2033:
[----:B------:R-:W-:Y:S05]  /*45b0*/  BSYNC B0 ;  /* 0x0000000000007941 */ /* 0x000fea0003800000 */
.L_x_2031:
        /* <DEDUP_REMOVED lines=15> */
.L_x_2035:
[----:B------:R-:W-:Y:S05]  /*46b0*/  BSYNC B0 ;  /* 0x0000000000007941 */ /* 0x000fea0003800000 */
.L_x_2034:
[----:B------:R-:W-:Y:S01]  /*46c0*/  BSSY B0, `(.L_x_2036) ;  /* 0x000000e000007945 */ /* 0x000fe20003800000 */
[----:B------:R-:W-:Y:S01]  /*46d0*/  @P0 PRMT R101, R101, 0x5410, R104 ;  /* 0x0000541065650816 */ /* 0x000fe20000000068 */
[----:B------:R-:W-:Y:S05]  /*46e0*/  @P2 BRA `(.L_x_2037) ;  /* 0x0000004000002947 */ /* 0x000fea0003800000 */
[----:B------:R-:W-:Y:S01]  /*46f0*/  MOV R105, RZ ;  /* 0x000000ff00697202 */ /* 0x000fe20000000f00 */
[----:B------:R-:W-:Y:S05]  /*4700*/  @!P4 BRA `(.L_x_2038) ;  /* 0x000000900000c947 */ /* 0x000fea0003800000 */
[----:B------:R-:W-:Y:S01]  /*4710*/  HADD2.F32 R105, -RZ, R90.H0_H0 ;  /* 0x2000005aff697230 */ /* 0x000fe20000004100 */
[----:B------:R-:W-:Y:S05]  /*4720*/  BRA `(.L_x_2038) ;  /* 0x0000007000007947 */ /* 0x000fea0003800000 */
.L_x_2037:
[----:B------:R-:W-:Y:S01]  /*4730*/  ISETP.NE.AND P5, PT, R196, RZ, PT ;  /* 0x000000ffc400720c */ /* 0x000fe20003fa5270 */
[----:B------:R-:W-:-:S03]  /*4740*/  @P4 HADD2.F32 R104, -RZ, R90.H0_H0 ;  /* 0x2000005aff684230 */ /* 0x000fc60000004100 */
[----:B------:R-:W-:-:S05]  /*4750*/  FSEL R105, R108, RZ, !P5 ;  /* 0x000000ff6c697208 */ /* 0x000fca0006800000 */
[----:B------:R-:W-:-:S04]  /*4760*/  FFMA.FTZ R105, R179, R110, R105 ;  /* 0x0000006eb3697223 */ /* 0x000fc80000010069 */
[----:B------:R-:W-:-:S04]  /*4770*/  FADD.FTZ R105, R208, -R105 ;  /* 0x80000069d0697221 */ /* 0x000fc80000010000 */
[----:B------:R-:W-:-:S04]  /*4780*/  FMUL.FTZ R105, R172, R105 ;  /* 0x00000069ac697220 */ /* 0x000fc80000410000 */
[----:B------:R-:W-:Y:S02]  /*4790*/  @P4 FADD.FTZ R105, R105, R104 ;  /* 0x0000006869694221 */ /* 0x000fe40000010000 */
.L_x_2038:
[----:B------:R-:W-:Y:S05]  /*47a0*/  BSYNC B0 ;  /* 0x0000000000007941 */ /* 0x000fea0003800000 */
.L_x_2036:
        /* <DEDUP_REMOVED lines=14> */
.L_x_2040:
[----:B------:R-:W-:Y:S05]  /*4890*/  BSYNC B0 ;  /* 0x0000000000007941 */ /* 0x000fea0003800000 */
.L_x_2039:
[----:B------:R-:W-:Y:S01]  /*48a0*/  BSSY B0, `(.L_x_2041) ;  /* 0x000000e000007945 */ /* 0x000fe20003800000 */
[----:B------:R-:W-:Y:S01]  /*48b0*/  @P0 PRMT R102, R104, 0x7610, R102 ;  /* 0x0000761068660816 */ /* 0x000fe20000000066 */
[----:B------:R-:W-:Y:S05]  /*48c0*/  @P2 BRA `(.L_x_2042) ;  /* 0x0000004000002947 */ /* 0x000fea0003800000 */
[----:B------:R-:W-:Y:S01]  /*48d0*/  HFMA2.MMA R105, -RZ, RZ, 0, 0 ;  /* 0x00000000ff697435 */ /* 0x000fe200000001ff */
[----:B------:R-:W-:Y:S05]  /*48e0*/  @!P4 BRA `(.L_x_2043) ;  /* 0x000000900000c947 */ /* 0x000fea0003800000 */
[----:B------:R-:W-:Y:S01]  /*48f0*/  HADD2.F32 R105, -RZ, R90.H1_H1 ;  /* 0x3000005aff697230 */ /* 0x000fe20000004100 */
[----:B------:R-:W-:Y:S05]  /*4900*/  BRA `(.L_x_2043) ;  /* 0x0000007000007947 */ /* 0x000fea0003800000 */
.L_x_2042:
[----:B------:R-:W-:-:S04]  /*4910*/  ISETP.NE.AND P5, PT, R196, RZ, PT ;  /* 0x000000ffc400720c */ /* 0x000fc80003fa5270 */
[----:B------:R-:W-:-:S05]  /*4920*/  FSEL R105, R108, RZ, !P5 ;  /* 0x000000ff6c697208 */ /* 0x000fca0006800000 */
[----:B------:R-:W-:-:S04]  /*4930*/  FFMA.FTZ R104, R176, R110, R105 ;  /* 0x0000006eb0687223 */ /* 0x000fc80000010069 */
[----:B------:R-:W-:Y:S01]  /*4940*/  FADD.FTZ R105, R211, -R104 ;  /* 0x80000068d3697221 */ /* 0x000fe20000010000 */
[----:B------:R-:W-:-:S03]  /*4950*/  @P4 HADD2.F32 R104, -RZ, R90.H1_H1 ;  /* 0x3000005aff684230 */ /* 0x000fc60000004100 */
[----:B------:R-:W-:-:S04]  /*4960*/  FMUL.FTZ R105, R172, R105 ;  /* 0x00000069ac697220 */ /* 0x000fc80000410000 */
[----:B------:R-:W-:Y:S02]  /*4970*/  @P4 FADD.FTZ R105, R105, R104 ;  /* 0x0000006869694221 */ /* 0x000fe40000010000 */
.L_x_2043:
[----:B------:R-:W-:Y:S05]  /*4980*/  BSYNC B0 ;  /* 0x0000000000007941 */ /* 0x000fea0003800000 */
.L_x_2041:
        /* <DEDUP_REMOVED lines=15> */
.L_x_2045:
[----:B------:R-:W-:Y:S05]  /*4a80*/  BSYNC B0 ;  /* 0x0000000000007941 */ /* 0x000fea0003800000 */
.L_x_2044:
[----:B------:R-:W-:Y:S01]  /*4a90*/  BSSY B0, `(.L_x_2046) ;  /* 0x000000e000007945 */ /* 0x000fe20003800000 */
[----:B------:R-:W-:Y:S01]  /*4aa0*/  @P0 PRMT R102, R102, 0x5410, R104 ;  /* 0x0000541066660816 */ /* 0x000fe20000000068 */
[----:B------:R-:W-:Y:S05]  /*4ab0*/  @P2 BRA `(.L_x_2047) ;  /* 0x0000004000002947 */ /* 0x000fea0003800000 */
[----:B------:R-:W-:Y:S01]  /*4ac0*/  MOV R105, RZ ;  /* 0x000000ff00697202 */ /* 0x000fe20000000f00 */
[----:B------:R-:W-:Y:S05]  /*4ad0*/  @!P4 BRA `(.L_x_2048) ;  /* 0x000000900000c947 */ /* 0x000fea0003800000 */
[----:B------:R-:W-:Y:S01]  /*4ae0*/  HADD2.F32 R105, -RZ, R91.H0_H0 ;  /* 0x2000005bff697230 */ /* 0x000fe20000004100 */
[----:B------:R-:W-:Y:S05]  /*4af0*/  BRA `(.L_x_2048) ;  /* 0x0000007000007947 */ /* 0x000fea0003800000 */
.L_x_2047:
[----:B------:R-:W-:Y:S01]  /*4b00*/  ISETP.NE.AND P5, PT, R196, RZ, PT ;  /* 0x000000ffc400720c */ /* 0x000fe20003fa5270 */
[----:B------:R-:W-:-:S03]  /*4b10*/  @P4 HADD2.F32 R104, -RZ, R91.H0_H0 ;  /* 0x2000005bff684230 */ /* 0x000fc60000004100 */
[----:B------:R-:W-:-:S05]  /*4b20*/  FSEL R105, R108, RZ, !P5 ;  /* 0x000000ff6c697208 */ /* 0x000fca0006800000 */
[----:B------:R-:W-:-:S04]  /*4b30*/  FFMA.FTZ R105, R177, R110, R105 ;  /* 0x0000006eb1697223 */ /* 0x000fc80000010069 */
[----:B------:R-:W-:-:S04]  /*4b40*/  FADD.FTZ R105, R210, -R105 ;  /* 0x80000069d2697221 */ /* 0x000fc80000010000 */
[----:B------:R-:W-:-:S04]  /*4b50*/  FMUL.FTZ R105, R172, R105 ;  /* 0x00000069ac697220 */ /* 0x000fc80000410000 */
[----:B------:R-:W-:Y:S02]  /*4b60*/  @P4 FADD.FTZ R105, R105, R104 ;  /* 0x0000006869694221 */ /* 0x000fe40000010000 */
.L_x_2048:
[----:B------:R-:W-:Y:S05]  /*4b70*/  BSYNC B0 ;  /* 0x0000000000007941 */ /* 0x000fea0003800000 */
.L_x_2046:
        /* <DEDUP_REMOVED lines=14> */
.L_x_2050:
[----:B------:R-:W-:Y:S05]  /*4c60*/  BSYNC B0 ;  /* 0x0000000000007941 */ /* 0x000fea0003800000 */
.L_x_2049:
[----:B------:R-:W-:Y:S01]  /*4c70*/  BSSY B0, `(.L_x_2051) ;  /* 0x000000e000007945 */ /* 0x000fe20003800000 */
[----:B------:R-:W-:Y:S01]  /*4c80*/  @P0 PRMT R103, R104, 0x7610, R103 ;  /* 0x0000761068670816 */ /* 0x000fe20000000067 */
[----:B------:R-:W-:Y:S05]  /*4c90*/  @P2 BRA `(.L_x_2052) ;  /* 0x0000004000002947 */ /* 0x000fea0003800000 */
[----:B------:R-:W-:Y:S01]  /*4ca0*/  HFMA2.MMA R105, -RZ, RZ, 0, 0 ;  /* 0x00000000ff697435 */ /* 0x000fe200000001ff */
[----:B------:R-:W-:Y:S05]  /*4cb0*/  @!P4 BRA `(.L_x_2053) ;  /* 0x000000900000c947 */ /* 0x000fea0003800000 */
[----:B------:R-:W-:Y:S01]  /*4cc0*/  HADD2.F32 R105, -RZ, R91.H1_H1 ;  /* 0x3000005bff697230 */ /* 0x000fe20000004100 */
[----:B------:R-:W-:Y:S05]  /*4cd0*/  BRA `(.L_x_2053) ;  /* 0x0000007000007947 */ /* 0x000fea0003800000 */
.L_x_2052:
[----:B------:R-:W-:Y:S01]  /*4ce0*/  ISETP.NE.AND P2, PT, R196, RZ, PT ;  /* 0x000000ffc400720c */ /* 0x000fe20003f45270 */
[----:B------:R-:W-:-:S03]  /*4cf0*/  @P4 HADD2.F32 R104, -RZ, R91.H1_H1 ;  /* 0x3000005bff684230 */ /* 0x000fc60000004100 */
[----:B------:R-:W-:-:S05]  /*4d00*/  FSEL R105, R108, RZ, !P2 ;  /* 0x000000ff6c697208 */ /* 0x000fca0005000000 */
[----:B------:R-:W-:-:S04]  /*4d10*/  FFMA.FTZ R105, R213, R110, R105 ;  /* 0x0000006ed5697223 */ /* 0x000fc80000010069 */
[----:B------:R-:W-:-:S04]  /*4d20*/  FADD.FTZ R105, R212, -R105 ;  /* 0x80000069d4697221 */ /* 0x000fc80000010000 */
[----:B------:R-:W-:-:S04]  /*4d30*/  FMUL.FTZ R105, R172, R105 ;  /* 0x00000069ac697220 */ /* 0x000fc80000410000 */
[----:B------:R-:W-:Y:S02]  /*4d40*/  @P4 FADD.FTZ R105, R105, R104 ;  /* 0x0000006869694221 */ /* 0x000fe40000010000 */
.L_x_2053:
[----:B------:R-:W-:Y:S05]  /*4d50*/  BSYNC B0 ;  /* 0x0000000000007941 */ /* 0x000fea0003800000 */
.L_x_2051:
[----:B------:R-:W-:Y:S01]  /*4d60*/  @P0 F2FP.PACK_AB R104, RZ, R105 ;  /* 0x00000069ff68023e */ /* 0x000fe200000000ff */
[----:B------:R-:W-:Y:S03]  /*4d70*/  BSSY B0, `(.L_x_2054) ;  /* 0x000000f000007945 */ /* 0x000fe60003800000 */
        /* <DEDUP_REMOVED lines=14> */
.L_x_2055:
[----:B------:R-:W-:Y:S05]  /*4e60*/  BSYNC B0 ;  /* 0x0000000000007941 */ /* 0x000fea0003800000 */
.L_x_2054:
        /* <DEDUP_REMOVED lines=10> */
.L_x_1926:
[----:B------:R-:W-:-:S03]  /*4f10*/  NOP ;  /* 0x0000000000007918 */ /* 0x000fc60000000000 */
        /* <DEDUP_REMOVED lines=28> */
.L_x_1930:
[----:B------:R-:W-:Y:S01]  /*50e0*/  HFMA2.MMA R114, -RZ, RZ, 0, 9.5367431640625e-07 ;  /* 0x00000010ff727435 */ /* 0x000fe200000001ff */
[----:B------:R-:W-:-:S02]  /*50f0*/  MOV R109, R107 ;  /* 0x0000006b006d7202 */ /* 0x000fc40000000f00 */
[----:B------:R-:W-:Y:S02]  /*5100*/  MOV R112, 0x1f ;  /* 0x0000001f00707802 */ /* 0x000fe40000000f00 */
[----:B------:R-:W-:Y:S02]  /*5110*/  MOV R115, 0xffffffff ;  /* 0xffffffff00737802 */ /* 0x000fe40000000f00 */
[----:B------:R-:W-:Y:S02]  /*5120*/  MOV R104, 0x5140 ;  /* 0x0000514000687802 */ /* 0x000fe40000000f00 */
[----:B------:R-:W-:Y:S05]  /*5130*/  CALL.REL.NOINC `($__internal_39_$__cuda_sm70_shflsync_down_p) ;  /* 0x0000045000007944 */ /* 0x000fea0003c00000 */
[----:B-1----:R-:W-:Y:S01]  /*5140*/  MOV R110, R114 ;  /* 0x00000072006e7202 */ /* 0x002fe20000000f00 */
[----:B0-----:R-:W-:Y:S05]  /*5150*/  BRA `(.L_x_2057) ;  /* 0xffffca1000007947 */ /* 0x001fea000383ffff */
.L_x_1931:
[----:B------:R-:W-:Y:S01]  /*5160*/  HFMA2.MMA R114, -RZ, RZ, 0, 9.5367431640625e-07 ;  /* 0x00000010ff727435 */ /* 0x000fe200000001ff */
[----:B------:R-:W-:Y:S02]  /*5170*/  MOV R109, R106 ;  /* 0x0000006a006d7202 */ /* 0x000fe40000000f00 */
[----:B------:R-:W-:Y:S02]  /*5180*/  MOV R112, 0x1f ;  /* 0x0000001f00707802 */ /* 0x000fe40000000f00 */
[----:B------:R-:W-:-:S02]  /*5190*/  MOV R115, 0xffffffff ;  /* 0xffffffff00737802 */ /* 0x000fc40000000f00 */
[----:B------:R-:W-:Y:S02]  /*51a0*/  MOV R104, 0x51c0 ;  /* 0x000051c000687802 */ /* 0x000fe40000000f00 */
[----:B01----:R-:W-:Y:S05]  /*51b0*/  CALL.REL.NOINC `($__internal_39_$__cuda_sm70_shflsync_down_p) ;  /* 0x000003d000007944 */ /* 0x003fea0003c00000 */
[----:B------:R-:W-:Y:S01]  /*51c0*/  FADD.FTZ R107, R110, R107 ;  /* 0x0000006b6e6b7221 */ /* 0x000fe20000010000 */
[----:B0-----:R-:W-:Y:S01]  /*51d0*/  MOV R112, 0x1f ;  /* 0x0000001f00707802 */ /* 0x001fe20000000f00 */
[----:B-1----:R-:W-:Y:S01]  /*51e0*/  FADD.FTZ R111, R106, R114 ;  /* 0x000000726a6f7221 */ /* 0x002fe20000010000 */
[----:B------:R-:W-:Y:S01]  /*51f0*/  HFMA2.MMA R114, -RZ, RZ, 0, 4.76837158203125e-07 ;  /* 0x00000008ff727435 */ /* 0x000fe200000001ff */
[----:B------:R-:W-:Y:S02]  /*5200*/  MOV R115, 0xffffffff ;  /* 0xffffffff00737802 */ /* 0x000fe40000000f00 */
[----:B------:R-:W-:Y:S02]  /*5210*/  MOV R109, R107 ;  /* 0x0000006b006d7202 */ /* 0x000fe40000000f00 */
[----:B------:R-:W-:Y:S02]  /*5220*/  MOV R104, 0x5240 ;  /* 0x0000524000687802 */ /* 0x000fe40000000f00 */
[----:B------:R-:W-:Y:S05]  /*5230*/  CALL.REL.NOINC `($__internal_39_$__cuda_sm70_shflsync_down_p) ;  /* 0x0000035000007944 */ /* 0x000fea0003c00000 */
[----:B-1----:R-:W-:Y:S01]  /*5240*/  MOV R106, R114 ;  /* 0x00000072006a7202 */ /* 0x002fe20000000f00 */
[----:B------:R-:W-:Y:S01]  /*5250*/  HFMA2.MMA R114, -RZ, RZ, 0, 4.76837158203125e-07 ;  /* 0x00000008ff727435 */ /* 0x000fe200000001ff */
[----:B0-----:R-:W-:-:S02]  /*5260*/  MOV R109, R111 ;  /* 0x0000006f006d7202 */ /* 0x001fc40000000f00 */
[----:B------:R-:W-:Y:S02]  /*5270*/  MOV R112, 0x1f ;  /* 0x0000001f00707802 */ /* 0x000fe40000000f00 */
[----:B------:R-:W-:Y:S02]  /*5280*/  MOV R115, 0xffffffff ;  /* 0xffffffff00737802 */ /* 0x000fe40000000f00 */
[----:B------:R-:W-:Y:S02]  /*5290*/  MOV R104, 0x52b0 ;  /* 0x000052b000687802 */ /* 0x000fe40000000f00 */
[----:B------:R-:W-:Y:S05]  /*52a0*/  CALL.REL.NOINC `($__internal_39_$__cuda_sm70_shflsync_down_p) ;  /* 0x000002e000007944 */ /* 0x000fea0003c00000 */
[----:B------:R-:W-:Y:S01]  /*52b0*/  FADD.FTZ R107, R106, R107 ;  /* 0x0000006b6a6b7221 */ /* 0x000fe20000010000 */
[----:B0-----:R-:W-:Y:S01]  /*52c0*/  MOV R112, 0x1f ;  /* 0x0000001f00707802 */ /* 0x001fe20000000f00 */
[----:B-1----:R-:W-:Y:S01]  /*52d0*/  FADD.FTZ R111, R111, R114 ;  /* 0x000000726f6f7221 */ /* 0x002fe20000010000 */
[----:B------:R-:W-:Y:S01]  /*52e0*/  HFMA2.MMA R114, -RZ, RZ, 0, 2.384185791015625e-07 ;  /* 0x00000004ff727435 */ /* 0x000fe200000001ff */
[----:B------:R-:W-:Y:S02]  /*52f0*/  MOV R115, 0xffffffff ;  /* 0xffffffff00737802 */ /* 0x000fe40000000f00 */
[----:B------:R-:W-:-:S02]  /*5300*/  MOV R109, R107 ;  /* 0x0000006b006d7202 */ /* 0x000fc40000000f00 */
[----:B------:R-:W-:Y:S02]  /*5310*/  MOV R104, 0x5330 ;  /* 0x0000533000687802 */ /* 0x000fe40000000f00 */
[----:B------:R-:W-:Y:S05]  /*5320*/  CALL.REL.NOINC `($__internal_39_$__cuda_sm70_shflsync_down_p) ;  /* 0x0000026000007944 */ /* 0x000fea0003c00000 */
[----:B-1----:R-:W-:Y:S01]  /*5330*/  MOV R106, R114 ;  /* 0x00000072006a7202 */ /* 0x002fe20000000f00 */
[----:B------:R-:W-:Y:S01]  /*5340*/  HFMA2.MMA R114, -RZ, RZ, 0, 2.384185791015625e-07 ;  /* 0x00000004ff727435 */ /* 0x000fe200000001ff */
[----:B0-----:R-:W-:Y:S02]  /*5350*/  MOV R109, R111 ;  /* 0x0000006f006d7202 */ /* 0x001fe40000000f00 */
[----:B------:R-:W-:Y:S02]  /*5360*/  MOV R112, 0x1f ;  /* 0x0000001f00707802 */ /* 0x000fe40000000f00 */
[----:B------:R-:W-:Y:S02]  /*5370*/  MOV R115, 0xffffffff ;  /* 0xffffffff00737802 */ /* 0x000fe40000000f00 */
[----:B------:R-:W-:Y:S02]  /*5380*/  MOV R104, 0x53a0 ;  /* 0x000053a000687802 */ /* 0x000fe40000000f00 */
[----:B------:R-:W-:Y:S05]  /*5390*/  CALL.REL.NOINC `($__internal_39_$__cuda_sm70_shflsync_down_p) ;  /* 0x000001f000007944 */ /* 0x000fea0003c00000 */
[----:B------:R-:W-:Y:S01]  /*53a0*/  FADD.FTZ R107, R106, R107 ;  /* 0x0000006b6a6b7221 */ /* 0x000fe20000010000 */
[----:B0-----:R-:W-:Y:S01]  /*53b0*/  MOV R112, 0x1f ;  /* 0x0000001f00707802 */ /* 0x001fe20000000f00 */
[----:B-1----:R-:W-:Y:S01]  /*53c0*/  FADD.FTZ R111, R111, R114 ;  /* 0x000000726f6f7221 */ /* 0x002fe20000010000 */
[----:B------:R-:W-:Y:S01]  /*53d0*/  HFMA2.MMA R114, -RZ, RZ, 0, 1.1920928955078125e-07 ;  /* 0x00000002ff727435 */ /* 0x000fe200000001ff */
[----:B------:R-:W-:-:S02]  /*53e0*/  MOV R115, 0xffffffff ;  /* 0xffffffff00737802 */ /* 0x000fc40000000f00 */
[----:B------:R-:W-:Y:S02]  /*53f0*/  MOV R109, R107 ;  /* 0x0000006b006d7202 */ /* 0x000fe40000000f00 */
[----:B------:R-:W-:Y:S02]  /*5400*/  MOV R104, 0x5420 ;  /* 0x0000542000687802 */ /* 0x000fe40000000f00 */
[----:B------:R-:W-:Y:S05]  /*5410*/  CALL.REL.NOINC `($__internal_39_$__cuda_sm70_shflsync_down_p) ;  /* 0x0000017000007944 */ /* 0x000fea0003c00000 */
[----:B-1----:R-:W-:Y:S01]  /*5420*/  MOV R106, R114 ;  /* 0x00000072006a7202 */ /* 0x002fe20000000f00 */
[----:B------:R-:W-:Y:S01]  /*5430*/  HFMA2.MMA R114, -RZ, RZ, 0, 1.1920928955078125e-07 ;  /* 0x00000002ff727435 */ /* 0x000fe200000001ff */
[----:B0-----:R-:W-:Y:S02]  /*5440*/  MOV R109, R111 ;  /* 0x0000006f006d7202 */ /* 0x001fe40000000f00 */
[----:B------:R-:W-:Y:S02]  /*5450*/  MOV R112, 0x1f ;  /* 0x0000001f00707802 */ /* 0x000fe40000000f00 */
[----:B------:R-:W-:Y:S02]  /*5460*/  MOV R115, 0xffffffff ;  /* 0xffffffff00737802 */ /* 0x000fe40000000f00 */
[----:B------:R-:W-:-:S02]  /*5470*/  MOV R104, 0x5490 ;  /* 0x0000549000687802 */ /* 0x000fc40000000f00 */
[----:B------:R-:W-:Y:S05]  /*5480*/  CALL.REL.NOINC `($__internal_39_$__cuda_sm70_shflsync_down_p) ;  /* 0x0000010000007944 */ /* 0x000fea0003c00000 */
[----:B------:R-:W-:Y:S01]  /*5490*/  FADD.FTZ R106, R106, R107 ;  /* 0x0000006b6a6a7221 */ /* 0x000fe20000010000 */
[----:B0-----:R-:W-:Y:S01]  /*54a0*/  MOV R112, 0x1f ;  /* 0x0000001f00707802 */ /* 0x001fe20000000f00 */
[----:B-1----:R-:W-:Y:S01]  /*54b0*/  FADD.FTZ R113, R111, R114 ;  /* 0x000000726f717221 */ /* 0x002fe20000010000 */
[----:B------:R-:W-:Y:S01]  /*54c0*/  HFMA2.MMA R114, -RZ, RZ, 0, 5.9604644775390625e-08 ;  /* 0x00000001ff727435 */ /* 0x000fe200000001ff */
[----:B------:R-:W-:-:S02]  /*54d0*/  MOV R115, 0xffffffff ;  /* 0xffffffff00737802 */ /* 0x000fc40000000f00 */
[----:B------:R-:W-:Y:S02]  /*54e0*/  MOV R109, R106 ;  /* 0x0000006a006d7202 */ /* 0x000fe40000000f00 */
[----:B------:R-:W-:Y:S02]  /*54f0*/  MOV R104, 0x5510 ;  /* 0x0000551000687802 */ /* 0x000fe40000000f00 */
[----:B------:R-:W-:Y:S05]  /*5500*/  CALL.REL.NOINC `($__internal_39_$__cuda_sm70_shflsync_down_p) ;  /* 0x0000008000007944 */ /* 0x000fea0003c00000 */
[----:B-1----:R-:W-:Y:S01]  /*5510*/  MOV R111, R114 ;  /* 0x00000072006f7202 */ /* 0x002fe20000000f00 */
[----:B------:R-:W-:Y:S01]  /*5520*/  HFMA2.MMA R114, -RZ, RZ, 0, 5.9604644775390625e-08 ;  /* 0x00000001ff727435 */ /* 0x000fe200000001ff */
[----:B0-----:R-:W-:Y:S02]  /*5530*/  MOV R109, R113 ;  /* 0x00000071006d7202 */ /* 0x001fe40000000f00 */
[----:B------:R-:W-:Y:S02]  /*5540*/  MOV R112, 0x1f ;  /* 0x0000001f00707802 */ /* 0x000fe40000000f00 */
[----:B------:R-:W-:Y:S02]  /*5550*/  MOV R115, 0xffffffff ;  /* 0xffffffff00737802 */ /* 0x000fe40000000f00 */
[----:B------:R-:W-:-:S02]  /*5560*/  MOV R104, 0x5580 ;  /* 0x0000558000687802 */ /* 0x000fc40000000f00 */
[----:B------:R-:W-:Y:S05]  /*5570*/  CALL.REL.NOINC `($__internal_39_$__cuda_sm70_shflsync_down_p) ;  /* 0x0000001000007944 */ /* 0x000fea0003c00000 */
[----:B01----:R-:W-:Y:S05]  /*5580*/  BRA `(.L_x_2058) ;  /* 0xffffc70000007947 */ /* 0x003fea000383ffff */
        .weak           $__internal_39_$__cuda_sm70_shflsync_down_p
        .type           $__internal_39_$__cuda_sm70_shflsync_down_p,@function
        .size           $__internal_39_$__cuda_sm70_shflsync_down_p,(.L_x_9293 - $__internal_39_$__cuda_sm70_shflsync_down_p)
$__internal_39_$__cuda_sm70_shflsync_down_p:
[----:B------:R-:W-:Y:S01]  /*5590*/  HFMA2.MMA R105, -RZ, RZ, 0, 0 ;  /* 0x00000000ff697435 */ /* 0x000fe200000001ff */
[----:B------:R-:W-:Y:S04]  /*55a0*/  WARPSYNC R115 ;  /* 0x0000007300007348 */ /* 0x000fe80003800000 */
[----:B------:R0:W1:Y:S01]  /*55b0*/  SHFL.DOWN PT, R114, R109, R114, R112 ;  /* 0x080000726d727389 */ /* 0x00006200000e0070 */
[----:B------:R-:W-:Y:S05]  /*55c0*/  RET.REL.NODEC R104 `(_ZN10layer_norm13ln_bwd_kernelINS_13Kernel_traitsI6__halfS2_S2_S2_fjLj3072ELj1ELj1ELj4ELj16ENS_18Kernel_traits_baseILj3072ES2_S2_S2_S2_fjLj128EEEEELb1ELb1ELb1ELb1EEEvNS_9BwdParamsE) ;  /* 0xffffaa3068007950 */ /* 0x000fea0003c3ffff */
.L_x_2059:
        /* <DEDUP_REMOVED lines=11> */
.L_x_9293:


//--------------------- .text._ZN10layer_norm13ln_bwd_kernelINS_13Kernel_traitsIf13__nv_bfloat16S2_S2_fjLj3072ELj1ELj1ELj4ELj16ENS_18Kernel_traits_baseILj3072EfS2_S2_S2_fjLj128EEEEELb0ELb0ELb0ELb0EEEvNS_9BwdParamsE --------------------------
	.section	.text._ZN10layer_norm13ln_bwd_kernelINS_13Kernel_traitsIf13__nv_bfloat16S2_S2_fjLj3072ELj1ELj1ELj4ELj16ENS_18Kernel_traits_baseILj3072EfS2_S2_S2_fjLj128EEEEELb0ELb0ELb0ELb0EEEvNS_9BwdParamsE,"ax",@progbits
	.sectioninfo	@"SHI_REGISTERS=163"
	.align	128
        .global         _ZN10layer_norm13ln_bwd_kernelINS_13Kernel_traitsIf13__nv_bfloat16S2_S2_fjLj3072ELj1ELj1ELj4ELj16ENS_18Kernel_traits_baseILj3072EfS2_S2_S2_fjLj128EEEEELb0ELb0ELb0ELb0EEEvNS_9BwdParamsE
        .type           _ZN10layer_norm13ln_bwd_kernelINS_13Kernel_traitsIf13__nv_bfloat16S2_S2_fjLj3072ELj1ELj1ELj4ELj16ENS_18Kernel_traits_baseILj3072EfS2_S2_S2_fjLj128EEEEELb0ELb0ELb0ELb0EEEvNS_9BwdParamsE,@function
        .size           _ZN10layer_norm13ln_bwd_kernelINS_13Kernel_traitsIf13__nv_bfloat16S2_S2_fjLj3072ELj1ELj1ELj4ELj16ENS_18Kernel_traits_baseILj3072EfS2_S2_S2_fjLj128EEEEELb0ELb0ELb0ELb0EEEvNS_9BwdParamsE,(.L_x_9294 - _ZN10layer_norm13ln_bwd_kernelINS_13Kernel_traitsIf13__nv_bfloat16S2_S2_fjLj3072ELj1ELj1ELj4ELj16ENS_18Kernel_traits_baseILj3072EfS2_S2_S2_fjLj128EEEEELb0ELb0ELb0ELb0EEEvNS_9BwdParamsE)
        .other          _ZN10layer_norm13ln_bwd_kernelINS_13Kernel_traitsIf13__nv_bfloat16S2_S2_fjLj3072ELj1ELj1ELj4ELj16ENS_18Kernel_traits_baseILj3072EfS2_S2_S2_fjLj128EEEEELb0ELb0ELb0ELb0EEEvNS_9BwdParamsE,@"STO_CUDA_ENTRY STV_DEFAULT"
_ZN10layer_norm13ln_bwd_kernelINS_13Kernel_traitsIf13__nv_bfloat16S2_S2_fjLj3072ELj1ELj1ELj4ELj16ENS_18Kernel_traits_baseILj3072EfS2_S2_S2_fjLj128EEEEELb0ELb0ELb0ELb0EEEvNS_9BwdParamsE:
.text._ZN10layer_norm13ln_bwd_kernelINS_13Kernel_traitsIf13__nv_bfloat16S2_S2_fjLj3072ELj1ELj1ELj4ELj16ENS_18Kernel_traits_baseILj3072EfS2_S2_S2_fjLj128EEEEELb0ELb0ELb0ELb0EEEvNS_9BwdParamsE:
        /* <DEDUP_REMOVED lines=20> */
[----:B------:R-:W-:-:S02]  /*0140*/  @P3 IADD3 R6, R6, 0x80, RZ ;  /* 0x0000008006063810 */ /* 0x000fc40007ffe0ff */
[----:B------:R0:W5:Y:S03]  /*0150*/  @P2 LDG.E.128 R28, [R2.64+0x10] ;  /* 0x00001004021c2981 */ /* 0x000166000c1e1d00 */
[----:B------:R-:W-:Y:S01]  /*0160*/  @P4 IMAD.WIDE.U32 R6, R6, R7, c[0x0][0x1b0] ;  /* 0x00006c0006064625 */ /* 0x000fe200078e0007 */
[----:B------:R1:W5:Y:S04]  /*0170*/  @P3 LDG.E.128 R32, [R8.64] ;  /* 0x0000000408203981 */ /* 0x000368000c1e1d00 */
[----:B------:R1:W5:Y:S04]  /*0180*/  @P3 LDG.E.128 R36, [R8.64+0x10] ;  /* 0x0000100408243981 */ /* 0x000368000c1e1d00 */
[----:B------:R1:W5:Y:S04]  /*0190*/  @P4 LDG.E.128 R40, [R6.64] ;  /* 0x0000000406284981 */ /* 0x000368000c1e1d00 */
[----:B------:R1:W5:Y:S01]  /*01a0*/  @P4 LDG.E.128 R44, [R6.64+0x10] ;  /* 0x00001004062c4981 */ /* 0x000362000c1e1d00 */
        /* <DEDUP_REMOVED lines=27> */
[----:B-1----:R-:W-:Y:S01]  /*0360*/  HFMA2.MMA R2, -RZ, RZ, 0, 5.9604644775390625e-08 ;  /* 0x00000001ff027435 */ /* 0x002fe200000001ff */
[----:B------:R-:W-:-:S02]  /*0370*/  MOV R49, RZ ;  /* 0x000000ff00317202 */ /* 0x000fc40000000f00 */
.L_x_2075:
        /* <DEDUP_REMOVED lines=8> */
[----:B-----5:R0:W5:Y:S03]  /*0400*/  LDG.E R117, [R108.64] ;  /* 0x000000046c757981 */ /* 0x020166000c1e1900 */
        /* <DEDUP_REMOVED lines=29> */
[----:B------:R-:W-:Y:S01]  /*05e0*/  PRMT R121, RZ, 0x5410, R108 ;  /* 0x00005410ff797816 */ /* 0x000fe2000000006c */
[C---:B------:R-:W-:Y:S01]  /*05f0*/  FADD.FTZ R150, -R134.reuse, R143 ;  /* 0x0000008f86967221 */ /* 0x040fe20000010100 */
[----:B------:R-:W-:Y:S01]  /*0600*/  PRMT R145, RZ, 0x5410, R109 ;  /* 0x00005410ff917816 */ /* 0x000fe2000000006d */
[C---:B------:R-:W-:Y:S01]  /*0610*/  FADD.FTZ R146, -R134.reuse, R153 ;  /* 0x0000009986927221 */ /* 0x040fe20000010100 */
[----:B---3--:R-:W-:Y:S01]  /*0620*/  PRMT R141, RZ, 0x5410, R112 ;  /* 0x00005410ff8d7816 */ /* 0x008fe20000000070 */
[C---:B------:R-:W-:Y:S01]  /*0630*/  FADD.FTZ R108, -R134.reuse, R121 ;  /* 0x00000079866c7221 */ /* 0x040fe20000010100 */
[--C-:B------:R-:W-:Y:S01]  /*0640*/  PRMT R155, RZ, 0x5410, R110.reuse ;  /* 0x00005410ff9b7816 */ /* 0x100fe2000000006e */
[C---:B-----5:R-:W-:Y:S01]  /*0650*/  FMUL.FTZ R150, R117.reuse, R150 ;  /* 0x0000009675967220 */ /* 0x060fe20000410000 */
        /* <DEDUP_REMOVED lines=14> */
[----:B0-----:R-:W-:Y:S01]  /*0740*/  PRMT R139, RZ, 0x5410, R115 ;  /* 0x00005410ff8b7816 */ /* 0x001fe20000000073 */
[----:B------:R-:W-:Y:S01]  /*0750*/  FMUL.FTZ R148, R117, R148 ;  /* 0x0000009475947220 */ /* 0x000fe20000410000 */
[----:B------:R-:W-:Y:S01]  /*0760*/  PRMT R111, RZ, 0x7610, R111 ;  /* 0x00007610ff6f7816 */ /* 0x000fe2000000006f */
[----:B------:R-:W-:Y:S01]  /*0770*/  FADD.FTZ R75, R75, R110 ;  /* 0x0000006e4b4b7221 */ /* 0x000fe20000010000 */
[----:B------:R-:W-:Y:S01]  /*0780*/  PRMT R108, RZ, 0x7610, R115 ;  /* 0x00007610ff6c7816 */ /* 0x000fe20000000073 */
[-C--:B------:R-:W-:Y:S01]  /*0790*/  FFMA.FTZ R51, R146, R110.reuse, R51 ;  /* 0x0000006e92337223 */ /* 0x080fe20000010033 */
[----:B------:R-:W-:Y:S01]  /*07a0*/  IADD3 R153, R0, 0x80, RZ ;  /* 0x0000008000997810 */ /* 0x000fe20007ffe0ff */
[----:B------:R-:W-:-:S02]  /*07b0*/  FMUL.FTZ R145, R27, R110 ;  /* 0x0000006e1b917220 */ /* 0x000fc40000410000 */
[----:B------:R-:W-:Y:S02]  /*07c0*/  FADD.FTZ R110, RZ, R152 ;  /* 0x00000098ff6e7221 */ /* 0x000fe40000010000 */
[----:B------:R-:W-:Y:S02]  /*07d0*/  FFMA.FTZ R112, R121, R152, RZ ;  /* 0x0000009879707223 */ /* 0x000fe400000100ff */
[----:B------:R-:W-:Y:S02]  /*07e0*/  FADD.FTZ R74, R74, R147 ;  /* 0x000000934a4a7221 */ /* 0x000fe40000010000 */
[-C--:B------:R-:W-:Y:S02]  /*07f0*/  FFMA.FTZ R50, R148, R147.reuse, R50 ;  /* 0x0000009394327223 */ /* 0x080fe40000010032 */
[----:B------:R-:W-:Y:S02]  /*0800*/  FMUL.FTZ R147, R26, R147 ;  /* 0x000000931a937220 */ /* 0x000fe40000410000 */
[----:B------:R-:W-:-:S02]  /*0810*/  FADD.FTZ R110, R110, R149 ;  /* 0x000000956e6e7221 */ /* 0x000fc40000010000 */
[----:B------:R-:W-:Y:S02]  /*0820*/  FFMA.FTZ R112, R150, R149, R112 ;  /* 0x0000009596707223 */ /* 0x000fe40000010070 */
[----:B------:R-:W-:Y:S02]  /*0830*/  FADD.FTZ R144, -R134, R155 ;  /* 0x0000009b86907221 */ /* 0x000fe40000010100 */
[----:B------:R-:W-:Y:S02]  /*0840*/  FADD.FTZ R110, R110, R147 ;  /* 0x000000936e6e7221 */ /* 0x000fe40000010000 */
[----:B------:R-:W-:Y:S02]  /*0850*/  FFMA.FTZ R112, R148, R147, R112 ;  /* 0x0000009394707223 */ /* 0x000fe40000010070 */
[----:B------:R-:W-:Y:S02]  /*0860*/  FADD.FTZ R140, -R134, R109 ;  /* 0x0000006d868c7221 */ /* 0x000fe40000010100 */
[----:B------:R-:W-:-:S02]  /*0870*/  FMUL.FTZ R144, R117, R144 ;  /* 0x0000009075907220 */ /* 0x000fc40000410000 */
[----:B------:R-:W-:Y:S02]  /*0880*/  FMUL.FTZ R143, R28, R113 ;  /* 0x000000711c8f7220 */ /* 0x000fe40000410000 */
[----:B------:R-:W-:Y:S02]  /*0890*/  FADD.FTZ R142, -R134, R157 ;  /* 0x0000009d868e7221 */ /* 0x000fe40000010100 */
        /* <DEDUP_REMOVED lines=27> */
.L_x_2062:
[----:B0-----:R-:W-:Y:S05]  /*0a50*/  BSYNC B0 ;  /* 0x0000000000007941 */ /* 0x001fea0003800000 */
.L_x_2061:
        /* <DEDUP_REMOVED lines=16> */
[--C-:B---3--:R-:W-:Y:S01]  /*0b60*/  PRMT R7, RZ, 0x5410, R8.reuse ;  /* 0x00005410ff077816 */ /* 0x108fe20000000008 */
[C---:B------:R-:W-:Y:S01]  /*0b70*/  FADD.FTZ R6, -R134.reuse, R5 ;  /* 0x0000000586067221 */ /* 0x040fe20000010100 */
[----:B------:R-:W-:Y:S01]  /*0b80*/  PRMT R12, RZ, 0x7610, R8 ;  /* 0x00007610ff0c7816 */ /* 0x000fe20000000008 */
[----:B------:R-:W-:Y:S01]  /*0b90*/  FADD.FTZ R8, -R134, R113 ;  /* 0x0000007186087221 */ /* 0x000fe20000010100 */
[--C-:B------:R-:W-:Y:S01]  /*0ba0*/  PRMT R115, RZ, 0x5410, R13.reuse ;  /* 0x00005410ff737816 */ /* 0x100fe2000000000d */
[C---:B-----5:R-:W-:Y:S01]  /*0bb0*/  FMUL.FTZ R5, R117.reuse, R6 ;  /* 0x0000000675057220 */ /* 0x060fe20000410000 */
        /* <DEDUP_REMOVED lines=9> */
[----:B------:R-:W-:Y:S01]  /*0c50*/  FADD.FTZ R81, R81, R12 ;  /* 0x0000000c51517221 */ /* 0x000fe20000010000 */
[----:B------:R-:W-:Y:S01]  /*0c60*/  PRMT R16, RZ, 0x7610, R10 ;  /* 0x00007610ff107816 */ /* 0x000fe2000000000a */
[----:B------:R-:W-:Y:S01]  /*0c70*/  FADD.FTZ R10, -R134, R115 ;  /* 0x00000073860a7221 */ /* 0x000fe20000010100 */
[----:B------:R-:W-:Y:S01]  /*0c80*/  PRMT R111, RZ, 0x7610, R14 ;  /* 0x00007610ff6f7816 */ /* 0x000fe2000000000e */
[-C--:B------:R-:W-:Y:S01]  /*0c90*/  FFMA.FTZ R57, R6, R12.reuse, R57 ;  /* 0x0000000c06397223 */ /* 0x080fe20000010039 */
[--C-:B------:R-:W-:Y:S01]  /*0ca0*/  PRMT R13, RZ, 0x5410, R9.reuse ;  /* 0x00005410ff0d7816 */ /* 0x100fe20000000009 */
[----:B------:R-:W-:Y:S01]  /*0cb0*/  FMUL.FTZ R7, R33, R12 ;  /* 0x0000000c21077220 */ /* 0x000fe20000410000 */
[----:B------:R-:W-:Y:S01]  /*0cc0*/  PRMT R14, RZ, 0x7610, R9 ;  /* 0x00007610ff0e7816 */ /* 0x000fe20000000009 */
[C---:B------:R-:W-:Y:S01]  /*0cd0*/  FADD.FTZ R12, -R134.reuse, R157 ;  /* 0x0000009d860c7221 */ /* 0x040fe20000010100 */
[----:B------:R-:W-:Y:S01]  /*0ce0*/  PRMT R109, RZ, 0x5410, R11 ;  /* 0x00005410ff6d7816 */ /* 0x000fe2000000000b */
[----:B------:R-:W-:Y:S01]  /*0cf0*/  FADD.FTZ R18, -R134, R159 ;  /* 0x0000009f86127221 */ /* 0x000fe20000010100 */
[----:B------:R-:W-:Y:S01]  /*0d00*/  PRMT R108, RZ, 0x7610, R11 ;  /* 0x00007610ff6c7816 */ /* 0x000fe2000000000b */
[----:B------:R-:W-:-:S02]  /*0d10*/  FMUL.FTZ R9, R117, R10 ;  /* 0x0000000a75097220 */ /* 0x000fc40000410000 */
[C---:B------:R-:W-:Y:S02]  /*0d20*/  FMUL.FTZ R10, R117.reuse, R12 ;  /* 0x0000000c750a7220 */ /* 0x040fe40000410000 */
[----:B------:R-:W-:Y:S02]  /*0d30*/  FMUL.FTZ R11, R117, R18 ;  /* 0x00000012750b7220 */ /* 0x000fe40000410000 */
[----:B------:R-:W-:Y:S02]  /*0d40*/  FADD.FTZ R110, -R134, R111 ;  /* 0x0000006f866e7221 */ /* 0x000fe40000010100 */
[----:B------:R-:W-:Y:S02]  /*0d50*/  FADD.FTZ R82, R82, R13 ;  /* 0x0000000d52527221 */ /* 0x000fe40000010000 */
[-C--:B------:R-:W-:Y:S02]  /*0d60*/  FFMA.FTZ R58, R9, R13.reuse, R58 ;  /* 0x0000000d093a7223 */ /* 0x080fe4000001003a */
[----:B------:R-:W-:-:S02]  /*0d70*/  FMUL.FTZ R12, R34, R13 ;  /* 0x0000000d220c7220 */ /* 0x000fc40000410000 */
[----:B------:R-:W-:Y:S02]  /*0d80*/  FADD.FTZ R83, R83, R14 ;  /* 0x0000000e53537221 */ /* 0x000fe40000010000 */
[-C--:B------:R-:W-:Y:S02]  /*0d90*/  FFMA.FTZ R59, R10, R14.reuse, R59 ;  /* 0x0000000e0a3b7223 */ /* 0x080fe4000001003b */
[----:B------:R-:W-:Y:S02]  /*0da0*/  FMUL.FTZ R13, R35, R14 ;  /* 0x0000000e230d7220 */ /* 0x000fe40000410000 */
[----:B------:R-:W-:Y:S02]  /*0db0*/  FADD.FTZ R18, R155, R8 ;  /* 0x000000089b127221 */ /* 0x000fe40000010000 */
[----:B------:R-:W-:Y:S02]  /*0dc0*/  FFMA.FTZ R154, R5, R8, R154 ;  /* 0x00000008059a7223 */ /* 0x000fe4000001009a */
[----:B------:R-:W-:-:S02]  /*0dd0*/  FADD.FTZ R84, R84, R15 ;  /* 0x0000000f54547221 */ /* 0x000fc40000010000 */
[-C--:B------:R-:W-:Y:S02]  /*0de0*/  FFMA.FTZ R60, R11, R15.reuse, R60 ;  /* 0x0000000f0b3c7223 */ /* 0x080fe4000001003c */
[----:B------:R-:W-:Y:S02]  /*0df0*/  FMUL.FTZ R14, R36, R15 ;  /* 0x0000000f240e7220 */ /* 0x000fe40000410000 */
[----:B------:R-:W-:Y:S02]  /*0e00*/  FMUL.FTZ R15, R117, R110 ;  /* 0x0000006e750f7220 */ /* 0x000fe40000410000 */
[----:B------:R-:W-:Y:S02]  /*0e10*/  FADD.FTZ R110, -R134, R17 ;  /* 0x00000011866e7221 */ /* 0x000fe40000010100 */
        /* <DEDUP_REMOVED lines=26> */
.L_x_2064:
[----:B------:R-:W-:Y:S05]  /*0fc0*/  BSYNC B0 ;  /* 0x0000000000007941 */ /* 0x000fea0003800000 */
.L_x_2063:
        /* <DEDUP_REMOVED lines=13> */
[----:B--2---:R-:W-:Y:S02]  /*10a0*/  PRMT R125, RZ, 0x5410, R109 ;  /* 0x00005410ff7d7816 */ /* 0x004fe4000000006d */
[--C-:B------:R-:W-:Y:S02]  /*10b0*/  PRMT R119, RZ, 0x5410, R108.reuse ;  /* 0x00005410ff777816 */ /* 0x100fe4000000006c */
[----:B0-----:R-:W-:Y:S01]  /*10c0*/  PRMT R123, RZ, 0x7610, R108 ;  /* 0x00007610ff7b7816 */ /* 0x001fe2000000006c */
[C---:B------:R-:W-:Y:S01]  /*10d0*/  FADD.FTZ R124, -R134.reuse, R125 ;  /* 0x0000007d867c7221 */ /* 0x040fe20000010100 */
[----:B------:R-:W-:Y:S02]  /*10e0*/  PRMT R109, RZ, 0x7610, R109 ;  /* 0x00007610ff6d7816 */ /* 0x000fe4000000006d */
[--C-:B------:R-:W-:Y:S01]  /*10f0*/  PRMT R127, RZ, 0x5410, R110.reuse ;  /* 0x00005410ff7f7816 */ /* 0x100fe2000000006e */
[C---:B------:R-:W-:Y:S01]  /*1100*/  FADD.FTZ R120, -R134.reuse, R123 ;  /* 0x0000007b86787221 */ /* 0x040fe20000010100 */
[----:B------:R-:W-:Y:S01]  /*1110*/  PRMT R129, RZ, 0x7610, R110 ;  /* 0x00007610ff817816 */ /* 0x000fe2000000006e */
[C---:B------:R-:W-:Y:S01]  /*1120*/  FADD.FTZ R110, -R134.reuse, R119 ;  /* 0x00000077866e7221 */ /* 0x040fe20000010100 */
[----:B------:R-:W-:Y:S01]  /*1130*/  PRMT R131, RZ, 0x5410, R111 ;  /* 0x00005410ff837816 */ /* 0x000fe2000000006f */
[C---:B------:R-:W-:Y:S01]  /*1140*/  FADD.FTZ R126, -R134.reuse, R109 ;  /* 0x0000006d867e7221 */ /* 0x040fe20000010100 */
        /* <DEDUP_REMOVED lines=13> */
[----:B------:R-:W-:Y:S01]  /*1220*/  FMUL.FTZ R122, R40, R111 ;  /* 0x0000006f287a7220 */ /* 0x000fe20000410000 */
[--C-:B------:R-:W-:Y:S01]  /*1230*/  PRMT R109, RZ, 0x5410, R115.reuse ;  /* 0x00005410ff6d7816 */ /* 0x100fe20000000073 */
[----:B------:R-:W-:Y:S01]  /*1240*/  FADD.FTZ R69, R69, R112 ;  /* 0x0000007045457221 */ /* 0x000fe20000010000 */
[----:B------:R-:W-:Y:S01]  /*1250*/  PRMT R110, RZ, 0x7610, R115 ;  /* 0x00007610ff6e7816 */ /* 0x000fe20000000073 */
[----:B------:R-:W-:-:S02]  /*1260*/  FFMA.FTZ R101, R120, R112, R101 ;  /* 0x0000007078657223 */ /* 0x000fc40000010065 */
[----:B------:R-:W-:Y:S02]  /*1270*/  FMUL.FTZ R125, R41, R112 ;  /* 0x00000070297d7220 */ /* 0x000fe40000410000 */
        /* <DEDUP_REMOVED lines=42> */
.L_x_2066:
[----:B------:R-:W-:Y:S05]  /*1520*/  BSYNC B0 ;  /* 0x0000000000007941 */ /* 0x000fea0003800000 */
.L_x_2065:
[----:B------:R-:W-:Y:S02]  /*1530*/  LOP3.LUT R156, R135, 0x7fffffc, RZ, 0xc0, !PT ;  /* 0x07fffffc879c7812 */ /* 0x000fe400078ec0ff */
[----:B------:R-:W-:Y:S02]  /*1540*/  MOV R153, 0x3f800000 ;  /* 0x3f80000000997802 */ /* 0x000fe40000000f00 */
[----:B------:R-:W-:Y:S02]  /*1550*/  LOP3.LUT P1, RZ, R4, 0x1f, RZ, 0xc0, !PT ;  /* 0x0000001f04ff7812 */ /* 0x000fe4000782c0ff */
[----:B------:R-:W-:Y:S02]  /*1560*/  @!P5 IADD3 R156, R156, 0x4, RZ ;  /* 0x000000049c9cd810 */ /* 0x000fe40007ffe0ff */
[----:B-----5:R-:W-:Y:S01]  /*1570*/  @P0 PRMT R153, RZ, 0x5410, R151 ;  /* 0x00005410ff990816 */ /* 0x020fe20000000097 */
[----:B------:R-:W-:Y:S06]  /*1580*/  BRA.DIV ~URZ, `(.L_x_2067) ;  /* 0x000014627f007947 */ /* 0x000fec000b800000 */
[----:B------:R0:W1:Y:S02]  /*1590*/  SHFL.DOWN PT, R110, R155, 0x10, 0x1f ;  /* 0x0a001f009b6e7f89 */ /* 0x00006400000e0000 */
.L_x_2076:
        /* <DEDUP_REMOVED lines=18> */
.L_x_2077:
        /* <DEDUP_REMOVED lines=104> */
.L_x_2070:
[----:B------:R-:W-:Y:S05]  /*1d40*/  BSYNC B0 ;  /* 0x0000000000007941 */ /* 0x000fea0003800000 */
.L_x_2069:
        /* <DEDUP_REMOVED lines=36> */
[----:B------:R-:W-:Y:S01]  /*1f90*/  FMUL.FTZ R156, R117, R156 ;  /* 0x0000009c759c7220 */ /* 0x000fe20000410000 */
        /* <DEDUP_REMOVED lines=45> */
.L_x_2072:
[----:B------:R-:W-:Y:S05]  /*2270*/  BSYNC B0 ;  /* 0x0000000000007941 */ /* 0x000fea0003800000 */
.L_x_2071:
[----:B------:R-:W-:Y:S01]  /*2280*/  BSSY B0, `(.L_x_2073) ;  /* 0x0000051000007945 */ /* 0x000fe20003800000 */
[----:B------:R-:W-:Y:S05]  /*2290*/  @!P4 BRA `(.L_x_2074) ;  /* 0x000004f00000c947 */ /* 0x000fea0003800000 */
[----:B------:R-:W-:Y:S01]  /*22a0*/  ISETP.NE.U32.AND P0, PT, RZ, c[0x0][0x218], PT ;  /* 0x00008600ff007a0c */ /* 0x000fe20003f05070 */
[-CC-:B------:R-:W-:Y:S01]  /*22b0*/  FFMA.FTZ R134, R124, R115.reuse, R114.reuse ;  /* 0x000000737c867223 */ /* 0x180fe20000010072 */
[----:B------:R-:W-:Y:S01]  /*22c0*/  ISETP.NE.U32.AND P1, PT, RZ, c[0x0][0x258], PT ;  /* 0x00009600ff007a0c */ /* 0x000fe20003f25070 */
[-CC-:B0-----:R-:W-:Y:S01]  /*22d0*/  FFMA.FTZ R113, R129, R115.reuse, R114.reuse ;  /* 0x0000007381717223 */ /* 0x181fe20000010072 */
[----:B------:R-:W-:Y:S01]  /*22e0*/  ISETP.NE.AND.EX P0, PT, RZ, c[0x0][0x21c], PT, P0 ;  /* 0x00008700ff007a0c */ /* 0x000fe20003f05300 */
[----:B------:R-:W-:Y:S01]  /*22f0*/  FFMA.FTZ R109, R119, R115, R114 ;  /* 0x00000073776d7223 */ /* 0x000fe20000010072 */
[----:B------:R-:W-:Y:S01]  /*2300*/  ISETP.NE.AND.EX P1, PT, RZ, c[0x0][0x25c], PT, P1 ;  /* 0x00009700ff007a0c */ /* 0x000fe20003f25310 */
[----:B------:R-:W-:Y:S02]  /*2310*/  FADD.FTZ R134, R127, -R134 ;  /* 0x800000867f867221 */ /* 0x000fe40000010000 */
[----:B------:R-:W-:-:S02]  /*2320*/  FADD.FTZ R154, R128, -R113 ;  /* 0x80000071809a7221 */ /* 0x000fc40000010000 */
[-CC-:B------:R-:W-:Y:S02]  /*2330*/  FFMA.FTZ R110, R120, R115.reuse, R114.reuse ;  /* 0x00000073786e7223 */ /* 0x180fe40000010072 */
[-CC-:B------:R-:W-:Y:S02]  /*2340*/  FFMA.FTZ R111, R123, R115.reuse, R114.reuse ;  /* 0x000000737b6f7223 */ /* 0x180fe40000010072 */
[-CC-:B------:R-:W-:Y:S02]  /*2350*/  FFMA.FTZ R156, R130, R115.reuse, R114.reuse ;  /* 0x00000073829c7223 */ /* 0x180fe40000010072 */
[-CC-:B------:R-:W-:Y:S02]  /*2360*/  FFMA.FTZ R135, R133, R115.reuse, R114.reuse ;  /* 0x0000007385877223 */ /* 0x180fe40000010072 */
[----:B------:R-:W-:Y:S02]  /*2370*/  FFMA.FTZ R115, R137, R115, R114 ;  /* 0x0000007389737223 */ /* 0x000fe40000010072 */
[----:B------:R-:W-:Y:S01]  /*2380*/  FADD.FTZ R108, R122, -R109 ;  /* 0x8000006d7a6c7221 */ /* 0x000fe20000010000 */
[----:B------:R-:W-:Y:S01]  /*2390*/  @P0 PRMT R109, RZ, 0x5410, R22 ;  /* 0x00005410ff6d0816 */ /* 0x000fe20000000016 */
[----:B------:R-:W-:-:S02]  /*23a0*/  FMUL.FTZ R114, R117, R134 ;  /* 0x0000008675727220 */ /* 0x000fc40000410000 */
        /* <DEDUP_REMOVED lines=17> */
[----:B------:R-:W-:-:S02]  /*24c0*/  FADD.FTZ R158, R132, -R135 ;  /* 0x80000087849e7221 */ /* 0x000fc40000010000 */
[----:B------:R-:W-:Y:S01]  /*24d0*/  @P0 FADD.FTZ R114, R114, R109 ;  /* 0x0000006d72720221 */ /* 0x000fe20000010000 */
[--C-:B------:R-:W-:Y:S01]  /*24e0*/  @P0 PRMT R109, RZ, 0x5410, R20.reuse ;  /* 0x00005410ff6d0816 */ /* 0x100fe20000000014 */
[C---:B------:R-:W-:Y:S02]  /*24f0*/  FMUL.FTZ R110, R117.reuse, R110 ;  /* 0x0000006e756e7220 */ /* 0x040fe40000410000 */
[C---:B------:R-:W-:Y:S02]  /*2500*/  FMUL.FTZ R156, R117.reuse, R158 ;  /* 0x0000009e759c7220 */ /* 0x040fe40000410000 */
[----:B------:R-:W-:Y:S01]  /*2510*/  @P0 FADD.FTZ R108, R108, R109 ;  /* 0x0000006d6c6c0221 */ /* 0x000fe20000010000 */
[----:B------:R-:W-:Y:S01]  /*2520*/  @P0 PRMT R109, RZ, 0x7610, R20 ;  /* 0x00007610ff6d0816 */ /* 0x000fe20000000014 */
[----:B------:R-:W-:Y:S01]  /*2530*/  FADD.FTZ R160, R136, -R115 ;  /* 0x8000007388a07221 */ /* 0x000fe20000010000 */
[----:B------:R-:W-:Y:S01]  /*2540*/  @P1 F2FP.BF16.PACK_AB R115, RZ, R112 ;  /* 0x00000070ff73123e */ /* 0x000fe200000010ff */
[-C--:B------:R-:W-:Y:S01]  /*2550*/  FMUL.FTZ R134, R134, R153.reuse ;  /* 0x0000009986867220 */ /* 0x080fe20000410000 */
        /* <DEDUP_REMOVED lines=16> */
[----:B------:R-:W-:Y:S01]  /*2660*/  @P1 PRMT R64, R157, 0x7610, R64 ;  /* 0x000076109d401816 */ /* 0x000fe20000000040 */
[-C--:B------:R-:W-:Y:S01]  /*2670*/  FMUL.FTZ R111, R110, R153.reuse ;  /* 0x000000996e6f7220 */ /* 0x080fe20000410000 */
[----:B------:R-:W-:Y:S01]  /*2680*/  ISETP.NE.AND.EX P0, PT, RZ, c[0x0][0x25c], PT, P0 ;  /* 0x00009700ff007a0c */ /* 0x000fe20003f05300 */
[-C--:B------:R-:W-:Y:S01]  /*2690*/  FMUL.FTZ R156, R156, R153.reuse ;  /* 0x000000999c9c7220 */ /* 0x080fe20000410000 */
[----:B------:R-:W-:Y:S01]  /*26a0*/  @P1 PRMT R67, R155, 0x7610, R67 ;  /* 0x000076109b431816 */ /* 0x000fe20000000043 */
[----:B------:R-:W-:Y:S01]  /*26b0*/  FMUL.FTZ R153, R158, R153 ;  /* 0x000000999e997220 */ /* 0x000fe20000410000 */
[----:B------:R-:W-:-:S02]  /*26c0*/  F2FP.BF16.PACK_AB R108, R111, R108 ;  /* 0x0000006c6f6c723e */ /* 0x000fc400000010ff */
[----:B------:R-:W-:Y:S02]  /*26d0*/  @P1 F2FP.BF16.PACK_AB R158, RZ, R158 ;  /* 0x0000009eff9e123e */ /* 0x000fe400000010ff */
[----:B------:R-:W-:Y:S01]  /*26e0*/  F2FP.BF16.PACK_AB R111, R153, R156 ;  /* 0x0000009c996f723e */ /* 0x000fe200000010ff */
[----:B------:R-:W-:Y:S01]  /*26f0*/  HFMA2.MMA R153, -RZ, RZ, 0, 9.5367431640625e-07 ;  /* 0x00000010ff997435 */ /* 0x000fe200000001ff */
[----:B------:R-:W-:Y:S02]  /*2700*/  F2FP.BF16.PACK_AB R109, R114, R109 ;  /* 0x0000006d726d723e */ /* 0x000fe400000010ff */
[----:B------:R-:W-:Y:S02]  /*2710*/  @P1 PRMT R65, R65, 0x5410, R117 ;  /* 0x0000541041411816 */ /* 0x000fe40000000075 */
[----:B------:R-:W-:Y:S02]  /*2720*/  @P1 PRMT R64, R64, 0x5410, R135 ;  /* 0x0000541040401816 */ /* 0x000fe40000000087 */
[----:B------:R-:W-:-:S02]  /*2730*/  @P1 PRMT R67, R67, 0x5410, R158 ;  /* 0x0000541043431816 */ /* 0x000fc4000000009e */
[----:B------:R-:W-:Y:S01]  /*2740*/  F2FP.BF16.PACK_AB R110, R159, R134 ;  /* 0x000000869f6e723e */ /* 0x000fe200000010ff */
[----:B------:R-:W-:-:S04]  /*2750*/  @P0 IMAD.WIDE.U32 R112, R0, R153, c[0x0][0x258] ;  /* 0x0000960000700625 */ /* 0x000fc800078e0099 */
[----:B------:R-:W-:Y:S01]  /*2760*/  IMAD.WIDE.U32 R114, R0, R153, c[0x0][0x248] ;  /* 0x0000920000727625 */ /* 0x000fe200078e0099 */
[----:B------:R0:W-:Y:S04]  /*2770*/  @P0 STG.E.128 [R112.64], R64 ;  /* 0x0000004070000986 */ /* 0x0001e8000c101d04 */
[----:B------:R0:W-:Y:S02]  /*2780*/  STG.E.128 [R114.64], R108 ;  /* 0x0000006c72007986 */ /* 0x0001e4000c101d04 */
.L_x_2074:
[----:B------:R-:W-:Y:S05]  /*2790*/  BSYNC B0 ;  /* 0x0000000000007941 */ /* 0x000fea0003800000 */
.L_x_2073:
[----:B------:R-:W-:Y:S02]  /*27a0*/  IADD3 R3, R3, c[0x0][0x160], RZ ;  /* 0x0000580003037a10 */ /* 0x000fe40007ffe0ff */
[----:B------:R-:W-:Y:S02]  /*27b0*/  LOP3.LUT P1, RZ, R2, 0xff, RZ, 0xc0, !PT ;  /* 0x000000ff02ff7812 */ /* 0x000fe4000782c0ff */
[----:B------:R-:W-:Y:S02]  /*27c0*/  ISETP.GE.AND P0, PT, R3, c[0x0][0x164], PT ;  /* 0x0000590003007a0c */ /* 0x000fe40003f06270 */
[----:B------:R-:W-:-:S11]  /*27d0*/  SEL R2, RZ, 0x1, P1 ;  /* 0x00000001ff027807 */ /* 0x000fd60000800000 */
[----:B0-----:R-:W-:Y:S01]  /*27e0*/  @P0 CALL.REL.NOINC `(.L_x_2060) ;  /* 0x0000001000000944 */ /* 0x001fe20003c00000 */
[----:B------:R-:W-:Y:S05]  /*27f0*/  BRA `(.L_x_2075) ;  /* 0xffffdb8000007947 */ /* 0x000fea000383ffff */
.L_x_2060:
[----:B-1----:R-:W0:Y:S01]  /*2800*/  S2UR UR6, SR_CTAID.X ;  /* 0x00000000000679c3 */ /* 0x002e220000002500 */
[----:B------:R-:W0:Y:S01]  /*2810*/  S2R R2, SR_TID.X ;  /* 0x0000000000027919 */ /* 0x000e220000002100 */
[----:B------:R-:W-:Y:S02]  /*2820*/  @P2 MOV R5, 0x20 ;  /* 0x0000002000052802 */ /* 0x000fe40000000f00 */
        /* <DEDUP_REMOVED lines=28> */
.L_x_2067:
[----:B------:R-:W-:Y:S01]  /*29f0*/  HFMA2.MMA R134, -RZ, RZ, 0, 9.5367431640625e-07 ;  /* 0x00000010ff867435 */ /* 0x000fe200000001ff */
[----:B------:R-:W-:-:S02]  /*2a00*/  MOV R111, R155 ;  /* 0x0000009b006f7202 */ /* 0x000fc40000000f00 */
[----:B------:R-:W-:Y:S02]  /*2a10*/  MOV R113, 0x1f ;  /* 0x0000001f00717802 */ /* 0x000fe40000000f00 */
[----:B------:R-:W-:Y:S02]  /*2a20*/  MOV R158, 0xffffffff ;  /* 0xffffffff009e7802 */ /* 0x000fe40000000f00 */
[----:B------:R-:W-:Y:S02]  /*2a30*/  MOV R108, 0x2a50 ;  /* 0x00002a50006c7802 */ /* 0x000fe40000000f00 */
[----:B------:R-:W-:Y:S05]  /*2a40*/  CALL.REL.NOINC `($__internal_40_$__cuda_sm70_shflsync_down_p) ;  /* 0x0000046000007944 */ /* 0x000fea0003c00000 */
[----:B-1----:R-:W-:Y:S01]  /*2a50*/  MOV R110, R111 ;  /* 0x0000006f006e7202 */ /* 0x002fe20000000f00 */
[----:B0-----:R-:W-:Y:S05]  /*2a60*/  BRA `(.L_x_2076) ;  /* 0xffffeb3000007947 */ /* 0x001fea000383ffff */
.L_x_2068:
[----:B------:R-:W-:Y:S01]  /*2a70*/  HFMA2.MMA R134, -RZ, RZ, 0, 9.5367431640625e-07 ;  /* 0x00000010ff867435 */ /* 0x000fe200000001ff */
[----:B------:R-:W-:Y:S02]  /*2a80*/  MOV R111, R154 ;  /* 0x0000009a006f7202 */ /* 0x000fe40000000f00 */
[----:B------:R-:W-:Y:S02]  /*2a90*/  MOV R113, 0x1f ;  /* 0x0000001f00717802 */ /* 0x000fe40000000f00 */
[----:B------:R-:W-:-:S02]  /*2aa0*/  MOV R158, 0xffffffff ;  /* 0xffffffff009e7802 */ /* 0x000fc40000000f00 */
[----:B------:R-:W-:Y:S02]  /*2ab0*/  MOV R108, 0x2ad0 ;  /* 0x00002ad0006c7802 */ /* 0x000fe40000000f00 */
[----:B01----:R-:W-:Y:S05]  /*2ac0*/  CALL.REL.NOINC `($__internal_40_$__cuda_sm70_shflsync_down_p) ;  /* 0x000003e000007944 */ /* 0x003fea0003c00000 */
[----:B------:R-:W-:Y:S01]  /*2ad0*/  FADD.FTZ R155, R110, R155 ;  /* 0x0000009b6e9b7221 */ /* 0x000fe20000010000 */
[----:B0-----:R-:W-:Y:S01]  /*2ae0*/  HFMA2.MMA R134, -RZ, RZ, 0, 4.76837158203125e-07 ;  /* 0x00000008ff867435 */ /* 0x001fe200000001ff */
[----:B-1----:R-:W-:Y:S01]  /*2af0*/  FADD.FTZ R154, R154, R111 ;  /* 0x0000006f9a9a7221 */ /* 0x002fe20000010000 */
[----:B------:R-:W-:Y:S02]  /*2b00*/  MOV R113, 0x1f ;  /* 0x0000001f00717802 */ /* 0x000fe40000000f00 */
[----:B------:R-:W-:Y:S02]  /*2b10*/  MOV R158, 0xffffffff ;  /* 0xffffffff009e7802 */ /* 0x000fe40000000f00 */
[----:B------:R-:W-:Y:S02]  /*2b20*/  MOV R111, R155 ;  /* 0x0000009b006f7202 */ /* 0x000fe40000000f00 */
[----:B------:R-:W-:Y:S02]  /*2b30*/  MOV R108, 0x2b50 ;  /* 0x00002b50006c7802 */ /* 0x000fe40000000f00 */
[----:B------:R-:W-:Y:S05]  /*2b40*/  CALL.REL.NOINC `($__internal_40_$__cuda_sm70_shflsync_down_p) ;  /* 0x0000036000007944 */ /* 0x000fea0003c00000 */
[----:B0-----:R-:W-:Y:S01]  /*2b50*/  HFMA2.MMA R134, -RZ, RZ, 0, 4.76837158203125e-07 ;  /* 0x00000008ff867435 */ /* 0x001fe200000001ff */
[----:B-1----:R-:W-:-:S02]  /*2b60*/  MOV R110, R111 ;  /* 0x0000006f006e7202 */ /* 0x002fc40000000f00 */
[----:B------:R-:W-:Y:S02]  /*2b70*/  MOV R111, R154 ;  /* 0x0000009a006f7202 */ /* 0x000fe40000000f00 */
[----:B------:R-:W-:Y:S02]  /*2b80*/  MOV R113, 0x1f ;  /* 0x0000001f00717802 */ /* 0x000fe40000000f00 */
[----:B------:R-:W-:Y:S02]  /*2b90*/  MOV R158, 0xffffffff ;  /* 0xffffffff009e7802 */ /* 0x000fe40000000f00 */
[----:B------:R-:W-:Y:S02]  /*2ba0*/  MOV R108, 0x2bc0 ;  /* 0x00002bc0006c7802 */ /* 0x000fe40000000f00 */
[----:B------:R-:W-:Y:S05]  /*2bb0*/  CALL.REL.NOINC `($__internal_40_$__cuda_sm70_shflsync_down_p) ;  /* 0x000002f000007944 */ /* 0x000fea0003c00000 */
[----:B------:R-:W-:Y:S01]  /*2bc0*/  FADD.FTZ R155, R110, R155 ;  /* 0x0000009b6e9b7221 */ /* 0x000fe20000010000 */
[----:B0-----:R-:W-:Y:S01]  /*2bd0*/  HFMA2.MMA R134, -RZ, RZ, 0, 2.384185791015625e-07 ;  /* 0x00000004ff867435 */ /* 0x001fe200000001ff */
[----:B-1----:R-:W-:Y:S01]  /*2be0*/  FADD.FTZ R154, R154, R111 ;  /* 0x0000006f9a9a7221 */ /* 0x002fe20000010000 */
[----:B------:R-:W-:Y:S02]  /*2bf0*/  MOV R113, 0x1f ;  /* 0x0000001f00717802 */ /* 0x000fe40000000f00 */
[----:B------:R-:W-:-:S02]  /*2c00*/  MOV R158, 0xffffffff ;  /* 0xffffffff009e7802 */ /* 0x000fc40000000f00 */
[----:B------:R-:W-:Y:S02]  /*2c10*/  MOV R111, R155 ;  /* 0x0000009b006f7202 */ /* 0x000fe40000000f00 */
[----:B------:R-:W-:Y:S02]  /*2c20*/  MOV R108, 0x2c40 ;  /* 0x00002c40006c7802 */ /* 0x000fe40000000f00 */
[----:B------:R-:W-:Y:S05]  /*2c30*/  CALL.REL.NOINC `($__internal_40_$__cuda_sm70_shflsync_down_p) ;  /* 0x0000027000007944 */ /* 0x000fea0003c00000 */
[----:B0-----:R-:W-:Y:S01]  /*2c40*/  HFMA2.MMA R134, -RZ, RZ, 0, 2.384185791015625e-07 ;  /* 0x00000004ff867435 */ /* 0x001fe200000001ff */
[----:B-1----:R-:W-:Y:S02]  /*2c50*/  MOV R110, R111 ;  /* 0x0000006f006e7202 */ /* 0x002fe40000000f00 */
[----:B------:R-:W-:Y:S02]  /*2c60*/  MOV R111, R154 ;  /* 0x0000009a006f7202 */ /* 0x000fe40000000f00 */
[----:B------:R-:W-:Y:S02]  /*2c70*/  MOV R113, 0x1f ;  /* 0x0000001f00717802 */ /* 0x000fe40000000f00 */
[----:B------:R-:W-:Y:S02]  /*2c80*/  MOV R158, 0xffffffff ;  /* 0xffffffff009e7802 */ /* 0x000fe40000000f00 */
[----:B------:R-:W-:-:S02]  /*2c90*/  MOV R108, 0x2cb0 ;  /* 0x00002cb0006c7802 */ /* 0x000fc40000000f00 */
[----:B------:R-:W-:Y:S05]  /*2ca0*/  CALL.REL.NOINC `($__internal_40_$__cuda_sm70_shflsync_down_p) ;  /* 0x0000020000007944 */ /* 0x000fea0003c00000 */
[----:B------:R-:W-:Y:S01]  /*2cb0*/  FADD.FTZ R155, R110, R155 ;  /* 0x0000009b6e9b7221 */ /* 0x000fe20000010000 */
[----:B0-----:R-:W-:Y:S01]  /*2cc0*/  HFMA2.MMA R134, -RZ, RZ, 0, 1.1920928955078125e-07 ;  /* 0x00000002ff867435 */ /* 0x001fe200000001ff */
[----:B-1----:R-:W-:Y:S01]  /*2cd0*/  FADD.FTZ R114, R154, R111 ;  /* 0x0000006f9a727221 */ /* 0x002fe20000010000 */
[----:B------:R-:W-:-:S02]  /*2ce0*/  MOV R113, 0x1f ;  /* 0x0000001f00717802 */ /* 0x000fc40000000f00 */
[----:B------:R-:W-:Y:S02]  /*2cf0*/  MOV R158, 0xffffffff ;  /* 0xffffffff009e7802 */ /* 0x000fe40000000f00 */
[----:B------:R-:W-:Y:S02]  /*2d00*/  MOV R111, R155 ;  /* 0x0000009b006f7202 */ /* 0x000fe40000000f00 */
[----:B------:R-:W-:Y:S02]  /*2d10*/  MOV R108, 0x2d30 ;  /* 0x00002d30006c7802 */ /* 0x000fe40000000f00 */
[----:B------:R-:W-:Y:S05]  /*2d20*/  CALL.REL.NOINC `($__internal_40_$__cuda_sm70_shflsync_down_p) ;  /* 0x0000018000007944 */ /* 0x000fea0003c00000 */
[----:B0-----:R-:W-:Y:S01]  /*2d30*/  HFMA2.MMA R134, -RZ, RZ, 0, 1.1920928955078125e-07 ;  /* 0x00000002ff867435 */ /* 0x001fe200000001ff */
[----:B-1----:R-:W-:Y:S02]  /*2d40*/  MOV R110, R111 ;  /* 0x0000006f006e7202 */ /* 0x002fe40000000f00 */
[----:B------:R-:W-:Y:S02]  /*2d50*/  MOV R111, R114 ;  /* 0x00000072006f7202 */ /* 0x000fe40000000f00 */
[----:B------:R-:W-:Y:S02]  /*2d60*/  MOV R113, 0x1f ;  /* 0x0000001f00717802 */ /* 0x000fe40000000f00 */
[----:B------:R-:W-:-:S02]  /*2d70*/  MOV R158, 0xffffffff ;  /* 0xffffffff009e7802 */ /* 0x000fc40000000f00 */
[----:B------:R-:W-:Y:S02]  /*2d80*/  MOV R108, 0x2da0 ;  /* 0x00002da0006c7802 */ /* 0x000fe40000000f00 */
[----:B------:R-:W-:Y:S05]  /*2d90*/  CALL.REL.NOINC `($__internal_40_$__cuda_sm70_shflsync_down_p) ;  /* 0x0000011000007944 */ /* 0x000fea0003c00000 */
[----:B------:R-:W-:Y:S01]  /*2da0*/  FADD.FTZ R112, R110, R155 ;  /* 0x0000009b6e707221 */ /* 0x000fe20000010000 */
[----:B0-----:R-:W-:Y:S01]  /*2db0*/  HFMA2.MMA R134, -RZ, RZ, 0, 5.9604644775390625e-08 ;  /* 0x00000001ff867435 */ /* 0x001fe200000001ff */
[----:B-1----:R-:W-:Y:S01]  /*2dc0*/  FADD.FTZ R114, R114, R111 ;  /* 0x0000006f72727221 */ /* 0x002fe20000010000 */
[----:B------:R-:W-:Y:S02]  /*2dd0*/  MOV R113, 0x1f ;  /* 0x0000001f00717802 */ /* 0x000fe40000000f00 */
[----:B------:R-:W-:Y:S02]  /*2de0*/  MOV R158, 0xffffffff ;  /* 0xffffffff009e7802 */ /* 0x000fe40000000f00 */
[----:B------:R-:W-:Y:S02]  /*2df0*/  MOV R111, R112 ;  /* 0x00000070006f7202 */ /* 0x000fe40000000f00 */
[----:B------:R-:W-:Y:S02]  /*2e00*/  MOV R108, 0x2e20 ;  /* 0x00002e20006c7802 */ /* 0x000fe40000000f00 */
[----:B------:R-:W-:Y:S05]  /*2e10*/  CALL.REL.NOINC `($__internal_40_$__cuda_sm70_shflsync_down_p) ;  /* 0x0000009000007944 */ /* 0x000fea0003c00000 */
[----:B0-----:R-:W-:Y:S01]  /*2e20*/  HFMA2.MMA R134, -RZ, RZ, 0, 5.9604644775390625e-08 ;  /* 0x00000001ff867435 */ /* 0x001fe200000001ff */
[----:B-1----:R-:W-:-:S02]  /*2e30*/  MOV R115, R111 ;  /* 0x0000006f00737202 */ /* 0x002fc40000000f00 */
[----:B------:R-:W-:Y:S02]  /*2e40*/  MOV R111, R114 ;  /* 0x00000072006f7202 */ /* 0x000fe40000000f00 */
[----:B------:R-:W-:Y:S02]  /*2e50*/  MOV R113, 0x1f ;  /* 0x0000001f00717802 */ /* 0x000fe40000000f00 */
[----:B------:R-:W-:Y:S02]  /*2e60*/  MOV R158, 0xffffffff ;  /* 0xffffffff009e7802 */ /* 0x000fe40000000f00 */
[----:B------:R-:W-:Y:S02]  /*2e70*/  MOV R108, 0x2e90 ;  /* 0x00002e90006c7802 */ /* 0x000fe40000000f00 */
[----:B------:R-:W-:Y:S05]  /*2e80*/  CALL.REL.NOINC `($__internal_40_$__cuda_sm70_shflsync_down_p) ;  /* 0x0000002000007944 */ /* 0x000fea0003c00000 */
[----:B-1----:R-:W-:Y:S01]  /*2e90*/  MOV R109, R111 ;  /* 0x0000006f006d7202 */ /* 0x002fe20000000f00 */
[----:B0-----:R-:W-:Y:S05]  /*2ea0*/  BRA `(.L_x_2077) ;  /* 0xffffe81000007947 */ /* 0x001fea000383ffff */
        .weak           $__internal_40_$__cuda_sm70_shflsync_down_p
        .type           $__internal_40_$__cuda_sm70_shflsync_down_p,@function
        .size           $__internal_40_$__cuda_sm70_shflsync_down_p,(.L_x_9294 - $__internal_40_$__cuda_sm70_shflsync_down_p)
$__internal_40_$__cuda_sm70_shflsync_down_p:
[----:B------:R-:W-:Y:S01]  /*2eb0*/  HFMA2.MMA R109, -RZ, RZ, 0, 0 ;  /* 0x00000000ff6d7435 */ /* 0x000fe200000001ff */
[----:B------:R-:W-:Y:S04]  /*2ec0*/  WARPSYNC R158 ;  /* 0x0000009e00007348 */ /* 0x000fe80003800000 */
[----:B------:R0:W1:Y:S01]  /*2ed0*/  SHFL.DOWN PT, R111, R111, R134, R113 ;  /* 0x080000866f6f7389 */ /* 0x00006200000e0071 */
[----:B------:R-:W-:Y:S05]  /*2ee0*/  RET.REL.NODEC R108 `(_ZN10layer_norm13ln_bwd_kernelINS_13Kernel_traitsIf13__nv_bfloat16S2_S2_fjLj3072ELj1ELj1ELj4ELj16ENS_18Kernel_traits_baseILj3072EfS2_S2_S2_fjLj128EEEEELb0ELb0ELb0ELb0EEEvNS_9BwdParamsE) ;  /* 0xffffd1106c007950 */ /* 0x000fea0003c3ffff */
.L_x_2078:
        /* <DEDUP_REMOVED lines=9> */
.L_x_9294:


//--------------------- .text._ZN10layer_norm13ln_bwd_kernelINS_13Kernel_traitsIf13__nv_bfloat16S2_S2_fjLj3072ELj1ELj1ELj4ELj16ENS_18Kernel_traits_baseILj3072EfS2_S2_S2_fjLj128EEEEELb0ELb0ELb0ELb1EEEvNS_9BwdParamsE --------------------------
	.section	.text._ZN10layer_norm13ln_bwd_kernelINS_13Kernel_traitsIf13__nv_bfloat16S2_S2_fjLj3072ELj1ELj1ELj4ELj16ENS_18Kernel_traits_baseILj3072EfS2_S2_S2_fjLj128EEEEELb0ELb0ELb0ELb1EEEvNS_9BwdParamsE,"ax",@progbits
	.sectioninfo	@"SHI_REGISTERS=168"
	.align	128
        .global         _ZN10layer_norm13ln_bwd_kernelINS_13Kernel_traitsIf13__nv_bfloat16S2_S2_fjLj3072ELj1ELj1ELj4ELj16ENS_18Kernel_traits_baseILj3072EfS2_S2_S2_fjLj128EEEEELb0ELb0ELb0ELb1EEEvNS_9BwdParamsE
        .type           _ZN10layer_norm13ln_bwd_kernelINS_13Kernel_traitsIf13__nv_bfloat16S2_S2_fjLj3072ELj1ELj1ELj4ELj16ENS_18Kernel_traits_baseILj3072EfS2_S2_S2_fjLj128EEEEELb0ELb0ELb0ELb1EEEvNS_9BwdParamsE,@function
        .size           _ZN10layer_norm13ln_bwd_kernelINS_13Kernel_traitsIf13__nv_bfloat16S2_S2_fjLj3072ELj1ELj1ELj4ELj16ENS_18Kernel_traits_baseILj3072EfS2_S2_S2_fjLj128EEEEELb0ELb0ELb0ELb1EEEvNS_9BwdParamsE,(.L_x_9295 - _ZN10layer_norm13ln_bwd_kernelINS_13Kernel_traitsIf13__nv_bfloat16S2_S2_fjLj3072ELj1ELj1ELj4ELj16ENS_18Kernel_traits_baseILj3072EfS2_S2_S2_fjLj128EEEEELb0ELb0ELb0ELb1EEEvNS_9BwdParamsE)
        .other          _ZN10layer_norm13ln_bwd_kernelINS_13Kernel_traitsIf13__nv_bfloat16S2_S2_fjLj3072ELj1ELj1ELj4ELj16ENS_18Kernel_traits_baseILj3072EfS2_S2_S2_fjLj128EEEEELb0ELb0ELb0ELb1EEEvNS_9BwdParamsE,@"STO_CUDA_ENTRY STV_DEFAULT"
_ZN10layer_norm13ln_bwd_kernelINS_13Kernel_traitsIf13__nv_bfloat16S2_S2_fjLj3072ELj1ELj1ELj4ELj16ENS_18Kernel_traits_baseILj3072EfS2_S2_S2_fjLj128EEEEELb0ELb0ELb0ELb1EEEvNS_9BwdParamsE:
.text._ZN10layer_norm13ln_bwd_kernelINS_13Kernel_traitsIf13__nv_bfloat16S2_S2_fjLj3072ELj1ELj1ELj4ELj16ENS_18Kernel_traits_baseILj3072EfS2_S2_S2_fjLj128EEEEELb0ELb0ELb0ELb1EEEvNS_9BwdParamsE:
[----:B------:R-:W-:Y:S02]  /*0000*/  MOV R1, c[0x0][0x28] ;  /* 0x00000a0000017a02 */ /* 0x000fe40000000f00 */
[----:B------:R-:W0:Y:S01]  /*0010*/  S2R R131, SR_TID.X ;  /* 0x0000000000837919 */ /* 0x000e220000002100 */
[----:B------:R-:W1:Y:S01]  /*0020*/  S2UR UR4, SR_CTAID.X ;  /* 0x00000000000479c3 */ /* 0x000e620000002500 */
[----:B0-----:R-:W-:Y:S02]  /*0030*/  SHF.R.U32.HI R122, RZ, 0x7, R131 ;  /* 0x00000007ff7a7819 */ /* 0x001fe40000011683 */
[----:B------:R-:W-:Y:S02]  /*0040*/  LOP3.LUT R0, R131, 0x7f, RZ, 0xc0, !PT ;  /* 0x0000007f83007812 */ /* 0x000fe400078ec0ff */
[C---:B-1----:R-:W-:Y:S01]  /*0050*/  IADD3 R126, R122.reuse, UR4, RZ ;  /* 0x000000047a7e7c10 */ /* 0x042fe2000fffe0ff */
[----:B------:R-:W-:Y:S01]  /*0060*/  ULDC.64 UR4, c[0x0][0x118] ;  /* 0x0000460000047ab9 */ /* 0x000fe20000000a00 */
[----:B------:R-:W-:Y:S02]  /*0070*/  SHF.L.U32 R122, R122, 0x2, RZ ;  /* 0x000000027a7a7819 */ /* 0x000fe400000006ff */
        /* <DEDUP_REMOVED lines=27> */
.L_x_2079:
[----:B------:R-:W-:-:S10]  /*0230*/  HFMA2.MMA R3, -RZ, RZ, 0, 1.9073486328125e-06 ;  /* 0x00000020ff037435 */ /* 0x000fd400000001ff */
[----:B------:R-:W-:-:S05]  /*0240*/  IMAD.WIDE.U32 R2, R0, R3, c[0x0][0x1b0] ;  /* 0x00006c0000027625 */ /* 0x000fca00078e0003 */
[----:B------:R0:W5:Y:S04]  /*0250*/  LDG.E.128 R24, [R2.64] ;  /* 0x0000000402187981 */ /* 0x000168000c1e1d00 */
[----:B------:R0:W5:Y:S04]  /*0260*/  LDG.E.128 R20, [R2.64+0x10] ;  /* 0x0000100402147981 */ /* 0x000168000c1e1d00 */
[----:B------:R0:W5:Y:S04]  /*0270*/  LDG.E.128 R16, [R2.64+0x1000] ;  /* 0x0010000402107981 */ /* 0x000168000c1e1d00 */
[----:B------:R0:W5:Y:S04]  /*0280*/  LDG.E.128 R12, [R2.64+0x1010] ;  /* 0x00101004020c7981 */ /* 0x000168000c1e1d00 */
[----:B------:R0:W5:Y:S04]  /*0290*/  LDG.E.128 R8, [R2.64+0x2000] ;  /* 0x0020000402087981 */ /* 0x000168000c1e1d00 */
[----:B------:R0:W5:Y:S01]  /*02a0*/  LDG.E.128 R4, [R2.64+0x2010] ;  /* 0x0020100402047981 */ /* 0x000162000c1e1d00 */
[----:B------:R-:W-:Y:S01]  /*02b0*/  SHF.R.U32.HI R125, RZ, 0x5, R131 ;  /* 0x00000005ff7d7819 */ /* 0x000fe20000011683 */
[----:B------:R-:W-:Y:S01]  /*02c0*/  HFMA2.MMA R120, -RZ, RZ, 0, 0 ;  /* 0x00000000ff787435 */ /* 0x000fe200000001ff */
[----:B------:R-:W-:Y:S01]  /*02d0*/  MOV R121, 0x1 ;  /* 0x0000000100797802 */ /* 0x000fe20000000f00 */
[----:B------:R-:W-:Y:S01]  /*02e0*/  CS2R R72, SRZ ;  /* 0x0000000000487805 */ /* 0x000fe2000001ff00 */
[----:B------:R-:W-:Y:S01]  /*02f0*/  IADD3 R123, R122, 0x4, RZ ;  /* 0x000000047a7b7810 */ /* 0x000fe20007ffe0ff */
        /* <DEDUP_REMOVED lines=22> */
[----:B------:R-:W-:-:S02]  /*0460*/  MOV R124, RZ ;  /* 0x000000ff007c7202 */ /* 0x000fc40000000f00 */
[----:B0-----:R-:W-:Y:S02]  /*0470*/  LOP3.LUT R125, R125, 0x3, RZ, 0xc0, !PT ;  /* 0x000000037d7d7812 */ /* 0x001fe400078ec0ff */
.L_x_2084:
[----:B------:R-:W-:Y:S01]  /*0480*/  IMAD R2, R126, c[0x0][0x168], RZ ;  /* 0x00005a007e027a24 */ /* 0x000fe200078e02ff */
[----:B------:R-:W-:Y:S02]  /*0490*/  ISETP.NE.U32.AND P1, PT, RZ, c[0x0][0x1c0], PT ;  /* 0x00007000ff007a0c */ /* 0x000fe40003f25070 */
[----:B------:R-:W-:Y:S02]  /*04a0*/  MOV R64, 0x10 ;  /* 0x0000001000407802 */ /* 0x000fe40000000f00 */
[----:B------:R-:W-:Y:S02]  /*04b0*/  SHF.R.S32.HI R3, RZ, 0x1f, R2 ;  /* 0x0000001fff037819 */ /* 0x000fe40000011402 */
[----:B------:R-:W-:Y:S02]  /*04c0*/  ISETP.NE.AND.EX P1, PT, RZ, c[0x0][0x1c4], PT, P1 ;  /* 0x00007100ff007a0c */ /* 0x000fe40003f25310 */
[----:B------:R-:W-:-:S04]  /*04d0*/  LEA.HI R3, R3, R2, RZ, 0x3 ;  /* 0x0000000203037211 */ /* 0x000fc800078f18ff */
[----:B------:R-:W-:Y:S02]  /*04e0*/  LEA.HI.SX32 R69, R3, R0, 0x1d ;  /* 0x0000000003457211 */ /* 0x000fe400078feaff */
[----:B------:R-:W-:Y:S02]  /*04f0*/  SHF.R.S32.HI R3, RZ, 0x1f, R126 ;  /* 0x0000001fff037819 */ /* 0x000fe4000001147e */
[C---:B------:R-:W-:Y:S02]  /*0500*/  IADD3 R137, R69.reuse, 0x80, RZ ;  /* 0x0000008045897810 */ /* 0x040fe40007ffe0ff */
[----:B------:R-:W-:Y:S02]  /*0510*/  SHF.L.U32 R132, R69, 0x4, RZ ;  /* 0x0000000445847819 */ /* 0x000fe400000006ff */
[----:B------:R-:W-:Y:S02]  /*0520*/  @P1 LEA R2, P0, R126, c[0x0][0x1c0], 0x1 ;  /* 0x000070007e021a11 */ /* 0x000fe400078008ff */
[----:B------:R-:W-:-:S02]  /*0530*/  SHF.L.U32 R127, R137, 0x4, RZ ;  /* 0x00000004897f7819 */ /* 0x000fc400000006ff */
[----:B------:R-:W-:Y:S02]  /*0540*/  IADD3 R139, R69, 0x100, RZ ;  /* 0x00000100458b7810 */ /* 0x000fe40007ffe0ff */
[----:B------:R-:W-:Y:S02]  /*0550*/  @P1 LEA.HI.X R3, R126, c[0x0][0x1c4], R3, 0x1, P0 ;  /* 0x000071007e031a11 */ /* 0x000fe400000f0c03 */
[----:B------:R-:W-:Y:S02]  /*0560*/  SHF.R.U32.HI R128, RZ, 0x1c, R137 ;  /* 0x0000001cff807819 */ /* 0x000fe40000011689 */
[----:B------:R-:W-:Y:S01]  /*0570*/  IADD3 R52, P0, R127, c[0x0][0x188], RZ ;  /* 0x000062007f347a10 */ /* 0x000fe20007f1e0ff */
[----:B------:R0:W2:Y:S01]  /*0580*/  @P1 LDG.E.U16 R135, [R2.64] ;  /* 0x0000000402871981 */ /* 0x0000a2000c1e1500 */
[----:B------:R-:W-:Y:S02]  /*0590*/  SHF.R.U32.HI R133, RZ, 0x1c, R69 ;  /* 0x0000001cff857819 */ /* 0x000fe40000011645 */
[----:B------:R-:W-:-:S02]  /*05a0*/  IADD3 R44, P2, R132, c[0x0][0x188], RZ ;  /* 0x00006200842c7a10 */ /* 0x000fc40007f5e0ff */
[----:B------:R-:W-:Y:S02]  /*05b0*/  SHF.L.U32 R129, R139, 0x4, RZ ;  /* 0x000000048b817819 */ /* 0x000fe400000006ff */
[----:B------:R-:W-:Y:S02]  /*05c0*/  MOV R109, 0x4 ;  /* 0x00000004006d7802 */ /* 0x000fe40000000f00 */
[----:B------:R-:W-:Y:S02]  /*05d0*/  IADD3.X R53, R128, c[0x0][0x18c], RZ, P0, !PT ;  /* 0x0000630080357a10 */ /* 0x000fe400007fe4ff */
[----:B------:R-:W-:Y:S01]  /*05e0*/  IADD3.X R45, R133, c[0x0][0x18c], RZ, P2, !PT ;  /* 0x00006300852d7a10 */ /* 0x000fe200017fe4ff */
[----:B------:R-:W-:Y:S01]  /*05f0*/  IMAD.WIDE R70, R126, R109, c[0x0][0x1a0] ;  /* 0x000068007e467625 */ /* 0x000fe200078e026d */
[----:B------:R-:W-:Y:S02]  /*0600*/  SHF.R.U32.HI R130, RZ, 0x1c, R139 ;  /* 0x0000001cff827819 */ /* 0x000fe4000001168b */
[----:B------:R-:W-:Y:S01]  /*0610*/  IADD3 R60, P0, R129, c[0x0][0x188], RZ ;  /* 0x00006200813c7a10 */ /* 0x000fe20007f1e0ff */
[----:B------:R-:W-:Y:S01]  /*0620*/  IMAD.WIDE.U32 R48, R69, R64, c[0x0][0x208] ;  /* 0x0000820045307625 */ /* 0x000fe200078e0040 */
[----:B------:R-:W3:Y:S02]  /*0630*/  LDG.E.128 R44, [R44.64] ;  /* 0x000000042c2c7981 */ /* 0x000ee4000c1e1d00 */
[----:B------:R-:W-:-:S02]  /*0640*/  IADD3.X R61, R130, c[0x0][0x18c], RZ, P0, !PT ;  /* 0x00006300823d7a10 */ /* 0x000fc400007fe4ff */
[----:B------:R1:W4:Y:S01]  /*0650*/  LDG.E R134, [R70.64] ;  /* 0x0000000446867981 */ /* 0x000322000c1e1900 */
[----:B------:R-:W-:-:S03]  /*0660*/  IMAD.WIDE R108, R126, R109, c[0x0][0x1a8] ;  /* 0x00006a007e6c7625 */ /* 0x000fc600078e026d */
[----:B------:R-:W4:Y:S01]  /*0670*/  LDG.E.128 R60, [R60.64] ;  /* 0x000000043c3c7981 */ /* 0x000f22000c1e1d00 */
[----:B------:R-:W-:-:S03]  /*0680*/  IMAD.WIDE.U32 R56, R137, R64, c[0x0][0x208] ;  /* 0x0000820089387625 */ /* 0x000fc600078e0040 */
[----:B------:R-:W4:Y:S01]  /*0690*/  LDG.E.128 R48, [R48.64] ;  /* 0x0000000430307981 */ /* 0x000f22000c1e1d00 */
[----:B------:R-:W-:-:S03]  /*06a0*/  IMAD.WIDE.U32 R64, R139, R64, c[0x0][0x208] ;  /* 0x000082008b407625 */ /* 0x000fc600078e0040 */
[----:B------:R0:W4:Y:S04]  /*06b0*/  LDG.E R109, [R108.64] ;  /* 0x000000046c6d7981 */ /* 0x000128000c1e1900 */
[----:B------:R-:W4:Y:S04]  /*06c0*/  LDG.E.128 R52, [R52.64] ;  /* 0x0000000434347981 */ /* 0x000f28000c1e1d00 */
[----:B------:R-:W4:Y:S04]  /*06d0*/  LDG.E.128 R56, [R56.64] ;  /* 0x0000000438387981 */ /* 0x000f28000c1e1d00 */
[----:B------:R-:W4:Y:S01]  /*06e0*/  LDG.E.128 R64, [R64.64] ;  /* 0x0000000440407981 */ /* 0x000f22000c1e1d00 */
[----:B------:R-:W-:-:S04]  /*06f0*/  ISETP.NE.U32.AND P0, PT, RZ, c[0x0][0x218], PT ;  /* 0x00008600ff007a0c */ /* 0x000fc80003f05070 */
[----:B------:R-:W-:Y:S01]  /*0700*/  ISETP.NE.AND.EX P0, PT, RZ, c[0x0][0x21c], PT, P0 ;  /* 0x00008700ff007a0c */ /* 0x000fe20003f05300 */
[----:B------:R-:W-:Y:S01]  /*0710*/  ULDC.U8 UR6, c[0x0][0x1f0] ;  /* 0x00007c0000067ab9 */ /* 0x000fe20000000000 */
[----:B0-----:R-:W-:-:S11]  /*0720*/  MOV R108, 0x3f800000 ;  /* 0x3f800000006c7802 */ /* 0x001fd60000000f00 */
[----:B------:R-:W-:-:S04]  /*0730*/  @P0 LEA R2, P3, R69, c[0x0][0x218], 0x4 ;  /* 0x0000860045020a11 */ /* 0x000fc800078620ff */
[----:B------:R-:W-:Y:S02]  /*0740*/  @P0 LEA.HI.X R3, R69, c[0x0][0x21c], RZ, 0x4, P3 ;  /* 0x0000870045030a11 */ /* 0x000fe400018f24ff */
[----:B------:R-:W-:Y:S02]  /*0750*/  @P0 LEA R68, P2, R137, c[0x0][0x218], 0x4 ;  /* 0x0000860089440a11 */ /* 0x000fe400078420ff */
[----:B-1----:R-:W-:Y:S01]  /*0760*/  @P0 LEA R70, P3, R139, c[0x0][0x218], 0x4 ;  /* 0x000086008b460a11 */ /* 0x002fe200078620ff */
[----:B-----5:R3:W5:Y:S01]  /*0770*/  @P0 LDG.E.128 R28, [R2.64] ;  /* 0x00000004021c0981 */ /* 0x020762000c1e1d00 */
[----:B------:R-:W-:Y:S02]  /*0780*/  @P0 LEA.HI.X R69, R137, c[0x0][0x21c], RZ, 0x4, P2 ;  /* 0x0000870089450a11 */ /* 0x000fe400010f24ff */
[----:B------:R-:W-:-:S03]  /*0790*/  @P0 LEA.HI.X R71, R139, c[0x0][0x21c], RZ, 0x4, P3 ;  /* 0x000087008b470a11 */ /* 0x000fc600018f24ff */
[----:B------:R0:W5:Y:S04]  /*07a0*/  @P0 LDG.E.128 R32, [R68.64] ;  /* 0x0000000444200981 */ /* 0x000168000c1e1d00 */
[----:B------:R1:W5:Y:S01]  /*07b0*/  @P0 LDG.E.128 R36, [R70.64] ;  /* 0x0000000446240981 */ /* 0x000362000c1e1d00 */
[----:B--2---:R-:W-:Y:S02]  /*07c0*/  @P1 PRMT R108, RZ, 0x5410, R135 ;  /* 0x00005410ff6c1816 */ /* 0x004fe40000000087 */
[----:B------:R-:W-:Y:S02]  /*07d0*/  ISETP.NE.AND P1, PT, RZ, UR6, PT ;  /* 0x00000006ff007c0c */ /* 0x000fe4000bf25270 */
[----:B---3--:R-:W-:Y:S02]  /*07e0*/  PRMT R2, RZ, 0x5410, R44 ;  /* 0x00005410ff027816 */ /* 0x008fe4000000002c */
[----:B----4-:R-:W-:-:S02]  /*07f0*/  FSEL R134, R134, RZ, !P1 ;  /* 0x000000ff86867208 */ /* 0x010fc40004800000 */
[--C-:B------:R-:W-:Y:S02]  /*0800*/  PRMT R151, RZ, 0x5410, R62.reuse ;  /* 0x00005410ff977816 */ /* 0x100fe4000000003e */
[----:B------:R-:W-:Y:S01]  /*0810*/  PRMT R153, RZ, 0x7610, R62 ;  /* 0x00007610ff997816 */ /* 0x000fe2000000003e */
[----:B------:R-:W-:Y:S01]  /*0820*/  FADD.FTZ R62, -R134, R2 ;  /* 0x00000002863e7221 */ /* 0x000fe20000010100 */
[----:B------:R-:W-:Y:S02]  /*0830*/  PRMT R44, RZ, 0x7610, R44 ;  /* 0x00007610ff2c7816 */ /* 0x000fe4000000002c */
[--C-:B------:R-:W-:Y:S02]  /*0840*/  PRMT R3, RZ, 0x5410, R45.reuse ;  /* 0x00005410ff037816 */ /* 0x100fe4000000002d */
[----:B0-----:R-:W-:Y:S01]  /*0850*/  PRMT R68, RZ, 0x7610, R45 ;  /* 0x00007610ff447816 */ /* 0x001fe2000000002d */
[----:B------:R-:W-:Y:S01]  /*0860*/  FMUL.FTZ R62, R109, R62 ;  /* 0x0000003e6d3e7220 */ /* 0x000fe20000410000 */
[----:B------:R-:W-:-:S02]  /*0870*/  PRMT R45, RZ, 0x5410, R46 ;  /* 0x00005410ff2d7816 */ /* 0x000fc4000000002e */
[----:B------:R-:W-:Y:S02]  /*0880*/  PRMT R69, RZ, 0x7610, R46 ;  /* 0x00007610ff457816 */ /* 0x000fe4000000002e */
[----:B-1----:R-:W-:Y:S02]  /*0890*/  PRMT R71, RZ, 0x5410, R48 ;  /* 0x00005410ff477816 */ /* 0x002fe40000000030 */
[----:B------:R-:W-:Y:S02]  /*08a0*/  PRMT R46, RZ, 0x5410, R47 ;  /* 0x00005410ff2e7816 */ /* 0x000fe4000000002f */
[--C-:B------:R-:W-:Y:S02]  /*08b0*/  PRMT R137, RZ, 0x5410, R51.reuse ;  /* 0x00005410ff897816 */ /* 0x100fe40000000033 */
[----:B------:R-:W-:Y:S02]  /*08c0*/  PRMT R136, RZ, 0x7610, R51 ;  /* 0x00007610ff887816 */ /* 0x000fe40000000033 */
[----:B------:R-:W-:-:S02]  /*08d0*/  PRMT R47, RZ, 0x7610, R47 ;  /* 0x00007610ff2f7816 */ /* 0x000fc4000000002f */
[--C-:B------:R-:W-:Y:S02]  /*08e0*/  PRMT R51, RZ, 0x5410, R52.reuse ;  /* 0x00005410ff337816 */ /* 0x100fe40000000034 */
[----:B------:R-:W-:Y:S02]  /*08f0*/  PRMT R138, RZ, 0x7610, R52 ;  /* 0x00007610ff8a7816 */ /* 0x000fe40000000034 */
[----:B------:R-:W-:Y:S02]  /*0900*/  PRMT R139, RZ, 0x7610, R53 ;  /* 0x00007610ff8b7816 */ /* 0x000fe40000000035 */
[--C-:B------:R-:W-:Y:S02]  /*0910*/  PRMT R145, RZ, 0x5410, R59.reuse ;  /* 0x00005410ff917816 */ /* 0x100fe4000000003b */
[----:B------:R-:W-:Y:S02]  /*0920*/  PRMT R144, RZ, 0x7610, R59 ;  /* 0x00007610ff907816 */ /* 0x000fe4000000003b */
[----:B------:R-:W-:-:S02]  /*0930*/  PRMT R52, RZ, 0x5410, R53 ;  /* 0x00005410ff347816 */ /* 0x000fc40000000035 */
[--C-:B------:R-:W-:Y:S02]  /*0940*/  PRMT R59, RZ, 0x5410, R60.reuse ;  /* 0x00005410ff3b7816 */ /* 0x100fe4000000003c */
[----:B------:R-:W-:Y:S01]  /*0950*/  PRMT R147, RZ, 0x7610, R60 ;  /* 0x00007610ff937816 */ /* 0x000fe2000000003c */
[C---:B------:R-:W-:Y:S01]  /*0960*/  FADD.FTZ R60, -R134.reuse, R44 ;  /* 0x0000002c863c7221 */ /* 0x040fe20000010100 */
[----:B------:R-:W-:Y:S01]  /*0970*/  PRMT R53, RZ, 0x5410, R54 ;  /* 0x00005410ff357816 */ /* 0x000fe20000000036 */
[C---:B------:R-:W-:Y:S01]  /*0980*/  FADD.FTZ R2, -R134.reuse, R3 ;  /* 0x0000000386027221 */ /* 0x040fe20000010100 */
[----:B------:R-:W-:Y:S01]  /*0990*/  PRMT R48, RZ, 0x7610, R48 ;  /* 0x00007610ff307816 */ /* 0x000fe20000000030 */
[----:B------:R-:W-:Y:S02]  /*09a0*/  FADD.FTZ R44, -R134, R45 ;  /* 0x0000002d862c7221 */ /* 0x000fe40000010100 */
[----:B------:R-:W-:Y:S02]  /*09b0*/  FADD.FTZ R120, R71, R120 ;  /* 0x0000007847787221 */ /* 0x000fe40000010000 */
[----:B------:R-:W-:-:S02]  /*09c0*/  FFMA.FTZ R124, R62, R71, R124 ;  /* 0x000000473e7c7223 */ /* 0x000fc4000001007c */
[----:B------:R-:W-:Y:S01]  /*09d0*/  FMUL.FTZ R71, R24, R71 ;  /* 0x0000004718477220 */ /* 0x000fe20000410000 */
[----:B------:R-:W-:Y:S01]  /*09e0*/  PRMT R135, RZ, 0x5410, R49 ;  /* 0x00005410ff877816 */ /* 0x000fe20000000031 */
[C---:B------:R-:W-:Y:S01]  /*09f0*/  FADD.FTZ R148, -R134.reuse, R47 ;  /* 0x0000002f86947221 */ /* 0x040fe20000010100 */
[--C-:B------:R-:W-:Y:S01]  /*0a00*/  PRMT R3, RZ, 0x5410, R64.reuse ;  /* 0x00005410ff037816 */ /* 0x100fe20000000040 */
[C---:B------:R-:W-:Y:S01]  /*0a10*/  FADD.FTZ R150, -R134.reuse, R51 ;  /* 0x0000003386967221 */ /* 0x040fe20000010100 */
[----:B------:R-:W-:Y:S01]  /*0a20*/  PRMT R47, RZ, 0x7610, R64 ;  /* 0x00007610ff2f7816 */ /* 0x000fe20000000040 */
[C---:B------:R-:W-:Y:S01]  /*0a30*/  FADD.FTZ R152, -R134.reuse, R139 ;  /* 0x0000008b86987221 */ /* 0x040fe20000010100 */
[--C-:B------:R-:W-:Y:S01]  /*0a40*/  PRMT R51, RZ, 0x5410, R66.reuse ;  /* 0x00005410ff337816 */ /* 0x100fe20000000042 */
[----:B------:R-:W-:Y:S01]  /*0a50*/  FADD.FTZ R154, -R134, R53 ;  /* 0x00000035869a7221 */ /* 0x000fe20000010100 */
[----:B------:R-:W-:Y:S01]  /*0a60*/  PRMT R139, RZ, 0x7610, R66 ;  /* 0x00007610ff8b7816 */ /* 0x000fe20000000042 */
[----:B------:R-:W-:-:S02]  /*0a70*/  FMUL.FTZ R64, R109, R2 ;  /* 0x000000026d407220 */ /* 0x000fc40000410000 */
[C---:B------:R-:W-:Y:S02]  /*0a80*/  FMUL.FTZ R66, R109.reuse, R44 ;  /* 0x0000002c6d427220 */ /* 0x040fe40000410000 */
[----:B------:R-:W-:Y:S02]  /*0a90*/  FMUL.FTZ R60, R109, R60 ;  /* 0x0000003c6d3c7220 */ /* 0x000fe40000410000 */
[----:B------:R-:W-:Y:S02]  /*0aa0*/  FMUL.FTZ R53, R25, R48 ;  /* 0x0000003019357220 */ /* 0x000fe40000410000 */
[----:B------:R-:W-:Y:S02]  /*0ab0*/  FADD.FTZ R2, RZ, R71 ;  /* 0x00000047ff027221 */ /* 0x000fe40000010000 */
[----:B------:R-:W-:Y:S01]  /*0ac0*/  FFMA.FTZ R44, R62, R71, RZ ;  /* 0x000000473e2c7223 */ /* 0x000fe200000100ff */
[----:B------:R-:W-:Y:S01]  /*0ad0*/  PRMT R70, RZ, 0x7610, R49 ;  /* 0x00007610ff467816 */ /* 0x000fe20000000031 */
[----:B------:R-:W-:-:S02]  /*0ae0*/  FADD.FTZ R116, R135, R116 ;  /* 0x0000007487747221 */ /* 0x000fc40000010000 */
[-C--:B------:R-:W-:Y:S01]  /*0af0*/  FFMA.FTZ R117, R64, R135.reuse, R117 ;  /* 0x0000008740757223 */ /* 0x080fe20000010075 */
[----:B------:R-:W-:Y:S01]  /*0b00*/  PRMT R149, RZ, 0x5410, R61 ;  /* 0x00005410ff957816 */ /* 0x000fe2000000003d */
[----:B------:R-:W-:Y:S02]  /*0b10*/  FADD.FTZ R68, -R134, R68 ;  /* 0x0000004486447221 */ /* 0x000fe40000010100 */
[----:B------:R-:W-:Y:S02]  /*0b20*/  FMUL.FTZ R135, R26, R135 ;  /* 0x000000871a877220 */ /* 0x000fe40000410000 */
[----:B------:R-:W-:Y:S02]  /*0b30*/  FADD.FTZ R2, R2, R53 ;  /* 0x0000003502027221 */ /* 0x000fe40000010000 */
[----:B------:R-:W-:Y:S01]  /*0b40*/  FFMA.FTZ R44, R60, R53, R44 ;  /* 0x000000353c2c7223 */ /* 0x000fe2000001002c */
[----:B------:R-:W-:Y:S01]  /*0b50*/  PRMT R61, RZ, 0x7610, R61 ;  /* 0x00007610ff3d7816 */ /* 0x000fe2000000003d */
[----:B------:R-:W-:Y:S01]  /*0b60*/  FADD.FTZ R158, -R134, R59 ;  /* 0x0000003b869e7221 */ /* 0x000fe20000010100 */
        /* <DEDUP_REMOVED lines=9> */
[C---:B------:R-:W-:Y:S01]  /*0c00*/  FADD.FTZ R46, -R134.reuse, R46 ;  /* 0x0000002e862e7221 */ /* 0x040fe20000010100 */
[----:B------:R-:W-:Y:S01]  /*0c10*/  PRMT R63, RZ, 0x7610, R63 ;  /* 0x00007610ff3f7816 */ /* 0x000fe2000000003f */
[C---:B------:R-:W-:Y:S01]  /*0c20*/  FADD.FTZ R164, -R134.reuse, R61 ;  /* 0x0000003d86a47221 */ /* 0x040fe20000010100 */
[----:B------:R-:W-:Y:S01]  /*0c30*/  PRMT R50, RZ, 0x7610, R50 ;  /* 0x00007610ff327816 */ /* 0x000fe20000000032 */
[----:B------:R-:W-:-:S02]  /*0c40*/  FADD.FTZ R146, -R134, R69 ;  /* 0x0000004586927221 */ /* 0x000fc40000010100 */
[----:B------:R-:W-:Y:S02]  /*0c50*/  FMUL.FTZ R61, R20, R49 ;  /* 0x00000031143d7220 */ /* 0x000fe40000410000 */
[----:B------:R-:W-:Y:S02]  /*0c60*/  FADD.FTZ R2, R2, R59 ;  /* 0x0000003b02027221 */ /* 0x000fe40000010000 */
[----:B------:R-:W-:Y:S02]  /*0c70*/  FFMA.FTZ R44, R68, R59, R44 ;  /* 0x0000003b442c7223 */ /* 0x000fe4000001002c */
        /* <DEDUP_REMOVED lines=10> */
[----:B------:R-:W-:Y:S02]  /*0d20*/  FADD.FTZ R114, R70, R114 ;  /* 0x0000007246727221 */ /* 0x000fe40000010000 */
[----:B------:R-:W-:Y:S02]  /*0d30*/  FFMA.FTZ R115, R68, R70, R115 ;  /* 0x0000004644737223 */ /* 0x000fe40000010073 */
        /* <DEDUP_REMOVED lines=11> */
[----:B------:R-:W-:Y:S01]  /*0df0*/  PRMT R55, RZ, 0x5410, R56 ;  /* 0x00005410ff377816 */ /* 0x000fe20000000038 */
[C---:B------:R-:W-:Y:S02]  /*0e00*/  FMUL.FTZ R150, R109.reuse, R150 ;  /* 0x000000966d967220 */ /* 0x040fe40000410000 */
        /* <DEDUP_REMOVED lines=8> */
[----:B------:R-:W-:Y:S02]  /*0e90*/  FMUL.FTZ R55, R16, R55 ;  /* 0x0000003710377220 */ /* 0x000fe40000410000 */
[----:B------:R-:W-:-:S02]  /*0ea0*/  FADD.FTZ R2, R2, R141 ;  /* 0x0000008d02027221 */ /* 0x000fc40000010000 */
[----:B------:R-:W-:Y:S01]  /*0eb0*/  FFMA.FTZ R44, R148, R141, R44 ;  /* 0x0000008d942c7223 */ /* 0x000fe2000001002c */
[----:B------:R-:W-:Y:S01]  /*0ec0*/  PRMT R143, RZ, 0x5410, R57 ;  /* 0x00005410ff8f7816 */ /* 0x000fe20000000039 */
[----:B------:R-:W-:Y:S02]  /*0ed0*/  FMUL.FTZ R52, R109, R52 ;  /* 0x000000346d347220 */ /* 0x000fe40000410000 */
[----:B------:R-:W-:Y:S02]  /*0ee0*/  FADD.FTZ R78, R3, R78 ;  /* 0x0000004e034e7221 */ /* 0x000fe40000010000 */
[-C--:B------:R-:W-:Y:S02]  /*0ef0*/  FFMA.FTZ R94, R158, R3.reuse, R94 ;  /* 0x000000039e5e7223 */ /* 0x080fe4000001005e */
[----:B------:R-:W-:Y:S02]  /*0f00*/  FMUL.FTZ R161, R8, R3 ;  /* 0x0000000308a17220 */ /* 0x000fe40000410000 */
[----:B------:R-:W-:-:S02]  /*0f10*/  FMUL.FTZ R138, R109, R138 ;  /* 0x0000008a6d8a7220 */ /* 0x000fc40000410000 */
[----:B------:R-:W-:Y:S02]  /*0f20*/  FMUL.FTZ R147, R17, R56 ;  /* 0x0000003811937220 */ /* 0x000fe40000410000 */
[----:B------:R-:W-:Y:S02]  /*0f30*/  FADD.FTZ R2, R2, R55 ;  /* 0x0000003702027221 */ /* 0x000fe40000010000 */
[----:B------:R-:W-:Y:S01]  /*0f40*/  FFMA.FTZ R3, R150, R55, R44 ;  /* 0x0000003796037223 */ /* 0x000fe2000001002c */
[----:B------:R-:W-:Y:S01]  /*0f50*/  PRMT R142, RZ, 0x7610, R57 ;  /* 0x00007610ff8e7816 */ /* 0x000fe20000000039 */
        /* <DEDUP_REMOVED lines=74> */
[----:B------:R-:W-:Y:S01]  /*1400*/  LOP3.LUT P1, RZ, R121, 0xff, RZ, 0xc0, !PT ;  /* 0x000000ff79ff7812 */ /* 0x000fe2000782c0ff */
        /* <DEDUP_REMOVED lines=8> */
[----:B------:R-:W-:Y:S01]  /*1490*/  FFMA.FTZ R101, R152, R142, R101 ;  /* 0x0000008e98657223 */ /* 0x000fe20000010065 */
[----:B------:R-:W-:Y:S01]  /*14a0*/  SEL R142, R123, R122, !P1 ;  /* 0x0000007a7b8e7207 */ /* 0x000fe20004800000 */
        /* <DEDUP_REMOVED lines=13> */
[----:B------:R-:W-:Y:S01]  /*1580*/  FFMA.FTZ R44, R134, R67, R3 ;  /* 0x00000043862c7223 */ /* 0x000fe20000010003 */
[----:B------:R-:W-:Y:S05]  /*1590*/  BRA.DIV ~URZ, `(.L_x_2081) ;  /* 0x000015427f007947 */ /* 0x000fea000b800000 */
[----:B------:R0:W1:Y:S02]  /*15a0*/  SHFL.DOWN PT, R50, R49, 0x10, 0x1f ;  /* 0x0a001f0031327f89 */ /* 0x00006400000e0000 */
.L_x_2085:
        /* <DEDUP_REMOVED lines=14> */
[----:B01----:R-:W-:-:S05]  /*1690*/  FADD.FTZ R49, R45, R44 ;  /* 0x0000002c2d317221 */ /* 0x003fca0000010000 */
[----:B------:R0:W1:Y:S01]  /*16a0*/  SHFL.DOWN PT, R50, R49, 0x1, 0x1f ;  /* 0x08201f0031327f89 */ /* 0x00006200000e0000 */
[----:B--2---:R-:W-:-:S05]  /*16b0*/  FADD.FTZ R44, R47, R48 ;  /* 0x000000302f2c7221 */ /* 0x004fca0000010000 */
[----:B------:R0:W2:Y:S02]  /*16c0*/  SHFL.DOWN PT, R3, R44, 0x1, 0x1f ;  /* 0x08201f002c037f89 */ /* 0x0000a400000e0000 */
.L_x_2086:
[----:B------:R-:W-:Y:S01]  /*16d0*/  LOP3.LUT P1, RZ, R131, 0x1f, RZ, 0xc0, !PT ;  /* 0x0000001f83ff7812 */ /* 0x000fe2000782c0ff */
[----:B-1----:R-:W-:Y:S01]  /*16e0*/  FADD.FTZ R2, R50, R49 ;  /* 0x0000003132027221 */ /* 0x002fe20000010000 */
[----:B------:R-:W-:Y:S01]  /*16f0*/  ULDC.U8 UR6, c[0x0][0x1f0] ;  /* 0x00007c0000067ab9 */ /* 0x000fe20000000000 */
[----:B--2---:R-:W-:Y:S01]  /*1700*/  FADD.FTZ R3, R3, R44 ;  /* 0x0000002c03037221 */ /* 0x004fe20000010000 */
[----:B------:R-:W-:-:S09]  /*1710*/  IADD3 R126, R126, c[0x0][0x160], RZ ;  /* 0x000058007e7e7a10 */ /* 0x000fd20007ffe0ff */
[----:B------:R-:W-:-:S05]  /*1720*/  @!P1 IADD3 R69, R125, R142, RZ ;  /* 0x0000008e7d459210 */ /* 0x000fca0007ffe0ff */
[----:B------:R-:W-:Y:S01]  /*1730*/  @!P1 STS.64 [R69.X8+0x3000], R2 ;  /* 0x0030000245009388 */ /* 0x000fe20000008a00 */
[----:B------:R-:W-:Y:S01]  /*1740*/  ISETP.NE.AND P1, PT, RZ, UR6, PT ;  /* 0x00000006ff007c0c */ /* 0x000fe2000bf25270 */
[----:B------:R-:W-:Y:S02]  /*1750*/  WARPSYNC 0xffffffff ;  /* 0xffffffff00007948 */ /* 0x000fe40003800000 */
[----:B------:R-:W-:Y:S06]  /*1760*/  BAR.SYNC.DEFER_BLOCKING 0x0 ;  /* 0x0000000000007b1d */ /* 0x000fec0000010000 */
[----:B0-----:R-:W0:Y:S04]  /*1770*/  LDS.128 R44, [R142.X8+0x3000] ;  /* 0x003000008e2c7984 */ /* 0x001e280000008c00 */
        /* <DEDUP_REMOVED lines=11> */
[----:B------:R-:W-:Y:S02]  /*1830*/  FSEL R3, R3, RZ, !P1 ;  /* 0x000000ff03037208 */ /* 0x000fe40004800000 */
[----:B------:R-:W-:-:S03]  /*1840*/  ISETP.NE.U32.AND P1, PT, RZ, c[0x0][0x258], PT ;  /* 0x00009600ff007a0c */ /* 0x000fc60003f25070 */
[-CC-:B------:R-:W-:Y:S01]  /*1850*/  FFMA.FTZ R62, R62, R2.reuse, R3.reuse ;  /* 0x000000023e3e7223 */ /* 0x180fe20000010003 */
[----:B------:R-:W-:Y:S01]  /*1860*/  ISETP.NE.AND.EX P1, PT, RZ, c[0x0][0x25c], PT, P1 ;  /* 0x00009700ff007a0c */ /* 0x000fe20003f25310 */
        /* <DEDUP_REMOVED lines=82> */
[----:B------:R-:W-:Y:S02]  /*1d90*/  @P0 PRMT R2, RZ, 0x7610, R30 ;  /* 0x00007610ff020816 */ /* 0x000fe4000000001e */
        /* <DEDUP_REMOVED lines=11> */
[----:B------:R-:W-:Y:S02]  /*1e50*/  FMUL.FTZ R62, R47, R108 ;  /* 0x0000006c2f3e7220 */ /* 0x000fe40000410000 */
[----:B------:R-:W-:Y:S01]  /*1e60*/  @P0 FADD.FTZ R49, R49, R2 ;  /* 0x0000000231310221 */ /* 0x000fe20000010000 */
[----:B------:R-:W-:-:S02]  /*1e70*/  @P0 PRMT R2, RZ, 0x5410, R28 ;  /* 0x00005410ff020816 */ /* 0x000fc4000000001c */
[----:B------:R-:W-:Y:S02]  /*1e80*/  F2FP.BF16.PACK_AB R46, R145, R46 ;  /* 0x0000002e912e723e */ /* 0x000fe400000010ff */
[----:B------:R-:W-:Y:S01]  /*1e90*/  @P1 F2FP.BF16.PACK_AB R52, RZ, R49 ;  /* 0x00000031ff34123e */ /* 0x000fe200000010ff */
[----:B------:R-:W-:Y:S01]  /*1ea0*/  @P0 FADD.FTZ R3, R3, R2 ;  /* 0x0000000203030221 */ /* 0x000fe20000010000 */
[----:B------:R-:W-:Y:S01]  /*1eb0*/  @P0 PRMT R2, RZ, 0x7610, R28 ;  /* 0x00007610ff020816 */ /* 0x000fe2000000001c */
[-C--:B------:R-:W-:Y:S02]  /*1ec0*/  FMUL.FTZ R49, R49, R108.reuse ;  /* 0x0000006c31317220 */ /* 0x080fe40000410000 */
[----:B------:R-:W-:Y:S01]  /*1ed0*/  FMUL.FTZ R44, R3, R108 ;  /* 0x0000006c032c7220 */ /* 0x000fe20000410000 */
        /* <DEDUP_REMOVED lines=8> */
[----:B------:R-:W-:Y:S02]  /*1f60*/  IADD3 R48, P2, R132, c[0x0][0x248], RZ ;  /* 0x0000920084307a10 */ /* 0x000fe40007f5e0ff */
[----:B------:R-:W-:Y:S01]  /*1f70*/  F2FP.BF16.PACK_AB R44, R3, R44 ;  /* 0x0000002c032c723e */ /* 0x000fe200000010ff */
[----:B------:R-:W-:Y:S01]  /*1f80*/  @P0 FADD.FTZ R141, R141, R2 ;  /* 0x000000028d8d0221 */ /* 0x000fe20000010000 */
[----:B------:R-:W-:-:S02]  /*1f90*/  @P0 PRMT R2, RZ, 0x5410, R34 ;  /* 0x00005410ff020816 */ /* 0x000fc40000000022 */
[----:B------:R-:W-:Y:S01]  /*1fa0*/  F2FP.BF16.PACK_AB R45, R49, R62 ;  /* 0x0000003e312d723e */ /* 0x000fe200000010ff */
[-C--:B------:R-:W-:Y:S01]  /*1fb0*/  FMUL.FTZ R60, R141, R108.reuse ;  /* 0x0000006c8d3c7220 */ /* 0x080fe20000410000 */
[----:B------:R-:W-:Y:S01]  /*1fc0*/  @P1 PRMT R40, R40, 0x5410, R50 ;  /* 0x0000541028281816 */ /* 0x000fe20000000032 */
[----:B------:R-:W-:Y:S01]  /*1fd0*/  @P0 FADD.FTZ R135, R135, R2 ;  /* 0x0000000287870221 */ /* 0x000fe20000010000 */
[----:B------:R-:W-:Y:S02]  /*1fe0*/  @P0 PRMT R2, RZ, 0x7610, R34 ;  /* 0x00007610ff020816 */ /* 0x000fe40000000022 */
[----:B------:R-:W-:Y:S02]  /*1ff0*/  IADD3.X R49, R133, c[0x0][0x24c], RZ, P2, !PT ;  /* 0x0000930085317a10 */ /* 0x000fe400017fe4ff */
[----:B------:R-:W-:Y:S01]  /*2000*/  @P1 F2FP.BF16.PACK_AB R56, RZ, R139 ;  /* 0x0000008bff38123e */ /* 0x000fe200000010ff */
[----:B------:R-:W-:Y:S01]  /*2010*/  @P0 FADD.FTZ R137, R137, R2 ;  /* 0x0000000289890221 */ /* 0x000fe20000010000 */
[----:B------:R-:W-:Y:S01]  /*2020*/  @P0 PRMT R2, RZ, 0x5410, R33 ;  /* 0x00005410ff020816 */ /* 0x000fe20000000021 */
[----:B------:R-:W-:Y:S01]  /*2030*/  FMUL.FTZ R139, R139, R108 ;  /* 0x0000006c8b8b7220 */ /* 0x000fe20000410000 */
[----:B------:R-:W-:-:S02]  /*2040*/  @P1 F2FP.BF16.PACK_AB R58, RZ, R141 ;  /* 0x0000008dff3a123e */ /* 0x000fc400000010ff */
        /* <DEDUP_REMOVED lines=25> */
[----:B------:R-:W-:Y:S02]  /*21e0*/  @P1 F2FP.BF16.PACK_AB R2, RZ, R47 ;  /* 0x0000002fff02123e */ /* 0x000fe400000010ff */
[----:B------:R-:W-:Y:S02]  /*21f0*/  F2FP.BF16.PACK_AB R47, R64, R147 ;  /* 0x00000093402f723e */ /* 0x000fe400000010ff */
[----:B------:R-:W-:Y:S02]  /*2200*/  @P1 PRMT R41, R2, 0x7610, R41 ;  /* 0x0000761002291816 */ /* 0x000fe40000000029 */
[----:B------:R-:W-:Y:S02]  /*2210*/  @P1 IADD3 R2, P0, R132, c[0x0][0x258], RZ ;  /* 0x0000960084021a10 */ /* 0x000fe40007f1e0ff */
[----:B------:R-:W-:Y:S02]  /*2220*/  @P1 PRMT R41, R41, 0x5410, R52 ;  /* 0x0000541029291816 */ /* 0x000fe40000000034 */
[----:B------:R-:W-:-:S02]  /*2230*/  @P1 IADD3.X R3, R133, c[0x0][0x25c], RZ, P0, !PT ;  /* 0x0000970085031a10 */ /* 0x000fc400007fe4ff */
[----:B------:R-:W-:Y:S01]  /*2240*/  @P1 F2FP.BF16.PACK_AB R52, RZ, R135 ;  /* 0x00000087ff34123e */ /* 0x000fe200000010ff */
[-C--:B------:R-:W-:Y:S02]  /*2250*/  FMUL.FTZ R135, R135, R108.reuse ;  /* 0x0000006c87877220 */ /* 0x080fe40000410000 */
[----:B------:R0:W-:Y:S04]  /*2260*/  @P1 STG.E.128 [R2.64], R40 ;  /* 0x0000002802001986 */ /* 0x0001e8000c101d04 */
[----:B------:R1:W-:Y:S01]  /*2270*/  STG.E.128 [R48.64], R44 ;  /* 0x0000002c30007986 */ /* 0x0003e2000c101d04 */
[-C--:B0-----:R-:W-:Y:S01]  /*2280*/  FMUL.FTZ R2, R71, R108.reuse ;  /* 0x0000006c47027220 */ /* 0x081fe20000410000 */
[----:B------:R-:W-:Y:S02]  /*2290*/  @P1 F2FP.BF16.PACK_AB R3, RZ, R65 ;  /* 0x00000041ff03123e */ /* 0x000fe400000010ff */
[----:B------:R-:W-:Y:S01]  /*22a0*/  @P1 PRMT R43, R56, 0x7610, R43 ;  /* 0x00007610382b1816 */ /* 0x000fe2000000002b */
[-C--:B-1----:R-:W-:Y:S01]  /*22b0*/  FMUL.FTZ R45, R69, R108.reuse ;  /* 0x0000006c452d7220 */ /* 0x082fe20000410000 */
[----:B------:R-:W-:Y:S01]  /*22c0*/  @P1 F2FP.BF16.PACK_AB R49, RZ, R69 ;  /* 0x00000045ff31123e */ /* 0x000fe200000010ff */
[-C--:B------:R-:W-:Y:S01]  /*22d0*/  FMUL.FTZ R44, R65, R108.reuse ;  /* 0x0000006c412c7220 */ /* 0x080fe20000410000 */
[----:B------:R-:W-:Y:S01]  /*22e0*/  @P1 PRMT R42, R52, 0x7610, R42 ;  /* 0x00007610342a1816 */ /* 0x000fe2000000002a */
[-C--:B------:R-:W-:Y:S01]  /*22f0*/  FMUL.FTZ R65, R67, R108.reuse ;  /* 0x0000006c43417220 */ /* 0x080fe20000410000 */
[----:B------:R-:W-:Y:S01]  /*2300*/  F2FP.BF16.PACK_AB R45, R2, R45 ;  /* 0x0000002d022d723e */ /* 0x000fe200000010ff */
[-C--:B------:R-:W-:Y:S01]  /*2310*/  FMUL.FTZ R46, R137, R108.reuse ;  /* 0x0000006c892e7220 */ /* 0x080fe20000410000 */
[----:B------:R-:W-:Y:S01]  /*2320*/  @P1 F2FP.BF16.PACK_AB R67, RZ, R67 ;  /* 0x00000043ff43123e */ /* 0x000fe200000010ff */
[----:B------:R-:W-:Y:S01]  /*2330*/  FMUL.FTZ R56, R59, R108 ;  /* 0x0000006c3b387220 */ /* 0x000fe20000410000 */
[----:B------:R-:W-:-:S02]  /*2340*/  @P1 PRMT R41, R49, 0x7610, R41 ;  /* 0x0000761031291816 */ /* 0x000fc40000000029 */
[----:B------:R-:W-:Y:S02]  /*2350*/  @P1 IADD3 R2, P0, R127, c[0x0][0x258], RZ ;  /* 0x000096007f021a10 */ /* 0x000fe40007f1e0ff */
[----:B------:R-:W-:Y:S02]  /*2360*/  @P1 PRMT R40, R3, 0x7610, R40 ;  /* 0x0000761003281816 */ /* 0x000fe40000000028 */
[----:B------:R-:W-:Y:S02]  /*2370*/  IADD3 R48, P2, R127, c[0x0][0x248], RZ ;  /* 0x000092007f307a10 */ /* 0x000fe40007f5e0ff */
[----:B------:R-:W-:Y:S01]  /*2380*/  @P1 PRMT R43, R43, 0x5410, R58 ;  /* 0x000054102b2b1816 */ /* 0x000fe2000000003a */
[----:B------:R-:W-:Y:S01]  /*2390*/  FMUL.FTZ R58, R63, R108 ;  /* 0x0000006c3f3a7220 */ /* 0x000fe20000410000 */
[----:B------:R-:W-:Y:S02]  /*23a0*/  @P1 IADD3.X R3, R128, c[0x0][0x25c], RZ, P0, !PT ;  /* 0x0000970080031a10 */ /* 0x000fe400007fe4ff */
[----:B------:R-:W-:-:S02]  /*23b0*/  @P1 PRMT R42, R42, 0x5410, R54 ;  /* 0x000054102a2a1816 */ /* 0x000fc40000000036 */
[----:B------:R-:W-:Y:S02]  /*23c0*/  @P1 PRMT R41, R41, 0x5410, R50 ;  /* 0x0000541029291816 */ /* 0x000fe40000000032 */
[----:B------:R-:W-:Y:S02]  /*23d0*/  @P1 PRMT R40, R40, 0x5410, R67 ;  /* 0x0000541028281816 */ /* 0x000fe40000000043 */
[----:B------:R-:W-:Y:S02]  /*23e0*/  F2FP.BF16.PACK_AB R47, R60, R139 ;  /* 0x0000008b3c2f723e */ /* 0x000fe400000010ff */
[----:B------:R-:W-:Y:S01]  /*23f0*/  F2FP.BF16.PACK_AB R46, R46, R135 ;  /* 0x000000872e2e723e */ /* 0x000fe200000010ff */
[----:B------:R0:W-:Y:S01]  /*2400*/  @P1 STG.E.128 [R2.64], R40 ;  /* 0x0000002802001986 */ /* 0x0001e2000c101d04 */
[----:B------:R-:W-:Y:S02]  /*2410*/  F2FP.BF16.PACK_AB R44, R65, R44 ;  /* 0x0000002c412c723e */ /* 0x000fe400000010ff */
[----:B------:R-:W-:-:S02]  /*2420*/  IADD3.X R49, R128, c[0x0][0x24c], RZ, P2, !PT ;  /* 0x0000930080317a10 */ /* 0x000fc400017fe4ff */
[----:B------:R-:W-:Y:S01]  /*2430*/  @P1 F2FP.BF16.PACK_AB R50, RZ, R53 ;  /* 0x00000035ff32123e */ /* 0x000fe200000010ff */
[-C--:B------:R-:W-:Y:S01]  /*2440*/  FMUL.FTZ R53, R53, R108.reuse ;  /* 0x0000006c35357220 */ /* 0x080fe20000410000 */
[----:B------:R-:W-:Y:S01]  /*2450*/  @P1 F2FP.BF16.PACK_AB R54, RZ, R55 ;  /* 0x00000037ff36123e */ /* 0x000fe200000010ff */
[----:B------:R1:W-:Y:S01]  /*2460*/  STG.E.128 [R48.64], R44 ;  /* 0x0000002c30007986 */ /* 0x0003e2000c101d04 */
[----:B------:R-:W-:Y:S01]  /*2470*/  @P1 F2FP.BF16.PACK_AB R52, RZ, R63 ;  /* 0x0000003fff34123e */ /* 0x000fe200000010ff */
[-C--:B------:R-:W-:Y:S02]  /*2480*/  FMUL.FTZ R55, R55, R108.reuse ;  /* 0x0000006c37377220 */ /* 0x080fe40000410000 */
[-C--:B0-----:R-:W-:Y:S01]  /*2490*/  FMUL.FTZ R2, R109, R108.reuse ;  /* 0x0000006c6d027220 */ /* 0x081fe20000410000 */
[----:B------:R-:W-:Y:S01]  /*24a0*/  @P1 F2FP.BF16.PACK_AB R3, RZ, R51 ;  /* 0x00000033ff03123e */ /* 0x000fe200000010ff */
[----:B------:R-:W-:Y:S01]  /*24b0*/  FMUL.FTZ R51, R51, R108 ;  /* 0x0000006c33337220 */ /* 0x000fe20000410000 */
[----:B------:R-:W-:-:S02]  /*24c0*/  @P1 F2FP.BF16.PACK_AB R109, RZ, R109 ;  /* 0x0000006dff6d123e */ /* 0x000fc400000010ff */
[----:B------:R-:W-:Y:S02]  /*24d0*/  @P1 PRMT R40, R3, 0x7610, R40 ;  /* 0x0000761003281816 */ /* 0x000fe40000000028 */
[----:B------:R-:W-:Y:S01]  /*24e0*/  @P1 PRMT R41, R50, 0x7610, R41 ;  /* 0x0000761032291816 */ /* 0x000fe20000000029 */
[-C--:B-1----:R-:W-:Y:S01]  /*24f0*/  FMUL.FTZ R47, R61, R108.reuse ;  /* 0x0000006c3d2f7220 */ /* 0x082fe20000410000 */
[----:B------:R-:W-:Y:S01]  /*2500*/  @P1 F2FP.BF16.PACK_AB R61, RZ, R61 ;  /* 0x0000003dff3d123e */ /* 0x000fe200000010ff */
[----:B------:R-:W-:Y:S01]  /*2510*/  FMUL.FTZ R46, R57, R108 ;  /* 0x0000006c392e7220 */ /* 0x000fe20000410000 */
[----:B------:R-:W-:Y:S02]  /*2520*/  @P1 F2FP.BF16.PACK_AB R49, RZ, R59 ;  /* 0x0000003bff31123e */ /* 0x000fe400000010ff */
[----:B------:R-:W-:Y:S02]  /*2530*/  F2FP.BF16.PACK_AB R47, R2, R47 ;  /* 0x0000002f022f723e */ /* 0x000fe400000010ff */
[----:B------:R-:W-:-:S02]  /*2540*/  @P1 F2FP.BF16.PACK_AB R57, RZ, R57 ;  /* 0x00000039ff39123e */ /* 0x000fc400000010ff */
[----:B------:R-:W-:Y:S02]  /*2550*/  @P1 PRMT R42, R54, 0x7610, R42 ;  /* 0x00007610362a1816 */ /* 0x000fe4000000002a */
[----:B------:R-:W-:Y:S02]  /*2560*/  @P1 IADD3 R2, P0, R129, c[0x0][0x258], RZ ;  /* 0x0000960081021a10 */ /* 0x000fe40007f1e0ff */
[----:B------:R-:W-:Y:S02]  /*2570*/  @P1 PRMT R43, R61, 0x7610, R43 ;  /* 0x000076103d2b1816 */ /* 0x000fe4000000002b */
[----:B------:R-:W-:Y:S02]  /*2580*/  IADD3 R48, P2, R129, c[0x0][0x248], RZ ;  /* 0x0000920081307a10 */ /* 0x000fe40007f5e0ff */
[----:B------:R-:W-:Y:S02]  /*2590*/  @P1 PRMT R40, R40, 0x5410, R49 ;  /* 0x0000541028281816 */ /* 0x000fe40000000031 */
[----:B------:R-:W-:-:S02]  /*25a0*/  @P1 IADD3.X R3, R130, c[0x0][0x25c], RZ, P0, !PT ;  /* 0x0000970082031a10 */ /* 0x000fc400007fe4ff */
[----:B------:R-:W-:Y:S02]  /*25b0*/  @P1 PRMT R41, R41, 0x5410, R52 ;  /* 0x0000541029291816 */ /* 0x000fe40000000034 */
[----:B------:R-:W-:Y:S02]  /*25c0*/  @P1 PRMT R42, R42, 0x5410, R57 ;  /* 0x000054102a2a1816 */ /* 0x000fe40000000039 */
[----:B------:R-:W-:Y:S02]  /*25d0*/  @P1 PRMT R43, R43, 0x5410, R109 ;  /* 0x000054102b2b1816 */ /* 0x000fe4000000006d */
[----:B------:R-:W-:Y:S02]  /*25e0*/  F2FP.BF16.PACK_AB R46, R46, R55 ;  /* 0x000000372e2e723e */ /* 0x000fe400000010ff */
[----:B------:R-:W-:Y:S01]  /*25f0*/  F2FP.BF16.PACK_AB R45, R58, R53 ;  /* 0x000000353a2d723e */ /* 0x000fe200000010ff */
[----:B------:R0:W-:Y:S01]  /*2600*/  @P1 STG.E.128 [R2.64], R40 ;  /* 0x0000002802001986 */ /* 0x0001e2000c101d04 */
[----:B------:R-:W-:-:S02]  /*2610*/  F2FP.BF16.PACK_AB R44, R56, R51 ;  /* 0x00000033382c723e */ /* 0x000fc400000010ff */
[----:B------:R-:W-:Y:S02]  /*2620*/  IADD3.X R49, R130, c[0x0][0x24c], RZ, P2, !PT ;  /* 0x0000930082317a10 */ /* 0x000fe400017fe4ff */
[----:B------:R-:W-:Y:S02]  /*2630*/  ISETP.GE.AND P0, PT, R126, c[0x0][0x164], PT ;  /* 0x000059007e007a0c */ /* 0x000fe40003f06270 */
[----:B------:R-:W-:Y:S01]  /*2640*/  LOP3.LUT P1, RZ, R121, 0xff, RZ, 0xc0, !PT ;  /* 0x000000ff79ff7812 */ /* 0x000fe2000782c0ff */
[----:B------:R0:W-:Y:S03]  /*2650*/  STG.E.128 [R48.64], R44 ;  /* 0x0000002c30007986 */ /* 0x0001e6000c101d04 */
[----:B------:R-:W-:-:S07]  /*2660*/  SEL R121, RZ, 0x1, P1 ;  /* 0x00000001ff797807 */ /* 0x000fce0000800000 */
[----:B0-----:R-:W-:Y:S01]  /*2670*/  @P0 CALL.REL.NOINC `(.L_x_2083) ;  /* 0x0000001000000944 */ /* 0x001fe20003c00000 */
[----:B------:R-:W-:Y:S05]  /*2680*/  BRA `(.L_x_2084) ;  /* 0xffffddf000007947 */ /* 0x000fea000383ffff */
.L_x_2083:
        /* <DEDUP_REMOVED lines=48> */
.L_x_2080:
[----:B------:R-:W0:Y:S01]  /*2990*/  S2UR UR6, SR_CTAID.X ;  /* 0x00000000000679c3 */ /* 0x000e220000002500 */
[----:B------:R-:W0:Y:S01]  /*29a0*/  S2R R2, SR_TID.X ;  /* 0x0000000000027919 */ /* 0x000e220000002100 */
[----:B------:R-:W-:Y:S01]  /*29b0*/  HFMA2.MMA R37, -RZ, RZ, 0, 1.9073486328125e-06 ;  /* 0x00000020ff257435 */ /* 0x000fe200000001ff */
        /* <DEDUP_REMOVED lines=18> */
.L_x_2081:
[----:B------:R-:W-:Y:S01]  /*2ae0*/  HFMA2.MMA R47, -RZ, RZ, 0, 9.5367431640625e-07 ;  /* 0x00000010ff2f7435 */ /* 0x000fe200000001ff */
[----:B------:R-:W-:-:S02]  /*2af0*/  MOV R48, R49 ;  /* 0x0000003100307202 */ /* 0x000fc40000000f00 */
[----:B------:R-:W-:Y:S02]  /*2b00*/  MOV R46, 0x1f ;  /* 0x0000001f002e7802 */ /* 0x000fe40000000f00 */
[----:B------:R-:W-:Y:S02]  /*2b10*/  MOV R45, 0xffffffff ;  /* 0xffffffff002d7802 */ /* 0x000fe40000000f00 */
[----:B------:R-:W-:Y:S02]  /*2b20*/  MOV R2, 0x2b40 ;  /* 0x00002b4000027802 */ /* 0x000fe40000000f00 */
[----:B-----5:R-:W-:Y:S05]  /*2b30*/  CALL.REL.NOINC `($__internal_41_$__cuda_sm70_shflsync_down_p) ;  /* 0x0000046000007944 */ /* 0x020fea0003c00000 */
[----:B-1----:R-:W-:Y:S01]  /*2b40*/  MOV R50, R45 ;  /* 0x0000002d00327202 */ /* 0x002fe20000000f00 */
[----:B0-----:R-:W-:Y:S05]  /*2b50*/  BRA `(.L_x_2085) ;  /* 0xffffea5000007947 */ /* 0x001fea000383ffff */
.L_x_2082:
[----:B------:R-:W-:Y:S01]  /*2b60*/  HFMA2.MMA R47, -RZ, RZ, 0, 9.5367431640625e-07 ;  /* 0x00000010ff2f7435 */ /* 0x000fe200000001ff */
[----:B------:R-:W-:Y:S02]  /*2b70*/  MOV R48, R44 ;  /* 0x0000002c00307202 */ /* 0x000fe40000000f00 */
[----:B------:R-:W-:Y:S02]  /*2b80*/  MOV R46, 0x1f ;  /* 0x0000001f002e7802 */ /* 0x000fe40000000f00 */
[----:B------:R-:W-:-:S02]  /*2b90*/  MOV R45, 0xffffffff ;  /* 0xffffffff002d7802 */ /* 0x000fc40000000f00 */
[----:B------:R-:W-:Y:S02]  /*2ba0*/  MOV R2, 0x2bc0 ;  /* 0x00002bc000027802 */ /* 0x000fe40000000f00 */
[----:B01---5:R-:W-:Y:S05]  /*2bb0*/  CALL.REL.NOINC `($__internal_41_$__cuda_sm70_shflsync_down_p) ;  /* 0x000003e000007944 */ /* 0x023fea0003c00000 */
[----:B------:R-:W-:Y:S01]  /*2bc0*/  FADD.FTZ R49, R49, R50 ;  /* 0x0000003231317221 */ /* 0x000fe20000010000 */
[----:B0-----:R-:W-:Y:S01]  /*2bd0*/  HFMA2.MMA R47, -RZ, RZ, 0, 4.76837158203125e-07 ;  /* 0x00000008ff2f7435 */ /* 0x001fe200000001ff */
[----:B-1----:R-:W-:Y:S01]  /*2be0*/  FADD.FTZ R44, R44, R45 ;  /* 0x0000002d2c2c7221 */ /* 0x002fe20000010000 */
[----:B------:R-:W-:Y:S02]  /*2bf0*/  MOV R46, 0x1f ;  /* 0x0000001f002e7802 */ /* 0x000fe40000000f00 */
[----:B------:R-:W-:Y:S02]  /*2c00*/  MOV R45, 0xffffffff ;  /* 0xffffffff002d7802 */ /* 0x000fe40000000f00 */
[----:B------:R-:W-:Y:S02]  /*2c10*/  MOV R48, R49 ;  /* 0x0000003100307202 */ /* 0x000fe40000000f00 */
[----:B------:R-:W-:Y:S02]  /*2c20*/  MOV R2, 0x2c40 ;  /* 0x00002c4000027802 */ /* 0x000fe40000000f00 */
[----:B------:R-:W-:Y:S05]  /*2c30*/  CALL.REL.NOINC `($__internal_41_$__cuda_sm70_shflsync_down_p) ;  /* 0x0000036000007944 */ /* 0x000fea0003c00000 */
[----:B0-----:R-:W-:Y:S01]  /*2c40*/  HFMA2.MMA R47, -RZ, RZ, 0, 4.76837158203125e-07 ;  /* 0x00000008ff2f7435 */ /* 0x001fe200000001ff */
[----:B-1----:R-:W-:-:S02]  /*2c50*/  MOV R50, R45 ;  /* 0x0000002d00327202 */ /* 0x002fc40000000f00 */
[----:B------:R-:W-:Y:S02]  /*2c60*/  MOV R48, R44 ;  /* 0x0000002c00307202 */ /* 0x000fe40000000f00 */
[----:B------:R-:W-:Y:S02]  /*2c70*/  MOV R46, 0x1f ;  /* 0x0000001f002e7802 */ /* 0x000fe40000000f00 */
[----:B------:R-:W-:Y:S02]  /*2c80*/  MOV R45, 0xffffffff ;  /* 0xffffffff002d7802 */ /* 0x000fe40000000f00 */
[----:B------:R-:W-:Y:S02]  /*2c90*/  MOV R2, 0x2cb0 ;  /* 0x00002cb000027802 */ /* 0x000fe40000000f00 */
[----:B------:R-:W-:Y:S05]  /*2ca0*/  CALL.REL.NOINC `($__internal_41_$__cuda_sm70_shflsync_down_p) ;  /* 0x000002f000007944 */ /* 0x000fea0003c00000 */
[----:B------:R-:W-:Y:S01]  /*2cb0*/  FADD.FTZ R49, R50, R49 ;  /* 0x0000003132317221 */ /* 0x000fe20000010000 */
[----:B0-----:R-:W-:Y:S01]  /*2cc0*/  HFMA2.MMA R47, -RZ, RZ, 0, 2.384185791015625e-07 ;  /* 0x00000004ff2f7435 */ /* 0x001fe200000001ff */
[----:B-1----:R-:W-:Y:S01]  /*2cd0*/  FADD.FTZ R44, R44, R45 ;  /* 0x0000002d2c2c7221 */ /* 0x002fe20000010000 */
[----:B------:R-:W-:Y:S02]  /*2ce0*/  MOV R46, 0x1f ;  /* 0x0000001f002e7802 */ /* 0x000fe40000000f00 */
[----:B------:R-:W-:-:S02]  /*2cf0*/  MOV R45, 0xffffffff ;  /* 0xffffffff002d7802 */ /* 0x000fc40000000f00 */
[----:B------:R-:W-:Y:S02]  /*2d00*/  MOV R48, R49 ;  /* 0x0000003100307202 */ /* 0x000fe40000000f00 */
[----:B------:R-:W-:Y:S02]  /*2d10*/  MOV R2, 0x2d30 ;  /* 0x00002d3000027802 */ /* 0x000fe40000000f00 */
[----:B------:R-:W-:Y:S05]  /*2d20*/  CALL.REL.NOINC `($__internal_41_$__cuda_sm70_shflsync_down_p) ;  /* 0x0000027000007944 */ /* 0x000fea0003c00000 */
[----:B0-----:R-:W-:Y:S01]  /*2d30*/  HFMA2.MMA R47, -RZ, RZ, 0, 2.384185791015625e-07 ;  /* 0x00000004ff2f7435 */ /* 0x001fe200000001ff */
[----:B-1----:R-:W-:Y:S02]  /*2d40*/  MOV R50, R45 ;  /* 0x0000002d00327202 */ /* 0x002fe40000000f00 */
[----:B------:R-:W-:Y:S02]  /*2d50*/  MOV R48, R44 ;  /* 0x0000002c00307202 */ /* 0x000fe40000000f00 */
[----:B------:R-:W-:Y:S02]  /*2d60*/  MOV R46, 0x1f ;  /* 0x0000001f002e7802 */ /* 0x000fe40000000f00 */
[----:B------:R-:W-:Y:S02]  /*2d70*/  MOV R45, 0xffffffff ;  /* 0xffffffff002d7802 */ /* 0x000fe40000000f00 */
[----:B------:R-:W-:-:S02]  /*2d80*/  MOV R2, 0x2da0 ;  /* 0x00002da000027802 */ /* 0x000fc40000000f00 */
[----:B------:R-:W-:Y:S05]  /*2d90*/  CALL.REL.NOINC `($__internal_41_$__cuda_sm70_shflsync_down_p) ;  /* 0x0000020000007944 */ /* 0x000fea0003c00000 */
[----:B------:R-:W-:Y:S01]  /*2da0*/  FADD.FTZ R49, R50, R49 ;  /* 0x0000003132317221 */ /* 0x000fe20000010000 */
[----:B0-----:R-:W-:Y:S01]  /*2db0*/  HFMA2.MMA R47, -RZ, RZ, 0, 1.1920928955078125e-07 ;  /* 0x00000002ff2f7435 */ /* 0x001fe200000001ff */
[----:B-1----:R-:W-:Y:S01]  /*2dc0*/  FADD.FTZ R44, R44, R45 ;  /* 0x0000002d2c2c7221 */ /* 0x002fe20000010000 */
[----:B------:R-:W-:-:S02]  /*2dd0*/  MOV R46, 0x1f ;  /* 0x0000001f002e7802 */ /* 0x000fc40000000f00 */
[----:B------:R-:W-:Y:S02]  /*2de0*/  MOV R45, 0xffffffff ;  /* 0xffffffff002d7802 */ /* 0x000fe40000000f00 */
[----:B------:R-:W-:Y:S02]  /*2df0*/  MOV R48, R49 ;  /* 0x0000003100307202 */ /* 0x000fe40000000f00 */
[----:B------:R-:W-:Y:S02]  /*2e00*/  MOV R2, 0x2e20 ;  /* 0x00002e2000027802 */ /* 0x000fe40000000f00 */
[----:B------:R-:W-:Y:S05]  /*2e10*/  CALL.REL.NOINC `($__internal_41_$__cuda_sm70_shflsync_down_p) ;  /* 0x0000018000007944 */ /* 0x000fea0003c00000 */
[----:B0-----:R-:W-:Y:S01]  /*2e20*/  HFMA2.MMA R47, -RZ, RZ, 0, 1.1920928955078125e-07 ;  /* 0x00000002ff2f7435 */ /* 0x001fe200000001ff */
[----:B-1----:R-:W-:Y:S02]  /*2e30*/  MOV R50, R45 ;  /* 0x0000002d00327202 */ /* 0x002fe40000000f00 */
[----:B------:R-:W-:Y:S02]  /*2e40*/  MOV R48, R44 ;  /* 0x0000002c00307202 */ /* 0x000fe40000000f00 */
[----:B------:R-:W-:Y:S02]  /*2e50*/  MOV R46, 0x1f ;  /* 0x0000001f002e7802 */ /* 0x000fe40000000f00 */
[----:B------:R-:W-:-:S02]  /*2e60*/  MOV R45, 0xffffffff ;  /* 0xffffffff002d7802 */ /* 0x000fc40000000f00 */
[----:B------:R-:W-:Y:S02]  /*2e70*/  MOV R2, 0x2e90 ;  /* 0x00002e9000027802 */ /* 0x000fe40000000f00 */
[----:B------:R-:W-:Y:S05]  /*2e80*/  CALL.REL.NOINC `($__internal_41_$__cuda_sm70_shflsync_down_p) ;  /* 0x0000011000007944 */ /* 0x000fea0003c00000 */
[----:B------:R-:W-:Y:S01]  /*2e90*/  FADD.FTZ R49, R50, R49 ;  /* 0x0000003132317221 */ /* 0x000fe20000010000 */
[----:B0-----:R-:W-:Y:S01]  /*2ea0*/  HFMA2.MMA R47, -RZ, RZ, 0, 5.9604644775390625e-08 ;  /* 0x00000001ff2f7435 */ /* 0x001fe200000001ff */
[----:B-1----:R-:W-:Y:S01]  /*2eb0*/  FADD.FTZ R44, R44, R45 ;  /* 0x0000002d2c2c7221 */ /* 0x002fe20000010000 */
[----:B------:R-:W-:Y:S02]  /*2ec0*/  MOV R46, 0x1f ;  /* 0x0000001f002e7802 */ /* 0x000fe40000000f00 */
[----:B------:R-:W-:Y:S02]  /*2ed0*/  MOV R45, 0xffffffff ;  /* 0xffffffff002d7802 */ /* 0x000fe40000000f00 */
[----:B------:R-:W-:Y:S02]  /*2ee0*/  MOV R48, R49 ;  /* 0x0000003100307202 */ /* 0x000fe40000000f00 */
[----:B------:R-:W-:Y:S02]  /*2ef0*/  MOV R2, 0x2f10 ;  /* 0x00002f1000027802 */ /* 0x000fe40000000f00 */
[----:B------:R-:W-:Y:S05]  /*2f00*/  CALL.REL.NOINC `($__internal_41_$__cuda_sm70_shflsync_down_p) ;  /* 0x0000009000007944 */ /* 0x000fea0003c00000 */
[----:B0-----:R-:W-:Y:S01]  /*2f10*/  HFMA2.MMA R47, -RZ, RZ, 0, 5.9604644775390625e-08 ;  /* 0x00000001ff2f7435 */ /* 0x001fe200000001ff */
[----:B-1----:R-:W-:-:S02]  /*2f20*/  MOV R50, R45 ;  /* 0x0000002d00327202 */ /* 0x002fc40000000f00 */
[----:B------:R-:W-:Y:S02]  /*2f30*/  MOV R48, R44 ;  /* 0x0000002c00307202 */ /* 0x000fe40000000f00 */
[----:B------:R-:W-:Y:S02]  /*2f40*/  MOV R46, 0x1f ;  /* 0x0000001f002e7802 */ /* 0x000fe40000000f00 */
[----:B------:R-:W-:Y:S02]  /*2f50*/  MOV R45, 0xffffffff ;  /* 0xffffffff002d7802 */ /* 0x000fe40000000f00 */
[----:B------:R-:W-:Y:S02]  /*2f60*/  MOV R2, 0x2f80 ;  /* 0x00002f8000027802 */ /* 0x000fe40000000f00 */
[----:B------:R-:W-:Y:S05]  /*2f70*/  CALL.REL.NOINC `($__internal_41_$__cuda_sm70_shflsync_down_p) ;  /* 0x0000002000007944 */ /* 0x000fea0003c00000 */
[----:B-1----:R-:W-:Y:S01]  /*2f80*/  MOV R3, R45 ;  /* 0x0000002d00037202 */ /* 0x002fe20000000f00 */
[----:B0-----:R-:W-:Y:S05]  /*2f90*/  BRA `(.L_x_2086) ;  /* 0xffffe73000007947 */ /* 0x001fea000383ffff */
        .weak           $__internal_41_$__cuda_sm70_shflsync_down_p
        .type           $__internal_41_$__cuda_sm70_shflsync_down_p,@function
        .size           $__internal_41_$__cuda_sm70_shflsync_down_p,(.L_x_9295 - $__internal_41_$__cuda_sm70_shflsync_down_p)
$__internal_41_$__cuda_sm70_shflsync_down_p:
[----:B------:R-:W-:Y:S01]  /*2fa0*/  HFMA2.MMA R3, -RZ, RZ, 0, 0 ;  /* 0x00000000ff037435 */ /* 0x000fe200000001ff */
[----:B------:R-:W-:Y:S04]  /*2fb0*/  WARPSYNC R45 ;  /* 0x0000002d00007348 */ /* 0x000fe80003800000 */
[----:B------:R0:W1:Y:S01]  /*2fc0*/  SHFL.DOWN PT, R45, R48, R47, R46 ;  /* 0x0800002f302d7389 */ /* 0x00006200000e002e */
[----:B------:R-:W-:Y:S05]  /*2fd0*/  RET.REL.NODEC R2 `(_ZN10layer_norm13ln_bwd_kernelINS_13Kernel_traitsIf13__nv_bfloat16S2_S2_fjLj3072ELj1ELj1ELj4ELj16ENS_18Kernel_traits_baseILj3072EfS2_S2_S2_fjLj128EEEEELb0ELb0ELb0ELb1EEEvNS_9BwdParamsE) ;  /* 0xffffd02002007950 */ /* 0x000fea0003c3ffff */
.L_x_2087:
        /* <DEDUP_REMOVED lines=10> */
.L_x_9295:


//--------------------- .text._ZN10layer_norm13ln_bwd_kernelINS_13Kernel_traitsIf13__nv_bfloat16S2_S2_fjLj3072ELj1ELj1ELj4ELj16ENS_18Kernel_traits_baseILj3072EfS2_S2_S2_fjLj128EEEEELb0ELb0ELb1ELb0EEEvNS_9BwdParamsE --------------------------
	.section	.text._ZN10layer_norm13ln_bwd_kernelINS_13Kernel_traitsIf13__nv_bfloat16S2_S2_fjLj3072ELj1ELj1ELj4ELj16ENS_18Kernel_traits_baseILj3072EfS2_S2_S2_fjLj128EEEEELb0ELb0ELb1ELb0EEEvNS_9BwdParamsE,"ax",@progbits
	.sectioninfo	@"SHI_REGISTERS=166"
	.align	128
        .global         _ZN10layer_norm13ln_bwd_kernelINS_13Kernel_traitsIf13__nv_bfloat16S2_S2_fjLj3072ELj1ELj1ELj4ELj16ENS_18Kernel_traits_baseILj3072EfS2_S2_S2_fjLj128EEEEELb0ELb0ELb1ELb0EEEvNS_9BwdParamsE
        .type           _ZN10layer_norm13ln_bwd_kernelINS_13Kernel_traitsIf13__nv_bfloat16S2_S2_fjLj3072ELj1ELj1ELj4ELj16ENS_18Kernel_traits_baseILj3072EfS2_S2_S2_fjLj128EEEEELb0ELb0ELb1ELb0EEEvNS_9BwdParamsE,@function
        .size           _ZN10layer_norm13ln_bwd_kernelINS_13Kernel_traitsIf13__nv_bfloat16S2_S2_fjLj3072ELj1ELj1ELj4ELj16ENS_18Kernel_traits_baseILj3072EfS2_S2_S2_fjLj128EEEEELb0ELb0ELb1ELb0EEEvNS_9BwdParamsE,(.L_x_9296 - _ZN10layer_norm13ln_bwd_kernelINS_13Kernel_traitsIf13__nv_bfloat16S2_S2_fjLj3072ELj1ELj1ELj4ELj16ENS_18Kernel_traits_baseILj3072EfS2_S2_S2_fjLj128EEEEELb0ELb0ELb1ELb0EEEvNS_9BwdParamsE)
        .other          _ZN10layer_norm13ln_bwd_kernelINS_13Kernel_traitsIf13__nv_bfloat16S2_S2_fjLj3072ELj1ELj1ELj4ELj16ENS_18Kernel_traits_baseILj3072EfS2_S2_S2_fjLj128EEEEELb0ELb0ELb1ELb0EEEvNS_9BwdParamsE,@"STO_CUDA_ENTRY STV_DEFAULT"
_ZN10layer_norm13ln_bwd_kernelINS_13Kernel_traitsIf13__nv_bfloat16S2_S2_fjLj3072ELj1ELj1ELj4ELj16ENS_18Kernel_traits_baseILj3072EfS2_S2_S2_fjLj128EEEEELb0ELb0ELb1ELb0EEEvNS_9BwdParamsE:
.text._ZN10layer_norm13ln_bwd_kernelINS_13Kernel_traitsIf13__nv_bfloat16S2_S2_fjLj3072ELj1ELj1ELj4ELj16ENS_18Kernel_traits_baseILj3072EfS2_S2_S2_fjLj128EEEEELb0ELb0ELb1ELb0EEEvNS_9BwdParamsE:
        /* <DEDUP_REMOVED lines=20> */
[----:B------:R-:W-:Y:S02]  /*0140*/  @P3 IADD3 R4, R4, 0x80, RZ ;  /* 0x0000008004043810 */ /* 0x000fe40007ffe0ff */
[----:B------:R1:W5:Y:S03]  /*0150*/  @P4 LDG.E.128 R20, [R2.64+0x10] ;  /* 0x0000100402144981 */ /* 0x000366000c1e1d00 */
[----:B------:R-:W-:Y:S01]  /*0160*/  @P2 IMAD.WIDE.U32 R4, R4, R5, c[0x0][0x1b0] ;  /* 0x00006c0004042625 */ /* 0x000fe200078e0005 */
[----:B------:R1:W5:Y:S04]  /*0170*/  @P3 LDG.E.128 R24, [R8.64] ;  /* 0x0000000408183981 */ /* 0x000368000c1e1d00 */
[----:B------:R1:W5:Y:S04]  /*0180*/  @P3 LDG.E.128 R28, [R8.64+0x10] ;  /* 0x00001004081c3981 */ /* 0x000368000c1e1d00 */
[----:B------:R0:W5:Y:S04]  /*0190*/  @P2 LDG.E.128 R32, [R4.64] ;  /* 0x0000000404202981 */ /* 0x000168000c1e1d00 */
[----:B------:R0:W5:Y:S02]  /*01a0*/  @P2 LDG.E.128 R36, [R4.64+0x10] ;  /* 0x0000100404242981 */ /* 0x000164000c1e1d00 */
        /* <DEDUP_REMOVED lines=29> */
[----:B------:R-:W-:-:S06]  /*0380*/  IMAD.MOV.U32 R3, RZ, RZ, 0x1 ;  /* 0x00000001ff037424 */ /* 0x000fcc00078e00ff */
.L_x_2182:
[----:B------:R-:W-:-:S05]  /*0390*/  MOV R159, 0x4 ;  /* 0x00000004009f7802 */ /* 0x000fca0000000f00 */
[----:B------:R-:W-:-:S05]  /*03a0*/  IMAD.WIDE R112, R4, R159, c[0x0][0x1d8] ;  /* 0x0000760004707625 */ /* 0x000fca00078e029f */
[----:B------:R1:W2:Y:S01]  /*03b0*/  LDG.E R114, [R112.64] ;  /* 0x0000000470727981 */ /* 0x0002a2000c1e1900 */
[----:B------:R-:W-:-:S04]  /*03c0*/  IMAD.WIDE R110, R4, R159, c[0x0][0x1a8] ;  /* 0x00006a00046e7625 */ /* 0x000fc800078e029f */
[C---:B------:R-:W-:Y:S01]  /*03d0*/  IMAD.WIDE R108, R4.reuse, R159, c[0x0][0x1d0] ;  /* 0x00007400046c7625 */ /* 0x040fe200078e029f */
[----:B-----5:R3:W5:Y:S04]  /*03e0*/  LDG.E R2, [R110.64] ;  /* 0x000000046e027981 */ /* 0x020768000c1e1900 */
        /* <DEDUP_REMOVED lines=8> */
[----:B-1----:R-:W-:Y:S01]  /*0470*/  IMAD.WIDE.U32 R112, R8, R137, c[0x0][0x218] ;  /* 0x0000860008707625 */ /* 0x002fe200078e0089 */
[----:B--2---:R-:W-:-:S13]  /*0480*/  ISETP.GT.AND P1, PT, R114, RZ, PT ;  /* 0x000000ff7200720c */ /* 0x004fda0003f24270 */
[----:B------:R-:W-:Y:S05]  /*0490*/  @P1 BRA `(.L_x_2090) ;  /* 0x000001b000001947 */ /* 0x000fea0003800000 */
[----:B---3--:R-:W-:Y:S01]  /*04a0*/  BSSY B1, `(.L_x_2091) ;  /* 0x0000008000017945 */ /* 0x008fe20003800000 */
[----:B------:R-:W-:Y:S01]  /*04b0*/  MOV R108, R8 ;  /* 0x00000008006c7202 */ /* 0x000fe20000000f00 */
[----:B------:R-:W-:Y:S05]  /*04c0*/  @!P4 BRA `(.L_x_2092) ;  /* 0x000000500000c947 */ /* 0x000fea0003800000 */
[----:B------:R-:W-:-:S04]  /*04d0*/  ISETP.NE.U32.AND P0, PT, RZ, c[0x0][0x218], PT ;  /* 0x00008600ff007a0c */ /* 0x000fc80003f05070 */
[----:B------:R-:W-:-:S13]  /*04e0*/  ISETP.NE.AND.EX P0, PT, RZ, c[0x0][0x21c], PT, P0 ;  /* 0x00008700ff007a0c */ /* 0x000fda0003f05300 */
[----:B------:R-:W-:Y:S05]  /*04f0*/  @!P0 BRA `(.L_x_2093) ;  /* 0x0000001000008947 */ /* 0x000fea0003800000 */
[----:B------:R1:W5:Y:S02]  /*0500*/  LDG.E.128 R88, [R112.64] ;  /* 0x0000000470587981 */ /* 0x000364000c1e1d00 */
.L_x_2093:
[----:B------:R-:W-:Y:S02]  /*0510*/  IADD3 R108, R8, 0x80, RZ ;  /* 0x00000080086c7810 */ /* 0x000fe40007ffe0ff */
.L_x_2092:
[----:B------:R-:W-:Y:S05]  /*0520*/  BSYNC B1 ;  /* 0x0000000000017941 */ /* 0x000fea0003800000 */
.L_x_2091:
[----:B------:R-:W-:Y:S01]  /*0530*/  BSSY B1, `(.L_x_2094) ;  /* 0x0000008000017945 */ /* 0x000fe20003800000 */
[----:B------:R-:W-:Y:S05]  /*0540*/  @!P3 BRA `(.L_x_2095) ;  /* 0x000000600000b947 */ /* 0x000fea0003800000 */
[----:B------:R-:W-:-:S04]  /*0550*/  ISETP.NE.U32.AND P0, PT, RZ, c[0x0][0x218], PT ;  /* 0x00008600ff007a0c */ /* 0x000fc80003f05070 */
[----:B------:R-:W-:-:S13]  /*0560*/  ISETP.NE.AND.EX P0, PT, RZ, c[0x0][0x21c], PT, P0 ;  /* 0x00008700ff007a0c */ /* 0x000fda0003f05300 */
[----:B------:R-:W-:Y:S05]  /*0570*/  @!P0 BRA `(.L_x_2096) ;  /* 0x0000002000008947 */ /* 0x000fea0003800000 */
[----:B------:R-:W-:-:S06]  /*0580*/  IMAD.WIDE.U32 R92, R108, R137, c[0x0][0x218] ;  /* 0x000086006c5c7625 */ /* 0x000fcc00078e0089 */
[----:B------:R-:W5:Y:S02]  /*0590*/  LDG.E.128 R92, [R92.64] ;  /* 0x000000045c5c7981 */ /* 0x000f64000c1e1d00 */
.L_x_2096:
[----:B------:R-:W-:Y:S02]  /*05a0*/  IADD3 R108, R108, 0x80, RZ ;  /* 0x000000806c6c7810 */ /* 0x000fe40007ffe0ff */
.L_x_2095:
[----:B------:R-:W-:Y:S05]  /*05b0*/  BSYNC B1 ;  /* 0x0000000000017941 */ /* 0x000fea0003800000 */
.L_x_2094:
        /* <DEDUP_REMOVED lines=9> */
.L_x_2090:
[----:B---3--:R-:W-:-:S06]  /*0650*/  IMAD.WIDE R108, R4, R159, c[0x0][0x1a0] ;  /* 0x00006800046c7625 */ /* 0x008fcc00078e029f */
[----:B------:R-:W2:Y:S01]  /*0660*/  LDG.E R108, [R108.64] ;  /* 0x000000046c6c7981 */ /* 0x000ea2000c1e1900 */
[----:B------:R-:W-:Y:S01]  /*0670*/  IADD3 R110, R114, -0x1, RZ ;  /* 0xffffffff726e7810 */ /* 0x000fe20007ffe0ff */
[----:B------:R-:W-:Y:S01]  /*0680*/  BSSY B1, `(.L_x_2098) ;  /* 0x000005c000017945 */ /* 0x000fe20003800000 */
[----:B0-----:R-:W-:Y:S01]  /*0690*/  ISETP.NE.AND P0, PT, R5, RZ, PT ;  /* 0x000000ff0500720c */ /* 0x001fe20003f05270 */
        /* <DEDUP_REMOVED lines=19> */
[----:B0-----:R-:W-:Y:S02]  /*07d0*/  PRMT R113, RZ, 0x7610, R12 ;  /* 0x00007610ff717816 */ /* 0x001fe4000000000c */
[----:B------:R-:W-:Y:S01]  /*07e0*/  PRMT R151, RZ, 0x7610, R13 ;  /* 0x00007610ff977816 */ /* 0x000fe2000000000d */
[C---:B------:R-:W-:Y:S01]  /*07f0*/  FADD.FTZ R11, -R136.reuse, R11 ;  /* 0x0000000b880b7221 */ /* 0x040fe20000010100 */
[----:B------:R-:W-:Y:S01]  /*0800*/  PRMT R115, RZ, 0x5410, R13 ;  /* 0x00005410ff737816 */ /* 0x000fe2000000000d */
[----:B------:R-:W-:Y:S01]  /*0810*/  FADD.FTZ R113, -R136, R113 ;  /* 0x0000007188717221 */ /* 0x000fe20000010100 */
[----:B---3--:R-:W-:Y:S01]  /*0820*/  PRMT R157, RZ, 0x5410, R108 ;  /* 0x00005410ff9d7816 */ /* 0x008fe2000000006c */
[----:B-----5:R-:W-:Y:S01]  /*0830*/  FMUL.FTZ R158, R2, R11 ;  /* 0x0000000b029e7220 */ /* 0x020fe20000410000 */
[--C-:B------:R-:W-:Y:S01]  /*0840*/  PRMT R155, RZ, 0x5410, R14.reuse ;  /* 0x00005410ff9b7816 */ /* 0x100fe2000000000e */
        /* <DEDUP_REMOVED lines=14> */
[----:B------:R-:W-:Y:S01]  /*0930*/  FMUL.FTZ R152, R2, R151 ;  /* 0x0000009702987220 */ /* 0x000fe20000410000 */
[----:B------:R-:W-:Y:S01]  /*0940*/  PRMT R110, RZ, 0x7610, R110 ;  /* 0x00007610ff6e7816 */ /* 0x000fe2000000006e */
[----:B------:R-:W-:Y:S01]  /*0950*/  FADD.FTZ R159, -R136, R159 ;  /* 0x0000009f889f7221 */ /* 0x000fe20000010100 */
[--C-:B------:R-:W-:Y:S01]  /*0960*/  PRMT R161, RZ, 0x5410, R15.reuse ;  /* 0x00005410ffa17816 */ /* 0x100fe2000000000f */
[----:B------:R-:W-:Y:S01]  /*0970*/  FADD.FTZ R65, R65, R12 ;  /* 0x0000000c41417221 */ /* 0x000fe20000010000 */
[----:B------:R-:W-:Y:S01]  /*0980*/  PRMT R15, RZ, 0x7610, R15 ;  /* 0x00007610ff0f7816 */ /* 0x000fe2000000000f */
[----:B------:R-:W-:-:S02]  /*0990*/  FMUL.FTZ R154, R2, R115 ;  /* 0x00000073029a7220 */ /* 0x000fc40000410000 */
[-C--:B------:R-:W-:Y:S02]  /*09a0*/  FFMA.FTZ R41, R156, R12.reuse, R41 ;  /* 0x0000000c9c297223 */ /* 0x080fe40000010029 */
        /* <DEDUP_REMOVED lines=8> */
[----:B------:R-:W-:Y:S02]  /*0a30*/  FMUL.FTZ R10, R2, R159 ;  /* 0x0000009f020a7220 */ /* 0x000fe40000410000 */
[----:B------:R-:W-:Y:S02]  /*0a40*/  FMUL.FTZ R153, R18, R153 ;  /* 0x0000009912997220 */ /* 0x000fe40000410000 */
[----:B------:R-:W-:-:S02]  /*0a50*/  FADD.FTZ R12, R12, R155 ;  /* 0x0000009b0c0c7221 */ /* 0x000fc40000010000 */
[----:B------:R-:W-:Y:S02]  /*0a60*/  FFMA.FTZ R14, R156, R155, R11 ;  /* 0x0000009b9c0e7223 */ /* 0x000fe4000001000b */
[----:B------:R-:W-:Y:S02]  /*0a70*/  FMUL.FTZ R150, R2, R111 ;  /* 0x0000006f02967220 */ /* 0x000fe40000410000 */
[----:B------:R-:W-:Y:S02]  /*0a80*/  FADD.FTZ R69, R69, R110 ;  /* 0x0000006e45457221 */ /* 0x000fe40000010000 */
[-C--:B------:R-:W-:Y:S02]  /*0a90*/  FFMA.FTZ R45, R10, R110.reuse, R45 ;  /* 0x0000006e0a2d7223 */ /* 0x080fe4000001002d */
[----:B------:R-:W-:Y:S02]  /*0aa0*/  FMUL.FTZ R11, R21, R110 ;  /* 0x0000006e150b7220 */ /* 0x000fe40000410000 */
[----:B------:R-:W-:-:S02]  /*0ab0*/  FADD.FTZ R110, R12, R153 ;  /* 0x000000990c6e7221 */ /* 0x000fc40000010000 */
[----:B------:R-:W-:Y:S02]  /*0ac0*/  FFMA.FTZ R14, R154, R153, R14 ;  /* 0x000000999a0e7223 */ /* 0x000fe4000001000e */
[----:B------:R-:W-:Y:S02]  /*0ad0*/  FADD.FTZ R109, -R136, R161 ;  /* 0x000000a1886d7221 */ /* 0x000fe40000010100 */
[----:B------:R-:W-:Y:S02]  /*0ae0*/  FADD.FTZ R68, R68, R149 ;  /* 0x0000009544447221 */ /* 0x000fe40000010000 */
[-C--:B------:R-:W-:Y:S02]  /*0af0*/  FFMA.FTZ R44, R150, R149.reuse, R44 ;  /* 0x00000095962c7223 */ /* 0x080fe4000001002c */
[----:B------:R-:W-:Y:S02]  /*0b00*/  FMUL.FTZ R149, R20, R149 ;  /* 0x0000009514957220 */ /* 0x000fe40000410000 */
[----:B------:R-:W-:-:S02]  /*0b10*/  FADD.FTZ R110, R110, R151 ;  /* 0x000000976e6e7221 */ /* 0x000fc40000010000 */
[----:B------:R-:W-:Y:S02]  /*0b20*/  FFMA.FTZ R14, R152, R151, R14 ;  /* 0x00000097980e7223 */ /* 0x000fe4000001000e */
        /* <DEDUP_REMOVED lines=17> */
.L_x_2099:
[----:B------:R-:W-:Y:S05]  /*0c40*/  BSYNC B1 ;  /* 0x0000000000017941 */ /* 0x000fea0003800000 */
.L_x_2098:
        /* <DEDUP_REMOVED lines=84> */
.L_x_2101:
[----:B------:R-:W-:Y:S05]  /*1190*/  BSYNC B1 ;  /* 0x0000000000017941 */ /* 0x000fea0003800000 */
.L_x_2100:
        /* <DEDUP_REMOVED lines=9> */
[--C-:B--2---:R-:W-:Y:S02]  /*1230*/  PRMT R133, RZ, 0x7610, R112.reuse ;  /* 0x00007610ff857816 */ /* 0x104fe40000000070 */
[----:B------:R-:W-:Y:S02]  /*1240*/  PRMT R9, RZ, 0x5410, R112 ;  /* 0x00005410ff097816 */ /* 0x000fe40000000070 */
[----:B------:R-:W-:Y:S01]  /*1250*/  PRMT R137, RZ, 0x5410, R113 ;  /* 0x00005410ff897816 */ /* 0x000fe20000000071 */
[C---:B------:R-:W-:Y:S01]  /*1260*/  FADD.FTZ R135, -R136.reuse, R133 ;  /* 0x0000008588877221 */ /* 0x040fe20000010100 */
[----:B---3--:R-:W-:Y:S01]  /*1270*/  PRMT R133, RZ, 0x5410, R108 ;  /* 0x00005410ff857816 */ /* 0x008fe2000000006c */
[----:B------:R-:W-:Y:S01]  /*1280*/  FADD.FTZ R9, -R136, R9 ;  /* 0x0000000988097221 */ /* 0x000fe20000010100 */
[----:B------:R-:W-:Y:S01]  /*1290*/  PRMT R141, RZ, 0x7610, R114 ;  /* 0x00007610ff8d7816 */ /* 0x000fe20000000072 */
[C---:B-----5:R-:W-:Y:S01]  /*12a0*/  FMUL.FTZ R132, R2.reuse, R135 ;  /* 0x0000008702847220 */ /* 0x060fe20000410000 */
[----:B------:R-:W-:Y:S01]  /*12b0*/  PRMT R113, RZ, 0x7610, R113 ;  /* 0x00007610ff717816 */ /* 0x000fe20000000071 */
[----:B------:R-:W-:Y:S01]  /*12c0*/  FMUL.FTZ R9, R2, R9 ;  /* 0x0000000902097220 */ /* 0x000fe20000410000 */
[----:B------:R-:W-:Y:S01]  /*12d0*/  PRMT R112, RZ, 0x7610, R108 ;  /* 0x00007610ff707816 */ /* 0x000fe2000000006c */
[----:B------:R-:W-:Y:S01]  /*12e0*/  FMUL.FTZ R134, R32, R133 ;  /* 0x0000008520867220 */ /* 0x000fe20000410000 */
[----:B------:R-:W-:Y:S01]  /*12f0*/  PRMT R147, RZ, 0x7610, R115 ;  /* 0x00007610ff937816 */ /* 0x000fe20000000073 */
[C---:B------:R-:W-:Y:S01]  /*1300*/  FADD.FTZ R137, -R136.reuse, R137 ;  /* 0x0000008988897221 */ /* 0x040fe20000010100 */
[----:B------:R-:W-:Y:S01]  /*1310*/  PRMT R145, RZ, 0x5410, R115 ;  /* 0x00005410ff917816 */ /* 0x000fe20000000073 */
        /* <DEDUP_REMOVED lines=8> */
[----:B------:R-:W-:Y:S01]  /*13a0*/  FMUL.FTZ R135, R33, R112 ;  /* 0x0000007021877220 */ /* 0x000fe20000410000 */
[----:B------:R-:W-:Y:S01]  /*13b0*/  PRMT R108, RZ, 0x7610, R111 ;  /* 0x00007610ff6c7816 */ /* 0x000fe2000000006f */
[----:B------:R-:W-:Y:S01]  /*13c0*/  FADD.FTZ R113, -R136, R147 ;  /* 0x0000009388717221 */ /* 0x000fe20000010100 */
[----:B------:R-:W-:Y:S01]  /*13d0*/  PRMT R147, RZ, 0x5410, R110 ;  /* 0x00005410ff937816 */ /* 0x000fe2000000006e */
[----:B------:R-:W-:Y:S01]  /*13e0*/  FADD.FTZ R112, R161, R134 ;  /* 0x00000086a1707221 */ /* 0x000fe20000010000 */
[----:B------:R-:W-:Y:S01]  /*13f0*/  PRMT R110, RZ, 0x7610, R110 ;  /* 0x00007610ff6e7816 */ /* 0x000fe2000000006e */
        /* <DEDUP_REMOVED lines=43> */
.L_x_2097:
[----:B------:R-:W-:Y:S05]  /*16b0*/  BSYNC B0 ;  /* 0x0000000000007941 */ /* 0x000fea0003800000 */
.L_x_2089:
[----:B------:R-:W-:Y:S02]  /*16c0*/  LOP3.LUT P5, RZ, R3, 0xff, RZ, 0xc0, !PT ;  /* 0x000000ff03ff7812 */ /* 0x000fe400078ac0ff */
[----:B------:R-:W-:-:S02]  /*16d0*/  SHF.R.U32.HI R110, RZ, 0x5, R7 ;  /* 0x00000005ff6e7819 */ /* 0x000fc40000011607 */
[----:B------:R-:W-:Y:S02]  /*16e0*/  LOP3.LUT P0, RZ, R7, 0x1f, RZ, 0xc0, !PT ;  /* 0x0000001f07ff7812 */ /* 0x000fe4000780c0ff */
[----:B------:R-:W-:-:S07]  /*16f0*/  LOP3.LUT R160, R110, 0x7fffffc, RZ, 0xc0, !PT ;  /* 0x07fffffc6ea07812 */ /* 0x000fce00078ec0ff */
[----:B------:R-:W-:Y:S01]  /*1700*/  @!P5 IADD3 R160, R160, 0x4, RZ ;  /* 0x00000004a0a0d810 */ /* 0x000fe20007ffe0ff */
[----:B------:R-:W-:Y:S05]  /*1710*/  BRA.DIV ~URZ, `(.L_x_2102) ;  /* 0x000022a27f007947 */ /* 0x000fea000b800000 */
[----:B------:R2:W3:Y:S02]  /*1720*/  SHFL.DOWN PT, R136, R161, 0x10, 0x1f ;  /* 0x0a001f00a1887f89 */ /* 0x0004e400000e0000 */
.L_x_2183:
[----:B------:R-:W-:Y:S05]  /*1730*/  BRA.DIV ~URZ, `(.L_x_2103) ;  /* 0x000023027f007947 */ /* 0x000fea000b800000 */
[----:B------:R-:W4:Y:S01]  /*1740*/  SHFL.DOWN PT, R108, R159, 0x10, 0x1f ;  /* 0x0a001f009f6c7f89 */ /* 0x000f2200000e0000 */
[----:B---3--:R-:W-:-:S05]  /*1750*/  FADD.FTZ R162, R136, R161 ;  /* 0x000000a188a27221 */ /* 0x008fca0000010000 */
[----:B------:R-:W3:Y:S01]  /*1760*/  SHFL.DOWN PT, R109, R162, 0x8, 0x1f ;  /* 0x09001f00a26d7f89 */ /* 0x000ee200000e0000 */
[----:B----4-:R-:W-:-:S05]  /*1770*/  FADD.FTZ R108, R108, R159 ;  /* 0x0000009f6c6c7221 */ /* 0x010fca0000010000 */
        /* <DEDUP_REMOVED lines=10> */
[----:B------:R1:W4:Y:S01]  /*1820*/  SHFL.DOWN PT, R115, R136, 0x1, 0x1f ;  /* 0x08201f0088737f89 */ /* 0x00032200000e0000 */
[----:B---3--:R-:W-:-:S05]  /*1830*/  FADD.FTZ R137, R114, R137 ;  /* 0x0000008972897221 */ /* 0x008fca0000010000 */
[----:B------:R1:W3:Y:S02]  /*1840*/  SHFL.DOWN PT, R108, R137, 0x1, 0x1f ;  /* 0x08201f00896c7f89 */ /* 0x0002e400000e0000 */
.L_x_2184:
[----:B------:R-:W-:Y:S01]  /*1850*/  @!P0 LOP3.LUT R109, R110, 0x3, RZ, 0xc0, !PT ;  /* 0x000000036e6d8812 */ /* 0x000fe200078ec0ff */
[----:B-1--4-:R-:W-:Y:S01]  /*1860*/  FADD.FTZ R136, R115, R136 ;  /* 0x0000008873887221 */ /* 0x012fe20000010000 */
[----:B------:R-:W-:Y:S01]  /*1870*/  WARPSYNC 0xffffffff ;  /* 0xffffffff00007948 */ /* 0x000fe20003800000 */
[----:B---3--:R-:W-:Y:S01]  /*1880*/  FADD.FTZ R137, R108, R137 ;  /* 0x000000896c897221 */ /* 0x008fe20000010000 */
[----:B------:R-:W-:Y:S01]  /*1890*/  @!P0 IADD3 R159, R160, R109, RZ ;  /* 0x0000006da09f8210 */ /* 0x000fe20007ffe0ff */
[----:B------:R-:W-:Y:S01]  /*18a0*/  BSSY B0, `(.L_x_2104) ;  /* 0x00000b4000007945 */ /* 0x000fe20003800000 */
[----:B-----5:R-:W-:-:S03]  /*18b0*/  ISETP.GE.AND P5, PT, R0, 0x1, PT ;  /* 0x000000010000780c */ /* 0x020fc60003fa6270 */
[----:B------:R1:W-:Y:S04]  /*18c0*/  @!P0 STS.64 [R159.X8+0x3000], R136 ;  /* 0x003000889f008388 */ /* 0x0003e80000008a00 */
[----:B------:R-:W-:Y:S01]  /*18d0*/  BAR.SYNC.DEFER_BLOCKING 0x0 ;  /* 0x0000000000007b1d */ /* 0x000fe20000010000 */
[----:B0-----:R-:W-:-:S05]  /*18e0*/  ISETP.NE.AND P0, PT, R5, RZ, PT ;  /* 0x000000ff0500720c */ /* 0x001fca0003f05270 */
[----:B------:R-:W-:Y:S02]  /*18f0*/  @P5 IADD3 R0, R0, -0x1, RZ ;  /* 0xffffffff00005810 */ /* 0x000fe40007ffe0ff */
[----:B-1----:R-:W-:-:S03]  /*1900*/  @P5 LOP3.LUT R136, R7, 0x7f, RZ, 0xc0, !PT ;  /* 0x0000007f07885812 */ /* 0x002fc600078ec0ff */
[----:B------:R-:W-:-:S05]  /*1910*/  @P5 IMAD R0, R0, c[0x0][0x168], RZ ;  /* 0x00005a0000005a24 */ /* 0x000fca00078e02ff */
[----:B--2---:R-:W-:-:S04]  /*1920*/  @P5 SHF.R.S32.HI R161, RZ, 0x1f, R0 ;  /* 0x0000001fffa15819 */ /* 0x004fc80000011400 */
[----:B------:R-:W-:Y:S01]  /*1930*/  @P5 LEA.HI R161, R161, R0, RZ, 0x3 ;  /* 0x00000000a1a15211 */ /* 0x000fe200078f18ff */
[----:B------:R-:W-:Y:S01]  /*1940*/  HFMA2.MMA R0, -RZ, RZ, 0, 0 ;  /* 0x00000000ff007435 */ /* 0x000fe200000001ff */
[----:B------:R-:W0:Y:S05]  /*1950*/  LDS.128 R108, [R160.X8+0x3000] ;  /* 0x00300000a06c7984 */ /* 0x000e2a0000008c00 */
        /* <DEDUP_REMOVED lines=24> */
.L_x_2107:
        /* <DEDUP_REMOVED lines=9> */
.L_x_2108:
[----:B------:R-:W-:Y:S05]  /*1b70*/  BSYNC B1 ;  /* 0x0000000000017941 */ /* 0x000fea0003800000 */
.L_x_2106:
        /* <DEDUP_REMOVED lines=13> */
.L_x_2110:
[----:B------:R-:W-:-:S04]  /*1c50*/  FFMA.FTZ R108, R156, R113, R112 ;  /* 0x000000719c6c7223 */ /* 0x000fc80000010070 */
[----:B------:R-:W-:Y:S01]  /*1c60*/  FADD.FTZ R109, R155, -R108 ;  /* 0x8000006c9b6d7221 */ /* 0x000fe20000010000 */
[----:B------:R-:W-:-:S03]  /*1c70*/  @P6 PRMT R108, RZ, 0x7610, R88 ;  /* 0x00007610ff6c6816 */ /* 0x000fc60000000058 */
[----:B------:R-:W-:-:S04]  /*1c80*/  FMUL.FTZ R109, R2, R109 ;  /* 0x0000006d026d7220 */ /* 0x000fc80000410000 */
[----:B------:R-:W-:Y:S02]  /*1c90*/  @P6 FADD.FTZ R109, R109, R108 ;  /* 0x0000006c6d6d6221 */ /* 0x000fe40000010000 */
.L_x_2111:
[----:B------:R-:W-:Y:S05]  /*1ca0*/  BSYNC B1 ;  /* 0x0000000000017941 */ /* 0x000fea0003800000 */
.L_x_2109:
        /* <DEDUP_REMOVED lines=11> */
.L_x_2113:
[----:B------:R-:W-:-:S04]  /*1d60*/  FFMA.FTZ R108, R154, R113, R112 ;  /* 0x000000719a6c7223 */ /* 0x000fc80000010070 */
[----:B------:R-:W-:Y:S01]  /*1d70*/  FADD.FTZ R109, R153, -R108 ;  /* 0x8000006c996d7221 */ /* 0x000fe20000010000 */
[----:B------:R-:W-:-:S03]  /*1d80*/  @P6 PRMT R108, RZ, 0x5410, R89 ;  /* 0x00005410ff6c6816 */ /* 0x000fc60000000059 */
[----:B------:R-:W-:-:S04]  /*1d90*/  FMUL.FTZ R109, R2, R109 ;  /* 0x0000006d026d7220 */ /* 0x000fc80000410000 */
[----:B------:R-:W-:Y:S02]  /*1da0*/  @P6 FADD.FTZ R109, R109, R108 ;  /* 0x0000006c6d6d6221 */ /* 0x000fe40000010000 */
.L_x_2114:
[----:B------:R-:W-:Y:S05]  /*1db0*/  BSYNC B1 ;  /* 0x0000000000017941 */ /* 0x000fea0003800000 */
.L_x_2112:
        /* <DEDUP_REMOVED lines=11> */
.L_x_2116:
[----:B------:R-:W-:-:S04]  /*1e70*/  FFMA.FTZ R108, R152, R113, R112 ;  /* 0x00000071986c7223 */ /* 0x000fc80000010070 */
[----:B------:R-:W-:Y:S01]  /*1e80*/  FADD.FTZ R109, R151, -R108 ;  /* 0x8000006c976d7221 */ /* 0x000fe20000010000 */
[----:B------:R-:W-:-:S03]  /*1e90*/  @P6 PRMT R108, RZ, 0x7610, R89 ;  /* 0x00007610ff6c6816 */ /* 0x000fc60000000059 */
[----:B------:R-:W-:-:S04]  /*1ea0*/  FMUL.FTZ R109, R2, R109 ;  /* 0x0000006d026d7220 */ /* 0x000fc80000410000 */
[----:B------:R-:W-:Y:S02]  /*1eb0*/  @P6 FADD.FTZ R109, R109, R108 ;  /* 0x0000006c6d6d6221 */ /* 0x000fe40000010000 */
.L_x_2117:
[----:B------:R-:W-:Y:S05]  /*1ec0*/  BSYNC B1 ;  /* 0x0000000000017941 */ /* 0x000fea0003800000 */
.L_x_2115:
        /* <DEDUP_REMOVED lines=11> */
.L_x_2119:
[----:B------:R-:W-:-:S04]  /*1f80*/  FFMA.FTZ R108, R150, R113, R112 ;  /* 0x00000071966c7223 */ /* 0x000fc80000010070 */
[----:B------:R-:W-:Y:S01]  /*1f90*/  FADD.FTZ R109, R149, -R108 ;  /* 0x8000006c956d7221 */ /* 0x000fe20000010000 */
[----:B------:R-:W-:-:S03]  /*1fa0*/  @P6 PRMT R108, RZ, 0x5410, R90 ;  /* 0x00005410ff6c6816 */ /* 0x000fc6000000005a */
[----:B------:R-:W-:-:S04]  /*1fb0*/  FMUL.FTZ R109, R2, R109 ;  /* 0x0000006d026d7220 */ /* 0x000fc80000410000 */
[----:B------:R-:W-:Y:S02]  /*1fc0*/  @P6 FADD.FTZ R109, R109, R108 ;  /* 0x0000006c6d6d6221 */ /* 0x000fe40000010000 */
.L_x_2120:
[----:B------:R-:W-:Y:S05]  /*1fd0*/  BSYNC B1 ;  /* 0x0000000000017941 */ /* 0x000fea0003800000 */
.L_x_2118:
        /* <DEDUP_REMOVED lines=11> */
.L_x_2122:
[----:B------:R-:W-:-:S04]  /*2090*/  FFMA.FTZ R108, R10, R113, R112 ;  /* 0x000000710a6c7223 */ /* 0x000fc80000010070 */
[----:B------:R-:W-:Y:S01]  /*20a0*/  FADD.FTZ R109, R11, -R108 ;  /* 0x8000006c0b6d7221 */ /* 0x000fe20000010000 */
[----:B------:R-:W-:-:S03]  /*20b0*/  @P6 PRMT R108, RZ, 0x7610, R90 ;  /* 0x00007610ff6c6816 */ /* 0x000fc6000000005a */
[----:B------:R-:W-:-:S04]  /*20c0*/  FMUL.FTZ R109, R2, R109 ;  /* 0x0000006d026d7220 */ /* 0x000fc80000410000 */
[----:B------:R-:W-:Y:S02]  /*20d0*/  @P6 FADD.FTZ R109, R109, R108 ;  /* 0x0000006c6d6d6221 */ /* 0x000fe40000010000 */
.L_x_2123:
[----:B------:R-:W-:Y:S05]  /*20e0*/  BSYNC B1 ;  /* 0x0000000000017941 */ /* 0x000fea0003800000 */
.L_x_2121:
        /* <DEDUP_REMOVED lines=11> */
.L_x_2125:
[----:B------:R-:W-:-:S04]  /*21a0*/  FFMA.FTZ R108, R12, R113, R112 ;  /* 0x000000710c6c7223 */ /* 0x000fc80000010070 */
[----:B------:R-:W-:Y:S01]  /*21b0*/  FADD.FTZ R109, R13, -R108 ;  /* 0x8000006c0d6d7221 */ /* 0x000fe20000010000 */
[----:B------:R-:W-:-:S03]  /*21c0*/  @P6 PRMT R108, RZ, 0x5410, R91 ;  /* 0x00005410ff6c6816 */ /* 0x000fc6000000005b */
[----:B------:R-:W-:-:S04]  /*21d0*/  FMUL.FTZ R109, R2, R109 ;  /* 0x0000006d026d7220 */ /* 0x000fc80000410000 */
[----:B------:R-:W-:Y:S02]  /*21e0*/  @P6 FADD.FTZ R109, R109, R108 ;  /* 0x0000006c6d6d6221 */ /* 0x000fe40000010000 */
.L_x_2126:
[----:B------:R-:W-:Y:S05]  /*21f0*/  BSYNC B1 ;  /* 0x0000000000017941 */ /* 0x000fea0003800000 */
.L_x_2124:
        /* <DEDUP_REMOVED lines=11> */
.L_x_2128:
[----:B------:R-:W-:-:S04]  /*22b0*/  FFMA.FTZ R108, R14, R113, R112 ;  /* 0x000000710e6c7223 */ /* 0x000fc80000010070 */
[----:B------:R-:W-:Y:S01]  /*22c0*/  FADD.FTZ R109, R15, -R108 ;  /* 0x8000006c0f6d7221 */ /* 0x000fe20000010000 */
[----:B------:R-:W-:-:S03]  /*22d0*/  @P6 PRMT R108, RZ, 0x7610, R91 ;  /* 0x00007610ff6c6816 */ /* 0x000fc6000000005b */
[----:B------:R-:W-:-:S04]  /*22e0*/  FMUL.FTZ R109, R2, R109 ;  /* 0x0000006d026d7220 */ /* 0x000fc80000410000 */
[----:B------:R-:W-:Y:S02]  /*22f0*/  @P6 FADD.FTZ R109, R109, R108 ;  /* 0x0000006c6d6d6221 */ /* 0x000fe40000010000 */
.L_x_2129:
[----:B------:R-:W-:Y:S05]  /*2300*/  BSYNC B1 ;  /* 0x0000000000017941 */ /* 0x000fea0003800000 */
.L_x_2127:
[----:B------:R-:W-:Y:S01]  /*2310*/  @P5 FMUL.FTZ R108, R109, c[0x0][0x1ec] ;  /* 0x00007b006d6c5a20 */ /* 0x000fe20000410000 */
[----:B------:R-:W-:Y:S02]  /*2320*/  @P0 F2FP.BF16.PACK_AB R109, RZ, R109 ;  /* 0x0000006dff6d023e */ /* 0x000fe400000010ff */
[----:B------:R-:W-:Y:S02]  /*2330*/  @P0 MOV R111, 0x10 ;  /* 0x00000010006f0802 */ /* 0x000fe40000000f00 */
[----:B------:R-:W-:Y:S02]  /*2340*/  @P0 PRMT R107, R107, 0x5410, R109 ;  /* 0x000054106b6b0816 */ /* 0x000fe4000000006d */
[----:B------:R-:W-:Y:S01]  /*2350*/  @P5 F2FP.BF16.PACK_AB R108, RZ, R108 ;  /* 0x0000006cff6c523e */ /* 0x000fe200000010ff */
        /* <DEDUP_REMOVED lines=8> */
.L_x_2105:
[----:B------:R-:W-:Y:S05]  /*23e0*/  BSYNC B0 ;  /* 0x0000000000007941 */ /* 0x000fea0003800000 */
.L_x_2104:
[----:B------:R-:W-:Y:S01]  /*23f0*/  BSSY B0, `(.L_x_2130) ;  /* 0x000009c000007945 */ /* 0x000fe20003800000 */
[----:B------:R-:W-:Y:S05]  /*2400*/  @!P3 BRA `(.L_x_2131) ;  /* 0x000009a00000b947 */ /* 0x000fea0003800000 */
[----:B------:R-:W-:Y:S01]  /*2410*/  BSSY B1, `(.L_x_2132) ;  /* 0x0000013000017945 */ /* 0x000fe20003800000 */
[----:B------:R-:W-:Y:S05]  /*2420*/  @P1 BRA `(.L_x_2133) ;  /* 0x0000008000001947 */ /* 0x000fea0003800000 */
[----:B------:R-:W-:Y:S01]  /*2430*/  ULDC.64 UR6, c[0x0][0x218] ;  /* 0x0000860000067ab9 */ /* 0x000fe20000000a00 */
[----:B0-----:R-:W-:Y:S01]  /*2440*/  HFMA2.MMA R109, -RZ, RZ, 0, 0 ;  /* 0x00000000ff6d7435 */ /* 0x001fe200000001ff */
[----:B------:R-:W-:-:S04]  /*2450*/  UISETP.NE.U32.AND UP0, UPT, URZ, UR6, UPT ;  /* 0x000000063f00728c */ /* 0x000fc8000bf05070 */
[----:B------:R-:W-:-:S06]  /*2460*/  UISETP.NE.AND.EX UP0, UPT, URZ, UR7, UPT, UP0 ;  /* 0x000000073f00728c */ /* 0x000fcc000bf05300 */
[----:B------:R-:W-:-:S13]  /*2470*/  PLOP3.LUT P6, PT, PT, PT, UP0, 0x80, 0x0 ;  /* 0x000000000000781c */ /* 0x000fda0003fcf008 */
[----:B------:R-:W-:Y:S05]  /*2480*/  @!P6 BRA `(.L_x_2134) ;  /* 0x000000b00000e947 */ /* 0x000fea0003800000 */
[----:B------:R-:W-:Y:S01]  /*2490*/  PRMT R109, RZ, 0x5410, R92 ;  /* 0x00005410ff6d7816 */ /* 0x000fe2000000005c */
[----:B------:R-:W-:Y:S05]  /*24a0*/  BRA `(.L_x_2134) ;  /* 0x0000009000007947 */ /* 0x000fea0003800000 */
.L_x_2133:
[----:B------:R-:W-:Y:S01]  /*24b0*/  ULDC.64 UR6, c[0x0][0x218] ;  /* 0x0000860000067ab9 */ /* 0x000fe20000000a00 */
[----:B0-----:R-:W-:Y:S01]  /*24c0*/  FFMA.FTZ R109, R117, R113, R112 ;  /* 0x00000071756d7223 */ /* 0x001fe20000010070 */
[----:B------:R-:W-:-:S03]  /*24d0*/  UISETP.NE.U32.AND UP0, UPT, URZ, UR6, UPT ;  /* 0x000000063f00728c */ /* 0x000fc6000bf05070 */
[----:B------:R-:W-:Y:S01]  /*24e0*/  FADD.FTZ R109, R118, -R109 ;  /* 0x8000006d766d7221 */ /* 0x000fe20000010000 */
[----:B------:R-:W-:-:S03]  /*24f0*/  UISETP.NE.AND.EX UP0, UPT, URZ, UR7, UPT, UP0 ;  /* 0x000000073f00728c */ /* 0x000fc6000bf05300 */
[----:B------:R-:W-:-:S03]  /*2500*/  FMUL.FTZ R109, R2, R109 ;  /* 0x0000006d026d7220 */ /* 0x000fc60000410000 */
[----:B------:R-:W-:-:S13]  /*2510*/  PLOP3.LUT P6, PT, PT, PT, UP0, 0x80, 0x0 ;  /* 0x000000000000781c */ /* 0x000fda0003fcf008 */
[----:B------:R-:W-:-:S05]  /*2520*/  @P6 PRMT R108, RZ, 0x5410, R92 ;  /* 0x00005410ff6c6816 */ /* 0x000fca000000005c */
[----:B------:R-:W-:Y:S02]  /*2530*/  @P6 FADD.FTZ R109, R109, R108 ;  /* 0x0000006c6d6d6221 */ /* 0x000fe40000010000 */
.L_x_2134:
[----:B------:R-:W-:Y:S05]  /*2540*/  BSYNC B1 ;  /* 0x0000000000017941 */ /* 0x000fea0003800000 */
.L_x_2132:
        /* <DEDUP_REMOVED lines=13> */
.L_x_2136:
[----:B------:R-:W-:-:S04]  /*2620*/  FFMA.FTZ R108, R116, R113, R112 ;  /* 0x00000071746c7223 */ /* 0x000fc80000010070 */
[----:B------:R-:W-:Y:S01]  /*2630*/  FADD.FTZ R109, R121, -R108 ;  /* 0x8000006c796d7221 */ /* 0x000fe20000010000 */
[----:B------:R-:W-:-:S03]  /*2640*/  @P6 PRMT R108, RZ, 0x7610, R92 ;  /* 0x00007610ff6c6816 */ /* 0x000fc6000000005c */
[----:B------:R-:W-:-:S04]  /*2650*/  FMUL.FTZ R109, R2, R109 ;  /* 0x0000006d026d7220 */ /* 0x000fc80000410000 */
[----:B------:R-:W-:Y:S02]  /*2660*/  @P6 FADD.FTZ R109, R109, R108 ;  /* 0x0000006c6d6d6221 */ /* 0x000fe40000010000 */
.L_x_2137:
[----:B------:R-:W-:Y:S05]  /*2670*/  BSYNC B1 ;  /* 0x0000000000017941 */ /* 0x000fea0003800000 */
.L_x_2135:
        /* <DEDUP_REMOVED lines=11> */
.L_x_2139:
[----:B------:R-:W-:Y:S01]  /*2730*/  FFMA.FTZ R109, R119, R113, R112 ;  /* 0x00000071776d7223 */ /* 0x000fe20000010070 */
[----:B------:R-:W-:-:S03]  /*2740*/  @P6 PRMT R108, RZ, 0x5410, R93 ;  /* 0x00005410ff6c6816 */ /* 0x000fc6000000005d */
[----:B------:R-:W-:-:S04]  /*2750*/  FADD.FTZ R109, R122, -R109 ;  /* 0x8000006d7a6d7221 */ /* 0x000fc80000010000 */
[----:B------:R-:W-:-:S04]  /*2760*/  FMUL.FTZ R109, R2, R109 ;  /* 0x0000006d026d7220 */ /* 0x000fc80000410000 */
[----:B------:R-:W-:Y:S02]  /*2770*/  @P6 FADD.FTZ R109, R109, R108 ;  /* 0x0000006c6d6d6221 */ /* 0x000fe40000010000 */
.L_x_2140:
[----:B------:R-:W-:Y:S05]  /*2780*/  BSYNC B1 ;  /* 0x0000000000017941 */ /* 0x000fea0003800000 */
.L_x_2138:
        /* <DEDUP_REMOVED lines=11> */
.L_x_2142:
[----:B------:R-:W-:-:S04]  /*2840*/  FFMA.FTZ R108, R120, R113, R112 ;  /* 0x00000071786c7223 */ /* 0x000fc80000010070 */
[----:B------:R-:W-:Y:S01]  /*2850*/  FADD.FTZ R109, R125, -R108 ;  /* 0x8000006c7d6d7221 */ /* 0x000fe20000010000 */
[----:B------:R-:W-:-:S03]  /*2860*/  @P6 PRMT R108, RZ, 0x7610, R93 ;  /* 0x00007610ff6c6816 */ /* 0x000fc6000000005d */
[----:B------:R-:W-:-:S04]  /*2870*/  FMUL.FTZ R109, R2, R109 ;  /* 0x0000006d026d7220 */ /* 0x000fc80000410000 */
[----:B------:R-:W-:Y:S02]  /*2880*/  @P6 FADD.FTZ R109, R109, R108 ;  /* 0x0000006c6d6d6221 */ /* 0x000fe40000010000 */
.L_x_2143:
[----:B------:R-:W-:Y:S05]  /*2890*/  BSYNC B1 ;  /* 0x0000000000017941 */ /* 0x000fea0003800000 */
.L_x_2141:
        /* <DEDUP_REMOVED lines=11> */
.L_x_2145:
[----:B------:R-:W-:Y:S01]  /*2950*/  FFMA.FTZ R109, R123, R113, R112 ;  /* 0x000000717b6d7223 */ /* 0x000fe20000010070 */
[----:B------:R-:W-:-:S03]  /*2960*/  @P6 PRMT R108, RZ, 0x5410, R94 ;  /* 0x00005410ff6c6816 */ /* 0x000fc6000000005e */
[----:B------:R-:W-:-:S04]  /*2970*/  FADD.FTZ R109, R124, -R109 ;  /* 0x8000006d7c6d7221 */ /* 0x000fc80000010000 */
[----:B------:R-:W-:-:S04]  /*2980*/  FMUL.FTZ R109, R2, R109 ;  /* 0x0000006d026d7220 */ /* 0x000fc80000410000 */
[----:B------:R-:W-:Y:S02]  /*2990*/  @P6 FADD.FTZ R109, R109, R108 ;  /* 0x0000006c6d6d6221 */ /* 0x000fe40000010000 */
.L_x_2146:
[----:B------:R-:W-:Y:S05]  /*29a0*/  BSYNC B1 ;  /* 0x0000000000017941 */ /* 0x000fea0003800000 */
.L_x_2144:
        /* <DEDUP_REMOVED lines=11> */
.L_x_2148:
[----:B------:R-:W-:-:S04]  /*2a60*/  FFMA.FTZ R108, R126, R113, R112 ;  /* 0x000000717e6c7223 */ /* 0x000fc80000010070 */
[----:B------:R-:W-:Y:S01]  /*2a70*/  FADD.FTZ R109, R127, -R108 ;  /* 0x8000006c7f6d7221 */ /* 0x000fe20000010000 */
[----:B------:R-:W-:-:S03]  /*2a80*/  @P6 PRMT R108, RZ, 0x7610, R94 ;  /* 0x00007610ff6c6816 */ /* 0x000fc6000000005e */
[----:B------:R-:W-:-:S04]  /*2a90*/  FMUL.FTZ R109, R2, R109 ;  /* 0x0000006d026d7220 */ /* 0x000fc80000410000 */
[----:B------:R-:W-:Y:S02]  /*2aa0*/  @P6 FADD.FTZ R109, R109, R108 ;  /* 0x0000006c6d6d6221 */ /* 0x000fe40000010000 */
.L_x_2149:
[----:B------:R-:W-:Y:S05]  /*2ab0*/  BSYNC B1 ;  /* 0x0000000000017941 */ /* 0x000fea0003800000 */
.L_x_2147:
        /* <DEDUP_REMOVED lines=11> */
.L_x_2151:
[----:B------:R-:W-:Y:S01]  /*2b70*/  FFMA.FTZ R109, R129, R113, R112 ;  /* 0x00000071816d7223 */ /* 0x000fe20000010070 */
[----:B------:R-:W-:-:S03]  /*2b80*/  @P6 PRMT R108, RZ, 0x5410, R95 ;  /* 0x00005410ff6c6816 */ /* 0x000fc6000000005f */
[----:B------:R-:W-:-:S04]  /*2b90*/  FADD.FTZ R109, R128, -R109 ;  /* 0x8000006d806d7221 */ /* 0x000fc80000010000 */
[----:B------:R-:W-:-:S04]  /*2ba0*/  FMUL.FTZ R109, R2, R109 ;  /* 0x0000006d026d7220 */ /* 0x000fc80000410000 */
[----:B------:R-:W-:Y:S02]  /*2bb0*/  @P6 FADD.FTZ R109, R109, R108 ;  /* 0x0000006c6d6d6221 */ /* 0x000fe40000010000 */
.L_x_2152:
[----:B------:R-:W-:Y:S05]  /*2bc0*/  BSYNC B1 ;  /* 0x0000000000017941 */ /* 0x000fea0003800000 */
.L_x_2150:
        /* <DEDUP_REMOVED lines=11> */
.L_x_2154:
[----:B------:R-:W-:-:S04]  /*2c80*/  FFMA.FTZ R108, R130, R113, R112 ;  /* 0x00000071826c7223 */ /* 0x000fc80000010070 */
[----:B------:R-:W-:Y:S01]  /*2c90*/  FADD.FTZ R109, R131, -R108 ;  /* 0x8000006c836d7221 */ /* 0x000fe20000010000 */
[----:B------:R-:W-:-:S03]  /*2ca0*/  @P6 PRMT R108, RZ, 0x7610, R95 ;  /* 0x00007610ff6c6816 */ /* 0x000fc6000000005f */
[----:B------:R-:W-:-:S04]  /*2cb0*/  FMUL.FTZ R109, R2, R109 ;  /* 0x0000006d026d7220 */ /* 0x000fc80000410000 */
[----:B------:R-:W-:Y:S02]  /*2cc0*/  @P6 FADD.FTZ R109, R109, R108 ;  /* 0x0000006c6d6d6221 */ /* 0x000fe40000010000 */
.L_x_2155:
[----:B------:R-:W-:Y:S05]  /*2cd0*/  BSYNC B1 ;  /* 0x0000000000017941 */ /* 0x000fea0003800000 */
.L_x_2153:
[----:B------:R-:W-:Y:S01]  /*2ce0*/  @P5 FMUL.FTZ R108, R109, c[0x0][0x1ec] ;  /* 0x00007b006d6c5a20 */ /* 0x000fe20000410000 */
[----:B------:R-:W-:Y:S01]  /*2cf0*/  @P0 F2FP.BF16.PACK_AB R109, RZ, R109 ;  /* 0x0000006dff6d023e */ /* 0x000fe200000010ff */
[----:B------:R-:W-:-:S03]  /*2d00*/  @P0 IMAD.MOV.U32 R111, RZ, RZ, 0x10 ;  /* 0x00000010ff6f0424 */ /* 0x000fc600078e00ff */
[----:B------:R-:W-:Y:S01]  /*2d10*/  @P0 PRMT R107, R107, 0x5410, R109 ;  /* 0x000054106b6b0816 */ /* 0x000fe2000000006d */
[C---:B------:R-:W-:Y:S01]  /*2d20*/  @P0 IMAD.WIDE.U32 R110, R8.reuse, R111, c[0x0][0x258] ;  /* 0x00009600086e0625 */ /* 0x040fe200078e006f */
[----:B------:R-:W-:Y:S02]  /*2d30*/  @P5 F2FP.BF16.PACK_AB R108, RZ, R108 ;  /* 0x0000006cff6c523e */ /* 0x000fe400000010ff */
[----:B------:R-:W-:Y:S02]  /*2d40*/  @P5 MOV R109, 0x10 ;  /* 0x00000010006d5802 */ /* 0x000fe40000000f00 */
[----:B------:R-:W-:Y:S01]  /*2d50*/  @P5 PRMT R103, R103, 0x5410, R108 ;  /* 0x0000541067675816 */ /* 0x000fe2000000006c */
[----:B------:R0:W-:Y:S01]  /*2d60*/  @P0 STG.E.128 [R110.64], R104 ;  /* 0x000000686e000986 */ /* 0x0001e2000c101d04 */
[----:B------:R-:W-:Y:S01]  /*2d70*/  IADD3 R8, R8, 0x80, RZ ;  /* 0x0000008008087810 */ /* 0x000fe20007ffe0ff */
[C---:B------:R-:W-:Y:S01]  /*2d80*/  @P5 IMAD.WIDE.U32 R108, R0.reuse, R109, c[0x0][0x248] ;  /* 0x00009200006c5625 */ /* 0x040fe200078e006d */
[----:B------:R-:W-:-:S04]  /*2d90*/  IADD3 R0, R0, 0x80, RZ ;  /* 0x0000008000007810 */ /* 0x000fc80007ffe0ff */
[----:B------:R0:W-:Y:S03]  /*2da0*/  @P5 STG.E.128 [R108.64], R100 ;  /* 0x000000646c005986 */ /* 0x0001e6000c101d04 */
.L_x_2131:
[----:B------:R-:W-:Y:S05]  /*2db0*/  BSYNC B0 ;  /* 0x0000000000007941 */ /* 0x000fea0003800000 */
.L_x_2130:
        /* <DEDUP_REMOVED lines=12> */
.L_x_2159:
        /* <DEDUP_REMOVED lines=9> */
.L_x_2160:
[----:B------:R-:W-:Y:S05]  /*2f10*/  BSYNC B1 ;  /* 0x0000000000017941 */ /* 0x000fea0003800000 */
.L_x_2158:
        /* <DEDUP_REMOVED lines=13> */
.L_x_2162:
[----:B------:R-:W-:-:S04]  /*2ff0*/  FFMA.FTZ R108, R132, R113, R112 ;  /* 0x00000071846c7223 */ /* 0x000fc80000010070 */
[----:B------:R-:W-:Y:S01]  /*3000*/  FADD.FTZ R109, R135, -R108 ;  /* 0x8000006c876d7221 */ /* 0x000fe20000010000 */
[----:B------:R-:W-:-:S03]  /*3010*/  @P6 PRMT R108, RZ, 0x7610, R96 ;  /* 0x00007610ff6c6816 */ /* 0x000fc60000000060 */
[----:B------:R-:W-:-:S04]  /*3020*/  FMUL.FTZ R109, R2, R109 ;  /* 0x0000006d026d7220 */ /* 0x000fc80000410000 */
[----:B------:R-:W-:Y:S02]  /*3030*/  @P6 FADD.FTZ R109, R109, R108 ;  /* 0x0000006c6d6d6221 */ /* 0x000fe40000010000 */
.L_x_2163:
[----:B------:R-:W-:Y:S05]  /*3040*/  BSYNC B1 ;  /* 0x0000000000017941 */ /* 0x000fea0003800000 */
.L_x_2161:
        /* <DEDUP_REMOVED lines=11> */
.L_x_2165:
[----:B------:R-:W-:Y:S01]  /*3100*/  FFMA.FTZ R109, R133, R113, R112 ;  /* 0x00000071856d7223 */ /* 0x000fe20000010070 */
[----:B------:R-:W-:-:S03]  /*3110*/  @P6 PRMT R108, RZ, 0x5410, R97 ;  /* 0x00005410ff6c6816 */ /* 0x000fc60000000061 */
[----:B------:R-:W-:-:S04]  /*3120*/  FADD.FTZ R109, R140, -R109 ;  /* 0x8000006d8c6d7221 */ /* 0x000fc80000010000 */
[----:B------:R-:W-:-:S04]  /*3130*/  FMUL.FTZ R109, R2, R109 ;  /* 0x0000006d026d7220 */ /* 0x000fc80000410000 */
[----:B------:R-:W-:Y:S02]  /*3140*/  @P6 FADD.FTZ R109, R109, R108 ;  /* 0x0000006c6d6d6221 */ /* 0x000fe40000010000 */
.L_x_2166:
[----:B------:R-:W-:Y:S05]  /*3150*/  BSYNC B1 ;  /* 0x0000000000017941 */ /* 0x000fea0003800000 */
.L_x_2164:
        /* <DEDUP_REMOVED lines=11> */
.L_x_2168:
[----:B------:R-:W-:-:S04]  /*3210*/  FFMA.FTZ R108, R138, R113, R112 ;  /* 0x000000718a6c7223 */ /* 0x000fc80000010070 */
[----:B------:R-:W-:Y:S01]  /*3220*/  FADD.FTZ R109, R141, -R108 ;  /* 0x8000006c8d6d7221 */ /* 0x000fe20000010000 */
[----:B------:R-:W-:-:S03]  /*3230*/  @P6 PRMT R108, RZ, 0x7610, R97 ;  /* 0x00007610ff6c6816 */ /* 0x000fc60000000061 */
[----:B------:R-:W-:-:S04]  /*3240*/  FMUL.FTZ R109, R2, R109 ;  /* 0x0000006d026d7220 */ /* 0x000fc80000410000 */
[----:B------:R-:W-:Y:S02]  /*3250*/  @P6 FADD.FTZ R109, R109, R108 ;  /* 0x0000006c6d6d6221 */ /* 0x000fe40000010000 */
.L_x_2169:
[----:B------:R-:W-:Y:S05]  /*3260*/  BSYNC B1 ;  /* 0x0000000000017941 */ /* 0x000fea0003800000 */
.L_x_2167:
        /* <DEDUP_REMOVED lines=11> */
.L_x_2171:
[----:B------:R-:W-:Y:S01]  /*3320*/  FFMA.FTZ R109, R139, R113, R112 ;  /* 0x000000718b6d7223 */ /* 0x000fe20000010070 */
[----:B------:R-:W-:-:S03]  /*3330*/  @P6 PRMT R108, RZ, 0x5410, R98 ;  /* 0x00005410ff6c6816 */ /* 0x000fc60000000062 */
[----:B------:R-:W-:-:S04]  /*3340*/  FADD.FTZ R109, R142, -R109 ;  /* 0x8000006d8e6d7221 */ /* 0x000fc80000010000 */
[----:B------:R-:W-:-:S04]  /*3350*/  FMUL.FTZ R109, R2, R109 ;  /* 0x0000006d026d7220 */ /* 0x000fc80000410000 */
[----:B------:R-:W-:Y:S02]  /*3360*/  @P6 FADD.FTZ R109, R109, R108 ;  /* 0x0000006c6d6d6221 */ /* 0x000fe40000010000 */
.L_x_2172:
[----:B------:R-:W-:Y:S05]  /*3370*/  BSYNC B1 ;  /* 0x0000000000017941 */ /* 0x000fea0003800000 */
.L_x_2170:
        /* <DEDUP_REMOVED lines=11> */
.L_x_2174:
[----:B------:R-:W-:-:S04]  /*3430*/  FFMA.FTZ R108, R144, R113, R112 ;  /* 0x00000071906c7223 */ /* 0x000fc80000010070 */
[----:B------:R-:W-:Y:S01]  /*3440*/  FADD.FTZ R109, R143, -R108 ;  /* 0x8000006c8f6d7221 */ /* 0x000fe20000010000 */
[----:B------:R-:W-:-:S03]  /*3450*/  @P6 PRMT R108, RZ, 0x7610, R98 ;  /* 0x00007610ff6c6816 */ /* 0x000fc60000000062 */
[----:B------:R-:W-:-:S04]  /*3460*/  FMUL.FTZ R109, R2, R109 ;  /* 0x0000006d026d7220 */ /* 0x000fc80000410000 */
[----:B------:R-:W-:Y:S02]  /*3470*/  @P6 FADD.FTZ R109, R109, R108 ;  /* 0x0000006c6d6d6221 */ /* 0x000fe40000010000 */
.L_x_2175:
[----:B------:R-:W-:Y:S05]  /*3480*/  BSYNC B1 ;  /* 0x0000000000017941 */ /* 0x000fea0003800000 */
.L_x_2173:
        /* <DEDUP_REMOVED lines=11> */
.L_x_2177:
[----:B------:R-:W-:Y:S01]  /*3540*/  FFMA.FTZ R109, R145, R113, R112 ;  /* 0x00000071916d7223 */ /* 0x000fe20000010070 */
[----:B------:R-:W-:-:S03]  /*3550*/  @P6 PRMT R108, RZ, 0x5410, R99 ;  /* 0x00005410ff6c6816 */ /* 0x000fc60000000063 */
[----:B------:R-:W-:-:S04]  /*3560*/  FADD.FTZ R109, R146, -R109 ;  /* 0x8000006d926d7221 */ /* 0x000fc80000010000 */
[----:B------:R-:W-:-:S04]  /*3570*/  FMUL.FTZ R109, R2, R109 ;  /* 0x0000006d026d7220 */ /* 0x000fc80000410000 */
[----:B------:R-:W-:Y:S02]  /*3580*/  @P6 FADD.FTZ R109, R109, R108 ;  /* 0x0000006c6d6d6221 */ /* 0x000fe40000010000 */
.L_x_2178:
[----:B------:R-:W-:Y:S05]  /*3590*/  BSYNC B1 ;  /* 0x0000000000017941 */ /* 0x000fea0003800000 */
.L_x_2176:
        /* <DEDUP_REMOVED lines=11> */
.L_x_2180:
[----:B------:R-:W-:-:S04]  /*3650*/  FFMA.FTZ R112, R148, R113, R112 ;  /* 0x0000007194707223 */ /* 0x000fc80000010070 */
[----:B------:R-:W-:-:S04]  /*3660*/  FADD.FTZ R109, R147, -R112 ;  /* 0x80000070936d7221 */ /* 0x000fc80000010000 */
[----:B------:R-:W-:Y:S01]  /*3670*/  FMUL.FTZ R2, R2, R109 ;  /* 0x0000006d02027220 */ /* 0x000fe20000410000 */
[----:B------:R-:W-:-:S05]  /*3680*/  @P6 PRMT R109, RZ, 0x7610, R99 ;  /* 0x00007610ff6d6816 */ /* 0x000fca0000000063 */
[----:B------:R-:W-:Y:S02]  /*3690*/  @P6 FADD.FTZ R2, R2, R109 ;  /* 0x0000006d02026221 */ /* 0x000fe40000010000 */
.L_x_2181:
[----:B------:R-:W-:Y:S05]  /*36a0*/  BSYNC B1 ;  /* 0x0000000000017941 */ /* 0x000fea0003800000 */
.L_x_2179:
[----:B------:R-:W-:Y:S01]  /*36b0*/  @P5 FMUL.FTZ R108, R2, c[0x0][0x1ec] ;  /* 0x00007b00026c5a20 */ /* 0x000fe20000410000 */
[----:B------:R-:W-:Y:S02]  /*36c0*/  @P0 MOV R109, 0x10 ;  /* 0x00000010006d0802 */ /* 0x000fe40000000f00 */
[----:B------:R-:W-:Y:S02]  /*36d0*/  @P0 F2FP.BF16.PACK_AB R2, RZ, R2 ;  /* 0x00000002ff02023e */ /* 0x000fe400000010ff */
        /* <DEDUP_REMOVED lines=8> */
.L_x_2157:
[----:B------:R-:W-:Y:S05]  /*3760*/  BSYNC B0 ;  /* 0x0000000000007941 */ /* 0x000fea0003800000 */
.L_x_2156:
[----:B------:R-:W-:Y:S02]  /*3770*/  IADD3 R4, R4, c[0x0][0x160], RZ ;  /* 0x0000580004047a10 */ /* 0x000fe40007ffe0ff */
[----:B------:R-:W-:Y:S02]  /*3780*/  LOP3.LUT P1, RZ, R3, 0xff, RZ, 0xc0, !PT ;  /* 0x000000ff03ff7812 */ /* 0x000fe4000782c0ff */
[----:B------:R-:W-:Y:S02]  /*3790*/  ISETP.GE.AND P0, PT, R4, c[0x0][0x164], PT ;  /* 0x0000590004007a0c */ /* 0x000fe40003f06270 */
[----:B------:R-:W-:-:S11]  /*37a0*/  SEL R3, RZ, 0x1, P1 ;  /* 0x00000001ff037807 */ /* 0x000fd60000800000 */
[----:B0-----:R-:W-:Y:S01]  /*37b0*/  @P0 CALL.REL.NOINC `(.L_x_2088) ;  /* 0x0000001000000944 */ /* 0x001fe20003c00000 */
[----:B------:R-:W-:Y:S05]  /*37c0*/  BRA `(.L_x_2182) ;  /* 0xffffcbc000007947 */ /* 0x000fea000383ffff */
.L_x_2088:
[----:B-1----:R-:W0:Y:S01]  /*37d0*/  S2UR UR6, SR_CTAID.X ;  /* 0x00000000000679c3 */ /* 0x002e220000002500 */
[----:B------:R-:W0:Y:S01]  /*37e0*/  S2R R2, SR_TID.X ;  /* 0x0000000000027919 */ /* 0x000e220000002100 */
[----:B------:R-:W-:Y:S01]  /*37f0*/  @P4 IMAD.MOV.U32 R5, RZ, RZ, 0x20 ;  /* 0x00000020ff054424 */ /* 0x000fe200078e00ff */
        /* <DEDUP_REMOVED lines=28> */
.L_x_2102:
[----:B-1----:R-:W-:Y:S01]  /*39c0*/  HFMA2.MMA R113, -RZ, RZ, 0, 9.5367431640625e-07 ;  /* 0x00000010ff717435 */ /* 0x002fe200000001ff */
[----:B------:R-:W-:Y:S01]  /*39d0*/  MOV R114, R161 ;  /* 0x000000a100727202 */ /* 0x000fe20000000f00 */
[----:B------:R-:W-:Y:S01]  /*39e0*/  IMAD.MOV.U32 R112, RZ, RZ, -0x1 ;  /* 0xffffffffff707424 */ /* 0x000fe200078e00ff */
[----:B------:R-:W-:-:S02]  /*39f0*/  MOV R111, 0x1f ;  /* 0x0000001f006f7802 */ /* 0x000fc40000000f00 */
[----:B------:R-:W-:Y:S02]  /*3a00*/  MOV R108, 0x3a20 ;  /* 0x00003a20006c7802 */ /* 0x000fe40000000f00 */
[----:B0----5:R-:W-:Y:S05]  /*3a10*/  CALL.REL.NOINC `($__internal_42_$__cuda_sm70_shflsync_down_p) ;  /* 0x0000046000007944 */ /* 0x021fea0003c00000 */
[----:B-1----:R-:W-:Y:S01]  /*3a20*/  MOV R136, R112 ;  /* 0x0000007000887202 */ /* 0x002fe20000000f00 */
[----:B0-----:R-:W-:Y:S05]  /*3a30*/  BRA `(.L_x_2183) ;  /* 0xffffdcf000007947 */ /* 0x001fea000383ffff */
.L_x_2103:
[----:B-1----:R-:W-:Y:S01]  /*3a40*/  HFMA2.MMA R113, -RZ, RZ, 0, 9.5367431640625e-07 ;  /* 0x00000010ff717435 */ /* 0x002fe200000001ff */
[----:B------:R-:W-:Y:S02]  /*3a50*/  MOV R114, R159 ;  /* 0x0000009f00727202 */ /* 0x000fe40000000f00 */
[----:B------:R-:W-:Y:S02]  /*3a60*/  MOV R111, 0x1f ;  /* 0x0000001f006f7802 */ /* 0x000fe40000000f00 */
[----:B------:R-:W-:Y:S02]  /*3a70*/  MOV R112, 0xffffffff ;  /* 0xffffffff00707802 */ /* 0x000fe40000000f00 */
[----:B------:R-:W-:Y:S02]  /*3a80*/  MOV R108, 0x3aa0 ;  /* 0x00003aa0006c7802 */ /* 0x000fe40000000f00 */
[----:B0-23-5:R-:W-:Y:S05]  /*3a90*/  CALL.REL.NOINC `($__internal_42_$__cuda_sm70_shflsync_down_p) ;  /* 0x000003e000007944 */ /* 0x02dfea0003c00000 */
[----:B------:R-:W-:Y:S01]  /*3aa0*/  FADD.FTZ R136, R136, R161 ;  /* 0x000000a188887221 */ /* 0x000fe20000010000 */
[----:B0-----:R-:W-:Y:S01]  /*3ab0*/  HFMA2.MMA R111, -RZ, RZ, 0, 1.847743988037109375e-06 ;  /* 0x0000001fff6f7435 */ /* 0x001fe200000001ff */
[----:B-1----:R-:W-:Y:S01]  /*3ac0*/  FADD.FTZ R159, R159, R112 ;  /* 0x000000709f9f7221 */ /* 0x002fe20000010000 */
[----:B------:R-:W-:Y:S01]  /*3ad0*/  MOV R112, 0xffffffff ;  /* 0xffffffff00707802 */ /* 0x000fe20000000f00 */
[----:B------:R-:W-:Y:S01]  /*3ae0*/  IMAD.MOV.U32 R113, RZ, RZ, 0x8 ;  /* 0x00000008ff717424 */ /* 0x000fe200078e00ff */
[----:B------:R-:W-:-:S02]  /*3af0*/  MOV R114, R136 ;  /* 0x0000008800727202 */ /* 0x000fc40000000f00 */
[----:B------:R-:W-:Y:S02]  /*3b00*/  MOV R108, 0x3b20 ;  /* 0x00003b20006c7802 */ /* 0x000fe40000000f00 */
[----:B------:R-:W-:Y:S05]  /*3b10*/  CALL.REL.NOINC `($__internal_42_$__cuda_sm70_shflsync_down_p) ;  /* 0x0000036000007944 */ /* 0x000fea0003c00000 */
[----:B0-----:R-:W-:Y:S01]  /*3b20*/  HFMA2.MMA R111, -RZ, RZ, 0, 1.847743988037109375e-06 ;  /* 0x0000001fff6f7435 */ /* 0x001fe200000001ff */
[----:B-1----:R-:W-:Y:S01]  /*3b30*/  MOV R115, R112 ;  /* 0x0000007000737202 */ /* 0x002fe20000000f00 */
[----:B------:R-:W-:Y:S01]  /*3b40*/  IMAD.MOV.U32 R113, RZ, RZ, 0x8 ;  /* 0x00000008ff717424 */ /* 0x000fe200078e00ff */
[----:B------:R-:W-:Y:S02]  /*3b50*/  MOV R114, R159 ;  /* 0x0000009f00727202 */ /* 0x000fe40000000f00 */
[----:B------:R-:W-:Y:S02]  /*3b60*/  MOV R112, 0xffffffff ;  /* 0xffffffff00707802 */ /* 0x000fe40000000f00 */
[----:B------:R-:W-:Y:S02]  /*3b70*/  MOV R108, 0x3b90 ;  /* 0x00003b90006c7802 */ /* 0x000fe40000000f00 */
[----:B------:R-:W-:Y:S05]  /*3b80*/  CALL.REL.NOINC `($__internal_42_$__cuda_sm70_shflsync_down_p) ;  /* 0x000002f000007944 */ /* 0x000fea0003c00000 */
[----:B------:R-:W-:Y:S01]  /*3b90*/  FADD.FTZ R136, R115, R136 ;  /* 0x0000008873887221 */ /* 0x000fe20000010000 */
[----:B0-----:R-:W-:Y:S01]  /*3ba0*/  HFMA2.MMA R113, -RZ, RZ, 0, 2.384185791015625e-07 ;  /* 0x00000004ff717435 */ /* 0x001fe200000001ff */
[----:B-1----:R-:W-:Y:S01]  /*3bb0*/  FADD.FTZ R159, R159, R112 ;  /* 0x000000709f9f7221 */ /* 0x002fe20000010000 */
[----:B------:R-:W-:Y:S01]  /*3bc0*/  MOV R111, 0x1f ;  /* 0x0000001f006f7802 */ /* 0x000fe20000000f00 */
[----:B------:R-:W-:Y:S01]  /*3bd0*/  IMAD.MOV.U32 R114, RZ, RZ, R136 ;  /* 0x000000ffff727224 */ /* 0x000fe200078e0088 */
[----:B------:R-:W-:-:S02]  /*3be0*/  MOV R112, 0xffffffff ;  /* 0xffffffff00707802 */ /* 0x000fc40000000f00 */
[----:B------:R-:W-:Y:S02]  /*3bf0*/  MOV R108, 0x3c10 ;  /* 0x00003c10006c7802 */ /* 0x000fe40000000f00 */
[----:B------:R-:W-:Y:S05]  /*3c00*/  CALL.REL.NOINC `($__internal_42_$__cuda_sm70_shflsync_down_p) ;  /* 0x0000027000007944 */ /* 0x000fea0003c00000 */
[----:B0-----:R-:W-:Y:S01]  /*3c10*/  HFMA2.MMA R113, -RZ, RZ, 0, 2.384185791015625e-07 ;  /* 0x00000004ff717435 */ /* 0x001fe200000001ff */
[----:B-1----:R-:W-:Y:S02]  /*3c20*/  MOV R115, R112 ;  /* 0x0000007000737202 */ /* 0x002fe40000000f00 */
[----:B------:R-:W-:Y:S02]  /*3c30*/  MOV R114, R159 ;  /* 0x0000009f00727202 */ /* 0x000fe40000000f00 */
[----:B------:R-:W-:Y:S02]  /*3c40*/  MOV R111, 0x1f ;  /* 0x0000001f006f7802 */ /* 0x000fe40000000f00 */
[----:B------:R-:W-:Y:S02]  /*3c50*/  MOV R112, 0xffffffff ;  /* 0xffffffff00707802 */ /* 0x000fe40000000f00 */
[----:B------:R-:W-:Y:S02]  /*3c60*/  MOV R108, 0x3c80 ;  /* 0x00003c80006c7802 */ /* 0x000fe40000000f00 */
[----:B------:R-:W-:Y:S05]  /*3c70*/  CALL.REL.NOINC `($__internal_42_$__cuda_sm70_shflsync_down_p) ;  /* 0x0000020000007944 */ /* 0x000fea0003c00000 */
        /* <DEDUP_REMOVED lines=16> */
[----:B0-----:R-:W-:Y:S01]  /*3d80*/  HFMA2.MMA R113, -RZ, RZ, 0, 5.9604644775390625e-08 ;  /* 0x00000001ff717435 */ /* 0x001fe200000001ff */
[----:B-1----:R-:W-:Y:S01]  /*3d90*/  FADD.FTZ R137, R137, R112 ;  /* 0x0000007089897221 */ /* 0x002fe20000010000 */
[----:B------:R-:W-:-:S02]  /*3da0*/  MOV R111, 0x1f ;  /* 0x0000001f006f7802 */ /* 0x000fc40000000f00 */
[----:B------:R-:W-:Y:S02]  /*3db0*/  MOV R112, 0xffffffff ;  /* 0xffffffff00707802 */ /* 0x000fe40000000f00 */
[----:B------:R-:W-:Y:S02]  /*3dc0*/  MOV R114, R136 ;  /* 0x0000008800727202 */ /* 0x000fe40000000f00 */
[----:B------:R-:W-:Y:S02]  /*3dd0*/  MOV R108, 0x3df0 ;  /* 0x00003df0006c7802 */ /* 0x000fe40000000f00 */
[----:B------:R-:W-:Y:S05]  /*3de0*/  CALL.REL.NOINC `($__internal_42_$__cuda_sm70_shflsync_down_p) ;  /* 0x0000009000007944 */ /* 0x000fea0003c00000 */
[----:B0-----:R-:W-:Y:S01]  /*3df0*/  HFMA2.MMA R113, -RZ, RZ, 0, 5.9604644775390625e-08 ;  /* 0x00000001ff717435 */ /* 0x001fe200000001ff */
[----:B-1----:R-:W-:Y:S01]  /*3e00*/  IMAD.MOV.U32 R115, RZ, RZ, R112 ;  /* 0x000000ffff737224 */ /* 0x002fe200078e0070 */
[----:B------:R-:W-:Y:S02]  /*3e10*/  MOV R114, R137 ;  /* 0x0000008900727202 */ /* 0x000fe40000000f00 */
[----:B------:R-:W-:Y:S02]  /*3e20*/  MOV R111, 0x1f ;  /* 0x0000001f006f7802 */ /* 0x000fe40000000f00 */
[----:B------:R-:W-:-:S02]  /*3e30*/  MOV R112, 0xffffffff ;  /* 0xffffffff00707802 */ /* 0x000fc40000000f00 */
[----:B------:R-:W-:Y:S02]  /*3e40*/  MOV R108, 0x3e60 ;  /* 0x00003e60006c7802 */ /* 0x000fe40000000f00 */
[----:B------:R-:W-:Y:S05]  /*3e50*/  CALL.REL.NOINC `($__internal_42_$__cuda_sm70_shflsync_down_p) ;  /* 0x0000002000007944 */ /* 0x000fea0003c00000 */
[----:B-1----:R-:W-:Y:S01]  /*3e60*/  MOV R108, R112 ;  /* 0x00000070006c7202 */ /* 0x002fe20000000f00 */
[----:B0-----:R-:W-:Y:S05]  /*3e70*/  BRA `(.L_x_2184) ;  /* 0xffffd9d000007947 */ /* 0x001fea000383ffff */
        .weak           $__internal_42_$__cuda_sm70_shflsync_down_p
        .type           $__internal_42_$__cuda_sm70_shflsync_down_p,@function
        .size           $__internal_42_$__cuda_sm70_shflsync_down_p,(.L_x_9296 - $__internal_42_$__cuda_sm70_shflsync_down_p)
$__internal_42_$__cuda_sm70_shflsync_down_p:
[----:B------:R-:W-:Y:S01]  /*3e80*/  HFMA2.MMA R109, -RZ, RZ, 0, 0 ;  /* 0x00000000ff6d7435 */ /* 0x000fe200000001ff */
[----:B------:R-:W-:Y:S04]  /*3e90*/  WARPSYNC R112 ;  /* 0x0000007000007348 */ /* 0x000fe80003800000 */
[----:B------:R0:W1:Y:S01]  /*3ea0*/  SHFL.DOWN PT, R112, R114, R113, R111 ;  /* 0x0800007172707389 */ /* 0x00006200000e006f */
[----:B------:R-:W-:Y:S05]  /*3eb0*/  RET.REL.NODEC R108 `(_ZN10layer_norm13ln_bwd_kernelINS_13Kernel_traitsIf13__nv_bfloat16S2_S2_fjLj3072ELj1ELj1ELj4ELj16ENS_18Kernel_traits_baseILj3072EfS2_S2_S2_fjLj128EEEEELb0ELb0ELb1ELb0EEEvNS_9BwdParamsE) ;  /* 0xffffc1406c007950 */ /* 0x000fea0003c3ffff */
.L_x_2185:
        /* <DEDUP_REMOVED lines=12> */
.L_x_9296:


//--------------------- .text._ZN10layer_norm13ln_bwd_kernelINS_13Kernel_traitsIf13__nv_bfloat16S2_S2_fjLj3072ELj1ELj1ELj4ELj16ENS_18Kernel_traits_baseILj3072EfS2_S2_S2_fjLj128EEEEELb0ELb0ELb1ELb1EEEvNS_9BwdParamsE --------------------------
	.section	.text._ZN10layer_norm13ln_bwd_kernelINS_13Kernel_traitsIf13__nv_bfloat16S2_S2_fjLj3072ELj1ELj1ELj4ELj16ENS_18Kernel_traits_baseILj3072EfS2_S2_S2_fjLj128EEEEELb0ELb0ELb1ELb1EEEvNS_9BwdParamsE,"ax",@progbits
	.sectioninfo	@"SHI_REGISTERS=168"
	.align	128
        .global         _ZN10layer_norm13ln_bwd_kernelINS_13Kernel_traitsIf13__nv_bfloat16S2_S2_fjLj3072ELj1ELj1ELj4ELj16ENS_18Kernel_traits_baseILj3072EfS2_S2_S2_fjLj128EEEEELb0ELb0ELb1ELb1EEEvNS_9BwdParamsE
        .type           _ZN10layer_norm13ln_bwd_kernelINS_13Kernel_traitsIf13__nv_bfloat16S2_S2_fjLj3072ELj1ELj1ELj4ELj16ENS_18Kernel_traits_baseILj3072EfS2_S2_S2_fjLj128EEEEELb0ELb0ELb1ELb1EEEvNS_9BwdParamsE,@function
        .size           _ZN10layer_norm13ln_bwd_kernelINS_13Kernel_traitsIf13__nv_bfloat16S2_S2_fjLj3072ELj1ELj1ELj4ELj16ENS_18Kernel_traits_baseILj3072EfS2_S2_S2_fjLj128EEEEELb0ELb0ELb1ELb1EEEvNS_9BwdParamsE,(.L_x_9297 - _ZN10layer_norm13ln_bwd_kernelINS_13Kernel_traitsIf13__nv_bfloat16S2_S2_fjLj3072ELj1ELj1ELj4ELj16ENS_18Kernel_traits_baseILj3072EfS2_S2_S2_fjLj128EEEEELb0ELb0ELb1ELb1EEEvNS_9BwdParamsE)
        .other          _ZN10layer_norm13ln_bwd_kernelINS_13Kernel_traitsIf13__nv_bfloat16S2_S2_fjLj3072ELj1ELj1ELj4ELj16ENS_18Kernel_traits_baseILj3072EfS2_S2_S2_fjLj128EEEEELb0ELb0ELb1ELb1EEEvNS_9BwdParamsE,@"STO_CUDA_ENTRY STV_DEFAULT"
_ZN10layer_norm13ln_bwd_kernelINS_13Kernel_traitsIf13__nv_bfloat16S2_S2_fjLj3072ELj1ELj1ELj4ELj16ENS_18Kernel_traits_baseILj3072EfS2_S2_S2_fjLj128EEEEELb0ELb0ELb1ELb1EEEvNS_9BwdParamsE:
.text._ZN10layer_norm13ln_bwd_kernelINS_13Kernel_traitsIf13__nv_bfloat16S2_S2_fjLj3072ELj1ELj1ELj4ELj16ENS_18Kernel_traits_baseILj3072EfS2_S2_S2_fjLj128EEEEELb0ELb0ELb1ELb1EEEvNS_9BwdParamsE:
        /* <DEDUP_REMOVED lines=32> */
.L_x_2186:
[----:B------:R-:W-:-:S04]  /*0200*/  SHF.L.U32 R3, R0, 0x5, RZ ;  /* 0x0000000500037819 */ /* 0x000fc800000006ff */
[----:B------:R-:W-:-:S04]  /*0210*/  LOP3.LUT R3, R3, 0xfe0, RZ, 0xc0, !PT ;  /* 0x00000fe003037812 */ /* 0x000fc800078ec0ff */
[----:B------:R-:W-:Y:S02]  /*0220*/  IADD3 R4, P0, R3, c[0x0][0x1b0], RZ ;  /* 0x00006c0003047a10 */ /* 0x000fe40007f1e0ff */
[----:B------:R-:W0:Y:S01]  /*0230*/  LDC.U8 R3, c[0x0][0x1f0] ;  /* 0x00007c00ff037b82 */ /* 0x000e220000000000 */
[----:B------:R-:W-:Y:S01]  /*0240*/  HFMA2.MMA R6, -RZ, RZ, 0, 5.9604644775390625e-08 ;  /* 0x00000001ff067435 */ /* 0x000fe200000001ff */
[----:B------:R-:W-:Y:S01]  /*0250*/  IADD3.X R5, RZ, c[0x0][0x1b4], RZ, P0, !PT ;  /* 0x00006d00ff057a10 */ /* 0x000fe200007fe4ff */
[----:B------:R-:W-:Y:S01]  /*0260*/  CS2R R40, SRZ ;  /* 0x0000000000287805 */ /* 0x000fe2000001ff00 */
[----:B------:R-:W-:Y:S01]  /*0270*/  CS2R R42, SRZ ;  /* 0x00000000002a7805 */ /* 0x000fe2000001ff00 */
[----:B------:R-:W-:Y:S01]  /*0280*/  CS2R R36, SRZ ;  /* 0x0000000000247805 */ /* 0x000fe2000001ff00 */
[----:B------:R-:W-:Y:S01]  /*0290*/  CS2R R38, SRZ ;  /* 0x0000000000267805 */ /* 0x000fe2000001ff00 */
[----:B------:R1:W5:Y:S01]  /*02a0*/  LDG.E.128 R44, [R4.64] ;  /* 0x00000004042c7981 */ /* 0x000362000c1e1d00 */
[----:B------:R-:W-:Y:S01]  /*02b0*/  CS2R R32, SRZ ;  /* 0x0000000000207805 */ /* 0x000fe2000001ff00 */
[----:B------:R-:W-:Y:S01]  /*02c0*/  CS2R R34, SRZ ;  /* 0x0000000000227805 */ /* 0x000fe2000001ff00 */
[----:B------:R-:W-:Y:S01]  /*02d0*/  CS2R R24, SRZ ;  /* 0x0000000000187805 */ /* 0x000fe2000001ff00 */
[----:B------:R1:W5:Y:S01]  /*02e0*/  LDG.E.128 R48, [R4.64+0x10] ;  /* 0x0000100404307981 */ /* 0x000362000c1e1d00 */
        /* <DEDUP_REMOVED lines=19> */
[----:B------:R-:W-:Y:S01]  /*0420*/  CS2R R118, SRZ ;  /* 0x0000000000767805 */ /* 0x000fe2000001ff00 */
[----:B------:R-:W-:Y:S01]  /*0430*/  CS2R R116, SRZ ;  /* 0x0000000000747805 */ /* 0x000fe2000001ff00 */
[----:B01----:R-:W-:-:S02]  /*0440*/  PRMT R4, R6, 0x7610, R4 ;  /* 0x0000761006047816 */ /* 0x003fc40000000004 */
.L_x_2265:
[----:B------:R-:W-:-:S05]  /*0450*/  MOV R101, 0x4 ;  /* 0x0000000400657802 */ /* 0x000fca0000000f00 */
[----:B------:R-:W-:-:S06]  /*0460*/  IMAD.WIDE R12, R2, R101, c[0x0][0x1d8] ;  /* 0x00007600020c7625 */ /* 0x000fcc00078e0265 */
[----:B------:R-:W2:Y:S01]  /*0470*/  LDG.E R12, [R12.64] ;  /* 0x000000040c0c7981 */ /* 0x000ea2000c1e1900 */
[C---:B------:R-:W-:Y:S02]  /*0480*/  IMAD R14, R2.reuse, c[0x0][0x168], RZ ;  /* 0x00005a00020e7a24 */ /* 0x040fe400078e02ff */
[----:B------:R-:W-:-:S03]  /*0490*/  IMAD.WIDE R6, R2, R101, c[0x0][0x1d0] ;  /* 0x0000740002067625 */ /* 0x000fc600078e0265 */
[----:B------:R-:W-:Y:S01]  /*04a0*/  SHF.R.S32.HI R15, RZ, 0x1f, R14 ;  /* 0x0000001fff0f7819 */ /* 0x000fe2000001140e */
[----:B------:R-:W-:Y:S02]  /*04b0*/  IMAD.WIDE R8, R2, R101, c[0x0][0x1a8] ;  /* 0x00006a0002087625 */ /* 0x000fe400078e0265 */
[----:B-----5:R0:W5:Y:S01]  /*04c0*/  LDG.E R6, [R6.64] ;  /* 0x0000000406067981 */ /* 0x020162000c1e1900 */
[----:B------:R-:W-:Y:S02]  /*04d0*/  LEA.HI R15, R15, R14, RZ, 0x3 ;  /* 0x0000000e0f0f7211 */ /* 0x000fe400078f18ff */
[----:B------:R-:W-:Y:S01]  /*04e0*/  LOP3.LUT R14, R0, 0x7f, RZ, 0xc0, !PT ;  /* 0x0000007f000e7812 */ /* 0x000fe200078ec0ff */
[----:B------:R1:W5:Y:S01]  /*04f0*/  LDG.E R5, [R8.64] ;  /* 0x0000000408057981 */ /* 0x000362000c1e1900 */
[----:B------:R-:W-:Y:S02]  /*0500*/  MOV R100, 0x10 ;  /* 0x0000001000647802 */ /* 0x000fe40000000f00 */
[----:B0-----:R-:W-:Y:S01]  /*0510*/  LEA.HI.SX32 R7, R15, R14, 0x1d ;  /* 0x0000000e0f077211 */ /* 0x001fe200078feaff */
[----:B------:R-:W-:Y:S03]  /*0520*/  BSSY B0, `(.L_x_2188) ;  /* 0x0000105000007945 */ /* 0x000fe60003800000 */
[----:B-1----:R-:W-:-:S02]  /*0530*/  IADD3 R8, R7, 0x80, RZ ;  /* 0x0000008007087810 */ /* 0x002fc40007ffe0ff */
[C---:B------:R-:W-:Y:S01]  /*0540*/  IADD3 R9, R7.reuse, 0x100, RZ ;  /* 0x0000010007097810 */ /* 0x040fe20007ffe0ff */
[----:B------:R-:W-:-:S04]  /*0550*/  IMAD.WIDE.U32 R164, R7, R100, c[0x0][0x218] ;  /* 0x0000860007a47625 */ /* 0x000fc800078e0064 */
[----:B------:R-:W-:-:S04]  /*0560*/  IMAD.WIDE.U32 R138, R8, R100, c[0x0][0x218] ;  /* 0x00008600088a7625 */ /* 0x000fc800078e0064 */
[----:B------:R-:W-:Y:S01]  /*0570*/  IMAD.WIDE.U32 R132, R9, R100, c[0x0][0x218] ;  /* 0x0000860009847625 */ /* 0x000fe200078e0064 */
[----:B--2---:R-:W-:-:S13]  /*0580*/  ISETP.GT.AND P1, PT, R12, RZ, PT ;  /* 0x000000ff0c00720c */ /* 0x004fda0003f24270 */
[----:B------:R-:W-:Y:S05]  /*0590*/  @P1 BRA `(.L_x_2189) ;  /* 0x0000009000001947 */ /* 0x000fea0003800000 */
[----:B------:R-:W-:Y:S01]  /*05a0*/  ISETP.NE.U32.AND P0, PT, RZ, c[0x0][0x218], PT ;  /* 0x00008600ff007a0c */ /* 0x000fe20003f05070 */
        /* <DEDUP_REMOVED lines=8> */
.L_x_2189:
[----:B------:R-:W-:Y:S01]  /*0630*/  IADD3 R12, R12, -0x1, RZ ;  /* 0xffffffff0c0c7810 */ /* 0x000fe20007ffe0ff */
[----:B------:R-:W-:-:S04]  /*0640*/  IMAD.WIDE.U32 R84, R7, R100, c[0x0][0x188] ;  /* 0x0000620007547625 */ /* 0x000fc800078e0064 */
[----:B------:R-:W-:Y:S02]  /*0650*/  IMAD R12, R12, c[0x0][0x168], RZ ;  /* 0x00005a000c0c7a24 */ /* 0x000fe400078e02ff */
[----:B------:R-:W2:Y:S03]  /*0660*/  LDG.E.128 R84, [R84.64] ;  /* 0x0000000454547981 */ /* 0x000ea6000c1e1d00 */
[----:B------:R-:W-:-:S04]  /*0670*/  SHF.R.S32.HI R11, RZ, 0x1f, R12 ;  /* 0x0000001fff0b7819 */ /* 0x000fc8000001140c */
[----:B------:R-:W-:-:S04]  /*0680*/  LEA.HI R11, R11, R12, RZ, 0x3 ;  /* 0x0000000c0b0b7211 */ /* 0x000fc800078f18ff */
[----:B------:R-:W-:Y:S01]  /*0690*/  LEA.HI.SX32 R103, R11, R14, 0x1d ;  /* 0x0000000e0b677211 */ /* 0x000fe200078feaff */
[----:B------:R-:W-:-:S04]  /*06a0*/  IMAD.WIDE R10, R2, R101, c[0x0][0x1a0] ;  /* 0x00006800020a7625 */ /* 0x000fc800078e0265 */
[CC--:B------:R-:W-:Y:S02]  /*06b0*/  IMAD.WIDE.U32 R12, R103.reuse, R100.reuse, c[0x0][0x208] ;  /* 0x00008200670c7625 */ /* 0x0c0fe400078e0064 */
[----:B------:R2:W3:Y:S04]  /*06c0*/  LDG.E R11, [R10.64] ;  /* 0x000000040a0b7981 */ /* 0x0004e8000c1e1900 */
[----:B------:R-:W4:Y:S01]  /*06d0*/  LDG.E.128 R12, [R12.64] ;  /* 0x000000040c0c7981 */ /* 0x000f22000c1e1d00 */
[----:B------:R-:W-:Y:S01]  /*06e0*/  IMAD.WIDE.U32 R92, R8, R100, c[0x0][0x188] ;  /* 0x00006200085c7625 */ /* 0x000fe200078e0064 */
[----:B------:R-:W-:-:S05]  /*06f0*/  IADD3 R89, R103, 0x80, RZ ;  /* 0x0000008067597810 */ /* 0x000fca0007ffe0ff */
[----:B------:R-:W4:Y:S01]  /*0700*/  LDG.E.128 R92, [R92.64] ;  /* 0x000000045c5c7981 */ /* 0x000f22000c1e1d00 */
[----:B------:R-:W-:-:S06]  /*0710*/  IMAD.WIDE.U32 R88, R89, R100, c[0x0][0x208] ;  /* 0x0000820059587625 */ /* 0x000fcc00078e0064 */
[----:B------:R-:W4:Y:S01]  /*0720*/  LDG.E.128 R88, [R88.64] ;  /* 0x0000000458587981 */ /* 0x000f22000c1e1d00 */
[----:B------:R-:W-:Y:S01]  /*0730*/  IMAD.WIDE.U32 R108, R9, R100, c[0x0][0x188] ;  /* 0x00006200096c7625 */ /* 0x000fe200078e0064 */
[----:B------:R-:W-:-:S05]  /*0740*/  IADD3 R101, R103, 0x100, RZ ;  /* 0x0000010067657810 */ /* 0x000fca0007ffe0ff */
[----:B------:R-:W4:Y:S01]  /*0750*/  LDG.E.128 R108, [R108.64] ;  /* 0x000000046c6c7981 */ /* 0x000f22000c1e1d00 */
[----:B------:R-:W-:-:S06]  /*0760*/  IMAD.WIDE.U32 R100, R101, R100, c[0x0][0x208] ;  /* 0x0000820065647625 */ /* 0x000fcc00078e0064 */
        /* <DEDUP_REMOVED lines=8> */
[--C-:B------:R-:W-:Y:S02]  /*07f0*/  PRMT R128, RZ, 0x5410, R85.reuse ;  /* 0x00005410ff807816 */ /* 0x100fe40000000055 */
[----:B------:R-:W-:Y:S02]  /*0800*/  PRMT R85, RZ, 0x7610, R85 ;  /* 0x00007610ff557816 */ /* 0x000fe40000000055 */
[--C-:B------:R-:W-:Y:S02]  /*0810*/  PRMT R131, RZ, 0x7610, R87.reuse ;  /* 0x00007610ff837816 */ /* 0x100fe40000000057 */
[----:B------:R-:W-:Y:S02]  /*0820*/  PRMT R130, RZ, 0x5410, R87 ;  /* 0x00005410ff827816 */ /* 0x000fe40000000057 */
[----:B------:R-:W-:Y:S02]  /*0830*/  PRMT R84, RZ, 0x7610, R84 ;  /* 0x00007610ff547816 */ /* 0x000fe40000000054 */
[----:B---3--:R-:W-:-:S05]  /*0840*/  FSEL R145, R11, RZ, !P0 ;  /* 0x000000ff0b917208 */ /* 0x008fca0004000000 */
[C---:B------:R-:W-:Y:S01]  /*0850*/  FADD.FTZ R10, -R145.reuse, R10 ;  /* 0x0000000a910a7221 */ /* 0x040fe20000010100 */
[----:B----4-:R-:W-:Y:S01]  /*0860*/  PRMT R87, RZ, 0x5410, R12 ;  /* 0x00005410ff577816 */ /* 0x010fe2000000000c */
[C---:B------:R-:W-:Y:S02]  /*0870*/  FADD.FTZ R85, -R145.reuse, R85 ;  /* 0x0000005591557221 */ /* 0x040fe40000010100 */
[----:B------:R-:W-:Y:S02]  /*0880*/  FADD.FTZ R131, -R145, R131 ;  /* 0x0000008391837221 */ /* 0x000fe40000010100 */
[----:B-----5:R-:W-:Y:S01]  /*0890*/  FMUL.FTZ R10, R5, R10 ;  /* 0x0000000a050a7220 */ /* 0x020fe20000410000 */
[----:B0-----:R-:W-:Y:S02]  /*08a0*/  PRMT R132, RZ, 0x5410, R13 ;  /* 0x00005410ff847816 */ /* 0x001fe4000000000d */
[----:B------:R-:W-:Y:S01]  /*08b0*/  PRMT R134, RZ, 0x5410, R15 ;  /* 0x00005410ff867816 */ /* 0x000fe2000000000f */
[----:B------:R-:W-:Y:S01]  /*08c0*/  FADD.FTZ R84, -R145, R84 ;  /* 0x0000005491547221 */ /* 0x000fe20000010100 */
[----:B------:R-:W-:Y:S01]  /*08d0*/  PRMT R13, RZ, 0x7610, R13 ;  /* 0x00007610ff0d7816 */ /* 0x000fe2000000000d */
[C---:B------:R-:W-:Y:S01]  /*08e0*/  FMUL.FTZ R85, R5.reuse, R85 ;  /* 0x0000005505557220 */ /* 0x040fe20000410000 */
[----:B------:R-:W-:Y:S01]  /*08f0*/  PRMT R15, RZ, 0x7610, R15 ;  /* 0x00007610ff0f7816 */ /* 0x000fe2000000000f */
[----:B------:R-:W-:Y:S01]  /*0900*/  FMUL.FTZ R131, R5, R131 ;  /* 0x0000008305837220 */ /* 0x000fe20000410000 */
[----:B------:R-:W-:Y:S01]  /*0910*/  PRMT R12, RZ, 0x7610, R12 ;  /* 0x00007610ff0c7816 */ /* 0x000fe2000000000c */
[----:B------:R-:W-:-:S02]  /*0920*/  FFMA.FTZ R116, R10, R87, R116 ;  /* 0x000000570a747223 */ /* 0x000fc40000010074 */
[----:B------:R-:W-:Y:S01]  /*0930*/  FADD.FTZ R40, R40, R87 ;  /* 0x0000005728287221 */ /* 0x000fe20000010000 */
[--C-:B------:R-:W-:Y:S01]  /*0940*/  PRMT R129, RZ, 0x5410, R86.reuse ;  /* 0x00005410ff817816 */ /* 0x100fe20000000056 */
[----:B------:R-:W-:Y:S01]  /*0950*/  FMUL.FTZ R87, R44, R87 ;  /* 0x000000572c577220 */ /* 0x000fe20000410000 */
[----:B------:R-:W-:Y:S01]  /*0960*/  PRMT R86, RZ, 0x7610, R86 ;  /* 0x00007610ff567816 */ /* 0x000fe20000000056 */
[----:B------:R-:W-:Y:S02]  /*0970*/  FMUL.FTZ R84, R5, R84 ;  /* 0x0000005405547220 */ /* 0x000fe40000410000 */
[-C--:B------:R-:W-:Y:S02]  /*0980*/  FFMA.FTZ R119, R85, R13.reuse, R119 ;  /* 0x0000000d55777223 */ /* 0x080fe40000010077 */
[----:B------:R-:W-:Y:S02]  /*0990*/  FADD.FTZ R43, R43, R13 ;  /* 0x0000000d2b2b7221 */ /* 0x000fe40000010000 */
[----:B------:R-:W-:-:S02]  /*09a0*/  FMUL.FTZ R154, R47, R13 ;  /* 0x0000000d2f9a7220 */ /* 0x000fc40000410000 */
[-C--:B------:R-:W-:Y:S02]  /*09b0*/  FFMA.FTZ R123, R131, R15.reuse, R123 ;  /* 0x0000000f837b7223 */ /* 0x080fe4000001007b */
[----:B------:R-:W-:Y:S02]  /*09c0*/  FADD.FTZ R39, R39, R15 ;  /* 0x0000000f27277221 */ /* 0x000fe40000010000 */
[----:B------:R-:W-:Y:S02]  /*09d0*/  FMUL.FTZ R157, R51, R15 ;  /* 0x0000000f339d7220 */ /* 0x000fe40000410000 */
[----:B------:R-:W-:Y:S02]  /*09e0*/  FADD.FTZ R128, -R145, R128 ;  /* 0x0000008091807221 */ /* 0x000fe40000010100 */
[----:B------:R-:W-:Y:S02]  /*09f0*/  FMUL.FTZ R152, R45, R12 ;  /* 0x0000000c2d987220 */ /* 0x000fe40000410000 */
[----:B------:R-:W-:-:S02]  /*0a00*/  FADD.FTZ R13, RZ, R87 ;  /* 0x00000057ff0d7221 */ /* 0x000fc40000010000 */
[----:B------:R-:W-:Y:S02]  /*0a10*/  FFMA.FTZ R15, R10, R87, RZ ;  /* 0x000000570a0f7223 */ /* 0x000fe400000100ff */
[----:B------:R-:W-:Y:S02]  /*0a20*/  FADD.FTZ R86, -R145, R86 ;  /* 0x0000005691567221 */ /* 0x000fe40000010100 */
[----:B------:R-:W-:Y:S02]  /*0a30*/  FFMA.FTZ R117, R84, R12, R117 ;  /* 0x0000000c54757223 */ /* 0x000fe40000010075 */
[----:B------:R-:W-:Y:S01]  /*0a40*/  FADD.FTZ R41, R41, R12 ;  /* 0x0000000c29297221 */ /* 0x000fe20000010000 */
[----:B------:R-:W-:Y:S01]  /*0a50*/  PRMT R133, RZ, 0x5410, R14 ;  /* 0x00005410ff857816 */ /* 0x000fe2000000000e */
[----:B------:R-:W-:Y:S02]  /*0a60*/  FMUL.FTZ R128, R5, R128 ;  /* 0x0000008005807220 */ /* 0x000fe40000410000 */
[----:B------:R-:W-:-:S02]  /*0a70*/  FMUL.FTZ R153, R46, R132 ;  /* 0x000000842e997220 */ /* 0x000fc40000410000 */
[----:B------:R-:W-:Y:S02]  /*0a80*/  FADD.FTZ R12, R13, R152 ;  /* 0x000000980d0c7221 */ /* 0x000fe40000010000 */
[----:B------:R-:W-:Y:S01]  /*0a90*/  FFMA.FTZ R15, R84, R152, R15 ;  /* 0x00000098540f7223 */ /* 0x000fe2000001000f */
[----:B------:R-:W-:Y:S01]  /*0aa0*/  PRMT R14, RZ, 0x7610, R14 ;  /* 0x00007610ff0e7816 */ /* 0x000fe2000000000e */
[----:B------:R-:W-:Y:S02]  /*0ab0*/  FMUL.FTZ R86, R5, R86 ;  /* 0x0000005605567220 */ /* 0x000fe40000410000 */
[----:B------:R-:W-:Y:S02]  /*0ac0*/  FADD.FTZ R129, -R145, R129 ;  /* 0x0000008191817221 */ /* 0x000fe40000010100 */
[----:B------:R-:W-:Y:S02]  /*0ad0*/  FADD.FTZ R13, R12, R153 ;  /* 0x000000990c0d7221 */ /* 0x000fe40000010000 */
[----:B------:R-:W-:-:S02]  /*0ae0*/  FFMA.FTZ R15, R128, R153, R15 ;  /* 0x00000099800f7223 */ /* 0x000fc4000001000f */
[----:B------:R-:W-:Y:S02]  /*0af0*/  FADD.FTZ R130, -R145, R130 ;  /* 0x0000008291827221 */ /* 0x000fe40000010100 */
[-C--:B------:R-:W-:Y:S02]  /*0b00*/  FFMA.FTZ R121, R86, R14.reuse, R121 ;  /* 0x0000000e56797223 */ /* 0x080fe40000010079 */
[----:B------:R-:W-:Y:S02]  /*0b10*/  FADD.FTZ R37, R37, R14 ;  /* 0x0000000e25257221 */ /* 0x000fe40000010000 */
[----:B------:R-:W-:Y:S02]  /*0b20*/  FMUL.FTZ R156, R49, R14 ;  /* 0x0000000e319c7220 */ /* 0x000fe40000410000 */
[----:B------:R-:W-:Y:S02]  /*0b30*/  FMUL.FTZ R129, R5, R129 ;  /* 0x0000008105817220 */ /* 0x000fe40000410000 */
[----:B------:R-:W-:-:S02]  /*0b40*/  FMUL.FTZ R155, R48, R133 ;  /* 0x00000085309b7220 */ /* 0x000fc40000410000 */
[----:B------:R-:W-:Y:S02]  /*0b50*/  FADD.FTZ R12, R13, R154 ;  /* 0x0000009a0d0c7221 */ /* 0x000fe40000010000 */
[----:B------:R-:W-:Y:S01]  /*0b60*/  FFMA.FTZ R14, R85, R154, R15 ;  /* 0x0000009a550e7223 */ /* 0x000fe2000001000f */
[----:B------:R-:W-:Y:S01]  /*0b70*/  PRMT R135, RZ, 0x5410, R92 ;  /* 0x00005410ff877816 */ /* 0x000fe2000000005c */
[----:B------:R-:W-:Y:S02]  /*0b80*/  FMUL.FTZ R130, R5, R130 ;  /* 0x0000008205827220 */ /* 0x000fe40000410000 */
[----:B------:R-:W-:Y:S02]  /*0b90*/  FADD.FTZ R13, R12, R155 ;  /* 0x0000009b0c0d7221 */ /* 0x000fe40000010000 */
[----:B------:R-:W-:Y:S02]  /*0ba0*/  FFMA.FTZ R15, R129, R155, R14 ;  /* 0x0000009b810f7223 */ /* 0x000fe4000001000e */
[----:B------:R-:W-:-:S02]  /*0bb0*/  FADD.FTZ R135, -R145, R135 ;  /* 0x0000008791877221 */ /* 0x000fc40000010100 */
[-C--:B------:R-:W-:Y:S02]  /*0bc0*/  FFMA.FTZ R122, R130, R134.reuse, R122 ;  /* 0x00000086827a7223 */ /* 0x080fe4000001007a */
[----:B------:R-:W-:Y:S01]  /*0bd0*/  FADD.FTZ R38, R38, R134 ;  /* 0x0000008626267221 */ /* 0x000fe20000010000 */
[--C-:B-1----:R-:W-:Y:S01]  /*0be0*/  PRMT R138, RZ, 0x5410, R95.reuse ;  /* 0x00005410ff8a7816 */ /* 0x102fe2000000005f */
[----:B------:R-:W-:Y:S01]  /*0bf0*/  FMUL.FTZ R134, R50, R134 ;  /* 0x0000008632867220 */ /* 0x000fe20000410000 */
[----:B------:R-:W-:Y:S01]  /*0c00*/  PRMT R139, RZ, 0x7610, R95 ;  /* 0x00007610ff8b7816 */ /* 0x000fe2000000005f */
[----:B------:R-:W-:Y:S02]  /*0c10*/  FADD.FTZ R13, R13, R156 ;  /* 0x0000009c0d0d7221 */ /* 0x000fe40000010000 */
[----:B------:R-:W-:Y:S01]  /*0c20*/  FFMA.FTZ R15, R86, R156, R15 ;  /* 0x0000009c560f7223 */ /* 0x000fe2000001000f */
        /* <DEDUP_REMOVED lines=8> */
[-C--:B------:R-:W-:Y:S02]  /*0cb0*/  FFMA.FTZ R124, R135, R95.reuse, R124 ;  /* 0x0000005f877c7223 */ /* 0x080fe4000001007c */
[----:B------:R-:W-:Y:S02]  /*0cc0*/  FADD.FTZ R32, R32, R95 ;  /* 0x0000005f20207221 */ /* 0x000fe40000010000 */
[----:B------:R-:W-:Y:S02]  /*0cd0*/  FADD.FTZ R92, -R145, R92 ;  /* 0x0000005c915c7221 */ /* 0x000fe40000010100 */
[----:B------:R-:W-:Y:S02]  /*0ce0*/  FMUL.FTZ R95, R52, R95 ;  /* 0x0000005f345f7220 */ /* 0x000fe40000410000 */
[----:B------:R-:W-:Y:S02]  /*0cf0*/  FADD.FTZ R12, R12, R157 ;  /* 0x0000009d0c0c7221 */ /* 0x000fe40000010000 */
[----:B------:R-:W-:Y:S01]  /*0d00*/  FFMA.FTZ R14, R131, R157, R14 ;  /* 0x0000009d830e7223 */ /* 0x000fe2000001000e */
[----:B------:R-:W-:Y:S01]  /*0d10*/  PRMT R137, RZ, 0x5410, R94 ;  /* 0x00005410ff897816 */ /* 0x000fe2000000005e */
[C---:B------:R-:W-:Y:S01]  /*0d20*/  FMUL.FTZ R136, R5.reuse, R136 ;  /* 0x0000008805887220 */ /* 0x040fe20000410000 */
[----:B------:R-:W-:Y:S01]  /*0d30*/  PRMT R140, RZ, 0x5410, R89 ;  /* 0x00005410ff8c7816 */ /* 0x000fe20000000059 */
[----:B------:R-:W-:Y:S01]  /*0d40*/  FMUL.FTZ R92, R5, R92 ;  /* 0x0000005c055c7220 */ /* 0x000fe20000410000 */
[----:B------:R-:W-:Y:S01]  /*0d50*/  PRMT R93, RZ, 0x7610, R93 ;  /* 0x00007610ff5d7816 */ /* 0x000fe2000000005d */
[----:B------:R-:W-:-:S02]  /*0d60*/  FMUL.FTZ R158, R53, R88 ;  /* 0x00000058359e7220 */ /* 0x000fc40000410000 */
[----:B------:R-:W-:Y:S02]  /*0d70*/  FADD.FTZ R13, R12, R95 ;  /* 0x0000005f0c0d7221 */ /* 0x000fe40000010000 */
[----:B------:R-:W-:Y:S01]  /*0d80*/  FFMA.FTZ R15, R135, R95, R14 ;  /* 0x0000005f870f7223 */ /* 0x000fe2000001000e */
[----:B------:R-:W-:Y:S01]  /*0d90*/  PRMT R89, RZ, 0x7610, R89 ;  /* 0x00007610ff597816 */ /* 0x000fe20000000059 */
[C---:B------:R-:W-:Y:S02]  /*0da0*/  FADD.FTZ R137, -R145.reuse, R137 ;  /* 0x0000008991897221 */ /* 0x040fe40000010100 */
[----:B------:R-:W-:Y:S02]  /*0db0*/  FFMA.FTZ R126, R136, R140, R126 ;  /* 0x0000008c887e7223 */ /* 0x000fe4000001007e */
[----:B------:R-:W-:Y:S02]  /*0dc0*/  FADD.FTZ R34, R34, R140 ;  /* 0x0000008c22227221 */ /* 0x000fe40000010000 */
        /* <DEDUP_REMOVED lines=12> */
[----:B------:R-:W-:Y:S02]  /*0e90*/  FADD.FTZ R138, -R145, R138 ;  /* 0x0000008a918a7221 */ /* 0x000fe40000010100 */
        /* <DEDUP_REMOVED lines=16> */
[----:B------:R-:W-:-:S02]  /*0fa0*/  PRMT R108, RZ, 0x7610, R108 ;  /* 0x00007610ff6c7816 */ /* 0x000fc4000000006c */
[----:B------:R-:W-:Y:S02]  /*0fb0*/  PRMT R109, RZ, 0x7610, R109 ;  /* 0x00007610ff6d7816 */ /* 0x000fe4000000006d */
[----:B------:R-:W-:Y:S02]  /*0fc0*/  PRMT R110, RZ, 0x7610, R110 ;  /* 0x00007610ff6e7816 */ /* 0x000fe4000000006e */
[----:B------:R-:W-:Y:S01]  /*0fd0*/  PRMT R111, RZ, 0x7610, R111 ;  /* 0x00007610ff6f7816 */ /* 0x000fe2000000006f */
[C---:B------:R-:W-:Y:S01]  /*0fe0*/  FADD.FTZ R143, -R145.reuse, R143 ;  /* 0x0000008f918f7221 */ /* 0x040fe20000010100 */
[----:B------:R-:W-:Y:S01]  /*0ff0*/  PRMT R91, RZ, 0x7610, R91 ;  /* 0x00007610ff5b7816 */ /* 0x000fe2000000005b */
[----:B------:R-:W-:Y:S02]  /*1000*/  FFMA.FTZ R30, R150, R142, R30 ;  /* 0x0000008e961e7223 */ /* 0x000fe4000001001e */
[----:B------:R-:W-:Y:S02]  /*1010*/  FADD.FTZ R26, R26, R142 ;  /* 0x0000008e1a1a7221 */ /* 0x000fe40000010000 */
        /* <DEDUP_REMOVED lines=10> */
[----:B------:R-:W-:Y:S01]  /*10c0*/  FADD.FTZ R111, -R145, R111 ;  /* 0x0000006f916f7221 */ /* 0x000fe20000010100 */
[----:B------:R-:W-:Y:S01]  /*10d0*/  PRMT R145, RZ, 0x5410, R100 ;  /* 0x00005410ff917816 */ /* 0x000fe20000000064 */
[C---:B------:R-:W-:Y:S02]  /*10e0*/  FMUL.FTZ R143, R5.reuse, R143 ;  /* 0x0000008f058f7220 */ /* 0x040fe40000410000 */
        /* <DEDUP_REMOVED lines=17> */
[-C--:B------:R-:W-:Y:S02]  /*1200*/  FFMA.FTZ R98, R144, R147.reuse, R98 ;  /* 0x0000009390627223 */ /* 0x080fe40000010062 */
[----:B------:R-:W-:Y:S02]  /*1210*/  FADD.FTZ R22, R22, R147 ;  /* 0x0000009316167221 */ /* 0x000fe40000010000 */
        /* <DEDUP_REMOVED lines=10> */
[----:B------:R-:W-:Y:S02]  /*12c0*/  FMUL.FTZ R110, R5, R110 ;  /* 0x0000006e056e7220 */ /* 0x000fe40000410000 */
[----:B------:R-:W-:-:S02]  /*12d0*/  FFMA.FTZ R16, R11, R148, R16 ;  /* 0x000000940b107223 */ /* 0x000fc40000010010 */
[----:B------:R-:W-:Y:S02]  /*12e0*/  FADD.FTZ R68, R68, R148 ;  /* 0x0000009444447221 */ /* 0x000fe40000010000 */
        /* <DEDUP_REMOVED lines=19> */
[-C--:B------:R-:W-:Y:S02]  /*1420*/  FFMA.FTZ R19, R111, R103.reuse, R19 ;  /* 0x000000676f137223 */ /* 0x080fe40000010013 */
[----:B------:R-:W-:Y:S02]  /*1430*/  FADD.FTZ R71, R71, R103 ;  /* 0x0000006747477221 */ /* 0x000fe40000010000 */
        /* <DEDUP_REMOVED lines=17> */
[----:B------:R-:W-:Y:S02]  /*1550*/  FADD.FTZ R14, R12, R103 ;  /* 0x000000670c0e7221 */ /* 0x000fe40000010000 */
[----:B------:R-:W-:Y:S02]  /*1560*/  FFMA.FTZ R15, R111, R103, R88 ;  /* 0x000000676f0f7223 */ /* 0x000fe40000010058 */
.L_x_2190:
[----:B------:R-:W-:Y:S05]  /*1570*/  BSYNC B0 ;  /* 0x0000000000007941 */ /* 0x000fea0003800000 */
.L_x_2188:
[----:B------:R-:W-:Y:S02]  /*1580*/  LOP3.LUT P2, RZ, R4, 0xff, RZ, 0xc0, !PT ;  /* 0x000000ff04ff7812 */ /* 0x000fe4000784c0ff */
[----:B------:R-:W-:Y:S02]  /*1590*/  SHF.R.U32.HI R88, RZ, 0x5, R0 ;  /* 0x00000005ff587819 */ /* 0x000fe40000011600 */
[----:B------:R-:W-:Y:S02]  /*15a0*/  LOP3.LUT P0, RZ, R0, 0x1f, RZ, 0xc0, !PT ;  /* 0x0000001f00ff7812 */ /* 0x000fe4000780c0ff */
[----:B------:R-:W-:-:S07]  /*15b0*/  LOP3.LUT R100, R88, 0x7fffffc, RZ, 0xc0, !PT ;  /* 0x07fffffc58647812 */ /* 0x000fce00078ec0ff */
[----:B------:R-:W-:Y:S01]  /*15c0*/  @!P2 IADD3 R100, R100, 0x4, RZ ;  /* 0x000000046464a810 */ /* 0x000fe20007ffe0ff */
[----:B------:R-:W-:Y:S05]  /*15d0*/  BRA.DIV ~URZ, `(.L_x_2191) ;  /* 0x000020127f007947 */ /* 0x000fea000b800000 */
[----:B------:R1:W2:Y:S02]  /*15e0*/  SHFL.DOWN PT, R101, R14, 0x10, 0x1f ;  /* 0x0a001f000e657f89 */ /* 0x0002a400000e0000 */
.L_x_2266:
[----:B------:R-:W-:Y:S05]  /*15f0*/  BRA.DIV ~URZ, `(.L_x_2192) ;  /* 0x000020727f007947 */ /* 0x000fea000b800000 */
[----:B------:R-:W3:Y:S01]  /*1600*/  SHFL.DOWN PT, R12, R15, 0x10, 0x1f ;  /* 0x0a001f000f0c7f89 */ /* 0x000ee200000e0000 */
[----:B0-2---:R-:W-:-:S05]  /*1610*/  FADD.FTZ R132, R101, R14 ;  /* 0x0000000e65847221 */ /* 0x005fca0000010000 */
[----:B------:R-:W0:Y:S01]  /*1620*/  SHFL.DOWN PT, R13, R132, 0x8, 0x1f ;  /* 0x09001f00840d7f89 */ /* 0x000e2200000e0000 */
[----:B---3--:R-:W-:-:S05]  /*1630*/  FADD.FTZ R12, R12, R15 ;  /* 0x0000000f0c0c7221 */ /* 0x008fca0000010000 */
[----:B------:R-:W2:Y:S01]  /*1640*/  SHFL.DOWN PT, R89, R12, 0x8, 0x1f ;  /* 0x09001f000c597f89 */ /* 0x000ea200000e0000 */
[----:B0-----:R-:W-:-:S05]  /*1650*/  FADD.FTZ R13, R13, R132 ;  /* 0x000000840d0d7221 */ /* 0x001fca0000010000 */
[----:B-1----:R-:W0:Y:S01]  /*1660*/  SHFL.DOWN PT, R14, R13, 0x4, 0x1f ;  /* 0x08801f000d0e7f89 */ /* 0x002e2200000e0000 */
        /* <DEDUP_REMOVED lines=10> */
.L_x_2267:
        /* <DEDUP_REMOVED lines=39> */
.L_x_2194:
        /* <DEDUP_REMOVED lines=9> */
.L_x_2195:
[----:B------:R-:W-:Y:S05]  /*1a10*/  BSYNC B0 ;  /* 0x0000000000007941 */ /* 0x000fea0003800000 */
.L_x_2193:
        /* <DEDUP_REMOVED lines=13> */
.L_x_2197:
[----:B------:R-:W-:-:S04]  /*1af0*/  FFMA.FTZ R15, R84, R13, R12 ;  /* 0x0000000d540f7223 */ /* 0x000fc8000001000c */
[----:B------:R-:W-:Y:S01]  /*1b00*/  FADD.FTZ R6, R152, -R15 ;  /* 0x8000000f98067221 */ /* 0x000fe20000010000 */
[----:B------:R-:W-:-:S03]  /*1b10*/  @P3 PRMT R15, RZ, 0x7610, R72 ;  /* 0x00007610ff0f3816 */ /* 0x000fc60000000048 */
[----:B------:R-:W-:-:S04]  /*1b20*/  FMUL.FTZ R6, R5, R6 ;  /* 0x0000000605067220 */ /* 0x000fc80000410000 */
[----:B------:R-:W-:Y:S02]  /*1b30*/  @P3 FADD.FTZ R6, R6, R15 ;  /* 0x0000000f06063221 */ /* 0x000fe40000010000 */
.L_x_2198:
[----:B------:R-:W-:Y:S05]  /*1b40*/  BSYNC B0 ;  /* 0x0000000000007941 */ /* 0x000fea0003800000 */
.L_x_2196:
        /* <DEDUP_REMOVED lines=11> */
.L_x_2200:
[----:B------:R-:W-:Y:S01]  /*1c00*/  FFMA.FTZ R6, R128, R13, R12 ;  /* 0x0000000d80067223 */ /* 0x000fe2000001000c */
[----:B------:R-:W-:-:S03]  /*1c10*/  @P3 PRMT R15, RZ, 0x5410, R73 ;  /* 0x00005410ff0f3816 */ /* 0x000fc60000000049 */
[----:B------:R-:W-:-:S04]  /*1c20*/  FADD.FTZ R6, R153, -R6 ;  /* 0x8000000699067221 */ /* 0x000fc80000010000 */
[----:B------:R-:W-:-:S04]  /*1c30*/  FMUL.FTZ R6, R5, R6 ;  /* 0x0000000605067220 */ /* 0x000fc80000410000 */
[----:B------:R-:W-:Y:S02]  /*1c40*/  @P3 FADD.FTZ R6, R6, R15 ;  /* 0x0000000f06063221 */ /* 0x000fe40000010000 */
.L_x_2201:
[----:B------:R-:W-:Y:S05]  /*1c50*/  BSYNC B0 ;  /* 0x0000000000007941 */ /* 0x000fea0003800000 */
.L_x_2199:
        /* <DEDUP_REMOVED lines=11> */
.L_x_2203:
[----:B------:R-:W-:-:S04]  /*1d10*/  FFMA.FTZ R15, R85, R13, R12 ;  /* 0x0000000d550f7223 */ /* 0x000fc8000001000c */
[----:B------:R-:W-:Y:S01]  /*1d20*/  FADD.FTZ R6, R154, -R15 ;  /* 0x8000000f9a067221 */ /* 0x000fe20000010000 */
[----:B------:R-:W-:-:S03]  /*1d30*/  @P3 PRMT R15, RZ, 0x7610, R73 ;  /* 0x00007610ff0f3816 */ /* 0x000fc60000000049 */
[----:B------:R-:W-:-:S04]  /*1d40*/  FMUL.FTZ R6, R5, R6 ;  /* 0x0000000605067220 */ /* 0x000fc80000410000 */
[----:B------:R-:W-:Y:S02]  /*1d50*/  @P3 FADD.FTZ R6, R6, R15 ;  /* 0x0000000f06063221 */ /* 0x000fe40000010000 */
.L_x_2204:
[----:B------:R-:W-:Y:S05]  /*1d60*/  BSYNC B0 ;  /* 0x0000000000007941 */ /* 0x000fea0003800000 */
.L_x_2202:
        /* <DEDUP_REMOVED lines=11> */
.L_x_2206:
[----:B------:R-:W-:Y:S01]  /*1e20*/  FFMA.FTZ R6, R129, R13, R12 ;  /* 0x0000000d81067223 */ /* 0x000fe2000001000c */
[----:B------:R-:W-:-:S03]  /*1e30*/  @P3 PRMT R15, RZ, 0x5410, R74 ;  /* 0x00005410ff0f3816 */ /* 0x000fc6000000004a */
[----:B------:R-:W-:-:S04]  /*1e40*/  FADD.FTZ R6, R155, -R6 ;  /* 0x800000069b067221 */ /* 0x000fc80000010000 */
[----:B------:R-:W-:-:S04]  /*1e50*/  FMUL.FTZ R6, R5, R6 ;  /* 0x0000000605067220 */ /* 0x000fc80000410000 */
[----:B------:R-:W-:Y:S02]  /*1e60*/  @P3 FADD.FTZ R6, R6, R15 ;  /* 0x0000000f06063221 */ /* 0x000fe40000010000 */
.L_x_2207:
[----:B------:R-:W-:Y:S05]  /*1e70*/  BSYNC B0 ;  /* 0x0000000000007941 */ /* 0x000fea0003800000 */
.L_x_2205:
        /* <DEDUP_REMOVED lines=11> */
.L_x_2209:
[----:B------:R-:W-:-:S04]  /*1f30*/  FFMA.FTZ R15, R86, R13, R12 ;  /* 0x0000000d560f7223 */ /* 0x000fc8000001000c */
[----:B------:R-:W-:Y:S01]  /*1f40*/  FADD.FTZ R6, R156, -R15 ;  /* 0x8000000f9c067221 */ /* 0x000fe20000010000 */
[----:B------:R-:W-:-:S03]  /*1f50*/  @P3 PRMT R15, RZ, 0x7610, R74 ;  /* 0x00007610ff0f3816 */ /* 0x000fc6000000004a */
[----:B------:R-:W-:-:S04]  /*1f60*/  FMUL.FTZ R6, R5, R6 ;  /* 0x0000000605067220 */ /* 0x000fc80000410000 */
[----:B------:R-:W-:Y:S02]  /*1f70*/  @P3 FADD.FTZ R6, R6, R15 ;  /* 0x0000000f06063221 */ /* 0x000fe40000010000 */
.L_x_2210:
[----:B------:R-:W-:Y:S05]  /*1f80*/  BSYNC B0 ;  /* 0x0000000000007941 */ /* 0x000fea0003800000 */
.L_x_2208:
        /* <DEDUP_REMOVED lines=11> */
.L_x_2212:
[----:B------:R-:W-:-:S04]  /*2040*/  FFMA.FTZ R15, R130, R13, R12 ;  /* 0x0000000d820f7223 */ /* 0x000fc8000001000c */
[----:B------:R-:W-:Y:S01]  /*2050*/  FADD.FTZ R6, R134, -R15 ;  /* 0x8000000f86067221 */ /* 0x000fe20000010000 */
[----:B------:R-:W-:-:S03]  /*2060*/  @P3 PRMT R15, RZ, 0x5410, R75 ;  /* 0x00005410ff0f3816 */ /* 0x000fc6000000004b */
[----:B------:R-:W-:-:S04]  /*2070*/  FMUL.FTZ R6, R5, R6 ;  /* 0x0000000605067220 */ /* 0x000fc80000410000 */
[----:B------:R-:W-:Y:S02]  /*2080*/  @P3 FADD.FTZ R6, R6, R15 ;  /* 0x0000000f06063221 */ /* 0x000fe40000010000 */
.L_x_2213:
[----:B------:R-:W-:Y:S05]  /*2090*/  BSYNC B0 ;  /* 0x0000000000007941 */ /* 0x000fea0003800000 */
.L_x_2211:
        /* <DEDUP_REMOVED lines=11> */
.L_x_2215:
[----:B------:R-:W-:Y:S01]  /*2150*/  FFMA.FTZ R6, R131, R13, R12 ;  /* 0x0000000d83067223 */ /* 0x000fe2000001000c */
[----:B------:R-:W-:-:S03]  /*2160*/  @P3 PRMT R15, RZ, 0x7610, R75 ;  /* 0x00007610ff0f3816 */ /* 0x000fc6000000004b */
[----:B------:R-:W-:-:S04]  /*2170*/  FADD.FTZ R6, R157, -R6 ;  /* 0x800000069d067221 */ /* 0x000fc80000010000 */
[----:B------:R-:W-:-:S04]  /*2180*/  FMUL.FTZ R6, R5, R6 ;  /* 0x0000000605067220 */ /* 0x000fc80000410000 */
[----:B------:R-:W-:Y:S02]  /*2190*/  @P3 FADD.FTZ R6, R6, R15 ;  /* 0x0000000f06063221 */ /* 0x000fe40000010000 */
.L_x_2216:
[----:B------:R-:W-:Y:S05]  /*21a0*/  BSYNC B0 ;  /* 0x0000000000007941 */ /* 0x000fea0003800000 */
.L_x_2214:
[----:B------:R-:W-:Y:S01]  /*21b0*/  @P2 FMUL.FTZ R15, R6, c[0x0][0x1ec] ;  /* 0x00007b00060f2a20 */ /* 0x000fe20000410000 */
[----:B------:R-:W-:Y:S01]  /*21c0*/  @P0 F2FP.BF16.PACK_AB R14, RZ, R6 ;  /* 0x00000006ff0e023e */ /* 0x000fe200000010ff */
[----:B------:R-:W-:Y:S01]  /*21d0*/  BSSY B0, `(.L_x_2217) ;  /* 0x0000014000007945 */ /* 0x000fe20003800000 */
[----:B------:R-:W-:Y:S02]  /*21e0*/  @P0 MOV R6, 0x10 ;  /* 0x0000001000060802 */ /* 0x000fe40000000f00 */
[----:B------:R-:W-:Y:S02]  /*21f0*/  @P0 PRMT R115, R115, 0x5410, R14 ;  /* 0x0000541073730816 */ /* 0x000fe4000000000e */
[----:B------:R-:W-:Y:S01]  /*2200*/  @P2 MOV R14, 0x10 ;  /* 0x00000010000e2802 */ /* 0x000fe20000000f00 */
[----:B------:R-:W-:Y:S01]  /*2210*/  @P0 IMAD.WIDE.U32 R6, R7, R6, c[0x0][0x258] ;  /* 0x0000960007060625 */ /* 0x000fe200078e0006 */
[----:B------:R-:W-:-:S04]  /*2220*/  @P2 F2FP.BF16.PACK_AB R15, RZ, R15 ;  /* 0x0000000fff0f223e */ /* 0x000fc800000010ff */
[----:B------:R0:W-:Y:S01]  /*2230*/  @P0 STG.E.128 [R6.64], R112 ;  /* 0x0000007006000986 */ /* 0x0001e2000c101d04 */
        /* <DEDUP_REMOVED lines=8> */
.L_x_2218:
[----:B0-----:R-:W-:Y:S01]  /*22c0*/  FFMA.FTZ R6, R135, R13, R12 ;  /* 0x0000000d87067223 */ /* 0x001fe2000001000c */
[----:B------:R-:W-:-:S03]  /*22d0*/  @P3 PRMT R7, RZ, 0x5410, R76 ;  /* 0x00005410ff073816 */ /* 0x000fc6000000004c */
[----:B------:R-:W-:-:S04]  /*22e0*/  FADD.FTZ R6, R95, -R6 ;  /* 0x800000065f067221 */ /* 0x000fc80000010000 */
[----:B------:R-:W-:-:S04]  /*22f0*/  FMUL.FTZ R6, R5, R6 ;  /* 0x0000000605067220 */ /* 0x000fc80000410000 */
[----:B------:R-:W-:Y:S02]  /*2300*/  @P3 FADD.FTZ R6, R6, R7 ;  /* 0x0000000706063221 */ /* 0x000fe40000010000 */
.L_x_2219:
[----:B------:R-:W-:Y:S05]  /*2310*/  BSYNC B0 ;  /* 0x0000000000007941 */ /* 0x000fea0003800000 */
.L_x_2217:
        /* <DEDUP_REMOVED lines=11> */
.L_x_2221:
[----:B------:R-:W-:-:S04]  /*23d0*/  FFMA.FTZ R7, R92, R13, R12 ;  /* 0x0000000d5c077223 */ /* 0x000fc8000001000c */
[----:B------:R-:W-:Y:S01]  /*23e0*/  FADD.FTZ R6, R158, -R7 ;  /* 0x800000079e067221 */ /* 0x000fe20000010000 */
[----:B------:R-:W-:-:S03]  /*23f0*/  @P3 PRMT R7, RZ, 0x7610, R76 ;  /* 0x00007610ff073816 */ /* 0x000fc6000000004c */
[----:B------:R-:W-:-:S04]  /*2400*/  FMUL.FTZ R6, R5, R6 ;  /* 0x0000000605067220 */ /* 0x000fc80000410000 */
[----:B------:R-:W-:Y:S02]  /*2410*/  @P3 FADD.FTZ R6, R6, R7 ;  /* 0x0000000706063221 */ /* 0x000fe40000010000 */
.L_x_2222:
[----:B------:R-:W-:Y:S05]  /*2420*/  BSYNC B0 ;  /* 0x0000000000007941 */ /* 0x000fea0003800000 */
.L_x_2220:
        /* <DEDUP_REMOVED lines=11> */
.L_x_2224:
[----:B------:R-:W-:-:S04]  /*24e0*/  FFMA.FTZ R7, R136, R13, R12 ;  /* 0x0000000d88077223 */ /* 0x000fc8000001000c */
[----:B------:R-:W-:Y:S01]  /*24f0*/  FADD.FTZ R6, R140, -R7 ;  /* 0x800000078c067221 */ /* 0x000fe20000010000 */
[----:B------:R-:W-:-:S03]  /*2500*/  @P3 PRMT R7, RZ, 0x5410, R77 ;  /* 0x00005410ff073816 */ /* 0x000fc6000000004d */
[----:B------:R-:W-:-:S04]  /*2510*/  FMUL.FTZ R6, R5, R6 ;  /* 0x0000000605067220 */ /* 0x000fc80000410000 */
[----:B------:R-:W-:Y:S02]  /*2520*/  @P3 FADD.FTZ R6, R6, R7 ;  /* 0x0000000706063221 */ /* 0x000fe40000010000 */
.L_x_2225:
[----:B------:R-:W-:Y:S05]  /*2530*/  BSYNC B0 ;  /* 0x0000000000007941 */ /* 0x000fea0003800000 */
.L_x_2223:
        /* <DEDUP_REMOVED lines=11> */
.L_x_2227:
[----:B------:R-:W-:Y:S01]  /*25f0*/  FFMA.FTZ R6, R93, R13, R12 ;  /* 0x0000000d5d067223 */ /* 0x000fe2000001000c */
[----:B------:R-:W-:-:S03]  /*2600*/  @P3 PRMT R7, RZ, 0x7610, R77 ;  /* 0x00007610ff073816 */ /* 0x000fc6000000004d */
[----:B------:R-:W-:-:S04]  /*2610*/  FADD.FTZ R6, R159, -R6 ;  /* 0x800000069f067221 */ /* 0x000fc80000010000 */
[----:B------:R-:W-:-:S04]  /*2620*/  FMUL.FTZ R6, R5, R6 ;  /* 0x0000000605067220 */ /* 0x000fc80000410000 */
[----:B------:R-:W-:Y:S02]  /*2630*/  @P3 FADD.FTZ R6, R6, R7 ;  /* 0x0000000706063221 */ /* 0x000fe40000010000 */
.L_x_2228:
[----:B------:R-:W-:Y:S05]  /*2640*/  BSYNC B0 ;  /* 0x0000000000007941 */ /* 0x000fea0003800000 */
.L_x_2226:
        /* <DEDUP_REMOVED lines=11> */
.L_x_2230:
[----:B------:R-:W-:Y:S01]  /*2700*/  FFMA.FTZ R6, R137, R13, R12 ;  /* 0x0000000d89067223 */ /* 0x000fe2000001000c */
[----:B------:R-:W-:-:S03]  /*2710*/  @P3 PRMT R7, RZ, 0x5410, R78 ;  /* 0x00005410ff073816 */ /* 0x000fc6000000004e */
[----:B------:R-:W-:-:S04]  /*2720*/  FADD.FTZ R6, R141, -R6 ;  /* 0x800000068d067221 */ /* 0x000fc80000010000 */
[----:B------:R-:W-:-:S04]  /*2730*/  FMUL.FTZ R6, R5, R6 ;  /* 0x0000000605067220 */ /* 0x000fc80000410000 */
[----:B------:R-:W-:Y:S02]  /*2740*/  @P3 FADD.FTZ R6, R6, R7 ;  /* 0x0000000706063221 */ /* 0x000fe40000010000 */
.L_x_2231:
[----:B------:R-:W-:Y:S05]  /*2750*/  BSYNC B0 ;  /* 0x0000000000007941 */ /* 0x000fea0003800000 */
.L_x_2229:
        /* <DEDUP_REMOVED lines=11> */
.L_x_2233:
[----:B------:R-:W-:-:S04]  /*2810*/  FFMA.FTZ R7, R94, R13, R12 ;  /* 0x0000000d5e077223 */ /* 0x000fc8000001000c */
[----:B------:R-:W-:Y:S01]  /*2820*/  FADD.FTZ R6, R160, -R7 ;  /* 0x80000007a0067221 */ /* 0x000fe20000010000 */
[----:B------:R-:W-:-:S03]  /*2830*/  @P3 PRMT R7, RZ, 0x7610, R78 ;  /* 0x00007610ff073816 */ /* 0x000fc6000000004e */
[----:B------:R-:W-:-:S04]  /*2840*/  FMUL.FTZ R6, R5, R6 ;  /* 0x0000000605067220 */ /* 0x000fc80000410000 */
[----:B------:R-:W-:Y:S02]  /*2850*/  @P3 FADD.FTZ R6, R6, R7 ;  /* 0x0000000706063221 */ /* 0x000fe40000010000 */
.L_x_2234:
[----:B------:R-:W-:Y:S05]  /*2860*/  BSYNC B0 ;  /* 0x0000000000007941 */ /* 0x000fea0003800000 */
.L_x_2232:
        /* <DEDUP_REMOVED lines=11> */
.L_x_2236:
[----:B------:R-:W-:-:S04]  /*2920*/  FFMA.FTZ R7, R150, R13, R12 ;  /* 0x0000000d96077223 */ /* 0x000fc8000001000c */
[----:B------:R-:W-:Y:S01]  /*2930*/  FADD.FTZ R6, R142, -R7 ;  /* 0x800000078e067221 */ /* 0x000fe20000010000 */
[----:B------:R-:W-:-:S03]  /*2940*/  @P3 PRMT R7, RZ, 0x5410, R79 ;  /* 0x00005410ff073816 */ /* 0x000fc6000000004f */
[----:B------:R-:W-:-:S04]  /*2950*/  FMUL.FTZ R6, R5, R6 ;  /* 0x0000000605067220 */ /* 0x000fc80000410000 */
[----:B------:R-:W-:Y:S02]  /*2960*/  @P3 FADD.FTZ R6, R6, R7 ;  /* 0x0000000706063221 */ /* 0x000fe40000010000 */
.L_x_2237:
[----:B------:R-:W-:Y:S05]  /*2970*/  BSYNC B0 ;  /* 0x0000000000007941 */ /* 0x000fea0003800000 */
.L_x_2235:
        /* <DEDUP_REMOVED lines=11> */
.L_x_2239:
[----:B------:R-:W-:Y:S01]  /*2a30*/  FFMA.FTZ R6, R151, R13, R12 ;  /* 0x0000000d97067223 */ /* 0x000fe2000001000c */
[----:B------:R-:W-:-:S03]  /*2a40*/  @P3 PRMT R7, RZ, 0x7610, R79 ;  /* 0x00007610ff073816 */ /* 0x000fc6000000004f */
[----:B------:R-:W-:-:S04]  /*2a50*/  FADD.FTZ R6, R161, -R6 ;  /* 0x80000006a1067221 */ /* 0x000fc80000010000 */
[----:B------:R-:W-:-:S04]  /*2a60*/  FMUL.FTZ R14, R5, R6 ;  /* 0x00000006050e7220 */ /* 0x000fc80000410000 */
[----:B------:R-:W-:Y:S02]  /*2a70*/  @P3 FADD.FTZ R14, R14, R7 ;  /* 0x000000070e0e3221 */ /* 0x000fe40000010000 */
.L_x_2240:
[----:B------:R-:W-:Y:S05]  /*2a80*/  BSYNC B0 ;  /* 0x0000000000007941 */ /* 0x000fea0003800000 */
.L_x_2238:
[----:B------:R-:W-:Y:S01]  /*2a90*/  @P0 MOV R7, 0x10 ;  /* 0x0000001000070802 */ /* 0x000fe20000000f00 */
[----:B------:R-:W-:Y:S01]  /*2aa0*/  BSSY B0, `(.L_x_2241) ;  /* 0x0000016000007945 */ /* 0x000fe20003800000 */
[----:B------:R-:W-:Y:S01]  /*2ab0*/  @P0 F2FP.BF16.PACK_AB R15, RZ, R14 ;  /* 0x0000000eff0f023e */ /* 0x000fe200000010ff */
[----:B------:R-:W-:Y:S02]  /*2ac0*/  @P2 FMUL.FTZ R14, R14, c[0x0][0x1ec] ;  /* 0x00007b000e0e2a20 */ /* 0x000fe40000410000 */
[----:B------:R-:W-:Y:S01]  /*2ad0*/  @P0 IMAD.WIDE.U32 R6, R8, R7, c[0x0][0x258] ;  /* 0x0000960008060625 */ /* 0x000fe200078e0007 */
[----:B------:R-:W-:Y:S02]  /*2ae0*/  @P0 PRMT R115, R115, 0x5410, R15 ;  /* 0x0000541073730816 */ /* 0x000fe4000000000f */
[----:B------:R-:W-:Y:S02]  /*2af0*/  @P2 IADD3 R8, R101, 0x80, RZ ;  /* 0x0000008065082810 */ /* 0x000fe40007ffe0ff */
[----:B------:R-:W-:Y:S01]  /*2b00*/  @P2 MOV R15, 0x10 ;  /* 0x00000010000f2802 */ /* 0x000fe20000000f00 */
[----:B------:R0:W-:Y:S01]  /*2b10*/  @P0 STG.E.128 [R6.64], R112 ;  /* 0x0000007006000986 */ /* 0x0001e2000c101d04 */
[----:B------:R-:W-:-:S04]  /*2b20*/  @P2 F2FP.BF16.PACK_AB R14, RZ, R14 ;  /* 0x0000000eff0e223e */ /* 0x000fc800000010ff */
        /* <DEDUP_REMOVED lines=8> */
.L_x_2242:
[----:B0-----:R-:W-:Y:S01]  /*2bb0*/  FFMA.FTZ R6, R143, R13, R12 ;  /* 0x0000000d8f067223 */ /* 0x001fe2000001000c */
[----:B------:R-:W-:-:S03]  /*2bc0*/  @P3 PRMT R7, RZ, 0x5410, R80 ;  /* 0x00005410ff073816 */ /* 0x000fc60000000050 */
[----:B------:R-:W-:-:S04]  /*2bd0*/  FADD.FTZ R6, R145, -R6 ;  /* 0x8000000691067221 */ /* 0x000fc80000010000 */
[----:B------:R-:W-:-:S04]  /*2be0*/  FMUL.FTZ R6, R5, R6 ;  /* 0x0000000605067220 */ /* 0x000fc80000410000 */
[----:B------:R-:W-:Y:S02]  /*2bf0*/  @P3 FADD.FTZ R6, R6, R7 ;  /* 0x0000000706063221 */ /* 0x000fe40000010000 */
.L_x_2243:
[----:B------:R-:W-:Y:S05]  /*2c00*/  BSYNC B0 ;  /* 0x0000000000007941 */ /* 0x000fea0003800000 */
.L_x_2241:
        /* <DEDUP_REMOVED lines=11> */
.L_x_2245:
[----:B------:R-:W-:-:S04]  /*2cc0*/  FFMA.FTZ R7, R108, R13, R12 ;  /* 0x0000000d6c077223 */ /* 0x000fc8000001000c */
[----:B------:R-:W-:Y:S01]  /*2cd0*/  FADD.FTZ R6, R162, -R7 ;  /* 0x80000007a2067221 */ /* 0x000fe20000010000 */
[----:B------:R-:W-:-:S03]  /*2ce0*/  @P3 PRMT R7, RZ, 0x7610, R80 ;  /* 0x00007610ff073816 */ /* 0x000fc60000000050 */
[----:B------:R-:W-:-:S04]  /*2cf0*/  FMUL.FTZ R6, R5, R6 ;  /* 0x0000000605067220 */ /* 0x000fc80000410000 */
[----:B------:R-:W-:Y:S02]  /*2d00*/  @P3 FADD.FTZ R6, R6, R7 ;  /* 0x0000000706063221 */ /* 0x000fe40000010000 */
.L_x_2246:
[----:B------:R-:W-:Y:S05]  /*2d10*/  BSYNC B0 ;  /* 0x0000000000007941 */ /* 0x000fea0003800000 */
.L_x_2244:
        /* <DEDUP_REMOVED lines=11> */
.L_x_2248:
[----:B------:R-:W-:Y:S01]  /*2dd0*/  FFMA.FTZ R6, R144, R13, R12 ;  /* 0x0000000d90067223 */ /* 0x000fe2000001000c */
[----:B------:R-:W-:-:S03]  /*2de0*/  @P3 PRMT R7, RZ, 0x5410, R81 ;  /* 0x00005410ff073816 */ /* 0x000fc60000000051 */
[----:B------:R-:W-:-:S04]  /*2df0*/  FADD.FTZ R6, R147, -R6 ;  /* 0x8000000693067221 */ /* 0x000fc80000010000 */
[----:B------:R-:W-:-:S04]  /*2e00*/  FMUL.FTZ R6, R5, R6 ;  /* 0x0000000605067220 */ /* 0x000fc80000410000 */
[----:B------:R-:W-:Y:S02]  /*2e10*/  @P3 FADD.FTZ R6, R6, R7 ;  /* 0x0000000706063221 */ /* 0x000fe40000010000 */
.L_x_2249:
[----:B------:R-:W-:Y:S05]  /*2e20*/  BSYNC B0 ;  /* 0x0000000000007941 */ /* 0x000fea0003800000 */
.L_x_2247:
        /* <DEDUP_REMOVED lines=11> */
.L_x_2251:
[----:B------:R-:W-:Y:S01]  /*2ee0*/  FFMA.FTZ R6, R109, R13, R12 ;  /* 0x0000000d6d067223 */ /* 0x000fe2000001000c */
[----:B------:R-:W-:-:S03]  /*2ef0*/  @P3 PRMT R7, RZ, 0x7610, R81 ;  /* 0x00007610ff073816 */ /* 0x000fc60000000051 */
[----:B------:R-:W-:-:S04]  /*2f00*/  FADD.FTZ R6, R163, -R6 ;  /* 0x80000006a3067221 */ /* 0x000fc80000010000 */
[----:B------:R-:W-:-:S04]  /*2f10*/  FMUL.FTZ R6, R5, R6 ;  /* 0x0000000605067220 */ /* 0x000fc80000410000 */
[----:B------:R-:W-:Y:S02]  /*2f20*/  @P3 FADD.FTZ R6, R6, R7 ;  /* 0x0000000706063221 */ /* 0x000fe40000010000 */
.L_x_2252:
[----:B------:R-:W-:Y:S05]  /*2f30*/  BSYNC B0 ;  /* 0x0000000000007941 */ /* 0x000fea0003800000 */
.L_x_2250:
        /* <DEDUP_REMOVED lines=11> */
.L_x_2254:
[----:B------:R-:W-:-:S04]  /*2ff0*/  FFMA.FTZ R7, R11, R13, R12 ;  /* 0x0000000d0b077223 */ /* 0x000fc8000001000c */
[----:B------:R-:W-:Y:S01]  /*3000*/  FADD.FTZ R6, R148, -R7 ;  /* 0x8000000794067221 */ /* 0x000fe20000010000 */
[----:B------:R-:W-:-:S03]  /*3010*/  @P3 PRMT R7, RZ, 0x5410, R82 ;  /* 0x00005410ff073816 */ /* 0x000fc60000000052 */
[----:B------:R-:W-:-:S04]  /*3020*/  FMUL.FTZ R6, R5, R6 ;  /* 0x0000000605067220 */ /* 0x000fc80000410000 */
[----:B------:R-:W-:Y:S02]  /*3030*/  @P3 FADD.FTZ R6, R6, R7 ;  /* 0x0000000706063221 */ /* 0x000fe40000010000 */
.L_x_2255:
[----:B------:R-:W-:Y:S05]  /*3040*/  BSYNC B0 ;  /* 0x0000000000007941 */ /* 0x000fea0003800000 */
.L_x_2253:
        /* <DEDUP_REMOVED lines=11> */
.L_x_2257:
[----:B------:R-:W-:-:S04]  /*3100*/  FFMA.FTZ R7, R110, R13, R12 ;  /* 0x0000000d6e077223 */ /* 0x000fc8000001000c */
[----:B------:R-:W-:Y:S01]  /*3110*/  FADD.FTZ R6, R102, -R7 ;  /* 0x8000000766067221 */ /* 0x000fe20000010000 */
[----:B------:R-:W-:-:S03]  /*3120*/  @P3 PRMT R7, RZ, 0x7610, R82 ;  /* 0x00007610ff073816 */ /* 0x000fc60000000052 */
[----:B------:R-:W-:-:S04]  /*3130*/  FMUL.FTZ R6, R5, R6 ;  /* 0x0000000605067220 */ /* 0x000fc80000410000 */
[----:B------:R-:W-:Y:S02]  /*3140*/  @P3 FADD.FTZ R6, R6, R7 ;  /* 0x0000000706063221 */ /* 0x000fe40000010000 */
.L_x_2258:
[----:B------:R-:W-:Y:S05]  /*3150*/  BSYNC B0 ;  /* 0x0000000000007941 */ /* 0x000fea0003800000 */
.L_x_2256:
        /* <DEDUP_REMOVED lines=11> */
.L_x_2260:
[----:B------:R-:W-:Y:S01]  /*3210*/  FFMA.FTZ R6, R146, R13, R12 ;  /* 0x0000000d92067223 */ /* 0x000fe2000001000c */
[----:B------:R-:W-:-:S03]  /*3220*/  @P3 PRMT R7, RZ, 0x5410, R83 ;  /* 0x00005410ff073816 */ /* 0x000fc60000000053 */
[----:B------:R-:W-:-:S04]  /*3230*/  FADD.FTZ R6, R149, -R6 ;  /* 0x8000000695067221 */ /* 0x000fc80000010000 */
[----:B------:R-:W-:-:S04]  /*3240*/  FMUL.FTZ R6, R5, R6 ;  /* 0x0000000605067220 */ /* 0x000fc80000410000 */
[----:B------:R-:W-:Y:S02]  /*3250*/  @P3 FADD.FTZ R6, R6, R7 ;  /* 0x0000000706063221 */ /* 0x000fe40000010000 */
.L_x_2261:
[----:B------:R-:W-:Y:S05]  /*3260*/  BSYNC B0 ;  /* 0x0000000000007941 */ /* 0x000fea0003800000 */
.L_x_2259:
        /* <DEDUP_REMOVED lines=11> */
.L_x_2263:
[----:B------:R-:W-:Y:S01]  /*3320*/  FFMA.FTZ R12, R111, R13, R12 ;  /* 0x0000000d6f0c7223 */ /* 0x000fe2000001000c */
[----:B------:R-:W-:-:S03]  /*3330*/  @P3 PRMT R6, RZ, 0x7610, R83 ;  /* 0x00007610ff063816 */ /* 0x000fc60000000053 */
[----:B------:R-:W-:-:S04]  /*3340*/  FADD.FTZ R12, R103, -R12 ;  /* 0x8000000c670c7221 */ /* 0x000fc80000010000 */
[----:B------:R-:W-:-:S04]  /*3350*/  FMUL.FTZ R5, R5, R12 ;  /* 0x0000000c05057220 */ /* 0x000fc80000410000 */
[----:B------:R-:W-:Y:S02]  /*3360*/  @P3 FADD.FTZ R5, R5, R6 ;  /* 0x0000000605053221 */ /* 0x000fe40000010000 */
.L_x_2264:
[----:B------:R-:W-:Y:S05]  /*3370*/  BSYNC B0 ;  /* 0x0000000000007941 */ /* 0x000fea0003800000 */
.L_x_2262:
[----:B------:R-:W-:Y:S01]  /*3380*/  @P0 F2FP.BF16.PACK_AB R12, RZ, R5 ;  /* 0x00000005ff0c023e */ /* 0x000fe200000010ff */
[----:B------:R-:W-:Y:S01]  /*3390*/  @P2 FMUL.FTZ R5, R5, c[0x0][0x1ec] ;  /* 0x00007b0005052a20 */ /* 0x000fe20000410000 */
[----:B------:R-:W-:Y:S02]  /*33a0*/  @P0 MOV R8, 0x10 ;  /* 0x0000001000080802 */ /* 0x000fe40000000f00 */
[----:B------:R-:W-:Y:S02]  /*33b0*/  @P2 IADD3 R6, R101, 0x100, RZ ;  /* 0x0000010065062810 */ /* 0x000fe40007ffe0ff */
[----:B------:R-:W-:Y:S01]  /*33c0*/  @P2 MOV R7, 0x10 ;  /* 0x0000001000072802 */ /* 0x000fe20000000f00 */
[----:B------:R-:W-:Y:S01]  /*33d0*/  @P0 IMAD.WIDE.U32 R8, R9, R8, c[0x0][0x258] ;  /* 0x0000960009080625 */ /* 0x000fe200078e0008 */
[----:B------:R-:W-:Y:S02]  /*33e0*/  @P2 F2FP.BF16.PACK_AB R5, RZ, R5 ;  /* 0x00000005ff05223e */ /* 0x000fe400000010ff */
        /* <DEDUP_REMOVED lines=11> */
.L_x_2187:
        /* <DEDUP_REMOVED lines=21> */
.L_x_2191:
[----:B------:R-:W-:Y:S01]  /*35f0*/  HFMA2.MMA R91, -RZ, RZ, 0, 9.5367431640625e-07 ;  /* 0x00000010ff5b7435 */ /* 0x000fe200000001ff */
[----:B0-----:R-:W-:-:S02]  /*3600*/  MOV R132, R14 ;  /* 0x0000000e00847202 */ /* 0x001fc40000000f00 */
[----:B------:R-:W-:Y:S02]  /*3610*/  MOV R89, 0x1f ;  /* 0x0000001f00597802 */ /* 0x000fe40000000f00 */
[----:B------:R-:W-:Y:S02]  /*3620*/  MOV R90, 0xffffffff ;  /* 0xffffffff005a7802 */ /* 0x000fe40000000f00 */
[----:B------:R-:W-:Y:S02]  /*3630*/  MOV R12, 0x3650 ;  /* 0x00003650000c7802 */ /* 0x000fe40000000f00 */
[----:B-----5:R-:W-:Y:S05]  /*3640*/  CALL.REL.NOINC `($__internal_43_$__cuda_sm70_shflsync_down_p) ;  /* 0x0000045000007944 */ /* 0x020fea0003c00000 */
[----:B-1----:R-:W-:Y:S01]  /*3650*/  MOV R101, R90 ;  /* 0x0000005a00657202 */ /* 0x002fe20000000f00 */
[----:B0-----:R-:W-:Y:S05]  /*3660*/  BRA `(.L_x_2266) ;  /* 0xffffdf8000007947 */ /* 0x001fea000383ffff */
.L_x_2192:
[----:B------:R-:W-:Y:S01]  /*3670*/  HFMA2.MMA R91, -RZ, RZ, 0, 9.5367431640625e-07 ;  /* 0x00000010ff5b7435 */ /* 0x000fe200000001ff */
[----:B0-----:R-:W-:Y:S02]  /*3680*/  MOV R132, R15 ;  /* 0x0000000f00847202 */ /* 0x001fe40000000f00 */
[----:B------:R-:W-:Y:S02]  /*3690*/  MOV R89, 0x1f ;  /* 0x0000001f00597802 */ /* 0x000fe40000000f00 */
[----:B------:R-:W-:-:S02]  /*36a0*/  MOV R90, 0xffffffff ;  /* 0xffffffff005a7802 */ /* 0x000fc40000000f00 */
[----:B------:R-:W-:Y:S02]  /*36b0*/  MOV R12, 0x36d0 ;  /* 0x000036d0000c7802 */ /* 0x000fe40000000f00 */
[----:B-12--5:R-:W-:Y:S05]  /*36c0*/  CALL.REL.NOINC `($__internal_43_$__cuda_sm70_shflsync_down_p) ;  /* 0x000003d000007944 */ /* 0x026fea0003c00000 */
[----:B------:R-:W-:Y:S01]  /*36d0*/  FADD.FTZ R101, R101, R14 ;  /* 0x0000000e65657221 */ /* 0x000fe20000010000 */
[----:B0-----:R-:W-:Y:S01]  /*36e0*/  HFMA2.MMA R91, -RZ, RZ, 0, 4.76837158203125e-07 ;  /* 0x00000008ff5b7435 */ /* 0x001fe200000001ff */
[----:B-1----:R-:W-:Y:S01]  /*36f0*/  FADD.FTZ R15, R15, R90 ;  /* 0x0000005a0f0f7221 */ /* 0x002fe20000010000 */
[----:B------:R-:W-:Y:S02]  /*3700*/  MOV R89, 0x1f ;  /* 0x0000001f00597802 */ /* 0x000fe40000000f00 */
[----:B------:R-:W-:Y:S02]  /*3710*/  MOV R90, 0xffffffff ;  /* 0xffffffff005a7802 */ /* 0x000fe40000000f00 */
[----:B------:R-:W-:Y:S02]  /*3720*/  MOV R132, R101 ;  /* 0x0000006500847202 */ /* 0x000fe40000000f00 */
[----:B------:R-:W-:Y:S02]  /*3730*/  MOV R12, 0x3750 ;  /* 0x00003750000c7802 */ /* 0x000fe40000000f00 */
[----:B------:R-:W-:Y:S05]  /*3740*/  CALL.REL.NOINC `($__internal_43_$__cuda_sm70_shflsync_down_p) ;  /* 0x0000035000007944 */ /* 0x000fea0003c00000 */
[----:B0-----:R-:W-:Y:S01]  /*3750*/  HFMA2.MMA R91, -RZ, RZ, 0, 4.76837158203125e-07 ;  /* 0x00000008ff5b7435 */ /* 0x001fe200000001ff */
[----:B-1----:R-:W-:-:S02]  /*3760*/  MOV R14, R90 ;  /* 0x0000005a000e7202 */ /* 0x002fc40000000f00 */
[----:B------:R-:W-:Y:S02]  /*3770*/  MOV R132, R15 ;  /* 0x0000000f00847202 */ /* 0x000fe40000000f00 */
[----:B------:R-:W-:Y:S02]  /*3780*/  MOV R89, 0x1f ;  /* 0x0000001f00597802 */ /* 0x000fe40000000f00 */
[----:B------:R-:W-:Y:S02]  /*3790*/  MOV R90, 0xffffffff ;  /* 0xffffffff005a7802 */ /* 0x000fe40000000f00 */
[----:B------:R-:W-:Y:S02]  /*37a0*/  MOV R12, 0x37c0 ;  /* 0x000037c0000c7802 */ /* 0x000fe40000000f00 */
[----:B------:R-:W-:Y:S05]  /*37b0*/  CALL.REL.NOINC `($__internal_43_$__cuda_sm70_shflsync_down_p) ;  /* 0x000002e000007944 */ /* 0x000fea0003c00000 */
[----:B------:R-:W-:Y:S01]  /*37c0*/  FADD.FTZ R101, R14, R101 ;  /* 0x000000650e657221 */ /* 0x000fe20000010000 */
[----:B0-----:R-:W-:Y:S01]  /*37d0*/  HFMA2.MMA R91, -RZ, RZ, 0, 2.384185791015625e-07 ;  /* 0x00000004ff5b7435 */ /* 0x001fe200000001ff */
[----:B-1----:R-:W-:Y:S01]  /*37e0*/  FADD.FTZ R15, R15, R90 ;  /* 0x0000005a0f0f7221 */ /* 0x002fe20000010000 */
[----:B------:R-:W-:Y:S02]  /*37f0*/  MOV R89, 0x1f ;  /* 0x0000001f00597802 */ /* 0x000fe40000000f00 */
[----:B------:R-:W-:-:S02]  /*3800*/  MOV R90, 0xffffffff ;  /* 0xffffffff005a7802 */ /* 0x000fc40000000f00 */
[----:B------:R-:W-:Y:S02]  /*3810*/  MOV R132, R101 ;  /* 0x0000006500847202 */ /* 0x000fe40000000f00 */
[----:B------:R-:W-:Y:S02]  /*3820*/  MOV R12, 0x3840 ;  /* 0x00003840000c7802 */ /* 0x000fe40000000f00 */
[----:B------:R-:W-:Y:S05]  /*3830*/  CALL.REL.NOINC `($__internal_43_$__cuda_sm70_shflsync_down_p) ;  /* 0x0000026000007944 */ /* 0x000fea0003c00000 */
[----:B0-----:R-:W-:Y:S01]  /*3840*/  HFMA2.MMA R91, -RZ, RZ, 0, 2.384185791015625e-07 ;  /* 0x00000004ff5b7435 */ /* 0x001fe200000001ff */
[----:B-1----:R-:W-:Y:S02]  /*3850*/  MOV R14, R90 ;  /* 0x0000005a000e7202 */ /* 0x002fe40000000f00 */
[----:B------:R-:W-:Y:S02]  /*3860*/  MOV R132, R15 ;  /* 0x0000000f00847202 */ /* 0x000fe40000000f00 */
[----:B------:R-:W-:Y:S02]  /*3870*/  MOV R89, 0x1f ;  /* 0x0000001f00597802 */ /* 0x000fe40000000f00 */
[----:B------:R-:W-:Y:S02]  /*3880*/  MOV R90, 0xffffffff ;  /* 0xffffffff005a7802 */ /* 0x000fe40000000f00 */
[----:B------:R-:W-:-:S02]  /*3890*/  MOV R12, 0x38b0 ;  /* 0x000038b0000c7802 */ /* 0x000fc40000000f00 */
[----:B------:R-:W-:Y:S05]  /*38a0*/  CALL.REL.NOINC `($__internal_43_$__cuda_sm70_shflsync_down_p) ;  /* 0x000001f000007944 */ /* 0x000fea0003c00000 */
[----:B------:R-:W-:Y:S01]  /*38b0*/  FADD.FTZ R101, R14, R101 ;  /* 0x000000650e657221 */ /* 0x000fe20000010000 */
[----:B0-----:R-:W-:Y:S01]  /*38c0*/  HFMA2.MMA R91, -RZ, RZ, 0, 1.1920928955078125e-07 ;  /* 0x00000002ff5b7435 */ /* 0x001fe200000001ff */
[----:B-1----:R-:W-:Y:S01]  /*38d0*/  FADD.FTZ R15, R15, R90 ;  /* 0x0000005a0f0f7221 */ /* 0x002fe20000010000 */
[----:B------:R-:W-:-:S02]  /*38e0*/  MOV R89, 0x1f ;  /* 0x0000001f00597802 */ /* 0x000fc40000000f00 */
[----:B------:R-:W-:Y:S02]  /*38f0*/  MOV R90, 0xffffffff ;  /* 0xffffffff005a7802 */ /* 0x000fe40000000f00 */
[----:B------:R-:W-:Y:S02]  /*3900*/  MOV R132, R101 ;  /* 0x0000006500847202 */ /* 0x000fe40000000f00 */
[----:B------:R-:W-:Y:S02]  /*3910*/  MOV R12, 0x3930 ;  /* 0x00003930000c7802 */ /* 0x000fe40000000f00 */
[----:B------:R-:W-:Y:S05]  /*3920*/  CALL.REL.NOINC `($__internal_43_$__cuda_sm70_shflsync_down_p) ;  /* 0x0000017000007944 */ /* 0x000fea0003c00000 */
[----:B0-----:R-:W-:Y:S01]  /*3930*/  HFMA2.MMA R91, -RZ, RZ, 0, 1.1920928955078125e-07 ;  /* 0x00000002ff5b7435 */ /* 0x001fe200000001ff */
[----:B-1----:R-:W-:Y:S02]  /*3940*/  MOV R14, R90 ;  /* 0x0000005a000e7202 */ /* 0x002fe40000000f00 */
[----:B------:R-:W-:Y:S02]  /*3950*/  MOV R132, R15 ;  /* 0x0000000f00847202 */ /* 0x000fe40000000f00 */
[----:B------:R-:W-:Y:S02]  /*3960*/  MOV R89, 0x1f ;  /* 0x0000001f00597802 */ /* 0x000fe40000000f00 */
[----:B------:R-:W-:-:S02]  /*3970*/  MOV R90, 0xffffffff ;  /* 0xffffffff005a7802 */ /* 0x000fc40000000f00 */
[----:B------:R-:W-:Y:S02]  /*3980*/  MOV R12, 0x39a0 ;  /* 0x000039a0000c7802 */ /* 0x000fe40000000f00 */
[----:B------:R-:W-:Y:S05]  /*3990*/  CALL.REL.NOINC `($__internal_43_$__cuda_sm70_shflsync_down_p) ;  /* 0x0000010000007944 */ /* 0x000fea0003c00000 */
[----:B------:R-:W-:Y:S01]  /*39a0*/  FADD.FTZ R14, R14, R101 ;  /* 0x000000650e0e7221 */ /* 0x000fe20000010000 */
[----:B0-----:R-:W-:Y:S01]  /*39b0*/  HFMA2.MMA R91, -RZ, RZ, 0, 5.9604644775390625e-08 ;  /* 0x00000001ff5b7435 */ /* 0x001fe200000001ff */
[----:B-1----:R-:W-:Y:S01]  /*39c0*/  FADD.FTZ R15, R15, R90 ;  /* 0x0000005a0f0f7221 */ /* 0x002fe20000010000 */
[----:B------:R-:W-:Y:S02]  /*39d0*/  MOV R89, 0x1f ;  /* 0x0000001f00597802 */ /* 0x000fe40000000f00 */
[----:B------:R-:W-:Y:S02]  /*39e0*/  MOV R90, 0xffffffff ;  /* 0xffffffff005a7802 */ /* 0x000fe40000000f00 */
[----:B------:R-:W-:Y:S02]  /*39f0*/  MOV R132, R14 ;  /* 0x0000000e00847202 */ /* 0x000fe40000000f00 */
[----:B------:R-:W-:Y:S02]  /*3a00*/  MOV R12, 0x3a20 ;  /* 0x00003a20000c7802 */ /* 0x000fe40000000f00 */
[----:B------:R-:W-:Y:S05]  /*3a10*/  CALL.REL.NOINC `($__internal_43_$__cuda_sm70_shflsync_down_p) ;  /* 0x0000008000007944 */ /* 0x000fea0003c00000 */
[----:B0-----:R-:W-:Y:S01]  /*3a20*/  HFMA2.MMA R91, -RZ, RZ, 0, 5.9604644775390625e-08 ;  /* 0x00000001ff5b7435 */ /* 0x001fe200000001ff */
[----:B-1----:R-:W-:-:S02]  /*3a30*/  MOV R101, R90 ;  /* 0x0000005a00657202 */ /* 0x002fc40000000f00 */
[----:B------:R-:W-:Y:S02]  /*3a40*/  MOV R132, R15 ;  /* 0x0000000f00847202 */ /* 0x000fe40000000f00 */
[----:B------:R-:W-:Y:S02]  /*3a50*/  MOV R89, 0x1f ;  /* 0x0000001f00597802 */ /* 0x000fe40000000f00 */
[----:B------:R-:W-:Y:S02]  /*3a60*/  MOV R90, 0xffffffff ;  /* 0xffffffff005a7802 */ /* 0x000fe40000000f00 */
[----:B------:R-:W-:Y:S02]  /*3a70*/  MOV R12, 0x3a90 ;  /* 0x00003a90000c7802 */ /* 0x000fe40000000f00 */
[----:B------:R-:W-:Y:S05]  /*3a80*/  CALL.REL.NOINC `($__internal_43_$__cuda_sm70_shflsync_down_p) ;  /* 0x0000001000007944 */ /* 0x000fea0003c00000 */
[----:B01----:R-:W-:Y:S05]  /*3a90*/  BRA `(.L_x_2267) ;  /* 0xffffdc7000007947 */ /* 0x003fea000383ffff */
        .weak           $__internal_43_$__cuda_sm70_shflsync_down_p
        .type           $__internal_43_$__cuda_sm70_shflsync_down_p,@function
        .size           $__internal_43_$__cuda_sm70_shflsync_down_p,(.L_x_9297 - $__internal_43_$__cuda_sm70_shflsync_down_p)
$__internal_43_$__cuda_sm70_shflsync_down_p:
[----:B------:R-:W-:Y:S01]  /*3aa0*/  HFMA2.MMA R13, -RZ, RZ, 0, 0 ;  /* 0x00000000ff0d7435 */ /* 0x000fe200000001ff */
[----:B------:R-:W-:Y:S04]  /*3ab0*/  WARPSYNC R90 ;  /* 0x0000005a00007348 */ /* 0x000fe80003800000 */
[----:B------:R0:W1:Y:S01]  /*3ac0*/  SHFL.DOWN PT, R90, R132, R91, R89 ;  /* 0x0800005b845a7389 */ /* 0x00006200000e0059 */
[----:B------:R-:W-:Y:S05]  /*3ad0*/  RET.REL.NODEC R12 `(_ZN10layer_norm13ln_bwd_kernelINS_13Kernel_traitsIf13__nv_bfloat16S2_S2_fjLj3072ELj1ELj1ELj4ELj16ENS_18Kernel_traits_baseILj3072EfS2_S2_S2_fjLj128EEEEELb0ELb0ELb1ELb1EEEvNS_9BwdParamsE) ;  /* 0xffffc5200c007950 */ /* 0x000fea0003c3ffff */
.L_x_2268:
        /* <DEDUP_REMOVED lines=10> */
.L_x_9297:


//--------------------- .text._ZN10layer_norm13ln_bwd_kernelINS_13Kernel_traitsIf13__nv_bfloat16S2_S2_fjLj3072ELj1ELj1ELj4ELj16ENS_18Kernel_traits_baseILj3072EfS2_S2_S2_fjLj128EEEEELb0ELb1ELb0ELb0EEEvNS_9BwdParamsE --------------------------
	.section	.text._ZN10layer_norm13ln_bwd_kernelINS_13Kernel_traitsIf13__nv_bfloat16S2_S2_fjLj3072ELj1ELj1ELj4ELj16ENS_18Kernel_traits_baseILj3072EfS2_S2_S2_fjLj128EEEEELb0ELb1ELb0ELb0EEEvNS_9BwdParamsE,"ax",@progbits
	.sectioninfo	@"SHI_REGISTERS=223"
	.align	128
        .global         _ZN10layer_norm13ln_bwd_kernelINS_13Kernel_traitsIf13__nv_bfloat16S2_S2_fjLj3072ELj1ELj1ELj4ELj16ENS_18Kernel_traits_baseILj3072EfS2_S2_S2_fjLj128EEEEELb0ELb1ELb0ELb0EEEvNS_9BwdParamsE
        .type           _ZN10layer_norm13ln_bwd_kernelINS_13Kernel_traitsIf13__nv_bfloat16S2_S2_fjLj3072ELj1ELj1ELj4ELj16ENS_18Kernel_traits_baseILj3072EfS2_S2_S2_fjLj128EEEEELb0ELb1ELb0ELb0EEEvNS_9BwdParamsE,@function
        .size           _ZN10layer_norm13ln_bwd_kernelINS_13Kernel_traitsIf13__nv_bfloat16S2_S2_fjLj3072ELj1ELj1ELj4ELj16ENS_18Kernel_traits_baseILj3072EfS2_S2_S2_fjLj128EEEEELb0ELb1ELb0ELb0EEEvNS_9BwdParamsE,(.L_x_9298 - _ZN10layer_norm13ln_bwd_kernelINS_13Kernel_traitsIf13__nv_bfloat16S2_S2_fjLj3072ELj1ELj1ELj4ELj16ENS_18Kernel_traits_baseILj3072EfS2_S2_S2_fjLj128EEEEELb0ELb1ELb0ELb0EEEvNS_9BwdParamsE)
        .other          _ZN10layer_norm13ln_bwd_kernelINS_13Kernel_traitsIf13__nv_bfloat16S2_S2_fjLj3072ELj1ELj1ELj4ELj16ENS_18Kernel_traits_baseILj3072EfS2_S2_S2_fjLj128EEEEELb0ELb1ELb0ELb0EEEvNS_9BwdParamsE,@"STO_CUDA_ENTRY STV_DEFAULT"
_ZN10layer_norm13ln_bwd_kernelINS_13Kernel_traitsIf13__nv_bfloat16S2_S2_fjLj3072ELj1ELj1ELj4ELj16ENS_18Kernel_traits_baseILj3072EfS2_S2_S2_fjLj128EEEEELb0ELb1ELb0ELb0EEEvNS_9BwdParamsE:
.text._ZN10layer_norm13ln_bwd_kernelINS_13Kernel_traitsIf13__nv_bfloat16S2_S2_fjLj3072ELj1ELj1ELj4ELj16ENS_18Kernel_traits_baseILj3072EfS2_S2_S2_fjLj128EEEEELb0ELb1ELb0ELb0EEEvNS_9BwdParamsE:
        /* <DEDUP_REMOVED lines=24> */
[----:B------:R1:W5:Y:S04]  /*0180*/  @P2 LDG.E.128 R112, [R4.64+0x10] ;  /* 0x0000100404702981 */ /* 0x000368000c1e1d00 */
[CC--:B------:R-:W-:Y:S01]  /*0190*/  @P4 IMAD.WIDE.U32 R8, R6.reuse, R7.reuse, c[0x0][0x1c8] ;  /* 0x0000720006084625 */ /* 0x0c0fe200078e0007 */
[----:B------:R0:W5:Y:S03]  /*01a0*/  @P2 LDG.E.128 R120, [R2.64+0x10] ;  /* 0x0000100402782981 */ /* 0x000166000c1e1d00 */
[----:B------:R-:W-:Y:S01]  /*01b0*/  @P4 IMAD.WIDE.U32 R6, R6, R7, c[0x0][0x1b0] ;  /* 0x00006c0006064625 */ /* 0x000fe200078e0007 */
[----:B------:R2:W5:Y:S04]  /*01c0*/  @P3 LDG.E.128 R108, [R10.64] ;  /* 0x000000040a6c3981 */ /* 0x000568000c1e1d00 */
[----:B------:R1:W5:Y:S04]  /*01d0*/  @P4 LDG.E.128 R84, [R6.64] ;  /* 0x0000000406544981 */ /* 0x000368000c1e1d00 */
[----:B------:R1:W5:Y:S01]  /*01e0*/  @P4 LDG.E.128 R80, [R6.64+0x10] ;  /* 0x0000100406504981 */ /* 0x000362000c1e1d00 */
[----:B0-----:R-:W-:Y:S01]  /*01f0*/  LEA.HI R3, R195, UR6, RZ, 0x19 ;  /* 0x00000006c3037c11 */ /* 0x001fe2000f8fc8ff */
[----:B------:R-:W-:Y:S01]  /*0200*/  CS2R R76, SRZ ;  /* 0x00000000004c7805 */ /* 0x000fe2000001ff00 */
[----:B------:R-:W-:Y:S01]  /*0210*/  CS2R R78, SRZ ;  /* 0x00000000004e7805 */ /* 0x000fe2000001ff00 */
[----:B------:R2:W5:Y:S01]  /*0220*/  @P3 LDG.E.128 R104, [R10.64+0x10] ;  /* 0x000010040a683981 */ /* 0x000562000c1e1d00 */
[----:B------:R-:W-:Y:S01]  /*0230*/  ISETP.GE.AND P0, PT, R3, c[0x0][0x164], PT ;  /* 0x0000590003007a0c */ /* 0x000fe20003f06270 */
[----:B------:R-:W-:Y:S01]  /*0240*/  CS2R R72, SRZ ;  /* 0x0000000000487805 */ /* 0x000fe2000001ff00 */
[----:B------:R-:W-:Y:S01]  /*0250*/  CS2R R74, SRZ ;  /* 0x00000000004a7805 */ /* 0x000fe2000001ff00 */
[----:B------:R0:W5:Y:S01]  /*0260*/  @P3 LDG.E.128 R100, [R12.64] ;  /* 0x000000040c643981 */ /* 0x000162000c1e1d00 */
[----:B------:R-:W-:Y:S01]  /*0270*/  CS2R R68, SRZ ;  /* 0x0000000000447805 */ /* 0x000fe2000001ff00 */
[----:B------:R-:W-:Y:S01]  /*0280*/  CS2R R70, SRZ ;  /* 0x0000000000467805 */ /* 0x000fe2000001ff00 */
[----:B------:R-:W-:Y:S01]  /*0290*/  CS2R R64, SRZ ;  /* 0x0000000000407805 */ /* 0x000fe2000001ff00 */
[----:B------:R0:W5:Y:S01]  /*02a0*/  @P3 LDG.E.128 R96, [R12.64+0x10] ;  /* 0x000010040c603981 */ /* 0x000162000c1e1d00 */
[----:B------:R-:W-:Y:S01]  /*02b0*/  CS2R R66, SRZ ;  /* 0x0000000000427805 */ /* 0x000fe2000001ff00 */
        /* <DEDUP_REMOVED lines=28> */
[----:B---3--:R-:W-:Y:S01]  /*0480*/  CS2R R8, SRZ ;  /* 0x0000000000087805 */ /* 0x008fe2000001ff00 */
[----:B--2---:R-:W-:Y:S01]  /*0490*/  CS2R R10, SRZ ;  /* 0x00000000000a7805 */ /* 0x004fe2000001ff00 */
[----:B------:R-:W-:Y:S05]  /*04a0*/  @P0 BRA `(.L_x_2269) ;  /* 0x0000296000000947 */ /* 0x000fea0003800000 */
[----:B-1----:R-:W-:Y:S01]  /*04b0*/  HFMA2.MMA R2, -RZ, RZ, 0, 5.9604644775390625e-08 ;  /* 0x00000001ff027435 */ /* 0x002fe200000001ff */
[----:B------:R-:W-:-:S02]  /*04c0*/  MOV R77, RZ ;  /* 0x000000ff004d7202 */ /* 0x000fc40000000f00 */
.L_x_2284:
[----:B------:R-:W-:Y:S02]  /*04d0*/  MOV R142, 0x4 ;  /* 0x00000004008e7802 */ /* 0x000fe40000000f00 */
[----:B------:R-:W-:-:S02]  /*04e0*/  ISETP.NE.U32.AND P0, PT, RZ, c[0x0][0x1c0], PT ;  /* 0x00007000ff007a0c */ /* 0x000fc40003f05070 */
[----:B------:R-:W-:Y:S01]  /*04f0*/  SHF.R.S32.HI R0, RZ, 0x1f, R3 ;  /* 0x0000001fff007819 */ /* 0x000fe20000011403 */
[----:B------:R-:W-:Y:S01]  /*0500*/  IMAD.WIDE R140, R3, R142, c[0x0][0x1a0] ;  /* 0x00006800038c7625 */ /* 0x000fe200078e028e */
[----:B------:R-:W-:-:S03]  /*0510*/  ISETP.NE.AND.EX P0, PT, RZ, c[0x0][0x1c4], PT, P0 ;  /* 0x00007100ff007a0c */ /* 0x000fc60003f05300 */
[C---:B------:R-:W-:Y:S02]  /*0520*/  IMAD.WIDE R142, R3.reuse, R142, c[0x0][0x1a8] ;  /* 0x00006a00038e7625 */ /* 0x040fe400078e028e */
[----:B------:R-:W2:Y:S04]  /*0530*/  LDG.E R140, [R140.64] ;  /* 0x000000048c8c7981 */ /* 0x000ea8000c1e1900 */
[----:B-----5:R0:W5:Y:S04]  /*0540*/  LDG.E R152, [R142.64] ;  /* 0x000000048e987981 */ /* 0x020168000c1e1900 */
[----:B------:R-:W-:-:S04]  /*0550*/  @P0 LEA R148, P1, R3, c[0x0][0x1c0], 0x1 ;  /* 0x0000700003940a11 */ /* 0x000fc800078208ff */
[C---:B------:R-:W-:Y:S01]  /*0560*/  @P0 LEA.HI.X R149, R3.reuse, c[0x0][0x1c4], R0, 0x1, P1 ;  /* 0x0000710003950a11 */ /* 0x040fe200008f0c00 */
[----:B------:R-:W-:Y:S01]  /*0570*/  IMAD R0, R3, c[0x0][0x168], RZ ;  /* 0x00005a0003007a24 */ /* 0x000fe200078e02ff */
[----:B------:R-:W-:Y:S01]  /*0580*/  ULDC.U8 UR6, c[0x0][0x1f0] ;  /* 0x00007c0000067ab9 */ /* 0x000fe20000000000 */
[----:B------:R-:W-:Y:S01]  /*0590*/  BSSY B0, `(.L_x_2270) ;  /* 0x0000061000007945 */ /* 0x000fe20003800000 */
[----:B------:R-:W-:Y:S01]  /*05a0*/  LOP3.LUT P5, RZ, R2, 0xff, RZ, 0xc0, !PT ;  /* 0x000000ff02ff7812 */ /* 0x000fe200078ac0ff */
[----:B------:R1:W5:Y:S01]  /*05b0*/  @P0 LDG.E.U16 R148, [R148.64] ;  /* 0x0000000494940981 */ /* 0x000362000c1e1500 */
[----:B------:R-:W-:-:S04]  /*05c0*/  SHF.R.S32.HI R145, RZ, 0x1f, R0 ;  /* 0x0000001fff917819 */ /* 0x000fc80000011400 */
[----:B------:R-:W-:Y:S02]  /*05d0*/  LEA.HI R0, R145, R0, RZ, 0x3 ;  /* 0x0000000091007211 */ /* 0x000fe400078f18ff */
[----:B------:R-:W-:Y:S02]  /*05e0*/  LOP3.LUT R145, R195, 0x7f, RZ, 0xc0, !PT ;  /* 0x0000007fc3917812 */ /* 0x000fe400078ec0ff */
[----:B------:R-:W-:Y:S02]  /*05f0*/  ISETP.NE.AND P1, PT, RZ, UR6, PT ;  /* 0x00000006ff007c0c */ /* 0x000fe4000bf25270 */
[----:B------:R-:W-:Y:S01]  /*0600*/  LEA.HI.SX32 R0, R0, R145, 0x1d ;  /* 0x0000009100007211 */ /* 0x000fe200078feaff */
[----:B------:R-:W-:Y:S01]  /*0610*/  CS2R R202, SRZ ;  /* 0x0000000000ca7805 */ /* 0x000fe2000001ff00 */
[----:B-1----:R-:W-:Y:S02]  /*0620*/  SHF.R.U32.HI R149, RZ, 0x5, R195 ;  /* 0x00000005ff957819 */ /* 0x002fe400000116c3 */
[----:B------:R-:W-:-:S02]  /*0630*/  MOV R151, R0 ;  /* 0x0000000000977202 */ /* 0x000fc40000000f00 */
        /* <DEDUP_REMOVED lines=15> */
[--C-:B------:R-:W-:Y:S02]  /*0730*/  PRMT R167, RZ, 0x5410, R147.reuse ;  /* 0x00005410ffa77816 */ /* 0x100fe40000000093 */
[----:B------:R-:W-:Y:S01]  /*0740*/  PRMT R205, RZ, 0x7610, R147 ;  /* 0x00007610ffcd7816 */ /* 0x000fe20000000093 */
[C---:B------:R-:W-:Y:S01]  /*0750*/  FADD.FTZ R151, -R150.reuse, R151 ;  /* 0x0000009796977221 */ /* 0x040fe20000010100 */
[--C-:B0-----:R-:W-:Y:S02]  /*0760*/  PRMT R155, RZ, 0x5410, R145.reuse ;  /* 0x00005410ff9b7816 */ /* 0x101fe40000000091 */
[----:B------:R-:W-:Y:S01]  /*0770*/  PRMT R159, RZ, 0x7610, R145 ;  /* 0x00007610ff9f7816 */ /* 0x000fe20000000091 */
[C---:B------:R-:W-:Y:S01]  /*0780*/  FADD.FTZ R205, -R150.reuse, R205 ;  /* 0x000000cd96cd7221 */ /* 0x040fe20000010100 */
[----:B---3--:R-:W-:Y:S01]  /*0790*/  PRMT R147, RZ, 0x5410, R141 ;  /* 0x00005410ff937816 */ /* 0x008fe2000000008d */
[C---:B------:R-:W-:Y:S01]  /*07a0*/  FADD.FTZ R157, -R150.reuse, R155 ;  /* 0x0000009b969d7221 */ /* 0x040fe20000010100 */
[----:B------:R-:W-:Y:S01]  /*07b0*/  PRMT R144, RZ, 0x7610, R141 ;  /* 0x00007610ff907816 */ /* 0x000fe2000000008d */
[----:B------:R-:W-:Y:S01]  /*07c0*/  FADD.FTZ R141, -R150, R153 ;  /* 0x00000099968d7221 */ /* 0x000fe20000010100 */
[--C-:B------:R-:W-:Y:S01]  /*07d0*/  PRMT R145, RZ, 0x5410, R140.reuse ;  /* 0x00005410ff917816 */ /* 0x100fe2000000008c */
[C---:B-----5:R-:W-:Y:S01]  /*07e0*/  FMUL.FTZ R153, R152.reuse, R151 ;  /* 0x0000009798997220 */ /* 0x060fe20000410000 */
[----:B------:R-:W-:Y:S01]  /*07f0*/  PRMT R140, RZ, 0x7610, R140 ;  /* 0x00007610ff8c7816 */ /* 0x000fe2000000008c */
[----:B------:R-:W-:Y:S01]  /*0800*/  FMUL.FTZ R154, R152, R141 ;  /* 0x0000008d989a7220 */ /* 0x000fe20000410000 */
[--C-:B------:R-:W-:Y:S01]  /*0810*/  PRMT R161, RZ, 0x5410, R146.reuse ;  /* 0x00005410ffa17816 */ /* 0x100fe20000000092 */
[----:B------:R-:W-:Y:S01]  /*0820*/  FMUL.FTZ R156, R124, R145 ;  /* 0x000000917c9c7220 */ /* 0x000fe20000410000 */
[----:B------:R-:W-:Y:S01]  /*0830*/  PRMT R165, RZ, 0x7610, R146 ;  /* 0x00007610ffa57816 */ /* 0x000fe20000000092 */
[----:B------:R-:W-:Y:S01]  /*0840*/  FADD.FTZ R53, R53, R140 ;  /* 0x0000008c35357221 */ /* 0x000fe20000010000 */
[----:B------:R-:W-:Y:S01]  /*0850*/  PRMT R203, RZ, 0x5410, R143 ;  /* 0x00005410ffcb7816 */ /* 0x000fe2000000008f */
[-C--:B------:R-:W-:Y:S01]  /*0860*/  FFMA.FTZ R77, R154, R140.reuse, R77 ;  /* 0x0000008c9a4d7223 */ /* 0x080fe2000001004d */
[----:B------:R-:W-:Y:S01]  /*0870*/  PRMT R146, RZ, 0x7610, R143 ;  /* 0x00007610ff927816 */ /* 0x000fe2000000008f */
[----:B------:R-:W-:Y:S01]  /*0880*/  FMUL.FTZ R155, R125, R140 ;  /* 0x0000008c7d9b7220 */ /* 0x000fe20000410000 */
[----:B------:R-:W-:Y:S01]  /*0890*/  PRMT R163, RZ, 0x5410, R142 ;  /* 0x00005410ffa37816 */ /* 0x000fe2000000008e */
[----:B------:R-:W-:Y:S01]  /*08a0*/  FADD.FTZ R140, RZ, R156 ;  /* 0x0000009cff8c7221 */ /* 0x000fe20000010000 */
[----:B------:R-:W-:Y:S01]  /*08b0*/  PRMT R142, RZ, 0x7610, R142 ;  /* 0x00007610ff8e7816 */ /* 0x000fe2000000008e */
[----:B------:R-:W-:Y:S01]  /*08c0*/  FFMA.FTZ R141, R153, R156, RZ ;  /* 0x0000009c998d7223 */ /* 0x000fe200000100ff */
[----:B------:R-:W-:Y:S01]  /*08d0*/  IADD3 R151, R0, 0x80, RZ ;  /* 0x0000008000977810 */ /* 0x000fe20007ffe0ff */
        /* <DEDUP_REMOVED lines=12> */
[----:B------:R-:W-:-:S02]  /*09a0*/  FMUL.FTZ R162, R120, R163 ;  /* 0x000000a378a27220 */ /* 0x000fc40000410000 */
[----:B------:R-:W-:Y:S02]  /*09b0*/  FADD.FTZ R143, R140, R161 ;  /* 0x000000a18c8f7221 */ /* 0x000fe40000010000 */
[----:B------:R-:W-:Y:S02]  /*09c0*/  FFMA.FTZ R141, R158, R161, R141 ;  /* 0x000000a19e8d7223 */ /* 0x000fe4000001008d */
[----:B------:R-:W-:Y:S02]  /*09d0*/  FADD.FTZ R48, R48, R163 ;  /* 0x000000a330307221 */ /* 0x000fe40000010000 */
[----:B------:R-:W-:Y:S02]  /*09e0*/  FFMA.FTZ R72, R159, R163, R72 ;  /* 0x000000a39f487223 */ /* 0x000fe40000010048 */
[----:B------:R-:W-:Y:S02]  /*09f0*/  FMUL.FTZ R164, R152, R165 ;  /* 0x000000a598a47220 */ /* 0x000fe40000410000 */
[----:B------:R-:W-:-:S02]  /*0a00*/  FADD.FTZ R165, -R150, R167 ;  /* 0x000000a796a57221 */ /* 0x000fc40000010100 */
        /* <DEDUP_REMOVED lines=25> */
.L_x_2271:
[----:B0-----:R-:W-:Y:S05]  /*0ba0*/  BSYNC B0 ;  /* 0x0000000000007941 */ /* 0x001fea0003800000 */
.L_x_2270:
        /* <DEDUP_REMOVED lines=20> */
[----:B------:R-:W-:Y:S01]  /*0cf0*/  PRMT R177, RZ, 0x5410, R146 ;  /* 0x00005410ffb17816 */ /* 0x000fe20000000092 */
[----:B------:R-:W-:Y:S01]  /*0d00*/  FADD.FTZ R175, -R150, R175 ;  /* 0x000000af96af7221 */ /* 0x000fe20000010100 */
[--C-:B---3--:R-:W-:Y:S01]  /*0d10*/  PRMT R145, RZ, 0x5410, R140.reuse ;  /* 0x00005410ff917816 */ /* 0x108fe2000000008c */
[----:B-----5:R-:W-:Y:S01]  /*0d20*/  FMUL.FTZ R170, R152, R171 ;  /* 0x000000ab98aa7220 */ /* 0x020fe20000410000 */
[----:B------:R-:W-:Y:S01]  /*0d30*/  PRMT R140, RZ, 0x7610, R140 ;  /* 0x00007610ff8c7816 */ /* 0x000fe2000000008c */
[----:B------:R-:W-:Y:S01]  /*0d40*/  FADD.FTZ R177, -R150, R177 ;  /* 0x000000b196b17221 */ /* 0x000fe20000010100 */
[--C-:B------:R-:W-:Y:S01]  /*0d50*/  PRMT R181, RZ, 0x5410, R147.reuse ;  /* 0x00005410ffb57816 */ /* 0x100fe20000000093 */
[----:B------:R-:W-:Y:S01]  /*0d60*/  FMUL.FTZ R169, R152, R169 ;  /* 0x000000a998a97220 */ /* 0x000fe20000410000 */
        /* <DEDUP_REMOVED lines=11> */
[----:B------:R-:W-:Y:S01]  /*0e20*/  FMUL.FTZ R175, R152, R177 ;  /* 0x000000b198af7220 */ /* 0x000fe20000410000 */
[----:B------:R-:W-:Y:S01]  /*0e30*/  PRMT R183, RZ, 0x5410, R143 ;  /* 0x00005410ffb77816 */ /* 0x000fe2000000008f */
[----:B------:R-:W-:Y:S01]  /*0e40*/  FADD.FTZ R173, -R150, R173 ;  /* 0x000000ad96ad7221 */ /* 0x000fe20000010100 */
[----:B------:R-:W-:Y:S01]  /*0e50*/  PRMT R146, RZ, 0x7610, R143 ;  /* 0x00007610ff927816 */ /* 0x000fe2000000008f */
        /* <DEDUP_REMOVED lines=9> */
[----:B------:R-:W-:Y:S02]  /*0ef0*/  FMUL.FTZ R177, R111, R144 ;  /* 0x000000906fb17220 */ /* 0x000fe40000410000 */
[----:B------:R-:W-:Y:S02]  /*0f00*/  FADD.FTZ R140, R141, R176 ;  /* 0x000000b08d8c7221 */ /* 0x000fe40000010000 */
[----:B------:R-:W-:Y:S02]  /*0f10*/  FFMA.FTZ R202, R173, R176, R202 ;  /* 0x000000b0adca7223 */ /* 0x000fe400000100ca */
[----:B------:R-:W-:-:S02]  /*0f20*/  FADD.FTZ R179, -R150, R179 ;  /* 0x000000b396b37221 */ /* 0x000fc40000010100 */
[----:B------:R-:W-:Y:S02]  /*0f30*/  FADD.FTZ R141, R140, R177 ;  /* 0x000000b18c8d7221 */ /* 0x000fe40000010000 */
[----:B------:R-:W-:Y:S02]  /*0f40*/  FFMA.FTZ R202, R174, R177, R202 ;  /* 0x000000b1aeca7223 */ /* 0x000fe400000100ca */
[----:B------:R-:W-:Y:S02]  /*0f50*/  FMUL.FTZ R180, R152, R179 ;  /* 0x000000b398b47220 */ /* 0x000fe40000410000 */
[----:B------:R-:W-:Y:S02]  /*0f60*/  FADD.FTZ R181, -R150, R181 ;  /* 0x000000b596b57221 */ /* 0x000fe40000010100 */
        /* <DEDUP_REMOVED lines=26> */
.L_x_2273:
[----:B------:R-:W-:Y:S05]  /*1110*/  BSYNC B0 ;  /* 0x0000000000007941 */ /* 0x000fea0003800000 */
.L_x_2272:
        /* <DEDUP_REMOVED lines=15> */
[----:B------:R-:W-:Y:S01]  /*1210*/  PRMT R151, RZ, 0x5410, R140 ;  /* 0x00005410ff977816 */ /* 0x000fe2000000008c */
[C---:B------:R-:W-:Y:S01]  /*1220*/  FADD.FTZ R187, -R150.reuse, R187 ;  /* 0x000000bb96bb7221 */ /* 0x040fe20000010100 */
[----:B------:R-:W-:Y:S01]  /*1230*/  PRMT R191, RZ, 0x7610, R142 ;  /* 0x00007610ffbf7816 */ /* 0x000fe2000000008e */
[C---:B------:R-:W-:Y:S01]  /*1240*/  FADD.FTZ R193, -R150.reuse, R141 ;  /* 0x0000008d96c17221 */ /* 0x040fe20000010100 */
        /* <DEDUP_REMOVED lines=8> */
[--C-:B------:R-:W-:Y:S01]  /*12d0*/  PRMT R201, RZ, 0x5410, R143.reuse ;  /* 0x00005410ffc97816 */ /* 0x100fe2000000008f */
[----:B------:R-:W-:Y:S01]  /*12e0*/  FMUL.FTZ R188, R84, R141 ;  /* 0x0000008d54bc7220 */ /* 0x000fe20000410000 */
[----:B------:R-:W-:Y:S01]  /*12f0*/  PRMT R205, RZ, 0x7610, R143 ;  /* 0x00007610ffcd7816 */ /* 0x000fe2000000008f */
[----:B------:R-:W-:Y:S01]  /*1300*/  FADD.FTZ R143, -R150, R185 ;  /* 0x000000b9968f7221 */ /* 0x000fe20000010100 */
[----:B------:R-:W-:Y:S01]  /*1310*/  PRMT R140, RZ, 0x7610, R145 ;  /* 0x00007610ff8c7816 */ /* 0x000fe20000000091 */
        /* <DEDUP_REMOVED lines=8> */
[----:B------:R-:W-:-:S02]  /*13a0*/  FADD.FTZ R197, -R150, R189 ;  /* 0x000000bd96c57221 */ /* 0x000fc40000010100 */
[----:B------:R-:W-:Y:S02]  /*13b0*/  FADD.FTZ R39, R39, R140 ;  /* 0x0000008c27277221 */ /* 0x000fe40000010000 */
[-C--:B------:R-:W-:Y:S02]  /*13c0*/  FFMA.FTZ R63, R190, R140.reuse, R63 ;  /* 0x0000008cbe3f7223 */ /* 0x080fe4000001003f */
[----:B------:R-:W-:Y:S02]  /*13d0*/  FMUL.FTZ R191, R87, R140 ;  /* 0x0000008c57bf7220 */ /* 0x000fe40000410000 */
[----:B------:R-:W-:Y:S02]  /*13e0*/  FMUL.FTZ R186, R152, R143 ;  /* 0x0000008f98ba7220 */ /* 0x000fe40000410000 */
[----:B------:R-:W-:Y:S02]  /*13f0*/  FMUL.FTZ R189, R85, R144 ;  /* 0x0000009055bd7220 */ /* 0x000fe40000410000 */
[----:B------:R-:W-:-:S02]  /*1400*/  FADD.FTZ R140, R203, R188 ;  /* 0x000000bccb8c7221 */ /* 0x000fc40000010000 */
[C---:B------:R-:W-:Y:S02]  /*1410*/  FFMA.FTZ R202, R185.reuse, R188, R202 ;  /* 0x000000bcb9ca7223 */ /* 0x040fe400000100ca */
[----:B------:R-:W-:Y:S02]  /*1420*/  FADD.FTZ R36, R36, R141 ;  /* 0x0000008d24247221 */ /* 0x000fe40000010000 */
[----:B------:R-:W-:Y:S02]  /*1430*/  FFMA.FTZ R60, R185, R141, R60 ;  /* 0x0000008db93c7223 */ /* 0x000fe4000001003c */
[----:B------:R-:W-:Y:S02]  /*1440*/  FADD.FTZ R141, R140, R189 ;  /* 0x000000bd8c8d7221 */ /* 0x000fe40000010000 */
[----:B------:R-:W-:Y:S02]  /*1450*/  FFMA.FTZ R202, R186, R189, R202 ;  /* 0x000000bdbaca7223 */ /* 0x000fe400000100ca */
[----:B------:R-:W-:-:S02]  /*1460*/  FADD.FTZ R140, R141, R192 ;  /* 0x000000c08d8c7221 */ /* 0x000fc40000010000 */
[----:B------:R-:W-:Y:S02]  /*1470*/  FFMA.FTZ R202, R187, R192, R202 ;  /* 0x000000c0bbca7223 */ /* 0x000fe400000100ca */
[----:B------:R-:W-:Y:S02]  /*1480*/  FMUL.FTZ R193, R152, R197 ;  /* 0x000000c598c17220 */ /* 0x000fe40000410000 */
[----:B------:R-:W-:Y:S02]  /*1490*/  FMUL.FTZ R194, R80, R145 ;  /* 0x0000009150c27220 */ /* 0x000fe40000410000 */
[----:B------:R-:W-:Y:S02]  /*14a0*/  FADD.FTZ R141, R140, R191 ;  /* 0x000000bf8c8d7221 */ /* 0x000fe40000010000 */
[----:B------:R-:W-:Y:S02]  /*14b0*/  FFMA.FTZ R202, R190, R191, R202 ;  /* 0x000000bfbeca7223 */ /* 0x000fe400000100ca */
[C---:B------:R-:W-:Y:S01]  /*14c0*/  FADD.FTZ R207, -R150.reuse, R205 ;  /* 0x000000cd96cf7221 */ /* 0x040fe20000010100 */
        /* <DEDUP_REMOVED lines=26> */
.L_x_2275:
[----:B------:R-:W-:Y:S05]  /*1670*/  BSYNC B0 ;  /* 0x0000000000007941 */ /* 0x000fea0003800000 */
.L_x_2274:
[----:B------:R-:W-:Y:S02]  /*1680*/  LOP3.LUT R150, R149, 0x7fffffc, RZ, 0xc0, !PT ;  /* 0x07fffffc95967812 */ /* 0x000fe400078ec0ff */
[----:B------:R-:W-:-:S02]  /*1690*/  MOV R204, 0x3f800000 ;  /* 0x3f80000000cc7802 */ /* 0x000fc40000000f00 */
[----:B------:R-:W-:Y:S02]  /*16a0*/  LOP3.LUT P1, RZ, R195, 0x1f, RZ, 0xc0, !PT ;  /* 0x0000001fc3ff7812 */ /* 0x000fe4000782c0ff */
[----:B------:R-:W-:Y:S02]  /*16b0*/  @!P5 IADD3 R150, R150, 0x4, RZ ;  /* 0x000000049696d810 */ /* 0x000fe40007ffe0ff */
[----:B-----5:R-:W-:Y:S01]  /*16c0*/  @P0 PRMT R204, RZ, 0x5410, R148 ;  /* 0x00005410ffcc0816 */ /* 0x020fe20000000094 */
[----:B------:R-:W-:Y:S06]  /*16d0*/  BRA.DIV ~URZ, `(.L_x_2276) ;  /* 0x00001a127f007947 */ /* 0x000fec000b800000 */
[----:B------:R0:W1:Y:S02]  /*16e0*/  SHFL.DOWN PT, R142, R203, 0x10, 0x1f ;  /* 0x0a001f00cb8e7f89 */ /* 0x00006400000e0000 */
.L_x_2289:
        /* <DEDUP_REMOVED lines=18> */
.L_x_2290:
        /* <DEDUP_REMOVED lines=38> */
[----:B------:R-:W-:Y:S02]  /*1a70*/  FMUL.FTZ R205, R152, R145 ;  /* 0x0000009198cd7220 */ /* 0x000fe40000410000 */
[----:B------:R-:W-:Y:S01]  /*1a80*/  @P1 PRMT R144, RZ, 0x5410, R5 ;  /* 0x00005410ff901816 */ /* 0x000fe20000000005 */
[----:B------:R-:W-:Y:S02]  /*1a90*/  FFMA.FTZ R146, R164, R202, R203 ;  /* 0x000000caa4927223 */ /* 0x000fe400000100cb */
[----:B------:R-:W-:Y:S02]  /*1aa0*/  FMUL.FTZ R209, R152, R147 ;  /* 0x0000009398d17220 */ /* 0x000fe40000410000 */
[----:B------:R-:W-:Y:S01]  /*1ab0*/  @P1 FADD.FTZ R149, R149, R144 ;  /* 0x0000009095951221 */ /* 0x000fe20000010000 */
[----:B------:R-:W-:Y:S01]  /*1ac0*/  @P1 PRMT R144, RZ, 0x7610, R5 ;  /* 0x00007610ff901816 */ /* 0x000fe20000000005 */
[----:B------:R-:W-:-:S02]  /*1ad0*/  FADD.FTZ R145, R163, -R146 ;  /* 0x80000092a3917221 */ /* 0x000fc40000010000 */
[-CC-:B------:R-:W-:Y:S02]  /*1ae0*/  FFMA.FTZ R207, R165, R202.reuse, R203.reuse ;  /* 0x000000caa5cf7223 */ /* 0x180fe400000100cb */
[----:B------:R-:W-:Y:S01]  /*1af0*/  @P1 FADD.FTZ R205, R205, R144 ;  /* 0x00000090cdcd1221 */ /* 0x000fe20000010000 */
[----:B------:R-:W-:Y:S01]  /*1b00*/  @P1 PRMT R144, RZ, 0x5410, R6 ;  /* 0x00005410ff901816 */ /* 0x000fe20000000006 */
[----:B------:R-:W-:Y:S02]  /*1b10*/  FMUL.FTZ R211, R152, R145 ;  /* 0x0000009198d37220 */ /* 0x000fe40000410000 */
[----:B------:R-:W-:Y:S01]  /*1b20*/  FFMA.FTZ R145, R153, R202, R203 ;  /* 0x000000ca99917223 */ /* 0x000fe200000100cb */
[----:B------:R-:W-:Y:S01]  /*1b30*/  @P0 F2FP.BF16.PACK_AB R148, RZ, R205 ;  /* 0x000000cdff94023e */ /* 0x000fe200000010ff */
[----:B------:R-:W-:Y:S01]  /*1b40*/  @P1 FADD.FTZ R209, R209, R144 ;  /* 0x00000090d1d11221 */ /* 0x000fe20000010000 */
[----:B------:R-:W-:Y:S01]  /*1b50*/  @P1 PRMT R144, RZ, 0x7610, R6 ;  /* 0x00007610ff901816 */ /* 0x000fe20000000006 */
[----:B------:R-:W-:-:S02]  /*1b60*/  FADD.FTZ R145, R156, -R145 ;  /* 0x800000919c917221 */ /* 0x000fc40000010000 */
[----:B------:R-:W-:Y:S01]  /*1b70*/  FADD.FTZ R207, R166, -R207 ;  /* 0x800000cfa6cf7221 */ /* 0x000fe20000010000 */
[----:B------:R-:W-:Y:S01]  /*1b80*/  @P0 F2FP.BF16.PACK_AB R150, RZ, R209 ;  /* 0x000000d1ff96023e */ /* 0x000fe200000010ff */
[----:B------:R-:W-:Y:S02]  /*1b90*/  @P1 FADD.FTZ R211, R211, R144 ;  /* 0x00000090d3d31221 */ /* 0x000fe40000010000 */
[-CC-:B------:R-:W-:Y:S01]  /*1ba0*/  FFMA.FTZ R144, R154, R202.reuse, R203.reuse ;  /* 0x000000ca9a907223 */ /* 0x180fe200000100cb */
[----:B------:R-:W-:Y:S01]  /*1bb0*/  @P0 PRMT R138, R150, 0x7610, R138 ;  /* 0x00007610968a0816 */ /* 0x000fe2000000008a */
[----:B------:R-:W-:Y:S01]  /*1bc0*/  FMUL.FTZ R145, R152, R145 ;  /* 0x0000009198917220 */ /* 0x000fe20000410000 */
[----:B------:R-:W-:Y:S01]  /*1bd0*/  @P0 F2FP.BF16.PACK_AB R212, RZ, R211 ;  /* 0x000000d3ffd4023e */ /* 0x000fe200000010ff */
[----:B------:R-:W-:Y:S01]  /*1be0*/  FADD.FTZ R147, R155, -R144 ;  /* 0x800000909b937221 */ /* 0x000fe20000010000 */
[----:B------:R-:W-:Y:S01]  /*1bf0*/  @P1 PRMT R144, RZ, 0x5410, R4 ;  /* 0x00005410ff901816 */ /* 0x000fe20000000004 */
[----:B------:R-:W-:Y:S01]  /*1c00*/  FFMA.FTZ R146, R168, R202, R203 ;  /* 0x000000caa8927223 */ /* 0x000fe200000100cb */
[----:B------:R-:W-:Y:S01]  /*1c10*/  @P0 PRMT R138, R138, 0x5410, R212 ;  /* 0x000054108a8a0816 */ /* 0x000fe200000000d4 */
[----:B------:R-:W-:-:S02]  /*1c20*/  FMUL.FTZ R147, R152, R147 ;  /* 0x0000009398937220 */ /* 0x000fc40000410000 */
        /* <DEDUP_REMOVED lines=24> */
[----:B------:R-:W-:Y:S01]  /*1db0*/  @P0 F2FP.BF16.PACK_AB R216, RZ, R217 ;  /* 0x000000d9ffd8023e */ /* 0x000fe200000010ff */
[-C--:B------:R-:W-:Y:S01]  /*1dc0*/  FMUL.FTZ R213, R213, R204.reuse ;  /* 0x000000ccd5d57220 */ /* 0x080fe20000410000 */
[----:B------:R-:W-:Y:S01]  /*1dd0*/  @P0 PRMT R136, R136, 0x5410, R206 ;  /* 0x0000541088880816 */ /* 0x000fe200000000ce */
[----:B------:R-:W-:Y:S01]  /*1de0*/  FMUL.FTZ R218, R217, R204 ;  /* 0x000000ccd9da7220 */ /* 0x000fe20000410000 */
[----:B------:R-:W-:Y:S01]  /*1df0*/  @P0 PRMT R139, R139, 0x5410, R216 ;  /* 0x000054108b8b0816 */ /* 0x000fe200000000d8 */
[----:B------:R-:W-:-:S02]  /*1e00*/  FMUL.FTZ R145, R118, R207 ;  /* 0x000000cf76917220 */ /* 0x000fc40000410000 */
[----:B------:R-:W-:Y:S02]  /*1e10*/  FMUL.FTZ R146, R119, R210 ;  /* 0x000000d277927220 */ /* 0x000fe40000410000 */
[----:B------:R-:W-:Y:S02]  /*1e20*/  FMUL.FTZ R149, R112, R209 ;  /* 0x000000d170957220 */ /* 0x000fe40000410000 */
[----:B------:R-:W-:Y:S01]  /*1e30*/  FMUL.FTZ R150, R113, R214 ;  /* 0x000000d671967220 */ /* 0x000fe20000410000 */
[----:B------:R-:W-:Y:S01]  /*1e40*/  F2FP.BF16.PACK_AB R145, R146, R145 ;  /* 0x000000919291723e */ /* 0x000fe200000010ff */
[----:B------:R-:W-:Y:S02]  /*1e50*/  FMUL.FTZ R144, R116, R205 ;  /* 0x000000cd74907220 */ /* 0x000fe40000410000 */
[----:B------:R-:W-:Y:S01]  /*1e60*/  FMUL.FTZ R147, R117, R208 ;  /* 0x000000d075937220 */ /* 0x000fe20000410000 */
[----:B------:R-:W-:Y:S01]  /*1e70*/  F2FP.BF16.PACK_AB R146, R150, R149 ;  /* 0x000000959692723e */ /* 0x000fe200000010ff */
[----:B------:R-:W-:-:S02]  /*1e80*/  FMUL.FTZ R211, R114, R213 ;  /* 0x000000d572d37220 */ /* 0x000fc40000410000 */
        /* <DEDUP_REMOVED lines=24> */
.L_x_2279:
[----:B------:R-:W-:Y:S05]  /*2010*/  BSYNC B0 ;  /* 0x0000000000007941 */ /* 0x000fea0003800000 */
.L_x_2278:
        /* <DEDUP_REMOVED lines=8> */
[-C--:B------:R-:W-:Y:S01]  /*20a0*/  FFMA.FTZ R146, R180, R202.reuse, R203 ;  /* 0x000000cab4927223 */ /* 0x080fe200000100cb */
[----:B------:R-:W-:Y:S01]  /*20b0*/  ISETP.NE.AND.EX P0, PT, RZ, c[0x0][0x21c], PT, P0 ;  /* 0x00008700ff007a0c */ /* 0x000fe20003f05300 */
[----:B------:R-:W-:Y:S01]  /*20c0*/  FADD.FTZ R147, R178, -R145 ;  /* 0x80000091b2937221 */ /* 0x000fe20000010000 */
[----:B------:R-:W-:Y:S01]  /*20d0*/  ISETP.NE.AND.EX P1, PT, RZ, c[0x0][0x25c], PT, P1 ;  /* 0x00009700ff007a0c */ /* 0x000fe20003f25310 */
[----:B------:R-:W-:Y:S02]  /*20e0*/  FFMA.FTZ R144, R170, R202, R203 ;  /* 0x000000caaa907223 */ /* 0x000fe400000100cb */
[----:B------:R-:W-:-:S02]  /*20f0*/  FMUL.FTZ R205, R152, R147 ;  /* 0x0000009398cd7220 */ /* 0x000fc40000410000 */
[----:B------:R-:W-:Y:S02]  /*2100*/  FADD.FTZ R147, R179, -R146 ;  /* 0x80000092b3937221 */ /* 0x000fe40000010000 */
[----:B------:R-:W-:Y:S02]  /*2110*/  FFMA.FTZ R145, R169, R202, R203 ;  /* 0x000000caa9917223 */ /* 0x000fe400000100cb */
[----:B------:R-:W-:Y:S02]  /*2120*/  FMUL.FTZ R207, R152, R147 ;  /* 0x0000009398cf7220 */ /* 0x000fe40000410000 */
[----:B------:R-:W-:Y:S01]  /*2130*/  FADD.FTZ R147, R171, -R144 ;  /* 0x80000090ab937221 */ /* 0x000fe20000010000 */
[--C-:B------:R-:W-:Y:S01]  /*2140*/  @P0 PRMT R144, RZ, 0x7610, R130.reuse ;  /* 0x00007610ff900816 */ /* 0x100fe20000000082 */
[----:B------:R-:W-:Y:S01]  /*2150*/  FADD.FTZ R145, R172, -R145 ;  /* 0x80000091ac917221 */ /* 0x000fe20000010000 */
[----:B------:R-:W-:Y:S01]  /*2160*/  @P0 PRMT R146, RZ, 0x5410, R130 ;  /* 0x00005410ff920816 */ /* 0x000fe20000000082 */
[----:B------:R-:W-:-:S02]  /*2170*/  FMUL.FTZ R147, R152, R147 ;  /* 0x0000009398937220 */ /* 0x000fc40000410000 */
[----:B------:R-:W-:Y:S01]  /*2180*/  @P0 FADD.FTZ R207, R207, R144 ;  /* 0x00000090cfcf0221 */ /* 0x000fe20000010000 */
[----:B------:R-:W-:Y:S01]  /*2190*/  @P0 PRMT R144, RZ, 0x5410, R128 ;  /* 0x00005410ff900816 */ /* 0x000fe20000000080 */
[----:B------:R-:W-:Y:S02]  /*21a0*/  FMUL.FTZ R145, R152, R145 ;  /* 0x0000009198917220 */ /* 0x000fe40000410000 */
[-C--:B------:R-:W-:Y:S01]  /*21b0*/  FFMA.FTZ R149, R173, R202.reuse, R203 ;  /* 0x000000caad957223 */ /* 0x080fe200000100cb */
[----:B------:R-:W-:Y:S01]  /*21c0*/  @P1 F2FP.BF16.PACK_AB R212, RZ, R207 ;  /* 0x000000cfffd4123e */ /* 0x000fe200000010ff */
[----:B------:R-:W-:Y:S01]  /*21d0*/  @P0 FADD.FTZ R145, R145, R144 ;  /* 0x0000009091910221 */ /* 0x000fe20000010000 */
[----:B------:R-:W-:Y:S01]  /*21e0*/  @P0 PRMT R144, RZ, 0x7610, R128 ;  /* 0x00007610ff900816 */ /* 0x000fe20000000080 */
[----:B------:R-:W-:Y:S02]  /*21f0*/  FADD.FTZ R149, R176, -R149 ;  /* 0x80000095b0957221 */ /* 0x000fe40000010000 */
[----:B------:R-:W-:-:S02]  /*2200*/  FFMA.FTZ R209, R181, R202, R203 ;  /* 0x000000cab5d17223 */ /* 0x000fc400000100cb */
[----:B------:R-:W-:Y:S02]  /*2210*/  @P0 FADD.FTZ R147, R147, R144 ;  /* 0x0000009093930221 */ /* 0x000fe40000010000 */
[----:B------:R-:W-:Y:S02]  /*2220*/  FFMA.FTZ R144, R174, R202, R203 ;  /* 0x000000caae907223 */ /* 0x000fe400000100cb */
[----:B------:R-:W-:Y:S02]  /*2230*/  FMUL.FTZ R149, R152, R149 ;  /* 0x0000009598957220 */ /* 0x000fe40000410000 */
[----:B------:R-:W-:Y:S01]  /*2240*/  FADD.FTZ R151, R177, -R144 ;  /* 0x80000090b1977221 */ /* 0x000fe20000010000 */
[----:B------:R-:W-:Y:S01]  /*2250*/  @P0 PRMT R144, RZ, 0x5410, R129 ;  /* 0x00005410ff900816 */ /* 0x000fe20000000081 */
[----:B------:R-:W-:Y:S02]  /*2260*/  FADD.FTZ R211, R182, -R209 ;  /* 0x800000d1b6d37221 */ /* 0x000fe40000010000 */
[----:B------:R-:W-:-:S02]  /*2270*/  FMUL.FTZ R209, R152, R151 ;  /* 0x0000009798d17220 */ /* 0x000fc40000410000 */
[----:B------:R-:W-:Y:S01]  /*2280*/  @P0 FADD.FTZ R149, R149, R144 ;  /* 0x0000009095950221 */ /* 0x000fe20000010000 */
[----:B------:R-:W-:Y:S01]  /*2290*/  @P0 PRMT R144, RZ, 0x7610, R129 ;  /* 0x00007610ff900816 */ /* 0x000fe20000000081 */
[----:B------:R-:W-:Y:S02]  /*22a0*/  @P0 FADD.FTZ R205, R205, R146 ;  /* 0x00000092cdcd0221 */ /* 0x000fe40000010000 */
[----:B------:R-:W-:Y:S02]  /*22b0*/  FFMA.FTZ R146, R184, R202, R203 ;  /* 0x000000cab8927223 */ /* 0x000fe400000100cb */
[----:B------:R-:W-:Y:S01]  /*22c0*/  @P0 FADD.FTZ R209, R209, R144 ;  /* 0x00000090d1d10221 */ /* 0x000fe20000010000 */
[--C-:B------:R-:W-:Y:S01]  /*22d0*/  @P0 PRMT R144, RZ, 0x5410, R131.reuse ;  /* 0x00005410ff900816 */ /* 0x100fe20000000083 */
[C---:B------:R-:W-:Y:S01]  /*22e0*/  FMUL.FTZ R213, R152.reuse, R211 ;  /* 0x000000d398d57220 */ /* 0x040fe20000410000 */
[----:B------:R-:W-:Y:S01]  /*22f0*/  @P1 F2FP.BF16.PACK_AB R148, RZ, R205 ;  /* 0x000000cdff94123e */ /* 0x000fe200000010ff */
        /* <DEDUP_REMOVED lines=20> */
[-C--:B------:R-:W-:Y:S01]  /*2440*/  FMUL.FTZ R213, R213, R204.reuse ;  /* 0x000000ccd5d57220 */ /* 0x080fe20000410000 */
[----:B------:R-:W-:Y:S01]  /*2450*/  @P1 F2FP.BF16.PACK_AB R216, RZ, R215 ;  /* 0x000000d7ffd8123e */ /* 0x000fe200000010ff */
        /* <DEDUP_REMOVED lines=10> */
[----:B------:R-:W-:Y:S01]  /*2500*/  F2FP.BF16.PACK_AB R145, R148, R145 ;  /* 0x000000919491723e */ /* 0x000fe200000010ff */
[----:B------:R-:W-:Y:S01]  /*2510*/  FMUL.FTZ R209, R99, R218 ;  /* 0x000000da63d17220 */ /* 0x000fe20000410000 */
[----:B------:R-:W-:Y:S01]  /*2520*/  F2FP.BF16.PACK_AB R144, R147, R144 ;  /* 0x000000909390723e */ /* 0x000fe200000010ff */
[----:B------:R-:W-:Y:S01]  /*2530*/  FMUL.FTZ R146, R96, R211 ;  /* 0x000000d360927220 */ /* 0x000fe20000410000 */
[C---:B------:R-:W-:Y:S01]  /*2540*/  @P1 LEA R148, P0, R0.reuse, c[0x0][0x258], 0x4 ;  /* 0x0000960000941a11 */ /* 0x040fe200078020ff */
[----:B------:R-:W-:Y:S01]  /*2550*/  FMUL.FTZ R149, R97, R214 ;  /* 0x000000d661957220 */ /* 0x000fe20000410000 */
[----:B------:R-:W-:Y:S02]  /*2560*/  F2FP.BF16.PACK_AB R147, R209, R150 ;  /* 0x00000096d193723e */ /* 0x000fe400000010ff */
[----:B------:R-:W-:Y:S02]  /*2570*/  LEA R150, P5, R0, c[0x0][0x248], 0x4 ;  /* 0x0000920000967a11 */ /* 0x000fe400078a20ff */
[----:B------:R-:W-:-:S02]  /*2580*/  F2FP.BF16.PACK_AB R146, R149, R146 ;  /* 0x000000929592723e */ /* 0x000fc400000010ff */
        /* <DEDUP_REMOVED lines=21> */
.L_x_2281:
[----:B------:R-:W-:Y:S05]  /*26e0*/  BSYNC B0 ;  /* 0x0000000000007941 */ /* 0x000fea0003800000 */
.L_x_2280:
        /* <DEDUP_REMOVED lines=14> */
[-C--:B------:R-:W-:Y:S02]  /*27d0*/  FFMA.FTZ R151, R193, R202.reuse, R203 ;  /* 0x000000cac1977223 */ /* 0x080fe400000100cb */
[----:B------:R-:W-:Y:S02]  /*27e0*/  FMUL.FTZ R147, R152, R147 ;  /* 0x0000009398937220 */ /* 0x000fe40000410000 */
[----:B------:R-:W-:Y:S02]  /*27f0*/  FADD.FTZ R205, R194, -R151 ;  /* 0x80000097c2cd7221 */ /* 0x000fe40000010000 */
[----:B------:R-:W-:Y:S01]  /*2800*/  @P0 PRMT R144, RZ, 0x5410, R132 ;  /* 0x00005410ff900816 */ /* 0x000fe20000000084 */
[-CC-:B------:R-:W-:Y:S02]  /*2810*/  FFMA.FTZ R148, R196, R202.reuse, R203.reuse ;  /* 0x000000cac4947223 */ /* 0x180fe400000100cb */
[----:B------:R-:W-:Y:S02]  /*2820*/  FMUL.FTZ R205, R152, R205 ;  /* 0x000000cd98cd7220 */ /* 0x000fe40000410000 */
[----:B------:R-:W-:Y:S01]  /*2830*/  @P0 FADD.FTZ R145, R145, R144 ;  /* 0x0000009091910221 */ /* 0x000fe20000010000 */
[----:B------:R-:W-:Y:S01]  /*2840*/  @P0 PRMT R144, RZ, 0x7610, R132 ;  /* 0x00007610ff900816 */ /* 0x000fe20000000084 */
[----:B------:R-:W-:-:S02]  /*2850*/  FFMA.FTZ R211, R201, R202, R203 ;  /* 0x000000cac9d37223 */ /* 0x000fc400000100cb */
[----:B------:R-:W-:Y:S02]  /*2860*/  FADD.FTZ R209, R197, -R148 ;  /* 0x80000094c5d17221 */ /* 0x000fe40000010000 */
[----:B------:R-:W-:Y:S01]  /*2870*/  @P0 FADD.FTZ R147, R147, R144 ;  /* 0x0000009093930221 */ /* 0x000fe20000010000 */
[----:B------:R-:W-:Y:S01]  /*2880*/  @P0 PRMT R144, RZ, 0x5410, R134 ;  /* 0x00005410ff900816 */ /* 0x000fe20000000086 */
[----:B------:R-:W-:Y:S02]  /*2890*/  FFMA.FTZ R149, R187, R202, R203 ;  /* 0x000000cabb957223 */ /* 0x000fe400000100cb */
[----:B------:R-:W-:Y:S02]  /*28a0*/  FADD.FTZ R215, R200, -R211 ;  /* 0x800000d3c8d77221 */ /* 0x000fe40000010000 */
        /* <DEDUP_REMOVED lines=8> */
[----:B------:R-:W-:Y:S01]  /*2930*/  FMUL.FTZ R151, R152, R149 ;  /* 0x0000009598977220 */ /* 0x000fe20000410000 */
[----:B------:R-:W-:Y:S01]  /*2940*/  @P1 F2FP.BF16.PACK_AB R149, RZ, R147 ;  /* 0x00000093ff95123e */ /* 0x000fe200000010ff */
[----:B------:R-:W-:Y:S01]  /*2950*/  FFMA.FTZ R207, R199, R202, R203 ;  /* 0x000000cac7cf7223 */ /* 0x000fe200000100cb */
[----:B------:R-:W-:Y:S01]  /*2960*/  @P1 PRMT R138, R148, 0x7610, R138 ;  /* 0x00007610948a1816 */ /* 0x000fe2000000008a */
[----:B------:R-:W-:Y:S01]  /*2970*/  FADD.FTZ R203, R191, -R146 ;  /* 0x80000092bfcb7221 */ /* 0x000fe20000010000 */
[----:B------:R-:W-:Y:S01]  /*2980*/  @P1 F2FP.BF16.PACK_AB R208, RZ, R211 ;  /* 0x000000d3ffd0123e */ /* 0x000fe200000010ff */
[----:B------:R-:W-:Y:S01]  /*2990*/  @P0 FADD.FTZ R151, R151, R144 ;  /* 0x0000009097970221 */ /* 0x000fe20000010000 */
[----:B------:R-:W-:Y:S01]  /*29a0*/  @P0 PRMT R144, RZ, 0x7610, R133 ;  /* 0x00007610ff900816 */ /* 0x000fe20000000085 */
[----:B------:R-:W-:Y:S01]  /*29b0*/  FADD.FTZ R213, R198, -R207 ;  /* 0x800000cfc6d57221 */ /* 0x000fe20000010000 */
[----:B------:R-:W-:Y:S01]  /*29c0*/  @P1 PRMT R138, R138, 0x5410, R208 ;  /* 0x000054108a8a1816 */ /* 0x000fe200000000d0 */
[C---:B------:R-:W-:Y:S01]  /*29d0*/  FMUL.FTZ R207, R152.reuse, R203 ;  /* 0x000000cb98cf7220 */ /* 0x040fe20000410000 */
[----:B------:R-:W-:Y:S01]  /*29e0*/  @P1 F2FP.BF16.PACK_AB R146, RZ, R151 ;  /* 0x00000097ff92123e */ /* 0x000fe200000010ff */
[----:B------:R-:W-:-:S02]  /*29f0*/  FMUL.FTZ R213, R152, R213 ;  /* 0x000000d598d57220 */ /* 0x000fc40000410000 */
        /* <DEDUP_REMOVED lines=18> */
[----:B------:R-:W-:-:S02]  /*2b20*/  FMUL.FTZ R206, R207, R204 ;  /* 0x000000cccfce7220 */ /* 0x000fc40000410000 */
[-C--:B------:R-:W-:Y:S01]  /*2b30*/  FMUL.FTZ R213, R213, R204.reuse ;  /* 0x000000ccd5d57220 */ /* 0x080fe20000410000 */
[----:B------:R-:W-:Y:S01]  /*2b40*/  @P1 PRMT R136, R136, 0x5410, R149 ;  /* 0x0000541088881816 */ /* 0x000fe20000000095 */
[----:B------:R-:W-:Y:S01]  /*2b50*/  FMUL.FTZ R204, R215, R204 ;  /* 0x000000ccd7cc7220 */ /* 0x000fe20000410000 */
[----:B------:R-:W-:Y:S01]  /*2b60*/  @P1 F2FP.BF16.PACK_AB R215, RZ, R215 ;  /* 0x000000d7ffd7123e */ /* 0x000fe200000010ff */
[----:B------:R-:W-:Y:S02]  /*2b70*/  FMUL.FTZ R144, R92, R203 ;  /* 0x000000cb5c907220 */ /* 0x000fe40000410000 */
[----:B------:R-:W-:Y:S01]  /*2b80*/  FMUL.FTZ R145, R94, R205 ;  /* 0x000000cd5e917220 */ /* 0x000fe20000410000 */
[----:B------:R-:W-:Y:S01]  /*2b90*/  @P1 PRMT R139, R139, 0x5410, R215 ;  /* 0x000054108b8b1816 */ /* 0x000fe200000000d7 */
[----:B------:R-:W-:Y:S02]  /*2ba0*/  FMUL.FTZ R148, R95, R206 ;  /* 0x000000ce5f947220 */ /* 0x000fe40000410000 */
        /* <DEDUP_REMOVED lines=12> */
[----:B------:R-:W-:-:S03]  /*2c70*/  LEA.HI.X R151, R0, c[0x0][0x24c], RZ, 0x4, P5 ;  /* 0x0000930000977a11 */ /* 0x000fc600028f24ff */
[----:B------:R-:W-:Y:S04]  /*2c80*/  @P1 STG.E.128 [R148.64], R136 ;  /* 0x0000008894001986 */ /* 0x000fe8000c101d04 */
[----:B------:R2:W-:Y:S02]  /*2c90*/  STG.E.128 [R150.64], R144 ;  /* 0x0000009096007986 */ /* 0x0005e4000c101d04 */
[----:B--2---:R-:W-:Y:S02]  /*2ca0*/  PRMT R145, RZ, 0x5410, R140 ;  /* 0x00005410ff917816 */ /* 0x004fe4000000008c */
[----:B------:R-:W-:Y:S02]  /*2cb0*/  PRMT R149, RZ, 0x5410, R142 ;  /* 0x00005410ff957816 */ /* 0x000fe4000000008e */
[--C-:B------:R-:W-:Y:S01]  /*2cc0*/  PRMT R147, RZ, 0x5410, R141.reuse ;  /* 0x00005410ff937816 */ /* 0x100fe2000000008d */
        /* <DEDUP_REMOVED lines=13> */
.L_x_2283:
[----:B------:R-:W-:Y:S05]  /*2da0*/  BSYNC B0 ;  /* 0x0000000000007941 */ /* 0x000fea0003800000 */
.L_x_2282:
[----:B------:R-:W-:Y:S02]  /*2db0*/  IADD3 R3, R3, c[0x0][0x160], RZ ;  /* 0x0000580003037a10 */ /* 0x000fe40007ffe0ff */
[----:B------:R-:W-:Y:S02]  /*2dc0*/  LOP3.LUT P1, RZ, R2, 0xff, RZ, 0xc0, !PT ;  /* 0x000000ff02ff7812 */ /* 0x000fe4000782c0ff */
[----:B------:R-:W-:Y:S02]  /*2dd0*/  ISETP.GE.AND P0, PT, R3, c[0x0][0x164], PT ;  /* 0x0000590003007a0c */ /* 0x000fe40003f06270 */
[----:B------:R-:W-:-:S11]  /*2de0*/  SEL R2, RZ, 0x1, P1 ;  /* 0x00000001ff027807 */ /* 0x000fd60000800000 */
[----:B------:R-:W-:Y:S01]  /*2df0*/  @P0 CALL.REL.NOINC `(.L_x_2269) ;  /* 0x0000001000000944 */ /* 0x000fe20003c00000 */
[----:B------:R-:W-:Y:S05]  /*2e00*/  BRA `(.L_x_2284) ;  /* 0xffffd6c000007947 */ /* 0x000fea000383ffff */
.L_x_2269:
        /* <DEDUP_REMOVED lines=19> */
.L_x_2286:
[----:B------:R-:W-:Y:S05]  /*2f40*/  BSYNC B0 ;  /* 0x0000000000007941 */ /* 0x000fea0003800000 */
.L_x_2285:
        /* <DEDUP_REMOVED lines=13> */
.L_x_2288:
[----:B------:R-:W-:Y:S05]  /*3020*/  BSYNC B0 ;  /* 0x0000000000007941 */ /* 0x000fea0003800000 */
.L_x_2287:
        /* <DEDUP_REMOVED lines=12> */
.L_x_2276:
[----:B------:R-:W-:Y:S01]  /*30f0*/  HFMA2.MMA R148, -RZ, RZ, 0, 9.5367431640625e-07 ;  /* 0x00000010ff947435 */ /* 0x000fe200000001ff */
[----:B------:R-:W-:-:S02]  /*3100*/  MOV R143, R203 ;  /* 0x000000cb008f7202 */ /* 0x000fc40000000f00 */
[----:B------:R-:W-:Y:S02]  /*3110*/  MOV R145, 0x1f ;  /* 0x0000001f00917802 */ /* 0x000fe40000000f00 */
[----:B------:R-:W-:Y:S02]  /*3120*/  MOV R206, 0xffffffff ;  /* 0xffffffff00ce7802 */ /* 0x000fe40000000f00 */
[----:B------:R-:W-:Y:S02]  /*3130*/  MOV R140, 0x3150 ;  /* 0x00003150008c7802 */ /* 0x000fe40000000f00 */
[----:B------:R-:W-:Y:S05]  /*3140*/  CALL.REL.NOINC `($__internal_44_$__cuda_sm70_shflsync_down_p) ;  /* 0x0000046000007944 */ /* 0x000fea0003c00000 */
[----:B-1----:R-:W-:Y:S01]  /*3150*/  MOV R142, R143 ;  /* 0x0000008f008e7202 */ /* 0x002fe20000000f00 */
[----:B0-----:R-:W-:Y:S05]  /*3160*/  BRA `(.L_x_2289) ;  /* 0xffffe58000007947 */ /* 0x001fea000383ffff */
.L_x_2277:
[----:B------:R-:W-:Y:S01]  /*3170*/  HFMA2.MMA R148, -RZ, RZ, 0, 9.5367431640625e-07 ;  /* 0x00000010ff947435 */ /* 0x000fe200000001ff */
[----:B------:R-:W-:Y:S02]  /*3180*/  MOV R143, R202 ;  /* 0x000000ca008f7202 */ /* 0x000fe40000000f00 */
[----:B------:R-:W-:Y:S02]  /*3190*/  MOV R145, 0x1f ;  /* 0x0000001f00917802 */ /* 0x000fe40000000f00 */
[----:B------:R-:W-:-:S02]  /*31a0*/  MOV R206, 0xffffffff ;  /* 0xffffffff00ce7802 */ /* 0x000fc40000000f00 */
[----:B------:R-:W-:Y:S02]  /*31b0*/  MOV R140, 0x31d0 ;  /* 0x000031d0008c7802 */ /* 0x000fe40000000f00 */
[----:B01----:R-:W-:Y:S05]  /*31c0*/  CALL.REL.NOINC `($__internal_44_$__cuda_sm70_shflsync_down_p) ;  /* 0x000003e000007944 */ /* 0x003fea0003c00000 */
[----:B------:R-:W-:Y:S01]  /*31d0*/  FADD.FTZ R203, R142, R203 ;  /* 0x000000cb8ecb7221 */ /* 0x000fe20000010000 */
[----:B0-----:R-:W-:Y:S01]  /*31e0*/  HFMA2.MMA R148, -RZ, RZ, 0, 4.76837158203125e-07 ;  /* 0x00000008ff947435 */ /* 0x001fe200000001ff */
[----:B-1----:R-:W-:Y:S01]  /*31f0*/  FADD.FTZ R202, R202, R143 ;  /* 0x0000008fcaca7221 */ /* 0x002fe20000010000 */
[----:B------:R-:W-:Y:S02]  /*3200*/  MOV R145, 0x1f ;  /* 0x0000001f00917802 */ /* 0x000fe40000000f00 */
[----:B------:R-:W-:Y:S02]  /*3210*/  MOV R206, 0xffffffff ;  /* 0xffffffff00ce7802 */ /* 0x000fe40000000f00 */
[----:B------:R-:W-:Y:S02]  /*3220*/  MOV R143, R203 ;  /* 0x000000cb008f7202 */ /* 0x000fe40000000f00 */
[----:B------:R-:W-:Y:S02]  /*3230*/  MOV R140, 0x3250 ;  /* 0x00003250008c7802 */ /* 0x000fe40000000f00 */
[----:B------:R-:W-:Y:S05]  /*3240*/  CALL.REL.NOINC `($__internal_44_$__cuda_sm70_shflsync_down_p) ;  /* 0x0000036000007944 */ /* 0x000fea0003c00000 */
[----:B0-----:R-:W-:Y:S01]  /*3250*/  HFMA2.MMA R148, -RZ, RZ, 0, 4.76837158203125e-07 ;  /* 0x00000008ff947435 */ /* 0x001fe200000001ff */
[----:B-1----:R-:W-:-:S02]  /*3260*/  MOV R142, R143 ;  /* 0x0000008f008e7202 */ /* 0x002fc40000000f00 */
[----:B------:R-:W-:Y:S02]  /*3270*/  MOV R143, R202 ;  /* 0x000000ca008f7202 */ /* 0x000fe40000000f00 */
[----:B------:R-:W-:Y:S02]  /*3280*/  MOV R145, 0x1f ;  /* 0x0000001f00917802 */ /* 0x000fe40000000f00 */
[----:B------:R-:W-:Y:S02]  /*3290*/  MOV R206, 0xffffffff ;  /* 0xffffffff00ce7802 */ /* 0x000fe40000000f00 */
[----:B------:R-:W-:Y:S02]  /*32a0*/  MOV R140, 0x32c0 ;  /* 0x000032c0008c7802 */ /* 0x000fe40000000f00 */
[----:B------:R-:W-:Y:S05]  /*32b0*/  CALL.REL.NOINC `($__internal_44_$__cuda_sm70_shflsync_down_p) ;  /* 0x000002f000007944 */ /* 0x000fea0003c00000 */
[----:B------:R-:W-:Y:S01]  /*32c0*/  FADD.FTZ R203, R142, R203 ;  /* 0x000000cb8ecb7221 */ /* 0x000fe20000010000 */
[----:B0-----:R-:W-:Y:S01]  /*32d0*/  HFMA2.MMA R148, -RZ, RZ, 0, 2.384185791015625e-07 ;  /* 0x00000004ff947435 */ /* 0x001fe200000001ff */
[----:B-1----:R-:W-:Y:S01]  /*32e0*/  FADD.FTZ R202, R202, R143 ;  /* 0x0000008fcaca7221 */ /* 0x002fe20000010000 */
[----:B------:R-:W-:Y:S02]  /*32f0*/  MOV R145, 0x1f ;  /* 0x0000001f00917802 */ /* 0x000fe40000000f00 */
[----:B------:R-:W-:-:S02]  /*3300*/  MOV R206, 0xffffffff ;  /* 0xffffffff00ce7802 */ /* 0x000fc40000000f00 */
[----:B------:R-:W-:Y:S02]  /*3310*/  MOV R143, R203 ;  /* 0x000000cb008f7202 */ /* 0x000fe40000000f00 */
[----:B------:R-:W-:Y:S02]  /*3320*/  MOV R140, 0x3340 ;  /* 0x00003340008c7802 */ /* 0x000fe40000000f00 */
[----:B------:R-:W-:Y:S05]  /*3330*/  CALL.REL.NOINC `($__internal_44_$__cuda_sm70_shflsync_down_p) ;  /* 0x0000027000007944 */ /* 0x000fea0003c00000 */
[----:B0-----:R-:W-:Y:S01]  /*3340*/  HFMA2.MMA R148, -RZ, RZ, 0, 2.384185791015625e-07 ;  /* 0x00000004ff947435 */ /* 0x001fe200000001ff */
[----:B-1----:R-:W-:Y:S02]  /*3350*/  MOV R142, R143 ;  /* 0x0000008f008e7202 */ /* 0x002fe40000000f00 */
[----:B------:R-:W-:Y:S02]  /*3360*/  MOV R143, R202 ;  /* 0x000000ca008f7202 */ /* 0x000fe40000000f00 */
[----:B------:R-:W-:Y:S02]  /*3370*/  MOV R145, 0x1f ;  /* 0x0000001f00917802 */ /* 0x000fe40000000f00 */
[----:B------:R-:W-:Y:S02]  /*3380*/  MOV R206, 0xffffffff ;  /* 0xffffffff00ce7802 */ /* 0x000fe40000000f00 */
[----:B------:R-:W-:-:S02]  /*3390*/  MOV R140, 0x33b0 ;  /* 0x000033b0008c7802 */ /* 0x000fc40000000f00 */
[----:B------:R-:W-:Y:S05]  /*33a0*/  CALL.REL.NOINC `($__internal_44_$__cuda_sm70_shflsync_down_p) ;  /* 0x0000020000007944 */ /* 0x000fea0003c00000 */
[----:B------:R-:W-:Y:S01]  /*33b0*/  FADD.FTZ R203, R142, R203 ;  /* 0x000000cb8ecb7221 */ /* 0x000fe20000010000 */
[----:B0-----:R-:W-:Y:S01]  /*33c0*/  HFMA2.MMA R148, -RZ, RZ, 0, 1.1920928955078125e-07 ;  /* 0x00000002ff947435 */ /* 0x001fe200000001ff */
[----:B-1----:R-:W-:Y:S01]  /*33d0*/  FADD.FTZ R146, R202, R143 ;  /* 0x0000008fca927221 */ /* 0x002fe20000010000 */
[----:B------:R-:W-:-:S02]  /*33e0*/  MOV R145, 0x1f ;  /* 0x0000001f00917802 */ /* 0x000fc40000000f00 */
[----:B------:R-:W-:Y:S02]  /*33f0*/  MOV R206, 0xffffffff ;  /* 0xffffffff00ce7802 */ /* 0x000fe40000000f00 */
[----:B------:R-:W-:Y:S02]  /*3400*/  MOV R143, R203 ;  /* 0x000000cb008f7202 */ /* 0x000fe40000000f00 */
[----:B------:R-:W-:Y:S02]  /*3410*/  MOV R140, 0x3430 ;  /* 0x00003430008c7802 */ /* 0x000fe40000000f00 */
[----:B------:R-:W-:Y:S05]  /*3420*/  CALL.REL.NOINC `($__internal_44_$__cuda_sm70_shflsync_down_p) ;  /* 0x0000018000007944 */ /* 0x000fea0003c00000 */
[----:B0-----:R-:W-:Y:S01]  /*3430*/  HFMA2.MMA R148, -RZ, RZ, 0, 1.1920928955078125e-07 ;  /* 0x00000002ff947435 */ /* 0x001fe200000001ff */
[----:B-1----:R-:W-:Y:S02]  /*3440*/  MOV R142, R143 ;  /* 0x0000008f008e7202 */ /* 0x002fe40000000f00 */
[----:B------:R-:W-:Y:S02]  /*3450*/  MOV R143, R146 ;  /* 0x00000092008f7202 */ /* 0x000fe40000000f00 */
[----:B------:R-:W-:Y:S02]  /*3460*/  MOV R145, 0x1f ;  /* 0x0000001f00917802 */ /* 0x000fe40000000f00 */
[----:B------:R-:W-:-:S02]  /*3470*/  MOV R206, 0xffffffff ;  /* 0xffffffff00ce7802 */ /* 0x000fc40000000f00 */
[----:B------:R-:W-:Y:S02]  /*3480*/  MOV R140, 0x34a0 ;  /* 0x000034a0008c7802 */ /* 0x000fe40000000f00 */
[----:B------:R-:W-:Y:S05]  /*3490*/  CALL.REL.NOINC `($__internal_44_$__cuda_sm70_shflsync_down_p) ;  /* 0x0000011000007944 */ /* 0x000fea0003c00000 */
[----:B------:R-:W-:Y:S01]  /*34a0*/  FADD.FTZ R144, R142, R203 ;  /* 0x000000cb8e907221 */ /* 0x000fe20000010000 */
[----:B0-----:R-:W-:Y:S01]  /*34b0*/  HFMA2.MMA R148, -RZ, RZ, 0, 5.9604644775390625e-08 ;  /* 0x00000001ff947435 */ /* 0x001fe200000001ff */
[----:B-1----:R-:W-:Y:S01]  /*34c0*/  FADD.FTZ R146, R146, R143 ;  /* 0x0000008f92927221 */ /* 0x002fe20000010000 */
[----:B------:R-:W-:Y:S02]  /*34d0*/  MOV R145, 0x1f ;  /* 0x0000001f00917802 */ /* 0x000fe40000000f00 */
[----:B------:R-:W-:Y:S02]  /*34e0*/  MOV R206, 0xffffffff ;  /* 0xffffffff00ce7802 */ /* 0x000fe40000000f00 */
[----:B------:R-:W-:Y:S02]  /*34f0*/  MOV R143, R144 ;  /* 0x00000090008f7202 */ /* 0x000fe40000000f00 */
[----:B------:R-:W-:Y:S02]  /*3500*/  MOV R140, 0x3520 ;  /* 0x00003520008c7802 */ /* 0x000fe40000000f00 */
[----:B------:R-:W-:Y:S05]  /*3510*/  CALL.REL.NOINC `($__internal_44_$__cuda_sm70_shflsync_down_p) ;  /* 0x0000009000007944 */ /* 0x000fea0003c00000 */
[----:B0-----:R-:W-:Y:S01]  /*3520*/  HFMA2.MMA R148, -RZ, RZ, 0, 5.9604644775390625e-08 ;  /* 0x00000001ff947435 */ /* 0x001fe200000001ff */
[----:B-1----:R-:W-:-:S02]  /*3530*/  MOV R147, R143 ;  /* 0x0000008f00937202 */ /* 0x002fc40000000f00 */
[----:B------:R-:W-:Y:S02]  /*3540*/  MOV R143, R146 ;  /* 0x00000092008f7202 */ /* 0x000fe40000000f00 */
[----:B------:R-:W-:Y:S02]  /*3550*/  MOV R145, 0x1f ;  /* 0x0000001f00917802 */ /* 0x000fe40000000f00 */
[----:B------:R-:W-:Y:S02]  /*3560*/  MOV R206, 0xffffffff ;  /* 0xffffffff00ce7802 */ /* 0x000fe40000000f00 */
[----:B------:R-:W-:Y:S02]  /*3570*/  MOV R140, 0x3590 ;  /* 0x00003590008c7802 */ /* 0x000fe40000000f00 */
[----:B------:R-:W-:Y:S05]  /*3580*/  CALL.REL.NOINC `($__internal_44_$__cuda_sm70_shflsync_down_p) ;  /* 0x0000002000007944 */ /* 0x000fea0003c00000 */
[----:B-1----:R-:W-:Y:S01]  /*3590*/  MOV R141, R143 ;  /* 0x0000008f008d7202 */ /* 0x002fe20000000f00 */
[----:B0-----:R-:W-:Y:S05]  /*35a0*/  BRA `(.L_x_2290) ;  /* 0xffffe26000007947 */ /* 0x001fea000383ffff */
        .weak           $__internal_44_$__cuda_sm70_shflsync_down_p
        .type           $__internal_44_$__cuda_sm70_shflsync_down_p,@function
        .size           $__internal_44_$__cuda_sm70_shflsync_down_p,(.L_x_9298 - $__internal_44_$__cuda_sm70_shflsync_down_p)
$__internal_44_$__cuda_sm70_shflsync_down_p:
[----:B------:R-:W-:Y:S01]  /*35b0*/  HFMA2.MMA R141, -RZ, RZ, 0, 0 ;  /* 0x00000000ff8d7435 */ /* 0x000fe200000001ff */
[----:B------:R-:W-:Y:S04]  /*35c0*/  WARPSYNC R206 ;  /* 0x000000ce00007348 */ /* 0x000fe80003800000 */
[----:B------:R0:W1:Y:S01]  /*35d0*/  SHFL.DOWN PT, R143, R143, R148, R145 ;  /* 0x080000948f8f7389 */ /* 0x00006200000e0091 */
[----:B------:R-:W-:Y:S05]  /*35e0*/  RET.REL.NODEC R140 `(_ZN10layer_norm13ln_bwd_kernelINS_13Kernel_traitsIf13__nv_bfloat16S2_S2_fjLj3072ELj1ELj1ELj4ELj16ENS_18Kernel_traits_baseILj3072EfS2_S2_S2_fjLj128EEEEELb0ELb1ELb0ELb0EEEvNS_9BwdParamsE) ;  /* 0xffffca108c007950 */ /* 0x000fea0003c3ffff */
.L_x_2291:
        /* <DEDUP_REMOVED lines=9> */
.L_x_9298:


//--------------------- .text._ZN10layer_norm13ln_bwd_kernelINS_13Kernel_traitsIf13__nv_bfloat16S2_S2_fjLj3072ELj1ELj1ELj4ELj16ENS_18Kernel_traits_baseILj3072EfS2_S2_S2_fjLj128EEEEELb0ELb1ELb0ELb1EEEvNS_9BwdParamsE --------------------------
	.section	.text._ZN10layer_norm13ln_bwd_kernelINS_13Kernel_traitsIf13__nv_bfloat16S2_S2_fjLj3072ELj1ELj1ELj4ELj16ENS_18Kernel_traits_baseILj3072EfS2_S2_S2_fjLj128EEEEELb0ELb1ELb0ELb1EEEvNS_9BwdParamsE,"ax",@progbits
	.sectioninfo	@"SHI_REGISTERS=220"
	.align	128
        .global         _ZN10layer_norm13ln_bwd_kernelINS_13Kernel_traitsIf13__nv_bfloat16S2_S2_fjLj3072ELj1ELj1ELj4ELj16ENS_18Kernel_traits_baseILj3072EfS2_S2_S2_fjLj128EEEEELb0ELb1ELb0ELb1EEEvNS_9BwdParamsE
        .type           _ZN10layer_norm13ln_bwd_kernelINS_13Kernel_traitsIf13__nv_bfloat16S2_S2_fjLj3072ELj1ELj1ELj4ELj16ENS_18Kernel_traits_baseILj3072EfS2_S2_S2_fjLj128EEEEELb0ELb1ELb0ELb1EEEvNS_9BwdParamsE,@function
        .size           _ZN10layer_norm13ln_bwd_kernelINS_13Kernel_traitsIf13__nv_bfloat16S2_S2_fjLj3072ELj1ELj1ELj4ELj16ENS_18Kernel_traits_baseILj3072EfS2_S2_S2_fjLj128EEEEELb0ELb1ELb0ELb1EEEvNS_9BwdParamsE,(.L_x_9299 - _ZN10layer_norm13ln_bwd_kernelINS_13Kernel_traitsIf13__nv_bfloat16S2_S2_fjLj3072ELj1ELj1ELj4ELj16ENS_18Kernel_traits_baseILj3072EfS2_S2_S2_fjLj128EEEEELb0ELb1ELb0ELb1EEEvNS_9BwdParamsE)
        .other          _ZN10layer_norm13ln_bwd_kernelINS_13Kernel_traitsIf13__nv_bfloat16S2_S2_fjLj3072ELj1ELj1ELj4ELj16ENS_18Kernel_traits_baseILj3072EfS2_S2_S2_fjLj128EEEEELb0ELb1ELb0ELb1EEEvNS_9BwdParamsE,@"STO_CUDA_ENTRY STV_DEFAULT"
_ZN10layer_norm13ln_bwd_kernelINS_13Kernel_traitsIf13__nv_bfloat16S2_S2_fjLj3072ELj1ELj1ELj4ELj16ENS_18Kernel_traits_baseILj3072EfS2_S2_S2_fjLj128EEEEELb0ELb1ELb0ELb1EEEvNS_9BwdParamsE:
.text._ZN10layer_norm13ln_bwd_kernelINS_13Kernel_traitsIf13__nv_bfloat16S2_S2_fjLj3072ELj1ELj1ELj4ELj16ENS_18Kernel_traits_baseILj3072EfS2_S2_S2_fjLj128EEEEELb0ELb1ELb0ELb1EEEvNS_9BwdParamsE:
        /* <DEDUP_REMOVED lines=44> */
.L_x_2292:
[----:B------:R-:W-:-:S04]  /*02c0*/  SHF.L.U32 R2, R0, 0x5, RZ ;  /* 0x0000000500027819 */ /* 0x000fc800000006ff */
[----:B------:R-:W-:-:S04]  /*02d0*/  LOP3.LUT R52, R2, 0xfe0, RZ, 0xc0, !PT ;  /* 0x00000fe002347812 */ /* 0x000fc800078ec0ff */
[C---:B------:R-:W-:Y:S02]  /*02e0*/  IADD3 R2, P0, R52.reuse, c[0x0][0x1b0], RZ ;  /* 0x00006c0034027a10 */ /* 0x040fe40007f1e0ff */
[----:B------:R-:W-:Y:S02]  /*02f0*/  IADD3 R52, P1, R52, c[0x0][0x1c8], RZ ;  /* 0x0000720034347a10 */ /* 0x000fe40007f3e0ff */
[----:B------:R-:W-:Y:S02]  /*0300*/  IADD3.X R3, RZ, c[0x0][0x1b4], RZ, P0, !PT ;  /* 0x00006d00ff037a10 */ /* 0x000fe400007fe4ff */
[----:B------:R-:W-:-:S03]  /*0310*/  IADD3.X R53, RZ, c[0x0][0x1cc], RZ, P1, !PT ;  /* 0x00007300ff357a10 */ /* 0x000fc60000ffe4ff */
[----:B------:R0:W5:Y:S04]  /*0320*/  LDG.E.128 R48, [R2.64] ;  /* 0x0000000402307981 */ /* 0x000168000c1e1d00 */
[----:B------:R0:W5:Y:S04]  /*0330*/  LDG.E.128 R44, [R2.64+0x10] ;  /* 0x00001004022c7981 */ /* 0x000168000c1e1d00 */
[----:B------:R0:W5:Y:S04]  /*0340*/  LDG.E.128 R40, [R2.64+0x1000] ;  /* 0x0010000402287981 */ /* 0x000168000c1e1d00 */
[----:B------:R0:W5:Y:S04]  /*0350*/  LDG.E.128 R36, [R2.64+0x1010] ;  /* 0x0010100402247981 */ /* 0x000168000c1e1d00 */
[----:B------:R0:W5:Y:S04]  /*0360*/  LDG.E.128 R32, [R2.64+0x2000] ;  /* 0x0020000402207981 */ /* 0x000168000c1e1d00 */
[----:B------:R0:W5:Y:S04]  /*0370*/  LDG.E.128 R28, [R2.64+0x2010] ;  /* 0x00201004021c7981 */ /* 0x000168000c1e1d00 */
[----:B------:R0:W5:Y:S04]  /*0380*/  LDG.E.128 R24, [R52.64] ;  /* 0x0000000434187981 */ /* 0x000168000c1e1d00 */
[----:B------:R0:W5:Y:S04]  /*0390*/  LDG.E.128 R20, [R52.64+0x10] ;  /* 0x0000100434147981 */ /* 0x000168000c1e1d00 */
[----:B------:R0:W5:Y:S04]  /*03a0*/  LDG.E.128 R16, [R52.64+0x1000] ;  /* 0x0010000434107981 */ /* 0x000168000c1e1d00 */
[----:B------:R0:W5:Y:S04]  /*03b0*/  LDG.E.128 R12, [R52.64+0x1010] ;  /* 0x00101004340c7981 */ /* 0x000168000c1e1d00 */
[----:B------:R0:W5:Y:S04]  /*03c0*/  LDG.E.128 R8, [R52.64+0x2000] ;  /* 0x0020000434087981 */ /* 0x000168000c1e1d00 */
[----:B------:R0:W5:Y:S01]  /*03d0*/  LDG.E.128 R4, [R52.64+0x2010] ;  /* 0x0020100434047981 */ /* 0x000162000c1e1d00 */
        /* <DEDUP_REMOVED lines=37> */
[----:B0-----:R-:W-:-:S02]  /*0630*/  CS2R R148, SRZ ;  /* 0x0000000000947805 */ /* 0x001fc4000001ff00 */
.L_x_2297:
        /* <DEDUP_REMOVED lines=10> */
[----:B------:R-:W-:Y:S02]  /*06e0*/  IMAD.WIDE.U32 R72, R171, R174, c[0x0][0x208] ;  /* 0x00008200ab487625 */ /* 0x000fe400078e00ae */
[----:B------:R-:W2:Y:S02]  /*06f0*/  LDG.E.128 R68, [R68.64] ;  /* 0x0000000444447981 */ /* 0x000ea4000c1e1d00 */
[----:B------:R-:W-:Y:S02]  /*0700*/  IMAD.WIDE R2, R169, R156, c[0x0][0x1a0] ;  /* 0x00006800a9027625 */ /* 0x000fe400078e029c */
[----:B------:R-:W3:Y:S02]  /*0710*/  LDG.E.128 R72, [R72.64] ;  /* 0x0000000448487981 */ /* 0x000ee4000c1e1d00 */
[CC--:B------:R-:W-:Y:S02]  /*0720*/  IMAD.WIDE.U32 R76, R172.reuse, R174.reuse, c[0x0][0x188] ;  /* 0x00006200ac4c7625 */ /* 0x0c0fe400078e00ae */
[----:B------:R0:W4:Y:S02]  /*0730*/  LDG.E R179, [R2.64] ;  /* 0x0000000402b37981 */ /* 0x000124000c1e1900 */
[----:B------:R-:W-:-:S02]  /*0740*/  IMAD.WIDE.U32 R80, R172, R174, c[0x0][0x208] ;  /* 0x00008200ac507625 */ /* 0x000fc400078e00ae */
[----:B------:R-:W3:Y:S02]  /*0750*/  LDG.E.128 R76, [R76.64] ;  /* 0x000000044c4c7981 */ /* 0x000ee4000c1e1d00 */
[----:B------:R-:W-:Y:S02]  /*0760*/  IMAD.WIDE.U32 R84, R167, R174, c[0x0][0x188] ;  /* 0x00006200a7547625 */ /* 0x000fe400078e00ae */
[----:B------:R-:W3:Y:S02]  /*0770*/  LDG.E.128 R80, [R80.64] ;  /* 0x0000000450507981 */ /* 0x000ee4000c1e1d00 */
[----:B------:R-:W-:Y:S02]  /*0780*/  IMAD.WIDE R156, R169, R156, c[0x0][0x1a8] ;  /* 0x00006a00a99c7625 */ /* 0x000fe400078e029c */
[----:B------:R-:W3:Y:S04]  /*0790*/  LDG.E.128 R84, [R84.64] ;  /* 0x0000000454547981 */ /* 0x000ee8000c1e1d00 */
[----:B------:R1:W3:Y:S01]  /*07a0*/  LDG.E R170, [R156.64] ;  /* 0x000000049caa7981 */ /* 0x0002e2000c1e1900 */
[----:B------:R-:W-:-:S06]  /*07b0*/  IMAD.WIDE.U32 R88, R167, R174, c[0x0][0x208] ;  /* 0x00008200a7587625 */ /* 0x000fcc00078e00ae */
[----:B------:R-:W3:Y:S01]  /*07c0*/  LDG.E.128 R88, [R88.64] ;  /* 0x0000000458587981 */ /* 0x000ee2000c1e1d00 */
[----:B------:R-:W-:-:S04]  /*07d0*/  ISETP.NE.U32.AND P0, PT, RZ, c[0x0][0x1c0], PT ;  /* 0x00007000ff007a0c */ /* 0x000fc80003f05070 */
[----:B------:R-:W-:Y:S02]  /*07e0*/  ISETP.NE.AND.EX P0, PT, RZ, c[0x0][0x1c4], PT, P0 ;  /* 0x00007100ff007a0c */ /* 0x000fe40003f05300 */
[----:B------:R-:W-:-:S11]  /*07f0*/  SHF.R.S32.HI R154, RZ, 0x1f, R169 ;  /* 0x0000001fff9a7819 */ /* 0x000fd600000114a9 */
[----:B------:R-:W-:-:S04]  /*0800*/  @P0 LEA R180, P2, R169, c[0x0][0x1c0], 0x1 ;  /* 0x00007000a9b40a11 */ /* 0x000fc800078408ff */
[----:B------:R-:W-:-:S05]  /*0810*/  @P0 LEA.HI.X R181, R169, c[0x0][0x1c4], R154, 0x1, P2 ;  /* 0x00007100a9b50a11 */ /* 0x000fca00010f0c9a */
[----:B------:R0:W3:Y:S01]  /*0820*/  @P0 LDG.E.U16 R180, [R180.64] ;  /* 0x00000004b4b40981 */ /* 0x0000e2000c1e1500 */
[----:B------:R-:W-:-:S04]  /*0830*/  ISETP.NE.U32.AND P1, PT, RZ, c[0x0][0x218], PT ;  /* 0x00008600ff007a0c */ /* 0x000fc80003f25070 */
[----:B------:R-:W-:Y:S01]  /*0840*/  ISETP.NE.AND.EX P1, PT, RZ, c[0x0][0x21c], PT, P1 ;  /* 0x00008700ff007a0c */ /* 0x000fe20003f25310 */
[----:B------:R-:W-:Y:S02]  /*0850*/  ULDC.U8 UR6, c[0x0][0x1f0] ;  /* 0x00007c0000067ab9 */ /* 0x000fe40000000000 */
[----:B------:R-:W-:-:S10]  /*0860*/  ISETP.NE.AND P2, PT, RZ, UR6, PT ;  /* 0x00000006ff007c0c */ /* 0x000fd4000bf45270 */
[----:B------:R-:W-:-:S04]  /*0870*/  @P1 IMAD.WIDE.U32 R154, R172, R174, c[0x0][0x218] ;  /* 0x00008600ac9a1625 */ /* 0x000fc800078e00ae */
[-C--:B0-----:R-:W-:Y:S01]  /*0880*/  @P1 IMAD.WIDE.U32 R2, R171, R174.reuse, c[0x0][0x218] ;  /* 0x00008600ab021625 */ /* 0x081fe200078e00ae */
[----:B-----5:R2:W5:Y:S03]  /*0890*/  @P1 LDG.E.128 R56, [R154.64] ;  /* 0x000000049a381981 */ /* 0x020566000c1e1d00 */
[----:B-1----:R-:W-:Y:S01]  /*08a0*/  @P1 IMAD.WIDE.U32 R156, R167, R174, c[0x0][0x218] ;  /* 0x00008600a79c1625 */ /* 0x002fe200078e00ae */
[----:B------:R0:W5:Y:S01]  /*08b0*/  @P1 LDG.E.128 R52, [R2.64] ;  /* 0x0000000402341981 */ /* 0x000162000c1e1d00 */
[----:B------:R-:W-:-:S03]  /*08c0*/  LOP3.LUT P3, RZ, R173, 0xff, RZ, 0xc0, !PT ;  /* 0x000000ffadff7812 */ /* 0x000fc6000786c0ff */
[----:B------:R1:W5:Y:S01]  /*08d0*/  @P1 LDG.E.128 R60, [R156.64] ;  /* 0x000000049c3c1981 */ /* 0x000362000c1e1d00 */
[--C-:B--2---:R-:W-:Y:S02]  /*08e0*/  PRMT R154, RZ, 0x5410, R69.reuse ;  /* 0x00005410ff9a7816 */ /* 0x104fe40000000045 */
[----:B0-----:R-:W-:Y:S02]  /*08f0*/  PRMT R3, RZ, 0x7610, R68 ;  /* 0x00007610ff037816 */ /* 0x001fe40000000044 */
[----:B------:R-:W-:Y:S02]  /*0900*/  PRMT R69, RZ, 0x7610, R69 ;  /* 0x00007610ff457816 */ /* 0x000fe40000000045 */
[--C-:B------:R-:W-:Y:S02]  /*0910*/  PRMT R155, RZ, 0x5410, R70.reuse ;  /* 0x00005410ff9b7816 */ /* 0x100fe40000000046 */
[----:B-1----:R-:W-:Y:S02]  /*0920*/  PRMT R156, RZ, 0x7610, R70 ;  /* 0x00007610ff9c7816 */ /* 0x002fe40000000046 */
[----:B----4-:R-:W-:-:S02]  /*0930*/  FSEL R217, R179, RZ, !P2 ;  /* 0x000000ffb3d97208 */ /* 0x010fc40005000000 */
        /* <DEDUP_REMOVED lines=16> */
[----:B------:R-:W-:Y:S01]  /*0a40*/  PRMT R178, RZ, 0x7610, R79 ;  /* 0x00007610ffb27816 */ /* 0x000fe2000000004f */
[----:B------:R-:W-:Y:S01]  /*0a50*/  FADD.FTZ R79, -R217, R3 ;  /* 0x00000003d94f7221 */ /* 0x000fe20000010100 */
[----:B------:R-:W-:-:S02]  /*0a60*/  PRMT R71, RZ, 0x5410, R83 ;  /* 0x00005410ff477816 */ /* 0x000fc40000000053 */
[----:B------:R-:W-:Y:S01]  /*0a70*/  PRMT R68, RZ, 0x7610, R83 ;  /* 0x00007610ff447816 */ /* 0x000fe20000000053 */
[C---:B------:R-:W-:Y:S01]  /*0a80*/  FADD.FTZ R83, -R217.reuse, R69 ;  /* 0x00000045d9537221 */ /* 0x040fe20000010100 */
[----:B------:R-:W-:Y:S02]  /*0a90*/  PRMT R181, RZ, 0x5410, R72 ;  /* 0x00005410ffb57816 */ /* 0x000fe40000000048 */
[----:B------:R-:W-:Y:S01]  /*0aa0*/  PRMT R175, RZ, 0x7610, R77 ;  /* 0x00007610ffaf7816 */ /* 0x000fe2000000004d */
[C---:B------:R-:W-:Y:S01]  /*0ab0*/  FADD.FTZ R77, -R217.reuse, R2 ;  /* 0x00000002d94d7221 */ /* 0x040fe20000010100 */
[----:B------:R-:W-:Y:S01]  /*0ac0*/  PRMT R72, RZ, 0x7610, R72 ;  /* 0x00007610ff487816 */ /* 0x000fe20000000048 */
[C---:B------:R-:W-:Y:S02]  /*0ad0*/  FADD.FTZ R201, -R217.reuse, R75 ;  /* 0x0000004bd9c97221 */ /* 0x040fe40000010100 */
[C---:B------:R-:W-:Y:S02]  /*0ae0*/  FADD.FTZ R199, -R217.reuse, R76 ;  /* 0x0000004cd9c77221 */ /* 0x040fe40000010100 */
[C---:B------:R-:W-:Y:S01]  /*0af0*/  FADD.FTZ R75, -R217.reuse, R82 ;  /* 0x00000052d94b7221 */ /* 0x040fe20000010100 */
[----:B------:R-:W-:Y:S01]  /*0b00*/  PRMT R197, RZ, 0x5410, R80 ;  /* 0x00005410ffc57816 */ /* 0x000fe20000000050 */
[----:B------:R-:W-:Y:S01]  /*0b10*/  FADD.FTZ R209, -R217, R78 ;  /* 0x0000004ed9d17221 */ /* 0x000fe20000010100 */
[----:B------:R-:W-:Y:S01]  /*0b20*/  PRMT R192, RZ, 0x7610, R80 ;  /* 0x00007610ffc07816 */ /* 0x000fe20000000050 */
[----:B------:R-:W-:-:S02]  /*0b30*/  FMUL.FTZ R76, R170, R79 ;  /* 0x0000004faa4c7220 */ /* 0x000fc40000410000 */
[C---:B------:R-:W-:Y:S01]  /*0b40*/  FMUL.FTZ R82, R170.reuse, R83 ;  /* 0x00000053aa527220 */ /* 0x040fe20000410000 */
[----:B------:R-:W-:Y:S01]  /*0b50*/  PRMT R80, RZ, 0x5410, R84 ;  /* 0x00005410ff507816 */ /* 0x000fe20000000054 */
[----:B------:R-:W-:Y:S02]  /*0b60*/  FMUL.FTZ R77, R170, R77 ;  /* 0x0000004daa4d7220 */ /* 0x000fe40000410000 */
[----:B------:R-:W-:Y:S01]  /*0b70*/  FMUL.FTZ R78, R48, R181 ;  /* 0x000000b5304e7220 */ /* 0x000fe20000410000 */
[--C-:B------:R-:W-:Y:S01]  /*0b80*/  PRMT R203, RZ, 0x5410, R81.reuse ;  /* 0x00005410ffcb7816 */ /* 0x100fe20000000051 */
[----:B------:R-:W-:Y:S01]  /*0b90*/  FADD.FTZ R164, R72, R164 ;  /* 0x000000a448a47221 */ /* 0x000fe20000010000 */
[----:B------:R-:W-:Y:S01]  /*0ba0*/  PRMT R196, RZ, 0x7610, R81 ;  /* 0x00007610ffc47816 */ /* 0x000fe20000000051 */
[----:B------:R-:W-:Y:S02]  /*0bb0*/  FADD.FTZ R81, -R217, R154 ;  /* 0x0000009ad9517221 */ /* 0x000fe40000010100 */
[----:B------:R-:W-:-:S02]  /*0bc0*/  FFMA.FTZ R165, R76, R72, R165 ;  /* 0x000000484ca57223 */ /* 0x000fc400000100a5 */
[----:B------:R-:W-:Y:S02]  /*0bd0*/  FMUL.FTZ R79, R49, R72 ;  /* 0x00000048314f7220 */ /* 0x000fe40000410000 */
[----:B------:R-:W-:Y:S02]  /*0be0*/  FADD.FTZ R160, R70, R160 ;  /* 0x000000a046a07221 */ /* 0x000fe40000010000 */
[-C--:B------:R-:W-:Y:S02]  /*0bf0*/  FFMA.FTZ R161, R82, R70.reuse, R161 ;  /* 0x0000004652a17223 */ /* 0x080fe400000100a1 */
[----:B------:R-:W-:Y:S02]  /*0c00*/  FMUL.FTZ R83, R51, R70 ;  /* 0x0000004633537220 */ /* 0x000fe40000410000 */
[----:B------:R-:W-:Y:S02]  /*0c10*/  FADD.FTZ R70, RZ, R78 ;  /* 0x0000004eff467221 */ /* 0x000fe40000010000 */
[----:B------:R-:W-:-:S02]  /*0c20*/  FFMA.FTZ R72, R77, R78, RZ ;  /* 0x0000004e4d487223 */ /* 0x000fc400000100ff */
[C---:B------:R-:W-:Y:S02]  /*0c30*/  FADD.FTZ R215, -R217.reuse, R80 ;  /* 0x00000050d9d77221 */ /* 0x040fe40000010100 */
[----:B------:R-:W-:Y:S01]  /*0c40*/  FMUL.FTZ R80, R170, R81 ;  /* 0x00000051aa507220 */ /* 0x000fe20000410000 */
[----:B------:R-:W-:Y:S01]  /*0c50*/  PRMT R84, RZ, 0x7610, R84 ;  /* 0x00007610ff547816 */ /* 0x000fe20000000054 */
[----:B------:R-:W-:Y:S02]  /*0c60*/  FMUL.FTZ R81, R50, R183 ;  /* 0x000000b732517220 */ /* 0x000fe40000410000 */
[----:B------:R-:W-:Y:S02]  /*0c70*/  FADD.FTZ R70, R70, R79 ;  /* 0x0000004f46467221 */ /* 0x000fe40000010000 */
[----:B------:R-:W-:Y:S01]  /*0c80*/  FFMA.FTZ R72, R76, R79, R72 ;  /* 0x0000004f4c487223 */ /* 0x000fe20000010048 */
[----:B------:R-:W-:Y:S01]  /*0c90*/  PRMT R179, RZ, 0x7610, R85 ;  /* 0x00007610ffb37816 */ /* 0x000fe20000000055 */
[----:B------:R-:W-:Y:S01]  /*0ca0*/  FADD.FTZ R85, -R217, R155 ;  /* 0x0000009bd9557221 */ /* 0x000fe20000010100 */
[----:B------:R-:W-:Y:S01]  /*0cb0*/  PRMT R185, RZ, 0x5410, R74 ;  /* 0x00005410ffb97816 */ /* 0x000fe2000000004a */
[----:B------:R-:W-:-:S02]  /*0cc0*/  FADD.FTZ R70, R70, R81 ;  /* 0x0000005146467221 */ /* 0x000fc40000010000 */
[----:B------:R-:W-:Y:S01]  /*0cd0*/  FFMA.FTZ R72, R80, R81, R72 ;  /* 0x0000005150487223 */ /* 0x000fe20000010048 */
[----:B------:R-:W-:Y:S01]  /*0ce0*/  PRMT R182, RZ, 0x5410, R86 ;  /* 0x00005410ffb67816 */ /* 0x000fe20000000056 */
[C---:B------:R-:W-:Y:S01]  /*0cf0*/  FADD.FTZ R205, -R217.reuse, R175 ;  /* 0x000000afd9cd7221 */ /* 0x040fe20000010100 */
[----:B------:R-:W-:Y:S01]  /*0d00*/  PRMT R74, RZ, 0x7610, R74 ;  /* 0x00007610ff4a7816 */ /* 0x000fe2000000004a */
[C---:B------:R-:W-:Y:S01]  /*0d10*/  FADD.FTZ R175, -R217.reuse, R84 ;  /* 0x00000054d9af7221 */ /* 0x040fe20000010100 */
[--C-:B------:R-:W-:Y:S01]  /*0d20*/  PRMT R184, RZ, 0x5410, R87.reuse ;  /* 0x00005410ffb87816 */ /* 0x100fe20000000057 */
[----:B------:R-:W-:Y:S01]  /*0d30*/  FMUL.FTZ R84, R170, R85 ;  /* 0x00000055aa547220 */ /* 0x000fe20000410000 */
[----:B------:R-:W-:Y:S01]  /*0d40*/  PRMT R186, RZ, 0x7610, R87 ;  /* 0x00007610ffba7816 */ /* 0x000fe20000000057 */
[----:B------:R-:W-:Y:S02]  /*0d50*/  FADD.FTZ R87, -R217, R156 ;  /* 0x0000009cd9577221 */ /* 0x000fe40000010100 */
[----:B------:R-:W-:-:S02]  /*0d60*/  FMUL.FTZ R85, R44, R185 ;  /* 0x000000b92c557220 */ /* 0x000fc40000410000 */
[----:B------:R-:W-:Y:S02]  /*0d70*/  FADD.FTZ R70, R70, R83 ;  /* 0x0000005346467221 */ /* 0x000fe40000010000 */
[----:B------:R-:W-:Y:S02]  /*0d80*/  FFMA.FTZ R72, R82, R83, R72 ;  /* 0x0000005352487223 */ /* 0x000fe40000010048 */
[----:B------:R-:W-:Y:S02]  /*0d90*/  FADD.FTZ R69, -R217, R182 ;  /* 0x000000b6d9457221 */ /* 0x000fe40000010100 */
[----:B------:R-:W-:Y:S02]  /*0da0*/  FADD.FTZ R166, R181, R166 ;  /* 0x000000a6b5a67221 */ /* 0x000fe40000010000 */
[----:B------:R-:W-:Y:S02]  /*0db0*/  FFMA.FTZ R168, R77, R181, R168 ;  /* 0x000000b54da87223 */ /* 0x000fe400000100a8 */
[----:B------:R-:W-:-:S02]  /*0dc0*/  FADD.FTZ R187, -R217, R157 ;  /* 0x0000009dd9bb7221 */ /* 0x000fc40000010100 */
[----:B------:R-:W-:Y:S02]  /*0dd0*/  FMUL.FTZ R182, R170, R87 ;  /* 0x00000057aab67220 */ /* 0x000fe40000410000 */
[----:B------:R-:W-:Y:S02]  /*0de0*/  FMUL.FTZ R181, R45, R74 ;  /* 0x0000004a2db57220 */ /* 0x000fe40000410000 */
[----:B------:R-:W-:Y:S02]  /*0df0*/  FADD.FTZ R70, R70, R85 ;  /* 0x0000005546467221 */ /* 0x000fe40000010000 */
[----:B------:R-:W-:Y:S02]  /*0e00*/  FFMA.FTZ R72, R84, R85, R72 ;  /* 0x0000005554487223 */ /* 0x000fe40000010048 */
[C---:B------:R-:W-:Y:S02]  /*0e10*/  FADD.FTZ R213, -R217.reuse, R178 ;  /* 0x000000b2d9d57221 */ /* 0x040fe40000010100 */
        /* <DEDUP_REMOVED lines=8> */
[C---:B------:R-:W-:Y:S02]  /*0ea0*/  FADD.FTZ R155, -R217.reuse, R179 ;  /* 0x000000b3d99b7221 */ /* 0x040fe40000010100 */
[----:B------:R-:W-:Y:S02]  /*0eb0*/  FMUL.FTZ R190, R170, R201 ;  /* 0x000000c9aabe7220 */ /* 0x000fe40000410000 */
[C---:B------:R-:W-:Y:S02]  /*0ec0*/  FADD.FTZ R211, -R217.reuse, R177 ;  /* 0x000000b1d9d37221 */ /* 0x040fe40000010100 */
[----:B------:R-:W-:Y:S02]  /*0ed0*/  FADD.FTZ R179, -R217, R186 ;  /* 0x000000bad9b37221 */ /* 0x000fe40000010100 */
[----:B------:R-:W-:-:S02]  /*0ee0*/  FADD.FTZ R158, R185, R158 ;  /* 0x0000009eb99e7221 */ /* 0x000fc40000010000 */
[----:B------:R-:W-:Y:S02]  /*0ef0*/  FFMA.FTZ R159, R84, R185, R159 ;  /* 0x000000b9549f7223 */ /* 0x000fe4000001009f */
[C---:B------:R-:W-:Y:S02]  /*0f00*/  FMUL.FTZ R201, R170.reuse, R213 ;  /* 0x000000d5aac97220 */ /* 0x040fe40000410000 */
[----:B------:R-:W-:Y:S02]  /*0f10*/  FADD.FTZ R193, -R217, R73 ;  /* 0x00000049d9c17221 */ /* 0x000fe40000010100 */
[----:B------:R-:W-:Y:S02]  /*0f20*/  FMUL.FTZ R186, R170, R191 ;  /* 0x000000bfaaba7220 */ /* 0x000fe40000410000 */
[----:B------:R-:W-:Y:S02]  /*0f30*/  FMUL.FTZ R185, R47, R174 ;  /* 0x000000ae2fb97220 */ /* 0x000fe40000410000 */
[----:B------:R-:W-:-:S02]  /*0f40*/  FADD.FTZ R70, R70, R183 ;  /* 0x000000b746467221 */ /* 0x000fc40000010000 */
[C---:B------:R-:W-:Y:S02]  /*0f50*/  FFMA.FTZ R72, R184.reuse, R183, R72 ;  /* 0x000000b7b8487223 */ /* 0x040fe40000010048 */
[----:B------:R-:W-:Y:S02]  /*0f60*/  FADD.FTZ R150, R189, R150 ;  /* 0x00000096bd967221 */ /* 0x000fe40000010000 */
[----:B------:R-:W-:Y:S02]  /*0f70*/  FFMA.FTZ R151, R184, R189, R151 ;  /* 0x000000bdb8977223 */ /* 0x000fe40000010097 */
[C---:B------:R-:W-:Y:S02]  /*0f80*/  FMUL.FTZ R187, R170.reuse, R199 ;  /* 0x000000c7aabb7220 */ /* 0x040fe40000410000 */
[----:B------:R-:W-:Y:S02]  /*0f90*/  FMUL.FTZ R200, R170, R211 ;  /* 0x000000d3aac87220 */ /* 0x000fe40000410000 */
[----:B------:R-:W-:-:S02]  /*0fa0*/  FADD.FTZ R125, R68, R125 ;  /* 0x0000007d447d7221 */ /* 0x000fc40000010000 */
[-C--:B------:R-:W-:Y:S02]  /*0fb0*/  FFMA.FTZ R142, R201, R68.reuse, R142 ;  /* 0x00000044c98e7223 */ /* 0x080fe4000001008e */
[----:B------:R-:W-:Y:S02]  /*0fc0*/  FMUL.FTZ R202, R39, R68 ;  /* 0x0000004427ca7220 */ /* 0x000fe40000410000 */
[----:B------:R-:W-:Y:S02]  /*0fd0*/  FMUL.FTZ R188, R170, R193 ;  /* 0x000000c1aabc7220 */ /* 0x000fe40000410000 */
[----:B------:R-:W-:Y:S02]  /*0fe0*/  FMUL.FTZ R189, R40, R197 ;  /* 0x000000c528bd7220 */ /* 0x000fe40000410000 */
[----:B------:R-:W-:Y:S02]  /*0ff0*/  FADD.FTZ R70, R70, R185 ;  /* 0x000000b946467221 */ /* 0x000fe40000010000 */
[----:B------:R-:W-:-:S02]  /*1000*/  FFMA.FTZ R68, R186, R185, R72 ;  /* 0x000000b9ba447223 */ /* 0x000fc40000010048 */
[----:B------:R-:W-:Y:S02]  /*1010*/  FADD.FTZ R131, R192, R131 ;  /* 0x00000083c0837221 */ /* 0x000fe40000010000 */
[-C--:B------:R-:W-:Y:S02]  /*1020*/  FFMA.FTZ R148, R187, R192.reuse, R148 ;  /* 0x000000c0bb947223 */ /* 0x080fe40000010094 */
[----:B------:R-:W-:Y:S02]  /*1030*/  FADD.FTZ R124, R71, R124 ;  /* 0x0000007c477c7221 */ /* 0x000fe40000010000 */
[-C--:B------:R-:W-:Y:S02]  /*1040*/  FFMA.FTZ R141, R200, R71.reuse, R141 ;  /* 0x00000047c88d7223 */ /* 0x080fe4000001008d */
        /* <DEDUP_REMOVED lines=10> */
[----:B------:R-:W-:Y:S02]  /*10f0*/  FMUL.FTZ R194, R170, R207 ;  /* 0x000000cfaac27220 */ /* 0x000fe40000410000 */
        /* <DEDUP_REMOVED lines=13> */
[-C--:B------:R-:W-:Y:S01]  /*11d0*/  FFMA.FTZ R144, R197, R198.reuse, R144 ;  /* 0x000000c6c5907223 */ /* 0x080fe20000010090 */
[----:B------:R-:W-:Y:S01]  /*11e0*/  PRMT R86, RZ, 0x7610, R86 ;  /* 0x00007610ff567816 */ /* 0x000fe20000000056 */
[----:B------:R-:W-:-:S02]  /*11f0*/  FMUL.FTZ R198, R37, R198 ;  /* 0x000000c625c67220 */ /* 0x000fc40000410000 */
[----:B------:R-:W-:Y:S02]  /*1200*/  FADD.FTZ R71, R70, R195 ;  /* 0x000000c346477221 */ /* 0x000fe40000010000 */
[----:B------:R-:W-:Y:S02]  /*1210*/  FFMA.FTZ R68, R194, R195, R68 ;  /* 0x000000c3c2447223 */ /* 0x000fe40000010044 */
[----:B------:R-:W-:Y:S02]  /*1220*/  FADD.FTZ R70, R71, R198 ;  /* 0x000000c647467221 */ /* 0x000fe40000010000 */
[----:B------:R-:W-:Y:S02]  /*1230*/  FFMA.FTZ R68, R197, R198, R68 ;  /* 0x000000c6c5447223 */ /* 0x000fe40000010044 */
[----:B------:R-:W-:Y:S01]  /*1240*/  FADD.FTZ R173, -R217, R86 ;  /* 0x00000056d9ad7221 */ /* 0x000fe20000010100 */
[----:B------:R-:W-:Y:S01]  /*1250*/  PRMT R217, RZ, 0x5410, R88 ;  /* 0x00005410ffd97816 */ /* 0x000fe20000000058 */
[----:B------:R-:W-:-:S02]  /*1260*/  FADD.FTZ R71, R70, R199 ;  /* 0x000000c746477221 */ /* 0x000fc40000010000 */
[----:B------:R-:W-:Y:S01]  /*1270*/  FFMA.FTZ R68, R200, R199, R68 ;  /* 0x000000c7c8447223 */ /* 0x000fe20000010044 */
[----:B------:R-:W-:Y:S01]  /*1280*/  PRMT R154, RZ, 0x7610, R88 ;  /* 0x00007610ff9a7816 */ /* 0x000fe20000000058 */
[----:B------:R-:W-:Y:S02]  /*1290*/  FMUL.FTZ R88, R170, R215 ;  /* 0x000000d7aa587220 */ /* 0x000fe40000410000 */
[----:B------:R-:W-:Y:S02]  /*12a0*/  FMUL.FTZ R87, R32, R217 ;  /* 0x000000d920577220 */ /* 0x000fe40000410000 */
[----:B------:R-:W-:Y:S02]  /*12b0*/  FADD.FTZ R70, R71, R202 ;  /* 0x000000ca47467221 */ /* 0x000fe40000010000 */
[----:B------:R-:W-:Y:S01]  /*12c0*/  FFMA.FTZ R68, R201, R202, R68 ;  /* 0x000000cac9447223 */ /* 0x000fe20000010044 */
        /* <DEDUP_REMOVED lines=8> */
[-C--:B------:R-:W-:Y:S02]  /*1350*/  FMUL.FTZ R90, R33, R154.reuse ;  /* 0x0000009a215a7220 */ /* 0x080fe40000410000 */
[----:B------:R-:W-:Y:S02]  /*1360*/  FADD.FTZ R69, R70, R87 ;  /* 0x0000005746457221 */ /* 0x000fe40000010000 */
[----:B------:R-:W-:Y:S01]  /*1370*/  FFMA.FTZ R68, R88, R87, R68 ;  /* 0x0000005758447223 */ /* 0x000fe20000010044 */
[----:B------:R-:W-:Y:S01]  /*1380*/  PRMT R177, RZ, 0x5410, R91 ;  /* 0x00005410ffb17816 */ /* 0x000fe2000000005b */
[----:B------:R-:W-:Y:S01]  /*1390*/  FADD.FTZ R123, R154, R123 ;  /* 0x0000007b9a7b7221 */ /* 0x000fe20000010000 */
[----:B------:R-:W-:Y:S01]  /*13a0*/  PRMT R2, RZ, 0x7610, R91 ;  /* 0x00007610ff027816 */ /* 0x000fe2000000005b */
        /* <DEDUP_REMOVED lines=44> */
[C---:B------:R-:W-:Y:S02]  /*1670*/  FFMA.FTZ R134, R179.reuse, R2, R134 ;  /* 0x00000002b3867223 */ /* 0x040fe40000010086 */
[----:B------:R-:W-:Y:S02]  /*1680*/  FADD.FTZ R71, R70, R175 ;  /* 0x000000af46477221 */ /* 0x000fe40000010000 */
[----:B------:R-:W-:Y:S01]  /*1690*/  FFMA.FTZ R72, R179, R175, R68 ;  /* 0x000000afb3487223 */ /* 0x000fe20000010044 */
[----:B------:R-:W-:Y:S05]  /*16a0*/  BRA.DIV ~URZ, `(.L_x_2294) ;  /* 0x00001c627f007947 */ /* 0x000fea000b800000 */
[----:B------:R0:W1:Y:S02]  /*16b0*/  SHFL.DOWN PT, R68, R71, 0x10, 0x1f ;  /* 0x0a001f0047447f89 */ /* 0x00006400000e0000 */
.L_x_2298:
        /* <DEDUP_REMOVED lines=18> */
.L_x_2299:
        /* <DEDUP_REMOVED lines=72> */
[----:B------:R-:W-:Y:S01]  /*1c60*/  FADD.FTZ R181, R181, -R182 ;  /* 0x800000b6b5b57221 */ /* 0x000fe20000010000 */
[----:B------:R-:W-:Y:S01]  /*1c70*/  HFMA2.MMA R182, -RZ, RZ, 0, 9.5367431640625e-07 ;  /* 0x00000010ffb67435 */ /* 0x000fe200000001ff */
[----:B------:R-:W-:Y:S01]  /*1c80*/  FFMA.FTZ R188, R188, R180, R203 ;  /* 0x000000b4bcbc7223 */ /* 0x000fe200000100cb */
[----:B------:R-:W-:Y:S01]  /*1c90*/  @P0 F2FP.BF16.PACK_AB R72, RZ, R83 ;  /* 0x00000053ff48023e */ /* 0x000fe200000010ff */
[----:B------:R-:W-:Y:S01]  /*1ca0*/  @P1 FADD.FTZ R85, R85, R2 ;  /* 0x0000000255551221 */ /* 0x000fe20000010000 */
[----:B------:R-:W-:Y:S01]  /*1cb0*/  @P1 PRMT R2, RZ, 0x7610, R54 ;  /* 0x00007610ff021816 */ /* 0x000fe20000000036 */
[----:B------:R-:W-:-:S02]  /*1cc0*/  FMUL.FTZ R71, R170, R181 ;  /* 0x000000b5aa477220 */ /* 0x000fc40000410000 */
[----:B------:R-:W-:Y:S01]  /*1cd0*/  FADD.FTZ R189, R189, -R188 ;  /* 0x800000bcbdbd7221 */ /* 0x000fe20000010000 */
[----:B------:R-:W-:Y:S01]  /*1ce0*/  @P0 F2FP.BF16.PACK_AB R69, RZ, R85 ;  /* 0x00000055ff45023e */ /* 0x000fe200000010ff */
[-CC-:B------:R-:W-:Y:S02]  /*1cf0*/  FFMA.FTZ R187, R187, R180.reuse, R203.reuse ;  /* 0x000000b4bbbb7223 */ /* 0x180fe400000100cb */
[----:B------:R-:W-:Y:S01]  /*1d00*/  @P1 FADD.FTZ R71, R71, R2 ;  /* 0x0000000247471221 */ /* 0x000fe20000010000 */
[----:B------:R-:W-:Y:S01]  /*1d10*/  @P1 PRMT R2, RZ, 0x5410, R56 ;  /* 0x00005410ff021816 */ /* 0x000fe20000000038 */
[----:B------:R-:W-:Y:S01]  /*1d20*/  FMUL.FTZ R189, R170, R189 ;  /* 0x000000bdaabd7220 */ /* 0x000fe20000410000 */
[----:B------:R-:W-:Y:S01]  /*1d30*/  @P0 PRMT R66, R69, 0x7610, R66 ;  /* 0x0000761045420816 */ /* 0x000fe20000000042 */
[----:B------:R-:W-:Y:S01]  /*1d40*/  FFMA.FTZ R191, R191, R180, R203 ;  /* 0x000000b4bfbf7223 */ /* 0x000fe200000100cb */
[----:B------:R-:W-:Y:S01]  /*1d50*/  @P0 F2FP.BF16.PACK_AB R73, RZ, R71 ;  /* 0x00000047ff49023e */ /* 0x000fe200000010ff */
[----:B------:R-:W-:-:S02]  /*1d60*/  FADD.FTZ R187, R192, -R187 ;  /* 0x800000bbc0bb7221 */ /* 0x000fc40000010000 */
[----:B------:R-:W-:Y:S02]  /*1d70*/  FFMA.FTZ R190, R190, R180, R203 ;  /* 0x000000b4bebe7223 */ /* 0x000fe400000100cb */
[----:B------:R-:W-:Y:S01]  /*1d80*/  @P1 FADD.FTZ R189, R189, R2 ;  /* 0x00000002bdbd1221 */ /* 0x000fe20000010000 */
[----:B------:R-:W-:Y:S01]  /*1d90*/  @P1 PRMT R2, RZ, 0x7610, R56 ;  /* 0x00007610ff021816 */ /* 0x000fe20000000038 */
[----:B------:R-:W-:Y:S02]  /*1da0*/  FADD.FTZ R75, R196, -R191 ;  /* 0x800000bfc44b7221 */ /* 0x000fe40000010000 */
[C---:B------:R-:W-:Y:S02]  /*1db0*/  FMUL.FTZ R191, R170.reuse, R187 ;  /* 0x000000bbaabf7220 */ /* 0x040fe40000410000 */
[----:B------:R-:W-:Y:S02]  /*1dc0*/  FADD.FTZ R193, R193, -R190 ;  /* 0x800000bec1c17221 */ /* 0x000fe40000010000 */
[----:B------:R-:W-:Y:S01]  /*1dd0*/  @P1 FADD.FTZ R191, R191, R2 ;  /* 0x00000002bfbf1221 */ /* 0x000fe20000010000 */
[----:B------:R-:W-:Y:S01]  /*1de0*/  @P1 PRMT R2, RZ, 0x5410, R57 ;  /* 0x00005410ff021816 */ /* 0x000fe20000000039 */
[----:B------:R-:W-:-:S02]  /*1df0*/  FMUL.FTZ R193, R170, R193 ;  /* 0x000000c1aac17220 */ /* 0x000fc40000410000 */
[-C--:B------:R-:W-:Y:S02]  /*1e00*/  FMUL.FTZ R181, R183, R86.reuse ;  /* 0x00000056b7b57220 */ /* 0x080fe40000410000 */
[----:B------:R-:W-:Y:S01]  /*1e10*/  @P1 FADD.FTZ R193, R193, R2 ;  /* 0x00000002c1c11221 */ /* 0x000fe20000010000 */
[----:B------:R-:W-:Y:S01]  /*1e20*/  @P0 F2FP.BF16.PACK_AB R2, RZ, R77 ;  /* 0x0000004dff02023e */ /* 0x000fe200000010ff */
[-C--:B------:R-:W-:Y:S02]  /*1e30*/  FMUL.FTZ R184, R185, R86.reuse ;  /* 0x00000056b9b87220 */ /* 0x080fe40000410000 */
[-C--:B------:R-:W-:Y:S01]  /*1e40*/  FMUL.FTZ R183, R77, R86.reuse ;  /* 0x000000564db77220 */ /* 0x080fe20000410000 */
[----:B------:R-:W-:Y:S01]  /*1e50*/  @P0 PRMT R64, R2, 0x7610, R64 ;  /* 0x0000761002400816 */ /* 0x000fe20000000040 */
[-C--:B------:R-:W-:Y:S02]  /*1e60*/  FMUL.FTZ R186, R79, R86.reuse ;  /* 0x000000564fba7220 */ /* 0x080fe40000410000 */
[----:B------:R-:W-:-:S02]  /*1e70*/  FMUL.FTZ R185, R81, R86 ;  /* 0x0000005651b97220 */ /* 0x000fc40000410000 */
[-C--:B------:R-:W-:Y:S02]  /*1e80*/  FMUL.FTZ R188, R83, R86.reuse ;  /* 0x0000005653bc7220 */ /* 0x080fe40000410000 */
[-C--:B------:R-:W-:Y:S02]  /*1e90*/  FMUL.FTZ R187, R85, R86.reuse ;  /* 0x0000005655bb7220 */ /* 0x080fe40000410000 */
[----:B------:R-:W-:Y:S02]  /*1ea0*/  FMUL.FTZ R190, R71, R86 ;  /* 0x0000005647be7220 */ /* 0x000fe40000410000 */
[----:B------:R-:W-:Y:S02]  /*1eb0*/  FMUL.FTZ R76, R24, R183 ;  /* 0x000000b7184c7220 */ /* 0x000fe40000410000 */
[----:B------:R-:W-:Y:S02]  /*1ec0*/  FMUL.FTZ R81, R25, R186 ;  /* 0x000000ba19517220 */ /* 0x000fe40000410000 */
[----:B------:R-:W-:-:S02]  /*1ed0*/  FMUL.FTZ R77, R26, R185 ;  /* 0x000000b91a4d7220 */ /* 0x000fc40000410000 */
[----:B------:R-:W-:Y:S02]  /*1ee0*/  FMUL.FTZ R2, R27, R188 ;  /* 0x000000bc1b027220 */ /* 0x000fe40000410000 */
[----:B------:R-:W-:Y:S02]  /*1ef0*/  FMUL.FTZ R79, R22, R181 ;  /* 0x000000b5164f7220 */ /* 0x000fe40000410000 */
[----:B------:R-:W-:Y:S02]  /*1f00*/  FMUL.FTZ R70, R23, R184 ;  /* 0x000000b817467220 */ /* 0x000fe40000410000 */
[----:B------:R-:W-:Y:S02]  /*1f10*/  FMUL.FTZ R78, R20, R187 ;  /* 0x000000bb144e7220 */ /* 0x000fe40000410000 */
[----:B------:R-:W-:Y:S01]  /*1f20*/  FMUL.FTZ R83, R21, R190 ;  /* 0x000000be15537220 */ /* 0x000fe20000410000 */
[----:B------:R-:W-:Y:S01]  /*1f30*/  F2FP.BF16.PACK_AB R76, R81, R76 ;  /* 0x0000004c514c723e */ /* 0x000fe200000010ff */
[----:B------:R-:W-:Y:S01]  /*1f40*/  IMAD.WIDE.U32 R68, R171, R182, c[0x0][0x170] ;  /* 0x00005c00ab447625 */ /* 0x000fe200078e00b6 */
[----:B------:R-:W-:-:S02]  /*1f50*/  F2FP.BF16.PACK_AB R77, R2, R77 ;  /* 0x0000004d024d723e */ /* 0x000fc400000010ff */
[----:B------:R-:W-:Y:S01]  /*1f60*/  @P0 PRMT R67, R67, 0x5410, R74 ;  /* 0x0000541043430816 */ /* 0x000fe2000000004a */
[-C--:B------:R-:W-:Y:S01]  /*1f70*/  @P0 IMAD.WIDE.U32 R80, R171, R182.reuse, c[0x0][0x258] ;  /* 0x00009600ab500625 */ /* 0x080fe200078e00b6 */
[----:B------:R-:W-:Y:S02]  /*1f80*/  @P0 PRMT R64, R64, 0x5410, R3 ;  /* 0x0000541040400816 */ /* 0x000fe40000000003 */
[----:B------:R-:W-:Y:S01]  /*1f90*/  @P0 PRMT R65, R65, 0x5410, R72 ;  /* 0x0000541041410816 */ /* 0x000fe20000000048 */
[----:B------:R-:W-:Y:S01]  /*1fa0*/  IMAD.WIDE.U32 R2, R171, R182, c[0x0][0x248] ;  /* 0x00009200ab027625 */ /* 0x000fe200078e00b6 */
[----:B------:R-:W-:Y:S02]  /*1fb0*/  @P0 PRMT R66, R66, 0x5410, R73 ;  /* 0x0000541042420816 */ /* 0x000fe40000000049 */
[----:B------:R-:W-:Y:S01]  /*1fc0*/  F2FP.BF16.PACK_AB R79, R70, R79 ;  /* 0x0000004f464f723e */ /* 0x000fe200000010ff */
[----:B------:R-:W-:Y:S01]  /*1fd0*/  FFMA.FTZ R194, R194, R180, R203 ;  /* 0x000000b4c2c27223 */ /* 0x000fe200000100cb */
[----:B------:R-:W-:Y:S01]  /*1fe0*/  F2FP.BF16.PACK_AB R78, R83, R78 ;  /* 0x0000004e534e723e */ /* 0x000fe200000010ff */
[----:B------:R-:W2:Y:S01]  /*1ff0*/  LDG.E.128 R68, [R68.64] ;  /* 0x0000000444447981 */ /* 0x000ea2000c1e1d00 */
[----:B------:R-:W-:-:S02]  /*2000*/  FMUL.FTZ R83, R170, R75 ;  /* 0x0000004baa537220 */ /* 0x000fc40000410000 */
[----:B------:R-:W-:Y:S01]  /*2010*/  FADD.FTZ R195, R195, -R194 ;  /* 0x800000c2c3c37221 */ /* 0x000fe20000010000 */
[----:B------:R-:W-:Y:S01]  /*2020*/  @P0 STG.E.128 [R80.64], R64 ;  /* 0x0000004050000986 */ /* 0x000fe2000c101d04 */
[-CC-:B------:R-:W-:Y:S02]  /*2030*/  FFMA.FTZ R197, R197, R180.reuse, R203.reuse ;  /* 0x000000b4c5c57223 */ /* 0x180fe400000100cb */
[----:B------:R-:W-:Y:S01]  /*2040*/  FFMA.FTZ R200, R200, R180, R203 ;  /* 0x000000b4c8c87223 */ /* 0x000fe200000100cb */
[----:B------:R0:W-:Y:S01]  /*2050*/  STG.E.128 [R2.64], R76 ;  /* 0x0000004c02007986 */ /* 0x0001e2000c101d04 */
[----:B------:R-:W-:Y:S02]  /*2060*/  FMUL.FTZ R195, R170, R195 ;  /* 0x000000c3aac37220 */ /* 0x000fe40000410000 */
[----:B------:R-:W-:Y:S02]  /*2070*/  FADD.FTZ R197, R198, -R197 ;  /* 0x800000c5c6c57221 */ /* 0x000fe40000010000 */
[----:B------:R-:W-:-:S04]  /*2080*/  IMAD.WIDE.U32 R72, R172, R182, c[0x0][0x170] ;  /* 0x00005c00ac487625 */ /* 0x000fc800078e00b6 */
[----:B------:R-:W-:Y:S02]  /*2090*/  FADD.FTZ R199, R199, -R200 ;  /* 0x800000c8c7c77221 */ /* 0x000fe40000010000 */
[----:B------:R-:W-:Y:S01]  /*20a0*/  FFMA.FTZ R201, R201, R180, R203 ;  /* 0x000000b4c9c97223 */ /* 0x000fe200000100cb */
[----:B------:R-:W3:Y:S01]  /*20b0*/  LDG.E.128 R72, [R72.64] ;  /* 0x0000000448487981 */ /* 0x000ee2000c1e1d00 */
[----:B0-----:R-:W-:Y:S01]  /*20c0*/  @P1 PRMT R2, RZ, 0x7610, R57 ;  /* 0x00007610ff021816 */ /* 0x001fe20000000039 */
[C---:B------:R-:W-:Y:S02]  /*20d0*/  FMUL.FTZ R197, R170.reuse, R197 ;  /* 0x000000c5aac57220 */ /* 0x040fe40000410000 */
[----:B------:R-:W-:Y:S02]  /*20e0*/  FMUL.FTZ R85, R170, R199 ;  /* 0x000000c7aa557220 */ /* 0x000fe40000410000 */
[----:B------:R-:W-:Y:S01]  /*20f0*/  @P1 FADD.FTZ R83, R83, R2 ;  /* 0x0000000253531221 */ /* 0x000fe20000010000 */
[----:B------:R-:W-:Y:S01]  /*2100*/  @P1 PRMT R2, RZ, 0x5410, R58 ;  /* 0x00005410ff021816 */ /* 0x000fe2000000003a */
[----:B------:R-:W-:-:S04]  /*2110*/  FADD.FTZ R201, R202, -R201 ;  /* 0x800000c9cac97221 */ /* 0x000fc80000010000 */
[----:B------:R-:W-:Y:S01]  /*2120*/  @P1 FADD.FTZ R195, R195, R2 ;  /* 0x00000002c3c31221 */ /* 0x000fe20000010000 */
[----:B------:R-:W-:-:S05]  /*2130*/  @P1 PRMT R2, RZ, 0x7610, R58 ;  /* 0x00007610ff021816 */ /* 0x000fca000000003a */
[----:B------:R-:W-:Y:S01]  /*2140*/  @P1 FADD.FTZ R197, R197, R2 ;  /* 0x00000002c5c51221 */ /* 0x000fe20000010000 */
[----:B------:R-:W-:Y:S01]  /*2150*/  @P1 PRMT R2, RZ, 0x5410, R59 ;  /* 0x00005410ff021816 */ /* 0x000fe2000000003b */
[----:B------:R-:W-:-:S04]  /*2160*/  FMUL.FTZ R201, R170, R201 ;  /* 0x000000c9aac97220 */ /* 0x000fc80000410000 */
[----:B------:R-:W-:Y:S01]  /*2170*/  @P1 FADD.FTZ R85, R85, R2 ;  /* 0x0000000255551221 */ /* 0x000fe20000010000 */
[----:B------:R-:W-:Y:S01]  /*2180*/  @P1 PRMT R2, RZ, 0x7610, R59 ;  /* 0x00007610ff021816 */ /* 0x000fe2000000003b */
[-C--:B------:R-:W-:Y:S01]  /*2190*/  FMUL.FTZ R192, R191, R86.reuse ;  /* 0x00000056bfc07220 */ /* 0x080fe20000410000 */
[----:B------:R-:W-:Y:S02]  /*21a0*/  @P0 F2FP.BF16.PACK_AB R80, RZ, R193 ;  /* 0x000000c1ff50023e */ /* 0x000fe400000010ff */
[----:B------:R-:W-:Y:S01]  /*21b0*/  @P0 F2FP.BF16.PACK_AB R3, RZ, R191 ;  /* 0x000000bfff03023e */ /* 0x000fe200000010ff */
[----:B------:R-:W-:Y:S02]  /*21c0*/  @P1 FADD.FTZ R201, R201, R2 ;  /* 0x00000002c9c91221 */ /* 0x000fe40000010000 */
        /* <DEDUP_REMOVED lines=9> */
[----:B------:R-:W-:Y:S01]  /*2260*/  IADD3 R80, R171, 0x80, RZ ;  /* 0x00000080ab507810 */ /* 0x000fe20007ffe0ff */
[----:B------:R-:W-:-:S02]  /*2270*/  FMUL.FTZ R195, R85, R86 ;  /* 0x0000005655c37220 */ /* 0x000fc40000410000 */
[----:B------:R-:W-:Y:S01]  /*2280*/  FMUL.FTZ R198, R201, R86 ;  /* 0x00000056c9c67220 */ /* 0x000fe20000410000 */
[----:B------:R-:W-:Y:S01]  /*2290*/  @P0 F2FP.BF16.PACK_AB R81, RZ, R83 ;  /* 0x00000053ff51023e */ /* 0x000fe200000010ff */
[----:B------:R-:W-:Y:S01]  /*22a0*/  FMUL.FTZ R78, R12, R193 ;  /* 0x000000c10c4e7220 */ /* 0x000fe20000410000 */
[----:B------:R-:W-:Y:S01]  /*22b0*/  @P0 PRMT R64, R2, 0x7610, R64 ;  /* 0x0000761002400816 */ /* 0x000fe20000000040 */
        /* <DEDUP_REMOVED lines=31> */
[----:B------:R-:W-:Y:S01]  /*24b0*/  FMUL.FTZ R87, R170, R87 ;  /* 0x00000057aa577220 */ /* 0x000fe20000410000 */
        /* <DEDUP_REMOVED lines=14> */
[C---:B------:R-:W-:Y:S02]  /*25a0*/  FMUL.FTZ R155, R170.reuse, R155 ;  /* 0x0000009baa9b7220 */ /* 0x040fe40000410000 */
[----:B------:R-:W-:Y:S02]  /*25b0*/  FADD.FTZ R157, R157, -R174 ;  /* 0x800000ae9d9d7221 */ /* 0x000fe40000010000 */
[----:B------:R-:W-:Y:S02]  /*25c0*/  FFMA.FTZ R173, R173, R180, R203 ;  /* 0x000000b4adad7223 */ /* 0x000fe400000100cb */
[----:B------:R-:W-:Y:S01]  /*25d0*/  @P1 FADD.FTZ R155, R155, R2 ;  /* 0x000000029b9b1221 */ /* 0x000fe20000010000 */
[----:B------:R-:W-:Y:S01]  /*25e0*/  @P1 PRMT R2, RZ, 0x5410, R62 ;  /* 0x00005410ff021816 */ /* 0x000fe2000000003e */
[----:B------:R-:W-:-:S02]  /*25f0*/  FMUL.FTZ R157, R170, R157 ;  /* 0x0000009daa9d7220 */ /* 0x000fc40000410000 */
[----:B------:R-:W-:Y:S02]  /*2600*/  FADD.FTZ R173, R176, -R173 ;  /* 0x800000adb0ad7221 */ /* 0x000fe40000010000 */
[-CC-:B------:R-:W-:Y:S02]  /*2610*/  FFMA.FTZ R178, R178, R180.reuse, R203.reuse ;  /* 0x000000b4b2b27223 */ /* 0x180fe400000100cb */
        /* <DEDUP_REMOVED lines=15> */
[----:B------:R-:W-:Y:S01]  /*2710*/  FMUL.FTZ R177, R177, R86 ;  /* 0x00000056b1b17220 */ /* 0x000fe20000410000 */
[----:B------:R-:W-:Y:S02]  /*2720*/  @P0 PRMT R67, R79, 0x7610, R67 ;  /* 0x000076104f430816 */ /* 0x000fe40000000043 */
[----:B------:R-:W-:Y:S02]  /*2730*/  IADD3 R169, R169, c[0x0][0x160], RZ ;  /* 0x00005800a9a97a10 */ /* 0x000fe40007ffe0ff */
[--C-:B--2---:R-:W-:Y:S02]  /*2740*/  PRMT R3, RZ, 0x5410, R69.reuse ;  /* 0x00005410ff037816 */ /* 0x104fe40000000045 */
[----:B------:R-:W-:-:S02]  /*2750*/  PRMT R69, RZ, 0x7610, R69 ;  /* 0x00007610ff457816 */ /* 0x000fc40000000045 */
[----:B------:R-:W-:Y:S01]  /*2760*/  PRMT R2, RZ, 0x5410, R68 ;  /* 0x00005410ff027816 */ /* 0x000fe20000000044 */
[----:B------:R-:W-:Y:S01]  /*2770*/  FFMA.FTZ R112, R3, R185, R112 ;  /* 0x000000b903707223 */ /* 0x000fe20000010070 */
[----:B------:R-:W-:Y:S01]  /*2780*/  PRMT R68, RZ, 0x7610, R68 ;  /* 0x00007610ff447816 */ /* 0x000fe20000000044 */
[----:B------:R-:W-:Y:S02]  /*2790*/  FFMA.FTZ R113, R69, R188, R113 ;  /* 0x000000bc45717223 */ /* 0x000fe40000010071 */
[----:B------:R-:W-:Y:S01]  /*27a0*/  FFMA.FTZ R114, R2, R183, R114 ;  /* 0x000000b702727223 */ /* 0x000fe20000010072 */
[----:B------:R-:W-:Y:S01]  /*27b0*/  PRMT R76, RZ, 0x5410, R71 ;  /* 0x00005410ff4c7816 */ /* 0x000fe20000000047 */
[----:B------:R-:W-:Y:S01]  /*27c0*/  FFMA.FTZ R115, R68, R186, R115 ;  /* 0x000000ba44737223 */ /* 0x000fe20000010073 */
[----:B------:R-:W-:Y:S02]  /*27d0*/  PRMT R77, RZ, 0x7610, R71 ;  /* 0x00007610ff4d7816 */ /* 0x000fe40000000047 */
[----:B---3--:R-:W-:-:S02]  /*27e0*/  PRMT R3, RZ, 0x5410, R73 ;  /* 0x00005410ff037816 */ /* 0x008fc40000000049 */
[----:B------:R-:W-:Y:S02]  /*27f0*/  PRMT R69, RZ, 0x5410, R75 ;  /* 0x00005410ff457816 */ /* 0x000fe4000000004b */
[--C-:B------:R-:W-:Y:S02]  /*2800*/  PRMT R2, RZ, 0x5410, R72.reuse ;  /* 0x00005410ff027816 */ /* 0x100fe40000000048 */
[----:B------:R-:W-:Y:S02]  /*2810*/  PRMT R73, RZ, 0x7610, R73 ;  /* 0x00007610ff497816 */ /* 0x000fe40000000049 */
[----:B------:R-:W-:Y:S02]  /*2820*/  PRMT R75, RZ, 0x7610, R75 ;  /* 0x00007610ff4b7816 */ /* 0x000fe4000000004b */
[----:B------:R-:W-:Y:S02]  /*2830*/  PRMT R72, RZ, 0x7610, R72 ;  /* 0x00007610ff487816 */ /* 0x000fe40000000048 */
[----:B------:R-:W-:Y:S01]  /*2840*/  PRMT R68, RZ, 0x5410, R74 ;  /* 0x00005410ff447816 */ /* 0x000fe2000000004a */
[----:B------:R-:W-:Y:S01]  /*2850*/  FFMA.FTZ R106, R2, R189, R106 ;  /* 0x000000bd026a7223 */ /* 0x000fe2000001006a */
[----:B------:R-:W-:Y:S01]  /*2860*/  PRMT R74, RZ, 0x7610, R74 ;  /* 0x00007610ff4a7816 */ /* 0x000fe2000000004a */
[----:B------:R-:W-:Y:S01]  /*2870*/  FFMA.FTZ R105, R73, R194, R105 ;  /* 0x000000c249697223 */ /* 0x000fe20000010069 */
[----:B------:R-:W-:Y:S01]  /*2880*/  @P0 F2FP.BF16.PACK_AB R2, RZ, R87 ;  /* 0x00000057ff02023e */ /* 0x000fe200000010ff */
[----:B------:R-:W-:Y:S01]  /*2890*/  FFMA.FTZ R101, R75, R198, R101 ;  /* 0x000000c64b657223 */ /* 0x000fe20000010065 */
[----:B------:R-:W-:Y:S01]  /*28a0*/  @P0 F2FP.BF16.PACK_AB R73, RZ, R91 ;  /* 0x0000005bff49023e */ /* 0x000fe200000010ff */
[----:B------:R-:W-:Y:S01]  /*28b0*/  FFMA.FTZ R108, R76, R181, R108 ;  /* 0x000000b54c6c7223 */ /* 0x000fe2000001006c */
[----:B------:R-:W-:Y:S01]  /*28c0*/  @P0 F2FP.BF16.PACK_AB R75, RZ, R157 ;  /* 0x0000009dff4b023e */ /* 0x000fe200000010ff */
[----:B------:R-:W-:-:S02]  /*28d0*/  FFMA.FTZ R107, R72, R192, R107 ;  /* 0x000000c0486b7223 */ /* 0x000fc4000001006b */
[-C--:B------:R-:W-:Y:S02]  /*28e0*/  FMUL.FTZ R87, R87, R86.reuse ;  /* 0x0000005657577220 */ /* 0x080fe40000410000 */
[-C--:B------:R-:W-:Y:S02]  /*28f0*/  FMUL.FTZ R72, R89, R86.reuse ;  /* 0x0000005659487220 */ /* 0x080fe40000410000 */
[-C--:B------:R-:W-:Y:S02]  /*2900*/  FMUL.FTZ R91, R91, R86.reuse ;  /* 0x000000565b5b7220 */ /* 0x080fe40000410000 */
[-C--:B------:R-:W-:Y:S02]  /*2910*/  FMUL.FTZ R76, R155, R86.reuse ;  /* 0x000000569b4c7220 */ /* 0x080fe40000410000 */
[----:B------:R-:W-:Y:S01]  /*2920*/  FMUL.FTZ R157, R157, R86 ;  /* 0x000000569d9d7220 */ /* 0x000fe20000410000 */
[----:B------:R-:W-:Y:S01]  /*2930*/  @P0 PRMT R64, R2, 0x7610, R64 ;  /* 0x0000761002400816 */ /* 0x000fe20000000040 */
[----:B------:R-:W-:Y:S01]  /*2940*/  FFMA.FTZ R109, R77, R184, R109 ;  /* 0x000000b84d6d7223 */ /* 0x000fe2000001006d */
[----:B------:R-:W-:Y:S01]  /*2950*/  @P0 F2FP.BF16.PACK_AB R77, RZ, R173 ;  /* 0x000000adff4d023e */ /* 0x000fe200000010ff */
[----:B------:R-:W-:Y:S01]  /*2960*/  FFMA.FTZ R104, R3, R191, R104 ;  /* 0x000000bf03687223 */ /* 0x000fe20000010068 */
[----:B------:R-:W-:Y:S01]  /*2970*/  @P0 F2FP.BF16.PACK_AB R3, RZ, R89 ;  /* 0x00000059ff03023e */ /* 0x000fe200000010ff */
[----:B------:R-:W-:Y:S01]  /*2980*/  FFMA.FTZ R103, R74, R196, R103 ;  /* 0x000000c44a677223 */ /* 0x000fe20000010067 */
[----:B------:R-:W-:Y:S01]  /*2990*/  @P0 F2FP.BF16.PACK_AB R74, RZ, R155 ;  /* 0x0000009bff4a023e */ /* 0x000fe200000010ff */
[----:B------:R-:W-:Y:S01]  /*29a0*/  FMUL.FTZ R86, R175, R86 ;  /* 0x00000056af567220 */ /* 0x000fe20000410000 */
[----:B------:R-:W-:-:S02]  /*29b0*/  @P0 F2FP.BF16.PACK_AB R175, RZ, R175 ;  /* 0x000000afffaf023e */ /* 0x000fc400000010ff */
[----:B------:R-:W-:Y:S02]  /*29c0*/  @P0 PRMT R65, R73, 0x7610, R65 ;  /* 0x0000761049410816 */ /* 0x000fe40000000041 */
[----:B------:R-:W-:Y:S02]  /*29d0*/  @P0 PRMT R66, R75, 0x7610, R66 ;  /* 0x000076104b420816 */ /* 0x000fe40000000042 */
[--C-:B------:R-:W-:Y:S02]  /*29e0*/  PRMT R71, RZ, 0x5410, R70.reuse ;  /* 0x00005410ff477816 */ /* 0x100fe40000000046 */
[----:B------:R-:W-:Y:S01]  /*29f0*/  PRMT R70, RZ, 0x7610, R70 ;  /* 0x00007610ff467816 */ /* 0x000fe20000000046 */
[----:B------:R-:W-:Y:S01]  /*2a00*/  @P0 IMAD.WIDE.U32 R182, R167, R182, c[0x0][0x258] ;  /* 0x00009600a7b60625 */ /* 0x000fe200078e00b6 */
[----:B------:R-:W-:Y:S02]  /*2a10*/  @P0 PRMT R64, R64, 0x5410, R3 ;  /* 0x0000541040400816 */ /* 0x000fe40000000003 */
[----:B------:R-:W-:-:S02]  /*2a20*/  @P0 PRMT R65, R65, 0x5410, R74 ;  /* 0x0000541041410816 */ /* 0x000fc4000000004a */
[----:B------:R-:W-:Y:S02]  /*2a30*/  @P0 PRMT R66, R66, 0x5410, R77 ;  /* 0x0000541042420816 */ /* 0x000fe4000000004d */
[----:B------:R-:W-:Y:S01]  /*2a40*/  @P0 PRMT R67, R67, 0x5410, R175 ;  /* 0x0000541043430816 */ /* 0x000fe200000000af */
[----:B------:R-:W-:Y:S02]  /*2a50*/  FFMA.FTZ R110, R71, R187, R110 ;  /* 0x000000bb476e7223 */ /* 0x000fe4000001006e */
[----:B------:R-:W-:Y:S02]  /*2a60*/  FFMA.FTZ R111, R70, R190, R111 ;  /* 0x000000be466f7223 */ /* 0x000fe4000001006f */
[----:B------:R-:W-:Y:S02]  /*2a70*/  FFMA.FTZ R102, R68, R193, R102 ;  /* 0x000000c144667223 */ /* 0x000fe40000010066 */
[----:B------:R-:W-:Y:S01]  /*2a80*/  FFMA.FTZ R100, R69, R195, R100 ;  /* 0x000000c345647223 */ /* 0x000fe20000010064 */
[----:B------:R-:W-:Y:S01]  /*2a90*/  LEA R2, P1, R171, c[0x0][0x248], 0x4 ;  /* 0x00009200ab027a11 */ /* 0x000fe200078220ff */
[----:B------:R-:W-:Y:S01]  /*2aa0*/  FMUL.FTZ R68, R8, R87 ;  /* 0x0000005708447220 */ /* 0x000fe20000410000 */
[----:B------:R-:W-:Y:S01]  /*2ab0*/  @P0 STG.E.128 [R182.64], R64 ;  /* 0x00000040b6000986 */ /* 0x000fe2000c101d04 */
[----:B------:R-:W-:-:S02]  /*2ac0*/  FMUL.FTZ R69, R10, R91 ;  /* 0x0000005b0a457220 */ /* 0x000fc40000410000 */
[----:B------:R-:W-:Y:S02]  /*2ad0*/  FMUL.FTZ R70, R4, R157 ;  /* 0x0000009d04467220 */ /* 0x000fe40000410000 */
[----:B------:R-:W-:Y:S02]  /*2ae0*/  FMUL.FTZ R71, R6, R177 ;  /* 0x000000b106477220 */ /* 0x000fe40000410000 */
[----:B------:R-:W-:Y:S02]  /*2af0*/  FMUL.FTZ R88, R7, R86 ;  /* 0x0000005607587220 */ /* 0x000fe40000410000 */
[----:B------:R-:W-:Y:S02]  /*2b00*/  FMUL.FTZ R89, R5, R78 ;  /* 0x0000004e05597220 */ /* 0x000fe40000410000 */
[----:B------:R-:W-:Y:S02]  /*2b10*/  FMUL.FTZ R84, R11, R76 ;  /* 0x0000004c0b547220 */ /* 0x000fe40000410000 */
[----:B------:R-:W-:Y:S01]  /*2b20*/  FMUL.FTZ R85, R9, R72 ;  /* 0x0000004809557220 */ /* 0x000fe20000410000 */
[----:B------:R-:W-:-:S02]  /*2b30*/  ISETP.GE.AND P0, PT, R169, c[0x0][0x164], PT ;  /* 0x00005900a9007a0c */ /* 0x000fc40003f06270 */
[----:B------:R-:W-:Y:S02]  /*2b40*/  F2FP.BF16.PACK_AB R71, R88, R71 ;  /* 0x000000475847723e */ /* 0x000fe400000010ff */
[----:B------:R-:W-:Y:S02]  /*2b50*/  F2FP.BF16.PACK_AB R70, R89, R70 ;  /* 0x000000465946723e */ /* 0x000fe400000010ff */
[----:B------:R-:W-:Y:S02]  /*2b60*/  F2FP.BF16.PACK_AB R69, R84, R69 ;  /* 0x000000455445723e */ /* 0x000fe400000010ff */
[----:B------:R-:W-:Y:S02]  /*2b70*/  F2FP.BF16.PACK_AB R68, R85, R68 ;  /* 0x000000445544723e */ /* 0x000fe400000010ff */
[----:B------:R-:W-:Y:S02]  /*2b80*/  LEA.HI.X R3, R171, c[0x0][0x24c], RZ, 0x4, P1 ;  /* 0x00009300ab037a11 */ /* 0x000fe400008f24ff */
[----:B----4-:R-:W-:-:S03]  /*2b90*/  PRMT R73, RZ, 0x5410, R83 ;  /* 0x00005410ff497816 */ /* 0x010fc60000000053 */
[----:B------:R0:W-:Y:S01]  /*2ba0*/  STG.E.128 [R2.64], R68 ;  /* 0x0000004402007986 */ /* 0x0001e2000c101d04 */
[----:B------:R-:W-:Y:S01]  /*2bb0*/  SEL R173, RZ, 0x1, P3 ;  /* 0x00000001ffad7807 */ /* 0x000fe20001800000 */
[----:B------:R-:W-:Y:S01]  /*2bc0*/  FFMA.FTZ R92, R73, R177, R92 ;  /* 0x000000b1495c7223 */ /* 0x000fe2000001005c */
[----:B0-----:R-:W-:Y:S02]  /*2bd0*/  PRMT R3, RZ, 0x5410, R80 ;  /* 0x00005410ff037816 */ /* 0x001fe40000000050 */
[----:B------:R-:W-:Y:S02]  /*2be0*/  PRMT R71, RZ, 0x5410, R82 ;  /* 0x00005410ff477816 */ /* 0x000fe40000000052 */
[----:B------:R-:W-:Y:S02]  /*2bf0*/  PRMT R80, RZ, 0x7610, R80 ;  /* 0x00007610ff507816 */ /* 0x000fe40000000050 */
[--C-:B------:R-:W-:Y:S02]  /*2c00*/  PRMT R69, RZ, 0x5410, R81.reuse ;  /* 0x00005410ff457816 */ /* 0x100fe40000000051 */
[----:B------:R-:W-:-:S02]  /*2c10*/  PRMT R2, RZ, 0x7610, R81 ;  /* 0x00007610ff027816 */ /* 0x000fc40000000051 */
[----:B------:R-:W-:Y:S02]  /*2c20*/  PRMT R82, RZ, 0x7610, R82 ;  /* 0x00007610ff527816 */ /* 0x000fe40000000052 */
[----:B------:R-:W-:Y:S01]  /*2c30*/  PRMT R68, RZ, 0x7610, R83 ;  /* 0x00007610ff447816 */ /* 0x000fe20000000053 */
[----:B------:R-:W-:Y:S02]  /*2c40*/  FFMA.FTZ R98, R3, R87, R98 ;  /* 0x0000005703627223 */ /* 0x000fe40000010062 */
[----:B------:R-:W-:Y:S02]  /*2c50*/  FFMA.FTZ R99, R80, R72, R99 ;  /* 0x0000004850637223 */ /* 0x000fe40000010063 */
[----:B------:R-:W-:Y:S02]  /*2c60*/  FFMA.FTZ R96, R69, R91, R96 ;  /* 0x0000005b45607223 */ /* 0x000fe40000010060 */
[----:B------:R-:W-:Y:S02]  /*2c70*/  FFMA.FTZ R97, R2, R76, R97 ;  /* 0x0000004c02617223 */ /* 0x000fe40000010061 */
[----:B------:R-:W-:-:S02]  /*2c80*/  FFMA.FTZ R94, R71, R157, R94 ;  /* 0x0000009d475e7223 */ /* 0x000fc4000001005e */
[----:B------:R-:W-:Y:S02]  /*2c90*/  FFMA.FTZ R95, R82, R78, R95 ;  /* 0x0000004e525f7223 */ /* 0x000fe4000001005f */
[----:B------:R-:W-:Y:S01]  /*2ca0*/  FFMA.FTZ R93, R68, R86, R93 ;  /* 0x00000056445d7223 */ /* 0x000fe2000001005d */
[----:B------:R-:W-:Y:S01]  /*2cb0*/  @P0 CALL.REL.NOINC `(.L_x_2296) ;  /* 0x0000001000000944 */ /* 0x000fe20003c00000 */
[----:B------:R-:W-:Y:S05]  /*2cc0*/  BRA `(.L_x_2297) ;  /* 0xffffd97000007947 */ /* 0x000fea000383ffff */
.L_x_2296:
        /* <DEDUP_REMOVED lines=72> */
.L_x_2293:
        /* <DEDUP_REMOVED lines=28> */
.L_x_2294:
[----:B------:R-:W-:Y:S01]  /*3310*/  HFMA2.MMA R70, -RZ, RZ, 0, 9.5367431640625e-07 ;  /* 0x00000010ff467435 */ /* 0x000fe200000001ff */
[----:B------:R-:W-:-:S02]  /*3320*/  MOV R69, R71 ;  /* 0x0000004700457202 */ /* 0x000fc40000000f00 */
[----:B------:R-:W-:Y:S02]  /*3330*/  MOV R74, 0x1f ;  /* 0x0000001f004a7802 */ /* 0x000fe40000000f00 */
[----:B------:R-:W-:Y:S02]  /*3340*/  MOV R75, 0xffffffff ;  /* 0xffffffff004b7802 */ /* 0x000fe40000000f00 */
[----:B------:R-:W-:Y:S02]  /*3350*/  MOV R2, 0x3370 ;  /* 0x0000337000027802 */ /* 0x000fe40000000f00 */
[----:B-----5:R-:W-:Y:S05]  /*3360*/  CALL.REL.NOINC `($__internal_45_$__cuda_sm70_shflsync_down_p) ;  /* 0x0000046000007944 */ /* 0x020fea0003c00000 */
[----:B-1----:R-:W-:Y:S01]  /*3370*/  MOV R68, R69 ;  /* 0x0000004500447202 */ /* 0x002fe20000000f00 */
[----:B0-----:R-:W-:Y:S05]  /*3380*/  BRA `(.L_x_2298) ;  /* 0xffffe33000007947 */ /* 0x001fea000383ffff */
.L_x_2295:
[----:B------:R-:W-:Y:S01]  /*3390*/  HFMA2.MMA R70, -RZ, RZ, 0, 9.5367431640625e-07 ;  /* 0x00000010ff467435 */ /* 0x000fe200000001ff */
[----:B------:R-:W-:Y:S02]  /*33a0*/  MOV R69, R72 ;  /* 0x0000004800457202 */ /* 0x000fe40000000f00 */
[----:B------:R-:W-:Y:S02]  /*33b0*/  MOV R74, 0x1f ;  /* 0x0000001f004a7802 */ /* 0x000fe40000000f00 */
[----:B------:R-:W-:-:S02]  /*33c0*/  MOV R75, 0xffffffff ;  /* 0xffffffff004b7802 */ /* 0x000fc40000000f00 */
[----:B------:R-:W-:Y:S02]  /*33d0*/  MOV R2, 0x33f0 ;  /* 0x000033f000027802 */ /* 0x000fe40000000f00 */
[----:B01---5:R-:W-:Y:S05]  /*33e0*/  CALL.REL.NOINC `($__internal_45_$__cuda_sm70_shflsync_down_p) ;  /* 0x000003e000007944 */ /* 0x023fea0003c00000 */
[----:B------:R-:W-:Y:S01]  /*33f0*/  FADD.FTZ R71, R71, R68 ;  /* 0x0000004447477221 */ /* 0x000fe20000010000 */
[----:B0-----:R-:W-:Y:S01]  /*3400*/  HFMA2.MMA R70, -RZ, RZ, 0, 4.76837158203125e-07 ;  /* 0x00000008ff467435 */ /* 0x001fe200000001ff */
[----:B-1----:R-:W-:Y:S01]  /*3410*/  FADD.FTZ R72, R72, R69 ;  /* 0x0000004548487221 */ /* 0x002fe20000010000 */
[----:B------:R-:W-:Y:S02]  /*3420*/  MOV R74, 0x1f ;  /* 0x0000001f004a7802 */ /* 0x000fe40000000f00 */
[----:B------:R-:W-:Y:S02]  /*3430*/  MOV R75, 0xffffffff ;  /* 0xffffffff004b7802 */ /* 0x000fe40000000f00 */
[----:B------:R-:W-:Y:S02]  /*3440*/  MOV R69, R71 ;  /* 0x0000004700457202 */ /* 0x000fe40000000f00 */
[----:B------:R-:W-:Y:S02]  /*3450*/  MOV R2, 0x3470 ;  /* 0x0000347000027802 */ /* 0x000fe40000000f00 */
[----:B------:R-:W-:Y:S05]  /*3460*/  CALL.REL.NOINC `($__internal_45_$__cuda_sm70_shflsync_down_p) ;  /* 0x0000036000007944 */ /* 0x000fea0003c00000 */
[----:B0-----:R-:W-:Y:S01]  /*3470*/  HFMA2.MMA R70, -RZ, RZ, 0, 4.76837158203125e-07 ;  /* 0x00000008ff467435 */ /* 0x001fe200000001ff */
[----:B-1----:R-:W-:-:S02]  /*3480*/  MOV R68, R69 ;  /* 0x0000004500447202 */ /* 0x002fc40000000f00 */
[----:B------:R-:W-:Y:S02]  /*3490*/  MOV R69, R72 ;  /* 0x0000004800457202 */ /* 0x000fe40000000f00 */
[----:B------:R-:W-:Y:S02]  /*34a0*/  MOV R74, 0x1f ;  /* 0x0000001f004a7802 */ /* 0x000fe40000000f00 */
[----:B------:R-:W-:Y:S02]  /*34b0*/  MOV R75, 0xffffffff ;  /* 0xffffffff004b7802 */ /* 0x000fe40000000f00 */
[----:B------:R-:W-:Y:S02]  /*34c0*/  MOV R2, 0x34e0 ;  /* 0x000034e000027802 */ /* 0x000fe40000000f00 */
[----:B------:R-:W-:Y:S05]  /*34d0*/  CALL.REL.NOINC `($__internal_45_$__cuda_sm70_shflsync_down_p) ;  /* 0x000002f000007944 */ /* 0x000fea0003c00000 */
[----:B------:R-:W-:Y:S01]  /*34e0*/  FADD.FTZ R71, R68, R71 ;  /* 0x0000004744477221 */ /* 0x000fe20000010000 */
[----:B0-----:R-:W-:Y:S01]  /*34f0*/  HFMA2.MMA R70, -RZ, RZ, 0, 2.384185791015625e-07 ;  /* 0x00000004ff467435 */ /* 0x001fe200000001ff */
[----:B-1----:R-:W-:Y:S01]  /*3500*/  FADD.FTZ R72, R72, R69 ;  /* 0x0000004548487221 */ /* 0x002fe20000010000 */
[----:B------:R-:W-:Y:S02]  /*3510*/  MOV R74, 0x1f ;  /* 0x0000001f004a7802 */ /* 0x000fe40000000f00 */
[----:B------:R-:W-:-:S02]  /*3520*/  MOV R75, 0xffffffff ;  /* 0xffffffff004b7802 */ /* 0x000fc40000000f00 */
[----:B------:R-:W-:Y:S02]  /*3530*/  MOV R69, R71 ;  /* 0x0000004700457202 */ /* 0x000fe40000000f00 */
[----:B------:R-:W-:Y:S02]  /*3540*/  MOV R2, 0x3560 ;  /* 0x0000356000027802 */ /* 0x000fe40000000f00 */
[----:B------:R-:W-:Y:S05]  /*3550*/  CALL.REL.NOINC `($__internal_45_$__cuda_sm70_shflsync_down_p) ;  /* 0x0000027000007944 */ /* 0x000fea0003c00000 */
[----:B0-----:R-:W-:Y:S01]  /*3560*/  HFMA2.MMA R70, -RZ, RZ, 0, 2.384185791015625e-07 ;  /* 0x00000004ff467435 */ /* 0x001fe200000001ff */
[----:B-1----:R-:W-:Y:S02]  /*3570*/  MOV R68, R69 ;  /* 0x0000004500447202 */ /* 0x002fe40000000f00 */
[----:B------:R-:W-:Y:S02]  /*3580*/  MOV R69, R72 ;  /* 0x0000004800457202 */ /* 0x000fe40000000f00 */
[----:B------:R-:W-:Y:S02]  /*3590*/  MOV R74, 0x1f ;  /* 0x0000001f004a7802 */ /* 0x000fe40000000f00 */
[----:B------:R-:W-:Y:S02]  /*35a0*/  MOV R75, 0xffffffff ;  /* 0xffffffff004b7802 */ /* 0x000fe40000000f00 */
[----:B------:R-:W-:-:S02]  /*35b0*/  MOV R2, 0x35d0 ;  /* 0x000035d000027802 */ /* 0x000fc40000000f00 */
[----:B------:R-:W-:Y:S05]  /*35c0*/  CALL.REL.NOINC `($__internal_45_$__cuda_sm70_shflsync_down_p) ;  /* 0x0000020000007944 */ /* 0x000fea0003c00000 */
[----:B------:R-:W-:Y:S01]  /*35d0*/  FADD.FTZ R71, R68, R71 ;  /* 0x0000004744477221 */ /* 0x000fe20000010000 */
[----:B0-----:R-:W-:Y:S01]  /*35e0*/  HFMA2.MMA R70, -RZ, RZ, 0, 1.1920928955078125e-07 ;  /* 0x00000002ff467435 */ /* 0x001fe200000001ff */
[----:B-1----:R-:W-:Y:S01]  /*35f0*/  FADD.FTZ R72, R72, R69 ;  /* 0x0000004548487221 */ /* 0x002fe20000010000 */
[----:B------:R-:W-:-:S02]  /*3600*/  MOV R74, 0x1f ;  /* 0x0000001f004a7802 */ /* 0x000fc40000000f00 */
[----:B------:R-:W-:Y:S02]  /*3610*/  MOV R75, 0xffffffff ;  /* 0xffffffff004b7802 */ /* 0x000fe40000000f00 */
[----:B------:R-:W-:Y:S02]  /*3620*/  MOV R69, R71 ;  /* 0x0000004700457202 */ /* 0x000fe40000000f00 */
[----:B------:R-:W-:Y:S02]  /*3630*/  MOV R2, 0x3650 ;  /* 0x0000365000027802 */ /* 0x000fe40000000f00 */
[----:B------:R-:W-:Y:S05]  /*3640*/  CALL.REL.NOINC `($__internal_45_$__cuda_sm70_shflsync_down_p) ;  /* 0x0000018000007944 */ /* 0x000fea0003c00000 */
[----:B0-----:R-:W-:Y:S01]  /*3650*/  HFMA2.MMA R70, -RZ, RZ, 0, 1.1920928955078125e-07 ;  /* 0x00000002ff467435 */ /* 0x001fe200000001ff */
[----:B-1----:R-:W-:Y:S02]  /*3660*/  MOV R68, R69 ;  /* 0x0000004500447202 */ /* 0x002fe40000000f00 */
[----:B------:R-:W-:Y:S02]  /*3670*/  MOV R69, R72 ;  /* 0x0000004800457202 */ /* 0x000fe40000000f00 */
[----:B------:R-:W-:Y:S02]  /*3680*/  MOV R74, 0x1f ;  /* 0x0000001f004a7802 */ /* 0x000fe40000000f00 */
[----:B------:R-:W-:-:S02]  /*3690*/  MOV R75, 0xffffffff ;  /* 0xffffffff004b7802 */ /* 0x000fc40000000f00 */
[----:B------:R-:W-:Y:S02]  /*36a0*/  MOV R2, 0x36c0 ;  /* 0x000036c000027802 */ /* 0x000fe40000000f00 */
[----:B------:R-:W-:Y:S05]  /*36b0*/  CALL.REL.NOINC `($__internal_45_$__cuda_sm70_shflsync_down_p) ;  /* 0x0000011000007944 */ /* 0x000fea0003c00000 */
[----:B------:R-:W-:Y:S01]  /*36c0*/  FADD.FTZ R71, R68, R71 ;  /* 0x0000004744477221 */ /* 0x000fe20000010000 */
[----:B0-----:R-:W-:Y:S01]  /*36d0*/  HFMA2.MMA R70, -RZ, RZ, 0, 5.9604644775390625e-08 ;  /* 0x00000001ff467435 */ /* 0x001fe200000001ff */
[----:B-1----:R-:W-:Y:S01]  /*36e0*/  FADD.FTZ R73, R72, R69 ;  /* 0x0000004548497221 */ /* 0x002fe20000010000 */
[----:B------:R-:W-:Y:S02]  /*36f0*/  MOV R74, 0x1f ;  /* 0x0000001f004a7802 */ /* 0x000fe40000000f00 */
[----:B------:R-:W-:Y:S02]  /*3700*/  MOV R75, 0xffffffff ;  /* 0xffffffff004b7802 */ /* 0x000fe40000000f00 */
[----:B------:R-:W-:Y:S02]  /*3710*/  MOV R69, R71 ;  /* 0x0000004700457202 */ /* 0x000fe40000000f00 */
[----:B------:R-:W-:Y:S02]  /*3720*/  MOV R2, 0x3740 ;  /* 0x0000374000027802 */ /* 0x000fe40000000f00 */
[----:B------:R-:W-:Y:S05]  /*3730*/  CALL.REL.NOINC `($__internal_45_$__cuda_sm70_shflsync_down_p) ;  /* 0x0000009000007944 */ /* 0x000fea0003c00000 */
[----:B0-----:R-:W-:Y:S01]  /*3740*/  HFMA2.MMA R70, -RZ, RZ, 0, 5.9604644775390625e-08 ;  /* 0x00000001ff467435 */ /* 0x001fe200000001ff */
[----:B-1----:R-:W-:-:S02]  /*3750*/  MOV R72, R69 ;  /* 0x0000004500487202 */ /* 0x002fc40000000f00 */
[----:B------:R-:W-:Y:S02]  /*3760*/  MOV R69, R73 ;  /* 0x0000004900457202 */ /* 0x000fe40000000f00 */
[----:B------:R-:W-:Y:S02]  /*3770*/  MOV R74, 0x1f ;  /* 0x0000001f004a7802 */ /* 0x000fe40000000f00 */
[----:B------:R-:W-:Y:S02]  /*3780*/  MOV R75, 0xffffffff ;  /* 0xffffffff004b7802 */ /* 0x000fe40000000f00 */
[----:B------:R-:W-:Y:S02]  /*3790*/  MOV R2, 0x37b0 ;  /* 0x000037b000027802 */ /* 0x000fe40000000f00 */
[----:B------:R-:W-:Y:S05]  /*37a0*/  CALL.REL.NOINC `($__internal_45_$__cuda_sm70_shflsync_down_p) ;  /* 0x0000002000007944 */ /* 0x000fea0003c00000 */
[----:B-1----:R-:W-:Y:S01]  /*37b0*/  MOV R2, R69 ;  /* 0x0000004500027202 */ /* 0x002fe20000000f00 */
[----:B0-----:R-:W-:Y:S05]  /*37c0*/  BRA `(.L_x_2299) ;  /* 0xffffe01000007947 */ /* 0x001fea000383ffff */
        .weak           $__internal_45_$__cuda_sm70_shflsync_down_p
        .type           $__internal_45_$__cuda_sm70_shflsync_down_p,@function
        .size           $__internal_45_$__cuda_sm70_shflsync_down_p,(.L_x_9299 - $__internal_45_$__cuda_sm70_shflsync_down_p)
$__internal_45_$__cuda_sm70_shflsync_down_p:
[----:B------:R-:W-:Y:S01]  /*37d0*/  HFMA2.MMA R3, -RZ, RZ, 0, 0 ;  /* 0x00000000ff037435 */ /* 0x000fe200000001ff */
[----:B------:R-:W-:Y:S04]  /*37e0*/  WARPSYNC R75 ;  /* 0x0000004b00007348 */ /* 0x000fe80003800000 */
[----:B------:R0:W1:Y:S01]  /*37f0*/  SHFL.DOWN PT, R69, R69, R70, R74 ;  /* 0x0800004645457389 */ /* 0x00006200000e004a */
[----:B------:R-:W-:Y:S05]  /*3800*/  RET.REL.NODEC R2 `(_ZN10layer_norm13ln_bwd_kernelINS_13Kernel_traitsIf13__nv_bfloat16S2_S2_fjLj3072ELj1ELj1ELj4ELj16ENS_18Kernel_traits_baseILj3072EfS2_S2_S2_fjLj128EEEEELb0ELb1ELb0ELb1EEEvNS_9BwdParamsE) ;  /* 0xffffc7f002007950 */ /* 0x000fea0003c3ffff */
.L_x_2300:
        /* <DEDUP_REMOVED lines=15> */
.L_x_9299:


//--------------------- .text._ZN10layer_norm13ln_bwd_kernelINS_13Kernel_traitsIf13__nv_bfloat16S2_S2_fjLj3072ELj1ELj1ELj4ELj16ENS_18Kernel_traits_baseILj3072EfS2_S2_S2_fjLj128EEEEELb0ELb1ELb1ELb0EEEvNS_9BwdParamsE --------------------------
	.section	.text._ZN10layer_norm13ln_bwd_kernelINS_13Kernel_traitsIf13__nv_bfloat16S2_S2_fjLj3072ELj1ELj1ELj4ELj16ENS_18Kernel_traits_baseILj3072EfS2_S2_S2_fjLj128EEEEELb0ELb1ELb1ELb0EEEvNS_9BwdParamsE,"ax",@progbits
	.sectioninfo	@"SHI_REGISTERS=220"
	.align	128
        .global         _ZN10layer_norm13ln_bwd_kernelINS_13Kernel_traitsIf13__nv_bfloat16S2_S2_fjLj3072ELj1ELj1ELj4ELj16ENS_18Kernel_traits_baseILj3072EfS2_S2_S2_fjLj128EEEEELb0ELb1ELb1ELb0EEEvNS_9BwdParamsE
        .type           _ZN10layer_norm13ln_bwd_kernelINS_13Kernel_traitsIf13__nv_bfloat16S2_S2_fjLj3072ELj1ELj1ELj4ELj16ENS_18Kernel_traits_baseILj3072EfS2_S2_S2_fjLj128EEEEELb0ELb1ELb1ELb0EEEvNS_9BwdParamsE,@function
        .size           _ZN10layer_norm13ln_bwd_kernelINS_13Kernel_traitsIf13__nv_bfloat16S2_S2_fjLj3072ELj1ELj1ELj4ELj16ENS_18Kernel_traits_baseILj3072EfS2_S2_S2_fjLj128EEEEELb0ELb1ELb1ELb0EEEvNS_9BwdParamsE,(.L_x_9300 - _ZN10layer_norm13ln_bwd_kernelINS_13Kernel_traitsIf13__nv_bfloat16S2_S2_fjLj3072ELj1ELj1ELj4ELj16ENS_18Kernel_traits_baseILj3072EfS2_S2_S2_fjLj128EEEEELb0ELb1ELb1ELb0EEEvNS_9BwdParamsE)
        .other          _ZN10layer_norm13ln_bwd_kernelINS_13Kernel_traitsIf13__nv_bfloat16S2_S2_fjLj3072ELj1ELj1ELj4ELj16ENS_18Kernel_traits_baseILj3072EfS2_S2_S2_fjLj128EEEEELb0ELb1ELb1ELb0EEEvNS_9BwdParamsE,@"STO_CUDA_ENTRY STV_DEFAULT"
_ZN10layer_norm13ln_bwd_kernelINS_13Kernel_traitsIf13__nv_bfloat16S2_S2_fjLj3072ELj1ELj1ELj4ELj16ENS_18Kernel_traits_baseILj3072EfS2_S2_S2_fjLj128EEEEELb0ELb1ELb1ELb0EEEvNS_9BwdParamsE:
.text._ZN10layer_norm13ln_bwd_kernelINS_13Kernel_traitsIf13__nv_bfloat16S2_S2_fjLj3072ELj1ELj1ELj4ELj16ENS_18Kernel_traits_baseILj3072EfS2_S2_S2_fjLj128EEEEELb0ELb1ELb1ELb0EEEvNS_9BwdParamsE:
        /* <DEDUP_REMOVED lines=22> */
[----:B------:R1:W5:Y:S03]  /*0160*/  @P0 LDG.E.128 R36, [R6.64+0x10] ;  /* 0x0000100406240981 */ /* 0x000366000c1e1d00 */
[C---:B------:R-:W-:Y:S01]  /*0170*/  @P1 IMAD.WIDE.U32 R14, R8.reuse, R15, c[0x0][0x1c8] ;  /* 0x00007200080e1625 */ /* 0x040fe200078e000f */
[----:B------:R1:W5:Y:S01]  /*0180*/  @P0 LDG.E.128 R40, [R6.64] ;  /* 0x0000000406280981 */ /* 0x000362000c1e1d00 */
[----:B------:R-:W-:-:S03]  /*0190*/  @P1 IADD3 R8, R8, 0x80, RZ ;  /* 0x0000008008081810 */ /* 0x000fc60007ffe0ff */
[----:B------:R1:W5:Y:S04]  /*01a0*/  @P1 LDG.E.128 R44, [R12.64] ;  /* 0x000000040c2c1981 */ /* 0x000368000c1e1d00 */
[----:B------:R1:W5:Y:S04]  /*01b0*/  @P1 LDG.E.128 R48, [R12.64+0x10] ;  /* 0x000010040c301981 */ /* 0x000368000c1e1d00 */
[----:B------:R1:W5:Y:S04]  /*01c0*/  @P1 LDG.E.128 R52, [R14.64+0x10] ;  /* 0x000010040e341981 */ /* 0x000368000c1e1d00 */
[----:B------:R1:W5:Y:S01]  /*01d0*/  @P1 LDG.E.128 R56, [R14.64] ;  /* 0x000000040e381981 */ /* 0x000362000c1e1d00 */
[----:B------:R-:W-:-:S03]  /*01e0*/  @P2 IMAD.WIDE.U32 R10, R8, R9, c[0x0][0x1c8] ;  /* 0x00007200080a2625 */ /* 0x000fc600078e0009 */
[----:B------:R0:W5:Y:S01]  /*01f0*/  @P0 LDG.E.128 R32, [R4.64+0x10] ;  /* 0x0000100404200981 */ /* 0x000162000c1e1d00 */
[----:B------:R-:W-:-:S03]  /*0200*/  @P2 IMAD.WIDE.U32 R8, R8, R9, c[0x0][0x1b0] ;  /* 0x00006c0008082625 */ /* 0x000fc600078e0009 */
[----:B------:R1:W5:Y:S04]  /*0210*/  @P2 LDG.E.128 R60, [R10.64+0x10] ;  /* 0x000010040a3c2981 */ /* 0x000368000c1e1d00 */
[----:B------:R1:W5:Y:S01]  /*0220*/  @P2 LDG.E.128 R64, [R10.64] ;  /* 0x000000040a402981 */ /* 0x000362000c1e1d00 */
[----:B0-----:R-:W-:-:S03]  /*0230*/  LEA.HI R4, R0, UR6, RZ, 0x19 ;  /* 0x0000000600047c11 */ /* 0x001fc6000f8fc8ff */
[----:B------:R1:W5:Y:S04]  /*0240*/  @P2 LDG.E.128 R68, [R8.64] ;  /* 0x0000000408442981 */ /* 0x000368000c1e1d00 */
[----:B------:R1:W5:Y:S01]  /*0250*/  @P2 LDG.E.128 R72, [R8.64+0x10] ;  /* 0x0000100408482981 */ /* 0x000362000c1e1d00 */
        /* <DEDUP_REMOVED lines=39> */
[----:B------:R-:W-:Y:S01]  /*04d0*/  HFMA2.MMA R5, -RZ, RZ, 0, 5.9604644775390625e-08 ;  /* 0x00000001ff057435 */ /* 0x000fe200000001ff */
[----:B------:R-:W-:-:S06]  /*04e0*/  IMAD.MOV.U32 R77, RZ, RZ, RZ ;  /* 0x000000ffff4d7224 */ /* 0x000fcc00078e00ff */
.L_x_2401:
        /* <DEDUP_REMOVED lines=14> */
[----:B-1----:R-:W-:Y:S01]  /*05d0*/  IMAD.WIDE.U32 R172, R7, R206, c[0x0][0x218] ;  /* 0x0000860007ac7625 */ /* 0x002fe200078e00ce */
[----:B--2---:R-:W-:-:S13]  /*05e0*/  ISETP.GT.AND P2, PT, R207, RZ, PT ;  /* 0x000000ffcf00720c */ /* 0x004fda0003f44270 */
[----:B------:R-:W-:Y:S05]  /*05f0*/  @P2 BRA `(.L_x_2303) ;  /* 0x000001b000002947 */ /* 0x000fea0003800000 */
[----:B---3--:R-:W-:Y:S01]  /*0600*/  BSSY B1, `(.L_x_2304) ;  /* 0x0000008000017945 */ /* 0x008fe20003800000 */
[----:B------:R-:W-:Y:S01]  /*0610*/  IMAD.MOV.U32 R175, RZ, RZ, R7 ;  /* 0x000000ffffaf7224 */ /* 0x000fe200078e0007 */
[----:B------:R-:W-:Y:S05]  /*0620*/  @!P0 BRA `(.L_x_2305) ;  /* 0x0000005000008947 */ /* 0x000fea0003800000 */
[----:B------:R-:W-:-:S04]  /*0630*/  ISETP.NE.U32.AND P3, PT, RZ, c[0x0][0x218], PT ;  /* 0x00008600ff007a0c */ /* 0x000fc80003f65070 */
[----:B------:R-:W-:-:S13]  /*0640*/  ISETP.NE.AND.EX P3, PT, RZ, c[0x0][0x21c], PT, P3 ;  /* 0x00008700ff007a0c */ /* 0x000fda0003f65330 */
[----:B------:R-:W-:Y:S05]  /*0650*/  @!P3 BRA `(.L_x_2306) ;  /* 0x000000100000b947 */ /* 0x000fea0003800000 */
[----:B------:R1:W5:Y:S02]  /*0660*/  LDG.E.128 R148, [R172.64] ;  /* 0x00000004ac947981 */ /* 0x000364000c1e1d00 */
.L_x_2306:
[----:B------:R-:W-:Y:S02]  /*0670*/  IADD3 R175, R7, 0x80, RZ ;  /* 0x0000008007af7810 */ /* 0x000fe40007ffe0ff */
.L_x_2305:
[----:B------:R-:W-:Y:S05]  /*0680*/  BSYNC B1 ;  /* 0x0000000000017941 */ /* 0x000fea0003800000 */
.L_x_2304:
[----:B------:R-:W-:Y:S01]  /*0690*/  BSSY B1, `(.L_x_2307) ;  /* 0x0000008000017945 */ /* 0x000fe20003800000 */
[----:B------:R-:W-:Y:S05]  /*06a0*/  @!P1 BRA `(.L_x_2308) ;  /* 0x0000006000009947 */ /* 0x000fea0003800000 */
[----:B------:R-:W-:-:S04]  /*06b0*/  ISETP.NE.U32.AND P3, PT, RZ, c[0x0][0x218], PT ;  /* 0x00008600ff007a0c */ /* 0x000fc80003f65070 */
[----:B------:R-:W-:-:S13]  /*06c0*/  ISETP.NE.AND.EX P3, PT, RZ, c[0x0][0x21c], PT, P3 ;  /* 0x00008700ff007a0c */ /* 0x000fda0003f65330 */
[----:B------:R-:W-:Y:S05]  /*06d0*/  @!P3 BRA `(.L_x_2309) ;  /* 0x000000200000b947 */ /* 0x000fea0003800000 */
[----:B------:R-:W-:-:S06]  /*06e0*/  IMAD.WIDE.U32 R152, R175, R206, c[0x0][0x218] ;  /* 0x00008600af987625 */ /* 0x000fcc00078e00ce */
[----:B------:R-:W5:Y:S02]  /*06f0*/  LDG.E.128 R152, [R152.64] ;  /* 0x0000000498987981 */ /* 0x000f64000c1e1d00 */
.L_x_2309:
[----:B------:R-:W-:Y:S02]  /*0700*/  IADD3 R175, R175, 0x80, RZ ;  /* 0x00000080afaf7810 */ /* 0x000fe40007ffe0ff */
.L_x_2308:
[----:B------:R-:W-:Y:S05]  /*0710*/  BSYNC B1 ;  /* 0x0000000000017941 */ /* 0x000fea0003800000 */
.L_x_2307:
        /* <DEDUP_REMOVED lines=9> */
.L_x_2303:
[----:B---3--:R-:W-:-:S06]  /*07b0*/  IMAD.WIDE R174, R4, R179, c[0x0][0x1a0] ;  /* 0x0000680004ae7625 */ /* 0x008fcc00078e02b3 */
[----:B------:R-:W2:Y:S01]  /*07c0*/  LDG.E R174, [R174.64] ;  /* 0x00000004aeae7981 */ /* 0x000ea2000c1e1900 */
[----:B------:R-:W-:Y:S01]  /*07d0*/  IADD3 R176, R207, -0x1, RZ ;  /* 0xffffffffcfb07810 */ /* 0x000fe20007ffe0ff */
[----:B------:R-:W-:Y:S01]  /*07e0*/  BSSY B1, `(.L_x_2311) ;  /* 0x000005c000017945 */ /* 0x000fe20003800000 */
[----:B0-----:R-:W-:Y:S01]  /*07f0*/  ISETP.NE.AND P3, PT, R3, RZ, PT ;  /* 0x000000ff0300720c */ /* 0x001fe20003f65270 */
[----:B------:R-:W-:Y:S01]  /*0800*/  IMAD.MOV.U32 R212, RZ, RZ, RZ ;  /* 0x000000ffffd47224 */ /* 0x000fe200078e00ff */
        /* <DEDUP_REMOVED lines=19> */
[--C-:B------:R-:W-:Y:S02]  /*0940*/  PRMT R18, RZ, 0x5410, R9.reuse ;  /* 0x00005410ff127816 */ /* 0x100fe40000000009 */
[----:B------:R-:W-:Y:S01]  /*0950*/  PRMT R20, RZ, 0x7610, R9 ;  /* 0x00007610ff147816 */ /* 0x000fe20000000009 */
[----:B------:R-:W-:Y:S01]  /*0960*/  FADD.FTZ R9, -R207, R16 ;  /* 0x00000010cf097221 */ /* 0x000fe20000010100 */
[----:B------:R-:W-:-:S02]  /*0970*/  PRMT R176, RZ, 0x5410, R11 ;  /* 0x00005410ffb07816 */ /* 0x000fc4000000000b */
[----:B------:R-:W-:Y:S01]  /*0980*/  PRMT R178, RZ, 0x7610, R11 ;  /* 0x00007610ffb27816 */ /* 0x000fe2000000000b */
[C---:B------:R-:W-:Y:S01]  /*0990*/  FADD.FTZ R19, -R207.reuse, R20 ;  /* 0x00000014cf137221 */ /* 0x040fe20000010100 */
[--C-:B---3--:R-:W-:Y:S01]  /*09a0*/  PRMT R17, RZ, 0x5410, R13.reuse ;  /* 0x00005410ff117816 */ /* 0x108fe2000000000d */
[C---:B------:R-:W-:Y:S01]  /*09b0*/  FADD.FTZ R175, -R207.reuse, R176 ;  /* 0x000000b0cfaf7221 */ /* 0x040fe20000010100 */
[----:B------:R-:W-:Y:S01]  /*09c0*/  PRMT R22, RZ, 0x7610, R13 ;  /* 0x00007610ff167816 */ /* 0x000fe2000000000d */
[C---:B------:R-:W-:Y:S01]  /*09d0*/  FADD.FTZ R13, -R207.reuse, R8 ;  /* 0x00000008cf0d7221 */ /* 0x040fe20000010100 */
[--C-:B------:R-:W-:Y:S01]  /*09e0*/  PRMT R11, RZ, 0x5410, R12.reuse ;  /* 0x00005410ff0b7816 */ /* 0x100fe2000000000c */
[C---:B-----5:R-:W-:Y:S01]  /*09f0*/  FMUL.FTZ R8, R6.reuse, R9 ;  /* 0x0000000906087220 */ /* 0x060fe20000410000 */
[----:B------:R-:W-:Y:S01]  /*0a00*/  PRMT R12, RZ, 0x7610, R12 ;  /* 0x00007610ff0c7816 */ /* 0x000fe2000000000c */
[----:B------:R-:W-:Y:S01]  /*0a10*/  FMUL.FTZ R9, R6, R13 ;  /* 0x0000000d06097220 */ /* 0x000fe20000410000 */
[--C-:B0-----:R-:W-:Y:S01]  /*0a20*/  PRMT R172, RZ, 0x5410, R10.reuse ;  /* 0x00005410ffac7816 */ /* 0x101fe2000000000a */
        /* <DEDUP_REMOVED lines=11> */
[----:B------:R-:W-:Y:S02]  /*0ae0*/  FMUL.FTZ R13, R6, R19 ;  /* 0x00000013060d7220 */ /* 0x000fe40000410000 */
[----:B------:R-:W-:Y:S02]  /*0af0*/  FMUL.FTZ R12, R29, R12 ;  /* 0x0000000c1d0c7220 */ /* 0x000fe40000410000 */
[----:B------:R-:W-:Y:S02]  /*0b00*/  FADD.FTZ R19, RZ, R11 ;  /* 0x0000000bff137221 */ /* 0x000fe40000010000 */
[----:B------:R-:W-:Y:S02]  /*0b10*/  FFMA.FTZ R20, R8, R11, RZ ;  /* 0x0000000b08147223 */ /* 0x000fe400000100ff */
[C---:B------:R-:W-:Y:S02]  /*0b20*/  FADD.FTZ R173, -R207.reuse, R10 ;  /* 0x0000000acfad7221 */ /* 0x040fe40000010100 */
[----:B------:R-:W-:-:S02]  /*0b30*/  FADD.FTZ R21, -R207, R172 ;  /* 0x000000accf157221 */ /* 0x000fc40000010100 */
[----:B------:R-:W-:Y:S02]  /*0b40*/  FMUL.FTZ R10, R6, R15 ;  /* 0x0000000f060a7220 */ /* 0x000fe40000410000 */
[----:B------:R-:W-:Y:S02]  /*0b50*/  FADD.FTZ R103, R103, R22 ;  /* 0x0000001667677221 */ /* 0x000fe40000010000 */
[-C--:B------:R-:W-:Y:S02]  /*0b60*/  FFMA.FTZ R79, R13, R22.reuse, R79 ;  /* 0x000000160d4f7223 */ /* 0x080fe4000001004f */
        /* <DEDUP_REMOVED lines=9> */
[-C--:B------:R-:W-:Y:S02]  /*0c00*/  FMUL.FTZ R17, R32, R23.reuse ;  /* 0x0000001720117220 */ /* 0x080fe40000410000 */
        /* <DEDUP_REMOVED lines=25> */
.L_x_2312:
[----:B------:R-:W-:Y:S05]  /*0da0*/  BSYNC B1 ;  /* 0x0000000000017941 */ /* 0x000fea0003800000 */
.L_x_2311:
        /* <DEDUP_REMOVED lines=12> */
[--C-:B--2---:R-:W-:Y:S02]  /*0e70*/  PRMT R176, RZ, 0x5410, R24.reuse ;  /* 0x00005410ffb07816 */ /* 0x104fe40000000018 */
[----:B------:R-:W-:Y:S02]  /*0e80*/  PRMT R24, RZ, 0x7610, R24 ;  /* 0x00007610ff187816 */ /* 0x000fe40000000018 */
[--C-:B0-----:R-:W-:Y:S02]  /*0e90*/  PRMT R178, RZ, 0x5410, R25.reuse ;  /* 0x00005410ffb27816 */ /* 0x101fe40000000019 */
[----:B------:R-:W-:Y:S01]  /*0ea0*/  PRMT R180, RZ, 0x7610, R25 ;  /* 0x00007610ffb47816 */ /* 0x000fe20000000019 */
[----:B------:R-:W-:Y:S01]  /*0eb0*/  FADD.FTZ R25, -R207, R176 ;  /* 0x000000b0cf197221 */ /* 0x000fe20000010100 */
[----:B------:R-:W-:-:S02]  /*0ec0*/  PRMT R186, RZ, 0x5410, R27 ;  /* 0x00005410ffba7816 */ /* 0x000fc4000000001b */
[----:B------:R-:W-:Y:S01]  /*0ed0*/  PRMT R188, RZ, 0x7610, R27 ;  /* 0x00007610ffbc7816 */ /* 0x000fe2000000001b */
[C---:B------:R-:W-:Y:S01]  /*0ee0*/  FADD.FTZ R183, -R207.reuse, R180 ;  /* 0x000000b4cfb77221 */ /* 0x040fe20000010100 */
[----:B---3--:R-:W-:Y:S01]  /*0ef0*/  PRMT R27, RZ, 0x5410, R172 ;  /* 0x00005410ff1b7816 */ /* 0x008fe200000000ac */
[C---:B------:R-:W-:Y:S01]  /*0f00*/  FADD.FTZ R191, -R207.reuse, R186 ;  /* 0x000000bacfbf7221 */ /* 0x040fe20000010100 */
[----:B------:R-:W-:Y:S01]  /*0f10*/  PRMT R182, RZ, 0x5410, R26 ;  /* 0x00005410ffb67816 */ /* 0x000fe2000000001a */
[----:B-----5:R-:W-:Y:S01]  /*0f20*/  FMUL.FTZ R180, R6, R183 ;  /* 0x000000b706b47220 */ /* 0x020fe20000410000 */
[----:B------:R-:W-:Y:S01]  /*0f30*/  PRMT R179, RZ, 0x5410, R173 ;  /* 0x00005410ffb37816 */ /* 0x000fe200000000ad */
[----:B------:R-:W-:Y:S01]  /*0f40*/  FADD.FTZ R108, R108, R27 ;  /* 0x0000001b6c6c7221 */ /* 0x000fe20000010000 */
[----:B------:R-:W-:Y:S01]  /*0f50*/  PRMT R184, RZ, 0x7610, R173 ;  /* 0x00007610ffb87816 */ /* 0x000fe200000000ad */
[C---:B------:R-:W-:Y:S01]  /*0f60*/  FADD.FTZ R173, -R207.reuse, R24 ;  /* 0x00000018cfad7221 */ /* 0x040fe20000010100 */
        /* <DEDUP_REMOVED lines=8> */
[--C-:B------:R-:W-:Y:S01]  /*0ff0*/  PRMT R187, RZ, 0x5410, R174.reuse ;  /* 0x00005410ffbb7816 */ /* 0x100fe200000000ae */
[----:B------:R-:W-:Y:S01]  /*1000*/  FMUL.FTZ R26, R6, R173 ;  /* 0x000000ad061a7220 */ /* 0x000fe20000410000 */
[----:B------:R-:W-:Y:S01]  /*1010*/  PRMT R174, RZ, 0x7610, R174 ;  /* 0x00007610ffae7816 */ /* 0x000fe200000000ae */
[----:B------:R-:W-:-:S02]  /*1020*/  FMUL.FTZ R181, R45, R172 ;  /* 0x000000ac2db57220 */ /* 0x000fc40000410000 */
[----:B------:R-:W-:Y:S02]  /*1030*/  FADD.FTZ R212, R212, R25 ;  /* 0x00000019d4d47221 */ /* 0x000fe40000010000 */
[C---:B------:R-:W-:Y:S02]  /*1040*/  FFMA.FTZ R211, R24.reuse, R25, R211 ;  /* 0x0000001918d37223 */ /* 0x040fe400000100d3 */
[----:B------:R-:W-:Y:S02]  /*1050*/  FADD.FTZ R185, -R207, R182 ;  /* 0x000000b6cfb97221 */ /* 0x000fe40000010100 */
[----:B------:R-:W-:Y:S02]  /*1060*/  FFMA.FTZ R84, R24, R27, R84 ;  /* 0x0000001b18547223 */ /* 0x000fe40000010054 */
[----:B------:R-:W-:Y:S02]  /*1070*/  FMUL.FTZ R27, R6, R175 ;  /* 0x000000af061b7220 */ /* 0x000fe40000410000 */
        /* <DEDUP_REMOVED lines=39> */
.L_x_2314:
[----:B------:R-:W-:Y:S05]  /*12f0*/  BSYNC B1 ;  /* 0x0000000000017941 */ /* 0x000fea0003800000 */
.L_x_2313:
        /* <DEDUP_REMOVED lines=12> */
[----:B------:R-:W-:Y:S02]  /*13c0*/  PRMT R194, RZ, 0x5410, R173 ;  /* 0x00005410ffc27816 */ /* 0x000fe400000000ad */
[--C-:B------:R-:W-:Y:S01]  /*13d0*/  PRMT R200, RZ, 0x5410, R175.reuse ;  /* 0x00005410ffc87816 */ /* 0x100fe200000000af */
[C---:B------:R-:W-:Y:S01]  /*13e0*/  FADD.FTZ R195, -R207.reuse, R172 ;  /* 0x000000accfc37221 */ /* 0x040fe20000010100 */
[----:B------:R-:W-:Y:S01]  /*13f0*/  PRMT R202, RZ, 0x7610, R175 ;  /* 0x00007610ffca7816 */ /* 0x000fe200000000af */
[C---:B------:R-:W-:Y:S01]  /*1400*/  FADD.FTZ R197, -R207.reuse, R194 ;  /* 0x000000c2cfc57221 */ /* 0x040fe20000010100 */
[----:B------:R-:W-:Y:S01]  /*1410*/  PRMT R196, RZ, 0x7610, R173 ;  /* 0x00007610ffc47816 */ /* 0x000fe200000000ad */
[C---:B------:R-:W-:Y:S01]  /*1420*/  FADD.FTZ R173, -R207.reuse, R192 ;  /* 0x000000c0cfad7221 */ /* 0x040fe20000010100 */
[--C-:B---3--:R-:W-:Y:S01]  /*1430*/  PRMT R175, RZ, 0x5410, R176.reuse ;  /* 0x00005410ffaf7816 */ /* 0x108fe200000000b0 */
[C---:B-----5:R-:W-:Y:S01]  /*1440*/  FMUL.FTZ R192, R6.reuse, R195 ;  /* 0x000000c306c07220 */ /* 0x060fe20000410000 */
[----:B------:R-:W-:Y:S01]  /*1450*/  PRMT R176, RZ, 0x7610, R176 ;  /* 0x00007610ffb07816 */ /* 0x000fe200000000b0 */
[----:B------:R-:W-:Y:S01]  /*1460*/  FMUL.FTZ R193, R6, R173 ;  /* 0x000000ad06c17220 */ /* 0x000fe20000410000 */
[----:B------:R-:W-:Y:S01]  /*1470*/  PRMT R198, RZ, 0x5410, R174 ;  /* 0x00005410ffc67816 */ /* 0x000fe200000000ae */
[----:B------:R-:W-:Y:S01]  /*1480*/  FMUL.FTZ R194, R68, R175 ;  /* 0x000000af44c27220 */ /* 0x000fe20000410000 */
[--C-:B------:R-:W-:Y:S01]  /*1490*/  PRMT R199, RZ, 0x5410, R177.reuse ;  /* 0x00005410ffc77816 */ /* 0x100fe200000000b1 */
        /* <DEDUP_REMOVED lines=8> */
[----:B------:R-:W-:-:S02]  /*1520*/  FFMA.FTZ R211, R193, R194, R211 ;  /* 0x000000c2c1d37223 */ /* 0x000fc400000100d3 */
[----:B------:R-:W-:Y:S02]  /*1530*/  FADD.FTZ R203, -R207, R198 ;  /* 0x000000c6cfcb7221 */ /* 0x000fe40000010100 */
        /* <DEDUP_REMOVED lines=11> */
[C---:B------:R-:W-:Y:S02]  /*15f0*/  FADD.FTZ R209, -R207.reuse, R200 ;  /* 0x000000c8cfd17221 */ /* 0x040fe40000010100 */
[----:B------:R-:W-:Y:S01]  /*1600*/  FADD.FTZ R205, -R207, R174 ;  /* 0x000000aecfcd7221 */ /* 0x000fe20000010100 */
[----:B------:R-:W-:Y:S01]  /*1610*/  PRMT R174, RZ, 0x7610, R179 ;  /* 0x00007610ffae7816 */ /* 0x000fe200000000b3 */
[----:B------:R-:W-:Y:S02]  /*1620*/  FMUL.FTZ R201, R6, R203 ;  /* 0x000000cb06c97220 */ /* 0x000fe40000410000 */
[----:B------:R-:W-:Y:S02]  /*1630*/  FMUL.FTZ R200, R72, R177 ;  /* 0x000000b148c87220 */ /* 0x000fe40000410000 */
[----:B------:R-:W-:Y:S02]  /*1640*/  FADD.FTZ R173, R172, R199 ;  /* 0x000000c7acad7221 */ /* 0x000fe40000010000 */
[----:B------:R-:W-:-:S02]  /*1650*/  FFMA.FTZ R211, R196, R199, R211 ;  /* 0x000000c7c4d37223 */ /* 0x000fc400000100d3 */
[----:B------:R-:W-:Y:S01]  /*1660*/  FADD.FTZ R213, -R207, R202 ;  /* 0x000000cacfd57221 */ /* 0x000fe20000010100 */
[----:B------:R-:W-:Y:S01]  /*1670*/  PRMT R207, RZ, 0x5410, R179 ;  /* 0x00005410ffcf7816 */ /* 0x000fe200000000b3 */
[C---:B------:R-:W-:Y:S02]  /*1680*/  FMUL.FTZ R202, R6.reuse, R205 ;  /* 0x000000cd06ca7220 */ /* 0x040fe40000410000 */
        /* <DEDUP_REMOVED lines=25> */
.L_x_2310:
[----:B------:R-:W-:Y:S05]  /*1820*/  BSYNC B0 ;  /* 0x0000000000007941 */ /* 0x000fea0003800000 */
.L_x_2302:
[----:B------:R-:W-:Y:S02]  /*1830*/  LOP3.LUT P4, RZ, R5, 0xff, RZ, 0xc0, !PT ;  /* 0x000000ff05ff7812 */ /* 0x000fe4000788c0ff */
[----:B------:R-:W-:Y:S02]  /*1840*/  SHF.R.U32.HI R174, RZ, 0x5, R0 ;  /* 0x00000005ffae7819 */ /* 0x000fe40000011600 */
[----:B------:R-:W-:Y:S02]  /*1850*/  LOP3.LUT P3, RZ, R0, 0x1f, RZ, 0xc0, !PT ;  /* 0x0000001f00ff7812 */ /* 0x000fe4000786c0ff */
[----:B------:R-:W-:-:S07]  /*1860*/  LOP3.LUT R213, R174, 0x7fffffc, RZ, 0xc0, !PT ;  /* 0x07fffffcaed57812 */ /* 0x000fce00078ec0ff */
[----:B------:R-:W-:Y:S01]  /*1870*/  @!P4 IADD3 R213, R213, 0x4, RZ ;  /* 0x00000004d5d5c810 */ /* 0x000fe20007ffe0ff */
[----:B------:R-:W-:Y:S05]  /*1880*/  BRA.DIV ~URZ, `(.L_x_2315) ;  /* 0x00002c327f007947 */ /* 0x000fea000b800000 */
[----:B------:R2:W3:Y:S02]  /*1890*/  SHFL.DOWN PT, R175, R212, 0x10, 0x1f ;  /* 0x0a001f00d4af7f89 */ /* 0x0004e400000e0000 */
.L_x_2406:
        /* <DEDUP_REMOVED lines=15> */
[----:B------:R2:W3:Y:S01]  /*1990*/  SHFL.DOWN PT, R206, R177, 0x1, 0x1f ;  /* 0x08201f00b1ce7f89 */ /* 0x0004e200000e0000 */
[----:B-1----:R-:W-:-:S05]  /*19a0*/  FADD.FTZ R179, R178, R179 ;  /* 0x000000b3b2b37221 */ /* 0x002fca0000010000 */
[----:B------:R2:W1:Y:S02]  /*19b0*/  SHFL.DOWN PT, R172, R179, 0x1, 0x1f ;  /* 0x08201f00b3ac7f89 */ /* 0x00046400000e0000 */
.L_x_2407:
[----:B------:R-:W-:Y:S01]  /*19c0*/  @!P3 LOP3.LUT R174, R174, 0x3, RZ, 0xc0, !PT ;  /* 0x00000003aeaeb812 */ /* 0x000fe200078ec0ff */
[----:B---3--:R-:W-:Y:S01]  /*19d0*/  FADD.FTZ R206, R206, R177 ;  /* 0x000000b1cece7221 */ /* 0x008fe20000010000 */
[----:B------:R-:W-:Y:S01]  /*19e0*/  WARPSYNC 0xffffffff ;  /* 0xffffffff00007948 */ /* 0x000fe20003800000 */
[----:B-1----:R-:W-:Y:S01]  /*19f0*/  FADD.FTZ R207, R172, R179 ;  /* 0x000000b3accf7221 */ /* 0x002fe20000010000 */
[----:B------:R-:W-:Y:S01]  /*1a00*/  @!P3 IADD3 R211, R213, R174, RZ ;  /* 0x000000aed5d3b210 */ /* 0x000fe20007ffe0ff */
[----:B------:R-:W-:Y:S04]  /*1a10*/  BSSY B0, `(.L_x_2317) ;  /* 0x00000e0000007945 */ /* 0x000fe80003800000 */
[----:B------:R-:W-:Y:S04]  /*1a20*/  @!P3 STS.64 [R211.X8+0x3000], R206 ;  /* 0x003000ced300b388 */ /* 0x000fe80000008a00 */
[----:B------:R-:W-:Y:S01]  /*1a30*/  BAR.SYNC.DEFER_BLOCKING 0x0 ;  /* 0x0000000000007b1d */ /* 0x000fe20000010000 */
[----:B-----5:R-:W-:-:S13]  /*1a40*/  ISETP.GE.AND P3, PT, R210, 0x1, PT ;  /* 0x00000001d200780c */ /* 0x020fda0003f66270 */
[----:B------:R-:W-:-:S05]  /*1a50*/  @P3 IADD3 R210, R210, -0x1, RZ ;  /* 0xffffffffd2d23810 */ /* 0x000fca0007ffe0ff */
[----:B------:R-:W-:Y:S01]  /*1a60*/  @P3 IMAD R210, R210, c[0x0][0x168], RZ ;  /* 0x00005a00d2d23a24 */ /* 0x000fe200078e02ff */
[----:B------:R-:W1:Y:S04]  /*1a70*/  LDS.128 R172, [R213.X8+0x3000] ;  /* 0x00300000d5ac7984 */ /* 0x000e680000008c00 */
[----:B--2---:R-:W2:Y:S01]  /*1a80*/  LDS.128 R176, [R213.X8+0x3010] ;  /* 0x00301000d5b07984 */ /* 0x004ea20000008c00 */
[----:B-1----:R-:W-:Y:S02]  /*1a90*/  FADD.FTZ R215, RZ, R172 ;  /* 0x000000acffd77221 */ /* 0x002fe40000010000 */
[----:B------:R-:W-:Y:S01]  /*1aa0*/  FADD.FTZ R172, RZ, R173 ;  /* 0x000000adffac7221 */ /* 0x000fe20000010000 */
[----:B------:R-:W-:Y:S01]  /*1ab0*/  @P3 SHF.R.S32.HI R173, RZ, 0x1f, R210 ;  /* 0x0000001fffad3819 */ /* 0x000fe200000114d2 */
[----:B------:R-:W-:Y:S01]  /*1ac0*/  FADD.FTZ R215, R174, R215 ;  /* 0x000000d7aed77221 */ /* 0x000fe20000010000 */
[----:B------:R-:W-:Y:S01]  /*1ad0*/  @P3 LOP3.LUT R174, R0, 0x7f, RZ, 0xc0, !PT ;  /* 0x0000007f00ae3812 */ /* 0x000fe200078ec0ff */
[----:B------:R-:W-:Y:S01]  /*1ae0*/  FADD.FTZ R172, R175, R172 ;  /* 0x000000acafac7221 */ /* 0x000fe20000010000 */
[----:B------:R-:W-:Y:S01]  /*1af0*/  @P3 LEA.HI R173, R173, R210, RZ, 0x3 ;  /* 0x000000d2adad3211 */ /* 0x000fe200078f18ff */
[----:B--2---:R-:W-:-:S02]  /*1b00*/  FADD.FTZ R215, R215, R176 ;  /* 0x000000b0d7d77221 */ /* 0x004fc40000010000 */
[----:B------:R-:W-:Y:S02]  /*1b10*/  FADD.FTZ R172, R172, R177 ;  /* 0x000000b1acac7221 */ /* 0x000fe40000010000 */
[----:B------:R-:W-:Y:S02]  /*1b20*/  FADD.FTZ R177, R178, R215 ;  /* 0x000000d7b2b17221 */ /* 0x000fe40000010000 */
        /* <DEDUP_REMOVED lines=11> */
.L_x_2320:
[----:B------:R-:W-:Y:S05]  /*1be0*/  BSYNC B1 ;  /* 0x0000000000017941 */ /* 0x000fea0003800000 */
.L_x_2319:
        /* <DEDUP_REMOVED lines=10> */
.L_x_2322:
[----:B------:R-:W-:Y:S01]  /*1c90*/  ULDC.64 UR6, c[0x0][0x218] ;  /* 0x0000860000067ab9 */ /* 0x000fe20000000a00 */
[----:B0-----:R-:W-:Y:S01]  /*1ca0*/  ISETP.NE.AND P4, PT, R3, RZ, PT ;  /* 0x000000ff0300720c */ /* 0x001fe20003f85270 */
        /* <DEDUP_REMOVED lines=9> */
.L_x_2323:
[----:B------:R-:W-:Y:S05]  /*1d40*/  BSYNC B1 ;  /* 0x0000000000017941 */ /* 0x000fea0003800000 */
.L_x_2321:
[----:B------:R-:W-:Y:S01]  /*1d50*/  ISETP.NE.U32.AND P5, PT, RZ, c[0x0][0x258], PT ;  /* 0x00009600ff007a0c */ /* 0x000fe20003fa5070 */
[----:B------:R-:W-:Y:S01]  /*1d60*/  @P3 FMUL.FTZ R175, R173, c[0x0][0x1ec] ;  /* 0x00007b00adaf3a20 */ /* 0x000fe20000410000 */
[----:B------:R-:W-:Y:S02]  /*1d70*/  BSSY B1, `(.L_x_2324) ;  /* 0x0000015000017945 */ /* 0x000fe40003800000 */
[----:B------:R-:W-:Y:S01]  /*1d80*/  ISETP.NE.AND.EX P5, PT, RZ, c[0x0][0x25c], PT, P5 ;  /* 0x00009700ff007a0c */ /* 0x000fe20003fa5350 */
[----:B------:R-:W-:-:S05]  /*1d90*/  @P3 FMUL.FTZ R172, R40, R175 ;  /* 0x000000af28ac3220 */ /* 0x000fca0000410000 */
[----:B------:R-:W-:Y:S02]  /*1da0*/  @P3 F2FP.BF16.PACK_AB R174, RZ, R172 ;  /* 0x000000acffae323e */ /* 0x000fe400000010ff */
[----:B-----5:R-:W-:Y:S02]  /*1db0*/  @P3 PRMT R172, RZ, 0x5410, R160 ;  /* 0x00005410ffac3816 */ /* 0x020fe400000000a0 */
[----:B------:R-:W-:-:S03]  /*1dc0*/  @P3 PRMT R168, R174, 0x7610, R168 ;  /* 0x00007610aea83816 */ /* 0x000fc600000000a8 */
[----:B------:R-:W-:Y:S01]  /*1dd0*/  @P5 F2FP.BF16.PACK_AB R173, RZ, R173 ;  /* 0x000000adffad523e */ /* 0x000fe200000010ff */
[----:B------:R-:W-:-:S03]  /*1de0*/  @P3 FFMA.FTZ R124, R175, R172, R124 ;  /* 0x000000acaf7c3223 */ /* 0x000fc6000001007c */
[----:B------:R-:W-:Y:S01]  /*1df0*/  @P5 PRMT R164, R173, 0x7610, R164 ;  /* 0x00007610ada45816 */ /* 0x000fe200000000a4 */
[----:B------:R-:W-:Y:S05]  /*1e00*/  @P2 BRA `(.L_x_2325) ;  /* 0x0000004000002947 */ /* 0x000fea0003800000 */
[----:B------:R-:W-:Y:S01]  /*1e10*/  HFMA2.MMA R173, -RZ, RZ, 0, 0 ;  /* 0x00000000ffad7435 */ /* 0x000fe200000001ff */
[----:B------:R-:W-:Y:S05]  /*1e20*/  @!P4 BRA `(.L_x_2326) ;  /* 0x000000900000c947 */ /* 0x000fea0003800000 */
[----:B------:R-:W-:Y:S01]  /*1e30*/  PRMT R173, RZ, 0x7610, R148 ;  /* 0x00007610ffad7816 */ /* 0x000fe20000000094 */
[----:B------:R-:W-:Y:S05]  /*1e40*/  BRA `(.L_x_2326) ;  /* 0x0000007000007947 */ /* 0x000fea0003800000 */
.L_x_2325:
[----:B0-----:R-:W-:-:S04]  /*1e50*/  ISETP.NE.AND P6, PT, R3, RZ, PT ;  /* 0x000000ff0300720c */ /* 0x001fc80003fc5270 */
[----:B------:R-:W-:-:S05]  /*1e60*/  FSEL R172, R177, RZ, !P6 ;  /* 0x000000ffb1ac7208 */ /* 0x000fca0007000000 */
[----:B------:R-:W-:Y:S01]  /*1e70*/  FFMA.FTZ R173, R9, R179, R172 ;  /* 0x000000b309ad7223 */ /* 0x000fe200000100ac */
[----:B------:R-:W-:-:S03]  /*1e80*/  @P4 PRMT R172, RZ, 0x7610, R148 ;  /* 0x00007610ffac4816 */ /* 0x000fc60000000094 */
[----:B------:R-:W-:-:S04]  /*1e90*/  FADD.FTZ R173, R12, -R173 ;  /* 0x800000ad0cad7221 */ /* 0x000fc80000010000 */
[----:B------:R-:W-:-:S04]  /*1ea0*/  FMUL.FTZ R173, R6, R173 ;  /* 0x000000ad06ad7220 */ /* 0x000fc80000410000 */
[----:B------:R-:W-:Y:S02]  /*1eb0*/  @P4 FADD.FTZ R173, R173, R172 ;  /* 0x000000acadad4221 */ /* 0x000fe40000010000 */
.L_x_2326:
[----:B------:R-:W-:Y:S05]  /*1ec0*/  BSYNC B1 ;  /* 0x0000000000017941 */ /* 0x000fea0003800000 */
.L_x_2324:
        /* <DEDUP_REMOVED lines=14> */
.L_x_2328:
[----:B0-----:R-:W-:-:S04]  /*1fb0*/  ISETP.NE.AND P6, PT, R3, RZ, PT ;  /* 0x000000ff0300720c */ /* 0x001fc80003fc5270 */
[----:B------:R-:W-:-:S05]  /*1fc0*/  FSEL R172, R177, RZ, !P6 ;  /* 0x000000ffb1ac7208 */ /* 0x000fca0007000000 */
[----:B------:R-:W-:-:S04]  /*1fd0*/  FFMA.FTZ R172, R10, R179, R172 ;  /* 0x000000b30aac7223 */ /* 0x000fc800000100ac */
[----:B------:R-:W-:Y:S01]  /*1fe0*/  FADD.FTZ R173, R15, -R172 ;  /* 0x800000ac0fad7221 */ /* 0x000fe20000010000 */
[----:B------:R-:W-:-:S03]  /*1ff0*/  @P4 PRMT R172, RZ, 0x5410, R149 ;  /* 0x00005410ffac4816 */ /* 0x000fc60000000095 */
[----:B------:R-:W-:-:S04]  /*2000*/  FMUL.FTZ R173, R6, R173 ;  /* 0x000000ad06ad7220 */ /* 0x000fc80000410000 */
[----:B------:R-:W-:Y:S02]  /*2010*/  @P4 FADD.FTZ R173, R173, R172 ;  /* 0x000000acadad4221 */ /* 0x000fe40000010000 */
.L_x_2329:
[----:B------:R-:W-:Y:S05]  /*2020*/  BSYNC B1 ;  /* 0x0000000000017941 */ /* 0x000fea0003800000 */
.L_x_2327:
        /* <DEDUP_REMOVED lines=14> */
.L_x_2331:
[----:B0-----:R-:W-:-:S04]  /*2110*/  ISETP.NE.AND P6, PT, R3, RZ, PT ;  /* 0x000000ff0300720c */ /* 0x001fc80003fc5270 */
[----:B------:R-:W-:-:S05]  /*2120*/  FSEL R172, R177, RZ, !P6 ;  /* 0x000000ffb1ac7208 */ /* 0x000fca0007000000 */
[----:B------:R-:W-:Y:S01]  /*2130*/  FFMA.FTZ R173, R13, R179, R172 ;  /* 0x000000b30dad7223 */ /* 0x000fe200000100ac */
[----:B------:R-:W-:-:S03]  /*2140*/  @P4 PRMT R172, RZ, 0x7610, R149 ;  /* 0x00007610ffac4816 */ /* 0x000fc60000000095 */
[----:B------:R-:W-:-:S04]  /*2150*/  FADD.FTZ R173, R16, -R173 ;  /* 0x800000ad10ad7221 */ /* 0x000fc80000010000 */
[----:B------:R-:W-:-:S04]  /*2160*/  FMUL.FTZ R173, R6, R173 ;  /* 0x000000ad06ad7220 */ /* 0x000fc80000410000 */
[----:B------:R-:W-:Y:S02]  /*2170*/  @P4 FADD.FTZ R173, R173, R172 ;  /* 0x000000acadad4221 */ /* 0x000fe40000010000 */
.L_x_2332:
[----:B------:R-:W-:Y:S05]  /*2180*/  BSYNC B1 ;  /* 0x0000000000017941 */ /* 0x000fea0003800000 */
.L_x_2330:
        /* <DEDUP_REMOVED lines=14> */
.L_x_2334:
[----:B0-----:R-:W-:-:S04]  /*2270*/  ISETP.NE.AND P6, PT, R3, RZ, PT ;  /* 0x000000ff0300720c */ /* 0x001fc80003fc5270 */
[----:B------:R-:W-:-:S05]  /*2280*/  FSEL R172, R177, RZ, !P6 ;  /* 0x000000ffb1ac7208 */ /* 0x000fca0007000000 */
[----:B------:R-:W-:-:S04]  /*2290*/  FFMA.FTZ R172, R14, R179, R172 ;  /* 0x000000b30eac7223 */ /* 0x000fc800000100ac */
[----:B------:R-:W-:Y:S01]  /*22a0*/  FADD.FTZ R173, R17, -R172 ;  /* 0x800000ac11ad7221 */ /* 0x000fe20000010000 */
[----:B------:R-:W-:-:S03]  /*22b0*/  @P4 PRMT R172, RZ, 0x5410, R150 ;  /* 0x00005410ffac4816 */ /* 0x000fc60000000096 */
[----:B------:R-:W-:-:S04]  /*22c0*/  FMUL.FTZ R173, R6, R173 ;  /* 0x000000ad06ad7220 */ /* 0x000fc80000410000 */
[----:B------:R-:W-:Y:S02]  /*22d0*/  @P4 FADD.FTZ R173, R173, R172 ;  /* 0x000000acadad4221 */ /* 0x000fe40000010000 */
.L_x_2335:
[----:B------:R-:W-:Y:S05]  /*22e0*/  BSYNC B1 ;  /* 0x0000000000017941 */ /* 0x000fea0003800000 */
.L_x_2333:
        /* <DEDUP_REMOVED lines=14> */
.L_x_2337:
[----:B0-----:R-:W-:-:S04]  /*23d0*/  ISETP.NE.AND P6, PT, R3, RZ, PT ;  /* 0x000000ff0300720c */ /* 0x001fc80003fc5270 */
[----:B------:R-:W-:-:S05]  /*23e0*/  FSEL R172, R177, RZ, !P6 ;  /* 0x000000ffb1ac7208 */ /* 0x000fca0007000000 */
[----:B------:R-:W-:-:S04]  /*23f0*/  FFMA.FTZ R172, R18, R179, R172 ;  /* 0x000000b312ac7223 */ /* 0x000fc800000100ac */
[----:B------:R-:W-:Y:S01]  /*2400*/  FADD.FTZ R173, R19, -R172 ;  /* 0x800000ac13ad7221 */ /* 0x000fe20000010000 */
[----:B------:R-:W-:-:S03]  /*2410*/  @P4 PRMT R172, RZ, 0x7610, R150 ;  /* 0x00007610ffac4816 */ /* 0x000fc60000000096 */
[----:B------:R-:W-:-:S04]  /*2420*/  FMUL.FTZ R173, R6, R173 ;  /* 0x000000ad06ad7220 */ /* 0x000fc80000410000 */
[----:B------:R-:W-:Y:S02]  /*2430*/  @P4 FADD.FTZ R173, R173, R172 ;  /* 0x000000acadad4221 */ /* 0x000fe40000010000 */
.L_x_2338:
[----:B------:R-:W-:Y:S05]  /*2440*/  BSYNC B1 ;  /* 0x0000000000017941 */ /* 0x000fea0003800000 */
.L_x_2336:
        /* <DEDUP_REMOVED lines=14> */
.L_x_2340:
[----:B0-----:R-:W-:-:S04]  /*2530*/  ISETP.NE.AND P6, PT, R3, RZ, PT ;  /* 0x000000ff0300720c */ /* 0x001fc80003fc5270 */
[----:B------:R-:W-:-:S05]  /*2540*/  FSEL R172, R177, RZ, !P6 ;  /* 0x000000ffb1ac7208 */ /* 0x000fca0007000000 */
[----:B------:R-:W-:-:S04]  /*2550*/  FFMA.FTZ R172, R20, R179, R172 ;  /* 0x000000b314ac7223 */ /* 0x000fc800000100ac */
[----:B------:R-:W-:Y:S01]  /*2560*/  FADD.FTZ R173, R21, -R172 ;  /* 0x800000ac15ad7221 */ /* 0x000fe20000010000 */
[----:B------:R-:W-:-:S03]  /*2570*/  @P4 PRMT R172, RZ, 0x5410, R151 ;  /* 0x00005410ffac4816 */ /* 0x000fc60000000097 */
[----:B------:R-:W-:-:S04]  /*2580*/  FMUL.FTZ R173, R6, R173 ;  /* 0x000000ad06ad7220 */ /* 0x000fc80000410000 */
[----:B------:R-:W-:Y:S02]  /*2590*/  @P4 FADD.FTZ R173, R173, R172 ;  /* 0x000000acadad4221 */ /* 0x000fe40000010000 */
.L_x_2341:
[----:B------:R-:W-:Y:S05]  /*25a0*/  BSYNC B1 ;  /* 0x0000000000017941 */ /* 0x000fea0003800000 */
.L_x_2339:
        /* <DEDUP_REMOVED lines=14> */
.L_x_2343:
[----:B0-----:R-:W-:-:S04]  /*2690*/  ISETP.NE.AND P6, PT, R3, RZ, PT ;  /* 0x000000ff0300720c */ /* 0x001fc80003fc5270 */
[----:B------:R-:W-:-:S05]  /*26a0*/  FSEL R172, R177, RZ, !P6 ;  /* 0x000000ffb1ac7208 */ /* 0x000fca0007000000 */
[----:B------:R-:W-:-:S04]  /*26b0*/  FFMA.FTZ R172, R22, R179, R172 ;  /* 0x000000b316ac7223 */ /* 0x000fc800000100ac */
[----:B------:R-:W-:Y:S01]  /*26c0*/  FADD.FTZ R173, R23, -R172 ;  /* 0x800000ac17ad7221 */ /* 0x000fe20000010000 */
[----:B------:R-:W-:-:S03]  /*26d0*/  @P4 PRMT R172, RZ, 0x7610, R151 ;  /* 0x00007610ffac4816 */ /* 0x000fc60000000097 */
[----:B------:R-:W-:-:S04]  /*26e0*/  FMUL.FTZ R173, R6, R173 ;  /* 0x000000ad06ad7220 */ /* 0x000fc80000410000 */
[----:B------:R-:W-:Y:S02]  /*26f0*/  @P4 FADD.FTZ R173, R173, R172 ;  /* 0x000000acadad4221 */ /* 0x000fe40000010000 */
.L_x_2344:
[----:B------:R-:W-:Y:S05]  /*2700*/  BSYNC B1 ;  /* 0x0000000000017941 */ /* 0x000fea0003800000 */
.L_x_2342:
[----:B------:R-:W-:Y:S01]  /*2710*/  @P3 FMUL.FTZ R206, R173, c[0x0][0x1ec] ;  /* 0x00007b00adce3a20 */ /* 0x000fe20000410000 */
[----:B------:R-:W-:Y:S02]  /*2720*/  @P5 MOV R172, 0x10 ;  /* 0x0000001000ac5802 */ /* 0x000fe40000000f00 */
[----:B------:R-:W-:Y:S01]  /*2730*/  @P3 MOV R175, 0x10 ;  /* 0x0000001000af3802 */ /* 0x000fe20000000f00 */
[----:B------:R-:W-:Y:S01]  /*2740*/  @P3 FMUL.FTZ R174, R39, R206 ;  /* 0x000000ce27ae3220 */ /* 0x000fe20000410000 */
[----:B------:R-:W-:Y:S01]  /*2750*/  @P5 F2FP.BF16.PACK_AB R178, RZ, R173 ;  /* 0x000000adffb2523e */ /* 0x000fe200000010ff */
[C---:B------:R-:W-:Y:S01]  /*2760*/  @P5 IMAD.WIDE.U32 R172, R7.reuse, R172, c[0x0][0x258] ;  /* 0x0000960007ac5625 */ /* 0x040fe200078e00ac */
[----:B------:R-:W-:Y:S02]  /*2770*/  IADD3 R7, R7, 0x80, RZ ;  /* 0x0000008007077810 */ /* 0x000fe40007ffe0ff */
[----:B------:R-:W-:Y:S01]  /*2780*/  @P3 F2FP.BF16.PACK_AB R207, RZ, R174 ;  /* 0x000000aeffcf323e */ /* 0x000fe200000010ff */
[----:B------:R-:W-:Y:S01]  /*2790*/  @P3 IMAD.WIDE.U32 R174, R176, R175, c[0x0][0x248] ;  /* 0x00009200b0ae3625 */ /* 0x000fe200078e00af */
[----:B------:R-:W-:-:S02]  /*27a0*/  @P5 PRMT R167, R167, 0x5410, R178 ;  /* 0x00005410a7a75816 */ /* 0x000fc400000000b2 */
[----:B------:R-:W-:Y:S02]  /*27b0*/  @P3 PRMT R171, R171, 0x5410, R207 ;  /* 0x00005410abab3816 */ /* 0x000fe400000000cf */
[----:B------:R-:W-:Y:S01]  /*27c0*/  IADD3 R176, R176, 0x80, RZ ;  /* 0x00000080b0b07810 */ /* 0x000fe20007ffe0ff */
[----:B------:R1:W-:Y:S04]  /*27d0*/  @P5 STG.E.128 [R172.64], R164 ;  /* 0x000000a4ac005986 */ /* 0x0003e8000c101d04 */
[----:B------:R2:W-:Y:S01]  /*27e0*/  @P3 STG.E.128 [R174.64], R168 ;  /* 0x000000a8ae003986 */ /* 0x0005e2000c101d04 */
[----:B-1----:R-:W-:-:S05]  /*27f0*/  @P3 PRMT R172, RZ, 0x7610, R163 ;  /* 0x00007610ffac3816 */ /* 0x002fca00000000a3 */
[----:B------:R-:W-:Y:S02]  /*2800*/  @P3 FFMA.FTZ R131, R206, R172, R131 ;  /* 0x000000acce833223 */ /* 0x000fe40000010083 */
.L_x_2318:
[----:B--2---:R-:W-:Y:S05]  /*2810*/  BSYNC B0 ;  /* 0x0000000000007941 */ /* 0x004fea0003800000 */
.L_x_2317:
[----:B------:R-:W-:Y:S01]  /*2820*/  BSSY B0, `(.L_x_2345) ;  /* 0x00000ca000007945 */ /* 0x000fe20003800000 */
[----:B------:R-:W-:Y:S05]  /*2830*/  @!P1 BRA `(.L_x_2346) ;  /* 0x00000c8000009947 */ /* 0x000fea0003800000 */
[----:B------:R-:W-:Y:S01]  /*2840*/  BSSY B1, `(.L_x_2347) ;  /* 0x0000005000017945 */ /* 0x000fe20003800000 */
[----:B------:R-:W-:Y:S05]  /*2850*/  @!P3 BRA `(.L_x_2348) ;  /* 0x000000300000b947 */ /* 0x000fea0003800000 */
[----:B------:R-:W-:-:S04]  /*2860*/  IMAD.MOV.U32 R161, RZ, RZ, 0x10 ;  /* 0x00000010ffa17424 */ /* 0x000fc800078e00ff */
[----:B------:R-:W-:-:S06]  /*2870*/  IMAD.WIDE.U32 R160, R176, R161, c[0x0][0x170] ;  /* 0x00005c00b0a07625 */ /* 0x000fcc00078e00a1 */
[----:B------:R-:W5:Y:S02]  /*2880*/  LDG.E.128 R160, [R160.64] ;  /* 0x00000004a0a07981 */ /* 0x000f64000c1e1d00 */
.L_x_2348:
[----:B------:R-:W-:Y:S05]  /*2890*/  BSYNC B1 ;  /* 0x0000000000017941 */ /* 0x000fea0003800000 */
.L_x_2347:
        /* <DEDUP_REMOVED lines=10> */
.L_x_2350:
        /* <DEDUP_REMOVED lines=11> */
.L_x_2351:
[----:B------:R-:W-:Y:S05]  /*29f0*/  BSYNC B1 ;  /* 0x0000000000017941 */ /* 0x000fea0003800000 */
.L_x_2349:
[----:B------:R-:W-:Y:S01]  /*2a00*/  ISETP.NE.U32.AND P5, PT, RZ, c[0x0][0x258], PT ;  /* 0x00009600ff007a0c */ /* 0x000fe20003fa5070 */
[----:B------:R-:W-:Y:S01]  /*2a10*/  @P3 FMUL.FTZ R175, R173, c[0x0][0x1ec] ;  /* 0x00007b00adaf3a20 */ /* 0x000fe20000410000 */
        /* <DEDUP_REMOVED lines=14> */
.L_x_2353:
[----:B0-----:R-:W-:-:S04]  /*2b00*/  ISETP.NE.AND P6, PT, R3, RZ, PT ;  /* 0x000000ff0300720c */ /* 0x001fc80003fc5270 */
[----:B------:R-:W-:-:S05]  /*2b10*/  FSEL R172, R177, RZ, !P6 ;  /* 0x000000ffb1ac7208 */ /* 0x000fca0007000000 */
[----:B------:R-:W-:-:S04]  /*2b20*/  FFMA.FTZ R172, R26, R179, R172 ;  /* 0x000000b31aac7223 */ /* 0x000fc800000100ac */
[----:B------:R-:W-:Y:S01]  /*2b30*/  FADD.FTZ R173, R181, -R172 ;  /* 0x800000acb5ad7221 */ /* 0x000fe20000010000 */
[----:B------:R-:W-:-:S03]  /*2b40*/  @P4 PRMT R172, RZ, 0x7610, R152 ;  /* 0x00007610ffac4816 */ /* 0x000fc60000000098 */
[----:B------:R-:W-:-:S04]  /*2b50*/  FMUL.FTZ R173, R6, R173 ;  /* 0x000000ad06ad7220 */ /* 0x000fc80000410000 */
[----:B------:R-:W-:Y:S02]  /*2b60*/  @P4 FADD.FTZ R173, R173, R172 ;  /* 0x000000acadad4221 */ /* 0x000fe40000010000 */
.L_x_2354:
[----:B------:R-:W-:Y:S05]  /*2b70*/  BSYNC B1 ;  /* 0x0000000000017941 */ /* 0x000fea0003800000 */
.L_x_2352:
        /* <DEDUP_REMOVED lines=14> */
.L_x_2356:
[----:B0-----:R-:W-:-:S04]  /*2c60*/  ISETP.NE.AND P6, PT, R3, RZ, PT ;  /* 0x000000ff0300720c */ /* 0x001fc80003fc5270 */
[----:B------:R-:W-:-:S05]  /*2c70*/  FSEL R172, R177, RZ, !P6 ;  /* 0x000000ffb1ac7208 */ /* 0x000fca0007000000 */
[----:B------:R-:W-:Y:S01]  /*2c80*/  FFMA.FTZ R173, R27, R179, R172 ;  /* 0x000000b31bad7223 */ /* 0x000fe200000100ac */
[----:B------:R-:W-:-:S03]  /*2c90*/  @P4 PRMT R172, RZ, 0x5410, R153 ;  /* 0x00005410ffac4816 */ /* 0x000fc60000000099 */
[----:B------:R-:W-:-:S04]  /*2ca0*/  FADD.FTZ R173, R182, -R173 ;  /* 0x800000adb6ad7221 */ /* 0x000fc80000010000 */
[----:B------:R-:W-:-:S04]  /*2cb0*/  FMUL.FTZ R173, R6, R173 ;  /* 0x000000ad06ad7220 */ /* 0x000fc80000410000 */
[----:B------:R-:W-:Y:S02]  /*2cc0*/  @P4 FADD.FTZ R173, R173, R172 ;  /* 0x000000acadad4221 */ /* 0x000fe40000010000 */
.L_x_2357:
[----:B------:R-:W-:Y:S05]  /*2cd0*/  BSYNC B1 ;  /* 0x0000000000017941 */ /* 0x000fea0003800000 */
.L_x_2355:
        /* <DEDUP_REMOVED lines=14> */
.L_x_2359:
[----:B0-----:R-:W-:-:S04]  /*2dc0*/  ISETP.NE.AND P6, PT, R3, RZ, PT ;  /* 0x000000ff0300720c */ /* 0x001fc80003fc5270 */
[----:B------:R-:W-:-:S05]  /*2dd0*/  FSEL R172, R177, RZ, !P6 ;  /* 0x000000ffb1ac7208 */ /* 0x000fca0007000000 */
[----:B------:R-:W-:-:S04]  /*2de0*/  FFMA.FTZ R172, R180, R179, R172 ;  /* 0x000000b3b4ac7223 */ /* 0x000fc800000100ac */
[----:B------:R-:W-:Y:S01]  /*2df0*/  FADD.FTZ R173, R185, -R172 ;  /* 0x800000acb9ad7221 */ /* 0x000fe20000010000 */
[----:B------:R-:W-:-:S03]  /*2e00*/  @P4 PRMT R172, RZ, 0x7610, R153 ;  /* 0x00007610ffac4816 */ /* 0x000fc60000000099 */
[----:B------:R-:W-:-:S04]  /*2e10*/  FMUL.FTZ R173, R6, R173 ;  /* 0x000000ad06ad7220 */ /* 0x000fc80000410000 */
[----:B------:R-:W-:Y:S02]  /*2e20*/  @P4 FADD.FTZ R173, R173, R172 ;  /* 0x000000acadad4221 */ /* 0x000fe40000010000 */
.L_x_2360:
[----:B------:R-:W-:Y:S05]  /*2e30*/  BSYNC B1 ;  /* 0x0000000000017941 */ /* 0x000fea0003800000 */
.L_x_2358:
        /* <DEDUP_REMOVED lines=14> */
.L_x_2362:
[----:B0-----:R-:W-:-:S04]  /*2f20*/  ISETP.NE.AND P6, PT, R3, RZ, PT ;  /* 0x000000ff0300720c */ /* 0x001fc80003fc5270 */
[----:B------:R-:W-:-:S05]  /*2f30*/  FSEL R172, R177, RZ, !P6 ;  /* 0x000000ffb1ac7208 */ /* 0x000fca0007000000 */
[----:B------:R-:W-:Y:S01]  /*2f40*/  FFMA.FTZ R173, R183, R179, R172 ;  /* 0x000000b3b7ad7223 */ /* 0x000fe200000100ac */
[----:B------:R-:W-:-:S03]  /*2f50*/  @P4 PRMT R172, RZ, 0x5410, R154 ;  /* 0x00005410ffac4816 */ /* 0x000fc6000000009a */
[----:B------:R-:W-:-:S04]  /*2f60*/  FADD.FTZ R173, R184, -R173 ;  /* 0x800000adb8ad7221 */ /* 0x000fc80000010000 */
[----:B------:R-:W-:-:S04]  /*2f70*/  FMUL.FTZ R173, R6, R173 ;  /* 0x000000ad06ad7220 */ /* 0x000fc80000410000 */
[----:B------:R-:W-:Y:S02]  /*2f80*/  @P4 FADD.FTZ R173, R173, R172 ;  /* 0x000000acadad4221 */ /* 0x000fe40000010000 */
.L_x_2363:
[----:B------:R-:W-:Y:S05]  /*2f90*/  BSYNC B1 ;  /* 0x0000000000017941 */ /* 0x000fea0003800000 */
.L_x_2361:
        /* <DEDUP_REMOVED lines=14> */
.L_x_2365:
[----:B0-----:R-:W-:-:S04]  /*3080*/  ISETP.NE.AND P6, PT, R3, RZ, PT ;  /* 0x000000ff0300720c */ /* 0x001fc80003fc5270 */
[----:B------:R-:W-:-:S05]  /*3090*/  FSEL R172, R177, RZ, !P6 ;  /* 0x000000ffb1ac7208 */ /* 0x000fca0007000000 */
[----:B------:R-:W-:-:S04]  /*30a0*/  FFMA.FTZ R172, R186, R179, R172 ;  /* 0x000000b3baac7223 */ /* 0x000fc800000100ac */
[----:B------:R-:W-:Y:S01]  /*30b0*/  FADD.FTZ R173, R187, -R172 ;  /* 0x800000acbbad7221 */ /* 0x000fe20000010000 */
[----:B------:R-:W-:-:S03]  /*30c0*/  @P4 PRMT R172, RZ, 0x7610, R154 ;  /* 0x00007610ffac4816 */ /* 0x000fc6000000009a */
[----:B------:R-:W-:-:S04]  /*30d0*/  FMUL.FTZ R173, R6, R173 ;  /* 0x000000ad06ad7220 */ /* 0x000fc80000410000 */
[----:B------:R-:W-:Y:S02]  /*30e0*/  @P4 FADD.FTZ R173, R173, R172 ;  /* 0x000000acadad4221 */ /* 0x000fe40000010000 */
.L_x_2366:
[----:B------:R-:W-:Y:S05]  /*30f0*/  BSYNC B1 ;  /* 0x0000000000017941 */ /* 0x000fea0003800000 */
.L_x_2364:
        /* <DEDUP_REMOVED lines=14> */
.L_x_2368:
[----:B0-----:R-:W-:-:S04]  /*31e0*/  ISETP.NE.AND P6, PT, R3, RZ, PT ;  /* 0x000000ff0300720c */ /* 0x001fc80003fc5270 */
[----:B------:R-:W-:-:S05]  /*31f0*/  FSEL R172, R177, RZ, !P6 ;  /* 0x000000ffb1ac7208 */ /* 0x000fca0007000000 */
[----:B------:R-:W-:Y:S01]  /*3200*/  FFMA.FTZ R173, R189, R179, R172 ;  /* 0x000000b3bdad7223 */ /* 0x000fe200000100ac */
[----:B------:R-:W-:-:S03]  /*3210*/  @P4 PRMT R172, RZ, 0x5410, R155 ;  /* 0x00005410ffac4816 */ /* 0x000fc6000000009b */
[----:B------:R-:W-:-:S04]  /*3220*/  FADD.FTZ R173, R188, -R173 ;  /* 0x800000adbcad7221 */ /* 0x000fc80000010000 */
[----:B------:R-:W-:-:S04]  /*3230*/  FMUL.FTZ R173, R6, R173 ;  /* 0x000000ad06ad7220 */ /* 0x000fc80000410000 */
[----:B------:R-:W-:Y:S02]  /*3240*/  @P4 FADD.FTZ R173, R173, R172 ;  /* 0x000000acadad4221 */ /* 0x000fe40000010000 */
.L_x_2369:
[----:B------:R-:W-:Y:S05]  /*3250*/  BSYNC B1 ;  /* 0x0000000000017941 */ /* 0x000fea0003800000 */
.L_x_2367:
        /* <DEDUP_REMOVED lines=14> */
.L_x_2371:
[----:B0-----:R-:W-:-:S04]  /*3340*/  ISETP.NE.AND P6, PT, R3, RZ, PT ;  /* 0x000000ff0300720c */ /* 0x001fc80003fc5270 */
[----:B------:R-:W-:-:S05]  /*3350*/  FSEL R172, R177, RZ, !P6 ;  /* 0x000000ffb1ac7208 */ /* 0x000fca0007000000 */
[----:B------:R-:W-:-:S04]  /*3360*/  FFMA.FTZ R172, R190, R179, R172 ;  /* 0x000000b3beac7223 */ /* 0x000fc800000100ac */
[----:B------:R-:W-:Y:S01]  /*3370*/  FADD.FTZ R173, R191, -R172 ;  /* 0x800000acbfad7221 */ /* 0x000fe20000010000 */
[----:B------:R-:W-:-:S03]  /*3380*/  @P4 PRMT R172, RZ, 0x7610, R155 ;  /* 0x00007610ffac4816 */ /* 0x000fc6000000009b */
[----:B------:R-:W-:-:S04]  /*3390*/  FMUL.FTZ R173, R6, R173 ;  /* 0x000000ad06ad7220 */ /* 0x000fc80000410000 */
[----:B------:R-:W-:Y:S02]  /*33a0*/  @P4 FADD.FTZ R173, R173, R172 ;  /* 0x000000acadad4221 */ /* 0x000fe40000010000 */
.L_x_2372:
[----:B------:R-:W-:Y:S05]  /*33b0*/  BSYNC B1 ;  /* 0x0000000000017941 */ /* 0x000fea0003800000 */
.L_x_2370:
        /* <DEDUP_REMOVED lines=16> */
.L_x_2346:
[----:B--2---:R-:W-:Y:S05]  /*34c0*/  BSYNC B0 ;  /* 0x0000000000007941 */ /* 0x004fea0003800000 */
.L_x_2345:
        /* <DEDUP_REMOVED lines=8> */
.L_x_2376:
[----:B------:R-:W-:Y:S05]  /*3550*/  BSYNC B1 ;  /* 0x0000000000017941 */ /* 0x000fea0003800000 */
.L_x_2375:
        /* <DEDUP_REMOVED lines=10> */
.L_x_2378:
        /* <DEDUP_REMOVED lines=11> */
.L_x_2379:
[----:B------:R-:W-:Y:S05]  /*36b0*/  BSYNC B1 ;  /* 0x0000000000017941 */ /* 0x000fea0003800000 */
.L_x_2377:
        /* <DEDUP_REMOVED lines=16> */
.L_x_2381:
[----:B0-----:R-:W-:-:S04]  /*37c0*/  ISETP.NE.AND P6, PT, R3, RZ, PT ;  /* 0x000000ff0300720c */ /* 0x001fc80003fc5270 */
[----:B------:R-:W-:-:S05]  /*37d0*/  FSEL R172, R177, RZ, !P6 ;  /* 0x000000ffb1ac7208 */ /* 0x000fca0007000000 */
[----:B------:R-:W-:-:S04]  /*37e0*/  FFMA.FTZ R172, R192, R179, R172 ;  /* 0x000000b3c0ac7223 */ /* 0x000fc800000100ac */
[----:B------:R-:W-:Y:S01]  /*37f0*/  FADD.FTZ R173, R197, -R172 ;  /* 0x800000acc5ad7221 */ /* 0x000fe20000010000 */
[----:B------:R-:W-:-:S03]  /*3800*/  @P4 PRMT R172, RZ, 0x7610, R156 ;  /* 0x00007610ffac4816 */ /* 0x000fc6000000009c */
[----:B------:R-:W-:-:S04]  /*3810*/  FMUL.FTZ R173, R6, R173 ;  /* 0x000000ad06ad7220 */ /* 0x000fc80000410000 */
[----:B------:R-:W-:Y:S02]  /*3820*/  @P4 FADD.FTZ R173, R173, R172 ;  /* 0x000000acadad4221 */ /* 0x000fe40000010000 */
.L_x_2382:
[----:B------:R-:W-:Y:S05]  /*3830*/  BSYNC B1 ;  /* 0x0000000000017941 */ /* 0x000fea0003800000 */
.L_x_2380:
        /* <DEDUP_REMOVED lines=14> */
.L_x_2384:
[----:B0-----:R-:W-:-:S04]  /*3920*/  ISETP.NE.AND P6, PT, R3, RZ, PT ;  /* 0x000000ff0300720c */ /* 0x001fc80003fc5270 */
[----:B------:R-:W-:-:S05]  /*3930*/  FSEL R172, R177, RZ, !P6 ;  /* 0x000000ffb1ac7208 */ /* 0x000fca0007000000 */
[----:B------:R-:W-:Y:S01]  /*3940*/  FFMA.FTZ R173, R195, R179, R172 ;  /* 0x000000b3c3ad7223 */ /* 0x000fe200000100ac */
[----:B------:R-:W-:-:S03]  /*3950*/  @P4 PRMT R172, RZ, 0x5410, R157 ;  /* 0x00005410ffac4816 */ /* 0x000fc6000000009d */
[----:B------:R-:W-:-:S04]  /*3960*/  FADD.FTZ R173, R198, -R173 ;  /* 0x800000adc6ad7221 */ /* 0x000fc80000010000 */
[----:B------:R-:W-:-:S04]  /*3970*/  FMUL.FTZ R173, R6, R173 ;  /* 0x000000ad06ad7220 */ /* 0x000fc80000410000 */
[----:B------:R-:W-:Y:S02]  /*3980*/  @P4 FADD.FTZ R173, R173, R172 ;  /* 0x000000acadad4221 */ /* 0x000fe40000010000 */
.L_x_2385:
[----:B------:R-:W-:Y:S05]  /*3990*/  BSYNC B1 ;  /* 0x0000000000017941 */ /* 0x000fea0003800000 */
.L_x_2383:
        /* <DEDUP_REMOVED lines=14> */
.L_x_2387:
[----:B0-----:R-:W-:-:S04]  /*3a80*/  ISETP.NE.AND P6, PT, R3, RZ, PT ;  /* 0x000000ff0300720c */ /* 0x001fc80003fc5270 */
[----:B------:R-:W-:-:S05]  /*3a90*/  FSEL R172, R177, RZ, !P6 ;  /* 0x000000ffb1ac7208 */ /* 0x000fca0007000000 */
[----:B------:R-:W-:-:S04]  /*3aa0*/  FFMA.FTZ R172, R196, R179, R172 ;  /* 0x000000b3c4ac7223 */ /* 0x000fc800000100ac */
[----:B------:R-:W-:Y:S01]  /*3ab0*/  FADD.FTZ R173, R199, -R172 ;  /* 0x800000acc7ad7221 */ /* 0x000fe20000010000 */
[----:B------:R-:W-:-:S03]  /*3ac0*/  @P4 PRMT R172, RZ, 0x7610, R157 ;  /* 0x00007610ffac4816 */ /* 0x000fc6000000009d */
[----:B------:R-:W-:-:S04]  /*3ad0*/  FMUL.FTZ R173, R6, R173 ;  /* 0x000000ad06ad7220 */ /* 0x000fc80000410000 */
[----:B------:R-:W-:Y:S02]  /*3ae0*/  @P4 FADD.FTZ R173, R173, R172 ;  /* 0x000000acadad4221 */ /* 0x000fe40000010000 */
.L_x_2388:
[----:B------:R-:W-:Y:S05]  /*3af0*/  BSYNC B1 ;  /* 0x0000000000017941 */ /* 0x000fea0003800000 */
.L_x_2386:
        /* <DEDUP_REMOVED lines=14> */
.L_x_2390:
[----:B0-----:R-:W-:-:S04]  /*3be0*/  ISETP.NE.AND P6, PT, R3, RZ, PT ;  /* 0x000000ff0300720c */ /* 0x001fc80003fc5270 */
[----:B------:R-:W-:-:S05]  /*3bf0*/  FSEL R172, R177, RZ, !P6 ;  /* 0x000000ffb1ac7208 */ /* 0x000fca0007000000 */
[----:B------:R-:W-:Y:S01]  /*3c00*/  FFMA.FTZ R173, R201, R179, R172 ;  /* 0x000000b3c9ad7223 */ /* 0x000fe200000100ac */
[----:B------:R-:W-:-:S03]  /*3c10*/  @P4 PRMT R172, RZ, 0x5410, R158 ;  /* 0x00005410ffac4816 */ /* 0x000fc6000000009e */
[----:B------:R-:W-:-:S04]  /*3c20*/  FADD.FTZ R173, R200, -R173 ;  /* 0x800000adc8ad7221 */ /* 0x000fc80000010000 */
[----:B------:R-:W-:-:S04]  /*3c30*/  FMUL.FTZ R173, R6, R173 ;  /* 0x000000ad06ad7220 */ /* 0x000fc80000410000 */
[----:B------:R-:W-:Y:S02]  /*3c40*/  @P4 FADD.FTZ R173, R173, R172 ;  /* 0x000000acadad4221 */ /* 0x000fe40000010000 */
.L_x_2391:
[----:B------:R-:W-:Y:S05]  /*3c50*/  BSYNC B1 ;  /* 0x0000000000017941 */ /* 0x000fea0003800000 */
.L_x_2389:
        /* <DEDUP_REMOVED lines=14> */
.L_x_2393:
[----:B0-----:R-:W-:-:S04]  /*3d40*/  ISETP.NE.AND P6, PT, R3, RZ, PT ;  /* 0x000000ff0300720c */ /* 0x001fc80003fc5270 */
[----:B------:R-:W-:-:S05]  /*3d50*/  FSEL R172, R177, RZ, !P6 ;  /* 0x000000ffb1ac7208 */ /* 0x000fca0007000000 */
[----:B------:R-:W-:-:S04]  /*3d60*/  FFMA.FTZ R172, R202, R179, R172 ;  /* 0x000000b3caac7223 */ /* 0x000fc800000100ac */
[----:B------:R-:W-:Y:S01]  /*3d70*/  FADD.FTZ R173, R203, -R172 ;  /* 0x800000accbad7221 */ /* 0x000fe20000010000 */
[----:B------:R-:W-:-:S03]  /*3d80*/  @P4 PRMT R172, RZ, 0x7610, R158 ;  /* 0x00007610ffac4816 */ /* 0x000fc6000000009e */
[----:B------:R-:W-:-:S04]  /*3d90*/  FMUL.FTZ R173, R6, R173 ;  /* 0x000000ad06ad7220 */ /* 0x000fc80000410000 */
[----:B------:R-:W-:Y:S02]  /*3da0*/  @P4 FADD.FTZ R173, R173, R172 ;  /* 0x000000acadad4221 */ /* 0x000fe40000010000 */
.L_x_2394:
[----:B------:R-:W-:Y:S05]  /*3db0*/  BSYNC B1 ;  /* 0x0000000000017941 */ /* 0x000fea0003800000 */
.L_x_2392:
        /* <DEDUP_REMOVED lines=14> */
.L_x_2396:
[----:B0-----:R-:W-:-:S04]  /*3ea0*/  ISETP.NE.AND P6, PT, R3, RZ, PT ;  /* 0x000000ff0300720c */ /* 0x001fc80003fc5270 */
[----:B------:R-:W-:-:S05]  /*3eb0*/  FSEL R172, R177, RZ, !P6 ;  /* 0x000000ffb1ac7208 */ /* 0x000fca0007000000 */
[----:B------:R-:W-:Y:S01]  /*3ec0*/  FFMA.FTZ R173, R205, R179, R172 ;  /* 0x000000b3cdad7223 */ /* 0x000fe200000100ac */
[----:B------:R-:W-:-:S03]  /*3ed0*/  @P4 PRMT R172, RZ, 0x5410, R159 ;  /* 0x00005410ffac4816 */ /* 0x000fc6000000009f */
[----:B------:R-:W-:-:S04]  /*3ee0*/  FADD.FTZ R173, R204, -R173 ;  /* 0x800000adccad7221 */ /* 0x000fc80000010000 */
[----:B------:R-:W-:-:S04]  /*3ef0*/  FMUL.FTZ R173, R6, R173 ;  /* 0x000000ad06ad7220 */ /* 0x000fc80000410000 */
[----:B------:R-:W-:Y:S02]  /*3f00*/  @P4 FADD.FTZ R173, R173, R172 ;  /* 0x000000acadad4221 */ /* 0x000fe40000010000 */
.L_x_2397:
[----:B------:R-:W-:Y:S05]  /*3f10*/  BSYNC B1 ;  /* 0x0000000000017941 */ /* 0x000fea0003800000 */
.L_x_2395:
        /* <DEDUP_REMOVED lines=14> */
.L_x_2399:
[----:B0-----:R-:W-:Y:S02]  /*4000*/  ISETP.NE.AND P2, PT, R3, RZ, PT ;  /* 0x000000ff0300720c */ /* 0x001fe40003f45270 */
[----:B------:R-:W-:Y:S02]  /*4010*/  @P4 PRMT R173, RZ, 0x7610, R159 ;  /* 0x00007610ffad4816 */ /* 0x000fe4000000009f */
[----:B------:R-:W-:-:S05]  /*4020*/  FSEL R172, R177, RZ, !P2 ;  /* 0x000000ffb1ac7208 */ /* 0x000fca0005000000 */
[----:B------:R-:W-:-:S04]  /*4030*/  FFMA.FTZ R179, R209, R179, R172 ;  /* 0x000000b3d1b37223 */ /* 0x000fc800000100ac */
[----:B------:R-:W-:-:S04]  /*4040*/  FADD.FTZ R179, R208, -R179 ;  /* 0x800000b3d0b37221 */ /* 0x000fc80000010000 */
[----:B------:R-:W-:-:S04]  /*4050*/  FMUL.FTZ R6, R6, R179 ;  /* 0x000000b306067220 */ /* 0x000fc80000410000 */
[----:B------:R-:W-:Y:S02]  /*4060*/  @P4 FADD.FTZ R6, R6, R173 ;  /* 0x000000ad06064221 */ /* 0x000fe40000010000 */
.L_x_2400:
[----:B------:R-:W-:Y:S05]  /*4070*/  BSYNC B1 ;  /* 0x0000000000017941 */ /* 0x000fea0003800000 */
.L_x_2398:
        /* <DEDUP_REMOVED lines=12> */
[----:B-1----:R-:W-:-:S05]  /*4140*/  @P3 PRMT R6, RZ, 0x7610, R163 ;  /* 0x00007610ff063816 */ /* 0x002fca00000000a3 */
[----:B------:R-:W-:Y:S02]  /*4150*/  @P3 FFMA.FTZ R147, R6, R178, R147 ;  /* 0x000000b206933223 */ /* 0x000fe40000010093 */
.L_x_2374:
[----:B------:R-:W-:Y:S05]  /*4160*/  BSYNC B0 ;  /* 0x0000000000007941 */ /* 0x000fea0003800000 */
.L_x_2373:
[----:B------:R-:W-:Y:S02]  /*4170*/  IADD3 R4, R4, c[0x0][0x160], RZ ;  /* 0x0000580004047a10 */ /* 0x000fe40007ffe0ff */
[----:B------:R-:W-:Y:S02]  /*4180*/  LOP3.LUT P3, RZ, R5, 0xff, RZ, 0xc0, !PT ;  /* 0x000000ff05ff7812 */ /* 0x000fe4000786c0ff */
[----:B------:R-:W-:Y:S02]  /*4190*/  ISETP.GE.AND P2, PT, R4, c[0x0][0x164], PT ;  /* 0x0000590004007a0c */ /* 0x000fe40003f46270 */
[----:B------:R-:W-:-:S11]  /*41a0*/  SEL R5, RZ, 0x1, P3 ;  /* 0x00000001ff057807 */ /* 0x000fd60001800000 */
[----:B0-2---:R-:W-:Y:S01]  /*41b0*/  @P2 CALL.REL.NOINC `(.L_x_2301) ;  /* 0x0000001000002944 */ /* 0x005fe20003c00000 */
[----:B------:R-:W-:Y:S05]  /*41c0*/  BRA `(.L_x_2401) ;  /* 0xffffc32000007947 */ /* 0x000fea000383ffff */
.L_x_2301:
        /* <DEDUP_REMOVED lines=19> */
.L_x_2403:
[----:B------:R-:W-:Y:S05]  /*4300*/  BSYNC B0 ;  /* 0x0000000000007941 */ /* 0x000fea0003800000 */
.L_x_2402:
        /* <DEDUP_REMOVED lines=13> */
.L_x_2405:
[----:B------:R-:W-:Y:S05]  /*43e0*/  BSYNC B0 ;  /* 0x0000000000007941 */ /* 0x000fea0003800000 */
.L_x_2404:
[----:B------:R-:W-:-:S13]  /*43f0*/  ISETP.GE.U32.AND P0, PT, R2, 0x180, PT ;  /* 0x000001800200780c */ /* 0x000fda0003f06070 */
[----:B------:R-:W-:Y:S05]  /*4400*/  @!P0 EXIT ;  /* 0x000000000000894d */ /* 0x000fea0003800000 */
[----:B0-----:R-:W-:-:S04]  /*4410*/  IMAD.MOV.U32 R7, RZ, RZ, 0x20 ;  /* 0x00000020ff077424 */ /* 0x001fc800078e00ff */
        /* <DEDUP_REMOVED lines=10> */
.L_x_2315:
[----:B------:R-:W-:Y:S01]  /*44c0*/  HFMA2.MMA R207, -RZ, RZ, 0, 9.5367431640625e-07 ;  /* 0x00000010ffcf7435 */ /* 0x000fe200000001ff */
[----:B------:R-:W-:Y:S01]  /*44d0*/  MOV R176, R212 ;  /* 0x000000d400b07202 */ /* 0x000fe20000000f00 */
[----:B------:R-:W-:Y:S01]  /*44e0*/  IMAD.MOV.U32 R215, RZ, RZ, -0x1 ;  /* 0xffffffffffd77424 */ /* 0x000fe200078e00ff */
[----:B------:R-:W-:-:S02]  /*44f0*/  MOV R178, 0x1f ;  /* 0x0000001f00b27802 */ /* 0x000fc40000000f00 */
[----:B-1----:R-:W-:Y:S02]  /*4500*/  MOV R172, 0x4520 ;  /* 0x0000452000ac7802 */ /* 0x002fe40000000f00 */
[----:B0----5:R-:W-:Y:S05]  /*4510*/  CALL.REL.NOINC `($__internal_46_$__cuda_sm70_shflsync_down_p) ;  /* 0x0000046000007944 */ /* 0x021fea0003c00000 */
[----:B-1----:R-:W-:Y:S01]  /*4520*/  MOV R175, R176 ;  /* 0x000000b000af7202 */ /* 0x002fe20000000f00 */
[----:B0-----:R-:W-:Y:S05]  /*4530*/  BRA `(.L_x_2406) ;  /* 0xffffd36000007947 */ /* 0x001fea000383ffff */
.L_x_2316:
[----:B------:R-:W-:Y:S01]  /*4540*/  HFMA2.MMA R207, -RZ, RZ, 0, 9.5367431640625e-07 ;  /* 0x00000010ffcf7435 */ /* 0x000fe200000001ff */
[----:B------:R-:W-:Y:S01]  /*4550*/  MOV R176, R211 ;  /* 0x000000d300b07202 */ /* 0x000fe20000000f00 */
[----:B------:R-:W-:Y:S01]  /*4560*/  IMAD.MOV.U32 R178, RZ, RZ, 0x1f ;  /* 0x0000001fffb27424 */ /* 0x000fe200078e00ff */
[----:B------:R-:W-:Y:S02]  /*4570*/  MOV R215, 0xffffffff ;  /* 0xffffffff00d77802 */ /* 0x000fe40000000f00 */
[----:B-1----:R-:W-:Y:S02]  /*4580*/  MOV R172, 0x45a0 ;  /* 0x000045a000ac7802 */ /* 0x002fe40000000f00 */
[----:B0-23-5:R-:W-:Y:S05]  /*4590*/  CALL.REL.NOINC `($__internal_46_$__cuda_sm70_shflsync_down_p) ;  /* 0x000003e000007944 */ /* 0x02dfea0003c00000 */
[----:B------:R-:W-:Y:S01]  /*45a0*/  FADD.FTZ R212, R175, R212 ;  /* 0x000000d4afd47221 */ /* 0x000fe20000010000 */
[----:B0-----:R-:W-:Y:S01]  /*45b0*/  HFMA2.MMA R207, -RZ, RZ, 0, 4.76837158203125e-07 ;  /* 0x00000008ffcf7435 */ /* 0x001fe200000001ff */
[----:B-1----:R-:W-:Y:S01]  /*45c0*/  FADD.FTZ R211, R211, R176 ;  /* 0x000000b0d3d37221 */ /* 0x002fe20000010000 */
[----:B------:R-:W-:Y:S01]  /*45d0*/  MOV R178, 0x1f ;  /* 0x0000001f00b27802 */ /* 0x000fe20000000f00 */
[----:B------:R-:W-:Y:S01]  /*45e0*/  IMAD.MOV.U32 R215, RZ, RZ, -0x1 ;  /* 0xffffffffffd77424 */ /* 0x000fe200078e00ff */
[----:B------:R-:W-:-:S02]  /*45f0*/  MOV R176, R212 ;  /* 0x000000d400b07202 */ /* 0x000fc40000000f00 */
[----:B------:R-:W-:Y:S02]  /*4600*/  MOV R172, 0x4620 ;  /* 0x0000462000ac7802 */ /* 0x000fe40000000f00 */
[----:B------:R-:W-:Y:S05]  /*4610*/  CALL.REL.NOINC `($__internal_46_$__cuda_sm70_shflsync_down_p) ;  /* 0x0000036000007944 */ /* 0x000fea0003c00000 */
[----:B0-----:R-:W-:Y:S01]  /*4620*/  HFMA2.MMA R178, -RZ, RZ, 0, 1.847743988037109375e-06 ;  /* 0x0000001fffb27435 */ /* 0x001fe200000001ff */
[----:B-1----:R-:W-:Y:S01]  /*4630*/  MOV R175, R176 ;  /* 0x000000b000af7202 */ /* 0x002fe20000000f00 */
[----:B------:R-:W-:Y:S01]  /*4640*/  IMAD.MOV.U32 R207, RZ, RZ, 0x8 ;  /* 0x00000008ffcf7424 */ /* 0x000fe200078e00ff */
[----:B------:R-:W-:Y:S02]  /*4650*/  MOV R176, R211 ;  /* 0x000000d300b07202 */ /* 0x000fe40000000f00 */
[----:B------:R-:W-:Y:S02]  /*4660*/  MOV R215, 0xffffffff ;  /* 0xffffffff00d77802 */ /* 0x000fe40000000f00 */
[----:B------:R-:W-:Y:S02]  /*4670*/  MOV R172, 0x4690 ;  /* 0x0000469000ac7802 */ /* 0x000fe40000000f00 */
[----:B------:R-:W-:Y:S05]  /*4680*/  CALL.REL.NOINC `($__internal_46_$__cuda_sm70_shflsync_down_p) ;  /* 0x000002f000007944 */ /* 0x000fea0003c00000 */
[----:B------:R-:W-:Y:S01]  /*4690*/  FADD.FTZ R212, R175, R212 ;  /* 0x000000d4afd47221 */ /* 0x000fe20000010000 */
[----:B0-----:R-:W-:Y:S01]  /*46a0*/  HFMA2.MMA R207, -RZ, RZ, 0, 2.384185791015625e-07 ;  /* 0x00000004ffcf7435 */ /* 0x001fe200000001ff */
[----:B-1----:R-:W-:Y:S01]  /*46b0*/  FADD.FTZ R211, R211, R176 ;  /* 0x000000b0d3d37221 */ /* 0x002fe20000010000 */
[----:B------:R-:W-:Y:S01]  /*46c0*/  MOV R215, 0xffffffff ;  /* 0xffffffff00d77802 */ /* 0x000fe20000000f00 */
[----:B------:R-:W-:Y:S01]  /*46d0*/  IMAD.MOV.U32 R178, RZ, RZ, 0x1f ;  /* 0x0000001fffb27424 */ /* 0x000fe200078e00ff */
[----:B------:R-:W-:-:S02]  /*46e0*/  MOV R176, R212 ;  /* 0x000000d400b07202 */ /* 0x000fc40000000f00 */
[----:B------:R-:W-:Y:S02]  /*46f0*/  MOV R172, 0x4710 ;  /* 0x0000471000ac7802 */ /* 0x000fe40000000f00 */
[----:B------:R-:W-:Y:S05]  /*4700*/  CALL.REL.NOINC `($__internal_46_$__cuda_sm70_shflsync_down_p) ;  /* 0x0000027000007944 */ /* 0x000fea0003c00000 */
[----:B0-----:R-:W-:Y:S01]  /*4710*/  HFMA2.MMA R207, -RZ, RZ, 0, 2.384185791015625e-07 ;  /* 0x00000004ffcf7435 */ /* 0x001fe200000001ff */
[----:B-1----:R-:W-:Y:S01]  /*4720*/  MOV R175, R176 ;  /* 0x000000b000af7202 */ /* 0x002fe20000000f00 */
[----:B------:R-:W-:Y:S01]  /*4730*/  IMAD.MOV.U32 R176, RZ, RZ, R211 ;  /* 0x000000ffffb07224 */ /* 0x000fe200078e00d3 */
[----:B------:R-:W-:Y:S02]  /*4740*/  MOV R178, 0x1f ;  /* 0x0000001f00b27802 */ /* 0x000fe40000000f00 */
[----:B------:R-:W-:Y:S02]  /*4750*/  MOV R215, 0xffffffff ;  /* 0xffffffff00d77802 */ /* 0x000fe40000000f00 */
[----:B------:R-:W-:Y:S02]  /*4760*/  MOV R172, 0x4780 ;  /* 0x0000478000ac7802 */ /* 0x000fe40000000f00 */
[----:B------:R-:W-:Y:S05]  /*4770*/  CALL.REL.NOINC `($__internal_46_$__cuda_sm70_shflsync_down_p) ;  /* 0x0000020000007944 */ /* 0x000fea0003c00000 */
[----:B------:R-:W-:Y:S01]  /*4780*/  FADD.FTZ R212, R175, R212 ;  /* 0x000000d4afd47221 */ /* 0x000fe20000010000 */
[----:B0-----:R-:W-:Y:S01]  /*4790*/  HFMA2.MMA R178, -RZ, RZ, 0, 1.847743988037109375e-06 ;  /* 0x0000001fffb27435 */ /* 0x001fe200000001ff */
[----:B-1----:R-:W-:Y:S01]  /*47a0*/  FADD.FTZ R179, R211, R176 ;  /* 0x000000b0d3b37221 */ /* 0x002fe20000010000 */
[----:B------:R-:W-:Y:S01]  /*47b0*/  MOV R215, 0xffffffff ;  /* 0xffffffff00d77802 */ /* 0x000fe20000000f00 */
[----:B------:R-:W-:Y:S01]  /*47c0*/  IMAD.MOV.U32 R207, RZ, RZ, 0x2 ;  /* 0x00000002ffcf7424 */ /* 0x000fe200078e00ff */
[----:B------:R-:W-:-:S02]  /*47d0*/  MOV R176, R212 ;  /* 0x000000d400b07202 */ /* 0x000fc40000000f00 */
[----:B------:R-:W-:Y:S02]  /*47e0*/  MOV R172, 0x4800 ;  /* 0x0000480000ac7802 */ /* 0x000fe40000000f00 */
[----:B------:R-:W-:Y:S05]  /*47f0*/  CALL.REL.NOINC `($__internal_46_$__cuda_sm70_shflsync_down_p) ;  /* 0x0000018000007944 */ /* 0x000fea0003c00000 */
[----:B0-----:R-:W-:Y:S01]  /*4800*/  HFMA2.MMA R207, -RZ, RZ, 0, 1.1920928955078125e-07 ;  /* 0x00000002ffcf7435 */ /* 0x001fe200000001ff */
[----:B-1----:R-:W-:Y:S01]  /*4810*/  IMAD.MOV.U32 R175, RZ, RZ, R176 ;  /* 0x000000ffffaf7224 */ /* 0x002fe200078e00b0 */
[----:B------:R-:W-:Y:S01]  /*4820*/  MOV R176, R179 ;  /* 0x000000b300b07202 */ /* 0x000fe20000000f00 */
[----:B------:R-:W-:Y:S01]  /*4830*/  IMAD.MOV.U32 R215, RZ, RZ, -0x1 ;  /* 0xffffffffffd77424 */ /* 0x000fe200078e00ff */
[----:B------:R-:W-:Y:S02]  /*4840*/  MOV R178, 0x1f ;  /* 0x0000001f00b27802 */ /* 0x000fe40000000f00 */
[----:B------:R-:W-:Y:S02]  /*4850*/  MOV R172, 0x4870 ;  /* 0x0000487000ac7802 */ /* 0x000fe40000000f00 */
[----:B------:R-:W-:Y:S05]  /*4860*/  CALL.REL.NOINC `($__internal_46_$__cuda_sm70_shflsync_down_p) ;  /* 0x0000011000007944 */ /* 0x000fea0003c00000 */
[----:B------:R-:W-:Y:S01]  /*4870*/  FADD.FTZ R177, R175, R212 ;  /* 0x000000d4afb17221 */ /* 0x000fe20000010000 */
[----:B0-----:R-:W-:Y:S01]  /*4880*/  HFMA2.MMA R207, -RZ, RZ, 0, 5.9604644775390625e-08 ;  /* 0x00000001ffcf7435 */ /* 0x001fe200000001ff */
[----:B-1----:R-:W-:Y:S01]  /*4890*/  FADD.FTZ R179, R179, R176 ;  /* 0x000000b0b3b37221 */ /* 0x002fe20000010000 */
[----:B------:R-:W-:Y:S01]  /*48a0*/  MOV R178, 0x1f ;  /* 0x0000001f00b27802 */ /* 0x000fe20000000f00 */
[----:B------:R-:W-:Y:S01]  /*48b0*/  IMAD.MOV.U32 R176, RZ, RZ, R177 ;  /* 0x000000ffffb07224 */ /* 0x000fe200078e00b1 */
[----:B------:R-:W-:-:S02]  /*48c0*/  MOV R215, 0xffffffff ;  /* 0xffffffff00d77802 */ /* 0x000fc40000000f00 */
[----:B------:R-:W-:Y:S02]  /*48d0*/  MOV R172, 0x48f0 ;  /* 0x000048f000ac7802 */ /* 0x000fe40000000f00 */
[----:B------:R-:W-:Y:S05]  /*48e0*/  CALL.REL.NOINC `($__internal_46_$__cuda_sm70_shflsync_down_p) ;  /* 0x0000009000007944 */ /* 0x000fea0003c00000 */
[----:B0-----:R-:W-:Y:S01]  /*48f0*/  HFMA2.MMA R207, -RZ, RZ, 0, 5.9604644775390625e-08 ;  /* 0x00000001ffcf7435 */ /* 0x001fe200000001ff */
[----:B-1----:R-:W-:Y:S01]  /*4900*/  MOV R206, R176 ;  /* 0x000000b000ce7202 */ /* 0x002fe20000000f00 */
[----:B------:R-:W-:Y:S01]  /*4910*/  IMAD.MOV.U32 R178, RZ, RZ, 0x1f ;  /* 0x0000001fffb27424 */ /* 0x000fe200078e00ff */
[----:B------:R-:W-:Y:S02]  /*4920*/  MOV R176, R179 ;  /* 0x000000b300b07202 */ /* 0x000fe40000000f00 */
[----:B------:R-:W-:Y:S02]  /*4930*/  MOV R215, 0xffffffff ;  /* 0xffffffff00d77802 */ /* 0x000fe40000000f00 */
[----:B------:R-:W-:Y:S02]  /*4940*/  MOV R172, 0x4960 ;  /* 0x0000496000ac7802 */ /* 0x000fe40000000f00 */
[----:B------:R-:W-:Y:S05]  /*4950*/  CALL.REL.NOINC `($__internal_46_$__cuda_sm70_shflsync_down_p) ;  /* 0x0000002000007944 */ /* 0x000fea0003c00000 */
[----:B-1----:R-:W-:Y:S01]  /*4960*/  MOV R172, R176 ;  /* 0x000000b000ac7202 */ /* 0x002fe20000000f00 */
[----:B0-----:R-:W-:Y:S05]  /*4970*/  BRA `(.L_x_2407) ;  /* 0xffffd04000007947 */ /* 0x001fea000383ffff */
        .weak           $__internal_46_$__cuda_sm70_shflsync_down_p
        .type           $__internal_46_$__cuda_sm70_shflsync_down_p,@function
        .size           $__internal_46_$__cuda_sm70_shflsync_down_p,(.L_x_9300 - $__internal_46_$__cuda_sm70_shflsync_down_p)
$__internal_46_$__cuda_sm70_shflsync_down_p:
[----:B------:R-:W-:Y:S01]  /*4980*/  HFMA2.MMA R173, -RZ, RZ, 0, 0 ;  /* 0x00000000ffad7435 */ /* 0x000fe200000001ff */
[----:B------:R-:W-:Y:S04]  /*4990*/  WARPSYNC R215 ;  /* 0x000000d700007348 */ /* 0x000fe80003800000 */
[----:B------:R0:W1:Y:S01]  /*49a0*/  SHFL.DOWN PT, R176, R176, R207, R178 ;  /* 0x080000cfb0b07389 */ /* 0x00006200000e00b2 */
[----:B------:R-:W-:Y:S05]  /*49b0*/  RET.REL.NODEC R172 `(_ZN10layer_norm13ln_bwd_kernelINS_13Kernel_traitsIf13__nv_bfloat16S2_S2_fjLj3072ELj1ELj1ELj4ELj16ENS_18Kernel_traits_baseILj3072EfS2_S2_S2_fjLj128EEEEELb0ELb1ELb1ELb0EEEvNS_9BwdParamsE) ;  /* 0xffffb640ac007950 */ /* 0x000fea0003c3ffff */
.L_x_2408:
        /* <DEDUP_REMOVED lines=12> */
.L_x_9300:


//--------------------- .text._ZN10layer_norm13ln_bwd_kernelINS_13Kernel_traitsIf13__nv_bfloat16S2_S2_fjLj3072ELj1ELj1ELj4ELj16ENS_18Kernel_traits_baseILj3072EfS2_S2_S2_fjLj128EEEEELb0ELb1ELb1ELb1EEEvNS_9BwdParamsE --------------------------
	.section	.text._ZN10layer_norm13ln_bwd_kernelINS_13Kernel_traitsIf13__nv_bfloat16S2_S2_fjLj3072ELj1ELj1ELj4ELj16ENS_18Kernel_traits_baseILj3072EfS2_S2_S2_fjLj128EEEEELb0ELb1ELb1ELb1EEEvNS_9BwdParamsE,"ax",@progbits
	.sectioninfo	@"SHI_REGISTERS=233"
	.align	128
        .global         _ZN10layer_norm13ln_bwd_kernelINS_13Kernel_traitsIf13__nv_bfloat16S2_S2_fjLj3072ELj1ELj1ELj4ELj16ENS_18Kernel_traits_baseILj3072EfS2_S2_S2_fjLj128EEEEELb0ELb1ELb1ELb1EEEvNS_9BwdParamsE
        .type           _ZN10layer_norm13ln_bwd_kernelINS_13Kernel_traitsIf13__nv_bfloat16S2_S2_fjLj3072ELj1ELj1ELj4ELj16ENS_18Kernel_traits_baseILj3072EfS2_S2_S2_fjLj128EEEEELb0ELb1ELb1ELb1EEEvNS_9BwdParamsE,@function
        .size           _ZN10layer_norm13ln_bwd_kernelINS_13Kernel_traitsIf13__nv_bfloat16S2_S2_fjLj3072ELj1ELj1ELj4ELj16ENS_18Kernel_traits_baseILj3072EfS2_S2_S2_fjLj128EEEEELb0ELb1ELb1ELb1EEEvNS_9BwdParamsE,(.L_x_9301 - _ZN10layer_norm13ln_bwd_kernelINS_13Kernel_traitsIf13__nv_bfloat16S2_S2_fjLj3072ELj1ELj1ELj4ELj16ENS_18Kernel_traits_baseILj3072EfS2_S2_S2_fjLj128EEEEELb0ELb1ELb1ELb1EEEvNS_9BwdParamsE)
        .other          _ZN10layer_norm13ln_bwd_kernelINS_13Kernel_traitsIf13__nv_bfloat16S2_S2_fjLj3072ELj1ELj1ELj4ELj16ENS_18Kernel_traits_baseILj3072EfS2_S2_S2_fjLj128EEEEELb0ELb1ELb1ELb1EEEvNS_9BwdParamsE,@"STO_CUDA_ENTRY STV_DEFAULT"
_ZN10layer_norm13ln_bwd_kernelINS_13Kernel_traitsIf13__nv_bfloat16S2_S2_fjLj3072ELj1ELj1ELj4ELj16ENS_18Kernel_traits_baseILj3072EfS2_S2_S2_fjLj128EEEEELb0ELb1ELb1ELb1EEEvNS_9BwdParamsE:
.text._ZN10layer_norm13ln_bwd_kernelINS_13Kernel_traitsIf13__nv_bfloat16S2_S2_fjLj3072ELj1ELj1ELj4ELj16ENS_18Kernel_traits_baseILj3072EfS2_S2_S2_fjLj128EEEEELb0ELb1ELb1ELb1EEEvNS_9BwdParamsE:
        /* <DEDUP_REMOVED lines=44> */
.L_x_2409:
        /* <DEDUP_REMOVED lines=55> */
[----:B01----:R-:W-:-:S02]  /*0630*/  CS2R R64, SRZ ;  /* 0x0000000000407805 */ /* 0x003fc4000001ff00 */
.L_x_2492:
[----:B------:R-:W-:-:S05]  /*0640*/  MOV R155, 0x4 ;  /* 0x00000004009b7802 */ /* 0x000fca0000000f00 */
[----:B------:R-:W-:-:S05]  /*0650*/  IMAD.WIDE R150, R158, R155, c[0x0][0x1d8] ;  /* 0x000076009e967625 */ /* 0x000fca00078e029b */
[----:B------:R0:W2:Y:S01]  /*0660*/  LDG.E R154, [R150.64] ;  /* 0x00000004969a7981 */ /* 0x0000a2000c1e1900 */
[C---:B------:R-:W-:Y:S01]  /*0670*/  IMAD R152, R158.reuse, c[0x0][0x168], RZ ;  /* 0x00005a009e987a24 */ /* 0x040fe200078e02ff */
[----:B------:R-:W-:Y:S01]  /*0680*/  MOV R213, 0x10 ;  /* 0x0000001000d57802 */ /* 0x000fe20000000f00 */
[----:B------:R-:W-:-:S03]  /*0690*/  IMAD.WIDE R148, R158, R155, c[0x0][0x1a8] ;  /* 0x00006a009e947625 */ /* 0x000fc600078e029b */
[----:B------:R-:W-:Y:S01]  /*06a0*/  SHF.R.S32.HI R153, RZ, 0x1f, R152 ;  /* 0x0000001fff997819 */ /* 0x000fe20000011498 */
[----:B------:R-:W-:Y:S01]  /*06b0*/  IMAD.WIDE R2, R158, R155, c[0x0][0x1d0] ;  /* 0x000074009e027625 */ /* 0x000fe200078e029b */
[----:B------:R-:W-:Y:S01]  /*06c0*/  BSSY B0, `(.L_x_2411) ;  /* 0x000010a000007945 */ /* 0x000fe20003800000 */
[----:B-----5:R1:W5:Y:S01]  /*06d0*/  LDG.E R161, [R148.64] ;  /* 0x0000000494a17981 */ /* 0x020362000c1e1900 */
[----:B------:R-:W-:Y:S02]  /*06e0*/  LEA.HI R153, R153, R152, RZ, 0x3 ;  /* 0x0000009899997211 */ /* 0x000fe400078f18ff */
[----:B------:R-:W-:Y:S01]  /*06f0*/  LOP3.LUT R152, R0, 0x7f, RZ, 0xc0, !PT ;  /* 0x0000007f00987812 */ /* 0x000fe200078ec0ff */
[----:B------:R3:W5:Y:S03]  /*0700*/  LDG.E R156, [R2.64] ;  /* 0x00000004029c7981 */ /* 0x000766000c1e1900 */
[----:B------:R-:W-:-:S04]  /*0710*/  LEA.HI.SX32 R164, R153, R152, 0x1d ;  /* 0x0000009899a47211 */ /* 0x000fc800078feaff */
[C---:B------:R-:W-:Y:S01]  /*0720*/  IADD3 R163, R164.reuse, 0x80, RZ ;  /* 0x00000080a4a37810 */ /* 0x040fe20007ffe0ff */
[C---:B0-----:R-:W-:Y:S01]  /*0730*/  IMAD.WIDE.U32 R150, R164.reuse, R213, c[0x0][0x218] ;  /* 0x00008600a4967625 */ /* 0x041fe200078e00d5 */
[----:B------:R-:W-:-:S03]  /*0740*/  IADD3 R162, R164, 0x100, RZ ;  /* 0x00000100a4a27810 */ /* 0x000fc60007ffe0ff */
[----:B-1----:R-:W-:-:S04]  /*0750*/  IMAD.WIDE.U32 R148, R163, R213, c[0x0][0x218] ;  /* 0x00008600a3947625 */ /* 0x002fc800078e00d5 */
[----:B---3--:R-:W-:Y:S01]  /*0760*/  IMAD.WIDE.U32 R2, R162, R213, c[0x0][0x218] ;  /* 0x00008600a2027625 */ /* 0x008fe200078e00d5 */
        /* <DEDUP_REMOVED lines=11> */
.L_x_2412:
[----:B------:R-:W-:Y:S01]  /*0820*/  IADD3 R153, R154, -0x1, RZ ;  /* 0xffffffff9a997810 */ /* 0x000fe20007ffe0ff */
[----:B------:R-:W-:-:S04]  /*0830*/  IMAD.WIDE.U32 R184, R164, R213, c[0x0][0x188] ;  /* 0x00006200a4b87625 */ /* 0x000fc800078e00d5 */
[----:B------:R-:W-:Y:S02]  /*0840*/  IMAD R153, R153, c[0x0][0x168], RZ ;  /* 0x00005a0099997a24 */ /* 0x000fe400078e02ff */
[----:B------:R-:W-:Y:S01]  /*0850*/  IMAD.WIDE R166, R158, R155, c[0x0][0x1a0] ;  /* 0x000068009ea67625 */ /* 0x000fe200078e029b */
[----:B------:R-:W2:Y:S02]  /*0860*/  LDG.E.128 R184, [R184.64] ;  /* 0x00000004b8b87981 */ /* 0x000ea4000c1e1d00 */
[----:B------:R-:W-:Y:S01]  /*0870*/  SHF.R.S32.HI R154, RZ, 0x1f, R153 ;  /* 0x0000001fff9a7819 */ /* 0x000fe20000011499 */
[----:B------:R-:W-:Y:S01]  /*0880*/  IMAD.WIDE.U32 R176, R163, R213, c[0x0][0x188] ;  /* 0x00006200a3b07625 */ /* 0x000fe200078e00d5 */
[----:B------:R-:W3:Y:S02]  /*0890*/  LDG.E R157, [R166.64] ;  /* 0x00000004a69d7981 */ /* 0x000ee4000c1e1900 */
[----:B------:R-:W-:Y:S01]  /*08a0*/  LEA.HI R153, R154, R153, RZ, 0x3 ;  /* 0x000000999a997211 */ /* 0x000fe200078f18ff */
[----:B------:R-:W-:-:S02]  /*08b0*/  IMAD.WIDE.U32 R168, R162, R213, c[0x0][0x188] ;  /* 0x00006200a2a87625 */ /* 0x000fc400078e00d5 */
[----:B------:R-:W4:Y:S01]  /*08c0*/  LDG.E.128 R176, [R176.64] ;  /* 0x00000004b0b07981 */ /* 0x000f22000c1e1d00 */
[----:B------:R-:W-:-:S03]  /*08d0*/  LEA.HI.SX32 R152, R153, R152, 0x1d ;  /* 0x0000009899987211 */ /* 0x000fc600078feaff */
[----:B------:R-:W4:Y:S01]  /*08e0*/  LDG.E.128 R168, [R168.64] ;  /* 0x00000004a8a87981 */ /* 0x000f22000c1e1d00 */
[C---:B------:R-:W-:Y:S01]  /*08f0*/  IADD3 R172, R152.reuse, 0x80, RZ ;  /* 0x0000008098ac7810 */ /* 0x040fe20007ffe0ff */
[----:B------:R-:W-:-:S04]  /*0900*/  IMAD.WIDE.U32 R180, R152, R213, c[0x0][0x208] ;  /* 0x0000820098b47625 */ /* 0x000fc800078e00d5 */
[-C--:B------:R-:W-:Y:S01]  /*0910*/  IMAD.WIDE.U32 R172, R172, R213.reuse, c[0x0][0x208] ;  /* 0x00008200acac7625 */ /* 0x080fe200078e00d5 */
[----:B------:R-:W-:Y:S01]  /*0920*/  IADD3 R152, R152, 0x100, RZ ;  /* 0x0000010098987810 */ /* 0x000fe20007ffe0ff */
[----:B------:R-:W4:Y:S04]  /*0930*/  LDG.E.128 R180, [R180.64] ;  /* 0x00000004b4b47981 */ /* 0x000f28000c1e1d00 */
        /* <DEDUP_REMOVED lines=10> */
[----:B0-----:R-:W-:Y:S02]  /*09e0*/  PRMT R151, RZ, 0x5410, R184 ;  /* 0x00005410ff977816 */ /* 0x001fe400000000b8 */
[----:B---3--:R-:W-:Y:S02]  /*09f0*/  FSEL R196, R157, RZ, !P0 ;  /* 0x000000ff9dc47208 */ /* 0x008fe40004000000 */
[----:B------:R-:W-:Y:S02]  /*0a00*/  PRMT R186, RZ, 0x7610, R186 ;  /* 0x00007610ffba7816 */ /* 0x000fe400000000ba */
[--C-:B------:R-:W-:Y:S02]  /*0a10*/  PRMT R190, RZ, 0x5410, R187.reuse ;  /* 0x00005410ffbe7816 */ /* 0x100fe400000000bb */
[----:B------:R-:W-:Y:S01]  /*0a20*/  PRMT R187, RZ, 0x7610, R187 ;  /* 0x00007610ffbb7816 */ /* 0x000fe200000000bb */
[C---:B------:R-:W-:Y:S01]  /*0a30*/  FADD.FTZ R194, -R196.reuse, R189 ;  /* 0x000000bdc4c27221 */ /* 0x040fe20000010100 */
[----:B------:R-:W-:Y:S01]  /*0a40*/  PRMT R184, RZ, 0x7610, R184 ;  /* 0x00007610ffb87816 */ /* 0x000fe200000000b8 */
[----:B------:R-:W-:Y:S01]  /*0a50*/  FADD.FTZ R198, -R196, R151 ;  /* 0x00000097c4c67221 */ /* 0x000fe20000010100 */
[----:B------:R-:W-:-:S02]  /*0a60*/  PRMT R188, RZ, 0x5410, R185 ;  /* 0x00005410ffbc7816 */ /* 0x000fc400000000b9 */
[----:B----4-:R-:W-:Y:S02]  /*0a70*/  PRMT R193, RZ, 0x5410, R171 ;  /* 0x00005410ffc17816 */ /* 0x010fe400000000ab */
[--C-:B------:R-:W-:Y:S02]  /*0a80*/  PRMT R203, RZ, 0x5410, R181.reuse ;  /* 0x00005410ffcb7816 */ /* 0x100fe400000000b5 */
[----:B------:R-:W-:Y:S02]  /*0a90*/  PRMT R204, RZ, 0x7610, R181 ;  /* 0x00007610ffcc7816 */ /* 0x000fe400000000b5 */
[----:B------:R-:W-:Y:S02]  /*0aa0*/  PRMT R181, RZ, 0x5410, R177 ;  /* 0x00005410ffb57816 */ /* 0x000fe400000000b1 */
[--C-:B------:R-:W-:Y:S02]  /*0ab0*/  PRMT R3, RZ, 0x5410, R175.reuse ;  /* 0x00005410ff037816 */ /* 0x100fe400000000af */
[----:B------:R-:W-:-:S02]  /*0ac0*/  PRMT R2, RZ, 0x7610, R175 ;  /* 0x00007610ff027816 */ /* 0x000fc400000000af */
[----:B------:R-:W-:Y:S02]  /*0ad0*/  PRMT R177, RZ, 0x7610, R177 ;  /* 0x00007610ffb17816 */ /* 0x000fe400000000b1 */
[----:B------:R-:W-:Y:S02]  /*0ae0*/  PRMT R175, RZ, 0x7610, R168 ;  /* 0x00007610ffaf7816 */ /* 0x000fe400000000a8 */
[----:B------:R-:W-:Y:S01]  /*0af0*/  PRMT R207, RZ, 0x5410, R180 ;  /* 0x00005410ffcf7816 */ /* 0x000fe200000000b4 */
[C---:B------:R-:W-:Y:S01]  /*0b00*/  FADD.FTZ R186, -R196.reuse, R186 ;  /* 0x000000bac4ba7221 */ /* 0x040fe20000010100 */
[----:B------:R-:W-:Y:S02]  /*0b10*/  PRMT R185, RZ, 0x7610, R185 ;  /* 0x00007610ffb97816 */ /* 0x000fe400000000b9 */
[----:B------:R-:W-:Y:S01]  /*0b20*/  PRMT R191, RZ, 0x5410, R169 ;  /* 0x00005410ffbf7816 */ /* 0x000fe200000000a9 */
[----:B------:R-:W-:Y:S01]  /*0b30*/  FADD.FTZ R220, -R196, R175 ;  /* 0x000000afc4dc7221 */ /* 0x000fe20000010100 */
[----:B-1----:R-:W-:-:S02]  /*0b40*/  PRMT R149, RZ, 0x5410, R174 ;  /* 0x00005410ff957816 */ /* 0x002fc400000000ae */
[----:B------:R-:W-:Y:S01]  /*0b50*/  PRMT R148, RZ, 0x7610, R174 ;  /* 0x00007610ff947816 */ /* 0x000fe200000000ae */
[C---:B------:R-:W-:Y:S01]  /*0b60*/  FADD.FTZ R174, -R196.reuse, R177 ;  /* 0x000000b1c4ae7221 */ /* 0x040fe20000010100 */
[--C-:B------:R-:W-:Y:S02]  /*0b70*/  PRMT R157, RZ, 0x5410, R170.reuse ;  /* 0x00005410ff9d7816 */ /* 0x100fe400000000aa */
[----:B------:R-:W-:Y:S01]  /*0b80*/  PRMT R192, RZ, 0x7610, R170 ;  /* 0x00007610ffc07816 */ /* 0x000fe200000000aa */
[----:B------:R-:W-:Y:S01]  /*0b90*/  FADD.FTZ R170, -R196, R187 ;  /* 0x000000bbc4aa7221 */ /* 0x000fe20000010100 */
[----:B------:R-:W-:Y:S01]  /*0ba0*/  PRMT R210, RZ, 0x7610, R180 ;  /* 0x00007610ffd27816 */ /* 0x000fe200000000b4 */
[C---:B-----5:R-:W-:Y:S01]  /*0bb0*/  FMUL.FTZ R194, R161.reuse, R194 ;  /* 0x000000c2a1c27220 */ /* 0x060fe20000410000 */
[----:B------:R-:W-:Y:S01]  /*0bc0*/  PRMT R199, RZ, 0x5410, R182 ;  /* 0x00005410ffc77816 */ /* 0x000fe200000000b6 */
[----:B------:R-:W-:Y:S01]  /*0bd0*/  FMUL.FTZ R175, R60, R207 ;  /* 0x000000cf3caf7220 */ /* 0x000fe20000410000 */
[--C-:B------:R-:W-:Y:S01]  /*0be0*/  PRMT R165, RZ, 0x5410, R173.reuse ;  /* 0x00005410ffa57816 */ /* 0x100fe200000000ad */
[C---:B------:R-:W-:Y:S01]  /*0bf0*/  FADD.FTZ R184, -R196.reuse, R184 ;  /* 0x000000b8c4b87221 */ /* 0x040fe20000010100 */
[----:B------:R-:W-:Y:S01]  /*0c00*/  PRMT R150, RZ, 0x7610, R173 ;  /* 0x00007610ff967816 */ /* 0x000fe200000000ad */
[C---:B------:R-:W-:Y:S01]  /*0c10*/  FADD.FTZ R230, -R196.reuse, R193 ;  /* 0x000000c1c4e67221 */ /* 0x040fe20000010100 */
[----:B------:R-:W-:Y:S01]  /*0c20*/  PRMT R202, RZ, 0x7610, R182 ;  /* 0x00007610ffca7816 */ /* 0x000fe200000000b6 */
[C---:B------:R-:W-:Y:S01]  /*0c30*/  FMUL.FTZ R198, R161.reuse, R198 ;  /* 0x000000c6a1c67220 */ /* 0x040fe20000410000 */
[----:B------:R-:W-:Y:S01]  /*0c40*/  PRMT R167, RZ, 0x5410, R183 ;  /* 0x00005410ffa77816 */ /* 0x000fe200000000b7 */
[C---:B------:R-:W-:Y:S01]  /*0c50*/  FADD.FTZ R222, -R196.reuse, R191 ;  /* 0x000000bfc4de7221 */ /* 0x040fe20000010100 */
[----:B------:R-:W-:Y:S01]  /*0c60*/  PRMT R200, RZ, 0x7610, R183 ;  /* 0x00007610ffc87816 */ /* 0x000fe200000000b7 */
[C---:B------:R-:W-:Y:S01]  /*0c70*/  FMUL.FTZ R193, R161.reuse, R186 ;  /* 0x000000baa1c17220 */ /* 0x040fe20000410000 */
[----:B------:R-:W-:Y:S01]  /*0c80*/  PRMT R173, RZ, 0x5410, R168 ;  /* 0x00005410ffad7816 */ /* 0x000fe200000000a8 */
[----:B------:R-:W-:Y:S01]  /*0c90*/  FADD.FTZ R168, -R196, R185 ;  /* 0x000000b9c4a87221 */ /* 0x000fe20000010100 */
[----:B------:R-:W-:Y:S01]  /*0ca0*/  PRMT R180, RZ, 0x5410, R176 ;  /* 0x00005410ffb47816 */ /* 0x000fe200000000b0 */
[C---:B------:R-:W-:Y:S01]  /*0cb0*/  FMUL.FTZ R191, R161.reuse, R170 ;  /* 0x000000aaa1bf7220 */ /* 0x040fe20000410000 */
[----:B------:R-:W-:Y:S01]  /*0cc0*/  PRMT R182, RZ, 0x5410, R178 ;  /* 0x00005410ffb67816 */ /* 0x000fe200000000b2 */
[----:B------:R-:W-:Y:S01]  /*0cd0*/  FMUL.FTZ R186, R161, R174 ;  /* 0x000000aea1ba7220 */ /* 0x000fe20000410000 */
[----:B------:R-:W-:-:S02]  /*0ce0*/  PRMT R183, RZ, 0x5410, R179 ;  /* 0x00005410ffb77816 */ /* 0x000fc400000000b3 */
[--C-:B------:R-:W-:Y:S02]  /*0cf0*/  PRMT R205, RZ, 0x5410, R152.reuse ;  /* 0x00005410ffcd7816 */ /* 0x100fe40000000098 */
[----:B------:R-:W-:Y:S01]  /*0d00*/  PRMT R206, RZ, 0x7610, R152 ;  /* 0x00007610ffce7816 */ /* 0x000fe20000000098 */
[----:B------:R-:W-:Y:S01]  /*0d10*/  FMUL.FTZ R174, R61, R210 ;  /* 0x000000d23dae7220 */ /* 0x000fe20000410000 */
[----:B------:R-:W-:Y:S01]  /*0d20*/  PRMT R176, RZ, 0x7610, R176 ;  /* 0x00007610ffb07816 */ /* 0x000fe200000000b0 */
[----:B------:R-:W-:Y:S01]  /*0d30*/  FFMA.FTZ R68, R194, R199, R68 ;  /* 0x000000c7c2447223 */ /* 0x000fe20000010044 */
[----:B------:R-:W-:Y:S01]  /*0d40*/  PRMT R178, RZ, 0x7610, R178 ;  /* 0x00007610ffb27816 */ /* 0x000fe200000000b2 */
[----:B------:R-:W-:Y:S01]  /*0d50*/  FADD.FTZ R92, R92, R199 ;  /* 0x000000c75c5c7221 */ /* 0x000fe20000010000 */
[----:B------:R-:W-:Y:S02]  /*0d60*/  PRMT R179, RZ, 0x7610, R179 ;  /* 0x00007610ffb37816 */ /* 0x000fe400000000b3 */
[----:B------:R-:W-:-:S02]  /*0d70*/  PRMT R169, RZ, 0x7610, R169 ;  /* 0x00007610ffa97816 */ /* 0x000fc400000000a9 */
[----:B------:R-:W-:Y:S01]  /*0d80*/  PRMT R212, RZ, 0x7610, R171 ;  /* 0x00007610ffd47816 */ /* 0x000fe200000000ab */
[----:B------:R-:W-:Y:S01]  /*0d90*/  FMUL.FTZ R171, R56, R199 ;  /* 0x000000c738ab7220 */ /* 0x000fe20000410000 */
[--C-:B------:R-:W-:Y:S02]  /*0da0*/  PRMT R151, RZ, 0x5410, R155.reuse ;  /* 0x00005410ff977816 */ /* 0x100fe4000000009b */
[----:B------:R-:W-:Y:S01]  /*0db0*/  PRMT R152, RZ, 0x7610, R155 ;  /* 0x00007610ff987816 */ /* 0x000fe2000000009b */
[----:B------:R-:W-:Y:S01]  /*0dc0*/  FADD.FTZ R155, RZ, R175 ;  /* 0x000000afff9b7221 */ /* 0x000fe20000010000 */
[----:B------:R-:W-:Y:S01]  /*0dd0*/  PRMT R201, RZ, 0x5410, R172 ;  /* 0x00005410ffc97816 */ /* 0x000fe200000000ac */
[----:B------:R-:W-:Y:S01]  /*0de0*/  FADD.FTZ R188, -R196, R188 ;  /* 0x000000bcc4bc7221 */ /* 0x000fe20000010100 */
[----:B------:R-:W-:Y:S01]  /*0df0*/  PRMT R166, RZ, 0x7610, R172 ;  /* 0x00007610ffa67816 */ /* 0x000fe200000000ac */
[----:B------:R-:W-:Y:S02]  /*0e00*/  FMUL.FTZ R197, R161, R184 ;  /* 0x000000b8a1c57220 */ /* 0x000fe40000410000 */
[----:B------:R-:W-:-:S02]  /*0e10*/  FFMA.FTZ R199, R198, R175, RZ ;  /* 0x000000afc6c77223 */ /* 0x000fc400000100ff */
[----:B------:R-:W-:Y:S02]  /*0e20*/  FMUL.FTZ R195, R161, R168 ;  /* 0x000000a8a1c37220 */ /* 0x000fe40000410000 */
[C---:B------:R-:W-:Y:S02]  /*0e30*/  FADD.FTZ R172, -R196.reuse, R181 ;  /* 0x000000b5c4ac7221 */ /* 0x040fe40000010100 */
[----:B------:R-:W-:Y:S02]  /*0e40*/  FADD.FTZ R218, -R196, R173 ;  /* 0x000000adc4da7221 */ /* 0x000fe40000010100 */
[-C--:B------:R-:W-:Y:S02]  /*0e50*/  FFMA.FTZ R71, R191, R200.reuse, R71 ;  /* 0x000000c8bf477223 */ /* 0x080fe40000010047 */
[----:B------:R-:W-:Y:S02]  /*0e60*/  FADD.FTZ R95, R95, R200 ;  /* 0x000000c85f5f7221 */ /* 0x000fe40000010000 */
[----:B------:R-:W-:-:S02]  /*0e70*/  FMUL.FTZ R168, R59, R200 ;  /* 0x000000c83ba87220 */ /* 0x000fc40000410000 */
        /* <DEDUP_REMOVED lines=12> */
[----:B------:R-:W-:Y:S02]  /*0f40*/  FADD.FTZ R200, R155, R174 ;  /* 0x000000ae9bc87221 */ /* 0x000fe40000010000 */
[----:B------:R-:W-:Y:S02]  /*0f50*/  FMUL.FTZ R196, R161, R188 ;  /* 0x000000bca1c47220 */ /* 0x000fe40000410000 */
        /* <DEDUP_REMOVED lines=14> */
[----:B------:R-:W-:Y:S02]  /*1040*/  FMUL.FTZ R169, R58, R167 ;  /* 0x000000a73aa97220 */ /* 0x000fe40000410000 */
[----:B------:R-:W-:-:S02]  /*1050*/  FADD.FTZ R150, R155, R170 ;  /* 0x000000aa9b967221 */ /* 0x000fc40000010000 */
[----:B------:R-:W-:Y:S02]  /*1060*/  FMUL.FTZ R192, R161, R190 ;  /* 0x000000bea1c07220 */ /* 0x000fe40000410000 */
[----:B------:R-:W-:Y:S02]  /*1070*/  FFMA.FTZ R155, R193, R170, R200 ;  /* 0x000000aac19b7223 */ /* 0x000fe400000100c8 */
[-C--:B------:R-:W-:Y:S02]  /*1080*/  FFMA.FTZ R76, R187, R149.reuse, R76 ;  /* 0x00000095bb4c7223 */ /* 0x080fe4000001004c */
[----:B------:R-:W-:Y:S02]  /*1090*/  FADD.FTZ R100, R100, R149 ;  /* 0x0000009564647221 */ /* 0x000fe40000010000 */
[----:B------:R-:W-:Y:S02]  /*10a0*/  FMUL.FTZ R200, R48, R149 ;  /* 0x0000009530c87220 */ /* 0x000fe40000410000 */
[----:B------:R-:W-:-:S02]  /*10b0*/  FADD.FTZ R149, R150, R169 ;  /* 0x000000a996957221 */ /* 0x000fc40000010000 */
[C---:B------:R-:W-:Y:S02]  /*10c0*/  FFMA.FTZ R155, R192.reuse, R169, R155 ;  /* 0x000000a9c09b7223 */ /* 0x040fe4000001009b */
[C---:B------:R-:W-:Y:S02]  /*10d0*/  FMUL.FTZ R190, R161.reuse, R180 ;  /* 0x000000b4a1be7220 */ /* 0x040fe40000410000 */
[C---:B------:R-:W-:Y:S02]  /*10e0*/  FMUL.FTZ R189, R161.reuse, R176 ;  /* 0x000000b0a1bd7220 */ /* 0x040fe40000410000 */
[----:B------:R-:W-:Y:S02]  /*10f0*/  FFMA.FTZ R70, R192, R167, R70 ;  /* 0x000000a7c0467223 */ /* 0x000fe40000010046 */
[----:B------:R-:W-:Y:S02]  /*1100*/  FADD.FTZ R94, R94, R167 ;  /* 0x000000a75e5e7221 */ /* 0x000fe40000010000 */
[----:B------:R-:W-:-:S02]  /*1110*/  FMUL.FTZ R184, R161, R178 ;  /* 0x000000b2a1b87220 */ /* 0x000fc40000410000 */
[-C--:B------:R-:W-:Y:S02]  /*1120*/  FMUL.FTZ R167, R52, R201.reuse ;  /* 0x000000c934a77220 */ /* 0x080fe40000410000 */
[----:B------:R-:W-:Y:S02]  /*1130*/  FADD.FTZ R150, R149, R168 ;  /* 0x000000a895967221 */ /* 0x000fe40000010000 */
[----:B------:R-:W-:Y:S02]  /*1140*/  FFMA.FTZ R155, R191, R168, R155 ;  /* 0x000000a8bf9b7223 */ /* 0x000fe4000001009b */
[----:B------:R-:W-:Y:S02]  /*1150*/  FFMA.FTZ R72, R190, R201, R72 ;  /* 0x000000c9be487223 */ /* 0x000fe40000010048 */
[----:B------:R-:W-:Y:S02]  /*1160*/  FADD.FTZ R96, R96, R201 ;  /* 0x000000c960607221 */ /* 0x000fe40000010000 */
[----:B------:R-:W-:-:S02]  /*1170*/  FFMA.FTZ R73, R189, R166, R73 ;  /* 0x000000a6bd497223 */ /* 0x000fc40000010049 */
[----:B------:R-:W-:Y:S02]  /*1180*/  FADD.FTZ R97, R97, R166 ;  /* 0x000000a661617221 */ /* 0x000fe40000010000 */
        /* <DEDUP_REMOVED lines=12> */
[----:B------:R-:W-:Y:S02]  /*1250*/  FADD.FTZ R150, R150, R165 ;  /* 0x000000a596967221 */ /* 0x000fe40000010000 */
[----:B------:R-:W-:Y:S02]  /*1260*/  FFMA.FTZ R148, R188, R165, R148 ;  /* 0x000000a5bc947223 */ /* 0x000fe40000010094 */
[----:B------:R-:W-:Y:S02]  /*1270*/  FFMA.FTZ R69, R193, R202, R69 ;  /* 0x000000cac1457223 */ /* 0x000fe40000010045 */
[----:B------:R-:W-:Y:S02]  /*1280*/  FADD.FTZ R93, R93, R202 ;  /* 0x000000ca5d5d7221 */ /* 0x000fe40000010000 */
        /* <DEDUP_REMOVED lines=8> */
[-C--:B------:R-:W-:Y:S02]  /*1310*/  FFMA.FTZ R79, R182, R2.reuse, R79 ;  /* 0x00000002b64f7223 */ /* 0x080fe4000001004f */
[----:B------:R-:W-:Y:S02]  /*1320*/  FADD.FTZ R103, R103, R2 ;  /* 0x0000000267677221 */ /* 0x000fe40000010000 */
[----:B------:R-:W-:Y:S02]  /*1330*/  FMUL.FTZ R203, R51, R2 ;  /* 0x0000000233cb7220 */ /* 0x000fe40000410000 */
[----:B------:R-:W-:Y:S02]  /*1340*/  FADD.FTZ R2, R3, R200 ;  /* 0x000000c803027221 */ /* 0x000fe40000010000 */
[----:B------:R-:W-:-:S02]  /*1350*/  FFMA.FTZ R148, R187, R200, R148 ;  /* 0x000000c8bb947223 */ /* 0x000fc40000010094 */
[----:B------:R-:W-:Y:S02]  /*1360*/  FADD.FTZ R3, R2, R201 ;  /* 0x000000c902037221 */ /* 0x000fe40000010000 */
[----:B------:R-:W-:Y:S02]  /*1370*/  FFMA.FTZ R148, R184, R201, R148 ;  /* 0x000000c9b8947223 */ /* 0x000fe40000010094 */
[----:B------:R-:W-:Y:S02]  /*1380*/  FADD.FTZ R2, R3, R202 ;  /* 0x000000ca03027221 */ /* 0x000fe40000010000 */
[----:B------:R-:W-:Y:S02]  /*1390*/  FFMA.FTZ R148, R185, R202, R148 ;  /* 0x000000cab9947223 */ /* 0x000fe40000010094 */
[----:B------:R-:W-:Y:S02]  /*13a0*/  FFMA.FTZ R67, R195, R204, R67 ;  /* 0x000000ccc3437223 */ /* 0x000fe40000010043 */
[----:B------:R-:W-:-:S02]  /*13b0*/  FADD.FTZ R91, R91, R204 ;  /* 0x000000cc5b5b7221 */ /* 0x000fc40000010000 */
[C---:B------:R-:W-:Y:S02]  /*13c0*/  FMUL.FTZ R183, R161.reuse, R218 ;  /* 0x000000daa1b77220 */ /* 0x040fe40000410000 */
[----:B------:R-:W-:Y:S02]  /*13d0*/  FMUL.FTZ R204, R44, R205 ;  /* 0x000000cd2ccc7220 */ /* 0x000fe40000410000 */
[----:B------:R-:W-:Y:S02]  /*13e0*/  FADD.FTZ R3, R2, R203 ;  /* 0x000000cb02037221 */ /* 0x000fe40000010000 */
[----:B------:R-:W-:Y:S01]  /*13f0*/  FFMA.FTZ R148, R182, R203, R148 ;  /* 0x000000cbb6947223 */ /* 0x000fe20000010094 */
[----:B------:R-:W-:Y:S01]  /*1400*/  PRMT R157, RZ, 0x5410, R153 ;  /* 0x00005410ff9d7816 */ /* 0x000fe20000000099 */
[----:B------:R-:W-:Y:S02]  /*1410*/  FMUL.FTZ R180, R161, R220 ;  /* 0x000000dca1b47220 */ /* 0x000fe40000410000 */
[----:B------:R-:W-:-:S02]  /*1420*/  FFMA.FTZ R80, R183, R205, R80 ;  /* 0x000000cdb7507223 */ /* 0x000fc40000010050 */
[----:B------:R-:W-:Y:S02]  /*1430*/  FADD.FTZ R104, R104, R205 ;  /* 0x000000cd68687221 */ /* 0x000fe40000010000 */
[----:B------:R-:W-:Y:S02]  /*1440*/  FADD.FTZ R2, R3, R204 ;  /* 0x000000cc03027221 */ /* 0x000fe40000010000 */
[----:B------:R-:W-:Y:S02]  /*1450*/  FMUL.FTZ R205, R45, R206 ;  /* 0x000000ce2dcd7220 */ /* 0x000fe40000410000 */
[----:B------:R-:W-:Y:S01]  /*1460*/  FFMA.FTZ R3, R183, R204, R148 ;  /* 0x000000ccb7037223 */ /* 0x000fe20000010094 */
[----:B------:R-:W-:Y:S01]  /*1470*/  PRMT R208, RZ, 0x7610, R153 ;  /* 0x00007610ffd07816 */ /* 0x000fe20000000099 */
        /* <DEDUP_REMOVED lines=14> */
[----:B------:R-:W-:Y:S02]  /*1560*/  FFMA.FTZ R83, R178, R208, R83 ;  /* 0x000000d0b2537223 */ /* 0x000fe40000010053 */
[----:B------:R-:W-:-:S02]  /*1570*/  FADD.FTZ R107, R107, R208 ;  /* 0x000000d06b6b7221 */ /* 0x000fc40000010000 */
        /* <DEDUP_REMOVED lines=30> */
.L_x_2413:
[----:B------:R-:W-:Y:S05]  /*1760*/  BSYNC B0 ;  /* 0x0000000000007941 */ /* 0x000fea0003800000 */
.L_x_2411:
[----:B------:R-:W-:Y:S02]  /*1770*/  LOP3.LUT P2, RZ, R160, 0xff, RZ, 0xc0, !PT ;  /* 0x000000ffa0ff7812 */ /* 0x000fe4000784c0ff */
[----:B0-----:R-:W-:-:S02]  /*1780*/  SHF.R.U32.HI R148, RZ, 0x5, R0 ;  /* 0x00000005ff947819 */ /* 0x001fc40000011600 */
[----:B------:R-:W-:Y:S02]  /*1790*/  LOP3.LUT P0, RZ, R0, 0x1f, RZ, 0xc0, !PT ;  /* 0x0000001f00ff7812 */ /* 0x000fe4000780c0ff */
[----:B------:R-:W-:-:S07]  /*17a0*/  LOP3.LUT R214, R148, 0x7fffffc, RZ, 0xc0, !PT ;  /* 0x07fffffc94d67812 */ /* 0x000fce00078ec0ff */
[----:B------:R-:W-:Y:S01]  /*17b0*/  @!P2 IADD3 R214, R214, 0x4, RZ ;  /* 0x00000004d6d6a810 */ /* 0x000fe20007ffe0ff */
[----:B------:R-:W-:Y:S05]  /*17c0*/  BRA.DIV ~URZ, `(.L_x_2414) ;  /* 0x000028e27f007947 */ /* 0x000fea000b800000 */
[----:B------:R0:W1:Y:S02]  /*17d0*/  SHFL.DOWN PT, R149, R152, 0x10, 0x1f ;  /* 0x0a001f0098957f89 */ /* 0x00006400000e0000 */
.L_x_2493:
        /* <DEDUP_REMOVED lines=18> */
.L_x_2494:
[----:B-----5:R-:W-:Y:S01]  /*1900*/  ISETP.GE.AND P2, PT, R156, 0x1, PT ;  /* 0x000000019c00780c */ /* 0x020fe20003f46270 */
[----:B------:R-:W-:Y:S01]  /*1910*/  IMAD.MOV.U32 R213, RZ, RZ, RZ ;  /* 0x000000ffffd57224 */ /* 0x000fe200078e00ff */
[----:B------:R-:W-:Y:S01]  /*1920*/  @!P0 LOP3.LUT R149, R148, 0x3, RZ, 0xc0, !PT ;  /* 0x0000000394958812 */ /* 0x000fe200078ec0ff */
[----:B------:R-:W-:Y:S03]  /*1930*/  WARPSYNC 0xffffffff ;  /* 0xffffffff00007948 */ /* 0x000fe60003800000 */
[----:B------:R-:W-:-:S07]  /*1940*/  @!P0 IADD3 R215, R214, R149, RZ ;  /* 0x00000095d6d78210 */ /* 0x000fce0007ffe0ff */
[----:B------:R-:W-:Y:S02]  /*1950*/  @P2 IADD3 R156, R156, -0x1, RZ ;  /* 0xffffffff9c9c2810 */ /* 0x000fe40007ffe0ff */
[----:B------:R-:W-:-:S03]  /*1960*/  @P2 LOP3.LUT R2, R0, 0x7f, RZ, 0xc0, !PT ;  /* 0x0000007f00022812 */ /* 0x000fc600078ec0ff */
[----:B------:R-:W-:-:S05]  /*1970*/  @P2 IMAD R156, R156, c[0x0][0x168], RZ ;  /* 0x00005a009c9c2a24 */ /* 0x000fca00078e02ff */
[----:B------:R-:W-:-:S04]  /*1980*/  @P2 SHF.R.S32.HI R3, RZ, 0x1f, R156 ;  /* 0x0000001fff032819 */ /* 0x000fc8000001149c */
[----:B------:R-:W-:Y:S02]  /*1990*/  @P2 LEA.HI R3, R3, R156, RZ, 0x3 ;  /* 0x0000009c03032211 */ /* 0x000fe400078f18ff */
[----:B------:R-:W-:Y:S02]  /*19a0*/  @P2 MOV R156, 0x10 ;  /* 0x00000010009c2802 */ /* 0x000fe40000000f00 */
[----:B------:R-:W-:Y:S01]  /*19b0*/  @P2 LEA.HI.SX32 R213, R3, R2, 0x1d ;  /* 0x0000000203d52211 */ /* 0x000fe200078feaff */
[----:B--2---:R-:W-:Y:S02]  /*19c0*/  FADD.FTZ R2, R154, R151 ;  /* 0x000000979a027221 */ /* 0x004fe40000010000 */
[----:B0-----:R-:W-:Y:S02]  /*19d0*/  FADD.FTZ R3, R216, R153 ;  /* 0x00000099d8037221 */ /* 0x001fe40000010000 */
[----:B------:R-:W-:-:S03]  /*19e0*/  @P2 IMAD.WIDE.U32 R156, R213, R156, c[0x0][0x170] ;  /* 0x00005c00d59c2625 */ /* 0x000fc600078e009c */
[----:B------:R-:W-:Y:S04]  /*19f0*/  @!P0 STS.64 [R215.X8+0x3000], R2 ;  /* 0x00300002d7008388 */ /* 0x000fe80000008a00 */
[----:B------:R-:W-:Y:S06]  /*1a00*/  BAR.SYNC.DEFER_BLOCKING 0x0 ;  /* 0x0000000000007b1d */ /* 0x000fec0000010000 */
[----:B------:R0:W5:Y:S01]  /*1a10*/  @P2 LDG.E.128 R144, [R156.64] ;  /* 0x000000049c902981 */ /* 0x000162000c1e1d00 */
[----:B------:R-:W-:Y:S03]  /*1a20*/  BSSY B0, `(.L_x_2416) ;  /* 0x0000021000007945 */ /* 0x000fe60003800000 */
[----:B-1----:R-:W1:Y:S04]  /*1a30*/  LDS.128 R148, [R214.X8+0x3000] ;  /* 0x00300000d6947984 */ /* 0x002e680000008c00 */
        /* <DEDUP_REMOVED lines=13> */
[----:B------:R-:W-:Y:S01]  /*1b10*/  HFMA2.MMA R2, -RZ, RZ, 0, 0 ;  /* 0x00000000ff027435 */ /* 0x000fe200000001ff */
[----:B------:R-:W-:-:S04]  /*1b20*/  UISETP.NE.U32.AND UP0, UPT, URZ, UR6, UPT ;  /* 0x000000063f00728c */ /* 0x000fc8000bf05070 */
[----:B------:R-:W-:-:S06]  /*1b30*/  UISETP.NE.AND.EX UP0, UPT, URZ, UR7, UPT, UP0 ;  /* 0x000000073f00728c */ /* 0x000fcc000bf05300 */
[----:B------:R-:W-:-:S13]  /*1b40*/  PLOP3.LUT P3, PT, PT, PT, UP0, 0x80, 0x0 ;  /* 0x000000000000781c */ /* 0x000fda0003f6f008 */
[----:B------:R-:W-:Y:S05]  /*1b50*/  @!P3 BRA `(.L_x_2418) ;  /* 0x000000d00000b947 */ /* 0x000fea0003800000 */
[----:B------:R-:W-:Y:S01]  /*1b60*/  PRMT R2, RZ, 0x5410, R12 ;  /* 0x00005410ff027816 */ /* 0x000fe2000000000c */
[----:B------:R-:W-:Y:S05]  /*1b70*/  BRA `(.L_x_2418) ;  /* 0x000000b000007947 */ /* 0x000fea0003800000 */
.L_x_2417:
        /* <DEDUP_REMOVED lines=11> */
.L_x_2418:
[----:B------:R-:W-:Y:S05]  /*1c30*/  BSYNC B0 ;  /* 0x0000000000007941 */ /* 0x000fea0003800000 */
.L_x_2416:
        /* <DEDUP_REMOVED lines=12> */
[----:B------:R-:W-:Y:S01]  /*1d00*/  MOV R2, RZ ;  /* 0x000000ff00027202 */ /* 0x000fe20000000f00 */
[----:B------:R-:W-:Y:S05]  /*1d10*/  @!P3 BRA `(.L_x_2421) ;  /* 0x000000900000b947 */ /* 0x000fea0003800000 */
[----:B------:R-:W-:Y:S01]  /*1d20*/  PRMT R2, RZ, 0x7610, R12 ;  /* 0x00007610ff027816 */ /* 0x000fe2000000000c */
[----:B------:R-:W-:Y:S05]  /*1d30*/  BRA `(.L_x_2421) ;  /* 0x0000007000007947 */ /* 0x000fea0003800000 */
.L_x_2420:
[----:B------:R-:W-:-:S04]  /*1d40*/  ISETP.NE.AND P4, PT, R159, RZ, PT ;  /* 0x000000ff9f00720c */ /* 0x000fc80003f85270 */
[----:B------:R-:W-:-:S05]  /*1d50*/  FSEL R2, R150, RZ, !P4 ;  /* 0x000000ff96027208 */ /* 0x000fca0006000000 */
[----:B------:R-:W-:-:S04]  /*1d60*/  FFMA.FTZ R3, R197, R151, R2 ;  /* 0x00000097c5037223 */ /* 0x000fc80000010002 */
[----:B------:R-:W-:Y:S01]  /*1d70*/  FADD.FTZ R2, R174, -R3 ;  /* 0x80000003ae027221 */ /* 0x000fe20000010000 */
[----:B------:R-:W-:-:S03]  /*1d80*/  @P3 PRMT R3, RZ, 0x7610, R12 ;  /* 0x00007610ff033816 */ /* 0x000fc6000000000c */
[----:B------:R-:W-:-:S04]  /*1d90*/  FMUL.FTZ R2, R161, R2 ;  /* 0x00000002a1027220 */ /* 0x000fc80000410000 */
[----:B------:R-:W-:Y:S02]  /*1da0*/  @P3 FADD.FTZ R2, R2, R3 ;  /* 0x0000000302023221 */ /* 0x000fe40000010000 */
.L_x_2421:
[----:B------:R-:W-:Y:S05]  /*1db0*/  BSYNC B0 ;  /* 0x0000000000007941 */ /* 0x000fea0003800000 */
.L_x_2419:
        /* <DEDUP_REMOVED lines=14> */
.L_x_2423:
[----:B------:R-:W-:Y:S02]  /*1ea0*/  ISETP.NE.AND P4, PT, R159, RZ, PT ;  /* 0x000000ff9f00720c */ /* 0x000fe40003f85270 */
[----:B------:R-:W-:Y:S02]  /*1eb0*/  @P3 PRMT R3, RZ, 0x5410, R13 ;  /* 0x00005410ff033816 */ /* 0x000fe4000000000d */
[----:B------:R-:W-:-:S05]  /*1ec0*/  FSEL R2, R150, RZ, !P4 ;  /* 0x000000ff96027208 */ /* 0x000fca0006000000 */
[----:B------:R-:W-:-:S04]  /*1ed0*/  FFMA.FTZ R2, R196, R151, R2 ;  /* 0x00000097c4027223 */ /* 0x000fc80000010002 */
[----:B------:R-:W-:-:S04]  /*1ee0*/  FADD.FTZ R2, R173, -R2 ;  /* 0x80000002ad027221 */ /* 0x000fc80000010000 */
[----:B------:R-:W-:-:S04]  /*1ef0*/  FMUL.FTZ R2, R161, R2 ;  /* 0x00000002a1027220 */ /* 0x000fc80000410000 */
[----:B------:R-:W-:Y:S02]  /*1f00*/  @P3 FADD.FTZ R2, R2, R3 ;  /* 0x0000000302023221 */ /* 0x000fe40000010000 */
.L_x_2424:
[----:B------:R-:W-:Y:S05]  /*1f10*/  BSYNC B0 ;  /* 0x0000000000007941 */ /* 0x000fea0003800000 */
.L_x_2422:
        /* <DEDUP_REMOVED lines=14> */
.L_x_2426:
[----:B------:R-:W-:-:S04]  /*2000*/  ISETP.NE.AND P4, PT, R159, RZ, PT ;  /* 0x000000ff9f00720c */ /* 0x000fc80003f85270 */
[----:B------:R-:W-:-:S05]  /*2010*/  FSEL R2, R150, RZ, !P4 ;  /* 0x000000ff96027208 */ /* 0x000fca0006000000 */
[----:B------:R-:W-:-:S04]  /*2020*/  FFMA.FTZ R3, R195, R151, R2 ;  /* 0x00000097c3037223 */ /* 0x000fc80000010002 */
[----:B------:R-:W-:Y:S01]  /*2030*/  FADD.FTZ R2, R172, -R3 ;  /* 0x80000003ac027221 */ /* 0x000fe20000010000 */
[----:B------:R-:W-:-:S03]  /*2040*/  @P3 PRMT R3, RZ, 0x7610, R13 ;  /* 0x00007610ff033816 */ /* 0x000fc6000000000d */
[----:B------:R-:W-:-:S04]  /*2050*/  FMUL.FTZ R2, R161, R2 ;  /* 0x00000002a1027220 */ /* 0x000fc80000410000 */
[----:B------:R-:W-:Y:S02]  /*2060*/  @P3 FADD.FTZ R2, R2, R3 ;  /* 0x0000000302023221 */ /* 0x000fe40000010000 */
.L_x_2427:
[----:B------:R-:W-:Y:S05]  /*2070*/  BSYNC B0 ;  /* 0x0000000000007941 */ /* 0x000fea0003800000 */
.L_x_2425:
        /* <DEDUP_REMOVED lines=14> */
.L_x_2429:
[----:B------:R-:W-:Y:S02]  /*2160*/  ISETP.NE.AND P4, PT, R159, RZ, PT ;  /* 0x000000ff9f00720c */ /* 0x000fe40003f85270 */
[----:B------:R-:W-:Y:S02]  /*2170*/  @P3 PRMT R3, RZ, 0x5410, R14 ;  /* 0x00005410ff033816 */ /* 0x000fe4000000000e */
[----:B------:R-:W-:-:S05]  /*2180*/  FSEL R2, R150, RZ, !P4 ;  /* 0x000000ff96027208 */ /* 0x000fca0006000000 */
[----:B------:R-:W-:-:S04]  /*2190*/  FFMA.FTZ R2, R194, R151, R2 ;  /* 0x00000097c2027223 */ /* 0x000fc80000010002 */
[----:B------:R-:W-:-:S04]  /*21a0*/  FADD.FTZ R2, R171, -R2 ;  /* 0x80000002ab027221 */ /* 0x000fc80000010000 */
[----:B------:R-:W-:-:S04]  /*21b0*/  FMUL.FTZ R2, R161, R2 ;  /* 0x00000002a1027220 */ /* 0x000fc80000410000 */
[----:B------:R-:W-:Y:S02]  /*21c0*/  @P3 FADD.FTZ R2, R2, R3 ;  /* 0x0000000302023221 */ /* 0x000fe40000010000 */
.L_x_2430:
[----:B------:R-:W-:Y:S05]  /*21d0*/  BSYNC B0 ;  /* 0x0000000000007941 */ /* 0x000fea0003800000 */
.L_x_2428:
        /* <DEDUP_REMOVED lines=14> */
.L_x_2432:
[----:B------:R-:W-:-:S04]  /*22c0*/  ISETP.NE.AND P4, PT, R159, RZ, PT ;  /* 0x000000ff9f00720c */ /* 0x000fc80003f85270 */
[----:B------:R-:W-:-:S05]  /*22d0*/  FSEL R2, R150, RZ, !P4 ;  /* 0x000000ff96027208 */ /* 0x000fca0006000000 */
[----:B------:R-:W-:-:S04]  /*22e0*/  FFMA.FTZ R3, R193, R151, R2 ;  /* 0x00000097c1037223 */ /* 0x000fc80000010002 */
[----:B------:R-:W-:Y:S01]  /*22f0*/  FADD.FTZ R2, R170, -R3 ;  /* 0x80000003aa027221 */ /* 0x000fe20000010000 */
[----:B------:R-:W-:-:S03]  /*2300*/  @P3 PRMT R3, RZ, 0x7610, R14 ;  /* 0x00007610ff033816 */ /* 0x000fc6000000000e */
[----:B------:R-:W-:-:S04]  /*2310*/  FMUL.FTZ R2, R161, R2 ;  /* 0x00000002a1027220 */ /* 0x000fc80000410000 */
[----:B------:R-:W-:Y:S02]  /*2320*/  @P3 FADD.FTZ R2, R2, R3 ;  /* 0x0000000302023221 */ /* 0x000fe40000010000 */
.L_x_2433:
[----:B------:R-:W-:Y:S05]  /*2330*/  BSYNC B0 ;  /* 0x0000000000007941 */ /* 0x000fea0003800000 */
.L_x_2431:
        /* <DEDUP_REMOVED lines=14> */
.L_x_2435:
[----:B------:R-:W-:Y:S02]  /*2420*/  ISETP.NE.AND P4, PT, R159, RZ, PT ;  /* 0x000000ff9f00720c */ /* 0x000fe40003f85270 */
[----:B------:R-:W-:Y:S02]  /*2430*/  @P3 PRMT R3, RZ, 0x5410, R15 ;  /* 0x00005410ff033816 */ /* 0x000fe4000000000f */
[----:B------:R-:W-:-:S05]  /*2440*/  FSEL R2, R150, RZ, !P4 ;  /* 0x000000ff96027208 */ /* 0x000fca0006000000 */
[----:B------:R-:W-:-:S04]  /*2450*/  FFMA.FTZ R2, R192, R151, R2 ;  /* 0x00000097c0027223 */ /* 0x000fc80000010002 */
[----:B------:R-:W-:-:S04]  /*2460*/  FADD.FTZ R2, R169, -R2 ;  /* 0x80000002a9027221 */ /* 0x000fc80000010000 */
[----:B------:R-:W-:-:S04]  /*2470*/  FMUL.FTZ R2, R161, R2 ;  /* 0x00000002a1027220 */ /* 0x000fc80000410000 */
[----:B------:R-:W-:Y:S02]  /*2480*/  @P3 FADD.FTZ R2, R2, R3 ;  /* 0x0000000302023221 */ /* 0x000fe40000010000 */
.L_x_2436:
[----:B------:R-:W-:Y:S05]  /*2490*/  BSYNC B0 ;  /* 0x0000000000007941 */ /* 0x000fea0003800000 */
.L_x_2434:
        /* <DEDUP_REMOVED lines=14> */
.L_x_2438:
[----:B------:R-:W-:-:S04]  /*2580*/  ISETP.NE.AND P4, PT, R159, RZ, PT ;  /* 0x000000ff9f00720c */ /* 0x000fc80003f85270 */
[----:B------:R-:W-:-:S05]  /*2590*/  FSEL R2, R150, RZ, !P4 ;  /* 0x000000ff96027208 */ /* 0x000fca0006000000 */
[----:B------:R-:W-:-:S04]  /*25a0*/  FFMA.FTZ R3, R191, R151, R2 ;  /* 0x00000097bf037223 */ /* 0x000fc80000010002 */
[----:B------:R-:W-:Y:S01]  /*25b0*/  FADD.FTZ R2, R168, -R3 ;  /* 0x80000003a8027221 */ /* 0x000fe20000010000 */
[----:B------:R-:W-:-:S03]  /*25c0*/  @P3 PRMT R3, RZ, 0x7610, R15 ;  /* 0x00007610ff033816 */ /* 0x000fc6000000000f */
[----:B------:R-:W-:-:S04]  /*25d0*/  FMUL.FTZ R2, R161, R2 ;  /* 0x00000002a1027220 */ /* 0x000fc80000410000 */
[----:B------:R-:W-:Y:S02]  /*25e0*/  @P3 FADD.FTZ R2, R2, R3 ;  /* 0x0000000302023221 */ /* 0x000fe40000010000 */
.L_x_2439:
[----:B------:R-:W-:Y:S05]  /*25f0*/  BSYNC B0 ;  /* 0x0000000000007941 */ /* 0x000fea0003800000 */
.L_x_2437:
[----:B------:R-:W-:Y:S01]  /*2600*/  @P2 FMUL.FTZ R154, R2, c[0x0][0x1ec] ;  /* 0x00007b00029a2a20 */ /* 0x000fe20000410000 */
[----:B------:R-:W-:Y:S01]  /*2610*/  @P0 MOV R3, 0x10 ;  /* 0x0000001000030802 */ /* 0x000fe20000000f00 */
[----:B------:R-:W-:Y:S01]  /*2620*/  BSSY B0, `(.L_x_2440) ;  /* 0x0000011000007945 */ /* 0x000fe20003800000 */
[----:B------:R-:W-:Y:S01]  /*2630*/  @P2 MOV R156, 0x10 ;  /* 0x00000010009c2802 */ /* 0x000fe20000000f00 */
[----:B------:R-:W-:Y:S01]  /*2640*/  @P2 FMUL.FTZ R148, R35, R154 ;  /* 0x0000009a23942220 */ /* 0x000fe20000410000 */
[----:B------:R-:W-:Y:S01]  /*2650*/  @P0 F2FP.BF16.PACK_AB R152, RZ, R2 ;  /* 0x00000002ff98023e */ /* 0x000fe200000010ff */
[----:B------:R-:W-:-:S03]  /*2660*/  @P0 IMAD.WIDE.U32 R2, R164, R3, c[0x0][0x258] ;  /* 0x00009600a4020625 */ /* 0x000fc600078e0003 */
[----:B------:R-:W-:Y:S01]  /*2670*/  @P2 F2FP.BF16.PACK_AB R153, RZ, R148 ;  /* 0x00000094ff99223e */ /* 0x000fe200000010ff */
[----:B------:R-:W-:Y:S01]  /*2680*/  @P2 IMAD.WIDE.U32 R148, R213, R156, c[0x0][0x248] ;  /* 0x00009200d5942625 */ /* 0x000fe200078e009c */
[----:B------:R-:W-:Y:S02]  /*2690*/  @P0 PRMT R139, R139, 0x5410, R152 ;  /* 0x000054108b8b0816 */ /* 0x000fe40000000098 */
[----:B------:R-:W-:-:S03]  /*26a0*/  @P2 PRMT R143, R143, 0x5410, R153 ;  /* 0x000054108f8f2816 */ /* 0x000fc60000000099 */
[----:B------:R0:W-:Y:S04]  /*26b0*/  @P0 STG.E.128 [R2.64], R136 ;  /* 0x0000008802000986 */ /* 0x0001e8000c101d04 */
[----:B------:R1:W-:Y:S01]  /*26c0*/  @P2 STG.E.128 [R148.64], R140 ;  /* 0x0000008c94002986 */ /* 0x0003e2000c101d04 */
[----:B0-----:R-:W-:Y:S01]  /*26d0*/  @P2 PRMT R2, RZ, 0x7610, R147 ;  /* 0x00007610ff022816 */ /* 0x001fe20000000093 */
[----:B------:R-:W-:Y:S05]  /*26e0*/  @!P2 BRA `(.L_x_2441) ;  /* 0x000000400000a947 */ /* 0x000fea0003800000 */
[----:B------:R-:W-:Y:S01]  /*26f0*/  HFMA2.MMA R145, -RZ, RZ, 0, 9.5367431640625e-07 ;  /* 0x00000010ff917435 */ /* 0x000fe200000001ff */
[----:B------:R-:W-:-:S09]  /*2700*/  IADD3 R144, R213, 0x80, RZ ;  /* 0x00000080d5907810 */ /* 0x000fd20007ffe0ff */
[----:B------:R-:W-:-:S06]  /*2710*/  IMAD.WIDE.U32 R144, R144, R145, c[0x0][0x170] ;  /* 0x00005c0090907625 */ /* 0x000fcc00078e0091 */
[----:B------:R-:W5:Y:S02]  /*2720*/  LDG.E.128 R144, [R144.64] ;  /* 0x0000000490907981 */ /* 0x000f64000c1e1d00 */
.L_x_2441:
[----:B------:R-:W-:Y:S05]  /*2730*/  BSYNC B0 ;  /* 0x0000000000007941 */ /* 0x000fea0003800000 */
.L_x_2440:
[----:B------:R-:W-:Y:S01]  /*2740*/  BSSY B0, `(.L_x_2442) ;  /* 0x000000e000007945 */ /* 0x000fe20003800000 */
[----:B------:R-:W-:Y:S01]  /*2750*/  @P2 FFMA.FTZ R131, R154, R2, R131 ;  /* 0x000000029a832223 */ /* 0x000fe20000010083 */
[----:B------:R-:W-:Y:S05]  /*2760*/  @P1 BRA `(.L_x_2443) ;  /* 0x0000004000001947 */ /* 0x000fea0003800000 */
[----:B------:R-:W-:Y:S01]  /*2770*/  MOV R2, RZ ;  /* 0x000000ff00027202 */ /* 0x000fe20000000f00 */
[----:B------:R-:W-:Y:S05]  /*2780*/  @!P3 BRA `(.L_x_2444) ;  /* 0x000000900000b947 */ /* 0x000fea0003800000 */
[----:B------:R-:W-:Y:S01]  /*2790*/  PRMT R2, RZ, 0x5410, R8 ;  /* 0x00005410ff027816 */ /* 0x000fe20000000008 */
[----:B------:R-:W-:Y:S05]  /*27a0*/  BRA `(.L_x_2444) ;  /* 0x0000007000007947 */ /* 0x000fea0003800000 */
.L_x_2443:
[----:B------:R-:W-:Y:S02]  /*27b0*/  ISETP.NE.AND P4, PT, R159, RZ, PT ;  /* 0x000000ff9f00720c */ /* 0x000fe40003f85270 */
[----:B------:R-:W-:Y:S02]  /*27c0*/  @P3 PRMT R3, RZ, 0x5410, R8 ;  /* 0x00005410ff033816 */ /* 0x000fe40000000008 */
[----:B------:R-:W-:-:S05]  /*27d0*/  FSEL R2, R150, RZ, !P4 ;  /* 0x000000ff96027208 */ /* 0x000fca0006000000 */
[----:B------:R-:W-:-:S04]  /*27e0*/  FFMA.FTZ R2, R190, R151, R2 ;  /* 0x00000097be027223 */ /* 0x000fc80000010002 */
[----:B------:R-:W-:-:S04]  /*27f0*/  FADD.FTZ R2, R167, -R2 ;  /* 0x80000002a7027221 */ /* 0x000fc80000010000 */
[----:B------:R-:W-:-:S04]  /*2800*/  FMUL.FTZ R2, R161, R2 ;  /* 0x00000002a1027220 */ /* 0x000fc80000410000 */
[----:B------:R-:W-:Y:S02]  /*2810*/  @P3 FADD.FTZ R2, R2, R3 ;  /* 0x0000000302023221 */ /* 0x000fe40000010000 */
.L_x_2444:
[----:B------:R-:W-:Y:S05]  /*2820*/  BSYNC B0 ;  /* 0x0000000000007941 */ /* 0x000fea0003800000 */
.L_x_2442:
[----:B------:R-:W-:Y:S01]  /*2830*/  @P2 FMUL.FTZ R3, R2, c[0x0][0x1ec] ;  /* 0x00007b0002032a20 */ /* 0x000fe20000410000 */
[----:B-1---5:R-:W-:Y:S01]  /*2840*/  @P2 PRMT R149, RZ, 0x5410, R144 ;  /* 0x00005410ff952816 */ /* 0x022fe20000000090 */
        /* <DEDUP_REMOVED lines=12> */
.L_x_2446:
[----:B------:R-:W-:-:S04]  /*2910*/  ISETP.NE.AND P4, PT, R159, RZ, PT ;  /* 0x000000ff9f00720c */ /* 0x000fc80003f85270 */
[----:B------:R-:W-:-:S05]  /*2920*/  FSEL R2, R150, RZ, !P4 ;  /* 0x000000ff96027208 */ /* 0x000fca0006000000 */
[----:B------:R-:W-:-:S04]  /*2930*/  FFMA.FTZ R3, R189, R151, R2 ;  /* 0x00000097bd037223 */ /* 0x000fc80000010002 */
[----:B------:R-:W-:Y:S01]  /*2940*/  FADD.FTZ R2, R166, -R3 ;  /* 0x80000003a6027221 */ /* 0x000fe20000010000 */
[----:B------:R-:W-:-:S03]  /*2950*/  @P3 PRMT R3, RZ, 0x7610, R8 ;  /* 0x00007610ff033816 */ /* 0x000fc60000000008 */
[----:B------:R-:W-:-:S04]  /*2960*/  FMUL.FTZ R2, R161, R2 ;  /* 0x00000002a1027220 */ /* 0x000fc80000410000 */
[----:B------:R-:W-:Y:S02]  /*2970*/  @P3 FADD.FTZ R2, R2, R3 ;  /* 0x0000000302023221 */ /* 0x000fe40000010000 */
.L_x_2447:
[----:B------:R-:W-:Y:S05]  /*2980*/  BSYNC B0 ;  /* 0x0000000000007941 */ /* 0x000fea0003800000 */
.L_x_2445:
        /* <DEDUP_REMOVED lines=14> */
.L_x_2449:
[----:B------:R-:W-:Y:S02]  /*2a70*/  ISETP.NE.AND P4, PT, R159, RZ, PT ;  /* 0x000000ff9f00720c */ /* 0x000fe40003f85270 */
[----:B------:R-:W-:Y:S02]  /*2a80*/  @P3 PRMT R3, RZ, 0x5410, R9 ;  /* 0x00005410ff033816 */ /* 0x000fe40000000009 */
[----:B------:R-:W-:-:S05]  /*2a90*/  FSEL R2, R150, RZ, !P4 ;  /* 0x000000ff96027208 */ /* 0x000fca0006000000 */
[----:B------:R-:W-:-:S04]  /*2aa0*/  FFMA.FTZ R2, R188, R151, R2 ;  /* 0x00000097bc027223 */ /* 0x000fc80000010002 */
[----:B------:R-:W-:-:S04]  /*2ab0*/  FADD.FTZ R2, R165, -R2 ;  /* 0x80000002a5027221 */ /* 0x000fc80000010000 */
[----:B------:R-:W-:-:S04]  /*2ac0*/  FMUL.FTZ R2, R161, R2 ;  /* 0x00000002a1027220 */ /* 0x000fc80000410000 */
[----:B------:R-:W-:Y:S02]  /*2ad0*/  @P3 FADD.FTZ R2, R2, R3 ;  /* 0x0000000302023221 */ /* 0x000fe40000010000 */
.L_x_2450:
[----:B------:R-:W-:Y:S05]  /*2ae0*/  BSYNC B0 ;  /* 0x0000000000007941 */ /* 0x000fea0003800000 */
.L_x_2448:
        /* <DEDUP_REMOVED lines=14> */
.L_x_2452:
[----:B------:R-:W-:Y:S02]  /*2bd0*/  ISETP.NE.AND P4, PT, R159, RZ, PT ;  /* 0x000000ff9f00720c */ /* 0x000fe40003f85270 */
[----:B------:R-:W-:Y:S02]  /*2be0*/  @P3 PRMT R3, RZ, 0x7610, R9 ;  /* 0x00007610ff033816 */ /* 0x000fe40000000009 */
[----:B------:R-:W-:-:S05]  /*2bf0*/  FSEL R2, R150, RZ, !P4 ;  /* 0x000000ff96027208 */ /* 0x000fca0006000000 */
[----:B------:R-:W-:-:S04]  /*2c00*/  FFMA.FTZ R2, R186, R151, R2 ;  /* 0x00000097ba027223 */ /* 0x000fc80000010002 */
[----:B------:R-:W-:-:S04]  /*2c10*/  FADD.FTZ R2, R199, -R2 ;  /* 0x80000002c7027221 */ /* 0x000fc80000010000 */
[----:B------:R-:W-:-:S04]  /*2c20*/  FMUL.FTZ R2, R161, R2 ;  /* 0x00000002a1027220 */ /* 0x000fc80000410000 */
[----:B------:R-:W-:Y:S02]  /*2c30*/  @P3 FADD.FTZ R2, R2, R3 ;  /* 0x0000000302023221 */ /* 0x000fe40000010000 */
.L_x_2453:
[----:B------:R-:W-:Y:S05]  /*2c40*/  BSYNC B0 ;  /* 0x0000000000007941 */ /* 0x000fea0003800000 */
.L_x_2451:
        /* <DEDUP_REMOVED lines=14> */
.L_x_2455:
[----:B------:R-:W-:-:S04]  /*2d30*/  ISETP.NE.AND P4, PT, R159, RZ, PT ;  /* 0x000000ff9f00720c */ /* 0x000fc80003f85270 */
[----:B------:R-:W-:-:S05]  /*2d40*/  FSEL R2, R150, RZ, !P4 ;  /* 0x000000ff96027208 */ /* 0x000fca0006000000 */
[----:B------:R-:W-:-:S04]  /*2d50*/  FFMA.FTZ R3, R187, R151, R2 ;  /* 0x00000097bb037223 */ /* 0x000fc80000010002 */
[----:B------:R-:W-:Y:S01]  /*2d60*/  FADD.FTZ R2, R200, -R3 ;  /* 0x80000003c8027221 */ /* 0x000fe20000010000 */
[----:B------:R-:W-:-:S03]  /*2d70*/  @P3 PRMT R3, RZ, 0x5410, R10 ;  /* 0x00005410ff033816 */ /* 0x000fc6000000000a */
[----:B------:R-:W-:-:S04]  /*2d80*/  FMUL.FTZ R2, R161, R2 ;  /* 0x00000002a1027220 */ /* 0x000fc80000410000 */
[----:B------:R-:W-:Y:S02]  /*2d90*/  @P3 FADD.FTZ R2, R2, R3 ;  /* 0x0000000302023221 */ /* 0x000fe40000010000 */
.L_x_2456:
[----:B------:R-:W-:Y:S05]  /*2da0*/  BSYNC B0 ;  /* 0x0000000000007941 */ /* 0x000fea0003800000 */
.L_x_2454:
        /* <DEDUP_REMOVED lines=14> */
.L_x_2458:
[----:B------:R-:W-:Y:S02]  /*2e90*/  ISETP.NE.AND P4, PT, R159, RZ, PT ;  /* 0x000000ff9f00720c */ /* 0x000fe40003f85270 */
[----:B------:R-:W-:Y:S02]  /*2ea0*/  @P3 PRMT R3, RZ, 0x7610, R10 ;  /* 0x00007610ff033816 */ /* 0x000fe4000000000a */
[----:B------:R-:W-:-:S05]  /*2eb0*/  FSEL R2, R150, RZ, !P4 ;  /* 0x000000ff96027208 */ /* 0x000fca0006000000 */
[----:B------:R-:W-:-:S04]  /*2ec0*/  FFMA.FTZ R2, R184, R151, R2 ;  /* 0x00000097b8027223 */ /* 0x000fc80000010002 */
[----:B------:R-:W-:-:S04]  /*2ed0*/  FADD.FTZ R2, R201, -R2 ;  /* 0x80000002c9027221 */ /* 0x000fc80000010000 */
[----:B------:R-:W-:-:S04]  /*2ee0*/  FMUL.FTZ R2, R161, R2 ;  /* 0x00000002a1027220 */ /* 0x000fc80000410000 */
[----:B------:R-:W-:Y:S02]  /*2ef0*/  @P3 FADD.FTZ R2, R2, R3 ;  /* 0x0000000302023221 */ /* 0x000fe40000010000 */
.L_x_2459:
[----:B------:R-:W-:Y:S05]  /*2f00*/  BSYNC B0 ;  /* 0x0000000000007941 */ /* 0x000fea0003800000 */
.L_x_2457:
        /* <DEDUP_REMOVED lines=14> */
.L_x_2461:
[----:B------:R-:W-:-:S04]  /*2ff0*/  ISETP.NE.AND P4, PT, R159, RZ, PT ;  /* 0x000000ff9f00720c */ /* 0x000fc80003f85270 */
[----:B------:R-:W-:-:S05]  /*3000*/  FSEL R2, R150, RZ, !P4 ;  /* 0x000000ff96027208 */ /* 0x000fca0006000000 */
[----:B------:R-:W-:-:S04]  /*3010*/  FFMA.FTZ R3, R185, R151, R2 ;  /* 0x00000097b9037223 */ /* 0x000fc80000010002 */
[----:B------:R-:W-:Y:S01]  /*3020*/  FADD.FTZ R2, R202, -R3 ;  /* 0x80000003ca027221 */ /* 0x000fe20000010000 */
[----:B------:R-:W-:-:S03]  /*3030*/  @P3 PRMT R3, RZ, 0x5410, R11 ;  /* 0x00005410ff033816 */ /* 0x000fc6000000000b */
[----:B------:R-:W-:-:S04]  /*3040*/  FMUL.FTZ R2, R161, R2 ;  /* 0x00000002a1027220 */ /* 0x000fc80000410000 */
[----:B------:R-:W-:Y:S02]  /*3050*/  @P3 FADD.FTZ R2, R2, R3 ;  /* 0x0000000302023221 */ /* 0x000fe40000010000 */
.L_x_2462:
[----:B------:R-:W-:Y:S05]  /*3060*/  BSYNC B0 ;  /* 0x0000000000007941 */ /* 0x000fea0003800000 */
.L_x_2460:
        /* <DEDUP_REMOVED lines=14> */
.L_x_2464:
[----:B------:R-:W-:Y:S02]  /*3150*/  ISETP.NE.AND P4, PT, R159, RZ, PT ;  /* 0x000000ff9f00720c */ /* 0x000fe40003f85270 */
[----:B------:R-:W-:Y:S02]  /*3160*/  @P3 PRMT R3, RZ, 0x7610, R11 ;  /* 0x00007610ff033816 */ /* 0x000fe4000000000b */
[----:B------:R-:W-:-:S05]  /*3170*/  FSEL R2, R150, RZ, !P4 ;  /* 0x000000ff96027208 */ /* 0x000fca0006000000 */
[----:B------:R-:W-:-:S04]  /*3180*/  FFMA.FTZ R2, R182, R151, R2 ;  /* 0x00000097b6027223 */ /* 0x000fc80000010002 */
[----:B------:R-:W-:-:S04]  /*3190*/  FADD.FTZ R2, R203, -R2 ;  /* 0x80000002cb027221 */ /* 0x000fc80000010000 */
[----:B------:R-:W-:-:S04]  /*31a0*/  FMUL.FTZ R2, R161, R2 ;  /* 0x00000002a1027220 */ /* 0x000fc80000410000 */
[----:B------:R-:W-:Y:S02]  /*31b0*/  @P3 FADD.FTZ R2, R2, R3 ;  /* 0x0000000302023221 */ /* 0x000fe40000010000 */
.L_x_2465:
[----:B------:R-:W-:Y:S05]  /*31c0*/  BSYNC B0 ;  /* 0x0000000000007941 */ /* 0x000fea0003800000 */
.L_x_2463:
[----:B------:R-:W-:Y:S01]  /*31d0*/  @P2 FMUL.FTZ R154, R2, c[0x0][0x1ec] ;  /* 0x00007b00029a2a20 */ /* 0x000fe20000410000 */
[----:B------:R-:W-:Y:S01]  /*31e0*/  @P0 MOV R156, 0x10 ;  /* 0x00000010009c0802 */ /* 0x000fe20000000f00 */
[----:B------:R-:W-:Y:S01]  /*31f0*/  BSSY B0, `(.L_x_2466) ;  /* 0x0000012000007945 */ /* 0x000fe20003800000 */
[----:B------:R-:W-:Y:S01]  /*3200*/  @P2 IADD3 R149, R213, 0x80, RZ ;  /* 0x00000080d5952810 */ /* 0x000fe20007ffe0ff */
[----:B------:R-:W-:Y:S01]  /*3210*/  @P2 FMUL.FTZ R148, R27, R154 ;  /* 0x0000009a1b942220 */ /* 0x000fe20000410000 */
[----:B------:R-:W-:Y:S02]  /*3220*/  @P2 MOV R164, 0x10 ;  /* 0x0000001000a42802 */ /* 0x000fe40000000f00 */
[----:B------:R-:W-:Y:S01]  /*3230*/  @P0 F2FP.BF16.PACK_AB R152, RZ, R2 ;  /* 0x00000002ff98023e */ /* 0x000fe200000010ff */
[----:B------:R-:W-:Y:S01]  /*3240*/  @P0 IMAD.WIDE.U32 R2, R163, R156, c[0x0][0x258] ;  /* 0x00009600a3020625 */ /* 0x000fe200078e009c */
[----:B------:R-:W-:Y:S02]  /*3250*/  @P2 F2FP.BF16.PACK_AB R153, RZ, R148 ;  /* 0x00000094ff99223e */ /* 0x000fe400000010ff */
[----:B------:R-:W-:Y:S01]  /*3260*/  @P0 PRMT R139, R139, 0x5410, R152 ;  /* 0x000054108b8b0816 */ /* 0x000fe20000000098 */
[----:B------:R-:W-:Y:S01]  /*3270*/  @P2 IMAD.WIDE.U32 R148, R149, R164, c[0x0][0x248] ;  /* 0x0000920095942625 */ /* 0x000fe200078e00a4 */
[----:B------:R-:W-:-:S02]  /*3280*/  @P2 PRMT R143, R143, 0x5410, R153 ;  /* 0x000054108f8f2816 */ /* 0x000fc40000000099 */
[----:B------:R-:W-:Y:S01]  /*3290*/  IADD3 R213, R213, 0x100, RZ ;  /* 0x00000100d5d57810 */ /* 0x000fe20007ffe0ff */
[----:B------:R0:W-:Y:S04]  /*32a0*/  @P0 STG.E.128 [R2.64], R136 ;  /* 0x0000008802000986 */ /* 0x0001e8000c101d04 */
[----:B------:R1:W-:Y:S01]  /*32b0*/  @P2 STG.E.128 [R148.64], R140 ;  /* 0x0000008c94002986 */ /* 0x0003e2000c101d04 */
[----:B0-----:R-:W-:Y:S01]  /*32c0*/  @P2 PRMT R2, RZ, 0x7610, R147 ;  /* 0x00007610ff022816 */ /* 0x001fe20000000093 */
[----:B------:R-:W-:Y:S05]  /*32d0*/  @!P2 BRA `(.L_x_2467) ;  /* 0x000000300000a947 */ /* 0x000fea0003800000 */
[----:B------:R-:W-:-:S04]  /*32e0*/  IMAD.MOV.U32 R144, RZ, RZ, 0x10 ;  /* 0x00000010ff907424 */ /* 0x000fc800078e00ff */
[----:B------:R-:W-:-:S06]  /*32f0*/  IMAD.WIDE.U32 R144, R213, R144, c[0x0][0x170] ;  /* 0x00005c00d5907625 */ /* 0x000fcc00078e0090 */
[----:B------:R-:W5:Y:S02]  /*3300*/  LDG.E.128 R144, [R144.64] ;  /* 0x0000000490907981 */ /* 0x000f64000c1e1d00 */
.L_x_2467:
[----:B------:R-:W-:Y:S05]  /*3310*/  BSYNC B0 ;  /* 0x0000000000007941 */ /* 0x000fea0003800000 */
.L_x_2466:
[----:B------:R-:W-:Y:S01]  /*3320*/  BSSY B0, `(.L_x_2468) ;  /* 0x000000e000007945 */ /* 0x000fe20003800000 */
[----:B------:R-:W-:Y:S01]  /*3330*/  @P2 FFMA.FTZ R123, R2, R154, R123 ;  /* 0x0000009a027b2223 */ /* 0x000fe2000001007b */
[----:B------:R-:W-:Y:S05]  /*3340*/  @P1 BRA `(.L_x_2469) ;  /* 0x0000004000001947 */ /* 0x000fea0003800000 */
[----:B------:R-:W-:Y:S01]  /*3350*/  HFMA2.MMA R2, -RZ, RZ, 0, 0 ;  /* 0x00000000ff027435 */ /* 0x000fe200000001ff */
[----:B------:R-:W-:Y:S05]  /*3360*/  @!P3 BRA `(.L_x_2470) ;  /* 0x000000900000b947 */ /* 0x000fea0003800000 */
[----:B------:R-:W-:Y:S01]  /*3370*/  PRMT R2, RZ, 0x5410, R4 ;  /* 0x00005410ff027816 */ /* 0x000fe20000000004 */
[----:B------:R-:W-:Y:S05]  /*3380*/  BRA `(.L_x_2470) ;  /* 0x0000007000007947 */ /* 0x000fea0003800000 */
.L_x_2469:
[----:B------:R-:W-:-:S04]  /*3390*/  ISETP.NE.AND P4, PT, R159, RZ, PT ;  /* 0x000000ff9f00720c */ /* 0x000fc80003f85270 */
[----:B------:R-:W-:-:S05]  /*33a0*/  FSEL R2, R150, RZ, !P4 ;  /* 0x000000ff96027208 */ /* 0x000fca0006000000 */
[----:B------:R-:W-:-:S04]  /*33b0*/  FFMA.FTZ R3, R183, R151, R2 ;  /* 0x00000097b7037223 */ /* 0x000fc80000010002 */
[----:B------:R-:W-:Y:S01]  /*33c0*/  FADD.FTZ R2, R204, -R3 ;  /* 0x80000003cc027221 */ /* 0x000fe20000010000 */
[----:B------:R-:W-:-:S03]  /*33d0*/  @P3 PRMT R3, RZ, 0x5410, R4 ;  /* 0x00005410ff033816 */ /* 0x000fc60000000004 */
[----:B------:R-:W-:-:S04]  /*33e0*/  FMUL.FTZ R2, R161, R2 ;  /* 0x00000002a1027220 */ /* 0x000fc80000410000 */
[----:B------:R-:W-:Y:S02]  /*33f0*/  @P3 FADD.FTZ R2, R2, R3 ;  /* 0x0000000302023221 */ /* 0x000fe40000010000 */
.L_x_2470:
[----:B------:R-:W-:Y:S05]  /*3400*/  BSYNC B0 ;  /* 0x0000000000007941 */ /* 0x000fea0003800000 */
.L_x_2468:
        /* <DEDUP_REMOVED lines=14> */
.L_x_2472:
[----:B------:R-:W-:Y:S02]  /*34f0*/  ISETP.NE.AND P4, PT, R159, RZ, PT ;  /* 0x000000ff9f00720c */ /* 0x000fe40003f85270 */
[----:B------:R-:W-:Y:S02]  /*3500*/  @P3 PRMT R3, RZ, 0x7610, R4 ;  /* 0x00007610ff033816 */ /* 0x000fe40000000004 */
[----:B------:R-:W-:-:S05]  /*3510*/  FSEL R2, R150, RZ, !P4 ;  /* 0x000000ff96027208 */ /* 0x000fca0006000000 */
[----:B------:R-:W-:-:S04]  /*3520*/  FFMA.FTZ R2, R180, R151, R2 ;  /* 0x00000097b4027223 */ /* 0x000fc80000010002 */
[----:B------:R-:W-:-:S04]  /*3530*/  FADD.FTZ R2, R205, -R2 ;  /* 0x80000002cd027221 */ /* 0x000fc80000010000 */
[----:B------:R-:W-:-:S04]  /*3540*/  FMUL.FTZ R2, R161, R2 ;  /* 0x00000002a1027220 */ /* 0x000fc80000410000 */
[----:B------:R-:W-:Y:S02]  /*3550*/  @P3 FADD.FTZ R2, R2, R3 ;  /* 0x0000000302023221 */ /* 0x000fe40000010000 */
.L_x_2473:
[----:B------:R-:W-:Y:S05]  /*3560*/  BSYNC B0 ;  /* 0x0000000000007941 */ /* 0x000fea0003800000 */
.L_x_2471:
        /* <DEDUP_REMOVED lines=14> */
.L_x_2475:
[----:B------:R-:W-:-:S04]  /*3650*/  ISETP.NE.AND P4, PT, R159, RZ, PT ;  /* 0x000000ff9f00720c */ /* 0x000fc80003f85270 */
[----:B------:R-:W-:-:S05]  /*3660*/  FSEL R2, R150, RZ, !P4 ;  /* 0x000000ff96027208 */ /* 0x000fca0006000000 */
[----:B------:R-:W-:-:S04]  /*3670*/  FFMA.FTZ R3, R181, R151, R2 ;  /* 0x00000097b5037223 */ /* 0x000fc80000010002 */
[----:B------:R-:W-:Y:S01]  /*3680*/  FADD.FTZ R2, R206, -R3 ;  /* 0x80000003ce027221 */ /* 0x000fe20000010000 */
[----:B------:R-:W-:-:S03]  /*3690*/  @P3 PRMT R3, RZ, 0x5410, R5 ;  /* 0x00005410ff033816 */ /* 0x000fc60000000005 */
[----:B------:R-:W-:-:S04]  /*36a0*/  FMUL.FTZ R2, R161, R2 ;  /* 0x00000002a1027220 */ /* 0x000fc80000410000 */
[----:B------:R-:W-:Y:S02]  /*36b0*/  @P3 FADD.FTZ R2, R2, R3 ;  /* 0x0000000302023221 */ /* 0x000fe40000010000 */
.L_x_2476:
[----:B------:R-:W-:Y:S05]  /*36c0*/  BSYNC B0 ;  /* 0x0000000000007941 */ /* 0x000fea0003800000 */
.L_x_2474:
        /* <DEDUP_REMOVED lines=14> */
.L_x_2478:
[----:B------:R-:W-:Y:S02]  /*37b0*/  ISETP.NE.AND P4, PT, R159, RZ, PT ;  /* 0x000000ff9f00720c */ /* 0x000fe40003f85270 */
[----:B------:R-:W-:Y:S02]  /*37c0*/  @P3 PRMT R3, RZ, 0x7610, R5 ;  /* 0x00007610ff033816 */ /* 0x000fe40000000005 */
[----:B------:R-:W-:-:S05]  /*37d0*/  FSEL R2, R150, RZ, !P4 ;  /* 0x000000ff96027208 */ /* 0x000fca0006000000 */
[----:B------:R-:W-:-:S04]  /*37e0*/  FFMA.FTZ R2, R178, R151, R2 ;  /* 0x00000097b2027223 */ /* 0x000fc80000010002 */
[----:B------:R-:W-:-:S04]  /*37f0*/  FADD.FTZ R2, R207, -R2 ;  /* 0x80000002cf027221 */ /* 0x000fc80000010000 */
[----:B------:R-:W-:-:S04]  /*3800*/  FMUL.FTZ R2, R161, R2 ;  /* 0x00000002a1027220 */ /* 0x000fc80000410000 */
[----:B------:R-:W-:Y:S02]  /*3810*/  @P3 FADD.FTZ R2, R2, R3 ;  /* 0x0000000302023221 */ /* 0x000fe40000010000 */
.L_x_2479:
[----:B------:R-:W-:Y:S05]  /*3820*/  BSYNC B0 ;  /* 0x0000000000007941 */ /* 0x000fea0003800000 */
.L_x_2477:
        /* <DEDUP_REMOVED lines=14> */
.L_x_2481:
[----:B------:R-:W-:-:S04]  /*3910*/  ISETP.NE.AND P4, PT, R159, RZ, PT ;  /* 0x000000ff9f00720c */ /* 0x000fc80003f85270 */
[----:B------:R-:W-:-:S05]  /*3920*/  FSEL R2, R150, RZ, !P4 ;  /* 0x000000ff96027208 */ /* 0x000fca0006000000 */
[----:B------:R-:W-:-:S04]  /*3930*/  FFMA.FTZ R3, R179, R151, R2 ;  /* 0x00000097b3037223 */ /* 0x000fc80000010002 */
[----:B------:R-:W-:Y:S01]  /*3940*/  FADD.FTZ R2, R208, -R3 ;  /* 0x80000003d0027221 */ /* 0x000fe20000010000 */
[----:B------:R-:W-:-:S03]  /*3950*/  @P3 PRMT R3, RZ, 0x5410, R6 ;  /* 0x00005410ff033816 */ /* 0x000fc60000000006 */
[----:B------:R-:W-:-:S04]  /*3960*/  FMUL.FTZ R2, R161, R2 ;  /* 0x00000002a1027220 */ /* 0x000fc80000410000 */
[----:B------:R-:W-:Y:S02]  /*3970*/  @P3 FADD.FTZ R2, R2, R3 ;  /* 0x0000000302023221 */ /* 0x000fe40000010000 */
.L_x_2482:
[----:B------:R-:W-:Y:S05]  /*3980*/  BSYNC B0 ;  /* 0x0000000000007941 */ /* 0x000fea0003800000 */
.L_x_2480:
        /* <DEDUP_REMOVED lines=14> */
.L_x_2484:
[----:B------:R-:W-:Y:S02]  /*3a70*/  ISETP.NE.AND P4, PT, R159, RZ, PT ;  /* 0x000000ff9f00720c */ /* 0x000fe40003f85270 */
[----:B------:R-:W-:Y:S02]  /*3a80*/  @P3 PRMT R3, RZ, 0x7610, R6 ;  /* 0x00007610ff033816 */ /* 0x000fe40000000006 */
[----:B------:R-:W-:-:S05]  /*3a90*/  FSEL R2, R150, RZ, !P4 ;  /* 0x000000ff96027208 */ /* 0x000fca0006000000 */
[----:B------:R-:W-:-:S04]  /*3aa0*/  FFMA.FTZ R2, R176, R151, R2 ;  /* 0x00000097b0027223 */ /* 0x000fc80000010002 */
[----:B------:R-:W-:-:S04]  /*3ab0*/  FADD.FTZ R2, R209, -R2 ;  /* 0x80000002d1027221 */ /* 0x000fc80000010000 */
[----:B------:R-:W-:-:S04]  /*3ac0*/  FMUL.FTZ R2, R161, R2 ;  /* 0x00000002a1027220 */ /* 0x000fc80000410000 */
[----:B------:R-:W-:Y:S02]  /*3ad0*/  @P3 FADD.FTZ R2, R2, R3 ;  /* 0x0000000302023221 */ /* 0x000fe40000010000 */
.L_x_2485:
[----:B------:R-:W-:Y:S05]  /*3ae0*/  BSYNC B0 ;  /* 0x0000000000007941 */ /* 0x000fea0003800000 */
.L_x_2483:
        /* <DEDUP_REMOVED lines=14> */
.L_x_2487:
[----:B------:R-:W-:-:S04]  /*3bd0*/  ISETP.NE.AND P4, PT, R159, RZ, PT ;  /* 0x000000ff9f00720c */ /* 0x000fc80003f85270 */
[----:B------:R-:W-:-:S05]  /*3be0*/  FSEL R2, R150, RZ, !P4 ;  /* 0x000000ff96027208 */ /* 0x000fca0006000000 */
[----:B------:R-:W-:-:S04]  /*3bf0*/  FFMA.FTZ R3, R177, R151, R2 ;  /* 0x00000097b1037223 */ /* 0x000fc80000010002 */
[----:B------:R-:W-:Y:S01]  /*3c00*/  FADD.FTZ R2, R210, -R3 ;  /* 0x80000003d2027221 */ /* 0x000fe20000010000 */
[----:B------:R-:W-:-:S03]  /*3c10*/  @P3 PRMT R3, RZ, 0x5410, R7 ;  /* 0x00005410ff033816 */ /* 0x000fc60000000007 */
[----:B------:R-:W-:-:S04]  /*3c20*/  FMUL.FTZ R2, R161, R2 ;  /* 0x00000002a1027220 */ /* 0x000fc80000410000 */
[----:B------:R-:W-:Y:S02]  /*3c30*/  @P3 FADD.FTZ R2, R2, R3 ;  /* 0x0000000302023221 */ /* 0x000fe40000010000 */
.L_x_2488:
[----:B------:R-:W-:Y:S05]  /*3c40*/  BSYNC B0 ;  /* 0x0000000000007941 */ /* 0x000fea0003800000 */
.L_x_2486:
        /* <DEDUP_REMOVED lines=14> */
.L_x_2490:
[----:B------:R-:W-:Y:S02]  /*3d30*/  ISETP.NE.AND P1, PT, R159, RZ, PT ;  /* 0x000000ff9f00720c */ /* 0x000fe40003f25270 */
[----:B------:R-:W-:Y:S02]  /*3d40*/  @P3 PRMT R3, RZ, 0x7610, R7 ;  /* 0x00007610ff033816 */ /* 0x000fe40000000007 */
[----:B------:R-:W-:-:S05]  /*3d50*/  FSEL R2, R150, RZ, !P1 ;  /* 0x000000ff96027208 */ /* 0x000fca0004800000 */
[----:B------:R-:W-:-:S04]  /*3d60*/  FFMA.FTZ R2, R212, R151, R2 ;  /* 0x00000097d4027223 */ /* 0x000fc80000010002 */
[----:B------:R-:W-:-:S04]  /*3d70*/  FADD.FTZ R2, R211, -R2 ;  /* 0x80000002d3027221 */ /* 0x000fc80000010000 */
[----:B------:R-:W-:-:S04]  /*3d80*/  FMUL.FTZ R2, R161, R2 ;  /* 0x00000002a1027220 */ /* 0x000fc80000410000 */
[----:B------:R-:W-:Y:S02]  /*3d90*/  @P3 FADD.FTZ R2, R2, R3 ;  /* 0x0000000302023221 */ /* 0x000fe40000010000 */
.L_x_2491:
[----:B------:R-:W-:Y:S05]  /*3da0*/  BSYNC B0 ;  /* 0x0000000000007941 */ /* 0x000fea0003800000 */
.L_x_2489:
[----:B------:R-:W-:Y:S01]  /*3db0*/  @P0 MOV R163, 0x10 ;  /* 0x0000001000a30802 */ /* 0x000fe20000000f00 */
[----:B------:R-:W-:Y:S01]  /*3dc0*/  @P2 FMUL.FTZ R150, R2, c[0x0][0x1ec] ;  /* 0x00007b0002962a20 */ /* 0x000fe20000410000 */
[----:B------:R-:W-:Y:S02]  /*3dd0*/  @P0 F2FP.BF16.PACK_AB R148, RZ, R2 ;  /* 0x00000002ff94023e */ /* 0x000fe400000010ff */
[----:B------:R-:W-:Y:S01]  /*3de0*/  IADD3 R158, R158, c[0x0][0x160], RZ ;  /* 0x000058009e9e7a10 */ /* 0x000fe20007ffe0ff */
[----:B------:R-:W-:Y:S01]  /*3df0*/  @P0 IMAD.WIDE.U32 R162, R162, R163, c[0x0][0x258] ;  /* 0x00009600a2a20625 */ /* 0x000fe200078e00a3 */
[----:B------:R-:W-:Y:S02]  /*3e00*/  @P0 PRMT R139, R139, 0x5410, R148 ;  /* 0x000054108b8b0816 */ /* 0x000fe40000000094 */
[----:B------:R-:W-:Y:S01]  /*3e10*/  @P2 MOV R152, 0x10 ;  /* 0x0000001000982802 */ /* 0x000fe20000000f00 */
[----:B------:R-:W-:Y:S01]  /*3e20*/  @P2 FMUL.FTZ R3, R19, R150 ;  /* 0x0000009613032220 */ /* 0x000fe20000410000 */
[----:B------:R-:W-:Y:S01]  /*3e30*/  LOP3.LUT P1, RZ, R160, 0xff, RZ, 0xc0, !PT ;  /* 0x000000ffa0ff7812 */ /* 0x000fe2000782c0ff */
[----:B------:R-:W-:Y:S01]  /*3e40*/  @P0 STG.E.128 [R162.64], R136 ;  /* 0x00000088a2000986 */ /* 0x000fe2000c101d04 */
[----:B------:R-:W-:-:S02]  /*3e50*/  ISETP.GE.AND P0, PT, R158, c[0x0][0x164], PT ;  /* 0x000059009e007a0c */ /* 0x000fc40003f06270 */
[----:B------:R-:W-:Y:S01]  /*3e60*/  @P2 F2FP.BF16.PACK_AB R149, RZ, R3 ;  /* 0x00000003ff95223e */ /* 0x000fe200000010ff */
[----:B------:R-:W-:Y:S01]  /*3e70*/  @P2 IMAD.WIDE.U32 R2, R213, R152, c[0x0][0x248] ;  /* 0x00009200d5022625 */ /* 0x000fe200078e0098 */
[----:B------:R-:W-:Y:S02]  /*3e80*/  SEL R160, RZ, 0x1, P1 ;  /* 0x00000001ffa07807 */ /* 0x000fe40000800000 */
[----:B------:R-:W-:-:S05]  /*3e90*/  @P2 PRMT R143, R143, 0x5410, R149 ;  /* 0x000054108f8f2816 */ /* 0x000fca0000000095 */
[----:B------:R0:W-:Y:S02]  /*3ea0*/  @P2 STG.E.128 [R2.64], R140 ;  /* 0x0000008c02002986 */ /* 0x0001e4000c101d04 */
[----:B0-----:R-:W-:-:S05]  /*3eb0*/  @P2 PRMT R2, RZ, 0x7610, R147 ;  /* 0x00007610ff022816 */ /* 0x001fca0000000093 */
[----:B------:R-:W-:Y:S01]  /*3ec0*/  @P2 FFMA.FTZ R115, R2, R150, R115 ;  /* 0x0000009602732223 */ /* 0x000fe20000010073 */
[----:B------:R-:W-:Y:S01]  /*3ed0*/  @P0 CALL.REL.NOINC `(.L_x_2410) ;  /* 0x0000001000000944 */ /* 0x000fe20003c00000 */
[----:B------:R-:W-:Y:S05]  /*3ee0*/  BRA `(.L_x_2492) ;  /* 0xffffc75000007947 */ /* 0x000fea000383ffff */
.L_x_2410:
[----:B------:R-:W0:Y:S01]  /*3ef0*/  S2UR UR6, SR_CTAID.X ;  /* 0x00000000000679c3 */ /* 0x000e220000002500 */
[----:B------:R-:W-:Y:S01]  /*3f00*/  HFMA2.MMA R7, -RZ, RZ, 0, 1.9073486328125e-06 ;  /* 0x00000020ff077435 */ /* 0x000fe200000001ff */
[C---:B------:R-:W-:Y:S02]  /*3f10*/  LOP3.LUT R3, R0.reuse, 0x7f, RZ, 0xc0, !PT ;  /* 0x0000007f00037812 */ /* 0x040fe400078ec0ff */
        /* <DEDUP_REMOVED lines=25> */
.L_x_2414:
[----:B------:R-:W-:Y:S01]  /*40b0*/  HFMA2.MMA R155, -RZ, RZ, 0, 9.5367431640625e-07 ;  /* 0x00000010ff9b7435 */ /* 0x000fe200000001ff */
[----:B------:R-:W-:-:S02]  /*40c0*/  MOV R150, R152 ;  /* 0x0000009800967202 */ /* 0x000fc40000000f00 */
[----:B------:R-:W-:Y:S02]  /*40d0*/  MOV R216, 0x1f ;  /* 0x0000001f00d87802 */ /* 0x000fe40000000f00 */
[----:B------:R-:W-:Y:S02]  /*40e0*/  MOV R157, 0xffffffff ;  /* 0xffffffff009d7802 */ /* 0x000fe40000000f00 */
[----:B------:R-:W-:Y:S02]  /*40f0*/  MOV R2, 0x4110 ;  /* 0x0000411000027802 */ /* 0x000fe40000000f00 */
[----:B-----5:R-:W-:Y:S05]  /*4100*/  CALL.REL.NOINC `($__internal_47_$__cuda_sm70_shflsync_down_p) ;  /* 0x0000045000007944 */ /* 0x020fea0003c00000 */
[----:B-1----:R-:W-:Y:S01]  /*4110*/  IMAD.MOV.U32 R149, RZ, RZ, R216 ;  /* 0x000000ffff957224 */ /* 0x002fe200078e00d8 */
[----:B0-----:R-:W-:Y:S05]  /*4120*/  BRA `(.L_x_2493) ;  /* 0xffffd6b000007947 */ /* 0x001fea000383ffff */
.L_x_2415:
[----:B------:R-:W-:Y:S01]  /*4130*/  HFMA2.MMA R155, -RZ, RZ, 0, 9.5367431640625e-07 ;  /* 0x00000010ff9b7435 */ /* 0x000fe200000001ff */
[----:B------:R-:W-:Y:S02]  /*4140*/  MOV R150, R153 ;  /* 0x0000009900967202 */ /* 0x000fe40000000f00 */
[----:B------:R-:W-:Y:S02]  /*4150*/  MOV R216, 0x1f ;  /* 0x0000001f00d87802 */ /* 0x000fe40000000f00 */
[----:B------:R-:W-:-:S02]  /*4160*/  MOV R157, 0xffffffff ;  /* 0xffffffff009d7802 */ /* 0x000fc40000000f00 */
[----:B------:R-:W-:Y:S02]  /*4170*/  MOV R2, 0x4190 ;  /* 0x0000419000027802 */ /* 0x000fe40000000f00 */
[----:B01---5:R-:W-:Y:S05]  /*4180*/  CALL.REL.NOINC `($__internal_47_$__cuda_sm70_shflsync_down_p) ;  /* 0x000003d000007944 */ /* 0x023fea0003c00000 */
[----:B------:R-:W-:Y:S01]  /*4190*/  FADD.FTZ R152, R149, R152 ;  /* 0x0000009895987221 */ /* 0x000fe20000010000 */
[----:B0-----:R-:W-:Y:S01]  /*41a0*/  HFMA2.MMA R155, -RZ, RZ, 0, 4.76837158203125e-07 ;  /* 0x00000008ff9b7435 */ /* 0x001fe200000001ff */
[----:B-1----:R-:W-:Y:S01]  /*41b0*/  FADD.FTZ R153, R153, R216 ;  /* 0x000000d899997221 */ /* 0x002fe20000010000 */
[----:B------:R-:W-:Y:S01]  /*41c0*/  MOV R216, 0x1f ;  /* 0x0000001f00d87802 */ /* 0x000fe20000000f00 */
[----:B------:R-:W-:Y:S01]  /*41d0*/  IMAD.MOV.U32 R150, RZ, RZ, R152 ;  /* 0x000000ffff967224 */ /* 0x000fe200078e0098 */
[----:B------:R-:W-:Y:S02]  /*41e0*/  MOV R157, 0xffffffff ;  /* 0xffffffff009d7802 */ /* 0x000fe40000000f00 */
[----:B------:R-:W-:Y:S02]  /*41f0*/  MOV R2, 0x4210 ;  /* 0x0000421000027802 */ /* 0x000fe40000000f00 */
[----:B------:R-:W-:Y:S05]  /*4200*/  CALL.REL.NOINC `($__internal_47_$__cuda_sm70_shflsync_down_p) ;  /* 0x0000035000007944 */ /* 0x000fea0003c00000 */
[----:B0-----:R-:W-:Y:S01]  /*4210*/  HFMA2.MMA R155, -RZ, RZ, 0, 4.76837158203125e-07 ;  /* 0x00000008ff9b7435 */ /* 0x001fe200000001ff */
[----:B-1----:R-:W-:Y:S02]  /*4220*/  MOV R149, R216 ;  /* 0x000000d800957202 */ /* 0x002fe40000000f00 */
[----:B------:R-:W-:-:S02]  /*4230*/  MOV R150, R153 ;  /* 0x0000009900967202 */ /* 0x000fc40000000f00 */
[----:B------:R-:W-:Y:S02]  /*4240*/  MOV R216, 0x1f ;  /* 0x0000001f00d87802 */ /* 0x000fe40000000f00 */
[----:B------:R-:W-:Y:S02]  /*4250*/  MOV R157, 0xffffffff ;  /* 0xffffffff009d7802 */ /* 0x000fe40000000f00 */
[----:B------:R-:W-:Y:S02]  /*4260*/  MOV R2, 0x4280 ;  /* 0x0000428000027802 */ /* 0x000fe40000000f00 */
[----:B------:R-:W-:Y:S05]  /*4270*/  CALL.REL.NOINC `($__internal_47_$__cuda_sm70_shflsync_down_p) ;  /* 0x000002e000007944 */ /* 0x000fea0003c00000 */
[----:B------:R-:W-:Y:S01]  /*4280*/  FADD.FTZ R152, R149, R152 ;  /* 0x0000009895987221 */ /* 0x000fe20000010000 */
[----:B0-----:R-:W-:Y:S01]  /*4290*/  HFMA2.MMA R155, -RZ, RZ, 0, 2.384185791015625e-07 ;  /* 0x00000004ff9b7435 */ /* 0x001fe200000001ff */
[----:B-1----:R-:W-:Y:S01]  /*42a0*/  FADD.FTZ R153, R153, R216 ;  /* 0x000000d899997221 */ /* 0x002fe20000010000 */
[----:B------:R-:W-:Y:S01]  /*42b0*/  MOV R216, 0x1f ;  /* 0x0000001f00d87802 */ /* 0x000fe20000000f00 */
[----:B------:R-:W-:Y:S01]  /*42c0*/  IMAD.MOV.U32 R157, RZ, RZ, -0x1 ;  /* 0xffffffffff9d7424 */ /* 0x000fe200078e00ff */
[----:B------:R-:W-:Y:S02]  /*42d0*/  MOV R150, R152 ;  /* 0x0000009800967202 */ /* 0x000fe40000000f00 */
[----:B------:R-:W-:-:S02]  /*42e0*/  MOV R2, 0x4300 ;  /* 0x0000430000027802 */ /* 0x000fc40000000f00 */
[----:B------:R-:W-:Y:S05]  /*42f0*/  CALL.REL.NOINC `($__internal_47_$__cuda_sm70_shflsync_down_p) ;  /* 0x0000026000007944 */ /* 0x000fea0003c00000 */
[----:B0-----:R-:W-:Y:S01]  /*4300*/  HFMA2.MMA R155, -RZ, RZ, 0, 2.384185791015625e-07 ;  /* 0x00000004ff9b7435 */ /* 0x001fe200000001ff */
[----:B-1----:R-:W-:-:S02]  /*4310*/  MOV R149, R216 ;  /* 0x000000d800957202 */ /* 0x002fc40000000f00 */
[----:B------:R-:W-:Y:S02]  /*4320*/  MOV R150, R153 ;  /* 0x0000009900967202 */ /* 0x000fe40000000f00 */
[----:B------:R-:W-:Y:S02]  /*4330*/  MOV R216, 0x1f ;  /* 0x0000001f00d87802 */ /* 0x000fe40000000f00 */
[----:B------:R-:W-:Y:S02]  /*4340*/  MOV R157, 0xffffffff ;  /* 0xffffffff009d7802 */ /* 0x000fe40000000f00 */
[----:B------:R-:W-:Y:S02]  /*4350*/  MOV R2, 0x4370 ;  /* 0x0000437000027802 */ /* 0x000fe40000000f00 */
[----:B------:R-:W-:Y:S05]  /*4360*/  CALL.REL.NOINC `($__internal_47_$__cuda_sm70_shflsync_down_p) ;  /* 0x000001f000007944 */ /* 0x000fea0003c00000 */
[----:B------:R-:W-:Y:S01]  /*4370*/  FADD.FTZ R152, R149, R152 ;  /* 0x0000009895987221 */ /* 0x000fe20000010000 */
[----:B0-----:R-:W-:Y:S01]  /*4380*/  HFMA2.MMA R155, -RZ, RZ, 0, 1.1920928955078125e-07 ;  /* 0x00000002ff9b7435 */ /* 0x001fe200000001ff */
[----:B-1----:R-:W-:Y:S01]  /*4390*/  FADD.FTZ R153, R153, R216 ;  /* 0x000000d899997221 */ /* 0x002fe20000010000 */
[----:B------:R-:W-:Y:S01]  /*43a0*/  MOV R157, 0xffffffff ;  /* 0xffffffff009d7802 */ /* 0x000fe20000000f00 */
[----:B------:R-:W-:Y:S01]  /*43b0*/  IMAD.MOV.U32 R216, RZ, RZ, 0x1f ;  /* 0x0000001fffd87424 */ /* 0x000fe200078e00ff */
[----:B------:R-:W-:-:S02]  /*43c0*/  MOV R150, R152 ;  /* 0x0000009800967202 */ /* 0x000fc40000000f00 */
[----:B------:R-:W-:Y:S02]  /*43d0*/  MOV R2, 0x43f0 ;  /* 0x000043f000027802 */ /* 0x000fe40000000f00 */
[----:B------:R-:W-:Y:S05]  /*43e0*/  CALL.REL.NOINC `($__internal_47_$__cuda_sm70_shflsync_down_p) ;  /* 0x0000017000007944 */ /* 0x000fea0003c00000 */
[----:B0-----:R-:W-:Y:S01]  /*43f0*/  HFMA2.MMA R155, -RZ, RZ, 0, 1.1920928955078125e-07 ;  /* 0x00000002ff9b7435 */ /* 0x001fe200000001ff */
[----:B-1----:R-:W-:Y:S02]  /*4400*/  MOV R149, R216 ;  /* 0x000000d800957202 */ /* 0x002fe40000000f00 */
[----:B------:R-:W-:Y:S02]  /*4410*/  MOV R150, R153 ;  /* 0x0000009900967202 */ /* 0x000fe40000000f00 */
[----:B------:R-:W-:Y:S02]  /*4420*/  MOV R216, 0x1f ;  /* 0x0000001f00d87802 */ /* 0x000fe40000000f00 */
[----:B------:R-:W-:Y:S02]  /*4430*/  MOV R157, 0xffffffff ;  /* 0xffffffff009d7802 */ /* 0x000fe40000000f00 */
[----:B------:R-:W-:Y:S02]  /*4440*/  MOV R2, 0x4460 ;  /* 0x0000446000027802 */ /* 0x000fe40000000f00 */
[----:B------:R-:W-:Y:S05]  /*4450*/  CALL.REL.NOINC `($__internal_47_$__cuda_sm70_shflsync_down_p) ;  /* 0x0000010000007944 */ /* 0x000fea0003c00000 */
[----:B------:R-:W-:Y:S01]  /*4460*/  FADD.FTZ R151, R149, R152 ;  /* 0x0000009895977221 */ /* 0x000fe20000010000 */
[----:B0-----:R-:W-:Y:S01]  /*4470*/  HFMA2.MMA R155, -RZ, RZ, 0, 5.9604644775390625e-08 ;  /* 0x00000001ff9b7435 */ /* 0x001fe200000001ff */
[----:B-1----:R-:W-:Y:S01]  /*4480*/  FADD.FTZ R153, R153, R216 ;  /* 0x000000d899997221 */ /* 0x002fe20000010000 */
[----:B------:R-:W-:Y:S01]  /*4490*/  MOV R157, 0xffffffff ;  /* 0xffffffff009d7802 */ /* 0x000fe20000000f00 */
[----:B------:R-:W-:Y:S01]  /*44a0*/  IMAD.MOV.U32 R216, RZ, RZ, 0x1f ;  /* 0x0000001fffd87424 */ /* 0x000fe200078e00ff */
[----:B------:R-:W-:-:S02]  /*44b0*/  MOV R150, R151 ;  /* 0x0000009700967202 */ /* 0x000fc40000000f00 */
[----:B------:R-:W-:Y:S02]  /*44c0*/  MOV R2, 0x44e0 ;  /* 0x000044e000027802 */ /* 0x000fe40000000f00 */
[----:B------:R-:W-:Y:S05]  /*44d0*/  CALL.REL.NOINC `($__internal_47_$__cuda_sm70_shflsync_down_p) ;  /* 0x0000008000007944 */ /* 0x000fea0003c00000 */
[----:B0-----:R-:W-:Y:S01]  /*44e0*/  HFMA2.MMA R155, -RZ, RZ, 0, 5.9604644775390625e-08 ;  /* 0x00000001ff9b7435 */ /* 0x001fe200000001ff */
[----:B-1----:R-:W-:Y:S02]  /*44f0*/  MOV R154, R216 ;  /* 0x000000d8009a7202 */ /* 0x002fe40000000f00 */
[----:B------:R-:W-:Y:S02]  /*4500*/  MOV R150, R153 ;  /* 0x0000009900967202 */ /* 0x000fe40000000f00 */
[----:B------:R-:W-:Y:S02]  /*4510*/  MOV R216, 0x1f ;  /* 0x0000001f00d87802 */ /* 0x000fe40000000f00 */
[----:B------:R-:W-:Y:S02]  /*4520*/  MOV R157, 0xffffffff ;  /* 0xffffffff009d7802 */ /* 0x000fe40000000f00 */
[----:B------:R-:W-:Y:S02]  /*4530*/  MOV R2, 0x4550 ;  /* 0x0000455000027802 */ /* 0x000fe40000000f00 */
[----:B------:R-:W-:Y:S05]  /*4540*/  CALL.REL.NOINC `($__internal_47_$__cuda_sm70_shflsync_down_p) ;  /* 0x0000001000007944 */ /* 0x000fea0003c00000 */
[----:B01----:R-:W-:Y:S05]  /*4550*/  BRA `(.L_x_2494) ;  /* 0xffffd3a000007947 */ /* 0x003fea000383ffff */
        .weak           $__internal_47_$__cuda_sm70_shflsync_down_p
        .type           $__internal_47_$__cuda_sm70_shflsync_down_p,@function
        .size           $__internal_47_$__cuda_sm70_shflsync_down_p,(.L_x_9301 - $__internal_47_$__cuda_sm70_shflsync_down_p)
$__internal_47_$__cuda_sm70_shflsync_down_p:
[----:B------:R-:W-:Y:S01]  /*4560*/  HFMA2.MMA R3, -RZ, RZ, 0, 0 ;  /* 0x00000000ff037435 */ /* 0x000fe200000001ff */
[----:B------:R-:W-:Y:S04]  /*4570*/  WARPSYNC R157 ;  /* 0x0000009d00007348 */ /* 0x000fe80003800000 */
[----:B------:R0:W1:Y:S01]  /*4580*/  SHFL.DOWN PT, R216, R150, R155, R216 ;  /* 0x0800009b96d87389 */ /* 0x00006200000e00d8 */
[----:B------:R-:W-:Y:S05]  /*4590*/  RET.REL.NODEC R2 `(_ZN10layer_norm13ln_bwd_kernelINS_13Kernel_traitsIf13__nv_bfloat16S2_S2_fjLj3072ELj1ELj1ELj4ELj16ENS_18Kernel_traits_baseILj3072EfS2_S2_S2_fjLj128EEEEELb0ELb1ELb1ELb1EEEvNS_9BwdParamsE) ;  /* 0xffffba6002007950 */ /* 0x000fea0003c3ffff */
.L_x_2495:
        /* <DEDUP_REMOVED lines=14> */
.L_x_9301:


//--------------------- .text._ZN10layer_norm13ln_bwd_kernelINS_13Kernel_traitsIf13__nv_bfloat16S2_S2_fjLj3072ELj1ELj1ELj4ELj16ENS_18Kernel_traits_baseILj3072EfS2_S2_S2_fjLj128EEEEELb1ELb0ELb0ELb0EEEvNS_9BwdParamsE --------------------------
	.section	.text._ZN10layer_norm13ln_bwd_kernelINS_13Kernel_traitsIf13__nv_bfloat16S2_S2_fjLj3072ELj1ELj1ELj4ELj16ENS_18Kernel_traits_baseILj3072EfS2_S2_S2_fjLj128EEEEELb1ELb0ELb0ELb0EEEvNS_9BwdParamsE,"ax",@progbits
	.sectioninfo	@"SHI_REGISTERS=168"
	.align	128
        .global         _ZN10layer_norm13ln_bwd_kernelINS_13Kernel_traitsIf13__nv_bfloat16S2_S2_fjLj3072ELj1ELj1ELj4ELj16ENS_18Kernel_traits_baseILj3072EfS2_S2_S2_fjLj128EEEEELb1ELb0ELb0ELb0EEEvNS_9BwdParamsE
        .type           _ZN10layer_norm13ln_bwd_kernelINS_13Kernel_traitsIf13__nv_bfloat16S2_S2_fjLj3072ELj1ELj1ELj4ELj16ENS_18Kernel_traits_baseILj3072EfS2_S2_S2_fjLj128EEEEELb1ELb0ELb0ELb0EEEvNS_9BwdParamsE,@function
        .size           _ZN10layer_norm13ln_bwd_kernelINS_13Kernel_traitsIf13__nv_bfloat16S2_S2_fjLj3072ELj1ELj1ELj4ELj16ENS_18Kernel_traits_baseILj3072EfS2_S2_S2_fjLj128EEEEELb1ELb0ELb0ELb0EEEvNS_9BwdParamsE,(.L_x_9302 - _ZN10layer_norm13ln_bwd_kernelINS_13Kernel_traitsIf13__nv_bfloat16S2_S2_fjLj3072ELj1ELj1ELj4ELj16ENS_18Kernel_traits_baseILj3072EfS2_S2_S2_fjLj128EEEEELb1ELb0ELb0ELb0EEEvNS_9BwdParamsE)
        .other          _ZN10layer_norm13ln_bwd_kernelINS_13Kernel_traitsIf13__nv_bfloat16S2_S2_fjLj3072ELj1ELj1ELj4ELj16ENS_18Kernel_traits_baseILj3072EfS2_S2_S2_fjLj128EEEEELb1ELb0ELb0ELb0EEEvNS_9BwdParamsE,@"STO_CUDA_ENTRY STV_DEFAULT"
_ZN10layer_norm13ln_bwd_kernelINS_13Kernel_traitsIf13__nv_bfloat16S2_S2_fjLj3072ELj1ELj1ELj4ELj16ENS_18Kernel_traits_baseILj3072EfS2_S2_S2_fjLj128EEEEELb1ELb0ELb0ELb0EEEvNS_9BwdParamsE:
.text._ZN10layer_norm13ln_bwd_kernelINS_13Kernel_traitsIf13__nv_bfloat16S2_S2_fjLj3072ELj1ELj1ELj4ELj16ENS_18Kernel_traits_baseILj3072EfS2_S2_S2_fjLj128EEEEELb1ELb0ELb0ELb0EEEvNS_9BwdParamsE:
        /* <DEDUP_REMOVED lines=56> */
.L_x_2511:
        /* <DEDUP_REMOVED lines=10> */
[----:B-----5:R1:W5:Y:S01]  /*0420*/  LDG.E R117, [R110.64] ;  /* 0x000000046e757981 */ /* 0x020362000c1e1900 */
        /* <DEDUP_REMOVED lines=31> */
[C---:B------:R-:W-:Y:S01]  /*0620*/  FADD.FTZ R152, -R136.reuse, R137 ;  /* 0x0000008988987221 */ /* 0x040fe20000010100 */
[----:B------:R-:W-:Y:S01]  /*0630*/  PRMT R145, RZ, 0x5410, R109 ;  /* 0x00005410ff917816 */ /* 0x000fe2000000006d */
[C---:B------:R-:W-:Y:S01]  /*0640*/  FADD.FTZ R146, -R136.reuse, R153 ;  /* 0x0000009988927221 */ /* 0x040fe20000010100 */
[----:B---3--:R-:W-:Y:S01]  /*0650*/  PRMT R151, RZ, 0x5410, R112 ;  /* 0x00005410ff977816 */ /* 0x008fe20000000070 */
[----:B-----5:R-:W-:Y:S01]  /*0660*/  FMUL.FTZ R152, R117, R152 ;  /* 0x0000009875987220 */ /* 0x020fe20000410000 */
[----:B0-----:R-:W-:Y:S01]  /*0670*/  PRMT R141, RZ, 0x7610, R108 ;  /* 0x00007610ff8d7816 */ /* 0x001fe2000000006c */
[----:B------:R-:W-:Y:S01]  /*0680*/  FADD.FTZ R148, -R136, R145 ;  /* 0x0000009188947221 */ /* 0x000fe20000010100 */
[----:B------:R-:W-:Y:S01]  /*0690*/  PRMT R108, RZ, 0x7610, R113 ;  /* 0x00007610ff6c7816 */ /* 0x000fe20000000071 */
[----:B------:R-:W-:Y:S01]  /*06a0*/  FADD.FTZ R68, R68, R151 ;  /* 0x0000009744447221 */ /* 0x000fe20000010000 */
[----:B------:R-:W-:Y:S01]  /*06b0*/  PRMT R112, RZ, 0x7610, R112 ;  /* 0x00007610ff707816 */ /* 0x000fe20000000070 */
[----:B------:R-:W-:-:S02]  /*06c0*/  FFMA.FTZ R48, R152, R151, R48 ;  /* 0x0000009798307223 */ /* 0x000fc40000010030 */
[C---:B------:R-:W-:Y:S02]  /*06d0*/  FMUL.FTZ R146, R117.reuse, R146 ;  /* 0x0000009275927220 */ /* 0x040fe40000410000 */
[----:B------:R-:W-:Y:S02]  /*06e0*/  FADD.FTZ R150, -R136, R141 ;  /* 0x0000008d88967221 */ /* 0x000fe40000010100 */
[----:B------:R-:W-:Y:S01]  /*06f0*/  FMUL.FTZ R151, R24, R151 ;  /* 0x0000009718977220 */ /* 0x000fe20000410000 */
[----:B------:R-:W-:Y:S01]  /*0700*/  PRMT R157, RZ, 0x5410, R110 ;  /* 0x00005410ff9d7816 */ /* 0x000fe2000000006e */
[----:B------:R-:W-:Y:S01]  /*0710*/  FMUL.FTZ R148, R117, R148 ;  /* 0x0000009475947220 */ /* 0x000fe20000410000 */
[----:B------:R-:W-:Y:S01]  /*0720*/  PRMT R147, RZ, 0x5410, R113 ;  /* 0x00005410ff937816 */ /* 0x000fe20000000071 */
[----:B------:R-:W-:Y:S01]  /*0730*/  FADD.FTZ R71, R71, R108 ;  /* 0x0000006c47477221 */ /* 0x000fe20000010000 */
[----:B------:R-:W-:Y:S01]  /*0740*/  PRMT R135, RZ, 0x7610, R110 ;  /* 0x00007610ff877816 */ /* 0x000fe2000000006e */
[----:B------:R-:W-:-:S02]  /*0750*/  FFMA.FTZ R51, R146, R108, R51 ;  /* 0x0000006c92337223 */ /* 0x000fc40000010033 */
[----:B------:R-:W-:Y:S02]  /*0760*/  FMUL.FTZ R145, R27, R108 ;  /* 0x0000006c1b917220 */ /* 0x000fe40000410000 */
[----:B------:R-:W-:Y:S02]  /*0770*/  FMUL.FTZ R150, R117, R150 ;  /* 0x0000009675967220 */ /* 0x000fe40000410000 */
[----:B------:R-:W-:Y:S02]  /*0780*/  FMUL.FTZ R149, R25, R112 ;  /* 0x0000007019957220 */ /* 0x000fe40000410000 */
[----:B------:R-:W-:Y:S02]  /*0790*/  FADD.FTZ R108, RZ, R151 ;  /* 0x00000097ff6c7221 */ /* 0x000fe40000010000 */
[----:B------:R-:W-:Y:S02]  /*07a0*/  FFMA.FTZ R110, R152, R151, RZ ;  /* 0x00000097986e7223 */ /* 0x000fe400000100ff */
[----:B------:R-:W-:-:S02]  /*07b0*/  FADD.FTZ R70, R70, R147 ;  /* 0x0000009346467221 */ /* 0x000fc40000010000 */
[-C--:B------:R-:W-:Y:S02]  /*07c0*/  FFMA.FTZ R50, R148, R147.reuse, R50 ;  /* 0x0000009394327223 */ /* 0x080fe40000010032 */
[----:B------:R-:W-:Y:S02]  /*07d0*/  FADD.FTZ R144, -R136, R157 ;  /* 0x0000009d88907221 */ /* 0x000fe40000010100 */
[----:B------:R-:W-:Y:S02]  /*07e0*/  FMUL.FTZ R147, R26, R147 ;  /* 0x000000931a937220 */ /* 0x000fe40000410000 */
[----:B------:R-:W-:Y:S02]  /*07f0*/  FADD.FTZ R108, R108, R149 ;  /* 0x000000956c6c7221 */ /* 0x000fe40000010000 */
[----:B------:R-:W-:Y:S01]  /*0800*/  FFMA.FTZ R110, R150, R149, R110 ;  /* 0x00000095966e7223 */ /* 0x000fe2000001006e */
[----:B------:R-:W-:Y:S01]  /*0810*/  PRMT R109, RZ, 0x5410, R111 ;  /* 0x00005410ff6d7816 */ /* 0x000fe2000000006f */
[----:B------:R-:W-:Y:S01]  /*0820*/  FMUL.FTZ R144, R117, R144 ;  /* 0x0000009075907220 */ /* 0x000fe20000410000 */
[----:B------:R-:W-:Y:S01]  /*0830*/  PRMT R143, RZ, 0x5410, R114 ;  /* 0x00005410ff8f7816 */ /* 0x000fe20000000072 */
        /* <DEDUP_REMOVED lines=12> */
[----:B------:R-:W-:Y:S02]  /*0900*/  FADD.FTZ R69, R69, R112 ;  /* 0x0000007045457221 */ /* 0x000fe40000010000 */
[----:B------:R-:W-:Y:S02]  /*0910*/  FFMA.FTZ R49, R150, R112, R49 ;  /* 0x0000007096317223 */ /* 0x000fe40000010031 */
[----:B------:R-:W-:Y:S02]  /*0920*/  FMUL.FTZ R140, R117, R140 ;  /* 0x0000008c758c7220 */ /* 0x000fe40000410000 */
[----:B------:R-:W-:-:S02]  /*0930*/  FADD.FTZ R112, -R136, R111 ;  /* 0x0000006f88707221 */ /* 0x000fc40000010100 */
        /* <DEDUP_REMOVED lines=16> */
[----:B------:R-:W-:Y:S01]  /*0a40*/  IADD3 R137, R0, 0x80, RZ ;  /* 0x0000008000897810 */ /* 0x000fe20007ffe0ff */
[----:B------:R-:W-:Y:S02]  /*0a50*/  FADD.FTZ R73, R73, R114 ;  /* 0x0000007249497221 */ /* 0x000fe40000010000 */
[----:B------:R-:W-:Y:S02]  /*0a60*/  FFMA.FTZ R53, R142, R114, R53 ;  /* 0x000000728e357223 */ /* 0x000fe40000010035 */
[----:B------:R-:W-:-:S02]  /*0a70*/  FADD.FTZ R157, R157, R120 ;  /* 0x000000789d9d7221 */ /* 0x000fc40000010000 */
[----:B------:R-:W-:Y:S02]  /*0a80*/  FFMA.FTZ R153, R135, R120, R110 ;  /* 0x0000007887997223 */ /* 0x000fe4000001006e */
.L_x_2498:
[----:B-1----:R-:W-:Y:S05]  /*0a90*/  BSYNC B0 ;  /* 0x0000000000007941 */ /* 0x002fea0003800000 */
.L_x_2497:
        /* <DEDUP_REMOVED lines=36> */
[----:B------:R-:W-:-:S02]  /*0ce0*/  FADD.FTZ R10, -R136, R115 ;  /* 0x00000073880a7221 */ /* 0x000fc40000010100 */
[-C--:B------:R-:W-:Y:S02]  /*0cf0*/  FFMA.FTZ R57, R6, R12.reuse, R57 ;  /* 0x0000000c06397223 */ /* 0x080fe40000010039 */
[----:B------:R-:W-:Y:S01]  /*0d00*/  FMUL.FTZ R7, R33, R12 ;  /* 0x0000000c21077220 */ /* 0x000fe20000410000 */
[----:B------:R-:W-:Y:S01]  /*0d10*/  PRMT R109, RZ, 0x7610, R14 ;  /* 0x00007610ff6d7816 */ /* 0x000fe2000000000e */
[C---:B------:R-:W-:Y:S01]  /*0d20*/  FADD.FTZ R12, -R136.reuse, R163 ;  /* 0x000000a3880c7221 */ /* 0x040fe20000010100 */
[----:B------:R-:W-:Y:S01]  /*0d30*/  PRMT R113, RZ, 0x5410, R9 ;  /* 0x00005410ff717816 */ /* 0x000fe20000000009 */
[----:B------:R-:W-:Y:S01]  /*0d40*/  FADD.FTZ R18, -R136, R13 ;  /* 0x0000000d88127221 */ /* 0x000fe20000010100 */
[----:B------:R-:W-:Y:S01]  /*0d50*/  PRMT R14, RZ, 0x7610, R9 ;  /* 0x00007610ff0e7816 */ /* 0x000fe20000000009 */
[C---:B------:R-:W-:Y:S01]  /*0d60*/  FMUL.FTZ R9, R117.reuse, R10 ;  /* 0x0000000a75097220 */ /* 0x040fe20000410000 */
[--C-:B------:R-:W-:Y:S01]  /*0d70*/  PRMT R111, RZ, 0x5410, R11.reuse ;  /* 0x00005410ff6f7816 */ /* 0x100fe2000000000b */
[C---:B------:R-:W-:Y:S01]  /*0d80*/  FMUL.FTZ R10, R117.reuse, R12 ;  /* 0x0000000c750a7220 */ /* 0x040fe20000410000 */
[----:B------:R-:W-:Y:S01]  /*0d90*/  PRMT R108, RZ, 0x7610, R11 ;  /* 0x00007610ff6c7816 */ /* 0x000fe2000000000b */
[----:B------:R-:W-:-:S02]  /*0da0*/  FMUL.FTZ R11, R117, R18 ;  /* 0x00000012750b7220 */ /* 0x000fc40000410000 */
[----:B------:R-:W-:Y:S02]  /*0db0*/  FADD.FTZ R18, -R136, R109 ;  /* 0x0000006d88127221 */ /* 0x000fe40000010100 */
        /* <DEDUP_REMOVED lines=13> */
[----:B------:R-:W-:Y:S02]  /*0e90*/  FFMA.FTZ R153, R9, R12, R153 ;  /* 0x0000000c09997223 */ /* 0x000fe40000010099 */
[----:B------:R-:W-:Y:S02]  /*0ea0*/  FADD.FTZ R116, -R136, R19 ;  /* 0x0000001388747221 */ /* 0x000fe40000010100 */
        /* <DEDUP_REMOVED lines=24> */
.L_x_2500:
[----:B------:R-:W-:Y:S05]  /*1030*/  BSYNC B0 ;  /* 0x0000000000007941 */ /* 0x000fea0003800000 */
.L_x_2499:
        /* <DEDUP_REMOVED lines=21> */
[--C-:B------:R-:W-:Y:S01]  /*1190*/  PRMT R125, RZ, 0x5410, R110.reuse ;  /* 0x00005410ff7d7816 */ /* 0x100fe2000000006e */
[C---:B0-----:R-:W-:Y:S01]  /*11a0*/  FADD.FTZ R122, -R136.reuse, R121 ;  /* 0x00000079887a7221 */ /* 0x041fe20000010100 */
[----:B------:R-:W-:Y:S01]  /*11b0*/  PRMT R127, RZ, 0x7610, R110 ;  /* 0x00007610ff7f7816 */ /* 0x000fe2000000006e */
[----:B------:R-:W-:Y:S01]  /*11c0*/  FADD.FTZ R110, -R136, R119 ;  /* 0x00000077886e7221 */ /* 0x000fe20000010100 */
[----:B---3--:R-:W-:-:S02]  /*11d0*/  PRMT R111, RZ, 0x5410, R112 ;  /* 0x00005410ff6f7816 */ /* 0x008fc40000000070 */
[--C-:B------:R-:W-:Y:S01]  /*11e0*/  PRMT R123, RZ, 0x5410, R109.reuse ;  /* 0x00005410ff7b7816 */ /* 0x100fe2000000006d */
[C---:B-----5:R-:W-:Y:S01]  /*11f0*/  FMUL.FTZ R122, R117.reuse, R122 ;  /* 0x0000007a757a7220 */ /* 0x060fe20000410000 */
[----:B------:R-:W-:Y:S02]  /*1200*/  PRMT R109, RZ, 0x7610, R109 ;  /* 0x00007610ff6d7816 */ /* 0x000fe4000000006d */
[----:B------:R-:W-:Y:S01]  /*1210*/  PRMT R112, RZ, 0x7610, R112 ;  /* 0x00007610ff707816 */ /* 0x000fe20000000070 */
[----:B------:R-:W-:Y:S02]  /*1220*/  FMUL.FTZ R119, R117, R110 ;  /* 0x0000006e75777220 */ /* 0x000fe40000410000 */
[----:B------:R-:W-:Y:S02]  /*1230*/  FMUL.FTZ R124, R40, R111 ;  /* 0x0000006f287c7220 */ /* 0x000fe40000410000 */
[C---:B------:R-:W-:Y:S02]  /*1240*/  FADD.FTZ R126, -R136.reuse, R123 ;  /* 0x0000007b887e7221 */ /* 0x040fe40000010100 */
[C---:B------:R-:W-:Y:S01]  /*1250*/  FADD.FTZ R134, -R136.reuse, R125 ;  /* 0x0000007d88867221 */ /* 0x040fe20000010100 */
[----:B------:R-:W-:Y:S01]  /*1260*/  PRMT R125, RZ, 0x5410, R113 ;  /* 0x00005410ff7d7816 */ /* 0x000fe20000000071 */
[----:B------:R-:W-:-:S02]  /*1270*/  FADD.FTZ R128, -R136, R109 ;  /* 0x0000006d88807221 */ /* 0x000fc40000010100 */
[----:B------:R-:W-:Y:S02]  /*1280*/  FADD.FTZ R65, R65, R112 ;  /* 0x0000007041417221 */ /* 0x000fe40000010000 */
[-C--:B------:R-:W-:Y:S02]  /*1290*/  FFMA.FTZ R101, R122, R112.reuse, R101 ;  /* 0x000000707a657223 */ /* 0x080fe40000010065 */
[----:B------:R-:W-:Y:S02]  /*12a0*/  FMUL.FTZ R123, R41, R112 ;  /* 0x00000070297b7220 */ /* 0x000fe40000410000 */
[----:B------:R-:W-:Y:S02]  /*12b0*/  FADD.FTZ R112, R157, R124 ;  /* 0x0000007c9d707221 */ /* 0x000fe40000010000 */
[----:B------:R-:W-:Y:S01]  /*12c0*/  FFMA.FTZ R153, R119, R124, R153 ;  /* 0x0000007c77997223 */ /* 0x000fe20000010099 */
[----:B------:R-:W-:Y:S01]  /*12d0*/  PRMT R130, RZ, 0x7610, R113 ;  /* 0x00007610ff827816 */ /* 0x000fe20000000071 */
[----:B------:R-:W-:-:S02]  /*12e0*/  FMUL.FTZ R121, R117, R126 ;  /* 0x0000007e75797220 */ /* 0x000fc40000410000 */
[----:B------:R-:W-:Y:S02]  /*12f0*/  FADD.FTZ R64, R64, R111 ;  /* 0x0000006f40407221 */ /* 0x000fe40000010000 */
[----:B------:R-:W-:Y:S02]  /*1300*/  FFMA.FTZ R100, R119, R111, R100 ;  /* 0x0000006f77647223 */ /* 0x000fe40000010064 */
        /* <DEDUP_REMOVED lines=8> */
[C---:B------:R-:W-:Y:S01]  /*1390*/  FFMA.FTZ R153, R121.reuse, R128, R153 ;  /* 0x0000008079997223 */ /* 0x040fe20000010099 */
[----:B------:R-:W-:Y:S01]  /*13a0*/  PRMT R114, RZ, 0x7610, R114 ;  /* 0x00007610ff727816 */ /* 0x000fe20000000072 */
[----:B------:R-:W-:Y:S02]  /*13b0*/  FADD.FTZ R108, -R136, R129 ;  /* 0x00000081886c7221 */ /* 0x000fe40000010100 */
[----:B------:R-:W-:Y:S02]  /*13c0*/  FADD.FTZ R66, R66, R125 ;  /* 0x0000007d42427221 */ /* 0x000fe40000010000 */
[----:B------:R-:W-:-:S02]  /*13d0*/  FFMA.FTZ R102, R121, R125, R102 ;  /* 0x0000007d79667223 */ /* 0x000fc40000010066 */
[----:B------:R-:W-:Y:S02]  /*13e0*/  FADD.FTZ R67, R67, R130 ;  /* 0x0000008243437221 */ /* 0x000fe40000010000 */
[----:B------:R-:W-:Y:S02]  /*13f0*/  FFMA.FTZ R103, R126, R130, R103 ;  /* 0x000000827e677223 */ /* 0x000fe40000010067 */
[C---:B------:R-:W-:Y:S02]  /*1400*/  FMUL.FTZ R125, R117.reuse, R134 ;  /* 0x00000086757d7220 */ /* 0x040fe40000410000 */
        /* <DEDUP_REMOVED lines=27> */
.L_x_2502:
[----:B------:R-:W-:Y:S05]  /*15c0*/  BSYNC B0 ;  /* 0x0000000000007941 */ /* 0x000fea0003800000 */
.L_x_2501:
[----:B------:R-:W-:Y:S02]  /*15d0*/  LOP3.LUT P4, RZ, R2, 0xff, RZ, 0xc0, !PT ;  /* 0x000000ff02ff7812 */ /* 0x000fe4000788c0ff */
[----:B------:R-:W-:Y:S02]  /*15e0*/  SHF.R.U32.HI R110, RZ, 0x5, R4 ;  /* 0x00000005ff6e7819 */ /* 0x000fe40000011604 */
[----:B------:R-:W-:Y:S02]  /*15f0*/  LOP3.LUT P0, RZ, R4, 0x1f, RZ, 0xc0, !PT ;  /* 0x0000001f04ff7812 */ /* 0x000fe4000780c0ff */
[----:B------:R-:W-:-:S07]  /*1600*/  LOP3.LUT R156, R110, 0x7fffffc, RZ, 0xc0, !PT ;  /* 0x07fffffc6e9c7812 */ /* 0x000fce00078ec0ff */
[----:B------:R-:W-:Y:S01]  /*1610*/  @!P4 IADD3 R156, R156, 0x4, RZ ;  /* 0x000000049c9cc810 */ /* 0x000fe20007ffe0ff */
[----:B------:R-:W-:Y:S05]  /*1620*/  BRA.DIV ~URZ, `(.L_x_2503) ;  /* 0x000019127f007947 */ /* 0x000fea000b800000 */
[----:B------:R0:W1:Y:S02]  /*1630*/  SHFL.DOWN PT, R136, R157, 0x10, 0x1f ;  /* 0x0a001f009d887f89 */ /* 0x00006400000e0000 */
.L_x_2512:
        /* <DEDUP_REMOVED lines=18> */
.L_x_2513:
        /* <DEDUP_REMOVED lines=43> */
[----:B------:R-:W-:Y:S01]  /*1a10*/  FFMA.FTZ R110, R142, R115, R114 ;  /* 0x000000738e6e7223 */ /* 0x000fe20000010072 */
[----:B------:R-:W-:Y:S01]  /*1a20*/  @P0 F2FP.BF16.PACK_AB R109, RZ, R153 ;  /* 0x00000099ff6d023e */ /* 0x000fe200000010ff */
[----:B------:R-:W-:Y:S02]  /*1a30*/  @P4 FADD.FTZ R111, R111, R108 ;  /* 0x0000006c6f6f4221 */ /* 0x000fe40000010000 */
[----:B------:R-:W-:Y:S01]  /*1a40*/  FADD.FTZ R136, R120, -R157 ;  /* 0x8000009d78887221 */ /* 0x000fe20000010000 */
[----:B------:R-:W-:Y:S01]  /*1a50*/  @P0 PRMT R98, R109, 0x7610, R98 ;  /* 0x000076106d620816 */ /* 0x000fe20000000062 */
[----:B------:R-:W-:Y:S01]  /*1a60*/  FADD.FTZ R110, R141, -R110 ;  /* 0x8000006e8d6e7221 */ /* 0x000fe20000010000 */
[----:B------:R-:W-:Y:S01]  /*1a70*/  @P0 F2FP.BF16.PACK_AB R108, RZ, R111 ;  /* 0x0000006fff6c023e */ /* 0x000fe200000010ff */
[----:B------:R-:W-:Y:S01]  /*1a80*/  FADD.FTZ R112, R145, -R112 ;  /* 0x8000007091707221 */ /* 0x000fe20000010000 */
[----:B------:R-:W-:Y:S01]  /*1a90*/  @P4 PRMT R109, RZ, 0x7610, R90 ;  /* 0x00007610ff6d4816 */ /* 0x000fe2000000005a */
[C---:B------:R-:W-:Y:S01]  /*1aa0*/  FMUL.FTZ R163, R117.reuse, R136 ;  /* 0x0000008875a37220 */ /* 0x040fe20000410000 */
[----:B------:R-:W-:Y:S01]  /*1ab0*/  @P0 PRMT R97, R108, 0x7610, R97 ;  /* 0x000076106c610816 */ /* 0x000fe20000000061 */
[----:B------:R-:W-:Y:S01]  /*1ac0*/  FFMA.FTZ R108, R152, R115, R114 ;  /* 0x00000073986c7223 */ /* 0x000fe20000010072 */
[----:B------:R-:W-:Y:S01]  /*1ad0*/  @P4 PRMT R157, RZ, 0x7610, R89 ;  /* 0x00007610ff9d4816 */ /* 0x000fe20000000059 */
[----:B------:R-:W-:Y:S01]  /*1ae0*/  FMUL.FTZ R110, R117, R110 ;  /* 0x0000006e756e7220 */ /* 0x000fe20000410000 */
[----:B------:R-:W-:Y:S01]  /*1af0*/  @P4 PRMT R136, RZ, 0x7610, R91 ;  /* 0x00007610ff884816 */ /* 0x000fe2000000005b */
[----:B------:R-:W-:-:S02]  /*1b00*/  FADD.FTZ R108, R151, -R108 ;  /* 0x8000006c976c7221 */ /* 0x000fc40000010000 */
[C---:B------:R-:W-:Y:S02]  /*1b10*/  FMUL.FTZ R112, R117.reuse, R112 ;  /* 0x0000007075707220 */ /* 0x040fe40000410000 */
[----:B------:R-:W-:Y:S01]  /*1b20*/  FMUL.FTZ R113, R117, R108 ;  /* 0x0000006c75717220 */ /* 0x000fe20000410000 */
[----:B------:R-:W-:Y:S01]  /*1b30*/  @P4 PRMT R108, RZ, 0x5410, R88 ;  /* 0x00005410ff6c4816 */ /* 0x000fe20000000058 */
[----:B------:R-:W-:Y:S02]  /*1b40*/  @P4 FADD.FTZ R110, R110, R109 ;  /* 0x0000006d6e6e4221 */ /* 0x000fe40000010000 */
[----:B------:R-:W-:Y:S01]  /*1b50*/  @P4 FADD.FTZ R112, R112, R157 ;  /* 0x0000009d70704221 */ /* 0x000fe20000010000 */
[----:B------:R-:W-:Y:S01]  /*1b60*/  HFMA2.MMA R157, -RZ, RZ, 0, 9.5367431640625e-07 ;  /* 0x00000010ff9d7435 */ /* 0x000fe200000001ff */
[----:B------:R-:W-:Y:S01]  /*1b70*/  @P4 FADD.FTZ R113, R113, R108 ;  /* 0x0000006c71714221 */ /* 0x000fe20000010000 */
[----:B------:R-:W-:Y:S01]  /*1b80*/  @P4 PRMT R108, RZ, 0x5410, R91 ;  /* 0x00005410ff6c4816 */ /* 0x000fe2000000005b */
[----:B------:R-:W-:Y:S01]  /*1b90*/  @P4 FADD.FTZ R163, R163, R136 ;  /* 0x00000088a3a34221 */ /* 0x000fe20000010000 */
[----:B------:R-:W-:Y:S01]  /*1ba0*/  @P0 F2FP.BF16.PACK_AB R136, RZ, R110 ;  /* 0x0000006eff88023e */ /* 0x000fe200000010ff */
[----:B------:R-:W-:Y:S01]  /*1bb0*/  FMUL.FTZ R153, R153, R118 ;  /* 0x0000007699997220 */ /* 0x000fe20000410000 */
[----:B------:R-:W-:Y:S01]  /*1bc0*/  @P0 F2FP.BF16.PACK_AB R109, RZ, R113 ;  /* 0x00000071ff6d023e */ /* 0x000fe200000010ff */
[----:B------:R-:W-:Y:S01]  /*1bd0*/  @P4 FADD.FTZ R137, R137, R108 ;  /* 0x0000006c89894221 */ /* 0x000fe20000010000 */
[----:B------:R-:W-:Y:S01]  /*1be0*/  @P0 F2FP.BF16.PACK_AB R156, RZ, R163 ;  /* 0x000000a3ff9c023e */ /* 0x000fe200000010ff */
[----:B------:R-:W-:Y:S01]  /*1bf0*/  FFMA.FTZ R108, R150, R115, R114 ;  /* 0x00000073966c7223 */ /* 0x000fe20000010072 */
[----:B------:R-:W-:Y:S01]  /*1c00*/  @P0 PRMT R96, R109, 0x7610, R96 ;  /* 0x000076106d600816 */ /* 0x000fe20000000060 */
[----:B------:R-:W-:Y:S01]  /*1c10*/  FMUL.FTZ R153, R153, c[0x0][0x1e8] ;  /* 0x00007a0099997a20 */ /* 0x000fe20000410000 */
[----:B------:R-:W-:Y:S01]  /*1c20*/  @P0 F2FP.BF16.PACK_AB R109, RZ, R112 ;  /* 0x00000070ff6d023e */ /* 0x000fe200000010ff */
[----:B------:R-:W-:Y:S01]  /*1c30*/  FADD.FTZ R108, R149, -R108 ;  /* 0x8000006c956c7221 */ /* 0x000fe20000010000 */
[----:B------:R-:W-:Y:S01]  /*1c40*/  @P0 PRMT R98, R98, 0x5410, R136 ;  /* 0x0000541062620816 */ /* 0x000fe20000000088 */
[----:B------:R-:W-:Y:S01]  /*1c50*/  FMUL.FTZ R112, R112, R118 ;  /* 0x0000007670707220 */ /* 0x000fe20000410000 */
[----:B------:R-:W-:Y:S01]  /*1c60*/  @P0 PRMT R97, R97, 0x5410, R109 ;  /* 0x0000541061610816 */ /* 0x000fe2000000006d */
[----:B------:R-:W-:Y:S01]  /*1c70*/  FMUL.FTZ R165, R117, R108 ;  /* 0x0000006c75a57220 */ /* 0x000fe20000410000 */
[----:B------:R-:W-:Y:S01]  /*1c80*/  @P4 PRMT R108, RZ, 0x7610, R88 ;  /* 0x00007610ff6c4816 */ /* 0x000fe20000000058 */
[----:B------:R-:W-:Y:S01]  /*1c90*/  FMUL.FTZ R112, R112, c[0x0][0x1e8] ;  /* 0x00007a0070707a20 */ /* 0x000fe20000410000 */
[----:B------:R-:W-:Y:S01]  /*1ca0*/  FSEL R153, R153, RZ, P5 ;  /* 0x000000ff99997208 */ /* 0x000fe20002800000 */
[-C--:B------:R-:W-:Y:S01]  /*1cb0*/  FMUL.FTZ R110, R110, R118.reuse ;  /* 0x000000766e6e7220 */ /* 0x080fe20000410000 */
[----:B------:R-:W-:Y:S01]  /*1cc0*/  LOP3.LUT P5, RZ, R160, 0xff000000, RZ, 0xc0, !PT ;  /* 0xff000000a0ff7812 */ /* 0x000fe200078ac0ff */
[----:B------:R-:W-:Y:S01]  /*1cd0*/  @P4 FADD.FTZ R165, R165, R108 ;  /* 0x0000006ca5a54221 */ /* 0x000fe20000010000 */
[----:B------:R-:W-:Y:S01]  /*1ce0*/  ISETP.NE.U32.AND P4, PT, RZ, c[0x0][0x258], PT ;  /* 0x00009600ff007a0c */ /* 0x000fe20003f85070 */
[-C--:B------:R-:W-:Y:S01]  /*1cf0*/  FMUL.FTZ R111, R111, R118.reuse ;  /* 0x000000766f6f7220 */ /* 0x080fe20000410000 */
[----:B------:R-:W-:Y:S01]  /*1d00*/  @P0 F2FP.BF16.PACK_AB R108, RZ, R137 ;  /* 0x00000089ff6c023e */ /* 0x000fe200000010ff */
[-C--:B------:R-:W-:Y:S01]  /*1d10*/  FMUL.FTZ R113, R113, R118.reuse ;  /* 0x0000007671717220 */ /* 0x080fe20000410000 */
[----:B------:R-:W-:Y:S01]  /*1d20*/  ISETP.NE.AND.EX P4, PT, RZ, c[0x0][0x25c], PT, P4 ;  /* 0x00009700ff007a0c */ /* 0x000fe20003f85340 */
[----:B------:R-:W-:Y:S01]  /*1d30*/  FMUL.FTZ R110, R110, c[0x0][0x1e8] ;  /* 0x00007a006e6e7a20 */ /* 0x000fe20000410000 */
[----:B------:R-:W-:Y:S01]  /*1d40*/  @P0 PRMT R99, R108, 0x7610, R99 ;  /* 0x000076106c630816 */ /* 0x000fe20000000063 */
[----:B------:R-:W-:Y:S01]  /*1d50*/  FMUL.FTZ R111, R111, c[0x0][0x1e8] ;  /* 0x00007a006f6f7a20 */ /* 0x000fe20000410000 */
[----:B------:R-:W-:Y:S01]  /*1d60*/  @P0 F2FP.BF16.PACK_AB R108, RZ, R165 ;  /* 0x000000a5ff6c023e */ /* 0x000fe200000010ff */
[----:B------:R-:W-:Y:S01]  /*1d70*/  FMUL.FTZ R113, R113, c[0x0][0x1e8] ;  /* 0x00007a0071717a20 */ /* 0x000fe20000410000 */
[----:B------:R-:W-:Y:S01]  /*1d80*/  @P0 PRMT R99, R99, 0x5410, R156 ;  /* 0x0000541063630816 */ /* 0x000fe2000000009c */
[-C--:B------:R-:W-:Y:S01]  /*1d90*/  FMUL.FTZ R137, R137, R118.reuse ;  /* 0x0000007689897220 */ /* 0x080fe20000410000 */
[----:B------:R-:W-:Y:S01]  /*1da0*/  @P0 PRMT R96, R96, 0x5410, R108 ;  /* 0x0000541060600816 */ /* 0x000fe2000000006c */
[-C--:B------:R-:W-:Y:S01]  /*1db0*/  FMUL.FTZ R163, R163, R118.reuse ;  /* 0x00000076a3a37220 */ /* 0x080fe20000410000 */
[----:B------:R-:W-:Y:S01]  /*1dc0*/  FSEL R112, R112, RZ, P5 ;  /* 0x000000ff70707208 */ /* 0x000fe20002800000 */
[----:B------:R-:W-:Y:S01]  /*1dd0*/  FMUL.FTZ R165, R165, R118 ;  /* 0x00000076a5a57220 */ /* 0x000fe20000410000 */
[----:B------:R-:W-:Y:S01]  /*1de0*/  LOP3.LUT P0, RZ, R161, 0xff00, RZ, 0xc0, !PT ;  /* 0x0000ff00a1ff7812 */ /* 0x000fe2000780c0ff */
[----:B------:R-:W-:-:S03]  /*1df0*/  @P4 IMAD.WIDE.U32 R108, R0, R157, c[0x0][0x258] ;  /* 0x00009600006c4625 */ /* 0x000fc600078e009d */
        /* <DEDUP_REMOVED lines=8> */
[----:B0-----:R-:W-:Y:S02]  /*1e80*/  MOV R108, R160 ;  /* 0x000000a0006c7202 */ /* 0x001fe40000000f00 */
[----:B------:R-:W-:-:S02]  /*1e90*/  FSEL R109, R111, RZ, P4 ;  /* 0x000000ff6f6d7208 */ /* 0x000fc40002000000 */
[----:B------:R-:W-:Y:S02]  /*1ea0*/  LOP3.LUT P5, RZ, R108, 0xff, RZ, 0xc0, !PT ;  /* 0x000000ff6cff7812 */ /* 0x000fe400078ac0ff */
[----:B------:R-:W-:Y:S02]  /*1eb0*/  LOP3.LUT P4, RZ, R160, 0xff00, RZ, 0xc0, !PT ;  /* 0x0000ff00a0ff7812 */ /* 0x000fe4000788c0ff */
[----:B------:R-:W-:Y:S02]  /*1ec0*/  FSEL R108, R113, RZ, P5 ;  /* 0x000000ff716c7208 */ /* 0x000fe40002800000 */
[----:B------:R-:W-:Y:S02]  /*1ed0*/  LOP3.LUT P5, RZ, R161, 0xff000000, RZ, 0xc0, !PT ;  /* 0xff000000a1ff7812 */ /* 0x000fe400078ac0ff */
[----:B------:R-:W-:Y:S02]  /*1ee0*/  F2FP.BF16.PACK_AB R109, R112, R109 ;  /* 0x0000006d706d723e */ /* 0x000fe400000010ff */
[----:B------:R-:W-:-:S02]  /*1ef0*/  FSEL R111, R137, RZ, P0 ;  /* 0x000000ff896f7208 */ /* 0x000fc40000000000 */
[----:B------:R-:W-:Y:S02]  /*1f00*/  FSEL R112, R163, RZ, P5 ;  /* 0x000000ffa3707208 */ /* 0x000fe40002800000 */
[----:B------:R-:W-:Y:S02]  /*1f10*/  FSEL R165, R165, RZ, P4 ;  /* 0x000000ffa5a57208 */ /* 0x000fe40002000000 */
[----:B------:R-:W-:Y:S01]  /*1f20*/  F2FP.BF16.PACK_AB R111, R112, R111 ;  /* 0x0000006f706f723e */ /* 0x000fe200000010ff */
[C---:B------:R-:W-:Y:S01]  /*1f30*/  IMAD.WIDE.U32 R112, R0.reuse, R157, c[0x0][0x248] ;  /* 0x0000920000707625 */ /* 0x040fe200078e009d */
[----:B------:R-:W-:Y:S02]  /*1f40*/  F2FP.BF16.PACK_AB R108, R165, R108 ;  /* 0x0000006ca56c723e */ /* 0x000fe400000010ff */
[----:B------:R-:W-:-:S03]  /*1f50*/  IADD3 R0, R0, 0x80, RZ ;  /* 0x0000008000007810 */ /* 0x000fc60007ffe0ff */
[----:B------:R0:W-:Y:S04]  /*1f60*/  STG.E.128 [R112.64], R108 ;  /* 0x0000006c70007986 */ /* 0x0001e8000c101d04 */
.L_x_2506:
[----:B------:R-:W-:Y:S05]  /*1f70*/  BSYNC B0 ;  /* 0x0000000000007941 */ /* 0x000fea0003800000 */
.L_x_2505:
        /* <DEDUP_REMOVED lines=16> */
[----:B------:R-:W-:Y:S01]  /*2080*/  FADD.FTZ R110, R18, -R113 ;  /* 0x80000071126e7221 */ /* 0x000fe20000010000 */
[--C-:B------:R-:W-:Y:S01]  /*2090*/  @P4 PRMT R157, RZ, 0x7610, R93.reuse ;  /* 0x00007610ff9d4816 */ /* 0x100fe2000000005d */
[----:B------:R-:W-:Y:S02]  /*20a0*/  FFMA.FTZ R112, R10, R115, R114 ;  /* 0x000000730a707223 */ /* 0x000fe40000010072 */
[----:B------:R-:W-:Y:S01]  /*20b0*/  @P4 FADD.FTZ R153, R153, R108 ;  /* 0x0000006c99994221 */ /* 0x000fe20000010000 */
[----:B------:R-:W-:Y:S01]  /*20c0*/  @P4 PRMT R108, RZ, 0x5410, R93 ;  /* 0x00005410ff6c4816 */ /* 0x000fe2000000005d */
[----:B------:R-:W-:-:S02]  /*20d0*/  FMUL.FTZ R137, R117, R110 ;  /* 0x0000006e75897220 */ /* 0x000fc40000410000 */
[----:B------:R-:W-:Y:S01]  /*20e0*/  FADD.FTZ R136, R19, -R136 ;  /* 0x8000008813887221 */ /* 0x000fe20000010000 */
[----:B------:R-:W-:Y:S01]  /*20f0*/  @P0 F2FP.BF16.PACK_AB R109, RZ, R153 ;  /* 0x00000099ff6d023e */ /* 0x000fe200000010ff */
[----:B------:R-:W-:Y:S02]  /*2100*/  @P4 FADD.FTZ R111, R111, R108 ;  /* 0x0000006c6f6f4221 */ /* 0x000fe40000010000 */
[----:B------:R-:W-:Y:S01]  /*2110*/  FADD.FTZ R112, R13, -R112 ;  /* 0x800000700d707221 */ /* 0x000fe20000010000 */
[----:B------:R-:W-:Y:S01]  /*2120*/  @P0 PRMT R98, R109, 0x7610, R98 ;  /* 0x000076106d620816 */ /* 0x000fe20000000062 */
[----:B------:R-:W-:Y:S01]  /*2130*/  FFMA.FTZ R109, R5, R115, R114 ;  /* 0x00000073056d7223 */ /* 0x000fe20000010072 */
[----:B------:R-:W-:Y:S01]  /*2140*/  @P0 F2FP.BF16.PACK_AB R108, RZ, R111 ;  /* 0x0000006fff6c023e */ /* 0x000fe200000010ff */
[C---:B------:R-:W-:Y:S01]  /*2150*/  FMUL.FTZ R163, R117.reuse, R136 ;  /* 0x0000008875a37220 */ /* 0x040fe20000410000 */
[----:B------:R-:W-:Y:S01]  /*2160*/  @P4 PRMT R136, RZ, 0x7610, R95 ;  /* 0x00007610ff884816 */ /* 0x000fe2000000005f */
[----:B------:R-:W-:Y:S01]  /*2170*/  FMUL.FTZ R112, R117, R112 ;  /* 0x0000007075707220 */ /* 0x000fe20000410000 */
[----:B------:R-:W-:Y:S01]  /*2180*/  @P0 PRMT R97, R108, 0x7610, R97 ;  /* 0x000076106c610816 */ /* 0x000fe20000000061 */
[----:B------:R-:W-:-:S02]  /*2190*/  FADD.FTZ R108, R8, -R109 ;  /* 0x8000006d086c7221 */ /* 0x000fc40000010000 */
[----:B------:R-:W-:Y:S02]  /*21a0*/  FFMA.FTZ R109, R15, R115, R114 ;  /* 0x000000730f6d7223 */ /* 0x000fe40000010072 */
[----:B------:R-:W-:Y:S01]  /*21b0*/  FMUL.FTZ R113, R117, R108 ;  /* 0x0000006c75717220 */ /* 0x000fe20000410000 */
[----:B------:R-:W-:Y:S01]  /*21c0*/  @P4 PRMT R108, RZ, 0x5410, R92 ;  /* 0x00005410ff6c4816 */ /* 0x000fe2000000005c */
[----:B------:R-:W-:Y:S01]  /*21d0*/  FADD.FTZ R110, R16, -R109 ;  /* 0x8000006d106e7221 */ /* 0x000fe20000010000 */
[----:B------:R-:W-:Y:S01]  /*21e0*/  @P4 PRMT R109, RZ, 0x7610, R94 ;  /* 0x00007610ff6d4816 */ /* 0x000fe2000000005e */
[----:B------:R-:W-:Y:S01]  /*21f0*/  @P4 FADD.FTZ R112, R112, R157 ;  /* 0x0000009d70704221 */ /* 0x000fe20000010000 */
[----:B------:R-:W-:Y:S01]  /*2200*/  HFMA2.MMA R157, -RZ, RZ, 0, 9.5367431640625e-07 ;  /* 0x00000010ff9d7435 */ /* 0x000fe200000001ff */
[----:B------:R-:W-:Y:S01]  /*2210*/  @P4 FADD.FTZ R113, R113, R108 ;  /* 0x0000006c71714221 */ /* 0x000fe20000010000 */
[----:B------:R-:W-:Y:S01]  /*2220*/  @P4 PRMT R108, RZ, 0x5410, R95 ;  /* 0x00005410ff6c4816 */ /* 0x000fe2000000005f */
[----:B------:R-:W-:-:S02]  /*2230*/  FMUL.FTZ R110, R117, R110 ;  /* 0x0000006e756e7220 */ /* 0x000fc40000410000 */
[----:B------:R-:W-:Y:S02]  /*2240*/  @P4 FADD.FTZ R163, R163, R136 ;  /* 0x00000088a3a34221 */ /* 0x000fe40000010000 */
[----:B------:R-:W-:Y:S02]  /*2250*/  @P4 FADD.FTZ R137, R137, R108 ;  /* 0x0000006c89894221 */ /* 0x000fe40000010000 */
[----:B------:R-:W-:Y:S01]  /*2260*/  FFMA.FTZ R108, R6, R115, R114 ;  /* 0x00000073066c7223 */ /* 0x000fe20000010072 */
[----:B------:R-:W-:Y:S01]  /*2270*/  @P0 F2FP.BF16.PACK_AB R156, RZ, R163 ;  /* 0x000000a3ff9c023e */ /* 0x000fe200000010ff */
[----:B------:R-:W-:Y:S01]  /*2280*/  @P4 FADD.FTZ R110, R110, R109 ;  /* 0x0000006d6e6e4221 */ /* 0x000fe20000010000 */
[----:B------:R-:W-:Y:S01]  /*2290*/  @P0 F2FP.BF16.PACK_AB R109, RZ, R113 ;  /* 0x00000071ff6d023e */ /* 0x000fe200000010ff */
[----:B------:R-:W-:Y:S02]  /*22a0*/  FADD.FTZ R108, R7, -R108 ;  /* 0x8000006c076c7221 */ /* 0x000fe40000010000 */
[----:B------:R-:W-:Y:S01]  /*22b0*/  FMUL.FTZ R153, R153, R118 ;  /* 0x0000007699997220 */ /* 0x000fe20000410000 */
[----:B------:R-:W-:Y:S01]  /*22c0*/  @P0 PRMT R96, R109, 0x7610, R96 ;  /* 0x000076106d600816 */ /* 0x000fe20000000060 */
[----:B------:R-:W-:Y:S01]  /*22d0*/  FMUL.FTZ R165, R117, R108 ;  /* 0x0000006c75a57220 */ /* 0x000fe20000410000 */
[----:B------:R-:W-:Y:S01]  /*22e0*/  @P4 PRMT R108, RZ, 0x7610, R92 ;  /* 0x00007610ff6c4816 */ /* 0x000fe2000000005c */
[----:B------:R-:W-:Y:S01]  /*22f0*/  FMUL.FTZ R153, R153, c[0x0][0x1e8] ;  /* 0x00007a0099997a20 */ /* 0x000fe20000410000 */
        /* <DEDUP_REMOVED lines=11> */
[-C--:B------:R-:W-:Y:S01]  /*23b0*/  FMUL.FTZ R113, R113, R118.reuse ;  /* 0x0000007671717220 */ /* 0x080fe20000410000 */
[----:B------:R-:W-:Y:S01]  /*23c0*/  @P0 F2FP.BF16.PACK_AB R108, RZ, R165 ;  /* 0x000000a5ff6c023e */ /* 0x000fe200000010ff */
[----:B------:R-:W-:Y:S01]  /*23d0*/  FMUL.FTZ R110, R110, c[0x0][0x1e8] ;  /* 0x00007a006e6e7a20 */ /* 0x000fe20000410000 */
[----:B------:R-:W-:Y:S01]  /*23e0*/  @P0 PRMT R97, R97, 0x5410, R109 ;  /* 0x0000541061610816 */ /* 0x000fe2000000006d */
[----:B------:R-:W-:Y:S01]  /*23f0*/  FMUL.FTZ R111, R111, c[0x0][0x1e8] ;  /* 0x00007a006f6f7a20 */ /* 0x000fe20000410000 */
[----:B------:R-:W-:Y:S01]  /*2400*/  @P0 PRMT R96, R96, 0x5410, R108 ;  /* 0x0000541060600816 */ /* 0x000fe2000000006c */
[----:B------:R-:W-:Y:S01]  /*2410*/  FMUL.FTZ R113, R113, c[0x0][0x1e8] ;  /* 0x00007a0071717a20 */ /* 0x000fe20000410000 */
[----:B------:R-:W-:Y:S01]  /*2420*/  @P0 PRMT R98, R98, 0x5410, R136 ;  /* 0x0000541062620816 */ /* 0x000fe20000000088 */
[----:B------:R-:W-:Y:S01]  /*2430*/  FMUL.FTZ R137, R137, R118 ;  /* 0x0000007689897220 */ /* 0x000fe20000410000 */
[----:B------:R-:W-:Y:S01]  /*2440*/  @P0 PRMT R99, R99, 0x5410, R156 ;  /* 0x0000541063630816 */ /* 0x000fe2000000009c */
[----:B------:R-:W-:Y:S01]  /*2450*/  @P4 IMAD.WIDE.U32 R108, R0, R157, c[0x0][0x258] ;  /* 0x00009600006c4625 */ /* 0x000fe200078e009d */
[----:B------:R-:W-:-:S02]  /*2460*/  FSEL R153, R153, RZ, P5 ;  /* 0x000000ff99997208 */ /* 0x000fc40002800000 */
[----:B------:R-:W-:Y:S01]  /*2470*/  LOP3.LUT P5, RZ, R158, 0xff000000, RZ, 0xc0, !PT ;  /* 0xff0000009eff7812 */ /* 0x000fe200078ac0ff */
[-C--:B------:R-:W-:Y:S01]  /*2480*/  FMUL.FTZ R163, R163, R118.reuse ;  /* 0x00000076a3a37220 */ /* 0x080fe20000410000 */
[----:B------:R0:W-:Y:S01]  /*2490*/  @P4 STG.E.128 [R108.64], R96 ;  /* 0x000000606c004986 */ /* 0x0001e2000c101d04 */
[----:B------:R-:W-:Y:S01]  /*24a0*/  LOP3.LUT P0, RZ, R159, 0xff00, RZ, 0xc0, !PT ;  /* 0x0000ff009fff7812 */ /* 0x000fe2000780c0ff */
[----:B------:R-:W-:Y:S01]  /*24b0*/  FMUL.FTZ R165, R165, R118 ;  /* 0x00000076a5a57220 */ /* 0x000fe20000410000 */
[----:B------:R-:W-:Y:S01]  /*24c0*/  FSEL R112, R112, RZ, P5 ;  /* 0x000000ff70707208 */ /* 0x000fe20002800000 */
[----:B------:R-:W-:Y:S01]  /*24d0*/  FMUL.FTZ R137, R137, c[0x0][0x1e8] ;  /* 0x00007a0089897a20 */ /* 0x000fe20000410000 */
[----:B------:R-:W-:Y:S01]  /*24e0*/  LOP3.LUT P4, RZ, R158, 0xff0000, RZ, 0xc0, !PT ;  /* 0x00ff00009eff7812 */ /* 0x000fe2000788c0ff */
[----:B------:R-:W-:Y:S01]  /*24f0*/  FMUL.FTZ R163, R163, c[0x0][0x1e8] ;  /* 0x00007a00a3a37a20 */ /* 0x000fe20000410000 */
[----:B------:R-:W-:Y:S01]  /*2500*/  FSEL R110, R110, RZ, P0 ;  /* 0x000000ff6e6e7208 */ /* 0x000fe20000000000 */
[----:B------:R-:W-:Y:S01]  /*2510*/  FMUL.FTZ R165, R165, c[0x0][0x1e8] ;  /* 0x00007a00a5a57a20 */ /* 0x000fe20000410000 */
[----:B------:R-:W-:-:S02]  /*2520*/  LOP3.LUT P0, RZ, R159, 0xff0000, RZ, 0xc0, !PT ;  /* 0x00ff00009fff7812 */ /* 0x000fc4000780c0ff */
[----:B------:R-:W-:Y:S02]  /*2530*/  F2FP.BF16.PACK_AB R110, R110, R153 ;  /* 0x000000996e6e723e */ /* 0x000fe400000010ff */
[----:B0-----:R-:W-:Y:S02]  /*2540*/  MOV R108, R158 ;  /* 0x0000009e006c7202 */ /* 0x001fe40000000f00 */
[----:B------:R-:W-:Y:S02]  /*2550*/  FSEL R109, R111, RZ, P4 ;  /* 0x000000ff6f6d7208 */ /* 0x000fe40002000000 */
[----:B------:R-:W-:Y:S02]  /*2560*/  LOP3.LUT P5, RZ, R108, 0xff, RZ, 0xc0, !PT ;  /* 0x000000ff6cff7812 */ /* 0x000fe400078ac0ff */
[----:B------:R-:W-:Y:S02]  /*2570*/  LOP3.LUT P4, RZ, R158, 0xff00, RZ, 0xc0, !PT ;  /* 0x0000ff009eff7812 */ /* 0x000fe4000788c0ff */
[----:B------:R-:W-:-:S02]  /*2580*/  FSEL R108, R113, RZ, P5 ;  /* 0x000000ff716c7208 */ /* 0x000fc40002800000 */
[----:B------:R-:W-:Y:S02]  /*2590*/  LOP3.LUT P5, RZ, R159, 0xff000000, RZ, 0xc0, !PT ;  /* 0xff0000009fff7812 */ /* 0x000fe400078ac0ff */
[----:B------:R-:W-:Y:S02]  /*25a0*/  F2FP.BF16.PACK_AB R109, R112, R109 ;  /* 0x0000006d706d723e */ /* 0x000fe400000010ff */
[----:B------:R-:W-:Y:S02]  /*25b0*/  FSEL R111, R137, RZ, P0 ;  /* 0x000000ff896f7208 */ /* 0x000fe40000000000 */
[----:B------:R-:W-:Y:S02]  /*25c0*/  FSEL R112, R163, RZ, P5 ;  /* 0x000000ffa3707208 */ /* 0x000fe40002800000 */
[----:B------:R-:W-:Y:S02]  /*25d0*/  FSEL R165, R165, RZ, P4 ;  /* 0x000000ffa5a57208 */ /* 0x000fe40002000000 */
[----:B------:R-:W-:Y:S01]  /*25e0*/  F2FP.BF16.PACK_AB R111, R112, R111 ;  /* 0x0000006f706f723e */ /* 0x000fe200000010ff */
[----:B------:R-:W-:Y:S01]  /*25f0*/  IMAD.WIDE.U32 R112, R0, R157, c[0x0][0x248] ;  /* 0x0000920000707625 */ /* 0x000fe200078e009d */
[----:B------:R-:W-:-:S02]  /*2600*/  F2FP.BF16.PACK_AB R108, R165, R108 ;  /* 0x0000006ca56c723e */ /* 0x000fc400000010ff */
[----:B------:R-:W-:-:S03]  /*2610*/  IADD3 R0, R0, 0x80, RZ ;  /* 0x0000008000007810 */ /* 0x000fc60007ffe0ff */
[----:B------:R0:W-:Y:S04]  /*2620*/  STG.E.128 [R112.64], R108 ;  /* 0x0000006c70007986 */ /* 0x0001e8000c101d04 */
.L_x_2508:
[----:B------:R-:W-:Y:S05]  /*2630*/  BSYNC B0 ;  /* 0x0000000000007941 */ /* 0x000fea0003800000 */
.L_x_2507:
        /* <DEDUP_REMOVED lines=9> */
[-CC-:B------:R-:W-:Y:S02]  /*26d0*/  FFMA.FTZ R112, R122, R115.reuse, R114.reuse ;  /* 0x000000737a707223 */ /* 0x180fe40000010072 */
[-CC-:B------:R-:W-:Y:S01]  /*26e0*/  FFMA.FTZ R113, R121, R115.reuse, R114.reuse ;  /* 0x0000007379717223 */ /* 0x180fe20000010072 */
[----:B------:R-:W-:Y:S01]  /*26f0*/  ISETP.NE.AND.EX P0, PT, RZ, c[0x0][0x25c], PT, P0 ;  /* 0x00009700ff007a0c */ /* 0x000fe20003f05300 */
[----:B------:R-:W-:-:S02]  /*2700*/  FFMA.FTZ R110, R126, R115, R114 ;  /* 0x000000737e6e7223 */ /* 0x000fc40000010072 */
[-CC-:B------:R-:W-:Y:S02]  /*2710*/  FFMA.FTZ R108, R132, R115.reuse, R114.reuse ;  /* 0x00000073846c7223 */ /* 0x180fe40000010072 */
[-CC-:B------:R-:W-:Y:S02]  /*2720*/  FFMA.FTZ R109, R131, R115.reuse, R114.reuse ;  /* 0x00000073836d7223 */ /* 0x180fe40000010072 */
[----:B------:R-:W-:Y:S02]  /*2730*/  FADD.FTZ R156, R130, -R137 ;  /* 0x80000089829c7221 */ /* 0x000fe40000010000 */
[----:B------:R-:W-:Y:S02]  /*2740*/  FFMA.FTZ R114, R138, R115, R114 ;  /* 0x000000738a727223 */ /* 0x000fe40000010072 */
[C---:B-----5:R-:W-:Y:S01]  /*2750*/  FMUL.FTZ R115, R117.reuse, R136 ;  /* 0x0000008875737220 */ /* 0x060fe20000410000 */
[----:B------:R-:W-:Y:S01]  /*2760*/  @P4 PRMT R136, RZ, 0x5410, R22 ;  /* 0x00005410ff884816 */ /* 0x000fe20000000016 */
[----:B------:R-:W-:-:S02]  /*2770*/  FMUL.FTZ R111, R117, R156 ;  /* 0x0000009c756f7220 */ /* 0x000fc40000410000 */
[----:B------:R-:W-:Y:S02]  /*2780*/  FADD.FTZ R108, R129, -R108 ;  /* 0x8000006c816c7221 */ /* 0x000fe40000010000 */
[----:B------:R-:W-:Y:S01]  /*2790*/  @P4 FADD.FTZ R111, R111, R136 ;  /* 0x000000886f6f4221 */ /* 0x000fe20000010000 */
[----:B------:R-:W-:Y:S01]  /*27a0*/  @P4 PRMT R136, RZ, 0x5410, R20 ;  /* 0x00005410ff884816 */ /* 0x000fe20000000014 */
[----:B------:R-:W-:Y:S02]  /*27b0*/  FMUL.FTZ R165, R117, R108 ;  /* 0x0000006c75a57220 */ /* 0x000fe40000410000 */
[----:B------:R-:W-:Y:S02]  /*27c0*/  FADD.FTZ R112, R123, -R112 ;  /* 0x800000707b707221 */ /* 0x000fe40000010000 */
[----:B------:R-:W-:Y:S02]  /*27d0*/  @P4 FADD.FTZ R115, R115, R136 ;  /* 0x0000008873734221 */ /* 0x000fe40000010000 */
[----:B------:R-:W-:-:S02]  /*27e0*/  FADD.FTZ R136, R128, -R113 ;  /* 0x8000007180887221 */ /* 0x000fc40000010000 */
[C---:B------:R-:W-:Y:S01]  /*27f0*/  FMUL.FTZ R157, R117.reuse, R112 ;  /* 0x00000070759d7220 */ /* 0x040fe20000410000 */
[----:B------:R-:W-:Y:S01]  /*2800*/  @P0 F2FP.BF16.PACK_AB R108, RZ, R115 ;  /* 0x00000073ff6c023e */ /* 0x000fe200000010ff */
[----:B------:R-:W-:Y:S01]  /*2810*/  FMUL.FTZ R137, R117, R136 ;  /* 0x0000008875897220 */ /* 0x000fe20000410000 */
[----:B------:R-:W-:Y:S01]  /*2820*/  @P4 PRMT R136, RZ, 0x5410, R21 ;  /* 0x00005410ff884816 */ /* 0x000fe20000000015 */
[----:B------:R-:W-:Y:S01]  /*2830*/  FADD.FTZ R110, R127, -R110 ;  /* 0x8000006e7f6e7221 */ /* 0x000fe20000010000 */
[----:B------:R-:W-:Y:S01]  /*2840*/  @P0 PRMT R96, R108, 0x7610, R96 ;  /* 0x000076106c600816 */ /* 0x000fe20000000060 */
[----:B------:R-:W-:Y:S01]  /*2850*/  FADD.FTZ R114, R133, -R114 ;  /* 0x8000007285727221 */ /* 0x000fe20000010000 */
[----:B------:R-:W-:Y:S01]  /*2860*/  @P4 PRMT R108, RZ, 0x7610, R22 ;  /* 0x00007610ff6c4816 */ /* 0x000fe20000000016 */
[----:B------:R-:W-:Y:S01]  /*2870*/  FMUL.FTZ R163, R117, R110 ;  /* 0x0000006e75a37220 */ /* 0x000fe20000410000 */
[----:B------:R-:W-:Y:S01]  /*2880*/  @P0 F2FP.BF16.PACK_AB R110, RZ, R111 ;  /* 0x0000006fff6e023e */ /* 0x000fe200000010ff */
[----:B------:R-:W-:-:S02]  /*2890*/  @P4 FADD.FTZ R137, R137, R136 ;  /* 0x0000008889894221 */ /* 0x000fc40000010000 */
[----:B------:R-:W-:Y:S01]  /*28a0*/  @P4 FADD.FTZ R165, R165, R108 ;  /* 0x0000006ca5a54221 */ /* 0x000fe20000010000 */
[----:B------:R-:W-:Y:S01]  /*28b0*/  @P4 PRMT R108, RZ, 0x7610, R20 ;  /* 0x00007610ff6c4816 */ /* 0x000fe20000000014 */
[----:B------:R-:W-:Y:S01]  /*28c0*/  FADD.FTZ R136, R134, -R109 ;  /* 0x8000006d86887221 */ /* 0x000fe20000010000 */
[----:B------:R-:W-:Y:S01]  /*28d0*/  @P0 F2FP.BF16.PACK_AB R109, RZ, R137 ;  /* 0x00000089ff6d023e */ /* 0x000fe200000010ff */
[----:B------:R-:W-:Y:S01]  /*28e0*/  FMUL.FTZ R111, R111, R118 ;  /* 0x000000766f6f7220 */ /* 0x000fe20000410000 */
[----:B------:R-:W-:Y:S01]  /*28f0*/  @P0 PRMT R98, R110, 0x7610, R98 ;  /* 0x000076106e620816 */ /* 0x000fe20000000062 */
[----:B------:R-:W-:Y:S01]  /*2900*/  @P4 FADD.FTZ R157, R157, R108 ;  /* 0x0000006c9d9d4221 */ /* 0x000fe20000010000 */
[----:B------:R-:W-:Y:S01]  /*2910*/  @P4 PRMT R108, RZ, 0x7610, R21 ;  /* 0x00007610ff6c4816 */ /* 0x000fe20000000015 */
[----:B------:R-:W-:Y:S01]  /*2920*/  FMUL.FTZ R153, R117, R136 ;  /* 0x0000008875997220 */ /* 0x000fe20000410000 */
[----:B------:R-:W-:Y:S01]  /*2930*/  @P0 PRMT R97, R109, 0x7610, R97 ;  /* 0x000076106d610816 */ /* 0x000fe20000000061 */
[----:B------:R-:W-:Y:S01]  /*2940*/  FMUL.FTZ R117, R117, R114 ;  /* 0x0000007275757220 */ /* 0x000fe20000410000 */
[----:B------:R-:W-:Y:S01]  /*2950*/  @P0 F2FP.BF16.PACK_AB R110, RZ, R165 ;  /* 0x000000a5ff6e023e */ /* 0x000fe200000010ff */
[----:B------:R-:W-:Y:S01]  /*2960*/  @P4 FADD.FTZ R163, R163, R108 ;  /* 0x0000006ca3a34221 */ /* 0x000fe20000010000 */
[--C-:B------:R-:W-:Y:S01]  /*2970*/  @P4 PRMT R108, RZ, 0x5410, R23.reuse ;  /* 0x00005410ff6c4816 */ /* 0x100fe20000000017 */
[----:B------:R-:W-:Y:S01]  /*2980*/  FMUL.FTZ R111, R111, c[0x0][0x1e8] ;  /* 0x00007a006f6f7a20 */ /* 0x000fe20000410000 */
[----:B------:R-:W-:Y:S01]  /*2990*/  @P0 PRMT R98, R98, 0x5410, R110 ;  /* 0x0000541062620816 */ /* 0x000fe2000000006e */
[-C--:B------:R-:W-:Y:S01]  /*29a0*/  FMUL.FTZ R137, R137, R118.reuse ;  /* 0x0000007689897220 */ /* 0x080fe20000410000 */
[----:B------:R-:W-:Y:S01]  /*29b0*/  @P0 F2FP.BF16.PACK_AB R109, RZ, R163 ;  /* 0x000000a3ff6d023e */ /* 0x000fe200000010ff */
[----:B------:R-:W-:Y:S01]  /*29c0*/  @P4 FADD.FTZ R153, R153, R108 ;  /* 0x0000006c99994221 */ /* 0x000fe20000010000 */
[----:B------:R-:W-:Y:S01]  /*29d0*/  @P4 PRMT R108, RZ, 0x7610, R23 ;  /* 0x00007610ff6c4816 */ /* 0x000fe20000000017 */
[-C--:B------:R-:W-:Y:S01]  /*29e0*/  FMUL.FTZ R163, R163, R118.reuse ;  /* 0x00000076a3a37220 */ /* 0x080fe20000410000 */
[----:B------:R-:W-:Y:S01]  /*29f0*/  @P0 PRMT R97, R97, 0x5410, R109 ;  /* 0x0000541061610816 */ /* 0x000fe2000000006d */
[----:B------:R-:W-:Y:S01]  /*2a00*/  FMUL.FTZ R137, R137, c[0x0][0x1e8] ;  /* 0x00007a0089897a20 */ /* 0x000fe20000410000 */
[----:B------:R-:W-:Y:S01]  /*2a10*/  @P0 F2FP.BF16.PACK_AB R112, RZ, R153 ;  /* 0x00000099ff70023e */ /* 0x000fe200000010ff */
[----:B------:R-:W-:Y:S01]  /*2a20*/  @P4 FADD.FTZ R117, R117, R108 ;  /* 0x0000006c75754221 */ /* 0x000fe20000010000 */
[----:B------:R-:W-:Y:S01]  /*2a30*/  ISETP.NE.U32.AND P4, PT, RZ, c[0x0][0x258], PT ;  /* 0x00009600ff007a0c */ /* 0x000fe20003f85070 */
[----:B------:R-:W-:Y:S01]  /*2a40*/  FMUL.FTZ R163, R163, c[0x0][0x1e8] ;  /* 0x00007a00a3a37a20 */ /* 0x000fe20000410000 */
[----:B------:R-:W-:Y:S01]  /*2a50*/  @P0 PRMT R99, R112, 0x7610, R99 ;  /* 0x0000761070630816 */ /* 0x000fe20000000063 */
[-C--:B------:R-:W-:Y:S01]  /*2a60*/  FMUL.FTZ R165, R165, R118.reuse ;  /* 0x00000076a5a57220 */ /* 0x080fe20000410000 */
[----:B------:R-:W-:Y:S01]  /*2a70*/  @P0 F2FP.BF16.PACK_AB R113, RZ, R117 ;  /* 0x00000075ff71023e */ /* 0x000fe200000010ff */
[-C--:B------:R-:W-:Y:S01]  /*2a80*/  FMUL.FTZ R115, R115, R118.reuse ;  /* 0x0000007673737220 */ /* 0x080fe20000410000 */
[----:B------:R-:W-:Y:S01]  /*2a90*/  ISETP.NE.AND.EX P4, PT, RZ, c[0x0][0x25c], PT, P4 ;  /* 0x00009700ff007a0c */ /* 0x000fe20003f85340 */
[----:B------:R-:W-:Y:S01]  /*2aa0*/  FMUL.FTZ R165, R165, c[0x0][0x1e8] ;  /* 0x00007a00a5a57a20 */ /* 0x000fe20000410000 */
[----:B------:R-:W-:Y:S01]  /*2ab0*/  @P0 PRMT R99, R99, 0x5410, R113 ;  /* 0x0000541063630816 */ /* 0x000fe20000000071 */
[----:B------:R-:W-:Y:S01]  /*2ac0*/  HFMA2.MMA R113, -RZ, RZ, 0, 9.5367431640625e-07 ;  /* 0x00000010ff717435 */ /* 0x000fe200000001ff */
[----:B------:R-:W-:Y:S01]  /*2ad0*/  @P0 F2FP.BF16.PACK_AB R108, RZ, R157 ;  /* 0x0000009dff6c023e */ /* 0x000fe200000010ff */
[----:B------:R-:W-:Y:S01]  /*2ae0*/  FMUL.FTZ R115, R115, c[0x0][0x1e8] ;  /* 0x00007a0073737a20 */ /* 0x000fe20000410000 */
[----:B------:R-:W-:Y:S01]  /*2af0*/  FSEL R110, R111, RZ, P5 ;  /* 0x000000ff6f6e7208 */ /* 0x000fe20002800000 */
[-C--:B------:R-:W-:Y:S01]  /*2b00*/  FMUL.FTZ R153, R153, R118.reuse ;  /* 0x0000007699997220 */ /* 0x080fe20000410000 */
[----:B------:R-:W-:Y:S01]  /*2b10*/  @P0 PRMT R96, R96, 0x5410, R108 ;  /* 0x0000541060600816 */ /* 0x000fe2000000006c */
[-C--:B------:R-:W-:Y:S01]  /*2b20*/  FMUL.FTZ R117, R117, R118.reuse ;  /* 0x0000007675757220 */ /* 0x080fe20000410000 */
[----:B------:R-:W-:Y:S01]  /*2b30*/  LOP3.LUT P5, RZ, R154, 0xff000000, RZ, 0xc0, !PT ;  /* 0xff0000009aff7812 */ /* 0x000fe200078ac0ff */
        /* <DEDUP_REMOVED lines=12> */
[----:B0-----:R-:W-:-:S02]  /*2c00*/  FSEL R109, R137, RZ, P4 ;  /* 0x000000ff896d7208 */ /* 0x001fc40002000000 */
[----:B------:R-:W-:Y:S02]  /*2c10*/  FSEL R108, R163, RZ, P5 ;  /* 0x000000ffa36c7208 */ /* 0x000fe40002800000 */
[----:B------:R-:W-:Y:S02]  /*2c20*/  LOP3.LUT P4, RZ, R154, 0xff00, RZ, 0xc0, !PT ;  /* 0x0000ff009aff7812 */ /* 0x000fe4000788c0ff */
[----:B------:R-:W-:Y:S02]  /*2c30*/  F2FP.BF16.PACK_AB R109, R108, R109 ;  /* 0x0000006d6c6d723e */ /* 0x000fe400000010ff */
[----:B------:R-:W-:Y:S02]  /*2c40*/  MOV R108, R154 ;  /* 0x0000009a006c7202 */ /* 0x000fe40000000f00 */
[----:B------:R-:W-:Y:S02]  /*2c50*/  FSEL R157, R157, RZ, P4 ;  /* 0x000000ff9d9d7208 */ /* 0x000fe40002000000 */
[----:B------:R-:W-:-:S04]  /*2c60*/  LOP3.LUT P5, RZ, R108, 0xff, RZ, 0xc0, !PT ;  /* 0x000000ff6cff7812 */ /* 0x000fc800078ac0ff */
[----:B------:R-:W-:Y:S02]  /*2c70*/  FSEL R108, R115, RZ, P5 ;  /* 0x000000ff736c7208 */ /* 0x000fe40002800000 */
[----:B------:R-:W-:Y:S02]  /*2c80*/  LOP3.LUT P5, RZ, R155, 0xff000000, RZ, 0xc0, !PT ;  /* 0xff0000009bff7812 */ /* 0x000fe400078ac0ff */
[----:B------:R-:W-:Y:S02]  /*2c90*/  F2FP.BF16.PACK_AB R108, R157, R108 ;  /* 0x0000006c9d6c723e */ /* 0x000fe400000010ff */
[----:B------:R-:W-:-:S04]  /*2ca0*/  FSEL R112, R117, RZ, P5 ;  /* 0x000000ff75707208 */ /* 0x000fc80002800000 */
[----:B------:R-:W-:Y:S01]  /*2cb0*/  F2FP.BF16.PACK_AB R111, R112, R111 ;  /* 0x0000006f706f723e */ /* 0x000fe200000010ff */
[----:B------:R-:W-:-:S05]  /*2cc0*/  IMAD.WIDE.U32 R112, R0, R113, c[0x0][0x248] ;  /* 0x0000920000707625 */ /* 0x000fca00078e0071 */
[----:B------:R0:W-:Y:S02]  /*2cd0*/  STG.E.128 [R112.64], R108 ;  /* 0x0000006c70007986 */ /* 0x0001e4000c101d04 */
.L_x_2510:
[----:B------:R-:W-:Y:S05]  /*2ce0*/  BSYNC B0 ;  /* 0x0000000000007941 */ /* 0x000fea0003800000 */
.L_x_2509:
[----:B------:R-:W-:Y:S02]  /*2cf0*/  IADD3 R3, R3, c[0x0][0x160], RZ ;  /* 0x0000580003037a10 */ /* 0x000fe40007ffe0ff */
[----:B------:R-:W-:Y:S02]  /*2d00*/  LOP3.LUT P4, RZ, R2, 0xff, RZ, 0xc0, !PT ;  /* 0x000000ff02ff7812 */ /* 0x000fe4000788c0ff */
[----:B------:R-:W-:Y:S02]  /*2d10*/  ISETP.GE.AND P0, PT, R3, c[0x0][0x164], PT ;  /* 0x0000590003007a0c */ /* 0x000fe40003f06270 */
[----:B------:R-:W-:-:S11]  /*2d20*/  SEL R2, RZ, 0x1, P4 ;  /* 0x00000001ff027807 */ /* 0x000fd60002000000 */
[----:B0----5:R-:W-:Y:S01]  /*2d30*/  @P0 CALL.REL.NOINC `(.L_x_2496) ;  /* 0x0000001000000944 */ /* 0x021fe20003c00000 */
[----:B------:R-:W-:Y:S05]  /*2d40*/  BRA `(.L_x_2511) ;  /* 0xffffd63000007947 */ /* 0x000fea000383ffff */
.L_x_2496:
        /* <DEDUP_REMOVED lines=31> */
.L_x_2503:
[----:B------:R-:W-:Y:S01]  /*2f40*/  HFMA2.MMA R113, -RZ, RZ, 0, 9.5367431640625e-07 ;  /* 0x00000010ff717435 */ /* 0x000fe200000001ff */
[----:B------:R-:W-:-:S02]  /*2f50*/  MOV R114, R157 ;  /* 0x0000009d00727202 */ /* 0x000fc40000000f00 */
[----:B------:R-:W-:Y:S02]  /*2f60*/  MOV R111, 0x1f ;  /* 0x0000001f006f7802 */ /* 0x000fe40000000f00 */
[----:B------:R-:W-:Y:S02]  /*2f70*/  MOV R112, 0xffffffff ;  /* 0xffffffff00707802 */ /* 0x000fe40000000f00 */
[----:B------:R-:W-:Y:S02]  /*2f80*/  MOV R108, 0x2fa0 ;  /* 0x00002fa0006c7802 */ /* 0x000fe40000000f00 */
[----:B-----5:R-:W-:Y:S05]  /*2f90*/  CALL.REL.NOINC `($__internal_48_$__cuda_sm70_shflsync_down_p) ;  /* 0x0000046000007944 */ /* 0x020fea0003c00000 */
[----:B-1----:R-:W-:Y:S01]  /*2fa0*/  MOV R136, R112 ;  /* 0x0000007000887202 */ /* 0x002fe20000000f00 */
[----:B0-----:R-:W-:Y:S05]  /*2fb0*/  BRA `(.L_x_2512) ;  /* 0xffffe68000007947 */ /* 0x001fea000383ffff */
.L_x_2504:
[----:B------:R-:W-:Y:S01]  /*2fc0*/  HFMA2.MMA R113, -RZ, RZ, 0, 9.5367431640625e-07 ;  /* 0x00000010ff717435 */ /* 0x000fe200000001ff */
[----:B------:R-:W-:Y:S02]  /*2fd0*/  MOV R114, R153 ;  /* 0x0000009900727202 */ /* 0x000fe40000000f00 */
[----:B------:R-:W-:Y:S02]  /*2fe0*/  MOV R111, 0x1f ;  /* 0x0000001f006f7802 */ /* 0x000fe40000000f00 */
[----:B------:R-:W-:-:S02]  /*2ff0*/  MOV R112, 0xffffffff ;  /* 0xffffffff00707802 */ /* 0x000fc40000000f00 */
[----:B------:R-:W-:Y:S02]  /*3000*/  MOV R108, 0x3020 ;  /* 0x00003020006c7802 */ /* 0x000fe40000000f00 */
[----:B01---5:R-:W-:Y:S05]  /*3010*/  CALL.REL.NOINC `($__internal_48_$__cuda_sm70_shflsync_down_p) ;  /* 0x000003e000007944 */ /* 0x023fea0003c00000 */
[----:B------:R-:W-:Y:S01]  /*3020*/  FADD.FTZ R136, R136, R157 ;  /* 0x0000009d88887221 */ /* 0x000fe20000010000 */
[----:B0-----:R-:W-:Y:S01]  /*3030*/  HFMA2.MMA R113, -RZ, RZ, 0, 4.76837158203125e-07 ;  /* 0x00000008ff717435 */ /* 0x001fe200000001ff */
[----:B-1----:R-:W-:Y:S01]  /*3040*/  FADD.FTZ R153, R153, R112 ;  /* 0x0000007099997221 */ /* 0x002fe20000010000 */
[----:B------:R-:W-:Y:S02]  /*3050*/  MOV R111, 0x1f ;  /* 0x0000001f006f7802 */ /* 0x000fe40000000f00 */
[----:B------:R-:W-:Y:S02]  /*3060*/  MOV R112, 0xffffffff ;  /* 0xffffffff00707802 */ /* 0x000fe40000000f00 */
[----:B------:R-:W-:Y:S02]  /*3070*/  MOV R114, R136 ;  /* 0x0000008800727202 */ /* 0x000fe40000000f00 */
[----:B------:R-:W-:Y:S02]  /*3080*/  MOV R108, 0x30a0 ;  /* 0x000030a0006c7802 */ /* 0x000fe40000000f00 */
[----:B------:R-:W-:Y:S05]  /*3090*/  CALL.REL.NOINC `($__internal_48_$__cuda_sm70_shflsync_down_p) ;  /* 0x0000036000007944 */ /* 0x000fea0003c00000 */
[----:B0-----:R-:W-:Y:S01]  /*30a0*/  HFMA2.MMA R113, -RZ, RZ, 0, 4.76837158203125e-07 ;  /* 0x00000008ff717435 */ /* 0x001fe200000001ff */
[----:B-1----:R-:W-:-:S02]  /*30b0*/  MOV R115, R112 ;  /* 0x0000007000737202 */ /* 0x002fc40000000f00 */
[----:B------:R-:W-:Y:S02]  /*30c0*/  MOV R114, R153 ;  /* 0x0000009900727202 */ /* 0x000fe40000000f00 */
[----:B------:R-:W-:Y:S02]  /*30d0*/  MOV R111, 0x1f ;  /* 0x0000001f006f7802 */ /* 0x000fe40000000f00 */
[----:B------:R-:W-:Y:S02]  /*30e0*/  MOV R112, 0xffffffff ;  /* 0xffffffff00707802 */ /* 0x000fe40000000f00 */
[----:B------:R-:W-:Y:S02]  /*30f0*/  MOV R108, 0x3110 ;  /* 0x00003110006c7802 */ /* 0x000fe40000000f00 */
[----:B------:R-:W-:Y:S05]  /*3100*/  CALL.REL.NOINC `($__internal_48_$__cuda_sm70_shflsync_down_p) ;  /* 0x000002f000007944 */ /* 0x000fea0003c00000 */
[----:B------:R-:W-:Y:S01]  /*3110*/  FADD.FTZ R136, R115, R136 ;  /* 0x0000008873887221 */ /* 0x000fe20000010000 */
[----:B0-----:R-:W-:Y:S01]  /*3120*/  HFMA2.MMA R113, -RZ, RZ, 0, 2.384185791015625e-07 ;  /* 0x00000004ff717435 */ /* 0x001fe200000001ff */
[----:B-1----:R-:W-:Y:S01]  /*3130*/  FADD.FTZ R153, R153, R112 ;  /* 0x0000007099997221 */ /* 0x002fe20000010000 */
[----:B------:R-:W-:Y:S02]  /*3140*/  MOV R111, 0x1f ;  /* 0x0000001f006f7802 */ /* 0x000fe40000000f00 */
[----:B------:R-:W-:-:S02]  /*3150*/  MOV R112, 0xffffffff ;  /* 0xffffffff00707802 */ /* 0x000fc40000000f00 */
[----:B------:R-:W-:Y:S02]  /*3160*/  MOV R114, R136 ;  /* 0x0000008800727202 */ /* 0x000fe40000000f00 */
[----:B------:R-:W-:Y:S02]  /*3170*/  MOV R108, 0x3190 ;  /* 0x00003190006c7802 */ /* 0x000fe40000000f00 */
[----:B------:R-:W-:Y:S05]  /*3180*/  CALL.REL.NOINC `($__internal_48_$__cuda_sm70_shflsync_down_p) ;  /* 0x0000027000007944 */ /* 0x000fea0003c00000 */
[----:B0-----:R-:W-:Y:S01]  /*3190*/  HFMA2.MMA R113, -RZ, RZ, 0, 2.384185791015625e-07 ;  /* 0x00000004ff717435 */ /* 0x001fe200000001ff */
[----:B-1----:R-:W-:Y:S02]  /*31a0*/  MOV R115, R112 ;  /* 0x0000007000737202 */ /* 0x002fe40000000f00 */
[----:B------:R-:W-:Y:S02]  /*31b0*/  MOV R114, R153 ;  /* 0x0000009900727202 */ /* 0x000fe40000000f00 */
[----:B------:R-:W-:Y:S02]  /*31c0*/  MOV R111, 0x1f ;  /* 0x0000001f006f7802 */ /* 0x000fe40000000f00 */
[----:B------:R-:W-:Y:S02]  /*31d0*/  MOV R112, 0xffffffff ;  /* 0xffffffff00707802 */ /* 0x000fe40000000f00 */
[----:B------:R-:W-:-:S02]  /*31e0*/  MOV R108, 0x3200 ;  /* 0x00003200006c7802 */ /* 0x000fc40000000f00 */
[----:B------:R-:W-:Y:S05]  /*31f0*/  CALL.REL.NOINC `($__internal_48_$__cuda_sm70_shflsync_down_p) ;  /* 0x0000020000007944 */ /* 0x000fea0003c00000 */
[----:B------:R-:W-:Y:S01]  /*3200*/  FADD.FTZ R136, R115, R136 ;  /* 0x0000008873887221 */ /* 0x000fe20000010000 */
[----:B0-----:R-:W-:Y:S01]  /*3210*/  HFMA2.MMA R113, -RZ, RZ, 0, 1.1920928955078125e-07 ;  /* 0x00000002ff717435 */ /* 0x001fe200000001ff */
[----:B-1----:R-:W-:Y:S01]  /*3220*/  FADD.FTZ R137, R153, R112 ;  /* 0x0000007099897221 */ /* 0x002fe20000010000 */
[----:B------:R-:W-:-:S02]  /*3230*/  MOV R111, 0x1f ;  /* 0x0000001f006f7802 */ /* 0x000fc40000000f00 */
[----:B------:R-:W-:Y:S02]  /*3240*/  MOV R112, 0xffffffff ;  /* 0xffffffff00707802 */ /* 0x000fe40000000f00 */
[----:B------:R-:W-:Y:S02]  /*3250*/  MOV R114, R136 ;  /* 0x0000008800727202 */ /* 0x000fe40000000f00 */
[----:B------:R-:W-:Y:S02]  /*3260*/  MOV R108, 0x3280 ;  /* 0x00003280006c7802 */ /* 0x000fe40000000f00 */
[----:B------:R-:W-:Y:S05]  /*3270*/  CALL.REL.NOINC `($__internal_48_$__cuda_sm70_shflsync_down_p) ;  /* 0x0000018000007944 */ /* 0x000fea0003c00000 */
[----:B0-----:R-:W-:Y:S01]  /*3280*/  HFMA2.MMA R113, -RZ, RZ, 0, 1.1920928955078125e-07 ;  /* 0x00000002ff717435 */ /* 0x001fe200000001ff */
[----:B-1----:R-:W-:Y:S02]  /*3290*/  MOV R115, R112 ;  /* 0x0000007000737202 */ /* 0x002fe40000000f00 */
[----:B------:R-:W-:Y:S02]  /*32a0*/  MOV R114, R137 ;  /* 0x0000008900727202 */ /* 0x000fe40000000f00 */
[----:B------:R-:W-:Y:S02]  /*32b0*/  MOV R111, 0x1f ;  /* 0x0000001f006f7802 */ /* 0x000fe40000000f00 */
[----:B------:R-:W-:-:S02]  /*32c0*/  MOV R112, 0xffffffff ;  /* 0xffffffff00707802 */ /* 0x000fc40000000f00 */
[----:B------:R-:W-:Y:S02]  /*32d0*/  MOV R108, 0x32f0 ;  /* 0x000032f0006c7802 */ /* 0x000fe40000000f00 */
[----:B------:R-:W-:Y:S05]  /*32e0*/  CALL.REL.NOINC `($__internal_48_$__cuda_sm70_shflsync_down_p) ;  /* 0x0000011000007944 */ /* 0x000fea0003c00000 */
[----:B------:R-:W-:Y:S01]  /*32f0*/  FADD.FTZ R136, R115, R136 ;  /* 0x0000008873887221 */ /* 0x000fe20000010000 */
[----:B0-----:R-:W-:Y:S01]  /*3300*/  HFMA2.MMA R113, -RZ, RZ, 0, 5.9604644775390625e-08 ;  /* 0x00000001ff717435 */ /* 0x001fe200000001ff */
[----:B-1----:R-:W-:Y:S01]  /*3310*/  FADD.FTZ R137, R137, R112 ;  /* 0x0000007089897221 */ /* 0x002fe20000010000 */
[----:B------:R-:W-:Y:S02]  /*3320*/  MOV R111, 0x1f ;  /* 0x0000001f006f7802 */ /* 0x000fe40000000f00 */
[----:B------:R-:W-:Y:S02]  /*3330*/  MOV R112, 0xffffffff ;  /* 0xffffffff00707802 */ /* 0x000fe40000000f00 */
[----:B------:R-:W-:Y:S02]  /*3340*/  MOV R114, R136 ;  /* 0x0000008800727202 */ /* 0x000fe40000000f00 */
[----:B------:R-:W-:Y:S02]  /*3350*/  MOV R108, 0x3370 ;  /* 0x00003370006c7802 */ /* 0x000fe40000000f00 */
[----:B------:R-:W-:Y:S05]  /*3360*/  CALL.REL.NOINC `($__internal_48_$__cuda_sm70_shflsync_down_p) ;  /* 0x0000009000007944 */ /* 0x000fea0003c00000 */
[----:B0-----:R-:W-:Y:S01]  /*3370*/  HFMA2.MMA R113, -RZ, RZ, 0, 5.9604644775390625e-08 ;  /* 0x00000001ff717435 */ /* 0x001fe200000001ff */
[----:B-1----:R-:W-:-:S02]  /*3380*/  MOV R115, R112 ;  /* 0x0000007000737202 */ /* 0x002fc40000000f00 */
[----:B------:R-:W-:Y:S02]  /*3390*/  MOV R114, R137 ;  /* 0x0000008900727202 */ /* 0x000fe40000000f00 */
[----:B------:R-:W-:Y:S02]  /*33a0*/  MOV R111, 0x1f ;  /* 0x0000001f006f7802 */ /* 0x000fe40000000f00 */
[----:B------:R-:W-:Y:S02]  /*33b0*/  MOV R112, 0xffffffff ;  /* 0xffffffff00707802 */ /* 0x000fe40000000f00 */
[----:B------:R-:W-:Y:S02]  /*33c0*/  MOV R108, 0x33e0 ;  /* 0x000033e0006c7802 */ /* 0x000fe40000000f00 */
[----:B------:R-:W-:Y:S05]  /*33d0*/  CALL.REL.NOINC `($__internal_48_$__cuda_sm70_shflsync_down_p) ;  /* 0x0000002000007944 */ /* 0x000fea0003c00000 */
[----:B-1----:R-:W-:Y:S01]  /*33e0*/  MOV R108, R112 ;  /* 0x00000070006c7202 */ /* 0x002fe20000000f00 */
[----:B0-----:R-:W-:Y:S05]  /*33f0*/  BRA `(.L_x_2513) ;  /* 0xffffe36000007947 */ /* 0x001fea000383ffff */
        .weak           $__internal_48_$__cuda_sm70_shflsync_down_p
        .type           $__internal_48_$__cuda_sm70_shflsync_down_p,@function
        .size           $__internal_48_$__cuda_sm70_shflsync_down_p,(.L_x_9302 - $__internal_48_$__cuda_sm70_shflsync_down_p)
$__internal_48_$__cuda_sm70_shflsync_down_p:
[----:B------:R-:W-:Y:S01]  /*3400*/  HFMA2.MMA R109, -RZ, RZ, 0, 0 ;  /* 0x00000000ff6d7435 */ /* 0x000fe200000001ff */
[----:B------:R-:W-:Y:S04]  /*3410*/  WARPSYNC R112 ;  /* 0x0000007000007348 */ /* 0x000fe80003800000 */
[----:B------:R0:W1:Y:S01]  /*3420*/  SHFL.DOWN PT, R112, R114, R113, R111 ;  /* 0x0800007172707389 */ /* 0x00006200000e006f */
[----:B------:R-:W-:Y:S05]  /*3430*/  RET.REL.NODEC R108 `(_ZN10layer_norm13ln_bwd_kernelINS_13Kernel_traitsIf13__nv_bfloat16S2_S2_fjLj3072ELj1ELj1ELj4ELj16ENS_18Kernel_traits_baseILj3072EfS2_S2_S2_fjLj128EEEEELb1ELb0ELb0ELb0EEEvNS_9BwdParamsE) ;  /* 0xffffcbc06c007950 */ /* 0x000fea0003c3ffff */
.L_x_2514:
        /* <DEDUP_REMOVED lines=12> */
.L_x_9302:


//--------------------- .text._ZN10layer_norm13ln_bwd_kernelINS_13Kernel_traitsIf13__nv_bfloat16S2_S2_fjLj3072ELj1ELj1ELj4ELj16ENS_18Kernel_traits_baseILj3072EfS2_S2_S2_fjLj128EEEEELb1ELb0ELb0ELb1EEEvNS_9BwdParamsE --------------------------
	.section	.text._ZN10layer_norm13ln_bwd_kernelINS_13Kernel_traitsIf13__nv_bfloat16S2_S2_fjLj3072ELj1ELj1ELj4ELj16ENS_18Kernel_traits_baseILj3072EfS2_S2_S2_fjLj128EEEEELb1ELb0ELb0ELb1EEEvNS_9BwdParamsE,"ax",@progbits
	.sectioninfo	@"SHI_REGISTERS=168"
	.align	128
        .global         _ZN10layer_norm13ln_bwd_kernelINS_13Kernel_traitsIf13__nv_bfloat16S2_S2_fjLj3072ELj1ELj1ELj4ELj16ENS_18Kernel_traits_baseILj3072EfS2_S2_S2_fjLj128EEEEELb1ELb0ELb0ELb1EEEvNS_9BwdParamsE
        .type           _ZN10layer_norm13ln_bwd_kernelINS_13Kernel_traitsIf13__nv_bfloat16S2_S2_fjLj3072ELj1ELj1ELj4ELj16ENS_18Kernel_traits_baseILj3072EfS2_S2_S2_fjLj128EEEEELb1ELb0ELb0ELb1EEEvNS_9BwdParamsE,@function
        .size           _ZN10layer_norm13ln_bwd_kernelINS_13Kernel_traitsIf13__nv_bfloat16S2_S2_fjLj3072ELj1ELj1ELj4ELj16ENS_18Kernel_traits_baseILj3072EfS2_S2_S2_fjLj128EEEEELb1ELb0ELb0ELb1EEEvNS_9BwdParamsE,(.L_x_9303 - _ZN10layer_norm13ln_bwd_kernelINS_13Kernel_traitsIf13__nv_bfloat16S2_S2_fjLj3072ELj1ELj1ELj4ELj16ENS_18Kernel_traits_baseILj3072EfS2_S2_S2_fjLj128EEEEELb1ELb0ELb0ELb1EEEvNS_9BwdParamsE)
        .other          _ZN10layer_norm13ln_bwd_kernelINS_13Kernel_traitsIf13__nv_bfloat16S2_S2_fjLj3072ELj1ELj1ELj4ELj16ENS_18Kernel_traits_baseILj3072EfS2_S2_S2_fjLj128EEEEELb1ELb0ELb0ELb1EEEvNS_9BwdParamsE,@"STO_CUDA_ENTRY STV_DEFAULT"
_ZN10layer_norm13ln_bwd_kernelINS_13Kernel_traitsIf13__nv_bfloat16S2_S2_fjLj3072ELj1ELj1ELj4ELj16ENS_18Kernel_traits_baseILj3072EfS2_S2_S2_fjLj128EEEEELb1ELb0ELb0ELb1EEEvNS_9BwdParamsE:
.text._ZN10layer_norm13ln_bwd_kernelINS_13Kernel_traitsIf13__nv_bfloat16S2_S2_fjLj3072ELj1ELj1ELj4ELj16ENS_18Kernel_traits_baseILj3072EfS2_S2_S2_fjLj128EEEEELb1ELb0ELb0ELb1EEEvNS_9BwdParamsE:
        /* <DEDUP_REMOVED lines=35> */
.L_x_2515:
[----:B------:R-:W-:Y:S02]  /*0230*/  HFMA2.MMA R2, -RZ, RZ, 0, 1.9073486328125e-06 ;  /* 0x00000020ff027435 */ /* 0x000fe400000001ff */
[----:B------:R-:W-:-:S02]  /*0240*/  HFMA2.MMA R96, -RZ, RZ, 0, 0 ;  /* 0x00000000ff607435 */ /* 0x000fc400000001ff */
[----:B------:R-:W-:-:S06]  /*0250*/  HFMA2.MMA R0, -RZ, RZ, 0, 0 ;  /* 0x00000000ff007435 */ /* 0x000fcc00000001ff */
[----:B------:R-:W-:Y:S01]  /*0260*/  IMAD.WIDE.U32 R2, R97, R2, c[0x0][0x1b0] ;  /* 0x00006c0061027625 */ /* 0x000fe200078e0002 */
[----:B------:R-:W-:Y:S01]  /*0270*/  MOV R120, 0x1 ;  /* 0x0000000100787802 */ /* 0x000fe20000000f00 */
[----:B------:R-:W-:Y:S01]  /*0280*/  CS2R R94, SRZ ;  /* 0x00000000005e7805 */ /* 0x000fe2000001ff00 */
[----:B------:R-:W-:Y:S01]  /*0290*/  IADD3 R122, R123, 0x4, RZ ;  /* 0x000000047b7a7810 */ /* 0x000fe20007ffe0ff */
        /* <DEDUP_REMOVED lines=11> */
[----:B------:R-:W-:Y:S01]  /*0350*/  MOV R99, RZ ;  /* 0x000000ff00637202 */ /* 0x000fe20000000f00 */
        /* <DEDUP_REMOVED lines=15> */
[----:B------:R-:W-:Y:S01]  /*0450*/  MOV R121, RZ ;  /* 0x000000ff00797202 */ /* 0x000fe20000000f00 */
[----:B0-----:R-:W-:-:S02]  /*0460*/  CS2R R2, SRZ ;  /* 0x0000000000027805 */ /* 0x001fc4000001ff00 */
.L_x_2520:
[----:B------:R-:W-:Y:S01]  /*0470*/  IMAD R68, R124, c[0x0][0x168], RZ ;  /* 0x00005a007c447a24 */ /* 0x000fe200078e02ff */
[----:B------:R-:W-:-:S02]  /*0480*/  ISETP.NE.U32.AND P1, PT, RZ, c[0x0][0x1c0], PT ;  /* 0x00007000ff007a0c */ /* 0x000fc40003f25070 */
[----:B------:R-:W-:Y:S02]  /*0490*/  MOV R88, 0x10 ;  /* 0x0000001000587802 */ /* 0x000fe40000000f00 */
[----:B------:R-:W-:Y:S02]  /*04a0*/  SHF.R.S32.HI R69, RZ, 0x1f, R68 ;  /* 0x0000001fff457819 */ /* 0x000fe40000011444 */
[----:B------:R-:W-:Y:S02]  /*04b0*/  ISETP.NE.AND.EX P1, PT, RZ, c[0x0][0x1c4], PT, P1 ;  /* 0x00007100ff007a0c */ /* 0x000fe40003f25310 */
[----:B------:R-:W-:Y:S02]  /*04c0*/  LEA.HI R68, R69, R68, RZ, 0x3 ;  /* 0x0000004445447211 */ /* 0x000fe400078f18ff */
[----:B------:R-:W-:Y:S02]  /*04d0*/  SHF.R.S32.HI R69, RZ, 0x1f, R124 ;  /* 0x0000001fff457819 */ /* 0x000fe4000001147c */
[----:B------:R-:W-:-:S04]  /*04e0*/  LEA.HI.SX32 R113, R68, R97, 0x1d ;  /* 0x0000006144717211 */ /* 0x000fc800078feaff */
[C---:B------:R-:W-:Y:S02]  /*04f0*/  IADD3 R125, R113.reuse, 0x80, RZ ;  /* 0x00000080717d7810 */ /* 0x040fe40007ffe0ff */
[----:B------:R-:W-:Y:S02]  /*0500*/  SHF.L.U32 R126, R113, 0x4, RZ ;  /* 0x00000004717e7819 */ /* 0x000fe400000006ff */
[C---:B------:R-:W-:Y:S02]  /*0510*/  @P1 LEA R136, P0, R124.reuse, c[0x0][0x1c0], 0x1 ;  /* 0x000070007c881a11 */ /* 0x040fe400078008ff */
[----:B------:R-:W-:Y:S02]  /*0520*/  SHF.L.U32 R128, R125, 0x4, RZ ;  /* 0x000000047d807819 */ /* 0x000fe400000006ff */
[----:B------:R-:W-:Y:S02]  /*0530*/  IADD3 R139, R113, 0x100, RZ ;  /* 0x00000100718b7810 */ /* 0x000fe40007ffe0ff */
[----:B------:R-:W-:-:S02]  /*0540*/  @P1 LEA.HI.X R137, R124, c[0x0][0x1c4], R69, 0x1, P0 ;  /* 0x000071007c891a11 */ /* 0x000fc400000f0c45 */
[----:B------:R-:W-:Y:S02]  /*0550*/  SHF.R.U32.HI R129, RZ, 0x1c, R125 ;  /* 0x0000001cff817819 */ /* 0x000fe4000001167d */
[----:B------:R-:W-:Y:S01]  /*0560*/  IADD3 R76, P0, R128, c[0x0][0x188], RZ ;  /* 0x00006200804c7a10 */ /* 0x000fe20007f1e0ff */
[----:B------:R-:W2:Y:S01]  /*0570*/  @P1 LDG.E.U16 R136, [R136.64] ;  /* 0x0000000488881981 */ /* 0x000ea2000c1e1500 */
[----:B------:R-:W-:Y:S02]  /*0580*/  SHF.R.U32.HI R127, RZ, 0x1c, R113 ;  /* 0x0000001cff7f7819 */ /* 0x000fe40000011671 */
[----:B------:R-:W-:Y:S02]  /*0590*/  IADD3 R68, P2, R126, c[0x0][0x188], RZ ;  /* 0x000062007e447a10 */ /* 0x000fe40007f5e0ff */
[----:B------:R-:W-:Y:S02]  /*05a0*/  SHF.L.U32 R119, R139, 0x4, RZ ;  /* 0x000000048b777819 */ /* 0x000fe400000006ff */
[----:B------:R-:W-:-:S02]  /*05b0*/  MOV R131, 0x4 ;  /* 0x0000000400837802 */ /* 0x000fc40000000f00 */
        /* <DEDUP_REMOVED lines=12> */
[----:B------:R-:W4:Y:S04]  /*0680*/  LDG.E.128 R72, [R72.64] ;  /* 0x0000000448487981 */ /* 0x000f28000c1e1d00 */
[----:B0-----:R-:W4:Y:S04]  /*0690*/  LDG.E.128 R80, [R80.64] ;  /* 0x0000000450507981 */ /* 0x001f28000c1e1d00 */
[----:B------:R0:W4:Y:S04]  /*06a0*/  LDG.E R130, [R130.64] ;  /* 0x0000000482827981 */ /* 0x000128000c1e1900 */
[----:B------:R-:W4:Y:S01]  /*06b0*/  LDG.E.128 R84, [R84.64] ;  /* 0x0000000454547981 */ /* 0x000f22000c1e1d00 */
[----:B------:R-:W-:-:S06]  /*06c0*/  IMAD.WIDE.U32 R88, R139, R88, c[0x0][0x208] ;  /* 0x000082008b587625 */ /* 0x000fcc00078e0058 */
[----:B------:R-:W4:Y:S01]  /*06d0*/  LDG.E.128 R88, [R88.64] ;  /* 0x0000000458587981 */ /* 0x000f22000c1e1d00 */
[----:B------:R-:W-:-:S04]  /*06e0*/  ISETP.NE.U32.AND P0, PT, RZ, c[0x0][0x218], PT ;  /* 0x00008600ff007a0c */ /* 0x000fc80003f05070 */
[----:B------:R-:W-:Y:S02]  /*06f0*/  ISETP.NE.AND.EX P0, PT, RZ, c[0x0][0x21c], PT, P0 ;  /* 0x00008700ff007a0c */ /* 0x000fe40003f05300 */
[----:B------:R-:W-:-:S11]  /*0700*/  LEA R112, P5, R139, c[0x0][0x190], 0x3 ;  /* 0x000064008b707a11 */ /* 0x000fd600078a18ff */
[----:B------:R-:W-:-:S04]  /*0710*/  @P0 LEA R110, P2, R113, c[0x0][0x218], 0x4 ;  /* 0x00008600716e0a11 */ /* 0x000fc800078420ff */
[----:B------:R-:W-:Y:S02]  /*0720*/  @P0 LEA.HI.X R111, R113, c[0x0][0x21c], RZ, 0x4, P2 ;  /* 0x00008700716f0a11 */ /* 0x000fe400010f24ff */
[----:B------:R-:W-:-:S03]  /*0730*/  @P0 LEA R134, P2, R125, c[0x0][0x218], 0x4 ;  /* 0x000086007d860a11 */ /* 0x000fc600078420ff */
[----:B-----5:R1:W5:Y:S01]  /*0740*/  @P0 LDG.E.128 R52, [R110.64] ;  /* 0x000000046e340981 */ /* 0x020362000c1e1d00 */
[----:B------:R-:W-:Y:S02]  /*0750*/  @P0 LEA.HI.X R135, R125, c[0x0][0x21c], RZ, 0x4, P2 ;  /* 0x000087007d870a11 */ /* 0x000fe400010f24ff */
[----:B------:R-:W-:Y:S01]  /*0760*/  LEA R160, P2, R113, c[0x0][0x190], 0x3 ;  /* 0x0000640071a07a11 */ /* 0x000fe200078418ff */
[----:B------:R-:W-:Y:S01]  /*0770*/  ULDC.U8 UR6, c[0x0][0x1f0] ;  /* 0x00007c0000067ab9 */ /* 0x000fe20000000000 */
[----:B------:R-:W-:Y:S01]  /*0780*/  @P0 LEA R132, P4, R139, c[0x0][0x218], 0x4 ;  /* 0x000086008b840a11 */ /* 0x000fe200078820ff */
[----:B------:R0:W5:Y:S01]  /*0790*/  @P0 LDG.E.128 R56, [R134.64] ;  /* 0x0000000486380981 */ /* 0x000162000c1e1d00 */
[----:B------:R-:W-:Y:S02]  /*07a0*/  LEA.HI.X R161, R113, c[0x0][0x194], RZ, 0x3, P2 ;  /* 0x0000650071a17a11 */ /* 0x000fe400010f1cff */
[----:B-1----:R-:W-:Y:S02]  /*07b0*/  LEA R110, P3, R125, c[0x0][0x190], 0x3 ;  /* 0x000064007d6e7a11 */ /* 0x002fe400078618ff */
[----:B------:R-:W-:-:S02]  /*07c0*/  LEA.HI.X R113, R139, c[0x0][0x194], RZ, 0x3, P5 ;  /* 0x000065008b717a11 */ /* 0x000fc400028f1cff */
[----:B------:R-:W5:Y:S01]  /*07d0*/  LDG.E.64 R160, [R160.64] ;  /* 0x00000004a0a07981 */ /* 0x000f62000c1e1b00 */
[----:B------:R-:W-:-:S03]  /*07e0*/  LEA.HI.X R111, R125, c[0x0][0x194], RZ, 0x3, P3 ;  /* 0x000065007d6f7a11 */ /* 0x000fc600018f1cff */
[----:B------:R-:W5:Y:S04]  /*07f0*/  LDG.E.64 R112, [R112.64] ;  /* 0x0000000470707981 */ /* 0x000f68000c1e1b00 */
[----:B------:R-:W5:Y:S01]  /*0800*/  LDG.E.64 R110, [R110.64] ;  /* 0x000000046e6e7981 */ /* 0x000f62000c1e1b00 */
[----:B------:R-:W-:Y:S02]  /*0810*/  MOV R125, 0x3f800000 ;  /* 0x3f800000007d7802 */ /* 0x000fe40000000f00 */
[----:B------:R-:W-:-:S05]  /*0820*/  @P0 LEA.HI.X R133, R139, c[0x0][0x21c], RZ, 0x4, P4 ;  /* 0x000087008b850a11 */ /* 0x000fca00020f24ff */
[----:B------:R1:W5:Y:S01]  /*0830*/  @P0 LDG.E.128 R60, [R132.64] ;  /* 0x00000004843c0981 */ /* 0x000362000c1e1d00 */
[----:B------:R-:W-:-:S04]  /*0840*/  LOP3.LUT P2, RZ, R120, 0xff, RZ, 0xc0, !PT ;  /* 0x000000ff78ff7812 */ /* 0x000fc8000784c0ff */
[----:B------:R-:W-:Y:S02]  /*0850*/  SEL R159, R122, R123, !P2 ;  /* 0x0000007b7a9f7207 */ /* 0x000fe40005000000 */
[----:B--2---:R-:W-:Y:S02]  /*0860*/  @P1 PRMT R125, RZ, 0x5410, R136 ;  /* 0x00005410ff7d1816 */ /* 0x004fe40000000088 */
[----:B------:R-:W-:Y:S02]  /*0870*/  ISETP.NE.AND P1, PT, RZ, UR6, PT ;  /* 0x00000006ff007c0c */ /* 0x000fe4000bf25270 */
[----:B---3--:R-:W-:Y:S02]  /*0880*/  PRMT R151, RZ, 0x7610, R68 ;  /* 0x00007610ff977816 */ /* 0x008fe40000000044 */
[----:B0-----:R-:W-:Y:S02]  /*0890*/  PRMT R131, RZ, 0x5410, R69 ;  /* 0x00005410ff837816 */ /* 0x001fe40000000045 */
[----:B----4-:R-:W-:-:S02]  /*08a0*/  FSEL R145, R145, RZ, !P1 ;  /* 0x000000ff91917208 */ /* 0x010fc40004800000 */
[----:B------:R-:W-:Y:S02]  /*08b0*/  PRMT R146, RZ, 0x5410, R71 ;  /* 0x00005410ff927816 */ /* 0x000fe40000000047 */
[----:B------:R-:W-:Y:S02]  /*08c0*/  PRMT R134, RZ, 0x5410, R68 ;  /* 0x00005410ff867816 */ /* 0x000fe40000000044 */
[----:B------:R-:W-:Y:S02]  /*08d0*/  PRMT R158, RZ, 0x7610, R69 ;  /* 0x00007610ff9e7816 */ /* 0x000fe40000000045 */
[--C-:B------:R-:W-:Y:S02]  /*08e0*/  PRMT R148, RZ, 0x5410, R70.reuse ;  /* 0x00005410ff947816 */ /* 0x100fe40000000046 */
[----:B------:R-:W-:Y:S02]  /*08f0*/  PRMT R147, RZ, 0x7610, R70 ;  /* 0x00007610ff937816 */ /* 0x000fe40000000046 */
[----:B-1----:R-:W-:-:S02]  /*0900*/  PRMT R132, RZ, 0x7610, R71 ;  /* 0x00007610ff847816 */ /* 0x002fc40000000047 */
[--C-:B------:R-:W-:Y:S02]  /*0910*/  PRMT R152, RZ, 0x5410, R76.reuse ;  /* 0x00005410ff987816 */ /* 0x100fe4000000004c */
[----:B------:R-:W-:Y:S01]  /*0920*/  PRMT R153, RZ, 0x7610, R76 ;  /* 0x00007610ff997816 */ /* 0x000fe2000000004c */
[----:B------:R-:W-:Y:S01]  /*0930*/  FADD.FTZ R76, -R145, R151 ;  /* 0x00000097914c7221 */ /* 0x000fe20000010100 */
        /* <DEDUP_REMOVED lines=40> */
[----:B------:R-:W-:Y:S02]  /*0bc0*/  FMUL.FTZ R76, R130, R76 ;  /* 0x0000004c824c7220 */ /* 0x000fe40000410000 */
[----:B------:R-:W-:-:S02]  /*0bd0*/  FADD.FTZ R145, -R145, R79 ;  /* 0x0000004f91917221 */ /* 0x000fc40000010100 */
[----:B------:R-:W-:Y:S02]  /*0be0*/  FMUL.FTZ R78, R130, R78 ;  /* 0x0000004e824e7220 */ /* 0x000fe40000410000 */
[----:B------:R-:W-:Y:S02]  /*0bf0*/  FMUL.FTZ R79, R48, R68 ;  /* 0x00000044304f7220 */ /* 0x000fe40000410000 */
[C---:B------:R-:W-:Y:S01]  /*0c00*/  FMUL.FTZ R146, R130.reuse, R146 ;  /* 0x0000009282927220 */ /* 0x040fe20000410000 */
[--C-:B------:R-:W-:Y:S01]  /*0c10*/  PRMT R133, RZ, 0x5410, R84.reuse ;  /* 0x00005410ff857816 */ /* 0x100fe20000000054 */
[----:B------:R-:W-:Y:S01]  /*0c20*/  FMUL.FTZ R77, R130, R77 ;  /* 0x0000004d824d7220 */ /* 0x000fe20000410000 */
[----:B------:R-:W-:Y:S01]  /*0c30*/  PRMT R150, RZ, 0x7610, R84 ;  /* 0x00007610ff967816 */ /* 0x000fe20000000054 */
[----:B------:R-:W-:Y:S02]  /*0c40*/  FADD.FTZ R115, R72, R115 ;  /* 0x0000007348737221 */ /* 0x000fe40000010000 */
[----:B------:R-:W-:-:S02]  /*0c50*/  FFMA.FTZ R116, R76, R72, R116 ;  /* 0x000000484c747223 */ /* 0x000fc40000010074 */
[----:B------:R-:W-:Y:S02]  /*0c60*/  FMUL.FTZ R80, R49, R72 ;  /* 0x0000004831507220 */ /* 0x000fe40000410000 */
[----:B------:R-:W-:Y:S02]  /*0c70*/  FADD.FTZ R109, R69, R109 ;  /* 0x0000006d456d7221 */ /* 0x000fe40000010000 */
[----:B------:R-:W-:Y:S02]  /*0c80*/  FMUL.FTZ R72, R130, R158 ;  /* 0x0000009e82487220 */ /* 0x000fe40000410000 */
[-C--:B------:R-:W-:Y:S02]  /*0c90*/  FFMA.FTZ R114, R78, R69.reuse, R114 ;  /* 0x000000454e727223 */ /* 0x080fe40000010072 */
[----:B------:R-:W-:Y:S02]  /*0ca0*/  FMUL.FTZ R84, R50, R69 ;  /* 0x0000004532547220 */ /* 0x000fe40000410000 */
[----:B------:R-:W-:-:S02]  /*0cb0*/  FADD.FTZ R101, R71, R101 ;  /* 0x0000006547657221 */ /* 0x000fc40000010000 */
[-C--:B------:R-:W-:Y:S02]  /*0cc0*/  FFMA.FTZ R102, R146, R71.reuse, R102 ;  /* 0x0000004792667223 */ /* 0x080fe40000010066 */
[----:B------:R-:W-:Y:S02]  /*0cd0*/  FMUL.FTZ R158, R46, R71 ;  /* 0x000000472e9e7220 */ /* 0x000fe40000410000 */
[----:B------:R-:W-:Y:S01]  /*0ce0*/  FADD.FTZ R69, RZ, R79 ;  /* 0x0000004fff457221 */ /* 0x000fe20000010000 */
[----:B------:R-:W-:Y:S01]  /*0cf0*/  PRMT R73, RZ, 0x7610, R73 ;  /* 0x00007610ff497816 */ /* 0x000fe20000000049 */
[----:B------:R-:W-:Y:S02]  /*0d00*/  FFMA.FTZ R71, R77, R79, RZ ;  /* 0x0000004f4d477223 */ /* 0x000fe400000100ff */
[----:B------:R-:W-:Y:S02]  /*0d10*/  FADD.FTZ R69, R69, R80 ;  /* 0x0000005045457221 */ /* 0x000fe40000010000 */
[----:B------:R-:W-:Y:S01]  /*0d20*/  FFMA.FTZ R71, R76, R80, R71 ;  /* 0x000000504c477223 */ /* 0x000fe20000010047 */
[----:B------:R-:W-:Y:S01]  /*0d30*/  PRMT R70, RZ, 0x5410, R74 ;  /* 0x00005410ff467816 */ /* 0x000fe2000000004a */
[----:B------:R-:W-:-:S02]  /*0d40*/  FADD.FTZ R117, R68, R117 ;  /* 0x0000007544757221 */ /* 0x000fc40000010000 */
[----:B------:R-:W-:Y:S02]  /*0d50*/  FFMA.FTZ R121, R77, R68, R121 ;  /* 0x000000444d797223 */ /* 0x000fe40000010079 */
[----:B------:R-:W-:Y:S02]  /*0d60*/  FADD.FTZ R107, R73, R107 ;  /* 0x0000006b496b7221 */ /* 0x000fe40000010000 */
[-C--:B------:R-:W-:Y:S01]  /*0d70*/  FFMA.FTZ R108, R72, R73.reuse, R108 ;  /* 0x00000049486c7223 */ /* 0x080fe2000001006c */
[--C-:B------:R-:W-:Y:S01]  /*0d80*/  PRMT R151, RZ, 0x5410, R86.reuse ;  /* 0x00005410ff977816 */ /* 0x100fe20000000056 */
[----:B------:R-:W-:Y:S01]  /*0d90*/  FMUL.FTZ R73, R51, R73 ;  /* 0x0000004933497220 */ /* 0x000fe20000410000 */
[----:B------:R-:W-:Y:S01]  /*0da0*/  PRMT R152, RZ, 0x7610, R86 ;  /* 0x00007610ff987816 */ /* 0x000fe20000000056 */
[----:B------:R-:W-:Y:S01]  /*0db0*/  FADD.FTZ R68, R69, R84 ;  /* 0x0000005445447221 */ /* 0x000fe20000010000 */
[----:B------:R-:W-:Y:S01]  /*0dc0*/  PRMT R74, RZ, 0x7610, R74 ;  /* 0x00007610ff4a7816 */ /* 0x000fe2000000004a */
[----:B------:R-:W-:Y:S01]  /*0dd0*/  FFMA.FTZ R71, R78, R84, R71 ;  /* 0x000000544e477223 */ /* 0x000fe20000010047 */
[--C-:B------:R-:W-:Y:S01]  /*0de0*/  PRMT R86, RZ, 0x5410, R87.reuse ;  /* 0x00005410ff567816 */ /* 0x100fe20000000057 */
[----:B------:R-:W-:Y:S01]  /*0df0*/  FMUL.FTZ R147, R130, R147 ;  /* 0x0000009382937220 */ /* 0x000fe20000410000 */
[----:B------:R-:W-:Y:S01]  /*0e00*/  PRMT R153, RZ, 0x7610, R87 ;  /* 0x00007610ff997816 */ /* 0x000fe20000000057 */
[----:B------:R-:W-:Y:S01]  /*0e10*/  FADD.FTZ R69, R68, R73 ;  /* 0x0000004944457221 */ /* 0x000fe20000010000 */
[----:B------:R-:W-:-:S02]  /*0e20*/  PRMT R87, RZ, 0x5410, R88 ;  /* 0x00005410ff577816 */ /* 0x000fc40000000058 */
[----:B------:R-:W-:Y:S01]  /*0e30*/  PRMT R154, RZ, 0x7610, R88 ;  /* 0x00007610ff9a7816 */ /* 0x000fe20000000058 */
[----:B------:R-:W-:Y:S02]  /*0e40*/  FMUL.FTZ R88, R44, R70 ;  /* 0x000000462c587220 */ /* 0x000fe40000410000 */
[----:B------:R-:W-:Y:S02]  /*0e50*/  FMUL.FTZ R148, R130, R148 ;  /* 0x0000009482947220 */ /* 0x000fe40000410000 */
[----:B------:R-:W-:Y:S02]  /*0e60*/  FFMA.FTZ R71, R72, R73, R71 ;  /* 0x0000004948477223 */ /* 0x000fe40000010047 */
[----:B------:R-:W-:Y:S02]  /*0e70*/  FADD.FTZ R103, R74, R103 ;  /* 0x000000674a677221 */ /* 0x000fe40000010000 */
[-C--:B------:R-:W-:Y:S02]  /*0e80*/  FFMA.FTZ R104, R147, R74.reuse, R104 ;  /* 0x0000004a93687223 */ /* 0x080fe40000010068 */
[----:B------:R-:W-:-:S02]  /*0e90*/  FMUL.FTZ R74, R45, R74 ;  /* 0x0000004a2d4a7220 */ /* 0x000fc40000410000 */
[----:B------:R-:W-:Y:S01]  /*0ea0*/  FADD.FTZ R69, R69, R88 ;  /* 0x0000005845457221 */ /* 0x000fe20000010000 */
[----:B------:R-:W-:Y:S01]  /*0eb0*/  PRMT R75, RZ, 0x7610, R75 ;  /* 0x00007610ff4b7816 */ /* 0x000fe2000000004b */
[----:B------:R-:W-:Y:S02]  /*0ec0*/  FFMA.FTZ R71, R148, R88, R71 ;  /* 0x0000005894477223 */ /* 0x000fe40000010047 */
        /* <DEDUP_REMOVED lines=13> */
[----:B------:R-:W-:Y:S01]  /*0fa0*/  FADD.FTZ R68, R68, R75 ;  /* 0x0000004b44447221 */ /* 0x000fe20000010000 */
[----:B------:R-:W-:Y:S01]  /*0fb0*/  PRMT R149, RZ, 0x5410, R85 ;  /* 0x00005410ff957816 */ /* 0x000fe20000000055 */
        /* <DEDUP_REMOVED lines=50> */
[----:B------:R-:W-:Y:S01]  /*12e0*/  FADD.FTZ R68, R68, R153 ;  /* 0x0000009944447221 */ /* 0x000fe20000010000 */
[----:B------:R-:W-:Y:S01]  /*12f0*/  PRMT R155, RZ, 0x5410, R89 ;  /* 0x00005410ff9b7816 */ /* 0x000fe20000000059 */
[----:B------:R-:W-:-:S02]  /*1300*/  FFMA.FTZ R70, R137, R153, R70 ;  /* 0x0000009989467223 */ /* 0x000fc40000010046 */
        /* <DEDUP_REMOVED lines=45> */
[----:B------:R-:W-:Y:S01]  /*15e0*/  FFMA.FTZ R162, R144, R157, R68 ;  /* 0x0000009d90a27223 */ /* 0x000fe20000010044 */
[----:B------:R-:W-:Y:S01]  /*15f0*/  LOP3.LUT P1, RZ, R98, 0x1f, RZ, 0xc0, !PT ;  /* 0x0000001f62ff7812 */ /* 0x000fe2000782c0ff */
[----:B------:R-:W-:-:S02]  /*1600*/  FADD.FTZ R68, R70, R91 ;  /* 0x0000005b46447221 */ /* 0x000fc40000010000 */
[----:B------:R-:W-:Y:S01]  /*1610*/  FFMA.FTZ R70, R145, R91, R162 ;  /* 0x0000005b91467223 */ /* 0x000fe200000100a2 */
[----:B------:R-:W-:Y:S07]  /*1620*/  BRA.DIV ~URZ, `(.L_x_2517) ;  /* 0x000019527f007947 */ /* 0x000fee000b800000 */
[----:B------:R0:W1:Y:S02]  /*1630*/  SHFL.DOWN PT, R165, R68, 0x10, 0x1f ;  /* 0x0a001f0044a57f89 */ /* 0x00006400000e0000 */
.L_x_2521:
[----:B------:R-:W-:Y:S05]  /*1640*/  BRA.DIV ~URZ, `(.L_x_2518) ;  /* 0x000019b27f007947 */ /* 0x000fea000b800000 */
[----:B-1----:R-:W-:Y:S01]  /*1650*/  FADD.FTZ R71, R68, R165 ;  /* 0x000000a544477221 */ /* 0x002fe20000010000 */
[----:B------:R-:W1:Y:S04]  /*1660*/  SHFL.DOWN PT, R69, R70, 0x10, 0x1f ;  /* 0x0a001f0046457f89 */ /* 0x000e6800000e0000 */
[----:B0-----:R-:W0:Y:S01]  /*1670*/  SHFL.DOWN PT, R68, R71, 0x8, 0x1f ;  /* 0x09001f0047447f89 */ /* 0x001e2200000e0000 */
[----:B-1----:R-:W-:Y:S02]  /*1680*/  FADD.FTZ R69, R70, R69 ;  /* 0x0000004546457221 */ /* 0x002fe40000010000 */
[----:B0-----:R-:W-:-:S03]  /*1690*/  FADD.FTZ R71, R68, R71 ;  /* 0x0000004744477221 */ /* 0x001fc60000010000 */
[----:B------:R-:W0:Y:S02]  /*16a0*/  SHFL.DOWN PT, R68, R69, 0x8, 0x1f ;  /* 0x09001f0045447f89 */ /* 0x000e2400000e0000 */
[----:B0-----:R-:W-:Y:S02]  /*16b0*/  FADD.FTZ R162, R69, R68 ;  /* 0x0000004445a27221 */ /* 0x001fe40000010000 */
[----:B------:R-:W0:Y:S04]  /*16c0*/  SHFL.DOWN PT, R68, R71, 0x4, 0x1f ;  /* 0x08801f0047447f89 */ /* 0x000e2800000e0000 */
[----:B------:R-:W1:Y:S01]  /*16d0*/  SHFL.DOWN PT, R163, R162, 0x4, 0x1f ;  /* 0x08801f00a2a37f89 */ /* 0x000e6200000e0000 */
[----:B0-----:R-:W-:Y:S02]  /*16e0*/  FADD.FTZ R164, R71, R68 ;  /* 0x0000004447a47221 */ /* 0x001fe40000010000 */
[----:B-1----:R-:W-:-:S03]  /*16f0*/  FADD.FTZ R163, R162, R163 ;  /* 0x000000a3a2a37221 */ /* 0x002fc60000010000 */
[----:B------:R-:W0:Y:S04]  /*1700*/  SHFL.DOWN PT, R165, R164, 0x2, 0x1f ;  /* 0x08401f00a4a57f89 */ /* 0x000e2800000e0000 */
[----:B------:R-:W1:Y:S01]  /*1710*/  SHFL.DOWN PT, R70, R163, 0x2, 0x1f ;  /* 0x08401f00a3467f89 */ /* 0x000e6200000e0000 */
[----:B0-----:R-:W-:Y:S02]  /*1720*/  FADD.FTZ R68, R164, R165 ;  /* 0x000000a5a4447221 */ /* 0x001fe40000010000 */
[----:B-1----:R-:W-:-:S03]  /*1730*/  FADD.FTZ R165, R163, R70 ;  /* 0x00000046a3a57221 */ /* 0x002fc60000010000 */
[----:B------:R0:W1:Y:S04]  /*1740*/  SHFL.DOWN PT, R70, R68, 0x1, 0x1f ;  /* 0x08201f0044467f89 */ /* 0x00006800000e0000 */
[----:B------:R0:W2:Y:S02]  /*1750*/  SHFL.DOWN PT, R69, R165, 0x1, 0x1f ;  /* 0x08201f00a5457f89 */ /* 0x0000a400000e0000 */
.L_x_2522:
[----:B01----:R-:W-:Y:S01]  /*1760*/  FADD.FTZ R68, R70, R68 ;  /* 0x0000004446447221 */ /* 0x003fe20000010000 */
[----:B------:R-:W-:Y:S01]  /*1770*/  @!P1 SHF.R.U32.HI R70, RZ, 0x5, R98 ;  /* 0x00000005ff469819 */ /* 0x000fe20000011662 */
[----:B--2---:R-:W-:Y:S01]  /*1780*/  FADD.FTZ R69, R69, R165 ;  /* 0x000000a545457221 */ /* 0x004fe20000010000 */
[----:B------:R-:W-:Y:S01]  /*1790*/  ULDC.U8 UR6, c[0x0][0x1f0] ;  /* 0x00007c0000067ab9 */ /* 0x000fe20000000000 */
[----:B-----5:R-:W-:Y:S02]  /*17a0*/  LOP3.LUT P5, RZ, R160, 0xff00, RZ, 0xc0, !PT ;  /* 0x0000ff00a0ff7812 */ /* 0x020fe400078ac0ff */
[----:B------:R-:W-:-:S02]  /*17b0*/  @!P1 LOP3.LUT R70, R70, 0x3, RZ, 0xc0, !PT ;  /* 0x0000000346469812 */ /* 0x000fc400078ec0ff */
[----:B------:R-:W-:Y:S02]  /*17c0*/  LOP3.LUT P2, RZ, R161, 0xff, RZ, 0xc0, !PT ;  /* 0x000000ffa1ff7812 */ /* 0x000fe4000784c0ff */
[----:B------:R-:W-:Y:S02]  /*17d0*/  @!P1 IADD3 R162, R159, R70, RZ ;  /* 0x000000469fa29210 */ /* 0x000fe40007ffe0ff */
[----:B------:R-:W-:Y:S02]  /*17e0*/  LOP3.LUT P3, RZ, R161, 0xff00, RZ, 0xc0, !PT ;  /* 0x0000ff00a1ff7812 */ /* 0x000fe4000786c0ff */
[----:B------:R-:W-:Y:S01]  /*17f0*/  LOP3.LUT P4, RZ, R160, 0xff0000, RZ, 0xc0, !PT ;  /* 0x00ff0000a0ff7812 */ /* 0x000fe2000788c0ff */
[----:B------:R-:W-:Y:S01]  /*1800*/  @!P1 STS.64 [R162.X8+0x3000], R68 ;  /* 0x00300044a2009388 */ /* 0x000fe20000008a00 */
[----:B------:R-:W-:Y:S01]  /*1810*/  ISETP.NE.AND P1, PT, RZ, UR6, PT ;  /* 0x00000006ff007c0c */ /* 0x000fe2000bf25270 */
[----:B------:R-:W-:Y:S01]  /*1820*/  WARPSYNC 0xffffffff ;  /* 0xffffffff00007948 */ /* 0x000fe20003800000 */
[----:B------:R-:W-:Y:S01]  /*1830*/  IADD3 R124, R124, c[0x0][0x160], RZ ;  /* 0x000058007c7c7a10 */ /* 0x000fe20007ffe0ff */
[----:B------:R-:W-:Y:S06]  /*1840*/  BAR.SYNC.DEFER_BLOCKING 0x0 ;  /* 0x0000000000007b1d */ /* 0x000fec0000010000 */
[----:B------:R-:W0:Y:S02]  /*1850*/  LDS.128 R68, [R159.X8+0x3000] ;  /* 0x003000009f447984 */ /* 0x000e240000008c00 */
[----:B0-----:R-:W-:-:S04]  /*1860*/  FADD.FTZ R163, RZ, R68 ;  /* 0x00000044ffa37221 */ /* 0x001fc80000010000 */
[----:B------:R-:W-:Y:S02]  /*1870*/  FADD.FTZ R163, R70, R163 ;  /* 0x000000a346a37221 */ /* 0x000fe40000010000 */
[----:B------:R-:W-:-:S04]  /*1880*/  FADD.FTZ R70, RZ, R69 ;  /* 0x00000045ff467221 */ /* 0x000fc80000010000 */
[----:B------:R-:W-:Y:S02]  /*1890*/  FADD.FTZ R164, R71, R70 ;  /* 0x0000004647a47221 */ /* 0x000fe40000010000 */
[----:B------:R-:W0:Y:S02]  /*18a0*/  LDS.128 R68, [R159.X8+0x3010] ;  /* 0x003010009f447984 */ /* 0x000e240000008c00 */
[----:B0-----:R-:W-:Y:S02]  /*18b0*/  FADD.FTZ R163, R163, R68 ;  /* 0x00000044a3a37221 */ /* 0x001fe40000010000 */
[----:B------:R-:W-:Y:S02]  /*18c0*/  FADD.FTZ R164, R164, R69 ;  /* 0x00000045a4a47221 */ /* 0x000fe40000010000 */
[----:B------:R-:W-:Y:S02]  /*18d0*/  FADD.FTZ R70, R70, R163 ;  /* 0x000000a346467221 */ /* 0x000fe40000010000 */
[----:B------:R-:W-:-:S02]  /*18e0*/  FADD.FTZ R71, R71, R164 ;  /* 0x000000a447477221 */ /* 0x000fc40000010000 */
[----:B------:R-:W-:Y:S02]  /*18f0*/  FMUL.FTZ R69, R70, c[0x0][0x1e0] ;  /* 0x0000780046457a20 */ /* 0x000fe40000410000 */
[----:B------:R-:W-:-:S03]  /*1900*/  FMUL.FTZ R70, R71, c[0x0][0x1e0] ;  /* 0x0000780047467a20 */ /* 0x000fc60000410000 */
[----:B------:R-:W-:Y:S02]  /*1910*/  FSEL R69, R69, RZ, !P1 ;  /* 0x000000ff45457208 */ /* 0x000fe40004800000 */
[----:B------:R-:W-:-:S03]  /*1920*/  LOP3.LUT P1, RZ, R160, 0xff000000, RZ, 0xc0, !PT ;  /* 0xff000000a0ff7812 */ /* 0x000fc6000782c0ff */
[-CC-:B------:R-:W-:Y:S02]  /*1930*/  FFMA.FTZ R68, R77, R70.reuse, R69.reuse ;  /* 0x000000464d447223 */ /* 0x180fe40000010045 */
[----:B------:R-:W-:Y:S02]  /*1940*/  FFMA.FTZ R77, R76, R70, R69 ;  /* 0x000000464c4d7223 */ /* 0x000fe40000010045 */
[----:B------:R-:W-:Y:S01]  /*1950*/  FADD.FTZ R71, R79, -R68 ;  /* 0x800000444f477221 */ /* 0x000fe20000010000 */
[----:B------:R-:W-:Y:S01]  /*1960*/  MOV R68, R160 ;  /* 0x000000a000447202 */ /* 0x000fe20000000f00 */
[----:B------:R-:W-:Y:S02]  /*1970*/  FADD.FTZ R77, R80, -R77 ;  /* 0x8000004d504d7221 */ /* 0x000fe40000010000 */
[----:B------:R-:W-:Y:S01]  /*1980*/  FMUL.FTZ R71, R130, R71 ;  /* 0x0000004782477220 */ /* 0x000fe20000410000 */
[----:B------:R-:W-:Y:S01]  /*1990*/  LOP3.LUT P6, RZ, R68, 0xff, RZ, 0xc0, !PT ;  /* 0x000000ff44ff7812 */ /* 0x000fe200078cc0ff */
[----:B------:R-:W-:Y:S01]  /*19a0*/  FMUL.FTZ R80, R130, R77 ;  /* 0x0000004d82507220 */ /* 0x000fe20000410000 */
[--C-:B------:R-:W-:Y:S01]  /*19b0*/  @P0 PRMT R68, RZ, 0x5410, R52.reuse ;  /* 0x00005410ff440816 */ /* 0x100fe20000000034 */
[-CC-:B------:R-:W-:Y:S01]  /*19c0*/  FFMA.FTZ R72, R72, R70.reuse, R69.reuse ;  /* 0x0000004648487223 */ /* 0x180fe20000010045 */
[----:B------:R-:W-:Y:S01]  /*19d0*/  @P0 PRMT R77, RZ, 0x7610, R52 ;  /* 0x00007610ff4d0816 */ /* 0x000fe20000000034 */
[----:B------:R-:W-:-:S02]  /*19e0*/  FFMA.FTZ R159, R148, R70, R69 ;  /* 0x00000046949f7223 */ /* 0x000fc40000010045 */
[----:B------:R-:W-:Y:S02]  /*19f0*/  @P0 FADD.FTZ R71, R71, R68 ;  /* 0x0000004447470221 */ /* 0x000fe40000010000 */
[----:B------:R-:W-:Y:S02]  /*1a00*/  @P0 FADD.FTZ R80, R80, R77 ;  /* 0x0000004d50500221 */ /* 0x000fe40000010000 */
[-C--:B------:R-:W-:Y:S02]  /*1a10*/  FMUL.FTZ R68, R71, R125.reuse ;  /* 0x0000007d47447220 */ /* 0x080fe40000410000 */
[----:B------:R-:W-:Y:S02]  /*1a20*/  FMUL.FTZ R76, R80, R125 ;  /* 0x0000007d504c7220 */ /* 0x000fe40000410000 */
[----:B------:R-:W-:Y:S02]  /*1a30*/  FMUL.FTZ R68, R68, c[0x0][0x1e8] ;  /* 0x00007a0044447a20 */ /* 0x000fe40000410000 */
[----:B------:R-:W-:-:S02]  /*1a40*/  FMUL.FTZ R76, R76, c[0x0][0x1e8] ;  /* 0x00007a004c4c7a20 */ /* 0x000fc40000410000 */
[-CC-:B------:R-:W-:Y:S01]  /*1a50*/  FFMA.FTZ R77, R78, R70.reuse, R69.reuse ;  /* 0x000000464e4d7223 */ /* 0x180fe20000010045 */
[----:B------:R-:W-:Y:S01]  /*1a60*/  FSEL R68, R68, RZ, P6 ;  /* 0x000000ff44447208 */ /* 0x000fe20003000000 */
[-CC-:B------:R-:W-:Y:S01]  /*1a70*/  FFMA.FTZ R147, R147, R70.reuse, R69.reuse ;  /* 0x0000004693937223 */ /* 0x180fe20000010045 */
[----:B------:R-:W-:Y:S01]  /*1a80*/  FSEL R79, R76, RZ, P5 ;  /* 0x000000ff4c4f7208 */ /* 0x000fe20002800000 */
[----:B------:R-:W-:Y:S01]  /*1a90*/  FFMA.FTZ R132, R132, R70, R69 ;  /* 0x0000004684847223 */ /* 0x000fe20000010045 */
[C---:B------:R-:W-:Y:S01]  /*1aa0*/  LOP3.LUT P6, RZ, R161.reuse, 0xff0000, RZ, 0xc0, !PT ;  /* 0x00ff0000a1ff7812 */ /* 0x040fe200078cc0ff */
[----:B------:R-:W-:Y:S01]  /*1ab0*/  FADD.FTZ R147, R74, -R147 ;  /* 0x800000934a937221 */ /* 0x000fe20000010000 */
[----:B------:R-:W-:Y:S01]  /*1ac0*/  LOP3.LUT P5, RZ, R161, 0xff000000, RZ, 0xc0, !PT ;  /* 0xff000000a1ff7812 */ /* 0x000fe200078ac0ff */
[----:B------:R-:W-:Y:S01]  /*1ad0*/  FADD.FTZ R161, R84, -R77 ;  /* 0x8000004d54a17221 */ /* 0x000fe20000010000 */
[----:B------:R-:W-:Y:S01]  /*1ae0*/  F2FP.BF16.PACK_AB R68, R79, R68 ;  /* 0x000000444f44723e */ /* 0x000fe200000010ff */
[----:B------:R-:W-:-:S02]  /*1af0*/  FADD.FTZ R77, R73, -R72 ;  /* 0x80000048494d7221 */ /* 0x000fc40000010000 */
[----:B------:R-:W-:Y:S02]  /*1b00*/  FADD.FTZ R73, R88, -R159 ;  /* 0x8000009f58497221 */ /* 0x000fe40000010000 */
[C---:B------:R-:W-:Y:S01]  /*1b10*/  FMUL.FTZ R78, R130.reuse, R161 ;  /* 0x000000a1824e7220 */ /* 0x040fe20000410000 */
[----:B------:R-:W-:Y:S01]  /*1b20*/  @P0 PRMT R161, RZ, 0x5410, R53 ;  /* 0x00005410ffa10816 */ /* 0x000fe20000000035 */
[----:B------:R-:W-:Y:S01]  /*1b30*/  FMUL.FTZ R160, R130, R73 ;  /* 0x0000004982a07220 */ /* 0x000fe20000410000 */
[--C-:B------:R-:W-:Y:S01]  /*1b40*/  @P0 PRMT R73, RZ, 0x5410, R54.reuse ;  /* 0x00005410ff490816 */ /* 0x100fe20000000036 */
[----:B------:R-:W-:Y:S02]  /*1b50*/  FFMA.FTZ R159, R146, R70, R69 ;  /* 0x00000046929f7223 */ /* 0x000fe40000010045 */
[----:B------:R-:W-:Y:S02]  /*1b60*/  FMUL.FTZ R162, R130, R147 ;  /* 0x0000009382a27220 */ /* 0x000fe40000410000 */
[----:B------:R-:W-:Y:S01]  /*1b70*/  @P0 FADD.FTZ R160, R160, R73 ;  /* 0x00000049a0a00221 */ /* 0x000fe20000010000 */
[----:B------:R-:W-:Y:S01]  /*1b80*/  @P0 PRMT R73, RZ, 0x7610, R54 ;  /* 0x00007610ff490816 */ /* 0x000fe20000000036 */
[----:B------:R-:W-:-:S02]  /*1b90*/  FADD.FTZ R159, R158, -R159 ;  /* 0x8000009f9e9f7221 */ /* 0x000fc40000010000 */
[----:B------:R-:W-:Y:S02]  /*1ba0*/  @P0 FADD.FTZ R78, R78, R161 ;  /* 0x000000a14e4e0221 */ /* 0x000fe40000010000 */
[----:B------:R-:W-:Y:S01]  /*1bb0*/  @P0 FADD.FTZ R162, R162, R73 ;  /* 0x00000049a2a20221 */ /* 0x000fe20000010000 */
[----:B------:R-:W-:Y:S01]  /*1bc0*/  @P0 PRMT R73, RZ, 0x5410, R55 ;  /* 0x00005410ff490816 */ /* 0x000fe20000000037 */
[----:B------:R-:W-:Y:S02]  /*1bd0*/  FMUL.FTZ R72, R78, R125 ;  /* 0x0000007d4e487220 */ /* 0x000fe40000410000 */
[C---:B------:R-:W-:Y:S01]  /*1be0*/  FMUL.FTZ R148, R130.reuse, R77 ;  /* 0x0000004d82947220 */ /* 0x040fe20000410000 */
[----:B------:R-:W-:Y:S01]  /*1bf0*/  @P0 PRMT R77, RZ, 0x7610, R53 ;  /* 0x00007610ff4d0816 */ /* 0x000fe20000000035 */
[----:B------:R-:W-:Y:S02]  /*1c00*/  FMUL.FTZ R164, R130, R159 ;  /* 0x0000009f82a47220 */ /* 0x000fe40000410000 */
[----:B------:R-:W-:-:S02]  /*1c10*/  FADD.FTZ R161, R75, -R132 ;  /* 0x800000844ba17221 */ /* 0x000fc40000010000 */
[----:B------:R-:W-:Y:S02]  /*1c20*/  FFMA.FTZ R134, R134, R70, R69 ;  /* 0x0000004686867223 */ /* 0x000fe40000010045 */
[----:B------:R-:W-:Y:S02]  /*1c30*/  FMUL.FTZ R72, R72, c[0x0][0x1e8] ;  /* 0x00007a0048487a20 */ /* 0x000fe40000410000 */
[----:B------:R-:W-:Y:S01]  /*1c40*/  @P0 FADD.FTZ R164, R164, R73 ;  /* 0x00000049a4a40221 */ /* 0x000fe20000010000 */
[----:B------:R-:W-:Y:S01]  /*1c50*/  @P0 PRMT R73, RZ, 0x7610, R55 ;  /* 0x00007610ff490816 */ /* 0x000fe20000000037 */
[----:B------:R-:W-:Y:S02]  /*1c60*/  @P0 FADD.FTZ R148, R148, R77 ;  /* 0x0000004d94940221 */ /* 0x000fe40000010000 */
[----:B------:R-:W-:Y:S02]  /*1c70*/  FMUL.FTZ R158, R130, R161 ;  /* 0x000000a1829e7220 */ /* 0x000fe40000410000 */
[----:B------:R-:W-:-:S02]  /*1c80*/  FADD.FTZ R133, R133, -R134 ;  /* 0x8000008685857221 */ /* 0x000fc40000010000 */
[-CC-:B------:R-:W-:Y:S01]  /*1c90*/  FFMA.FTZ R76, R131, R70.reuse, R69.reuse ;  /* 0x00000046834c7223 */ /* 0x180fe20000010045 */
[----:B------:R-:W-:Y:S01]  /*1ca0*/  FSEL R131, R72, RZ, P4 ;  /* 0x000000ff48837208 */ /* 0x000fe20002000000 */
[----:B------:R-:W-:Y:S02]  /*1cb0*/  FFMA.FTZ R75, R83, R70, R69 ;  /* 0x00000046534b7223 */ /* 0x000fe40000010045 */
[----:B------:R-:W-:Y:S02]  /*1cc0*/  FMUL.FTZ R72, R148, R125 ;  /* 0x0000007d94487220 */ /* 0x000fe40000410000 */
[----:B------:R-:W-:Y:S01]  /*1cd0*/  @P0 FADD.FTZ R158, R158, R73 ;  /* 0x000000499e9e0221 */ /* 0x000fe20000010000 */
[----:B------:R-:W-:Y:S01]  /*1ce0*/  @P0 PRMT R73, RZ, 0x5410, R56 ;  /* 0x00005410ff490816 */ /* 0x000fe20000000038 */
[----:B------:R-:W-:Y:S02]  /*1cf0*/  FMUL.FTZ R134, R130, R133 ;  /* 0x0000008582867220 */ /* 0x000fe40000410000 */
[----:B------:R-:W-:-:S02]  /*1d00*/  FADD.FTZ R75, R150, -R75 ;  /* 0x8000004b964b7221 */ /* 0x000fc40000010000 */
[----:B------:R-:W-:Y:S02]  /*1d10*/  FMUL.FTZ R72, R72, c[0x0][0x1e8] ;  /* 0x00007a0048487a20 */ /* 0x000fe40000410000 */
[----:B------:R-:W-:Y:S01]  /*1d20*/  @P0 FADD.FTZ R134, R134, R73 ;  /* 0x0000004986860221 */ /* 0x000fe20000010000 */
[----:B------:R-:W-:Y:S01]  /*1d30*/  @P0 PRMT R73, RZ, 0x7610, R56 ;  /* 0x00007610ff490816 */ /* 0x000fe20000000038 */
[----:B------:R-:W-:Y:S01]  /*1d40*/  FMUL.FTZ R88, R130, R75 ;  /* 0x0000004b82587220 */ /* 0x000fe20000410000 */
[----:B------:R-:W-:Y:S01]  /*1d50*/  FSEL R146, R72, RZ, P1 ;  /* 0x000000ff48927208 */ /* 0x000fe20000800000 */
[----:B------:R-:W-:Y:S01]  /*1d60*/  FADD.FTZ R149, R149, -R76 ;  /* 0x8000004c95957221 */ /* 0x000fe20000010000 */
[----:B------:R-:W-:Y:S01]  /*1d70*/  ISETP.NE.U32.AND P1, PT, RZ, c[0x0][0x258], PT ;  /* 0x00009600ff007a0c */ /* 0x000fe20003f25070 */
[----:B------:R-:W-:Y:S02]  /*1d80*/  IMAD.MOV.U32 R74, RZ, RZ, R110 ;  /* 0x000000ffff4a7224 */ /* 0x000fe400078e006e */
[----:B------:R-:W-:Y:S01]  /*1d90*/  @P0 FADD.FTZ R88, R88, R73 ;  /* 0x0000004958580221 */ /* 0x000fe20000010000 */
[----:B------:R-:W-:Y:S01]  /*1da0*/  @P0 PRMT R73, RZ, 0x5410, R57 ;  /* 0x00005410ff490816 */ /* 0x000fe20000000039 */
[----:B------:R-:W-:Y:S01]  /*1db0*/  FMUL.FTZ R132, R130, R149 ;  /* 0x0000009582847220 */ /* 0x000fe20000410000 */
[----:B------:R-:W-:Y:S01]  /*1dc0*/  ISETP.NE.AND.EX P1, PT, RZ, c[0x0][0x25c], PT, P1 ;  /* 0x00009700ff007a0c */ /* 0x000fe20003f25310 */
[-C--:B------:R-:W-:Y:S01]  /*1dd0*/  FMUL.FTZ R72, R160, R125.reuse ;  /* 0x0000007da0487220 */ /* 0x080fe20000410000 */
[----:B------:R-:W-:Y:S01]  /*1de0*/  LOP3.LUT P4, RZ, R74, 0xff, RZ, 0xc0, !PT ;  /* 0x000000ff4aff7812 */ /* 0x000fe2000788c0ff */
[----:B------:R-:W-:-:S02]  /*1df0*/  FMUL.FTZ R74, R164, R125 ;  /* 0x0000007da44a7220 */ /* 0x000fc40000410000 */
[----:B------:R-:W-:Y:S02]  /*1e00*/  @P0 FADD.FTZ R132, R132, R73 ;  /* 0x0000004984840221 */ /* 0x000fe40000010000 */
[-C--:B------:R-:W-:Y:S02]  /*1e10*/  FMUL.FTZ R73, R162, R125.reuse ;  /* 0x0000007da2497220 */ /* 0x080fe40000410000 */
[----:B------:R-:W-:Y:S02]  /*1e20*/  FMUL.FTZ R74, R74, c[0x0][0x1e8] ;  /* 0x00007a004a4a7a20 */ /* 0x000fe40000410000 */
[-C--:B------:R-:W-:Y:S02]  /*1e30*/  FMUL.FTZ R75, R158, R125.reuse ;  /* 0x0000007d9e4b7220 */ /* 0x080fe40000410000 */
[----:B------:R-:W-:Y:S01]  /*1e40*/  FMUL.FTZ R72, R72, c[0x0][0x1e8] ;  /* 0x00007a0048487a20 */ /* 0x000fe20000410000 */
[----:B------:R-:W-:Y:S01]  /*1e50*/  FSEL R147, R74, RZ, P6 ;  /* 0x000000ff4a937208 */ /* 0x000fe20003000000 */
[----:B------:R-:W-:Y:S01]  /*1e60*/  FMUL.FTZ R73, R73, c[0x0][0x1e8] ;  /* 0x00007a0049497a20 */ /* 0x000fe20000410000 */
[----:B------:R-:W-:Y:S01]  /*1e70*/  @P1 IADD3 R74, P6, R126, c[0x0][0x258], RZ ;  /* 0x000096007e4a1a10 */ /* 0x000fe20007fde0ff */
[----:B------:R-:W-:Y:S01]  /*1e80*/  FMUL.FTZ R75, R75, c[0x0][0x1e8] ;  /* 0x00007a004b4b7a20 */ /* 0x000fe20000410000 */
[----:B------:R-:W-:Y:S01]  /*1e90*/  FSEL R150, R72, RZ, P2 ;  /* 0x000000ff48967208 */ /* 0x000fe20001000000 */
[-C--:B------:R-:W-:Y:S01]  /*1ea0*/  FMUL.FTZ R76, R134, R125.reuse ;  /* 0x0000007d864c7220 */ /* 0x080fe20000410000 */
[----:B------:R-:W-:Y:S01]  /*1eb0*/  FSEL R133, R73, RZ, P3 ;  /* 0x000000ff49857208 */ /* 0x000fe20001800000 */
[-C--:B------:R-:W-:Y:S01]  /*1ec0*/  FMUL.FTZ R83, R132, R125.reuse ;  /* 0x0000007d84537220 */ /* 0x080fe20000410000 */
[----:B------:R-:W-:Y:S01]  /*1ed0*/  IADD3 R72, P3, R126, c[0x0][0x248], RZ ;  /* 0x000092007e487a10 */ /* 0x000fe20007f7e0ff */
[----:B------:R-:W-:Y:S01]  /*1ee0*/  FMUL.FTZ R76, R76, c[0x0][0x1e8] ;  /* 0x00007a004c4c7a20 */ /* 0x000fe20000410000 */
[----:B------:R-:W-:Y:S01]  /*1ef0*/  FSEL R126, R75, RZ, P5 ;  /* 0x000000ff4b7e7208 */ /* 0x000fe20002800000 */
[----:B------:R-:W-:Y:S01]  /*1f00*/  FMUL.FTZ R77, R88, R125 ;  /* 0x0000007d584d7220 */ /* 0x000fe20000410000 */
[----:B------:R-:W-:Y:S01]  /*1f10*/  @P1 IADD3.X R75, R127, c[0x0][0x25c], RZ, P6, !PT ;  /* 0x000097007f4b1a10 */ /* 0x000fe200037fe4ff */
[-CC-:B------:R-:W-:Y:S01]  /*1f20*/  FFMA.FTZ R82, R82, R70.reuse, R69.reuse ;  /* 0x0000004652527223 */ /* 0x180fe20000010045 */
[C---:B------:R-:W-:Y:S01]  /*1f30*/  LOP3.LUT P2, RZ, R110.reuse, 0xff00, RZ, 0xc0, !PT ;  /* 0x0000ff006eff7812 */ /* 0x040fe2000784c0ff */
[----:B------:R-:W-:Y:S01]  /*1f40*/  FMUL.FTZ R77, R77, c[0x0][0x1e8] ;  /* 0x00007a004d4d7a20 */ /* 0x000fe20000410000 */
[C---:B------:R-:W-:Y:S01]  /*1f50*/  LOP3.LUT P5, RZ, R110.reuse, 0xff0000, RZ, 0xc0, !PT ;  /* 0x00ff00006eff7812 */ /* 0x040fe200078ac0ff */
[-CC-:B------:R-:W-:Y:S01]  /*1f60*/  FFMA.FTZ R135, R135, R70.reuse, R69.reuse ;  /* 0x0000004687877223 */ /* 0x180fe20000010045 */
[----:B------:R-:W-:Y:S01]  /*1f70*/  LOP3.LUT P6, RZ, R110, 0xff000000, RZ, 0xc0, !PT ;  /* 0xff0000006eff7812 */ /* 0x000fe200078cc0ff */
[----:B------:R-:W-:Y:S01]  /*1f80*/  FMUL.FTZ R110, R83, c[0x0][0x1e8] ;  /* 0x00007a00536e7a20 */ /* 0x000fe20000410000 */
[----:B------:R-:W-:Y:S01]  /*1f90*/  FSEL R83, R76, RZ, P4 ;  /* 0x000000ff4c537208 */ /* 0x000fe20002000000 */
[-CC-:B------:R-:W-:Y:S01]  /*1fa0*/  FFMA.FTZ R76, R81, R70.reuse, R69.reuse ;  /* 0x00000046514c7223 */ /* 0x180fe20000010045 */
[----:B------:R-:W-:Y:S01]  /*1fb0*/  FSEL R84, R77, RZ, P2 ;  /* 0x000000ff4d547208 */ /* 0x000fe20001000000 */
[-CC-:B------:R-:W-:Y:S01]  /*1fc0*/  FFMA.FTZ R77, R136, R70.reuse, R69.reuse ;  /* 0x00000046884d7223 */ /* 0x180fe20000010045 */
[----:B------:R-:W-:Y:S01]  /*1fd0*/  IADD3.X R73, R127, c[0x0][0x24c], RZ, P3, !PT ;  /* 0x000093007f497a10 */ /* 0x000fe20001ffe4ff */
[----:B------:R-:W-:Y:S01]  /*1fe0*/  FADD.FTZ R85, R85, -R76 ;  /* 0x8000004c55557221 */ /* 0x000fe20000010000 */
[----:B------:R-:W-:Y:S01]  /*1ff0*/  FSEL R110, R110, RZ, P5 ;  /* 0x000000ff6e6e7208 */ /* 0x000fe20002800000 */
[-CC-:B------:R-:W-:Y:S01]  /*2000*/  FFMA.FTZ R76, R137, R70.reuse, R69.reuse ;  /* 0x00000046894c7223 */ /* 0x180fe20000010045 */
[C---:B------:R-:W-:Y:S01]  /*2010*/  LOP3.LUT P3, RZ, R111.reuse, 0xff, RZ, 0xc0, !PT ;  /* 0x000000ff6fff7812 */ /* 0x040fe2000786c0ff */
[-CC-:B------:R-:W-:Y:S01]  /*2020*/  FFMA.FTZ R138, R138, R70.reuse, R69.reuse ;  /* 0x000000468a8a7223 */ /* 0x180fe20000010045 */
[----:B------:R-:W-:Y:S01]  /*2030*/  LOP3.LUT P4, RZ, R111, 0xff00, RZ, 0xc0, !PT ;  /* 0x0000ff006fff7812 */ /* 0x000fe2000788c0ff */
[-CC-:B------:R-:W-:Y:S01]  /*2040*/  FFMA.FTZ R139, R139, R70.reuse, R69.reuse ;  /* 0x000000468b8b7223 */ /* 0x180fe20000010045 */
[C---:B------:R-:W-:Y:S01]  /*2050*/  LOP3.LUT P2, RZ, R111.reuse, 0xff0000, RZ, 0xc0, !PT ;  /* 0x00ff00006fff7812 */ /* 0x040fe2000784c0ff */
[-CC-:B------:R-:W-:Y:S01]  /*2060*/  FFMA.FTZ R140, R140, R70.reuse, R69.reuse ;  /* 0x000000468c8c7223 */ /* 0x180fe20000010045 */
[----:B------:R-:W-:Y:S01]  /*2070*/  LOP3.LUT P5, RZ, R111, 0xff000000, RZ, 0xc0, !PT ;  /* 0xff0000006fff7812 */ /* 0x000fe200078ac0ff */
[-CC-:B------:R-:W-:Y:S01]  /*2080*/  FFMA.FTZ R141, R141, R70.reuse, R69.reuse ;  /* 0x000000468d8d7223 */ /* 0x180fe20000010045 */
[----:B------:R-:W-:Y:S01]  /*2090*/  @P1 F2FP.BF16.PACK_AB R71, RZ, R71 ;  /* 0x00000047ff47123e */ /* 0x000fe200000010ff */
[--C-:B------:R-:W-:Y:S01]  /*20a0*/  FFMA.FTZ R142, R142, R70, R69.reuse ;  /* 0x000000468e8e7223 */ /* 0x100fe20000010045 */
[----:B------:R-:W-:Y:S01]  /*20b0*/  @P1 F2FP.BF16.PACK_AB R78, RZ, R78 ;  /* 0x0000004eff4e123e */ /* 0x000fe200000010ff */
[--C-:B------:R-:W-:Y:S01]  /*20c0*/  FFMA.FTZ R143, R143, R70, R69.reuse ;  /* 0x000000468f8f7223 */ /* 0x100fe20000010045 */
[----:B------:R-:W-:Y:S01]  /*20d0*/  @P1 F2FP.BF16.PACK_AB R160, RZ, R160 ;  /* 0x000000a0ffa0123e */ /* 0x000fe200000010ff */
[--C-:B------:R-:W-:Y:S01]  /*20e0*/  FFMA.FTZ R144, R144, R70, R69.reuse ;  /* 0x0000004690907223 */ /* 0x100fe20000010045 */
[----:B------:R-:W-:Y:S01]  /*20f0*/  @P1 F2FP.BF16.PACK_AB R164, RZ, R164 ;  /* 0x000000a4ffa4123e */ /* 0x000fe200000010ff */
[----:B------:R-:W-:Y:S01]  /*2100*/  FFMA.FTZ R70, R145, R70, R69 ;  /* 0x0000004691467223 */ /* 0x000fe20000010045 */
[----:B------:R-:W-:Y:S01]  /*2110*/  @P0 PRMT R69, RZ, 0x7610, R57 ;  /* 0x00007610ff450816 */ /* 0x000fe20000000039 */
[----:B------:R-:W-:Y:S01]  /*2120*/  FMUL.FTZ R136, R130, R85 ;  /* 0x0000005582887220 */ /* 0x000fe20000410000 */
[----:B------:R-:W-:Y:S01]  /*2130*/  @P1 F2FP.BF16.PACK_AB R80, RZ, R80 ;  /* 0x00000050ff50123e */ /* 0x000fe200000010ff */
[----:B------:R-:W-:Y:S01]  /*2140*/  FADD.FTZ R151, R151, -R82 ;  /* 0x8000005297977221 */ /* 0x000fe20000010000 */
[----:B------:R-:W-:Y:S01]  /*2150*/  MOV R82, R112 ;  /* 0x0000007000527202 */ /* 0x000fe20000000f00 */
[----:B------:R-:W-:Y:S01]  /*2160*/  @P0 FADD.FTZ R136, R136, R69 ;  /* 0x0000004588880221 */ /* 0x000fe20000010000 */
[----:B------:R-:W-:Y:S01]  /*2170*/  @P1 F2FP.BF16.PACK_AB R148, RZ, R148 ;  /* 0x00000094ff94123e */ /* 0x000fe200000010ff */
[----:B------:R-:W-:Y:S01]  /*2180*/  FADD.FTZ R69, R86, -R77 ;  /* 0x8000004d56457221 */ /* 0x000fe20000010000 */
[----:B------:R-:W-:Y:S01]  /*2190*/  @P1 F2FP.BF16.PACK_AB R162, RZ, R162 ;  /* 0x000000a2ffa2123e */ /* 0x000fe200000010ff */
[----:B------:R-:W-:Y:S01]  /*21a0*/  FADD.FTZ R85, R87, -R138 ;  /* 0x8000008a57557221 */ /* 0x000fe20000010000 */
[----:B------:R-:W-:Y:S01]  /*21b0*/  @P1 F2FP.BF16.PACK_AB R158, RZ, R158 ;  /* 0x0000009eff9e123e */ /* 0x000fe200000010ff */
[----:B------:R-:W-:Y:S01]  /*21c0*/  FMUL.FTZ R87, R130, R69 ;  /* 0x0000004582577220 */ /* 0x000fe20000410000 */
[----:B------:R-:W-:Y:S01]  /*21d0*/  @P0 PRMT R69, RZ, 0x5410, R58 ;  /* 0x00005410ff450816 */ /* 0x000fe2000000003a */
[----:B------:R-:W-:Y:S01]  /*21e0*/  FADD.FTZ R139, R154, -R139 ;  /* 0x8000008b9a8b7221 */ /* 0x000fe20000010000 */
[----:B------:R-:W-:Y:S01]  /*21f0*/  @P1 PRMT R64, R71, 0x7610, R64 ;  /* 0x0000761047401816 */ /* 0x000fe20000000040 */
[----:B------:R-:W-:Y:S01]  /*2200*/  FMUL.FTZ R154, R130, R151 ;  /* 0x00000097829a7220 */ /* 0x000fe20000410000 */
[----:B------:R-:W-:Y:S01]  /*2210*/  @P1 PRMT R65, R78, 0x7610, R65 ;  /* 0x000076104e411816 */ /* 0x000fe20000000041 */
[----:B------:R-:W-:Y:S01]  /*2220*/  FADD.FTZ R135, R152, -R135 ;  /* 0x8000008798877221 */ /* 0x000fe20000010000 */
[----:B------:R-:W-:Y:S01]  /*2230*/  @P1 PRMT R66, R160, 0x7610, R66 ;  /* 0x00007610a0421816 */ /* 0x000fe20000000042 */
[----:B------:R-:W-:Y:S01]  /*2240*/  @P0 FADD.FTZ R154, R154, R69 ;  /* 0x000000459a9a0221 */ /* 0x000fe20000010000 */
[----:B------:R-:W-:Y:S01]  /*2250*/  @P0 PRMT R69, RZ, 0x7610, R58 ;  /* 0x00007610ff450816 */ /* 0x000fe2000000003a */
[----:B------:R-:W-:Y:S01]  /*2260*/  FADD.FTZ R141, R156, -R141 ;  /* 0x8000008d9c8d7221 */ /* 0x000fe20000010000 */
[----:B------:R-:W-:Y:S01]  /*2270*/  @P1 PRMT R67, R164, 0x7610, R67 ;  /* 0x00007610a4431816 */ /* 0x000fe20000000043 */
[----:B------:R-:W-:Y:S01]  /*2280*/  FMUL.FTZ R156, R130, R135 ;  /* 0x00000087829c7220 */ /* 0x000fe20000410000 */
[----:B------:R-:W-:Y:S01]  /*2290*/  @P1 PRMT R64, R64, 0x5410, R80 ;  /* 0x0000541040401816 */ /* 0x000fe20000000050 */
[----:B------:R-:W-:Y:S01]  /*22a0*/  FMUL.FTZ R152, R130, R85 ;  /* 0x0000005582987220 */ /* 0x000fe20000410000 */
[----:B------:R-:W-:Y:S01]  /*22b0*/  @P0 PRMT R85, RZ, 0x5410, R63 ;  /* 0x00005410ff550816 */ /* 0x000fe2000000003f */
[----:B------:R-:W-:Y:S01]  /*22c0*/  @P0 FADD.FTZ R156, R156, R69 ;  /* 0x000000459c9c0221 */ /* 0x000fe20000010000 */
[----:B------:R-:W-:Y:S01]  /*22d0*/  @P0 PRMT R69, RZ, 0x5410, R60 ;  /* 0x00005410ff450816 */ /* 0x000fe2000000003c */
[----:B------:R-:W-:Y:S01]  /*22e0*/  FADD.FTZ R155, R155, -R140 ;  /* 0x8000008c9b9b7221 */ /* 0x000fe20000010000 */
[----:B------:R-:W-:Y:S01]  /*22f0*/  @P1 PRMT R65, R65, 0x5410, R148 ;  /* 0x0000541041411816 */ /* 0x000fe20000000094 */
[----:B------:R-:W-:Y:S01]  /*2300*/  FMUL.FTZ R140, R130, R139 ;  /* 0x0000008b828c7220 */ /* 0x000fe20000410000 */
[----:B------:R-:W-:Y:S01]  /*2310*/  @P1 PRMT R66, R66, 0x5410, R162 ;  /* 0x0000541042421816 */ /* 0x000fe200000000a2 */
        /* <DEDUP_REMOVED lines=8> */
[----:B------:R-:W-:Y:S01]  /*23a0*/  FMUL.FTZ R142, R130, R141 ;  /* 0x0000008d828e7220 */ /* 0x000fe20000410000 */
[----:B------:R-:W-:Y:S01]  /*23b0*/  @P1 F2FP.BF16.PACK_AB R132, RZ, R132 ;  /* 0x00000084ff84123e */ /* 0x000fe200000010ff */
[----:B------:R-:W-:Y:S01]  /*23c0*/  FMUL.FTZ R77, R136, R125 ;  /* 0x0000007d884d7220 */ /* 0x000fe20000410000 */
[----:B------:R0:W-:Y:S01]  /*23d0*/  @P1 STG.E.128 [R74.64], R64 ;  /* 0x000000404a001986 */ /* 0x0001e2000c101d04 */
[----:B------:R-:W-:Y:S01]  /*23e0*/  @P0 FADD.FTZ R138, R138, R69 ;  /* 0x000000458a8a0221 */ /* 0x000fe20000010000 */
[----:B------:R-:W-:Y:S01]  /*23f0*/  @P0 PRMT R69, RZ, 0x7610, R61 ;  /* 0x00007610ff450816 */ /* 0x000fe2000000003d */
[----:B------:R-:W-:Y:S01]  /*2400*/  FADD.FTZ R91, R91, -R70 ;  /* 0x800000465b5b7221 */ /* 0x000fe20000010000 */
[----:B------:R-:W-:Y:S01]  /*2410*/  @P0 PRMT R70, RZ, 0x5410, R59 ;  /* 0x00005410ff460816 */ /* 0x000fe2000000003b */
[----:B------:R-:W-:Y:S01]  /*2420*/  FMUL.FTZ R86, R130, R111 ;  /* 0x0000006f82567220 */ /* 0x000fe20000410000 */
[----:B------:R-:W-:Y:S01]  /*2430*/  @P1 F2FP.BF16.PACK_AB R88, RZ, R88 ;  /* 0x00000058ff58123e */ /* 0x000fe200000010ff */
[----:B------:R-:W-:Y:S01]  /*2440*/  @P0 FADD.FTZ R142, R142, R69 ;  /* 0x000000458e8e0221 */ /* 0x000fe20000010000 */
[----:B------:R-:W-:Y:S01]  /*2450*/  @P0 PRMT R69, RZ, 0x5410, R62 ;  /* 0x00005410ff450816 */ /* 0x000fe2000000003e */
[----:B------:R-:W-:Y:S01]  /*2460*/  FMUL.FTZ R77, R77, c[0x0][0x1e8] ;  /* 0x00007a004d4d7a20 */ /* 0x000fe20000410000 */
[----:B------:R-:W-:Y:S01]  /*2470*/  @P1 F2FP.BF16.PACK_AB R136, RZ, R136 ;  /* 0x00000088ff88123e */ /* 0x000fe200000010ff */
[----:B------:R-:W-:Y:S01]  /*2480*/  FADD.FTZ R153, R153, -R76 ;  /* 0x8000004c99997221 */ /* 0x000fe20000010000 */
[----:B------:R-:W-:Y:S01]  /*2490*/  F2FP.BF16.PACK_AB R71, R126, R147 ;  /* 0x000000937e47723e */ /* 0x000fe200000010ff */
[----:B------:R-:W-:Y:S01]  /*24a0*/  FADD.FTZ R143, R90, -R143 ;  /* 0x8000008f5a8f7221 */ /* 0x000fe20000010000 */
[----:B------:R-:W-:Y:S01]  /*24b0*/  FSEL R81, R77, RZ, P6 ;  /* 0x000000ff4d517208 */ /* 0x000fe20003000000 */
[----:B------:R-:W-:Y:S01]  /*24c0*/  @P0 FADD.FTZ R87, R87, R70 ;  /* 0x0000004657570221 */ /* 0x000fe20000010000 */
[----:B------:R-:W-:Y:S01]  /*24d0*/  @P0 PRMT R70, RZ, 0x7610, R59 ;  /* 0x00007610ff460816 */ /* 0x000fe2000000003b */
[----:B------:R-:W-:Y:S01]  /*24e0*/  @P0 FADD.FTZ R86, R86, R69 ;  /* 0x0000004556560221 */ /* 0x000fe20000010000 */
[----:B------:R-:W-:Y:S01]  /*24f0*/  @P0 PRMT R69, RZ, 0x7610, R62 ;  /* 0x00007610ff450816 */ /* 0x000fe2000000003e */
[----:B------:R-:W-:Y:S01]  /*2500*/  FMUL.FTZ R89, R130, R153 ;  /* 0x0000009982597220 */ /* 0x000fe20000410000 */
[----:B------:R-:W-:Y:S01]  /*2510*/  @P1 IADD3 R76, P6, R128, c[0x0][0x258], RZ ;  /* 0x00009600804c1a10 */ /* 0x000fe20007fde0ff */
[----:B------:R-:W-:Y:S01]  /*2520*/  FMUL.FTZ R90, R130, R143 ;  /* 0x0000008f825a7220 */ /* 0x000fe20000410000 */
[----:B0-----:R-:W-:Y:S01]  /*2530*/  @P1 PRMT R64, R134, 0x7610, R64 ;  /* 0x0000761086401816 */ /* 0x001fe20000000040 */
[----:B------:R-:W-:Y:S01]  /*2540*/  @P0 FADD.FTZ R89, R89, R70 ;  /* 0x0000004659590221 */ /* 0x000fe20000010000 */
[C---:B------:R-:W-:Y:S01]  /*2550*/  @P1 IADD3.X R77, R129.reuse, c[0x0][0x25c], RZ, P6, !PT ;  /* 0x00009700814d1a10 */ /* 0x040fe200037fe4ff */
[----:B------:R-:W-:Y:S01]  /*2560*/  @P0 FADD.FTZ R90, R90, R69 ;  /* 0x000000455a5a0221 */ /* 0x000fe20000010000 */
[----:B------:R-:W-:Y:S01]  /*2570*/  IADD3 R128, P6, R128, c[0x0][0x248], RZ ;  /* 0x0000920080807a10 */ /* 0x000fe20007fde0ff */
[-C--:B------:R-:W-:Y:S01]  /*2580*/  FMUL.FTZ R69, R154, R125.reuse ;  /* 0x0000007d9a457220 */ /* 0x080fe20000410000 */
[----:B------:R-:W-:Y:S01]  /*2590*/  @P1 F2FP.BF16.PACK_AB R154, RZ, R154 ;  /* 0x0000009aff9a123e */ /* 0x000fe200000010ff */
[----:B------:R-:W-:Y:S01]  /*25a0*/  FMUL.FTZ R70, R156, R125 ;  /* 0x0000007d9c467220 */ /* 0x000fe20000410000 */
[----:B------:R-:W-:Y:S01]  /*25b0*/  IADD3.X R129, R129, c[0x0][0x24c], RZ, P6, !PT ;  /* 0x0000930081817a10 */ /* 0x000fe200037fe4ff */
[----:B------:R-:W-:Y:S01]  /*25c0*/  FADD.FTZ R157, R157, -R144 ;  /* 0x800000909d9d7221 */ /* 0x000fe20000010000 */
[----:B------:R-:W-:Y:S01]  /*25d0*/  LOP3.LUT P6, RZ, R82, 0xff, RZ, 0xc0, !PT ;  /* 0x000000ff52ff7812 */ /* 0x000fe200078cc0ff */
[----:B------:R-:W-:Y:S01]  /*25e0*/  FMUL.FTZ R69, R69, c[0x0][0x1e8] ;  /* 0x00007a0045457a20 */ /* 0x000fe20000410000 */
[----:B------:R-:W-:Y:S01]  /*25f0*/  @P1 F2FP.BF16.PACK_AB R156, RZ, R156 ;  /* 0x0000009cff9c123e */ /* 0x000fe200000010ff */
[----:B------:R-:W-:Y:S01]  /*2600*/  FMUL.FTZ R70, R70, c[0x0][0x1e8] ;  /* 0x00007a0046467a20 */ /* 0x000fe20000410000 */
[----:B------:R-:W-:Y:S01]  /*2610*/  @P1 PRMT R65, R132, 0x7610, R65 ;  /* 0x0000761084411816 */ /* 0x000fe20000000041 */
[C---:B------:R-:W-:Y:S01]  /*2620*/  FMUL.FTZ R144, R130.reuse, R157 ;  /* 0x0000009d82907220 */ /* 0x040fe20000410000 */
[----:B------:R-:W-:Y:S01]  /*2630*/  FSEL R111, R69, RZ, P3 ;  /* 0x000000ff456f7208 */ /* 0x000fe20001800000 */
[----:B------:R-:W-:Y:S01]  /*2640*/  FMUL.FTZ R130, R130, R91 ;  /* 0x0000005b82827220 */ /* 0x000fe20000410000 */
[----:B------:R-:W-:Y:S01]  /*2650*/  FSEL R91, R70, RZ, P4 ;  /* 0x000000ff465b7208 */ /* 0x000fe20002000000 */
[----:B------:R-:W-:Y:S01]  /*2660*/  FMUL.FTZ R82, R87, R125 ;  /* 0x0000007d57527220 */ /* 0x000fe20000410000 */
[----:B------:R-:W-:Y:S01]  /*2670*/  @P1 F2FP.BF16.PACK_AB R87, RZ, R87 ;  /* 0x00000057ff57123e */ /* 0x000fe200000010ff */
[----:B------:R-:W-:Y:S01]  /*2680*/  FMUL.FTZ R69, R89, R125 ;  /* 0x0000007d59457220 */ /* 0x000fe20000410000 */
[----:B------:R-:W-:Y:S01]  /*2690*/  @P1 F2FP.BF16.PACK_AB R89, RZ, R89 ;  /* 0x00000059ff59123e */ /* 0x000fe200000010ff */
[-C--:B------:R-:W-:Y:S01]  /*26a0*/  FMUL.FTZ R70, R152, R125.reuse ;  /* 0x0000007d98467220 */ /* 0x080fe20000410000 */
[----:B------:R-:W-:Y:S01]  /*26b0*/  @P1 PRMT R66, R154, 0x7610, R66 ;  /* 0x000076109a421816 */ /* 0x000fe20000000042 */
[----:B------:R-:W-:Y:S01]  /*26c0*/  @P0 FADD.FTZ R144, R144, R85 ;  /* 0x0000005590900221 */ /* 0x000fe20000010000 */
[----:B------:R-:W-:Y:S01]  /*26d0*/  @P0 PRMT R85, RZ, 0x7610, R63 ;  /* 0x00007610ff550816 */ /* 0x000fe2000000003f */
[----:B------:R-:W-:Y:S01]  /*26e0*/  FMUL.FTZ R82, R82, c[0x0][0x1e8] ;  /* 0x00007a0052527a20 */ /* 0x000fe20000410000 */
[----:B------:R-:W-:Y:S01]  /*26f0*/  @P1 PRMT R67, R87, 0x7610, R67 ;  /* 0x0000761057431816 */ /* 0x000fe20000000043 */
[----:B------:R-:W-:Y:S01]  /*2700*/  FMUL.FTZ R69, R69, c[0x0][0x1e8] ;  /* 0x00007a0045457a20 */ /* 0x000fe20000410000 */
[----:B------:R-:W-:Y:S01]  /*2710*/  LOP3.LUT P3, RZ, R112, 0xff0000, RZ, 0xc0, !PT ;  /* 0x00ff000070ff7812 */ /* 0x000fe2000786c0ff */
[----:B------:R-:W-:Y:S01]  /*2720*/  FMUL.FTZ R70, R70, c[0x0][0x1e8] ;  /* 0x00007a0046467a20 */ /* 0x000fe20000410000 */
[----:B------:R-:W-:Y:S01]  /*2730*/  FSEL R127, R82, RZ, P2 ;  /* 0x000000ff527f7208 */ /* 0x000fe20001000000 */
[----:B------:R-:W-:Y:S01]  /*2740*/  @P0 FADD.FTZ R130, R130, R85 ;  /* 0x0000005582820221 */ /* 0x000fe20000010000 */
[----:B------:R-:W-:Y:S01]  /*2750*/  LOP3.LUT P0, RZ, R112, 0xff00, RZ, 0xc0, !PT ;  /* 0x0000ff0070ff7812 */ /* 0x000fe2000780c0ff */
[----:B------:R-:W-:Y:S01]  /*2760*/  FMUL.FTZ R85, R138, R125 ;  /* 0x0000007d8a557220 */ /* 0x000fe20000410000 */
[----:B------:R-:W-:-:S02]  /*2770*/  LOP3.LUT P2, RZ, R112, 0xff000000, RZ, 0xc0, !PT ;  /* 0xff00000070ff7812 */ /* 0x000fc4000784c0ff */
[----:B------:R-:W-:Y:S01]  /*2780*/  FSEL R112, R69, RZ, P5 ;  /* 0x000000ff45707208 */ /* 0x000fe20002800000 */
[----:B------:R-:W-:Y:S01]  /*2790*/  FMUL.FTZ R85, R85, c[0x0][0x1e8] ;  /* 0x00007a0055557a20 */ /* 0x000fe20000410000 */
[----:B------:R-:W-:Y:S02]  /*27a0*/  FSEL R82, R70, RZ, P6 ;  /* 0x000000ff46527208 */ /* 0x000fe40003000000 */
[----:B------:R-:W-:Y:S02]  /*27b0*/  F2FP.BF16.PACK_AB R70, R133, R150 ;  /* 0x000000968546723e */ /* 0x000fe400000010ff */
[----:B------:R-:W-:Y:S02]  /*27c0*/  F2FP.BF16.PACK_AB R69, R146, R131 ;  /* 0x000000839245723e */ /* 0x000fe400000010ff */
[----:B------:R-:W-:Y:S02]  /*27d0*/  @P1 PRMT R64, R64, 0x5410, R88 ;  /* 0x0000541040401816 */ /* 0x000fe40000000058 */
[----:B------:R-:W-:Y:S01]  /*27e0*/  @P1 PRMT R65, R65, 0x5410, R136 ;  /* 0x0000541041411816 */ /* 0x000fe20000000088 */
[----:B------:R0:W-:Y:S01]  /*27f0*/  STG.E.128 [R72.64], R68 ;  /* 0x0000004448007986 */ /* 0x0001e2000c101d04 */
[----:B------:R-:W-:-:S02]  /*2800*/  @P1 PRMT R66, R66, 0x5410, R156 ;  /* 0x0000541042421816 */ /* 0x000fc4000000009c */
[----:B------:R-:W-:Y:S02]  /*2810*/  @P1 PRMT R67, R67, 0x5410, R89 ;  /* 0x0000541043431816 */ /* 0x000fe40000000059 */
[----:B------:R-:W-:Y:S01]  /*2820*/  @P1 F2FP.BF16.PACK_AB R75, RZ, R142 ;  /* 0x0000008eff4b123e */ /* 0x000fe200000010ff */
[-C--:B------:R-:W-:Y:S01]  /*2830*/  FMUL.FTZ R142, R142, R125.reuse ;  /* 0x0000007d8e8e7220 */ /* 0x080fe20000410000 */
[----:B------:R-:W-:Y:S01]  /*2840*/  @P1 F2FP.BF16.PACK_AB R74, RZ, R144 ;  /* 0x00000090ff4a123e */ /* 0x000fe200000010ff */
[----:B------:R1:W-:Y:S01]  /*2850*/  @P1 STG.E.128 [R76.64], R64 ;  /* 0x000000404c001986 */ /* 0x0003e2000c101d04 */
[----:B------:R-:W-:Y:S01]  /*2860*/  FMUL.FTZ R144, R144, R125 ;  /* 0x0000007d90907220 */ /* 0x000fe20000410000 */
[----:B------:R-:W-:Y:S01]  /*2870*/  FSEL R85, R85, RZ, P3 ;  /* 0x000000ff55557208 */ /* 0x000fe20001800000 */
[----:B------:R-:W-:Y:S01]  /*2880*/  FMUL.FTZ R142, R142, c[0x0][0x1e8] ;  /* 0x00007a008e8e7a20 */ /* 0x000fe20000410000 */
[----:B------:R-:W-:Y:S01]  /*2890*/  @P1 F2FP.BF16.PACK_AB R152, RZ, R152 ;  /* 0x00000098ff98123e */ /* 0x000fe200000010ff */
[----:B------:R-:W-:Y:S01]  /*28a0*/  FMUL.FTZ R144, R144, c[0x0][0x1e8] ;  /* 0x00007a0090907a20 */ /* 0x000fe20000410000 */
[----:B------:R-:W-:-:S02]  /*28b0*/  LOP3.LUT P5, RZ, R113, 0xff, RZ, 0xc0, !PT ;  /* 0x000000ff71ff7812 */ /* 0x000fc400078ac0ff */
[----:B------:R-:W-:Y:S02]  /*28c0*/  LOP3.LUT P4, RZ, R113, 0xff00, RZ, 0xc0, !PT ;  /* 0x0000ff0071ff7812 */ /* 0x000fe4000788c0ff */
[----:B0-----:R-:W-:Y:S01]  /*28d0*/  @P1 F2FP.BF16.PACK_AB R73, RZ, R140 ;  /* 0x0000008cff49123e */ /* 0x001fe200000010ff */
[-C--:B------:R-:W-:Y:S01]  /*28e0*/  FMUL.FTZ R140, R140, R125.reuse ;  /* 0x0000007d8c8c7220 */ /* 0x080fe20000410000 */
[----:B------:R-:W-:Y:S01]  /*28f0*/  @P1 F2FP.BF16.PACK_AB R72, RZ, R86 ;  /* 0x00000056ff48123e */ /* 0x000fe200000010ff */
[----:B------:R-:W-:Y:S01]  /*2900*/  FMUL.FTZ R86, R86, R125 ;  /* 0x0000007d56567220 */ /* 0x000fe20000410000 */
[----:B------:R-:W-:Y:S01]  /*2910*/  F2FP.BF16.PACK_AB R71, R112, R127 ;  /* 0x0000007f7047723e */ /* 0x000fe200000010ff */
[----:B------:R-:W-:Y:S01]  /*2920*/  FMUL.FTZ R140, R140, c[0x0][0x1e8] ;  /* 0x00007a008c8c7a20 */ /* 0x000fe20000410000 */
[----:B------:R-:W-:Y:S01]  /*2930*/  F2FP.BF16.PACK_AB R70, R91, R111 ;  /* 0x0000006f5b46723e */ /* 0x000fe200000010ff */
[----:B------:R-:W-:Y:S01]  /*2940*/  FMUL.FTZ R86, R86, c[0x0][0x1e8] ;  /* 0x00007a0056567a20 */ /* 0x000fe20000410000 */
[----:B-1----:R-:W-:Y:S01]  /*2950*/  @P1 F2FP.BF16.PACK_AB R77, RZ, R90 ;  /* 0x0000005aff4d123e */ /* 0x002fe200000010ff */
[-C--:B------:R-:W-:Y:S01]  /*2960*/  FMUL.FTZ R90, R90, R125.reuse ;  /* 0x0000007d5a5a7220 */ /* 0x080fe20000410000 */
[----:B------:R-:W-:Y:S01]  /*2970*/  F2FP.BF16.PACK_AB R69, R81, R110 ;  /* 0x0000006e5145723e */ /* 0x000fe200000010ff */
[----:B------:R-:W-:Y:S01]  /*2980*/  FMUL.FTZ R125, R130, R125 ;  /* 0x0000007d827d7220 */ /* 0x000fe20000410000 */
[----:B------:R-:W-:Y:S01]  /*2990*/  F2FP.BF16.PACK_AB R68, R84, R83 ;  /* 0x000000535444723e */ /* 0x000fe200000010ff */
[----:B------:R-:W-:Y:S01]  /*29a0*/  FMUL.FTZ R90, R90, c[0x0][0x1e8] ;  /* 0x00007a005a5a7a20 */ /* 0x000fe20000410000 */
[----:B------:R-:W-:Y:S01]  /*29b0*/  LOP3.LUT P6, RZ, R113, 0xff0000, RZ, 0xc0, !PT ;  /* 0x00ff000071ff7812 */ /* 0x000fe200078cc0ff */
[----:B------:R-:W-:Y:S01]  /*29c0*/  FMUL.FTZ R125, R125, c[0x0][0x1e8] ;  /* 0x00007a007d7d7a20 */ /* 0x000fe20000410000 */
[----:B------:R-:W-:Y:S01]  /*29d0*/  LOP3.LUT P3, RZ, R113, 0xff000000, RZ, 0xc0, !PT ;  /* 0xff00000071ff7812 */ /* 0x000fe2000786c0ff */
[----:B------:R0:W-:Y:S01]  /*29e0*/  STG.E.128 [R128.64], R68 ;  /* 0x0000004480007986 */ /* 0x0001e2000c101d04 */
[----:B------:R-:W-:-:S02]  /*29f0*/  @P1 F2FP.BF16.PACK_AB R138, RZ, R138 ;  /* 0x0000008aff8a123e */ /* 0x000fc400000010ff */
[----:B------:R-:W-:Y:S02]  /*2a00*/  FSEL R79, R140, RZ, P0 ;  /* 0x000000ff8c4f7208 */ /* 0x000fe40000000000 */
[----:B------:R-:W-:Y:S02]  /*2a10*/  @P1 PRMT R64, R152, 0x7610, R64 ;  /* 0x0000761098401816 */ /* 0x000fe40000000040 */
[----:B------:R-:W-:Y:S02]  /*2a20*/  @P1 PRMT R66, R72, 0x7610, R66 ;  /* 0x0000761048421816 */ /* 0x000fe40000000042 */
[----:B------:R-:W-:Y:S02]  /*2a30*/  @P1 F2FP.BF16.PACK_AB R130, RZ, R130 ;  /* 0x00000082ff82123e */ /* 0x000fe400000010ff */
[----:B------:R-:W-:Y:S02]  /*2a40*/  FSEL R142, R142, RZ, P2 ;  /* 0x000000ff8e8e7208 */ /* 0x000fe40001000000 */
[----:B------:R-:W-:-:S02]  /*2a50*/  @P1 PRMT R65, R138, 0x7610, R65 ;  /* 0x000076108a411816 */ /* 0x000fc40000000041 */
[----:B------:R-:W-:Y:S02]  /*2a60*/  @P1 IADD3 R72, P0, R119, c[0x0][0x258], RZ ;  /* 0x0000960077481a10 */ /* 0x000fe40007f1e0ff */
[----:B------:R-:W-:Y:S02]  /*2a70*/  @P1 PRMT R67, R74, 0x7610, R67 ;  /* 0x000076104a431816 */ /* 0x000fe40000000043 */
[----:B0-----:R-:W-:Y:S02]  /*2a80*/  FSEL R70, R86, RZ, P5 ;  /* 0x000000ff56467208 */ /* 0x001fe40002800000 */
[----:B------:R-:W-:Y:S02]  /*2a90*/  FSEL R71, R144, RZ, P6 ;  /* 0x000000ff90477208 */ /* 0x000fe40003000000 */
[----:B------:R-:W-:Y:S02]  /*2aa0*/  FSEL R68, R125, RZ, P3 ;  /* 0x000000ff7d447208 */ /* 0x000fe40001800000 */
[----:B------:R-:W-:-:S02]  /*2ab0*/  FSEL R69, R90, RZ, P4 ;  /* 0x000000ff5a457208 */ /* 0x000fc40002000000 */
[----:B------:R-:W-:Y:S02]  /*2ac0*/  IADD3 R74, P2, R119, c[0x0][0x248], RZ ;  /* 0x00009200774a7a10 */ /* 0x000fe40007f5e0ff */
[----:B------:R-:W-:Y:S02]  /*2ad0*/  @P1 PRMT R64, R64, 0x5410, R73 ;  /* 0x0000541040401816 */ /* 0x000fe40000000049 */
[----:B------:R-:W-:Y:S02]  /*2ae0*/  F2FP.BF16.PACK_AB R71, R68, R71 ;  /* 0x000000474447723e */ /* 0x000fe400000010ff */
[----:B------:R-:W-:Y:S02]  /*2af0*/  F2FP.BF16.PACK_AB R70, R69, R70 ;  /* 0x000000464546723e */ /* 0x000fe400000010ff */
[----:B------:R-:W-:Y:S02]  /*2b00*/  @P1 IADD3.X R73, R118, c[0x0][0x25c], RZ, P0, !PT ;  /* 0x0000970076491a10 */ /* 0x000fe400007fe4ff */
[----:B------:R-:W-:-:S02]  /*2b10*/  @P1 PRMT R65, R65, 0x5410, R75 ;  /* 0x0000541041411816 */ /* 0x000fc4000000004b */
[----:B------:R-:W-:Y:S02]  /*2b20*/  @P1 PRMT R66, R66, 0x5410, R77 ;  /* 0x0000541042421816 */ /* 0x000fe4000000004d */
[----:B------:R-:W-:Y:S02]  /*2b30*/  @P1 PRMT R67, R67, 0x5410, R130 ;  /* 0x0000541043431816 */ /* 0x000fe40000000082 */
[----:B------:R-:W-:Y:S02]  /*2b40*/  F2FP.BF16.PACK_AB R69, R142, R85 ;  /* 0x000000558e45723e */ /* 0x000fe400000010ff */
[----:B------:R-:W-:Y:S01]  /*2b50*/  F2FP.BF16.PACK_AB R68, R79, R82 ;  /* 0x000000524f44723e */ /* 0x000fe200000010ff */
[----:B------:R0:W-:Y:S01]  /*2b60*/  @P1 STG.E.128 [R72.64], R64 ;  /* 0x0000004048001986 */ /* 0x0001e2000c101d04 */
[----:B------:R-:W-:Y:S02]  /*2b70*/  IADD3.X R75, R118, c[0x0][0x24c], RZ, P2, !PT ;  /* 0x00009300764b7a10 */ /* 0x000fe400017fe4ff */
[----:B------:R-:W-:-:S02]  /*2b80*/  ISETP.GE.AND P0, PT, R124, c[0x0][0x164], PT ;  /* 0x000059007c007a0c */ /* 0x000fc40003f06270 */
[----:B------:R-:W-:Y:S01]  /*2b90*/  LOP3.LUT P1, RZ, R120, 0xff, RZ, 0xc0, !PT ;  /* 0x000000ff78ff7812 */ /* 0x000fe2000782c0ff */
[----:B------:R0:W-:Y:S03]  /*2ba0*/  STG.E.128 [R74.64], R68 ;  /* 0x000000444a007986 */ /* 0x0001e6000c101d04 */
[----:B------:R-:W-:-:S07]  /*2bb0*/  SEL R120, RZ, 0x1, P1 ;  /* 0x00000001ff787807 */ /* 0x000fce0000800000 */
[----:B0-----:R-:W-:Y:S01]  /*2bc0*/  @P0 CALL.REL.NOINC `(.L_x_2519) ;  /* 0x0000001000000944 */ /* 0x001fe20003c00000 */
[----:B------:R-:W-:Y:S05]  /*2bd0*/  BRA `(.L_x_2520) ;  /* 0xffffd89000007947 */ /* 0x000fea000383ffff */
.L_x_2519:
[----:B------:R-:W-:Y:S01]  /*2be0*/  MOV R50, R20 ;  /* 0x0000001400327202 */ /* 0x000fe20000000f00 */
[----:B------:R-:W-:Y:S01]  /*2bf0*/  IMAD.MOV.U32 R34, RZ, RZ, R102 ;  /* 0x000000ffff227224 */ /* 0x000fe200078e0066 */
[----:B------:R-:W-:Y:S01]  /*2c00*/  MOV R20, R22 ;  /* 0x0000001600147202 */ /* 0x000fe20000000f00 */
[----:B------:R-:W-:Y:S01]  /*2c10*/  IMAD.MOV.U32 R22, RZ, RZ, R24 ;  /* 0x000000ffff167224 */ /* 0x000fe200078e0018 */
        /* <DEDUP_REMOVED lines=34> */
.L_x_2516:
[----:B------:R-:W0:Y:S01]  /*2e40*/  S2UR UR6, SR_CTAID.X ;  /* 0x00000000000679c3 */ /* 0x000e220000002500 */
        /* <DEDUP_REMOVED lines=19> */
.L_x_2517:
[----:B------:R-:W-:Y:S01]  /*2f80*/  HFMA2.MMA R162, -RZ, RZ, 0, 9.5367431640625e-07 ;  /* 0x00000010ffa27435 */ /* 0x000fe200000001ff */
[----:B------:R-:W-:Y:S01]  /*2f90*/  MOV R163, R68 ;  /* 0x0000004400a37202 */ /* 0x000fe20000000f00 */
[----:B------:R-:W-:Y:S01]  /*2fa0*/  IMAD.MOV.U32 R69, RZ, RZ, -0x1 ;  /* 0xffffffffff457424 */ /* 0x000fe200078e00ff */
[----:B------:R-:W-:-:S02]  /*2fb0*/  MOV R71, 0x1f ;  /* 0x0000001f00477802 */ /* 0x000fc40000000f00 */
[----:B------:R-:W-:Y:S02]  /*2fc0*/  MOV R164, 0x2fe0 ;  /* 0x00002fe000a47802 */ /* 0x000fe40000000f00 */
[----:B-----5:R-:W-:Y:S05]  /*2fd0*/  CALL.REL.NOINC `($__internal_49_$__cuda_sm70_shflsync_down_p) ;  /* 0x0000046000007944 */ /* 0x020fea0003c00000 */
[----:B-1----:R-:W-:Y:S01]  /*2fe0*/  MOV R165, R71 ;  /* 0x0000004700a57202 */ /* 0x002fe20000000f00 */
[----:B------:R-:W-:Y:S05]  /*2ff0*/  BRA `(.L_x_2521) ;  /* 0xffffe64000007947 */ /* 0x000fea000383ffff */
.L_x_2518:
[----:B------:R-:W-:Y:S01]  /*3000*/  HFMA2.MMA R162, -RZ, RZ, 0, 9.5367431640625e-07 ;  /* 0x00000010ffa27435 */ /* 0x000fe200000001ff */
[----:B------:R-:W-:Y:S02]  /*3010*/  MOV R163, R70 ;  /* 0x0000004600a37202 */ /* 0x000fe40000000f00 */
[----:B------:R-:W-:Y:S02]  /*3020*/  MOV R71, 0x1f ;  /* 0x0000001f00477802 */ /* 0x000fe40000000f00 */
[----:B------:R-:W-:Y:S02]  /*3030*/  MOV R69, 0xffffffff ;  /* 0xffffffff00457802 */ /* 0x000fe40000000f00 */
[----:B------:R-:W-:Y:S02]  /*3040*/  MOV R164, 0x3060 ;  /* 0x0000306000a47802 */ /* 0x000fe40000000f00 */
[----:B01---5:R-:W-:Y:S05]  /*3050*/  CALL.REL.NOINC `($__internal_49_$__cuda_sm70_shflsync_down_p) ;  /* 0x000003e000007944 */ /* 0x023fea0003c00000 */
[----:B------:R-:W-:Y:S01]  /*3060*/  FADD.FTZ R68, R68, R165 ;  /* 0x000000a544447221 */ /* 0x000fe20000010000 */
[----:B------:R-:W-:Y:S01]  /*3070*/  HFMA2.MMA R162, -RZ, RZ, 0, 4.76837158203125e-07 ;  /* 0x00000008ffa27435 */ /* 0x000fe200000001ff */
[----:B-1----:R-:W-:Y:S01]  /*3080*/  FADD.FTZ R70, R70, R71 ;  /* 0x0000004746467221 */ /* 0x002fe20000010000 */
[----:B------:R-:W-:-:S02]  /*3090*/  MOV R71, 0x1f ;  /* 0x0000001f00477802 */ /* 0x000fc40000000f00 */
[----:B------:R-:W-:Y:S02]  /*30a0*/  MOV R69, 0xffffffff ;  /* 0xffffffff00457802 */ /* 0x000fe40000000f00 */
[----:B------:R-:W-:Y:S02]  /*30b0*/  MOV R163, R68 ;  /* 0x0000004400a37202 */ /* 0x000fe40000000f00 */
[----:B------:R-:W-:Y:S02]  /*30c0*/  MOV R164, 0x30e0 ;  /* 0x000030e000a47802 */ /* 0x000fe40000000f00 */
[----:B------:R-:W-:Y:S05]  /*30d0*/  CALL.REL.NOINC `($__internal_49_$__cuda_sm70_shflsync_down_p) ;  /* 0x0000036000007944 */ /* 0x000fea0003c00000 */
[----:B------:R-:W-:Y:S01]  /*30e0*/  HFMA2.MMA R162, -RZ, RZ, 0, 4.76837158203125e-07 ;  /* 0x00000008ffa27435 */ /* 0x000fe200000001ff */
[----:B-1----:R-:W-:Y:S02]  /*30f0*/  MOV R165, R71 ;  /* 0x0000004700a57202 */ /* 0x002fe40000000f00 */
[----:B------:R-:W-:Y:S02]  /*3100*/  MOV R163, R70 ;  /* 0x0000004600a37202 */ /* 0x000fe40000000f00 */
[----:B------:R-:W-:Y:S02]  /*3110*/  MOV R71, 0x1f ;  /* 0x0000001f00477802 */ /* 0x000fe40000000f00 */
[----:B------:R-:W-:-:S02]  /*3120*/  MOV R69, 0xffffffff ;  /* 0xffffffff00457802 */ /* 0x000fc40000000f00 */
[----:B------:R-:W-:Y:S02]  /*3130*/  MOV R164, 0x3150 ;  /* 0x0000315000a47802 */ /* 0x000fe40000000f00 */
[----:B------:R-:W-:Y:S05]  /*3140*/  CALL.REL.NOINC `($__internal_49_$__cuda_sm70_shflsync_down_p) ;  /* 0x000002f000007944 */ /* 0x000fea0003c00000 */
[----:B------:R-:W-:Y:S01]  /*3150*/  FADD.FTZ R68, R165, R68 ;  /* 0x00000044a5447221 */ /* 0x000fe20000010000 */
[----:B------:R-:W-:Y:S01]  /*3160*/  MOV R69, 0xffffffff ;  /* 0xffffffff00457802 */ /* 0x000fe20000000f00 */
[----:B-1----:R-:W-:Y:S01]  /*3170*/  FADD.FTZ R70, R70, R71 ;  /* 0x0000004746467221 */ /* 0x002fe20000010000 */
[----:B------:R-:W-:Y:S01]  /*3180*/  HFMA2.MMA R71, -RZ, RZ, 0, 1.847743988037109375e-06 ;  /* 0x0000001fff477435 */ /* 0x000fe200000001ff */
[----:B------:R-:W-:Y:S01]  /*3190*/  IMAD.MOV.U32 R162, RZ, RZ, 0x4 ;  /* 0x00000004ffa27424 */ /* 0x000fe200078e00ff */
[----:B------:R-:W-:Y:S02]  /*31a0*/  MOV R163, R68 ;  /* 0x0000004400a37202 */ /* 0x000fe40000000f00 */
[----:B------:R-:W-:Y:S02]  /*31b0*/  MOV R164, 0x31d0 ;  /* 0x000031d000a47802 */ /* 0x000fe40000000f00 */
[----:B------:R-:W-:Y:S05]  /*31c0*/  CALL.REL.NOINC `($__internal_49_$__cuda_sm70_shflsync_down_p) ;  /* 0x0000027000007944 */ /* 0x000fea0003c00000 */
[----:B------:R-:W-:Y:S01]  /*31d0*/  HFMA2.MMA R162, -RZ, RZ, 0, 2.384185791015625e-07 ;  /* 0x00000004ffa27435 */ /* 0x000fe200000001ff */
[----:B-1----:R-:W-:Y:S02]  /*31e0*/  MOV R165, R71 ;  /* 0x0000004700a57202 */ /* 0x002fe40000000f00 */
[----:B------:R-:W-:-:S02]  /*31f0*/  MOV R163, R70 ;  /* 0x0000004600a37202 */ /* 0x000fc40000000f00 */
[----:B------:R-:W-:Y:S02]  /*3200*/  MOV R71, 0x1f ;  /* 0x0000001f00477802 */ /* 0x000fe40000000f00 */
[----:B------:R-:W-:Y:S02]  /*3210*/  MOV R69, 0xffffffff ;  /* 0xffffffff00457802 */ /* 0x000fe40000000f00 */
[----:B------:R-:W-:Y:S02]  /*3220*/  MOV R164, 0x3240 ;  /* 0x0000324000a47802 */ /* 0x000fe40000000f00 */
[----:B------:R-:W-:Y:S05]  /*3230*/  CALL.REL.NOINC `($__internal_49_$__cuda_sm70_shflsync_down_p) ;  /* 0x0000020000007944 */ /* 0x000fea0003c00000 */
[----:B------:R-:W-:Y:S01]  /*3240*/  FADD.FTZ R68, R165, R68 ;  /* 0x00000044a5447221 */ /* 0x000fe20000010000 */
[----:B------:R-:W-:Y:S01]  /*3250*/  HFMA2.MMA R162, -RZ, RZ, 0, 1.1920928955078125e-07 ;  /* 0x00000002ffa27435 */ /* 0x000fe200000001ff */
[----:B-1----:R-:W-:Y:S01]  /*3260*/  FADD.FTZ R70, R70, R71 ;  /* 0x0000004746467221 */ /* 0x002fe20000010000 */
[----:B------:R-:W-:Y:S02]  /*3270*/  MOV R71, 0x1f ;  /* 0x0000001f00477802 */ /* 0x000fe40000000f00 */
[----:B------:R-:W-:Y:S02]  /*3280*/  MOV R69, 0xffffffff ;  /* 0xffffffff00457802 */ /* 0x000fe40000000f00 */
[----:B------:R-:W-:-:S02]  /*3290*/  MOV R163, R68 ;  /* 0x0000004400a37202 */ /* 0x000fc40000000f00 */
[----:B------:R-:W-:Y:S02]  /*32a0*/  MOV R164, 0x32c0 ;  /* 0x000032c000a47802 */ /* 0x000fe40000000f00 */
[----:B------:R-:W-:Y:S05]  /*32b0*/  CALL.REL.NOINC `($__internal_49_$__cuda_sm70_shflsync_down_p) ;  /* 0x0000018000007944 */ /* 0x000fea0003c00000 */
[----:B-1----:R-:W-:Y:S01]  /*32c0*/  MOV R165, R71 ;  /* 0x0000004700a57202 */ /* 0x002fe20000000f00 */
[----:B------:R-:W-:Y:S01]  /*32d0*/  HFMA2.MMA R71, -RZ, RZ, 0, 1.847743988037109375e-06 ;  /* 0x0000001fff477435 */ /* 0x000fe200000001ff */
[----:B------:R-:W-:Y:S01]  /*32e0*/  MOV R163, R70 ;  /* 0x0000004600a37202 */ /* 0x000fe20000000f00 */
[----:B------:R-:W-:Y:S01]  /*32f0*/  IMAD.MOV.U32 R162, RZ, RZ, 0x2 ;  /* 0x00000002ffa27424 */ /* 0x000fe200078e00ff */
[----:B------:R-:W-:Y:S02]  /*3300*/  MOV R69, 0xffffffff ;  /* 0xffffffff00457802 */ /* 0x000fe40000000f00 */
[----:B------:R-:W-:Y:S02]  /*3310*/  MOV R164, 0x3330 ;  /* 0x0000333000a47802 */ /* 0x000fe40000000f00 */
[----:B------:R-:W-:Y:S05]  /*3320*/  CALL.REL.NOINC `($__internal_49_$__cuda_sm70_shflsync_down_p) ;  /* 0x0000011000007944 */ /* 0x000fea0003c00000 */
[----:B------:R-:W-:Y:S01]  /*3330*/  FADD.FTZ R68, R165, R68 ;  /* 0x00000044a5447221 */ /* 0x000fe20000010000 */
[----:B------:R-:W-:Y:S01]  /*3340*/  HFMA2.MMA R162, -RZ, RZ, 0, 5.9604644775390625e-08 ;  /* 0x00000001ffa27435 */ /* 0x000fe200000001ff */
[----:B-1----:R-:W-:Y:S01]  /*3350*/  FADD.FTZ R165, R70, R71 ;  /* 0x0000004746a57221 */ /* 0x002fe20000010000 */
[----:B------:R-:W-:Y:S02]  /*3360*/  MOV R71, 0x1f ;  /* 0x0000001f00477802 */ /* 0x000fe40000000f00 */
[----:B------:R-:W-:-:S02]  /*3370*/  MOV R69, 0xffffffff ;  /* 0xffffffff00457802 */ /* 0x000fc40000000f00 */
[----:B------:R-:W-:Y:S02]  /*3380*/  MOV R163, R68 ;  /* 0x0000004400a37202 */ /* 0x000fe40000000f00 */
[----:B------:R-:W-:Y:S02]  /*3390*/  MOV R164, 0x33b0 ;  /* 0x000033b000a47802 */ /* 0x000fe40000000f00 */
[----:B------:R-:W-:Y:S05]  /*33a0*/  CALL.REL.NOINC `($__internal_49_$__cuda_sm70_shflsync_down_p) ;  /* 0x0000009000007944 */ /* 0x000fea0003c00000 */
[----:B------:R-:W-:Y:S01]  /*33b0*/  HFMA2.MMA R162, -RZ, RZ, 0, 5.9604644775390625e-08 ;  /* 0x00000001ffa27435 */ /* 0x000fe200000001ff */
[----:B-1----:R-:W-:Y:S02]  /*33c0*/  MOV R70, R71 ;  /* 0x0000004700467202 */ /* 0x002fe40000000f00 */
[----:B------:R-:W-:Y:S02]  /*33d0*/  MOV R163, R165 ;  /* 0x000000a500a37202 */ /* 0x000fe40000000f00 */
[----:B------:R-:W-:Y:S02]  /*33e0*/  MOV R71, 0x1f ;  /* 0x0000001f00477802 */ /* 0x000fe40000000f00 */
[----:B------:R-:W-:Y:S02]  /*33f0*/  MOV R69, 0xffffffff ;  /* 0xffffffff00457802 */ /* 0x000fe40000000f00 */
[----:B------:R-:W-:-:S02]  /*3400*/  MOV R164, 0x3420 ;  /* 0x0000342000a47802 */ /* 0x000fc40000000f00 */
[----:B------:R-:W-:Y:S05]  /*3410*/  CALL.REL.NOINC `($__internal_49_$__cuda_sm70_shflsync_down_p) ;  /* 0x0000002000007944 */ /* 0x000fea0003c00000 */
[----:B-1----:R-:W-:Y:S01]  /*3420*/  MOV R69, R71 ;  /* 0x0000004700457202 */ /* 0x002fe20000000f00 */
[----:B------:R-:W-:Y:S05]  /*3430*/  BRA `(.L_x_2522) ;  /* 0xffffe32000007947 */ /* 0x000fea000383ffff */
        .weak           $__internal_49_$__cuda_sm70_shflsync_down_p
        .type           $__internal_49_$__cuda_sm70_shflsync_down_p,@function
        .size           $__internal_49_$__cuda_sm70_shflsync_down_p,(.L_x_9303 - $__internal_49_$__cuda_sm70_shflsync_down_p)
$__internal_49_$__cuda_sm70_shflsync_down_p:
[----:B------:R-:W-:Y:S04]  /*3440*/  WARPSYNC R69 ;  /* 0x0000004500007348 */ /* 0x000fe80003800000 */
[----:B------:R0:W1:Y:S02]  /*3450*/  SHFL.DOWN PT, R71, R163, R162, R71 ;  /* 0x080000a2a3477389 */ /* 0x00006400000e0047 */
[----:B0-----:R-:W-:Y:S01]  /*3460*/  HFMA2.MMA R163, -RZ, RZ, 0, 0 ;  /* 0x00000000ffa37435 */ /* 0x001fe200000001ff */
[----:B------:R-:W-:-:S05]  /*3470*/  MOV R162, R164 ;  /* 0x000000a400a27202 */ /* 0x000fca0000000f00 */
[----:B------:R-:W-:Y:S05]  /*3480*/  RET.REL.NODEC R162 `(_ZN10layer_norm13ln_bwd_kernelINS_13Kernel_traitsIf13__nv_bfloat16S2_S2_fjLj3072ELj1ELj1ELj4ELj16ENS_18Kernel_traits_baseILj3072EfS2_S2_S2_fjLj128EEEEELb1ELb0ELb0ELb1EEEvNS_9BwdParamsE) ;  /* 0xffffcb70a2007950 */ /* 0x000fea0003c3ffff */
.L_x_2523:
        /* <DEDUP_REMOVED lines=15> */
.L_x_9303:


//--------------------- .text._ZN10layer_norm22ln_bwd_finalize_kernelINS_22Kernel_traits_finalizeILj3072Ef13__nv_bfloat16S2_S2_fjLb0ELj1024ELj4ENS_18Kernel_traits_baseILj3072EfS2_S2_S2_fjLj1024EEEEELb0ELb0EEEvNS_9BwdParamsE --------------------------
	.section	.text._ZN10layer_norm22ln_bwd_finalize_kernelINS_22Kernel_traits_finalizeILj3072Ef13__nv_bfloat16S2_S2_fjLb0ELj1024ELj4ENS_18Kernel_traits_baseILj3072EfS2_S2_S2_fjLj1024EEEEELb0ELb0EEEvNS_9BwdParamsE,"ax",@progbits
	.sectioninfo	@"SHI_REGISTERS=30"
	.align	128
        .global         _ZN10layer_norm22ln_bwd_finalize_kernelINS_22Kernel_traits_finalizeILj3072Ef13__nv_bfloat16S2_S2_fjLb0ELj1024ELj4ENS_18Kernel_traits_baseILj3072EfS2_S2_S2_fjLj1024EEEEELb0ELb0EEEvNS_9BwdParamsE
        .type           _ZN10layer_norm22ln_bwd_finalize_kernelINS_22Kernel_traits_finalizeILj3072Ef13__nv_bfloat16S2_S2_fjLb0ELj1024ELj4ENS_18Kernel_traits_baseILj3072EfS2_S2_S2_fjLj1024EEEEELb0ELb0EEEvNS_9BwdParamsE,@function
        .size           _ZN10layer_norm22ln_bwd_finalize_kernelINS_22Kernel_traits_finalizeILj3072Ef13__nv_bfloat16S2_S2_fjLb0ELj1024ELj4ENS_18Kernel_traits_baseILj3072EfS2_S2_S2_fjLj1024EEEEELb0ELb0EEEvNS_9BwdParamsE,(.L_x_9304 - _ZN10layer_norm22ln_bwd_finalize_kernelINS_22Kernel_traits_finalizeILj3072Ef13__nv_bfloat16S2_S2_fjLb0ELj1024ELj4ENS_18Kernel_traits_baseILj3072EfS2_S2_S2_fjLj1024EEEEELb0ELb0EEEvNS_9BwdParamsE)
        .other          _ZN10layer_norm22ln_bwd_finalize_kernelINS_22Kernel_traits_finalizeILj3072Ef13__nv_bfloat16S2_S2_fjLb0ELj1024ELj4ENS_18Kernel_traits_baseILj3072EfS2_S2_S2_fjLj1024EEEEELb0ELb0EEEvNS_9BwdParamsE,@"STO_CUDA_ENTRY STV_DEFAULT"
_ZN10layer_norm22ln_bwd_finalize_kernelINS_22Kernel_traits_finalizeILj3072Ef13__nv_bfloat16S2_S2_fjLb0ELj1024ELj4ENS_18Kernel_traits_baseILj3072EfS2_S2_S2_fjLj1024EEEEELb0ELb0EEEvNS_9BwdParamsE:
.text._ZN10layer_norm22ln_bwd_finalize_kernelINS_22Kernel_traits_finalizeILj3072Ef13__nv_bfloat16S2_S2_fjLb0ELj1024ELj4ENS_18Kernel_traits_baseILj3072EfS2_S2_S2_fjLj1024EEEEELb0ELb0EEEvNS_9BwdParamsE:
        /* <DEDUP_REMOVED lines=19> */
.L_x_2537:
        /* <DEDUP_REMOVED lines=28> */
.L_x_2528:
        /* <DEDUP_REMOVED lines=35> */
.L_x_2527:
[----:B------:R-:W-:Y:S05]  /*0520*/  BSYNC B1 ;  /* 0x0000000000017941 */ /* 0x000fea0003800000 */
.L_x_2526:
        /* <DEDUP_REMOVED lines=23> */
.L_x_2530:
[----:B------:R-:W-:Y:S05]  /*06a0*/  BSYNC B1 ;  /* 0x0000000000017941 */ /* 0x000fea0003800000 */
.L_x_2529:
        /* <DEDUP_REMOVED lines=11> */
.L_x_2531:
[----:B------:R-:W-:Y:S05]  /*0760*/  BSYNC B1 ;  /* 0x0000000000017941 */ /* 0x000fea0003800000 */
.L_x_2525:
[----:B------:R-:W-:Y:S05]  /*0770*/  BSYNC B0 ;  /* 0x0000000000007941 */ /* 0x000fea0003800000 */
.L_x_2524:
        /* <DEDUP_REMOVED lines=11> */
.L_x_2538:
        /* <DEDUP_REMOVED lines=18> */
.L_x_2539:
[----:B---3--:R-:W-:Y:S02]  /*0950*/  FADD.FTZ R4, R4, R9 ;  /* 0x0000000904047221 */ /* 0x008fe40000010000 */
[----:B-12---:R-:W-:-:S03]  /*0960*/  FADD.FTZ R6, R5, R6 ;  /* 0x0000000605067221 */ /* 0x006fc60000010000 */
[----:B------:R1:W-:Y:S04]  /*0970*/  @!P1 STS [R17.X4+0x2000], R4 ;  /* 0x0020000411009388 */ /* 0x0003e80000004800 */
[----:B------:R1:W-:Y:S02]  /*0980*/  @!P1 STS [R17.X4+0x2080], R6 ;  /* 0x0020800611009388 */ /* 0x0003e40000004800 */
.L_x_2532:
[----:B0-----:R-:W-:Y:S01]  /*0990*/  SHF.L.U32 R2, R19, 0x1, RZ ;  /* 0x0000000113027819 */ /* 0x001fe200000006ff */
[----:B------:R-:W-:Y:S01]  /*09a0*/  WARPSYNC 0xffffffff ;  /* 0xffffffff00007948 */ /* 0x000fe20003800000 */
[----:B------:R-:W-:Y:S02]  /*09b0*/  BAR.SYNC.DEFER_BLOCKING 0x0 ;  /* 0x0000000000007b1d */ /* 0x000fe40000010000 */
[----:B------:R-:W-:-:S04]  /*09c0*/  ISETP.GE.U32.OR P1, PT, R2, c[0x0][0x168], P0 ;  /* 0x00005a0002007a0c */ /* 0x000fc80000726470 */
[----:B------:R-:W-:Y:S09]  /*09d0*/  BSSY B0, `(.L_x_2535) ;  /* 0x000000b000007945 */ /* 0x000ff20003800000 */
[----:B------:R-:W-:Y:S05]  /*09e0*/  @P1 BRA `(.L_x_2536) ;  /* 0x0000009000001947 */ /* 0x000fea0003800000 */
[----:B------:R-:W-:Y:S01]  /*09f0*/  IMAD.SHL.U32 R2, R0, 0x8, RZ ;  /* 0x0000000800027824 */ /* 0x000fe200078e00ff */
[----:B-1----:R-:W-:-:S04]  /*0a00*/  HFMA2.MMA R4, -RZ, RZ, 0, 4.76837158203125e-07 ;  /* 0x00000008ff047435 */ /* 0x002fc800000001ff */
[----:B------:R-:W-:-:S05]  /*0a10*/  LOP3.LUT R6, R2, 0xf8, RZ, 0xc0, !PT ;  /* 0x000000f802067812 */ /* 0x000fca00078ec0ff */
[----:B------:R-:W0:Y:S01]  /*0a20*/  LDS.64 R8, [R6+0x2000] ;  /* 0x0020000006087984 */ /* 0x000e220000000a00 */
[----:B------:R-:W-:-:S03]  /*0a30*/  IMAD.WIDE.U32 R2, R19, R4, c[0x0][0x268] ;  /* 0x00009a0013027625 */ /* 0x000fc600078e0004 */
[----:B------:R-:W1:Y:S01]  /*0a40*/  LDS.64 R10, [R6+0x2080] ;  /* 0x00208000060a7984 */ /* 0x000e620000000a00 */
[----:B------:R-:W-:-:S03]  /*0a50*/  IMAD.WIDE.U32 R4, R19, R4, c[0x0][0x260] ;  /* 0x0000980013047625 */ /* 0x000fc600078e0004 */
[----:B0-----:R0:W-:Y:S04]  /*0a60*/  STG.E.64 [R2.64], R8 ;  /* 0x0000000802007986 */ /* 0x0011e8000c101b04 */
[----:B-1----:R0:W-:Y:S02]  /*0a70*/  STG.E.64 [R4.64], R10 ;  /* 0x0000000a04007986 */ /* 0x0021e4000c101b04 */
.L_x_2536:
[----:B------:R-:W-:Y:S05]  /*0a80*/  BSYNC B0 ;  /* 0x0000000000007941 */ /* 0x000fea0003800000 */
.L_x_2535:
[C---:B------:R-:W-:Y:S02]  /*0a90*/  ISETP.GT.U32.AND P1, PT, R18.reuse, -0xc01, PT ;  /* 0xfffff3ff1200780c */ /* 0x040fe40003f24070 */
[----:B------:R-:W-:Y:S02]  /*0aa0*/  IADD3 R18, R18, 0xc00, RZ ;  /* 0x00000c0012127810 */ /* 0x000fe40007ffe0ff */
[----:B------:R-:W-:-:S09]  /*0ab0*/  IADD3 R19, R19, 0x600, RZ ;  /* 0x0000060013137810 */ /* 0x000fd20007ffe0ff */
[----:B01----:R-:W-:Y:S05]  /*0ac0*/  @P1 BRA `(.L_x_2537) ;  /* 0xfffff66000001947 */ /* 0x003fea000383ffff */
[----:B------:R-:W-:Y:S05]  /*0ad0*/  EXIT ;  /* 0x000000000000794d */ /* 0x000fea0003800000 */
.L_x_2533:
[----:B--2---:R-:W-:Y:S01]  /*0ae0*/  IMAD.MOV.U32 R9, RZ, RZ, R5 ;  /* 0x000000ffff097224 */ /* 0x004fe200078e0005 */
[----:B------:R-:W-:Y:S01]  /*0af0*/  MOV R8, 0x1 ;  /* 0x0000000100087802 */ /* 0x000fe20000000f00 */
[----:B------:R-:W-:Y:S01]  /*0b00*/  IMAD.MOV.U32 R7, RZ, RZ, 0x1f ;  /* 0x0000001fff077424 */ /* 0x000fe200078e00ff */
[----:B------:R-:W-:Y:S02]  /*0b10*/  MOV R10, 0xffffffff ;  /* 0xffffffff000a7802 */ /* 0x000fe40000000f00 */
[----:B------:R-:W-:Y:S02]  /*0b20*/  MOV R2, 0xb40 ;  /* 0x00000b4000027802 */ /* 0x000fe40000000f00 */
[----:B01----:R-:W-:Y:S05]  /*0b30*/  CALL.REL.NOINC `($__internal_50_$__cuda_sm70_shflsync_bfly_p) ;  /* 0x000003b000007944 */ /* 0x003fea0003c00000 */
[----:B-1----:R-:W-:Y:S01]  /*0b40*/  IMAD.MOV.U32 R2, RZ, RZ, R7 ;  /* 0x000000ffff027224 */ /* 0x002fe200078e0007 */
[----:B0-----:R-:W-:Y:S05]  /*0b50*/  BRA `(.L_x_2538) ;  /* 0xfffffcd000007947 */ /* 0x001fea000383ffff */
.L_x_2534:
[----:B------:R-:W-:Y:S01]  /*0b60*/  HFMA2.MMA R8, -RZ, RZ, 0, 1.1920928955078125e-07 ;  /* 0x00000002ff087435 */ /* 0x000fe200000001ff */
[----:B------:R-:W-:Y:S01]  /*0b70*/  MOV R7, 0x1f ;  /* 0x0000001f00077802 */ /* 0x000fe20000000f00 */
[----:B------:R-:W-:Y:S01]  /*0b80*/  IMAD.MOV.U32 R10, RZ, RZ, -0x1 ;  /* 0xffffffffff0a7424 */ /* 0x000fe200078e00ff */
[----:B------:R-:W-:-:S03]  /*0b90*/  MOV R2, 0xbb0 ;  /* 0x00000bb000027802 */ /* 0x000fc60000000f00 */
[----:B012---:R-:W-:Y:S05]  /*0ba0*/  CALL.REL.NOINC `($__internal_50_$__cuda_sm70_shflsync_bfly_p) ;  /* 0x0000034000007944 */ /* 0x007fea0003c00000 */
[----:B0-----:R-:W-:Y:S01]  /*0bb0*/  HFMA2.MMA R8, -RZ, RZ, 0, 2.384185791015625e-07 ;  /* 0x00000004ff087435 */ /* 0x001fe200000001ff */
[----:B-1----:R-:W-:Y:S01]  /*0bc0*/  FADD.FTZ R9, R9, R7 ;  /* 0x0000000709097221 */ /* 0x002fe20000010000 */
[----:B------:R-:W-:Y:S01]  /*0bd0*/  MOV R7, 0x1f ;  /* 0x0000001f00077802 */ /* 0x000fe20000000f00 */
[----:B------:R-:W-:Y:S01]  /*0be0*/  IMAD.MOV.U32 R10, RZ, RZ, -0x1 ;  /* 0xffffffffff0a7424 */ /* 0x000fe200078e00ff */
[----:B------:R-:W-:-:S02]  /*0bf0*/  MOV R2, 0xc10 ;  /* 0x00000c1000027802 */ /* 0x000fc40000000f00 */
[----:B------:R-:W-:Y:S05]  /*0c00*/  CALL.REL.NOINC `($__internal_50_$__cuda_sm70_shflsync_bfly_p) ;  /* 0x000002e000007944 */ /* 0x000fea0003c00000 */
[----:B0-----:R-:W-:Y:S01]  /*0c10*/  HFMA2.MMA R8, -RZ, RZ, 0, 4.76837158203125e-07 ;  /* 0x00000008ff087435 */ /* 0x001fe200000001ff */
[----:B-1----:R-:W-:Y:S01]  /*0c20*/  FADD.FTZ R9, R9, R7 ;  /* 0x0000000709097221 */ /* 0x002fe20000010000 */
[----:B------:R-:W-:Y:S01]  /*0c30*/  MOV R7, 0x1f ;  /* 0x0000001f00077802 */ /* 0x000fe20000000f00 */
[----:B------:R-:W-:Y:S01]  /*0c40*/  IMAD.MOV.U32 R10, RZ, RZ, -0x1 ;  /* 0xffffffffff0a7424 */ /* 0x000fe200078e00ff */
[----:B------:R-:W-:-:S02]  /*0c50*/  MOV R2, 0xc70 ;  /* 0x00000c7000027802 */ /* 0x000fc40000000f00 */
[----:B------:R-:W-:Y:S05]  /*0c60*/  CALL.REL.NOINC `($__internal_50_$__cuda_sm70_shflsync_bfly_p) ;  /* 0x0000028000007944 */ /* 0x000fea0003c00000 */
[----:B-1----:R-:W-:Y:S01]  /*0c70*/  FADD.FTZ R6, R9, R7 ;  /* 0x0000000709067221 */ /* 0x002fe20000010000 */
[----:B0-----:R-:W-:Y:S01]  /*0c80*/  HFMA2.MMA R8, -RZ, RZ, 0, 9.5367431640625e-07 ;  /* 0x00000010ff087435 */ /* 0x001fe200000001ff */
[----:B------:R-:W-:Y:S01]  /*0c90*/  MOV R7, 0x1f ;  /* 0x0000001f00077802 */ /* 0x000fe20000000f00 */
[----:B------:R-:W-:Y:S01]  /*0ca0*/  IMAD.MOV.U32 R10, RZ, RZ, -0x1 ;  /* 0xffffffffff0a7424 */ /* 0x000fe200078e00ff */
[----:B------:R-:W-:-:S02]  /*0cb0*/  MOV R2, 0xce0 ;  /* 0x00000ce000027802 */ /* 0x000fc40000000f00 */
[----:B------:R-:W-:Y:S02]  /*0cc0*/  MOV R9, R6 ;  /* 0x0000000600097202 */ /* 0x000fe40000000f00 */
[----:B------:R-:W-:Y:S05]  /*0cd0*/  CALL.REL.NOINC `($__internal_50_$__cuda_sm70_shflsync_bfly_p) ;  /* 0x0000021000007944 */ /* 0x000fea0003c00000 */
[----:B0-----:R-:W-:Y:S01]  /*0ce0*/  HFMA2.MMA R8, -RZ, RZ, 0, 5.9604644775390625e-08 ;  /* 0x00000001ff087435 */ /* 0x001fe200000001ff */
[----:B-1----:R-:W-:Y:S01]  /*0cf0*/  MOV R5, R7 ;  /* 0x0000000700057202 */ /* 0x002fe20000000f00 */
[----:B------:R-:W-:Y:S01]  /*0d00*/  IMAD.MOV.U32 R9, RZ, RZ, R4 ;  /* 0x000000ffff097224 */ /* 0x000fe200078e0004 */
[----:B------:R-:W-:Y:S01]  /*0d10*/  MOV R7, 0x1f ;  /* 0x0000001f00077802 */ /* 0x000fe20000000f00 */
[----:B------:R-:W-:Y:S01]  /*0d20*/  IMAD.MOV.U32 R10, RZ, RZ, -0x1 ;  /* 0xffffffffff0a7424 */ /* 0x000fe200078e00ff */
[----:B------:R-:W-:Y:S02]  /*0d30*/  MOV R2, 0xd50 ;  /* 0x00000d5000027802 */ /* 0x000fe40000000f00 */
[----:B------:R-:W-:Y:S05]  /*0d40*/  CALL.REL.NOINC `($__internal_50_$__cuda_sm70_shflsync_bfly_p) ;  /* 0x000001a000007944 */ /* 0x000fea0003c00000 */
[----:B0-----:R-:W-:Y:S01]  /*0d50*/  HFMA2.MMA R8, -RZ, RZ, 0, 1.1920928955078125e-07 ;  /* 0x00000002ff087435 */ /* 0x001fe200000001ff */
[----:B-1----:R-:W-:Y:S01]  /*0d60*/  FADD.FTZ R9, R4, R7 ;  /* 0x0000000704097221 */ /* 0x002fe20000010000 */
[----:B------:R-:W-:Y:S01]  /*0d70*/  MOV R7, 0x1f ;  /* 0x0000001f00077802 */ /* 0x000fe20000000f00 */
[----:B------:R-:W-:Y:S01]  /*0d80*/  IMAD.MOV.U32 R10, RZ, RZ, -0x1 ;  /* 0xffffffffff0a7424 */ /* 0x000fe200078e00ff */
[----:B------:R-:W-:Y:S02]  /*0d90*/  MOV R2, 0xdb0 ;  /* 0x00000db000027802 */ /* 0x000fe40000000f00 */
[----:B------:R-:W-:Y:S05]  /*0da0*/  CALL.REL.NOINC `($__internal_50_$__cuda_sm70_shflsync_bfly_p) ;  /* 0x0000014000007944 */ /* 0x000fea0003c00000 */
        /* <DEDUP_REMOVED lines=12> */
[----:B0-----:R-:W-:Y:S01]  /*0e70*/  HFMA2.MMA R8, -RZ, RZ, 0, 9.5367431640625e-07 ;  /* 0x00000010ff087435 */ /* 0x001fe200000001ff */
[----:B-1----:R-:W-:Y:S01]  /*0e80*/  FADD.FTZ R9, R9, R7 ;  /* 0x0000000709097221 */ /* 0x002fe20000010000 */
[----:B------:R-:W-:Y:S01]  /*0e90*/  MOV R7, 0x1f ;  /* 0x0000001f00077802 */ /* 0x000fe20000000f00 */
[----:B------:R-:W-:Y:S01]  /*0ea0*/  IMAD.MOV.U32 R10, RZ, RZ, -0x1 ;  /* 0xffffffffff0a7424 */ /* 0x000fe200078e00ff */
[----:B------:R-:W-:-:S02]  /*0eb0*/  MOV R2, 0xed0 ;  /* 0x00000ed000027802 */ /* 0x000fc40000000f00 */
[----:B------:R-:W-:Y:S05]  /*0ec0*/  CALL.REL.NOINC `($__internal_50_$__cuda_sm70_shflsync_bfly_p) ;  /* 0x0000002000007944 */ /* 0x000fea0003c00000 */
[----:B-1----:R-:W-:Y:S01]  /*0ed0*/  MOV R4, R7 ;  /* 0x0000000700047202 */ /* 0x002fe20000000f00 */
[----:B0-----:R-:W-:Y:S05]  /*0ee0*/  BRA `(.L_x_2539) ;  /* 0xfffffa6000007947 */ /* 0x001fea000383ffff */
        .weak           $__internal_50_$__cuda_sm70_shflsync_bfly_p
        .type           $__internal_50_$__cuda_sm70_shflsync_bfly_p,@function
        .size           $__internal_50_$__cuda_sm70_shflsync_bfly_p,(.L_x_9304 - $__internal_50_$__cuda_sm70_shflsync_bfly_p)
$__internal_50_$__cuda_sm70_shflsync_bfly_p:
[----:B------:R-:W-:Y:S01]  /*0ef0*/  HFMA2.MMA R3, -RZ, RZ, 0, 0 ;  /* 0x00000000ff037435 */ /* 0x000fe200000001ff */
[----:B------:R-:W-:Y:S04]  /*0f00*/  WARPSYNC R10 ;  /* 0x0000000a00007348 */ /* 0x000fe80003800000 */
[----:B------:R0:W1:Y:S01]  /*0f10*/  SHFL.BFLY PT, R7, R9, R8, R7 ;  /* 0x0c00000809077389 */ /* 0x00006200000e0007 */
[----:B------:R-:W-:Y:S05]  /*0f20*/  RET.REL.NODEC R2 `(_ZN10layer_norm22ln_bwd_finalize_kernelINS_22Kernel_traits_finalizeILj3072Ef13__nv_bfloat16S2_S2_fjLb0ELj1024ELj4ENS_18Kernel_traits_baseILj3072EfS2_S2_S2_fjLj1024EEEEELb0ELb0EEEvNS_9BwdParamsE) ;  /* 0xfffff0d002007950 */ /* 0x000fea0003c3ffff */
.L_x_2540:
        /* <DEDUP_REMOVED lines=13> */
.L_x_9304:


//--------------------- .text._ZN10layer_norm13ln_bwd_kernelINS_13Kernel_traitsIf13__nv_bfloat16S2_S2_fjLj3072ELj1ELj1ELj4ELj16ENS_18Kernel_traits_baseILj3072EfS2_S2_S2_fjLj128EEEEELb1ELb0ELb1ELb0EEEvNS_9BwdParamsE --------------------------
	.section	.text._ZN10layer_norm13ln_bwd_kernelINS_13Kernel_traitsIf13__nv_bfloat16S2_S2_fjLj3072ELj1ELj1ELj4ELj16ENS_18Kernel_traits_baseILj3072EfS2_S2_S2_fjLj128EEEEELb1ELb0ELb1ELb0EEEvNS_9BwdParamsE,"ax",@progbits
	.sectioninfo	@"SHI_REGISTERS=174"
	.align	128
        .global         _ZN10layer_norm13ln_bwd_kernelINS_13Kernel_traitsIf13__nv_bfloat16S2_S2_fjLj3072ELj1ELj1ELj4ELj16ENS_18Kernel_traits_baseILj3072EfS2_S2_S2_fjLj128EEEEELb1ELb0ELb1ELb0EEEvNS_9BwdParamsE
        .type           _ZN10layer_norm13ln_bwd_kernelINS_13Kernel_traitsIf13__nv_bfloat16S2_S2_fjLj3072ELj1ELj1ELj4ELj16ENS_18Kernel_traits_baseILj3072EfS2_S2_S2_fjLj128EEEEELb1ELb0ELb1ELb0EEEvNS_9BwdParamsE,@function
        .size           _ZN10layer_norm13ln_bwd_kernelINS_13Kernel_traitsIf13__nv_bfloat16S2_S2_fjLj3072ELj1ELj1ELj4ELj16ENS_18Kernel_traits_baseILj3072EfS2_S2_S2_fjLj128EEEEELb1ELb0ELb1ELb0EEEvNS_9BwdParamsE,(.L_x_9305 - _ZN10layer_norm13ln_bwd_kernelINS_13Kernel_traitsIf13__nv_bfloat16S2_S2_fjLj3072ELj1ELj1ELj4ELj16ENS_18Kernel_traits_baseILj3072EfS2_S2_S2_fjLj128EEEEELb1ELb0ELb1ELb0EEEvNS_9BwdParamsE)
        .other          _ZN10layer_norm13ln_bwd_kernelINS_13Kernel_traitsIf13__nv_bfloat16S2_S2_fjLj3072ELj1ELj1ELj4ELj16ENS_18Kernel_traits_baseILj3072EfS2_S2_S2_fjLj128EEEEELb1ELb0ELb1ELb0EEEvNS_9BwdParamsE,@"STO_CUDA_ENTRY STV_DEFAULT"
_ZN10layer_norm13ln_bwd_kernelINS_13Kernel_traitsIf13__nv_bfloat16S2_S2_fjLj3072ELj1ELj1ELj4ELj16ENS_18Kernel_traits_baseILj3072EfS2_S2_S2_fjLj128EEEEELb1ELb0ELb1ELb0EEEvNS_9BwdParamsE:
.text._ZN10layer_norm13ln_bwd_kernelINS_13Kernel_traitsIf13__nv_bfloat16S2_S2_fjLj3072ELj1ELj1ELj4ELj16ENS_18Kernel_traits_baseILj3072EfS2_S2_S2_fjLj128EEEEELb1ELb0ELb1ELb0EEEvNS_9BwdParamsE:
        /* <DEDUP_REMOVED lines=16> */
[----:B------:R-:W-:Y:S02]  /*0100*/  @P2 IMAD.MOV.U32 R5, RZ, RZ, 0x20 ;  /* 0x00000020ff052424 */ /* 0x000fe400078e00ff */
        /* <DEDUP_REMOVED lines=41> */
.L_x_2633:
[----:B------:R-:W-:-:S04]  /*03a0*/  IMAD.MOV.U32 R111, RZ, RZ, 0x4 ;  /* 0x00000004ff6f7424 */ /* 0x000fc800078e00ff */
[----:B------:R-:W-:-:S06]  /*03b0*/  IMAD.WIDE R108, R4, R111, c[0x0][0x1d8] ;  /* 0x00007600046c7625 */ /* 0x000fcc00078e026f */
[----:B------:R-:W2:Y:S01]  /*03c0*/  LDG.E R108, [R108.64] ;  /* 0x000000046c6c7981 */ /* 0x000ea2000c1e1900 */
[----:B------:R-:W-:-:S04]  /*03d0*/  IMAD.WIDE R162, R4, R111, c[0x0][0x1d0] ;  /* 0x0000740004a27625 */ /* 0x000fc800078e026f */
[C---:B------:R-:W-:Y:S02]  /*03e0*/  IMAD.WIDE R112, R4.reuse, R111, c[0x0][0x1a8] ;  /* 0x00006a0004707625 */ /* 0x040fe400078e026f */
[----:B-----5:R1:W5:Y:S04]  /*03f0*/  LDG.E R162, [R162.64] ;  /* 0x00000004a2a27981 */ /* 0x020368000c1e1900 */
[----:B------:R1:W5:Y:S01]  /*0400*/  LDG.E R2, [R112.64] ;  /* 0x0000000470027981 */ /* 0x000362000c1e1900 */
[----:B------:R-:W-:-:S05]  /*0410*/  IMAD R7, R4, c[0x0][0x168], RZ ;  /* 0x00005a0004077a24 */ /* 0x000fca00078e02ff */
[----:B------:R-:W-:-:S04]  /*0420*/  SHF.R.S32.HI R110, RZ, 0x1f, R7 ;  /* 0x0000001fff6e7819 */ /* 0x000fc80000011407 */
[----:B------:R-:W-:Y:S02]  /*0430*/  LEA.HI R7, R110, R7, RZ, 0x3 ;  /* 0x000000076e077211 */ /* 0x000fe400078f18ff */
[----:B------:R-:W-:Y:S02]  /*0440*/  LOP3.LUT R110, R6, 0x7f, RZ, 0xc0, !PT ;  /* 0x0000007f066e7812 */ /* 0x000fe400078ec0ff */
[----:B------:R-:W-:Y:S02]  /*0450*/  MOV R164, 0x10 ;  /* 0x0000001000a47802 */ /* 0x000fe40000000f00 */
[----:B------:R-:W-:Y:S01]  /*0460*/  LEA.HI.SX32 R7, R7, R110, 0x1d ;  /* 0x0000006e07077211 */ /* 0x000fe200078feaff */
[----:B------:R-:W-:Y:S04]  /*0470*/  BSSY B0, `(.L_x_2542) ;  /* 0x0000147000007945 */ /* 0x000fe80003800000 */
[----:B------:R-:W-:Y:S01]  /*0480*/  IMAD.WIDE.U32 R170, R7, R164, c[0x0][0x218] ;  /* 0x0000860007aa7625 */ /* 0x000fe200078e00a4 */
[----:B--2---:R-:W-:-:S13]  /*0490*/  ISETP.GT.AND P2, PT, R108, RZ, PT ;  /* 0x000000ff6c00720c */ /* 0x004fda0003f44270 */
[----:B------:R-:W-:Y:S05]  /*04a0*/  @P2 BRA `(.L_x_2543) ;  /* 0x000002b000002947 */ /* 0x000fea0003800000 */
[----:B-1---5:R-:W-:Y:S01]  /*04b0*/  ISETP.GE.AND P3, PT, R162, 0x1, PT ;  /* 0x00000001a200780c */ /* 0x022fe20003f66270 */
[----:B------:R-:W-:-:S12]  /*04c0*/  BSSY B1, `(.L_x_2544) ;  /* 0x0000011000017945 */ /* 0x000fd80003800000 */
[----:B------:R-:W-:-:S05]  /*04d0*/  @P3 IADD3 R108, R162, -0x1, RZ ;  /* 0xffffffffa26c3810 */ /* 0x000fca0007ffe0ff */
[----:B------:R-:W-:-:S05]  /*04e0*/  @P3 IMAD R108, R108, c[0x0][0x168], RZ ;  /* 0x00005a006c6c3a24 */ /* 0x000fca00078e02ff */
[----:B------:R-:W-:-:S04]  /*04f0*/  @P3 SHF.R.S32.HI R109, RZ, 0x1f, R108 ;  /* 0x0000001fff6d3819 */ /* 0x000fc8000001146c */
[----:B------:R-:W-:Y:S01]  /*0500*/  @P3 LEA.HI R109, R109, R108, RZ, 0x3 ;  /* 0x0000006c6d6d3211 */ /* 0x000fe200078f18ff */
[----:B------:R-:W-:-:S03]  /*0510*/  IMAD.MOV.U32 R108, RZ, RZ, RZ ;  /* 0x000000ffff6c7224 */ /* 0x000fc600078e00ff */
[----:B------:R-:W-:Y:S01]  /*0520*/  @P3 LEA.HI.SX32 R108, R109, R110, 0x1d ;  /* 0x0000006e6d6c3211 */ /* 0x000fe200078feaff */
[----:B------:R-:W-:Y:S01]  /*0530*/  IMAD.MOV.U32 R109, RZ, RZ, R7 ;  /* 0x000000ffff6d7224 */ /* 0x000fe200078e0007 */
        /* <DEDUP_REMOVED lines=9> */
.L_x_2545:
[----:B------:R-:W-:Y:S05]  /*05d0*/  BSYNC B1 ;  /* 0x0000000000017941 */ /* 0x000fea0003800000 */
.L_x_2544:
[----:B------:R-:W-:Y:S01]  /*05e0*/  BSSY B1, `(.L_x_2546) ;  /* 0x000000b000017945 */ /* 0x000fe20003800000 */
[----:B------:R-:W-:Y:S05]  /*05f0*/  @!P1 BRA `(.L_x_2547) ;  /* 0x0000009000009947 */ /* 0x000fea0003800000 */
[----:B------:R-:W-:-:S04]  /*0600*/  ISETP.NE.U32.AND P3, PT, RZ, c[0x0][0x218], PT ;  /* 0x00008600ff007a0c */ /* 0x000fc80003f65070 */
[----:B------:R-:W-:Y:S01]  /*0610*/  ISETP.NE.AND.EX P3, PT, RZ, c[0x0][0x21c], PT, P3 ;  /* 0x00008700ff007a0c */ /* 0x000fe20003f65330 */
[----:B------:R-:W-:-:S04]  /*0620*/  IMAD.MOV.U32 R125, RZ, RZ, 0x8 ;  /* 0x00000008ff7d7424 */ /* 0x000fc800078e00ff */
[----:B------:R-:W-:-:S06]  /*0630*/  IMAD.WIDE.U32 R124, R108, R125, c[0x0][0x190] ;  /* 0x000064006c7c7625 */ /* 0x000fcc00078e007d */
[----:B------:R-:W5:Y:S02]  /*0640*/  LDG.E.64 R124, [R124.64] ;  /* 0x000000047c7c7981 */ /* 0x000f64000c1e1b00 */
[----:B------:R-:W-:-:S05]  /*0650*/  @P3 IMAD.WIDE.U32 R110, R109, R164, c[0x0][0x218] ;  /* 0x000086006d6e3625 */ /* 0x000fca00078e00a4 */
[----:B------:R2:W5:Y:S01]  /*0660*/  @P3 LDG.E.128 R92, [R110.64] ;  /* 0x000000046e5c3981 */ /* 0x000562000c1e1d00 */
[----:B------:R-:W-:Y:S02]  /*0670*/  IADD3 R108, R108, 0x80, RZ ;  /* 0x000000806c6c7810 */ /* 0x000fe40007ffe0ff */
[----:B------:R-:W-:Y:S02]  /*0680*/  IADD3 R109, R109, 0x80, RZ ;  /* 0x000000806d6d7810 */ /* 0x000fe40007ffe0ff */
.L_x_2547:
[----:B------:R-:W-:Y:S05]  /*0690*/  BSYNC B1 ;  /* 0x0000000000017941 */ /* 0x000fea0003800000 */
.L_x_2546:
        /* <DEDUP_REMOVED lines=10> */
[----:B------:R-:W-:Y:S01]  /*0740*/  HFMA2.MMA R168, -RZ, RZ, 0, 0 ;  /* 0x00000000ffa87435 */ /* 0x000fe200000001ff */
[----:B------:R-:W-:Y:S05]  /*0750*/  BRA `(.L_x_2548) ;  /* 0x0000118000007947 */ /* 0x000fea0003800000 */
.L_x_2543:
[----:B-1----:R-:W-:Y:S01]  /*0760*/  IADD3 R108, R108, -0x1, RZ ;  /* 0xffffffff6c6c7810 */ /* 0x002fe20007ffe0ff */
[----:B------:R-:W-:Y:S01]  /*0770*/  IMAD.MOV.U32 R165, RZ, RZ, RZ ;  /* 0x000000ffffa57224 */ /* 0x000fe200078e00ff */
        /* <DEDUP_REMOVED lines=13> */
[----:B0-----:R-:W-:Y:S01]  /*0850*/  ISETP.NE.AND P3, PT, R5, RZ, PT ;  /* 0x000000ff0500720c */ /* 0x001fe20003f65270 */
        /* <DEDUP_REMOVED lines=16> */
[----:B------:R-:W-:Y:S02]  /*0960*/  IADD3 R167, R7, 0x80, RZ ;  /* 0x0000008007a77810 */ /* 0x000fe40007ffe0ff */
[----:B--2---:R-:W-:-:S02]  /*0970*/  PRMT R148, RZ, 0x5410, R108 ;  /* 0x00005410ff947816 */ /* 0x004fc4000000006c */
[----:B------:R-:W-:-:S03]  /*0980*/  PRMT R158, RZ, 0x5410, R110 ;  /* 0x00005410ff9e7816 */ /* 0x000fc6000000006e */
[C---:B------:R-:W-:Y:S01]  /*0990*/  FADD.FTZ R161, -R163.reuse, R148 ;  /* 0x00000094a3a17221 */ /* 0x040fe20000010100 */
[--C-:B------:R-:W-:Y:S02]  /*09a0*/  PRMT R160, RZ, 0x7610, R109.reuse ;  /* 0x00007610ffa07816 */ /* 0x100fe4000000006d */
[----:B------:R-:W-:Y:S01]  /*09b0*/  PRMT R150, RZ, 0x5410, R109 ;  /* 0x00005410ff967816 */ /* 0x000fe2000000006d */
[----:B------:R-:W-:Y:S01]  /*09c0*/  FMUL.FTZ R161, R2, R161 ;  /* 0x000000a102a17220 */ /* 0x000fe20000410000 */
[----:B---3--:R-:W-:Y:S02]  /*09d0*/  PRMT R153, RZ, 0x5410, R112 ;  /* 0x00005410ff997816 */ /* 0x008fe40000000070 */
[--C-:B------:R-:W-:Y:S02]  /*09e0*/  PRMT R109, RZ, 0x5410, R115.reuse ;  /* 0x00005410ff6d7816 */ /* 0x100fe40000000073 */
[----:B------:R-:W-:Y:S01]  /*09f0*/  PRMT R130, RZ, 0x7610, R115 ;  /* 0x00007610ff827816 */ /* 0x000fe20000000073 */
[C---:B------:R-:W-:Y:S01]  /*0a00*/  FADD.FTZ R115, -R163.reuse, R158 ;  /* 0x0000009ea3737221 */ /* 0x040fe20000010100 */
[----:B------:R-:W-:Y:S01]  /*0a10*/  PRMT R152, RZ, 0x7610, R108 ;  /* 0x00007610ff987816 */ /* 0x000fe2000000006c */
        /* <DEDUP_REMOVED lines=10> */
[C---:B------:R-:W-:Y:S01]  /*0ac0*/  FADD.FTZ R159, -R163.reuse, R152 ;  /* 0x00000098a39f7221 */ /* 0x040fe20000010100 */
[----:B------:R-:W-:Y:S01]  /*0ad0*/  PRMT R151, RZ, 0x5410, R113 ;  /* 0x00005410ff977816 */ /* 0x000fe20000000071 */
[----:B------:R-:W-:-:S02]  /*0ae0*/  FADD.FTZ R147, -R163, R108 ;  /* 0x0000006ca3937221 */ /* 0x000fc40000010100 */
[----:B------:R-:W-:Y:S02]  /*0af0*/  FADD.FTZ R72, R72, R111 ;  /* 0x0000006f48487221 */ /* 0x000fe40000010000 */
[-C--:B------:R-:W-:Y:S02]  /*0b00*/  FFMA.FTZ R48, R153, R111.reuse, R48 ;  /* 0x0000006f99307223 */ /* 0x080fe40000010030 */
[----:B------:R-:W-:Y:S02]  /*0b10*/  FMUL.FTZ R152, R24, R111 ;  /* 0x0000006f18987220 */ /* 0x000fe40000410000 */
[----:B------:R-:W-:Y:S02]  /*0b20*/  FADD.FTZ R157, -R163, R150 ;  /* 0x00000096a39d7221 */ /* 0x000fe40000010100 */
[----:B------:R-:W-:Y:S02]  /*0b30*/  FMUL.FTZ R159, R2, R159 ;  /* 0x0000009f029f7220 */ /* 0x000fe40000410000 */
[----:B------:R-:W-:-:S02]  /*0b40*/  FMUL.FTZ R158, R21, R112 ;  /* 0x00000070159e7220 */ /* 0x000fc40000410000 */
[----:B------:R-:W-:Y:S02]  /*0b50*/  FADD.FTZ R111, RZ, R160 ;  /* 0x000000a0ff6f7221 */ /* 0x000fe40000010000 */
[----:B------:R-:W-:Y:S01]  /*0b60*/  FFMA.FTZ R108, R161, R160, RZ ;  /* 0x000000a0a16c7223 */ /* 0x000fe200000100ff */
[----:B------:R-:W-:Y:S01]  /*0b70*/  PRMT R154, RZ, 0x7610, R113 ;  /* 0x00007610ff9a7816 */ /* 0x000fe20000000071 */
        /* <DEDUP_REMOVED lines=11> */
[----:B------:R-:W-:Y:S01]  /*0c30*/  PRMT R114, RZ, 0x7610, R114 ;  /* 0x00007610ff727816 */ /* 0x000fe20000000072 */
[----:B------:R-:W-:Y:S02]  /*0c40*/  FADD.FTZ R111, R111, R154 ;  /* 0x0000009a6f6f7221 */ /* 0x000fe40000010000 */
[----:B------:R-:W-:Y:S02]  /*0c50*/  FFMA.FTZ R108, R155, R154, R108 ;  /* 0x0000009a9b6c7223 */ /* 0x000fe4000001006c */
[----:B------:R-:W-:Y:S02]  /*0c60*/  FADD.FTZ R70, R70, R151 ;  /* 0x0000009746467221 */ /* 0x000fe40000010000 */
[----:B------:R-:W-:Y:S02]  /*0c70*/  FFMA.FTZ R46, R157, R151, R46 ;  /* 0x000000979d2e7223 */ /* 0x000fe4000001002e */
[----:B------:R-:W-:-:S02]  /*0c80*/  FADD.FTZ R149, -R163, R110 ;  /* 0x0000006ea3957221 */ /* 0x000fc40000010100 */
[C---:B------:R-:W-:Y:S02]  /*0c90*/  FMUL.FTZ R151, R2.reuse, R113 ;  /* 0x0000007102977220 */ /* 0x040fe40000410000 */
[----:B------:R-:W-:Y:S02]  /*0ca0*/  FMUL.FTZ R150, R25, R114 ;  /* 0x0000007219967220 */ /* 0x000fe40000410000 */
        /* <DEDUP_REMOVED lines=20> */
.L_x_2550:
[----:B0-----:R-:W-:Y:S05]  /*0df0*/  BSYNC B1 ;  /* 0x0000000000017941 */ /* 0x001fea0003800000 */
.L_x_2549:
[----:B------:R-:W-:Y:S01]  /*0e00*/  BSSY B1, `(.L_x_2551) ;  /* 0x0000058000017945 */ /* 0x000fe20003800000 */
        /* <DEDUP_REMOVED lines=14> */
[----:B------:R-:W-:Y:S02]  /*0ef0*/  IADD3 R167, R167, 0x80, RZ ;  /* 0x00000080a7a77810 */ /* 0x000fe40007ffe0ff */
[--C-:B--2---:R-:W-:Y:S02]  /*0f00*/  PRMT R112, RZ, 0x5410, R8.reuse ;  /* 0x00005410ff707816 */ /* 0x104fe40000000008 */
[----:B------:R-:W-:Y:S02]  /*0f10*/  PRMT R128, RZ, 0x7610, R8 ;  /* 0x00007610ff807816 */ /* 0x000fe40000000008 */
[----:B------:R-:W-:Y:S01]  /*0f20*/  PRMT R8, RZ, 0x5410, R11 ;  /* 0x00005410ff087816 */ /* 0x000fe2000000000b */
[----:B------:R-:W-:Y:S01]  /*0f30*/  FADD.FTZ R111, -R163, R112 ;  /* 0x00000070a36f7221 */ /* 0x000fe20000010100 */
[----:B------:R-:W-:-:S02]  /*0f40*/  PRMT R118, RZ, 0x5410, R10 ;  /* 0x00005410ff767816 */ /* 0x000fc4000000000a */
[----:B------:R-:W-:Y:S01]  /*0f50*/  PRMT R114, RZ, 0x7610, R10 ;  /* 0x00007610ff727816 */ /* 0x000fe2000000000a */
[C---:B------:R-:W-:Y:S01]  /*0f60*/  FADD.FTZ R121, -R163.reuse, R8 ;  /* 0x00000008a3797221 */ /* 0x040fe20000010100 */
[----:B------:R-:W-:Y:S01]  /*0f70*/  PRMT R10, RZ, 0x7610, R11 ;  /* 0x00007610ff0a7816 */ /* 0x000fe2000000000b */
[C---:B------:R-:W-:Y:S01]  /*0f80*/  FMUL.FTZ R8, R2.reuse, R111 ;  /* 0x0000006f02087220 */ /* 0x040fe20000410000 */
[--C-:B------:R-:W-:Y:S02]  /*0f90*/  PRMT R120, RZ, 0x5410, R9.reuse ;  /* 0x00005410ff787816 */ /* 0x100fe40000000009 */
[----:B------:R-:W-:Y:S01]  /*0fa0*/  PRMT R170, RZ, 0x7610, R9 ;  /* 0x00007610ffaa7816 */ /* 0x000fe20000000009 */
[----:B------:R-:W-:Y:S01]  /*0fb0*/  FADD.FTZ R9, -R163, R128 ;  /* 0x00000080a3097221 */ /* 0x000fe20000010100 */
[--C-:B---3--:R-:W-:Y:S02]  /*0fc0*/  PRMT R11, RZ, 0x5410, R12.reuse ;  /* 0x00005410ff0b7816 */ /* 0x108fe4000000000c */
[----:B------:R-:W-:Y:S01]  /*0fd0*/  PRMT R12, RZ, 0x7610, R12 ;  /* 0x00007610ff0c7816 */ /* 0x000fe2000000000c */
[----:B------:R-:W-:-:S02]  /*0fe0*/  FMUL.FTZ R9, R2, R9 ;  /* 0x0000000902097220 */ /* 0x000fc40000410000 */
[----:B------:R-:W-:Y:S02]  /*0ff0*/  FADD.FTZ R76, R76, R11 ;  /* 0x0000000b4c4c7221 */ /* 0x000fe40000010000 */
[-C--:B------:R-:W-:Y:S02]  /*1000*/  FFMA.FTZ R52, R8, R11.reuse, R52 ;  /* 0x0000000b08347223 */ /* 0x080fe40000010034 */
[----:B------:R-:W-:Y:S01]  /*1010*/  FMUL.FTZ R11, R28, R11 ;  /* 0x0000000b1c0b7220 */ /* 0x000fe20000410000 */
[--C-:B------:R-:W-:Y:S01]  /*1020*/  PRMT R115, RZ, 0x5410, R13.reuse ;  /* 0x00005410ff737816 */ /* 0x100fe2000000000d */
[----:B------:R-:W-:Y:S01]  /*1030*/  FADD.FTZ R77, R77, R12 ;  /* 0x0000000c4d4d7221 */ /* 0x000fe20000010000 */
[----:B------:R-:W-:Y:S01]  /*1040*/  PRMT R116, RZ, 0x7610, R13 ;  /* 0x00007610ff747816 */ /* 0x000fe2000000000d */
[----:B------:R-:W-:Y:S01]  /*1050*/  FADD.FTZ R13, -R163, R170 ;  /* 0x000000aaa30d7221 */ /* 0x000fe20000010100 */
[----:B0-----:R-:W-:Y:S01]  /*1060*/  PRMT R109, RZ, 0x5410, R15 ;  /* 0x00005410ff6d7816 */ /* 0x001fe2000000000f */
[----:B------:R-:W-:Y:S01]  /*1070*/  FFMA.FTZ R53, R9, R12, R53 ;  /* 0x0000000c09357223 */ /* 0x000fe20000010035 */
        /* <DEDUP_REMOVED lines=8> */
[C---:B------:R-:W-:Y:S02]  /*1100*/  FMUL.FTZ R10, R2.reuse, R15 ;  /* 0x0000000f020a7220 */ /* 0x040fe40000410000 */
[----:B------:R-:W-:Y:S02]  /*1110*/  FMUL.FTZ R13, R2, R13 ;  /* 0x0000000d020d7220 */ /* 0x000fe40000410000 */
[----:B------:R-:W-:Y:S02]  /*1120*/  FMUL.FTZ R15, R30, R115 ;  /* 0x000000731e0f7220 */ /* 0x000fe40000410000 */
[----:B------:R-:W-:Y:S02]  /*1130*/  FADD.FTZ R112, R169, R12 ;  /* 0x0000000ca9707221 */ /* 0x000fe40000010000 */
[----:B------:R-:W-:Y:S01]  /*1140*/  FFMA.FTZ R168, R9, R12, R168 ;  /* 0x0000000c09a87223 */ /* 0x000fe200000100a8 */
[----:B------:R-:W-:Y:S01]  /*1150*/  PRMT R117, RZ, 0x5410, R14 ;  /* 0x00005410ff757816 */ /* 0x000fe2000000000e */
[----:B------:R-:W-:Y:S01]  /*1160*/  FADD.FTZ R79, R79, R116 ;  /* 0x000000744f4f7221 */ /* 0x000fe20000010000 */
[----:B------:R-:W-:Y:S01]  /*1170*/  PRMT R110, RZ, 0x7610, R14 ;  /* 0x00007610ff6e7816 */ /* 0x000fe2000000000e */
        /* <DEDUP_REMOVED lines=32> */
.L_x_2552:
[----:B------:R-:W-:Y:S05]  /*1380*/  BSYNC B1 ;  /* 0x0000000000017941 */ /* 0x000fea0003800000 */
.L_x_2551:
        /* <DEDUP_REMOVED lines=15> */
[--C-:B------:R-:W-:Y:S02]  /*1480*/  PRMT R138, RZ, 0x5410, R110.reuse ;  /* 0x00005410ff8a7816 */ /* 0x100fe4000000006e */
[----:B------:R-:W-:Y:S01]  /*1490*/  PRMT R110, RZ, 0x7610, R110 ;  /* 0x00007610ff6e7816 */ /* 0x000fe2000000006e */
[C---:B------:R-:W-:Y:S01]  /*14a0*/  FADD.FTZ R139, -R163.reuse, R136 ;  /* 0x00000088a38b7221 */ /* 0x040fe20000010100 */
        /* <DEDUP_REMOVED lines=10> */
[C---:B------:R-:W-:Y:S01]  /*1550*/  FMUL.FTZ R136, R2.reuse, R139 ;  /* 0x0000008b02887220 */ /* 0x040fe20000410000 */
[----:B------:R-:W-:Y:S01]  /*1560*/  PRMT R142, RZ, 0x7610, R111 ;  /* 0x00007610ff8e7816 */ /* 0x000fe2000000006f */
[----:B------:R-:W-:-:S02]  /*1570*/  FMUL.FTZ R131, R2, R131 ;  /* 0x0000008302837220 */ /* 0x000fc40000410000 */
[----:B------:R-:W-:Y:S01]  /*1580*/  FMUL.FTZ R134, R36, R145 ;  /* 0x0000009124867220 */ /* 0x000fe20000410000 */
[----:B------:R-:W-:Y:S01]  /*1590*/  PRMT R141, RZ, 0x5410, R113 ;  /* 0x00005410ff8d7816 */ /* 0x000fe20000000071 */
[----:B------:R-:W-:Y:S02]  /*15a0*/  FMUL.FTZ R132, R2, R135 ;  /* 0x0000008702847220 */ /* 0x000fe40000410000 */
[----:B------:R-:W-:Y:S02]  /*15b0*/  FADD.FTZ R67, R67, R110 ;  /* 0x0000006e43437221 */ /* 0x000fe40000010000 */
[-C--:B------:R-:W-:Y:S02]  /*15c0*/  FFMA.FTZ R103, R136, R110.reuse, R103 ;  /* 0x0000006e88677223 */ /* 0x080fe40000010067 */
        /* <DEDUP_REMOVED lines=49> */
.L_x_2548:
[----:B------:R-:W-:Y:S05]  /*18e0*/  BSYNC B0 ;  /* 0x0000000000007941 */ /* 0x000fea0003800000 */
.L_x_2542:
[----:B------:R-:W-:Y:S02]  /*18f0*/  LOP3.LUT P3, RZ, R3, 0xff, RZ, 0xc0, !PT ;  /* 0x000000ff03ff7812 */ /* 0x000fe4000786c0ff */
[----:B---3--:R-:W-:-:S02]  /*1900*/  SHF.R.U32.HI R108, RZ, 0x5, R6 ;  /* 0x00000005ff6c7819 */ /* 0x008fc40000011606 */
[----:B------:R-:W-:Y:S02]  /*1910*/  LOP3.LUT P4, RZ, R6, 0x1f, RZ, 0xc0, !PT ;  /* 0x0000001f06ff7812 */ /* 0x000fe4000788c0ff */
[----:B------:R-:W-:-:S07]  /*1920*/  LOP3.LUT R114, R108, 0x7fffffc, RZ, 0xc0, !PT ;  /* 0x07fffffc6c727812 */ /* 0x000fce00078ec0ff */
[----:B------:R-:W-:Y:S01]  /*1930*/  @!P3 IADD3 R114, R114, 0x4, RZ ;  /* 0x000000047272b810 */ /* 0x000fe20007ffe0ff */
[----:B------:R-:W-:Y:S05]  /*1940*/  BRA.DIV ~URZ, `(.L_x_2553) ;  /* 0x00002a227f007947 */ /* 0x000fea000b800000 */
[----:B------:R3:W4:Y:S02]  /*1950*/  SHFL.DOWN PT, R166, R169, 0x10, 0x1f ;  /* 0x0a001f00a9a67f89 */ /* 0x00072400000e0000 */
.L_x_2634:
[----:B------:R-:W-:Y:S05]  /*1960*/  BRA.DIV ~URZ, `(.L_x_2554) ;  /* 0x00002a827f007947 */ /* 0x000fea000b800000 */
[----:B------:R-:W1:Y:S01]  /*1970*/  SHFL.DOWN PT, R109, R168, 0x10, 0x1f ;  /* 0x0a001f00a86d7f89 */ /* 0x000e6200000e0000 */
[----:B----4-:R-:W-:-:S05]  /*1980*/  FADD.FTZ R163, R166, R169 ;  /* 0x000000a9a6a37221 */ /* 0x010fca0000010000 */
[----:B--2---:R-:W2:Y:S01]  /*1990*/  SHFL.DOWN PT, R110, R163, 0x8, 0x1f ;  /* 0x09001f00a36e7f89 */ /* 0x004ea200000e0000 */
        /* <DEDUP_REMOVED lines=10> */
[----:B--23--:R-:W-:Y:S02]  /*1a40*/  FADD.FTZ R169, R111, R164 ;  /* 0x000000a46fa97221 */ /* 0x00cfe40000010000 */
[----:B-1----:R-:W-:-:S03]  /*1a50*/  FADD.FTZ R113, R115, R166 ;  /* 0x000000a673717221 */ /* 0x002fc60000010000 */
[----:B------:R1:W2:Y:S04]  /*1a60*/  SHFL.DOWN PT, R166, R169, 0x1, 0x1f ;  /* 0x08201f00a9a67f89 */ /* 0x0002a800000e0000 */
[----:B------:R1:W3:Y:S02]  /*1a70*/  SHFL.DOWN PT, R164, R113, 0x1, 0x1f ;  /* 0x08201f0071a47f89 */ /* 0x0002e400000e0000 */
.L_x_2635:
[----:B------:R-:W-:Y:S01]  /*1a80*/  @!P4 LOP3.LUT R109, R108, 0x3, RZ, 0xc0, !PT ;  /* 0x000000036c6dc812 */ /* 0x000fe200078ec0ff */
[----:B--2---:R-:W-:Y:S01]  /*1a90*/  FADD.FTZ R112, R166, R169 ;  /* 0x000000a9a6707221 */ /* 0x004fe20000010000 */
[----:B------:R-:W-:Y:S01]  /*1aa0*/  ISETP.GE.AND P3, PT, R162, 0x1, PT ;  /* 0x00000001a200780c */ /* 0x000fe20003f66270 */
[----:B-1-3--:R-:W-:Y:S01]  /*1ab0*/  FADD.FTZ R113, R164, R113 ;  /* 0x00000071a4717221 */ /* 0x00afe20000010000 */
[----:B------:R-:W-:Y:S01]  /*1ac0*/  @!P4 IADD3 R163, R114, R109, RZ ;  /* 0x0000006d72a3c210 */ /* 0x000fe20007ffe0ff */
[----:B------:R-:W-:Y:S01]  /*1ad0*/  WARPSYNC 0xffffffff ;  /* 0xffffffff00007948 */ /* 0x000fe20003800000 */
[----:B------:R-:W-:Y:S01]  /*1ae0*/  IMAD.MOV.U32 R115, RZ, RZ, RZ ;  /* 0x000000ffff737224 */ /* 0x000fe200078e00ff */
        /* <DEDUP_REMOVED lines=32> */
.L_x_2558:
        /* <DEDUP_REMOVED lines=11> */
.L_x_2559:
[----:B------:R-:W-:Y:S05]  /*1da0*/  BSYNC B1 ;  /* 0x0000000000017941 */ /* 0x000fea0003800000 */
.L_x_2557:
        /* <DEDUP_REMOVED lines=16> */
.L_x_2561:
[----:B0-----:R-:W-:Y:S02]  /*1eb0*/  ISETP.NE.AND P6, PT, R5, RZ, PT ;  /* 0x000000ff0500720c */ /* 0x001fe40003fc5270 */
[----:B------:R-:W-:Y:S02]  /*1ec0*/  @P4 PRMT R108, RZ, 0x7610, R88 ;  /* 0x00007610ff6c4816 */ /* 0x000fe40000000058 */
[----:B------:R-:W-:-:S05]  /*1ed0*/  FSEL R109, R112, RZ, !P6 ;  /* 0x000000ff706d7208 */ /* 0x000fca0007000000 */
[----:B------:R-:W-:-:S04]  /*1ee0*/  FFMA.FTZ R109, R159, R162, R109 ;  /* 0x000000a29f6d7223 */ /* 0x000fc8000001006d */
[----:B------:R-:W-:-:S04]  /*1ef0*/  FADD.FTZ R109, R158, -R109 ;  /* 0x8000006d9e6d7221 */ /* 0x000fc80000010000 */
[----:B------:R-:W-:-:S04]  /*1f00*/  FMUL.FTZ R109, R2, R109 ;  /* 0x0000006d026d7220 */ /* 0x000fc80000410000 */
[----:B------:R-:W-:Y:S02]  /*1f10*/  @P4 FADD.FTZ R109, R109, R108 ;  /* 0x0000006c6d6d4221 */ /* 0x000fe40000010000 */
.L_x_2562:
[----:B------:R-:W-:Y:S05]  /*1f20*/  BSYNC B1 ;  /* 0x0000000000017941 */ /* 0x000fea0003800000 */
.L_x_2560:
        /* <DEDUP_REMOVED lines=14> */
.L_x_2564:
[----:B0-----:R-:W-:Y:S02]  /*2010*/  ISETP.NE.AND P6, PT, R5, RZ, PT ;  /* 0x000000ff0500720c */ /* 0x001fe40003fc5270 */
[----:B------:R-:W-:Y:S02]  /*2020*/  @P4 PRMT R108, RZ, 0x5410, R89 ;  /* 0x00005410ff6c4816 */ /* 0x000fe40000000059 */
[----:B------:R-:W-:-:S05]  /*2030*/  FSEL R109, R112, RZ, !P6 ;  /* 0x000000ff706d7208 */ /* 0x000fca0007000000 */
[----:B------:R-:W-:-:S04]  /*2040*/  FFMA.FTZ R109, R157, R162, R109 ;  /* 0x000000a29d6d7223 */ /* 0x000fc8000001006d */
[----:B------:R-:W-:-:S04]  /*2050*/  FADD.FTZ R109, R156, -R109 ;  /* 0x8000006d9c6d7221 */ /* 0x000fc80000010000 */
[----:B------:R-:W-:-:S04]  /*2060*/  FMUL.FTZ R109, R2, R109 ;  /* 0x0000006d026d7220 */ /* 0x000fc80000410000 */
[----:B------:R-:W-:Y:S02]  /*2070*/  @P4 FADD.FTZ R109, R109, R108 ;  /* 0x0000006c6d6d4221 */ /* 0x000fe40000010000 */
.L_x_2565:
[----:B------:R-:W-:Y:S05]  /*2080*/  BSYNC B1 ;  /* 0x0000000000017941 */ /* 0x000fea0003800000 */
.L_x_2563:
        /* <DEDUP_REMOVED lines=14> */
.L_x_2567:
[----:B0-----:R-:W-:Y:S02]  /*2170*/  ISETP.NE.AND P6, PT, R5, RZ, PT ;  /* 0x000000ff0500720c */ /* 0x001fe40003fc5270 */
[----:B------:R-:W-:Y:S02]  /*2180*/  @P4 PRMT R108, RZ, 0x7610, R89 ;  /* 0x00007610ff6c4816 */ /* 0x000fe40000000059 */
[----:B------:R-:W-:-:S05]  /*2190*/  FSEL R109, R112, RZ, !P6 ;  /* 0x000000ff706d7208 */ /* 0x000fca0007000000 */
[----:B------:R-:W-:-:S04]  /*21a0*/  FFMA.FTZ R109, R155, R162, R109 ;  /* 0x000000a29b6d7223 */ /* 0x000fc8000001006d */
[----:B------:R-:W-:-:S04]  /*21b0*/  FADD.FTZ R109, R154, -R109 ;  /* 0x8000006d9a6d7221 */ /* 0x000fc80000010000 */
[----:B------:R-:W-:-:S04]  /*21c0*/  FMUL.FTZ R109, R2, R109 ;  /* 0x0000006d026d7220 */ /* 0x000fc80000410000 */
[----:B------:R-:W-:Y:S02]  /*21d0*/  @P4 FADD.FTZ R109, R109, R108 ;  /* 0x0000006c6d6d4221 */ /* 0x000fe40000010000 */
.L_x_2568:
[----:B------:R-:W-:Y:S05]  /*21e0*/  BSYNC B1 ;  /* 0x0000000000017941 */ /* 0x000fea0003800000 */
.L_x_2566:
        /* <DEDUP_REMOVED lines=14> */
.L_x_2570:
[----:B0-----:R-:W-:Y:S02]  /*22d0*/  ISETP.NE.AND P6, PT, R5, RZ, PT ;  /* 0x000000ff0500720c */ /* 0x001fe40003fc5270 */
[----:B------:R-:W-:Y:S02]  /*22e0*/  @P4 PRMT R108, RZ, 0x5410, R90 ;  /* 0x00005410ff6c4816 */ /* 0x000fe4000000005a */
[----:B------:R-:W-:-:S05]  /*22f0*/  FSEL R109, R112, RZ, !P6 ;  /* 0x000000ff706d7208 */ /* 0x000fca0007000000 */
[----:B------:R-:W-:-:S04]  /*2300*/  FFMA.FTZ R109, R153, R162, R109 ;  /* 0x000000a2996d7223 */ /* 0x000fc8000001006d */
[----:B------:R-:W-:-:S04]  /*2310*/  FADD.FTZ R109, R152, -R109 ;  /* 0x8000006d986d7221 */ /* 0x000fc80000010000 */
[----:B------:R-:W-:-:S04]  /*2320*/  FMUL.FTZ R109, R2, R109 ;  /* 0x0000006d026d7220 */ /* 0x000fc80000410000 */
[----:B------:R-:W-:Y:S02]  /*2330*/  @P4 FADD.FTZ R109, R109, R108 ;  /* 0x0000006c6d6d4221 */ /* 0x000fe40000010000 */
.L_x_2571:
[----:B------:R-:W-:Y:S05]  /*2340*/  BSYNC B1 ;  /* 0x0000000000017941 */ /* 0x000fea0003800000 */
.L_x_2569:
        /* <DEDUP_REMOVED lines=14> */
.L_x_2573:
[----:B0-----:R-:W-:Y:S02]  /*2430*/  ISETP.NE.AND P6, PT, R5, RZ, PT ;  /* 0x000000ff0500720c */ /* 0x001fe40003fc5270 */
[----:B------:R-:W-:Y:S02]  /*2440*/  @P4 PRMT R108, RZ, 0x7610, R90 ;  /* 0x00007610ff6c4816 */ /* 0x000fe4000000005a */
[----:B------:R-:W-:-:S05]  /*2450*/  FSEL R109, R112, RZ, !P6 ;  /* 0x000000ff706d7208 */ /* 0x000fca0007000000 */
[----:B------:R-:W-:-:S04]  /*2460*/  FFMA.FTZ R109, R151, R162, R109 ;  /* 0x000000a2976d7223 */ /* 0x000fc8000001006d */
[----:B------:R-:W-:-:S04]  /*2470*/  FADD.FTZ R109, R150, -R109 ;  /* 0x8000006d966d7221 */ /* 0x000fc80000010000 */
[----:B------:R-:W-:-:S04]  /*2480*/  FMUL.FTZ R109, R2, R109 ;  /* 0x0000006d026d7220 */ /* 0x000fc80000410000 */
[----:B------:R-:W-:Y:S02]  /*2490*/  @P4 FADD.FTZ R109, R109, R108 ;  /* 0x0000006c6d6d4221 */ /* 0x000fe40000010000 */
.L_x_2574:
[----:B------:R-:W-:Y:S05]  /*24a0*/  BSYNC B1 ;  /* 0x0000000000017941 */ /* 0x000fea0003800000 */
.L_x_2572:
        /* <DEDUP_REMOVED lines=14> */
.L_x_2576:
[----:B0-----:R-:W-:Y:S02]  /*2590*/  ISETP.NE.AND P6, PT, R5, RZ, PT ;  /* 0x000000ff0500720c */ /* 0x001fe40003fc5270 */
[----:B------:R-:W-:Y:S02]  /*25a0*/  @P4 PRMT R108, RZ, 0x5410, R91 ;  /* 0x00005410ff6c4816 */ /* 0x000fe4000000005b */
[----:B------:R-:W-:-:S05]  /*25b0*/  FSEL R109, R112, RZ, !P6 ;  /* 0x000000ff706d7208 */ /* 0x000fca0007000000 */
[----:B------:R-:W-:-:S04]  /*25c0*/  FFMA.FTZ R109, R149, R162, R109 ;  /* 0x000000a2956d7223 */ /* 0x000fc8000001006d */
[----:B------:R-:W-:-:S04]  /*25d0*/  FADD.FTZ R109, R148, -R109 ;  /* 0x8000006d946d7221 */ /* 0x000fc80000010000 */
[----:B------:R-:W-:-:S04]  /*25e0*/  FMUL.FTZ R109, R2, R109 ;  /* 0x0000006d026d7220 */ /* 0x000fc80000410000 */
[----:B------:R-:W-:Y:S02]  /*25f0*/  @P4 FADD.FTZ R109, R109, R108 ;  /* 0x0000006c6d6d4221 */ /* 0x000fe40000010000 */
.L_x_2577:
[----:B------:R-:W-:Y:S05]  /*2600*/  BSYNC B1 ;  /* 0x0000000000017941 */ /* 0x000fea0003800000 */
.L_x_2575:
        /* <DEDUP_REMOVED lines=14> */
.L_x_2579:
[----:B0-----:R-:W-:Y:S02]  /*26f0*/  ISETP.NE.AND P6, PT, R5, RZ, PT ;  /* 0x000000ff0500720c */ /* 0x001fe40003fc5270 */
[----:B------:R-:W-:Y:S02]  /*2700*/  @P4 PRMT R108, RZ, 0x7610, R91 ;  /* 0x00007610ff6c4816 */ /* 0x000fe4000000005b */
[----:B------:R-:W-:-:S05]  /*2710*/  FSEL R109, R112, RZ, !P6 ;  /* 0x000000ff706d7208 */ /* 0x000fca0007000000 */
[----:B------:R-:W-:-:S04]  /*2720*/  FFMA.FTZ R109, R147, R162, R109 ;  /* 0x000000a2936d7223 */ /* 0x000fc8000001006d */
[----:B------:R-:W-:-:S04]  /*2730*/  FADD.FTZ R109, R130, -R109 ;  /* 0x8000006d826d7221 */ /* 0x000fc80000010000 */
[----:B------:R-:W-:-:S04]  /*2740*/  FMUL.FTZ R109, R2, R109 ;  /* 0x0000006d026d7220 */ /* 0x000fc80000410000 */
[----:B------:R-:W-:Y:S02]  /*2750*/  @P4 FADD.FTZ R109, R109, R108 ;  /* 0x0000006c6d6d4221 */ /* 0x000fe40000010000 */
.L_x_2580:
[----:B------:R-:W-:Y:S05]  /*2760*/  BSYNC B1 ;  /* 0x0000000000017941 */ /* 0x000fea0003800000 */
.L_x_2578:
[----:B------:R-:W-:Y:S01]  /*2770*/  @P3 FMUL.FTZ R108, R109, c[0x0][0x1ec] ;  /* 0x00007b006d6c3a20 */ /* 0x000fe20000410000 */
[----:B------:R-:W-:Y:S01]  /*2780*/  @P3 LOP3.LUT P4, RZ, R127, 0xff000000, RZ, 0xc0, !PT ;  /* 0xff0000007fff3812 */ /* 0x000fe2000788c0ff */
[----:B------:R-:W-:Y:S01]  /*2790*/  @P5 IMAD.MOV.U32 R110, RZ, RZ, 0x10 ;  /* 0x00000010ff6e5424 */ /* 0x000fe200078e00ff */
[----:B------:R-:W-:Y:S01]  /*27a0*/  @P5 F2FP.BF16.PACK_AB R109, RZ, R109 ;  /* 0x0000006dff6d523e */ /* 0x000fe200000010ff */
[----:B------:R-:W-:Y:S02]  /*27b0*/  @P3 FMUL.FTZ R108, R108, c[0x0][0x1e8] ;  /* 0x00007a006c6c3a20 */ /* 0x000fe40000410000 */
[----:B------:R-:W-:Y:S01]  /*27c0*/  @P5 IMAD.WIDE.U32 R110, R7, R110, c[0x0][0x258] ;  /* 0x00009600076e5625 */ /* 0x000fe200078e006e */
[----:B------:R-:W-:Y:S02]  /*27d0*/  @P5 PRMT R99, R99, 0x5410, R109 ;  /* 0x0000541063635816 */ /* 0x000fe4000000006d */
[----:B------:R-:W-:Y:S02]  /*27e0*/  @P3 FSEL R108, R108, RZ, P4 ;  /* 0x000000ff6c6c3208 */ /* 0x000fe40002000000 */
[----:B------:R-:W-:Y:S01]  /*27f0*/  IADD3 R7, R7, 0x80, RZ ;  /* 0x0000008007077810 */ /* 0x000fe20007ffe0ff */
[----:B------:R1:W-:Y:S01]  /*2800*/  @P5 STG.E.128 [R110.64], R96 ;  /* 0x000000606e005986 */ /* 0x0003e2000c101d04 */
[----:B------:R-:W-:-:S04]  /*2810*/  @P3 F2FP.BF16.PACK_AB R108, RZ, R108 ;  /* 0x0000006cff6c323e */ /* 0x000fc800000010ff */
[----:B------:R-:W-:Y:S02]  /*2820*/  @P3 PRMT R63, R63, 0x5410, R108 ;  /* 0x000054103f3f3816 */ /* 0x000fe4000000006c */
[----:B------:R-:W-:-:S05]  /*2830*/  @P3 MOV R108, 0x10 ;  /* 0x00000010006c3802 */ /* 0x000fca0000000f00 */
[C---:B------:R-:W-:Y:S01]  /*2840*/  @P3 IMAD.WIDE.U32 R108, R115.reuse, R108, c[0x0][0x248] ;  /* 0x00009200736c3625 */ /* 0x040fe200078e006c */
[----:B------:R-:W-:-:S04]  /*2850*/  IADD3 R115, R115, 0x80, RZ ;  /* 0x0000008073737810 */ /* 0x000fc80007ffe0ff */
[----:B------:R1:W-:Y:S03]  /*2860*/  @P3 STG.E.128 [R108.64], R60 ;  /* 0x0000003c6c003986 */ /* 0x0003e6000c101d04 */
.L_x_2556:
[----:B------:R-:W-:Y:S05]  /*2870*/  BSYNC B0 ;  /* 0x0000000000007941 */ /* 0x000fea0003800000 */
.L_x_2555:
        /* <DEDUP_REMOVED lines=12> */
.L_x_2584:
[----:B------:R-:W-:Y:S01]  /*2940*/  ULDC.64 UR6, c[0x0][0x218] ;  /* 0x0000860000067ab9 */ /* 0x000fe20000000a00 */
[----:B0-----:R-:W-:Y:S01]  /*2950*/  ISETP.NE.AND P4, PT, R5, RZ, PT ;  /* 0x000000ff0500720c */ /* 0x001fe20003f85270 */
        /* <DEDUP_REMOVED lines=9> */
.L_x_2585:
[----:B------:R-:W-:Y:S05]  /*29f0*/  BSYNC B1 ;  /* 0x0000000000017941 */ /* 0x000fea0003800000 */
.L_x_2583:
        /* <DEDUP_REMOVED lines=16> */
.L_x_2587:
[----:B0-----:R-:W-:Y:S02]  /*2b00*/  ISETP.NE.AND P6, PT, R5, RZ, PT ;  /* 0x000000ff0500720c */ /* 0x001fe40003fc5270 */
[----:B------:R-:W-:Y:S02]  /*2b10*/  @P4 PRMT R108, RZ, 0x7610, R92 ;  /* 0x00007610ff6c4816 */ /* 0x000fe4000000005c */
[----:B------:R-:W-:-:S05]  /*2b20*/  FSEL R109, R112, RZ, !P6 ;  /* 0x000000ff706d7208 */ /* 0x000fca0007000000 */
[----:B------:R-:W-:-:S04]  /*2b30*/  FFMA.FTZ R109, R9, R162, R109 ;  /* 0x000000a2096d7223 */ /* 0x000fc8000001006d */
[----:B------:R-:W-:-:S04]  /*2b40*/  FADD.FTZ R109, R12, -R109 ;  /* 0x8000006d0c6d7221 */ /* 0x000fc80000010000 */
[----:B------:R-:W-:-:S04]  /*2b50*/  FMUL.FTZ R109, R2, R109 ;  /* 0x0000006d026d7220 */ /* 0x000fc80000410000 */
[----:B------:R-:W-:Y:S02]  /*2b60*/  @P4 FADD.FTZ R109, R109, R108 ;  /* 0x0000006c6d6d4221 */ /* 0x000fe40000010000 */
.L_x_2588:
[----:B------:R-:W-:Y:S05]  /*2b70*/  BSYNC B1 ;  /* 0x0000000000017941 */ /* 0x000fea0003800000 */
.L_x_2586:
        /* <DEDUP_REMOVED lines=14> */
.L_x_2590:
[----:B0-----:R-:W-:-:S04]  /*2c60*/  ISETP.NE.AND P6, PT, R5, RZ, PT ;  /* 0x000000ff0500720c */ /* 0x001fc80003fc5270 */
[----:B------:R-:W-:-:S05]  /*2c70*/  FSEL R109, R112, RZ, !P6 ;  /* 0x000000ff706d7208 */ /* 0x000fca0007000000 */
[----:B------:R-:W-:-:S04]  /*2c80*/  FFMA.FTZ R108, R10, R162, R109 ;  /* 0x000000a20a6c7223 */ /* 0x000fc8000001006d */
[----:B------:R-:W-:Y:S01]  /*2c90*/  FADD.FTZ R109, R15, -R108 ;  /* 0x8000006c0f6d7221 */ /* 0x000fe20000010000 */
[----:B------:R-:W-:-:S03]  /*2ca0*/  @P4 PRMT R108, RZ, 0x5410, R93 ;  /* 0x00005410ff6c4816 */ /* 0x000fc6000000005d */
[----:B------:R-:W-:-:S04]  /*2cb0*/  FMUL.FTZ R109, R2, R109 ;  /* 0x0000006d026d7220 */ /* 0x000fc80000410000 */
[----:B------:R-:W-:Y:S02]  /*2cc0*/  @P4 FADD.FTZ R109, R109, R108 ;  /* 0x0000006c6d6d4221 */ /* 0x000fe40000010000 */
.L_x_2591:
[----:B------:R-:W-:Y:S05]  /*2cd0*/  BSYNC B1 ;  /* 0x0000000000017941 */ /* 0x000fea0003800000 */
.L_x_2589:
        /* <DEDUP_REMOVED lines=14> */
.L_x_2593:
[----:B0-----:R-:W-:Y:S02]  /*2dc0*/  ISETP.NE.AND P6, PT, R5, RZ, PT ;  /* 0x000000ff0500720c */ /* 0x001fe40003fc5270 */
[----:B------:R-:W-:Y:S02]  /*2dd0*/  @P4 PRMT R108, RZ, 0x7610, R93 ;  /* 0x00007610ff6c4816 */ /* 0x000fe4000000005d */
[----:B------:R-:W-:-:S05]  /*2de0*/  FSEL R109, R112, RZ, !P6 ;  /* 0x000000ff706d7208 */ /* 0x000fca0007000000 */
[----:B------:R-:W-:-:S04]  /*2df0*/  FFMA.FTZ R109, R13, R162, R109 ;  /* 0x000000a20d6d7223 */ /* 0x000fc8000001006d */
[----:B------:R-:W-:-:S04]  /*2e00*/  FADD.FTZ R109, R116, -R109 ;  /* 0x8000006d746d7221 */ /* 0x000fc80000010000 */
[----:B------:R-:W-:-:S04]  /*2e10*/  FMUL.FTZ R109, R2, R109 ;  /* 0x0000006d026d7220 */ /* 0x000fc80000410000 */
[----:B------:R-:W-:Y:S02]  /*2e20*/  @P4 FADD.FTZ R109, R109, R108 ;  /* 0x0000006c6d6d4221 */ /* 0x000fe40000010000 */
.L_x_2594:
[----:B------:R-:W-:Y:S05]  /*2e30*/  BSYNC B1 ;  /* 0x0000000000017941 */ /* 0x000fea0003800000 */
.L_x_2592:
        /* <DEDUP_REMOVED lines=14> */
.L_x_2596:
[----:B0-----:R-:W-:-:S04]  /*2f20*/  ISETP.NE.AND P6, PT, R5, RZ, PT ;  /* 0x000000ff0500720c */ /* 0x001fc80003fc5270 */
[----:B------:R-:W-:-:S05]  /*2f30*/  FSEL R109, R112, RZ, !P6 ;  /* 0x000000ff706d7208 */ /* 0x000fca0007000000 */
[----:B------:R-:W-:-:S04]  /*2f40*/  FFMA.FTZ R108, R14, R162, R109 ;  /* 0x000000a20e6c7223 */ /* 0x000fc8000001006d */
[----:B------:R-:W-:Y:S01]  /*2f50*/  FADD.FTZ R109, R117, -R108 ;  /* 0x8000006c756d7221 */ /* 0x000fe20000010000 */
[----:B------:R-:W-:-:S03]  /*2f60*/  @P4 PRMT R108, RZ, 0x5410, R94 ;  /* 0x00005410ff6c4816 */ /* 0x000fc6000000005e */
[----:B------:R-:W-:-:S04]  /*2f70*/  FMUL.FTZ R109, R2, R109 ;  /* 0x0000006d026d7220 */ /* 0x000fc80000410000 */
[----:B------:R-:W-:Y:S02]  /*2f80*/  @P4 FADD.FTZ R109, R109, R108 ;  /* 0x0000006c6d6d4221 */ /* 0x000fe40000010000 */
.L_x_2597:
[----:B------:R-:W-:Y:S05]  /*2f90*/  BSYNC B1 ;  /* 0x0000000000017941 */ /* 0x000fea0003800000 */
.L_x_2595:
        /* <DEDUP_REMOVED lines=14> */
.L_x_2599:
[----:B0-----:R-:W-:-:S04]  /*3080*/  ISETP.NE.AND P6, PT, R5, RZ, PT ;  /* 0x000000ff0500720c */ /* 0x001fc80003fc5270 */
[----:B------:R-:W-:-:S05]  /*3090*/  FSEL R109, R112, RZ, !P6 ;  /* 0x000000ff706d7208 */ /* 0x000fca0007000000 */
[----:B------:R-:W-:-:S04]  /*30a0*/  FFMA.FTZ R108, R118, R162, R109 ;  /* 0x000000a2766c7223 */ /* 0x000fc8000001006d */
[----:B------:R-:W-:Y:S01]  /*30b0*/  FADD.FTZ R109, R119, -R108 ;  /* 0x8000006c776d7221 */ /* 0x000fe20000010000 */
[----:B------:R-:W-:-:S03]  /*30c0*/  @P4 PRMT R108, RZ, 0x7610, R94 ;  /* 0x00007610ff6c4816 */ /* 0x000fc6000000005e */
[----:B------:R-:W-:-:S04]  /*30d0*/  FMUL.FTZ R109, R2, R109 ;  /* 0x0000006d026d7220 */ /* 0x000fc80000410000 */
[----:B------:R-:W-:Y:S02]  /*30e0*/  @P4 FADD.FTZ R109, R109, R108 ;  /* 0x0000006c6d6d4221 */ /* 0x000fe40000010000 */
.L_x_2600:
[----:B------:R-:W-:Y:S05]  /*30f0*/  BSYNC B1 ;  /* 0x0000000000017941 */ /* 0x000fea0003800000 */
.L_x_2598:
        /* <DEDUP_REMOVED lines=14> */
.L_x_2602:
[----:B0-----:R-:W-:Y:S02]  /*31e0*/  ISETP.NE.AND P6, PT, R5, RZ, PT ;  /* 0x000000ff0500720c */ /* 0x001fe40003fc5270 */
[----:B------:R-:W-:Y:S02]  /*31f0*/  @P4 PRMT R108, RZ, 0x5410, R95 ;  /* 0x00005410ff6c4816 */ /* 0x000fe4000000005f */
[----:B------:R-:W-:-:S05]  /*3200*/  FSEL R109, R112, RZ, !P6 ;  /* 0x000000ff706d7208 */ /* 0x000fca0007000000 */
[----:B------:R-:W-:-:S04]  /*3210*/  FFMA.FTZ R109, R121, R162, R109 ;  /* 0x000000a2796d7223 */ /* 0x000fc8000001006d */
[----:B------:R-:W-:-:S04]  /*3220*/  FADD.FTZ R109, R120, -R109 ;  /* 0x8000006d786d7221 */ /* 0x000fc80000010000 */
[----:B------:R-:W-:-:S04]  /*3230*/  FMUL.FTZ R109, R2, R109 ;  /* 0x0000006d026d7220 */ /* 0x000fc80000410000 */
[----:B------:R-:W-:Y:S02]  /*3240*/  @P4 FADD.FTZ R109, R109, R108 ;  /* 0x0000006c6d6d4221 */ /* 0x000fe40000010000 */
.L_x_2603:
[----:B------:R-:W-:Y:S05]  /*3250*/  BSYNC B1 ;  /* 0x0000000000017941 */ /* 0x000fea0003800000 */
.L_x_2601:
        /* <DEDUP_REMOVED lines=14> */
.L_x_2605:
[----:B0-----:R-:W-:-:S04]  /*3340*/  ISETP.NE.AND P6, PT, R5, RZ, PT ;  /* 0x000000ff0500720c */ /* 0x001fc80003fc5270 */
[----:B------:R-:W-:-:S05]  /*3350*/  FSEL R109, R112, RZ, !P6 ;  /* 0x000000ff706d7208 */ /* 0x000fca0007000000 */
[----:B------:R-:W-:-:S04]  /*3360*/  FFMA.FTZ R108, R128, R162, R109 ;  /* 0x000000a2806c7223 */ /* 0x000fc8000001006d */
[----:B------:R-:W-:Y:S01]  /*3370*/  FADD.FTZ R109, R129, -R108 ;  /* 0x8000006c816d7221 */ /* 0x000fe20000010000 */
[----:B------:R-:W-:-:S03]  /*3380*/  @P4 PRMT R108, RZ, 0x7610, R95 ;  /* 0x00007610ff6c4816 */ /* 0x000fc6000000005f */
[----:B------:R-:W-:-:S04]  /*3390*/  FMUL.FTZ R109, R2, R109 ;  /* 0x0000006d026d7220 */ /* 0x000fc80000410000 */
[----:B------:R-:W-:Y:S02]  /*33a0*/  @P4 FADD.FTZ R109, R109, R108 ;  /* 0x0000006c6d6d4221 */ /* 0x000fe40000010000 */
.L_x_2606:
[----:B------:R-:W-:Y:S05]  /*33b0*/  BSYNC B1 ;  /* 0x0000000000017941 */ /* 0x000fea0003800000 */
.L_x_2604:
        /* <DEDUP_REMOVED lines=16> */
.L_x_2582:
[----:B------:R-:W-:Y:S05]  /*34c0*/  BSYNC B0 ;  /* 0x0000000000007941 */ /* 0x000fea0003800000 */
.L_x_2581:
[----:B------:R-:W-:Y:S01]  /*34d0*/  ISETP.GE.U32.AND P4, PT, R0, 0x180, PT ;  /* 0x000001800000780c */ /* 0x000fe20003f86070 */
[----:B------:R-:W-:-:S12]  /*34e0*/  BSSY B0, `(.L_x_2607) ;  /* 0x00000c2000007945 */ /* 0x000fd80003800000 */
        /* <DEDUP_REMOVED lines=11> */
.L_x_2610:
        /* <DEDUP_REMOVED lines=11> */
.L_x_2611:
[----:B------:R-:W-:Y:S05]  /*3650*/  BSYNC B1 ;  /* 0x0000000000017941 */ /* 0x000fea0003800000 */
.L_x_2609:
        /* <DEDUP_REMOVED lines=16> */
.L_x_2613:
[----:B0-----:R-:W-:-:S04]  /*3760*/  ISETP.NE.AND P6, PT, R5, RZ, PT ;  /* 0x000000ff0500720c */ /* 0x001fc80003fc5270 */
[----:B------:R-:W-:-:S05]  /*3770*/  FSEL R109, R112, RZ, !P6 ;  /* 0x000000ff706d7208 */ /* 0x000fca0007000000 */
[----:B------:R-:W-:-:S04]  /*3780*/  FFMA.FTZ R108, R132, R162, R109 ;  /* 0x000000a2846c7223 */ /* 0x000fc8000001006d */
[----:B------:R-:W-:Y:S01]  /*3790*/  FADD.FTZ R109, R135, -R108 ;  /* 0x8000006c876d7221 */ /* 0x000fe20000010000 */
[----:B------:R-:W-:-:S03]  /*37a0*/  @P4 PRMT R108, RZ, 0x7610, R16 ;  /* 0x00007610ff6c4816 */ /* 0x000fc60000000010 */
[----:B------:R-:W-:-:S04]  /*37b0*/  FMUL.FTZ R109, R2, R109 ;  /* 0x0000006d026d7220 */ /* 0x000fc80000410000 */
[----:B------:R-:W-:Y:S02]  /*37c0*/  @P4 FADD.FTZ R109, R109, R108 ;  /* 0x0000006c6d6d4221 */ /* 0x000fe40000010000 */
.L_x_2614:
[----:B------:R-:W-:Y:S05]  /*37d0*/  BSYNC B1 ;  /* 0x0000000000017941 */ /* 0x000fea0003800000 */
.L_x_2612:
        /* <DEDUP_REMOVED lines=14> */
.L_x_2616:
[----:B0-----:R-:W-:Y:S02]  /*38c0*/  ISETP.NE.AND P6, PT, R5, RZ, PT ;  /* 0x000000ff0500720c */ /* 0x001fe40003fc5270 */
[----:B------:R-:W-:Y:S02]  /*38d0*/  @P4 PRMT R108, RZ, 0x5410, R17 ;  /* 0x00005410ff6c4816 */ /* 0x000fe40000000011 */
[----:B------:R-:W-:-:S05]  /*38e0*/  FSEL R109, R112, RZ, !P6 ;  /* 0x000000ff706d7208 */ /* 0x000fca0007000000 */
[----:B------:R-:W-:-:S04]  /*38f0*/  FFMA.FTZ R109, R133, R162, R109 ;  /* 0x000000a2856d7223 */ /* 0x000fc8000001006d */
[----:B------:R-:W-:-:S04]  /*3900*/  FADD.FTZ R109, R138, -R109 ;  /* 0x8000006d8a6d7221 */ /* 0x000fc80000010000 */
[----:B------:R-:W-:-:S04]  /*3910*/  FMUL.FTZ R109, R2, R109 ;  /* 0x0000006d026d7220 */ /* 0x000fc80000410000 */
[----:B------:R-:W-:Y:S02]  /*3920*/  @P4 FADD.FTZ R109, R109, R108 ;  /* 0x0000006c6d6d4221 */ /* 0x000fe40000010000 */
.L_x_2617:
[----:B------:R-:W-:Y:S05]  /*3930*/  BSYNC B1 ;  /* 0x0000000000017941 */ /* 0x000fea0003800000 */
.L_x_2615:
        /* <DEDUP_REMOVED lines=14> */
.L_x_2619:
[----:B0-----:R-:W-:-:S04]  /*3a20*/  ISETP.NE.AND P6, PT, R5, RZ, PT ;  /* 0x000000ff0500720c */ /* 0x001fc80003fc5270 */
[----:B------:R-:W-:-:S05]  /*3a30*/  FSEL R109, R112, RZ, !P6 ;  /* 0x000000ff706d7208 */ /* 0x000fca0007000000 */
[----:B------:R-:W-:-:S04]  /*3a40*/  FFMA.FTZ R108, R136, R162, R109 ;  /* 0x000000a2886c7223 */ /* 0x000fc8000001006d */
[----:B------:R-:W-:Y:S01]  /*3a50*/  FADD.FTZ R109, R139, -R108 ;  /* 0x8000006c8b6d7221 */ /* 0x000fe20000010000 */
[----:B------:R-:W-:-:S03]  /*3a60*/  @P4 PRMT R108, RZ, 0x7610, R17 ;  /* 0x00007610ff6c4816 */ /* 0x000fc60000000011 */
[----:B------:R-:W-:-:S04]  /*3a70*/  FMUL.FTZ R109, R2, R109 ;  /* 0x0000006d026d7220 */ /* 0x000fc80000410000 */
[----:B------:R-:W-:Y:S02]  /*3a80*/  @P4 FADD.FTZ R109, R109, R108 ;  /* 0x0000006c6d6d4221 */ /* 0x000fe40000010000 */
.L_x_2620:
[----:B------:R-:W-:Y:S05]  /*3a90*/  BSYNC B1 ;  /* 0x0000000000017941 */ /* 0x000fea0003800000 */
.L_x_2618:
        /* <DEDUP_REMOVED lines=14> */
.L_x_2622:
[----:B0-----:R-:W-:Y:S02]  /*3b80*/  ISETP.NE.AND P6, PT, R5, RZ, PT ;  /* 0x000000ff0500720c */ /* 0x001fe40003fc5270 */
[----:B------:R-:W-:Y:S02]  /*3b90*/  @P4 PRMT R108, RZ, 0x5410, R18 ;  /* 0x00005410ff6c4816 */ /* 0x000fe40000000012 */
[----:B------:R-:W-:-:S05]  /*3ba0*/  FSEL R109, R112, RZ, !P6 ;  /* 0x000000ff706d7208 */ /* 0x000fca0007000000 */
[----:B------:R-:W-:-:S04]  /*3bb0*/  FFMA.FTZ R109, R137, R162, R109 ;  /* 0x000000a2896d7223 */ /* 0x000fc8000001006d */
[----:B------:R-:W-:-:S04]  /*3bc0*/  FADD.FTZ R109, R140, -R109 ;  /* 0x8000006d8c6d7221 */ /* 0x000fc80000010000 */
[----:B------:R-:W-:-:S04]  /*3bd0*/  FMUL.FTZ R109, R2, R109 ;  /* 0x0000006d026d7220 */ /* 0x000fc80000410000 */
[----:B------:R-:W-:Y:S02]  /*3be0*/  @P4 FADD.FTZ R109, R109, R108 ;  /* 0x0000006c6d6d4221 */ /* 0x000fe40000010000 */
.L_x_2623:
[----:B------:R-:W-:Y:S05]  /*3bf0*/  BSYNC B1 ;  /* 0x0000000000017941 */ /* 0x000fea0003800000 */
.L_x_2621:
        /* <DEDUP_REMOVED lines=14> */
.L_x_2625:
[----:B0-----:R-:W-:-:S04]  /*3ce0*/  ISETP.NE.AND P6, PT, R5, RZ, PT ;  /* 0x000000ff0500720c */ /* 0x001fc80003fc5270 */
[----:B------:R-:W-:-:S05]  /*3cf0*/  FSEL R109, R112, RZ, !P6 ;  /* 0x000000ff706d7208 */ /* 0x000fca0007000000 */
[----:B------:R-:W-:-:S04]  /*3d00*/  FFMA.FTZ R108, R142, R162, R109 ;  /* 0x000000a28e6c7223 */ /* 0x000fc8000001006d */
[----:B------:R-:W-:Y:S01]  /*3d10*/  FADD.FTZ R109, R141, -R108 ;  /* 0x8000006c8d6d7221 */ /* 0x000fe20000010000 */
[----:B------:R-:W-:-:S03]  /*3d20*/  @P4 PRMT R108, RZ, 0x7610, R18 ;  /* 0x00007610ff6c4816 */ /* 0x000fc60000000012 */
[----:B------:R-:W-:-:S04]  /*3d30*/  FMUL.FTZ R109, R2, R109 ;  /* 0x0000006d026d7220 */ /* 0x000fc80000410000 */
[----:B------:R-:W-:Y:S02]  /*3d40*/  @P4 FADD.FTZ R109, R109, R108 ;  /* 0x0000006c6d6d4221 */ /* 0x000fe40000010000 */
.L_x_2626:
[----:B------:R-:W-:Y:S05]  /*3d50*/  BSYNC B1 ;  /* 0x0000000000017941 */ /* 0x000fea0003800000 */
.L_x_2624:
        /* <DEDUP_REMOVED lines=14> */
.L_x_2628:
[----:B0-----:R-:W-:Y:S02]  /*3e40*/  ISETP.NE.AND P6, PT, R5, RZ, PT ;  /* 0x000000ff0500720c */ /* 0x001fe40003fc5270 */
[----:B------:R-:W-:Y:S02]  /*3e50*/  @P4 PRMT R108, RZ, 0x5410, R19 ;  /* 0x00005410ff6c4816 */ /* 0x000fe40000000013 */
[----:B------:R-:W-:-:S05]  /*3e60*/  FSEL R109, R112, RZ, !P6 ;  /* 0x000000ff706d7208 */ /* 0x000fca0007000000 */
[----:B------:R-:W-:-:S04]  /*3e70*/  FFMA.FTZ R109, R143, R162, R109 ;  /* 0x000000a28f6d7223 */ /* 0x000fc8000001006d */
[----:B------:R-:W-:-:S04]  /*3e80*/  FADD.FTZ R109, R144, -R109 ;  /* 0x8000006d906d7221 */ /* 0x000fc80000010000 */
[----:B------:R-:W-:-:S04]  /*3e90*/  FMUL.FTZ R109, R2, R109 ;  /* 0x0000006d026d7220 */ /* 0x000fc80000410000 */
[----:B------:R-:W-:Y:S02]  /*3ea0*/  @P4 FADD.FTZ R109, R109, R108 ;  /* 0x0000006c6d6d4221 */ /* 0x000fe40000010000 */
.L_x_2629:
[----:B------:R-:W-:Y:S05]  /*3eb0*/  BSYNC B1 ;  /* 0x0000000000017941 */ /* 0x000fea0003800000 */
.L_x_2627:
        /* <DEDUP_REMOVED lines=14> */
.L_x_2631:
[----:B0-----:R-:W-:-:S04]  /*3fa0*/  ISETP.NE.AND P2, PT, R5, RZ, PT ;  /* 0x000000ff0500720c */ /* 0x001fc80003f45270 */
[----:B------:R-:W-:-:S05]  /*3fb0*/  FSEL R109, R112, RZ, !P2 ;  /* 0x000000ff706d7208 */ /* 0x000fca0005000000 */
[----:B------:R-:W-:-:S04]  /*3fc0*/  FFMA.FTZ R162, R146, R162, R109 ;  /* 0x000000a292a27223 */ /* 0x000fc8000001006d */
[----:B------:R-:W-:-:S04]  /*3fd0*/  FADD.FTZ R109, R145, -R162 ;  /* 0x800000a2916d7221 */ /* 0x000fc80000010000 */
[----:B------:R-:W-:Y:S01]  /*3fe0*/  FMUL.FTZ R2, R2, R109 ;  /* 0x0000006d02027220 */ /* 0x000fe20000410000 */
[----:B------:R-:W-:-:S05]  /*3ff0*/  @P4 PRMT R109, RZ, 0x7610, R19 ;  /* 0x00007610ff6d4816 */ /* 0x000fca0000000013 */
[----:B------:R-:W-:Y:S02]  /*4000*/  @P4 FADD.FTZ R2, R2, R109 ;  /* 0x0000006d02024221 */ /* 0x000fe40000010000 */
.L_x_2632:
[----:B------:R-:W-:Y:S05]  /*4010*/  BSYNC B1 ;  /* 0x0000000000017941 */ /* 0x000fea0003800000 */
.L_x_2630:
        /* <DEDUP_REMOVED lines=14> */
.L_x_2608:
[----:B------:R-:W-:Y:S05]  /*4100*/  BSYNC B0 ;  /* 0x0000000000007941 */ /* 0x000fea0003800000 */
.L_x_2607:
[----:B------:R-:W-:Y:S02]  /*4110*/  IADD3 R4, R4, c[0x0][0x160], RZ ;  /* 0x0000580004047a10 */ /* 0x000fe40007ffe0ff */
[----:B------:R-:W-:Y:S02]  /*4120*/  LOP3.LUT P3, RZ, R3, 0xff, RZ, 0xc0, !PT ;  /* 0x000000ff03ff7812 */ /* 0x000fe4000786c0ff */
[----:B------:R-:W-:Y:S02]  /*4130*/  ISETP.GE.AND P2, PT, R4, c[0x0][0x164], PT ;  /* 0x0000590004007a0c */ /* 0x000fe40003f46270 */
[----:B------:R-:W-:-:S11]  /*4140*/  SEL R3, RZ, 0x1, P3 ;  /* 0x00000001ff037807 */ /* 0x000fd60001800000 */
[----:B01---5:R-:W-:Y:S01]  /*4150*/  @P2 CALL.REL.NOINC `(.L_x_2541) ;  /* 0x0000001000002944 */ /* 0x023fe20003c00000 */
[----:B------:R-:W-:Y:S05]  /*4160*/  BRA `(.L_x_2633) ;  /* 0xffffc23000007947 */ /* 0x000fea000383ffff */
.L_x_2541:
[----:B-1----:R-:W0:Y:S01]  /*4170*/  S2UR UR6, SR_CTAID.X ;  /* 0x00000000000679c3 */ /* 0x002e220000002500 */
[----:B------:R-:W0:Y:S01]  /*4180*/  S2R R3, SR_TID.X ;  /* 0x0000000000037919 */ /* 0x000e220000002100 */
[----:B------:R-:W-:Y:S01]  /*4190*/  @P0 IMAD.MOV.U32 R5, RZ, RZ, 0x20 ;  /* 0x00000020ff050424 */ /* 0x000fe200078e00ff */
[----:B------:R-:W-:Y:S02]  /*41a0*/  ISETP.GE.U32.AND P2, PT, R0, 0x180, PT ;  /* 0x000001800000780c */ /* 0x000fe40003f46070 */
        /* <DEDUP_REMOVED lines=28> */
.L_x_2553:
[----:B--2---:R-:W-:Y:S01]  /*4370*/  HFMA2.MMA R110, -RZ, RZ, 0, 1.847743988037109375e-06 ;  /* 0x0000001fff6e7435 */ /* 0x004fe200000001ff */
[----:B------:R-:W-:Y:S01]  /*4380*/  MOV R112, R169 ;  /* 0x000000a900707202 */ /* 0x000fe20000000f00 */
[----:B------:R-:W-:Y:S01]  /*4390*/  IMAD.MOV.U32 R111, RZ, RZ, 0x10 ;  /* 0x00000010ff6f7424 */ /* 0x000fe200078e00ff */
[----:B------:R-:W-:Y:S01]  /*43a0*/  MOV R164, 0x43d0 ;  /* 0x000043d000a47802 */ /* 0x000fe20000000f00 */
[----:B------:R-:W-:-:S02]  /*43b0*/  IMAD.MOV.U32 R109, RZ, RZ, -0x1 ;  /* 0xffffffffff6d7424 */ /* 0x000fc400078e00ff */
[----:B01---5:R-:W-:Y:S05]  /*43c0*/  CALL.REL.NOINC `($__internal_51_$__cuda_sm70_shflsync_down_p) ;  /* 0x0000046000007944 */ /* 0x023fea0003c00000 */
[----:B-1----:R-:W-:Y:S01]  /*43d0*/  MOV R166, R111 ;  /* 0x0000006f00a67202 */ /* 0x002fe20000000f00 */
[----:B0-----:R-:W-:Y:S05]  /*43e0*/  BRA `(.L_x_2634) ;  /* 0xffffd57000007947 */ /* 0x001fea000383ffff */
.L_x_2554:
[----:B--2---:R-:W-:Y:S01]  /*43f0*/  HFMA2.MMA R111, -RZ, RZ, 0, 9.5367431640625e-07 ;  /* 0x00000010ff6f7435 */ /* 0x004fe200000001ff */
[----:B------:R-:W-:Y:S01]  /*4400*/  IMAD.MOV.U32 R112, RZ, RZ, R168 ;  /* 0x000000ffff707224 */ /* 0x000fe200078e00a8 */
[----:B------:R-:W-:Y:S01]  /*4410*/  MOV R109, 0xffffffff ;  /* 0xffffffff006d7802 */ /* 0x000fe20000000f00 */
[----:B------:R-:W-:Y:S01]  /*4420*/  IMAD.MOV.U32 R110, RZ, RZ, 0x1f ;  /* 0x0000001fff6e7424 */ /* 0x000fe200078e00ff */
[----:B------:R-:W-:-:S02]  /*4430*/  MOV R164, 0x4450 ;  /* 0x0000445000a47802 */ /* 0x000fc40000000f00 */
[----:B01-345:R-:W-:Y:S05]  /*4440*/  CALL.REL.NOINC `($__internal_51_$__cuda_sm70_shflsync_down_p) ;  /* 0x000003e000007944 */ /* 0x03bfea0003c00000 */
[----:B------:R-:W-:Y:S01]  /*4450*/  FADD.FTZ R169, R166, R169 ;  /* 0x000000a9a6a97221 */ /* 0x000fe20000010000 */
[----:B0-----:R-:W-:Y:S01]  /*4460*/  HFMA2.MMA R110, -RZ, RZ, 0, 1.847743988037109375e-06 ;  /* 0x0000001fff6e7435 */ /* 0x001fe200000001ff */
[----:B-1----:R-:W-:Y:S01]  /*4470*/  FADD.FTZ R168, R168, R111 ;  /* 0x0000006fa8a87221 */ /* 0x002fe20000010000 */
[----:B------:R-:W-:Y:S01]  /*4480*/  MOV R164, 0x44d0 ;  /* 0x000044d000a47802 */ /* 0x000fe20000000f00 */
[----:B------:R-:W-:Y:S01]  /*4490*/  IMAD.MOV.U32 R111, RZ, RZ, 0x8 ;  /* 0x00000008ff6f7424 */ /* 0x000fe200078e00ff */
[----:B------:R-:W-:Y:S01]  /*44a0*/  MOV R112, R169 ;  /* 0x000000a900707202 */ /* 0x000fe20000000f00 */
[----:B------:R-:W-:-:S02]  /*44b0*/  IMAD.MOV.U32 R109, RZ, RZ, -0x1 ;  /* 0xffffffffff6d7424 */ /* 0x000fc400078e00ff */
[----:B------:R-:W-:Y:S05]  /*44c0*/  CALL.REL.NOINC `($__internal_51_$__cuda_sm70_shflsync_down_p) ;  /* 0x0000036000007944 */ /* 0x000fea0003c00000 */
[----:B0-----:R-:W-:Y:S01]  /*44d0*/  HFMA2.MMA R110, -RZ, RZ, 0, 1.847743988037109375e-06 ;  /* 0x0000001fff6e7435 */ /* 0x001fe200000001ff */
[----:B-1----:R-:W-:Y:S01]  /*44e0*/  IMAD.MOV.U32 R166, RZ, RZ, R111 ;  /* 0x000000ffffa67224 */ /* 0x002fe200078e006f */
[----:B------:R-:W-:Y:S01]  /*44f0*/  MOV R112, R168 ;  /* 0x000000a800707202 */ /* 0x000fe20000000f00 */
[----:B------:R-:W-:Y:S01]  /*4500*/  IMAD.MOV.U32 R111, RZ, RZ, 0x8 ;  /* 0x00000008ff6f7424 */ /* 0x000fe200078e00ff */
[----:B------:R-:W-:Y:S01]  /*4510*/  MOV R164, 0x4540 ;  /* 0x0000454000a47802 */ /* 0x000fe20000000f00 */
[----:B------:R-:W-:-:S02]  /*4520*/  IMAD.MOV.U32 R109, RZ, RZ, -0x1 ;  /* 0xffffffffff6d7424 */ /* 0x000fc400078e00ff */
[----:B------:R-:W-:Y:S05]  /*4530*/  CALL.REL.NOINC `($__internal_51_$__cuda_sm70_shflsync_down_p) ;  /* 0x000002f000007944 */ /* 0x000fea0003c00000 */
[----:B------:R-:W-:Y:S01]  /*4540*/  FADD.FTZ R169, R166, R169 ;  /* 0x000000a9a6a97221 */ /* 0x000fe20000010000 */
[----:B0-----:R-:W-:Y:S01]  /*4550*/  MOV R109, 0xffffffff ;  /* 0xffffffff006d7802 */ /* 0x001fe20000000f00 */
[----:B-1----:R-:W-:Y:S01]  /*4560*/  FADD.FTZ R168, R168, R111 ;  /* 0x0000006fa8a87221 */ /* 0x002fe20000010000 */
[----:B------:R-:W-:Y:S01]  /*4570*/  MOV R111, 0x4 ;  /* 0x00000004006f7802 */ /* 0x000fe20000000f00 */
[----:B------:R-:W-:Y:S01]  /*4580*/  IMAD.MOV.U32 R110, RZ, RZ, 0x1f ;  /* 0x0000001fff6e7424 */ /* 0x000fe200078e00ff */
[----:B------:R-:W-:Y:S01]  /*4590*/  MOV R164, 0x45c0 ;  /* 0x000045c000a47802 */ /* 0x000fe20000000f00 */
[----:B------:R-:W-:-:S02]  /*45a0*/  IMAD.MOV.U32 R112, RZ, RZ, R169 ;  /* 0x000000ffff707224 */ /* 0x000fc400078e00a9 */
[----:B------:R-:W-:Y:S05]  /*45b0*/  CALL.REL.NOINC `($__internal_51_$__cuda_sm70_shflsync_down_p) ;  /* 0x0000027000007944 */ /* 0x000fea0003c00000 */
[----:B-1----:R-:W-:Y:S01]  /*45c0*/  MOV R166, R111 ;  /* 0x0000006f00a67202 */ /* 0x002fe20000000f00 */
[----:B------:R-:W-:Y:S01]  /*45d0*/  HFMA2.MMA R111, -RZ, RZ, 0, 2.384185791015625e-07 ;  /* 0x00000004ff6f7435 */ /* 0x000fe200000001ff */
[----:B0-----:R-:W-:Y:S01]  /*45e0*/  IMAD.MOV.U32 R112, RZ, RZ, R168 ;  /* 0x000000ffff707224 */ /* 0x001fe200078e00a8 */
[----:B------:R-:W-:Y:S01]  /*45f0*/  MOV R109, 0xffffffff ;  /* 0xffffffff006d7802 */ /* 0x000fe20000000f00 */
[----:B------:R-:W-:Y:S01]  /*4600*/  IMAD.MOV.U32 R110, RZ, RZ, 0x1f ;  /* 0x0000001fff6e7424 */ /* 0x000fe200078e00ff */
[----:B------:R-:W-:-:S02]  /*4610*/  MOV R164, 0x4630 ;  /* 0x0000463000a47802 */ /* 0x000fc40000000f00 */
[----:B------:R-:W-:Y:S05]  /*4620*/  CALL.REL.NOINC `($__internal_51_$__cuda_sm70_shflsync_down_p) ;  /* 0x0000020000007944 */ /* 0x000fea0003c00000 */
        /* <DEDUP_REMOVED lines=24> */
[----:B------:R-:W-:Y:S01]  /*47b0*/  HFMA2.MMA R111, -RZ, RZ, 0, 5.9604644775390625e-08 ;  /* 0x00000001ff6f7435 */ /* 0x000fe200000001ff */
[----:B0-----:R-:W-:Y:S01]  /*47c0*/  IMAD.MOV.U32 R112, RZ, RZ, R113 ;  /* 0x000000ffff707224 */ /* 0x001fe200078e0071 */
[----:B------:R-:W-:Y:S01]  /*47d0*/  MOV R109, 0xffffffff ;  /* 0xffffffff006d7802 */ /* 0x000fe20000000f00 */
[----:B------:R-:W-:Y:S01]  /*47e0*/  IMAD.MOV.U32 R110, RZ, RZ, 0x1f ;  /* 0x0000001fff6e7424 */ /* 0x000fe200078e00ff */
[----:B------:R-:W-:-:S02]  /*47f0*/  MOV R164, 0x4810 ;  /* 0x0000481000a47802 */ /* 0x000fc40000000f00 */
[----:B------:R-:W-:Y:S05]  /*4800*/  CALL.REL.NOINC `($__internal_51_$__cuda_sm70_shflsync_down_p) ;  /* 0x0000002000007944 */ /* 0x000fea0003c00000 */
[----:B-1----:R-:W-:Y:S01]  /*4810*/  IMAD.MOV.U32 R164, RZ, RZ, R111 ;  /* 0x000000ffffa47224 */ /* 0x002fe200078e006f */
[----:B0-----:R-:W-:Y:S05]  /*4820*/  BRA `(.L_x_2635) ;  /* 0xffffd25000007947 */ /* 0x001fea000383ffff */
        .weak           $__internal_51_$__cuda_sm70_shflsync_down_p
        .type           $__internal_51_$__cuda_sm70_shflsync_down_p,@function
        .size           $__internal_51_$__cuda_sm70_shflsync_down_p,(.L_x_9305 - $__internal_51_$__cuda_sm70_shflsync_down_p)
$__internal_51_$__cuda_sm70_shflsync_down_p:
[----:B------:R-:W-:Y:S01]  /*4830*/  HFMA2.MMA R165, -RZ, RZ, 0, 0 ;  /* 0x00000000ffa57435 */ /* 0x000fe200000001ff */
[----:B------:R-:W-:Y:S04]  /*4840*/  WARPSYNC R109 ;  /* 0x0000006d00007348 */ /* 0x000fe80003800000 */
[----:B------:R0:W1:Y:S01]  /*4850*/  SHFL.DOWN PT, R111, R112, R111, R110 ;  /* 0x0800006f706f7389 */ /* 0x00006200000e006e */
[----:B------:R-:W-:Y:S05]  /*4860*/  RET.REL.NODEC R164 `(_ZN10layer_norm13ln_bwd_kernelINS_13Kernel_traitsIf13__nv_bfloat16S2_S2_fjLj3072ELj1ELj1ELj4ELj16ENS_18Kernel_traits_baseILj3072EfS2_S2_S2_fjLj128EEEEELb1ELb0ELb1ELb0EEEvNS_9BwdParamsE) ;  /* 0xffffb790a4007950 */ /* 0x000fea0003c3ffff */
.L_x_2636:
        /* <DEDUP_REMOVED lines=9> */
.L_x_9305:


//--------------------- .text._ZN10layer_norm22ln_bwd_finalize_kernelINS_22Kernel_traits_finalizeILj3072Ef13__nv_bfloat16S2_S2_fjLb0ELj1024ELj4ENS_18Kernel_traits_baseILj3072EfS2_S2_S2_fjLj1024EEEEELb0ELb1EEEvNS_9BwdParamsE --------------------------
	.section	.text._ZN10layer_norm22ln_bwd_finalize_kernelINS_22Kernel_traits_finalizeILj3072Ef13__nv_bfloat16S2_S2_fjLb0ELj1024ELj4ENS_18Kernel_traits_baseILj3072EfS2_S2_S2_fjLj1024EEEEELb0ELb1EEEvNS_9BwdParamsE,"ax",@progbits
	.sectioninfo	@"SHI_REGISTERS=32"
	.align	128
        .global         _ZN10layer_norm22ln_bwd_finalize_kernelINS_22Kernel_traits_finalizeILj3072Ef13__nv_bfloat16S2_S2_fjLb0ELj1024ELj4ENS_18Kernel_traits_baseILj3072EfS2_S2_S2_fjLj1024EEEEELb0ELb1EEEvNS_9BwdParamsE
        .type           _ZN10layer_norm22ln_bwd_finalize_kernelINS_22Kernel_traits_finalizeILj3072Ef13__nv_bfloat16S2_S2_fjLb0ELj1024ELj4ENS_18Kernel_traits_baseILj3072EfS2_S2_S2_fjLj1024EEEEELb0ELb1EEEvNS_9BwdParamsE,@function
        .size           _ZN10layer_norm22ln_bwd_finalize_kernelINS_22Kernel_traits_finalizeILj3072Ef13__nv_bfloat16S2_S2_fjLb0ELj1024ELj4ENS_18Kernel_traits_baseILj3072EfS2_S2_S2_fjLj1024EEEEELb0ELb1EEEvNS_9BwdParamsE,(.L_x_9306 - _ZN10layer_norm22ln_bwd_finalize_kernelINS_22Kernel_traits_finalizeILj3072Ef13__nv_bfloat16S2_S2_fjLb0ELj1024ELj4ENS_18Kernel_traits_baseILj3072EfS2_S2_S2_fjLj1024EEEEELb0ELb1EEEvNS_9BwdParamsE)
        .other          _ZN10layer_norm22ln_bwd_finalize_kernelINS_22Kernel_traits_finalizeILj3072Ef13__nv_bfloat16S2_S2_fjLb0ELj1024ELj4ENS_18Kernel_traits_baseILj3072EfS2_S2_S2_fjLj1024EEEEELb0ELb1EEEvNS_9BwdParamsE,@"STO_CUDA_ENTRY STV_DEFAULT"
_ZN10layer_norm22ln_bwd_finalize_kernelINS_22Kernel_traits_finalizeILj3072Ef13__nv_bfloat16S2_S2_fjLb0ELj1024ELj4ENS_18Kernel_traits_baseILj3072EfS2_S2_S2_fjLj1024EEEEELb0ELb1EEEvNS_9BwdParamsE:
.text._ZN10layer_norm22ln_bwd_finalize_kernelINS_22Kernel_traits_finalizeILj3072Ef13__nv_bfloat16S2_S2_fjLb0ELj1024ELj4ENS_18Kernel_traits_baseILj3072EfS2_S2_S2_fjLj1024EEEEELb0ELb1EEEvNS_9BwdParamsE:
        /* <DEDUP_REMOVED lines=19> */
.L_x_2647:
        /* <DEDUP_REMOVED lines=27> */
.L_x_2641:
        /* <DEDUP_REMOVED lines=35> */
.L_x_2640:
[----:B------:R-:W-:Y:S05]  /*0510*/  BSYNC B1 ;  /* 0x0000000000017941 */ /* 0x000fea0003800000 */
.L_x_2639:
        /* <DEDUP_REMOVED lines=23> */
.L_x_2643:
[----:B------:R-:W-:Y:S05]  /*0690*/  BSYNC B1 ;  /* 0x0000000000017941 */ /* 0x000fea0003800000 */
.L_x_2642:
        /* <DEDUP_REMOVED lines=10> */
.L_x_2638:
[----:B------:R-:W-:Y:S05]  /*0740*/  BSYNC B0 ;  /* 0x0000000000007941 */ /* 0x000fea0003800000 */
.L_x_2637:
        /* <DEDUP_REMOVED lines=11> */
.L_x_2648:
        /* <DEDUP_REMOVED lines=18> */
.L_x_2649:
[----:B------:R-:W-:Y:S01]  /*0920*/  @!P1 SHF.R.U32.HI R2, RZ, 0x3, R0 ;  /* 0x00000003ff029819 */ /* 0x000fe20000011600 */
[----:B---3--:R-:W-:Y:S02]  /*0930*/  FADD.FTZ R5, R5, R10 ;  /* 0x0000000a05057221 */ /* 0x008fe40000010000 */
[----:B--2---:R-:W-:Y:S01]  /*0940*/  FADD.FTZ R7, R7, R4 ;  /* 0x0000000407077221 */ /* 0x004fe20000010000 */
[----:B------:R-:W-:-:S05]  /*0950*/  @!P1 LOP3.LUT R2, R2, 0x1ffffffc, RZ, 0xc0, !PT ;  /* 0x1ffffffc02029812 */ /* 0x000fca00078ec0ff */
[----:B------:R2:W-:Y:S04]  /*0960*/  @!P1 STS [R2+0x2000], R5 ;  /* 0x0020000502009388 */ /* 0x0005e80000000800 */
[----:B------:R2:W-:Y:S02]  /*0970*/  @!P1 STS [R2+0x2080], R7 ;  /* 0x0020800702009388 */ /* 0x0005e40000000800 */
.L_x_2644:
[----:B0-----:R-:W-:Y:S01]  /*0980*/  WARPSYNC 0xffffffff ;  /* 0xffffffff00007948 */ /* 0x001fe20003800000 */
[----:B------:R-:W-:Y:S01]  /*0990*/  BAR.SYNC.DEFER_BLOCKING 0x0 ;  /* 0x0000000000007b1d */ /* 0x000fe20000010000 */
[----:B-1----:R-:W-:Y:S02]  /*09a0*/  @P0 MOV R4, 0x8 ;  /* 0x0000000800040802 */ /* 0x002fe40000000f00 */
[C---:B------:R-:W-:Y:S02]  /*09b0*/  ISETP.GT.U32.AND P1, PT, R18.reuse, -0xc01, PT ;  /* 0xfffff3ff1200780c */ /* 0x040fe40003f24070 */
[----:B------:R-:W-:Y:S01]  /*09c0*/  IADD3 R18, R18, 0xc00, RZ ;  /* 0x00000c0012127810 */ /* 0x000fe20007ffe0ff */
[----:B--2---:R-:W-:-:S04]  /*09d0*/  @P0 IMAD.WIDE.U32 R2, R19, R4, c[0x0][0x268] ;  /* 0x00009a0013020625 */ /* 0x004fc800078e0004 */
[C---:B------:R-:W-:Y:S01]  /*09e0*/  @P0 IMAD.WIDE.U32 R4, R19.reuse, R4, c[0x0][0x260] ;  /* 0x0000980013040625 */ /* 0x040fe200078e0004 */
[----:B------:R-:W-:Y:S01]  /*09f0*/  IADD3 R19, R19, 0x600, RZ ;  /* 0x0000060013137810 */ /* 0x000fe20007ffe0ff */
[----:B------:R-:W0:Y:S04]  /*0a00*/  @P0 LDS.64 R6, [R16.X8+0x2000] ;  /* 0x0020000010060984 */ /* 0x000e280000008a00 */
[----:B------:R-:W1:Y:S04]  /*0a10*/  @P0 LDS.64 R8, [R16.X8+0x2080] ;  /* 0x0020800010080984 */ /* 0x000e680000008a00 */
[----:B0-----:R0:W-:Y:S04]  /*0a20*/  @P0 STG.E.64 [R2.64], R6 ;  /* 0x0000000602000986 */ /* 0x0011e8000c101b04 */
[----:B-1----:R0:W-:Y:S02]  /*0a30*/  @P0 STG.E.64 [R4.64], R8 ;  /* 0x0000000804000986 */ /* 0x0021e4000c101b04 */
[----:B0-----:R-:W-:Y:S05]  /*0a40*/  @P1 BRA `(.L_x_2647) ;  /* 0xfffff6e000001947 */ /* 0x001fea000383ffff */
[----:B------:R-:W-:Y:S05]  /*0a50*/  EXIT ;  /* 0x000000000000794d */ /* 0x000fea0003800000 */
.L_x_2645:
[----:B------:R-:W-:Y:S01]  /*0a60*/  HFMA2.MMA R9, -RZ, RZ, 0, 5.9604644775390625e-08 ;  /* 0x00000001ff097435 */ /* 0x000fe200000001ff */
[----:B--2---:R-:W-:Y:S01]  /*0a70*/  IMAD.MOV.U32 R10, RZ, RZ, R4 ;  /* 0x000000ffff0a7224 */ /* 0x004fe200078e0004 */
[----:B------:R-:W-:Y:S01]  /*0a80*/  MOV R11, 0xffffffff ;  /* 0xffffffff000b7802 */ /* 0x000fe20000000f00 */
[----:B------:R-:W-:Y:S01]  /*0a90*/  IMAD.MOV.U32 R6, RZ, RZ, 0x1f ;  /* 0x0000001fff067424 */ /* 0x000fe200078e00ff */
[----:B------:R-:W-:-:S02]  /*0aa0*/  MOV R2, 0xac0 ;  /* 0x00000ac000027802 */ /* 0x000fc40000000f00 */
[----:B01----:R-:W-:Y:S05]  /*0ab0*/  CALL.REL.NOINC `($__internal_52_$__cuda_sm70_shflsync_bfly_p) ;  /* 0x000003c000007944 */ /* 0x003fea0003c00000 */
[----:B-1----:R-:W-:Y:S01]  /*0ac0*/  MOV R3, R6 ;  /* 0x0000000600037202 */ /* 0x002fe20000000f00 */
[----:B0-----:R-:W-:Y:S05]  /*0ad0*/  BRA `(.L_x_2648) ;  /* 0xfffffd2000007947 */ /* 0x001fea000383ffff */
.L_x_2646:
[----:B------:R-:W-:Y:S01]  /*0ae0*/  HFMA2.MMA R9, -RZ, RZ, 0, 1.1920928955078125e-07 ;  /* 0x00000002ff097435 */ /* 0x000fe200000001ff */
[----:B------:R-:W-:Y:S01]  /*0af0*/  IMAD.MOV.U32 R10, RZ, RZ, R13 ;  /* 0x000000ffff0a7224 */ /* 0x000fe200078e000d */
[----:B------:R-:W-:Y:S01]  /*0b00*/  MOV R6, 0x1f ;  /* 0x0000001f00067802 */ /* 0x000fe20000000f00 */
[----:B------:R-:W-:Y:S01]  /*0b10*/  IMAD.MOV.U32 R11, RZ, RZ, -0x1 ;  /* 0xffffffffff0b7424 */ /* 0x000fe200078e00ff */
[----:B------:R-:W-:-:S02]  /*0b20*/  MOV R2, 0xb40 ;  /* 0x00000b4000027802 */ /* 0x000fc40000000f00 */
[----:B012---:R-:W-:Y:S05]  /*0b30*/  CALL.REL.NOINC `($__internal_52_$__cuda_sm70_shflsync_bfly_p) ;  /* 0x0000034000007944 */ /* 0x007fea0003c00000 */
[----:B0-----:R-:W-:Y:S01]  /*0b40*/  HFMA2.MMA R9, -RZ, RZ, 0, 2.384185791015625e-07 ;  /* 0x00000004ff097435 */ /* 0x001fe200000001ff */
[----:B-1----:R-:W-:Y:S01]  /*0b50*/  FADD.FTZ R10, R13, R6 ;  /* 0x000000060d0a7221 */ /* 0x002fe20000010000 */
[----:B------:R-:W-:Y:S01]  /*0b60*/  MOV R6, 0x1f ;  /* 0x0000001f00067802 */ /* 0x000fe20000000f00 */
[----:B------:R-:W-:Y:S01]  /*0b70*/  IMAD.MOV.U32 R11, RZ, RZ, -0x1 ;  /* 0xffffffffff0b7424 */ /* 0x000fe200078e00ff */
[----:B------:R-:W-:-:S02]  /*0b80*/  MOV R2, 0xba0 ;  /* 0x00000ba000027802 */ /* 0x000fc40000000f00 */
[----:B------:R-:W-:Y:S05]  /*0b90*/  CALL.REL.NOINC `($__internal_52_$__cuda_sm70_shflsync_bfly_p) ;  /* 0x000002e000007944 */ /* 0x000fea0003c00000 */
[----:B0-----:R-:W-:Y:S01]  /*0ba0*/  HFMA2.MMA R9, -RZ, RZ, 0, 4.76837158203125e-07 ;  /* 0x00000008ff097435 */ /* 0x001fe200000001ff */
[----:B-1----:R-:W-:Y:S01]  /*0bb0*/  FADD.FTZ R10, R10, R6 ;  /* 0x000000060a0a7221 */ /* 0x002fe20000010000 */
[----:B------:R-:W-:Y:S01]  /*0bc0*/  MOV R6, 0x1f ;  /* 0x0000001f00067802 */ /* 0x000fe20000000f00 */
[----:B------:R-:W-:Y:S01]  /*0bd0*/  IMAD.MOV.U32 R11, RZ, RZ, -0x1 ;  /* 0xffffffffff0b7424 */ /* 0x000fe200078e00ff */
[----:B------:R-:W-:-:S02]  /*0be0*/  MOV R2, 0xc00 ;  /* 0x00000c0000027802 */ /* 0x000fc40000000f00 */
[----:B------:R-:W-:Y:S05]  /*0bf0*/  CALL.REL.NOINC `($__internal_52_$__cuda_sm70_shflsync_bfly_p) ;  /* 0x0000028000007944 */ /* 0x000fea0003c00000 */
[----:B-1----:R-:W-:Y:S01]  /*0c00*/  FADD.FTZ R4, R10, R6 ;  /* 0x000000060a047221 */ /* 0x002fe20000010000 */
[----:B0-----:R-:W-:Y:S01]  /*0c10*/  HFMA2.MMA R9, -RZ, RZ, 0, 9.5367431640625e-07 ;  /* 0x00000010ff097435 */ /* 0x001fe200000001ff */
[----:B------:R-:W-:Y:S01]  /*0c20*/  MOV R6, 0x1f ;  /* 0x0000001f00067802 */ /* 0x000fe20000000f00 */
[----:B------:R-:W-:Y:S01]  /*0c30*/  IMAD.MOV.U32 R11, RZ, RZ, -0x1 ;  /* 0xffffffffff0b7424 */ /* 0x000fe200078e00ff */
[----:B------:R-:W-:-:S02]  /*0c40*/  MOV R2, 0xc70 ;  /* 0x00000c7000027802 */ /* 0x000fc40000000f00 */
[----:B------:R-:W-:Y:S02]  /*0c50*/  MOV R10, R4 ;  /* 0x00000004000a7202 */ /* 0x000fe40000000f00 */
[----:B------:R-:W-:Y:S05]  /*0c60*/  CALL.REL.NOINC `($__internal_52_$__cuda_sm70_shflsync_bfly_p) ;  /* 0x0000021000007944 */ /* 0x000fea0003c00000 */
[----:B0-----:R-:W-:Y:S01]  /*0c70*/  HFMA2.MMA R9, -RZ, RZ, 0, 5.9604644775390625e-08 ;  /* 0x00000001ff097435 */ /* 0x001fe200000001ff */
[----:B-1----:R-:W-:Y:S01]  /*0c80*/  MOV R7, R6 ;  /* 0x0000000600077202 */ /* 0x002fe20000000f00 */
[----:B------:R-:W-:Y:S01]  /*0c90*/  IMAD.MOV.U32 R10, RZ, RZ, R5 ;  /* 0x000000ffff0a7224 */ /* 0x000fe200078e0005 */
[----:B------:R-:W-:Y:S01]  /*0ca0*/  MOV R6, 0x1f ;  /* 0x0000001f00067802 */ /* 0x000fe20000000f00 */
[----:B------:R-:W-:Y:S01]  /*0cb0*/  IMAD.MOV.U32 R11, RZ, RZ, -0x1 ;  /* 0xffffffffff0b7424 */ /* 0x000fe200078e00ff */
[----:B------:R-:W-:Y:S02]  /*0cc0*/  MOV R2, 0xce0 ;  /* 0x00000ce000027802 */ /* 0x000fe40000000f00 */
[----:B------:R-:W-:Y:S05]  /*0cd0*/  CALL.REL.NOINC `($__internal_52_$__cuda_sm70_shflsync_bfly_p) ;  /* 0x000001a000007944 */ /* 0x000fea0003c00000 */
[----:B0-----:R-:W-:Y:S01]  /*0ce0*/  HFMA2.MMA R9, -RZ, RZ, 0, 1.1920928955078125e-07 ;  /* 0x00000002ff097435 */ /* 0x001fe200000001ff */
[----:B-1----:R-:W-:Y:S01]  /*0cf0*/  FADD.FTZ R10, R5, R6 ;  /* 0x00000006050a7221 */ /* 0x002fe20000010000 */
[----:B------:R-:W-:Y:S01]  /*0d00*/  MOV R6, 0x1f ;  /* 0x0000001f00067802 */ /* 0x000fe20000000f00 */
[----:B------:R-:W-:Y:S01]  /*0d10*/  IMAD.MOV.U32 R11, RZ, RZ, -0x1 ;  /* 0xffffffffff0b7424 */ /* 0x000fe200078e00ff */
[----:B------:R-:W-:Y:S02]  /*0d20*/  MOV R2, 0xd40 ;  /* 0x00000d4000027802 */ /* 0x000fe40000000f00 */
[----:B------:R-:W-:Y:S05]  /*0d30*/  CALL.REL.NOINC `($__internal_52_$__cuda_sm70_shflsync_bfly_p) ;  /* 0x0000014000007944 */ /* 0x000fea0003c00000 */
        /* <DEDUP_REMOVED lines=12> */
[----:B0-----:R-:W-:Y:S01]  /*0e00*/  HFMA2.MMA R9, -RZ, RZ, 0, 9.5367431640625e-07 ;  /* 0x00000010ff097435 */ /* 0x001fe200000001ff */
[----:B-1----:R-:W-:Y:S01]  /*0e10*/  FADD.FTZ R10, R10, R6 ;  /* 0x000000060a0a7221 */ /* 0x002fe20000010000 */
[----:B------:R-:W-:Y:S01]  /*0e20*/  MOV R6, 0x1f ;  /* 0x0000001f00067802 */ /* 0x000fe20000000f00 */
[----:B------:R-:W-:Y:S01]  /*0e30*/  IMAD.MOV.U32 R11, RZ, RZ, -0x1 ;  /* 0xffffffffff0b7424 */ /* 0x000fe200078e00ff */
[----:B------:R-:W-:-:S02]  /*0e40*/  MOV R2, 0xe60 ;  /* 0x00000e6000027802 */ /* 0x000fc40000000f00 */
[----:B------:R-:W-:Y:S05]  /*0e50*/  CALL.REL.NOINC `($__internal_52_$__cuda_sm70_shflsync_bfly_p) ;  /* 0x0000002000007944 */ /* 0x000fea0003c00000 */
[----:B-1----:R-:W-:Y:S01]  /*0e60*/  MOV R5, R6 ;  /* 0x0000000600057202 */ /* 0x002fe20000000f00 */
[----:B0-----:R-:W-:Y:S05]  /*0e70*/  BRA `(.L_x_2649) ;  /* 0xfffffaa000007947 */ /* 0x001fea000383ffff */
        .weak           $__internal_52_$__cuda_sm70_shflsync_bfly_p
        .type           $__internal_52_$__cuda_sm70_shflsync_bfly_p,@function
        .size           $__internal_52_$__cuda_sm70_shflsync_bfly_p,(.L_x_9306 - $__internal_52_$__cuda_sm70_shflsync_bfly_p)
$__internal_52_$__cuda_sm70_shflsync_bfly_p:
[----:B------:R-:W-:Y:S01]  /*0e80*/  HFMA2.MMA R3, -RZ, RZ, 0, 0 ;  /* 0x00000000ff037435 */ /* 0x000fe200000001ff */
[----:B------:R-:W-:Y:S04]  /*0e90*/  WARPSYNC R11 ;  /* 0x0000000b00007348 */ /* 0x000fe80003800000 */
[----:B------:R0:W1:Y:S01]  /*0ea0*/  SHFL.BFLY PT, R6, R10, R9, R6 ;  /* 0x0c0000090a067389 */ /* 0x00006200000e0006 */
[----:B------:R-:W-:Y:S05]  /*0eb0*/  RET.REL.NODEC R2 `(_ZN10layer_norm22ln_bwd_finalize_kernelINS_22Kernel_traits_finalizeILj3072Ef13__nv_bfloat16S2_S2_fjLb0ELj1024ELj4ENS_18Kernel_traits_baseILj3072EfS2_S2_S2_fjLj1024EEEEELb0ELb1EEEvNS_9BwdParamsE) ;  /* 0xfffff14002007950 */ /* 0x000fea0003c3ffff */
.L_x_2650:
        /* <DEDUP_REMOVED lines=12> */
.L_x_9306:


//--------------------- .text._ZN10layer_norm13ln_bwd_kernelINS_13Kernel_traitsIf13__nv_bfloat16S2_S2_fjLj3072ELj1ELj1ELj4ELj16ENS_18Kernel_traits_baseILj3072EfS2_S2_S2_fjLj128EEEEELb1ELb0ELb1ELb1EEEvNS_9BwdParamsE --------------------------
	.section	.text._ZN10layer_norm13ln_bwd_kernelINS_13Kernel_traitsIf13__nv_bfloat16S2_S2_fjLj3072ELj1ELj1ELj4ELj16ENS_18Kernel_traits_baseILj3072EfS2_S2_S2_fjLj128EEEEELb1ELb0ELb1ELb1EEEvNS_9BwdParamsE,"ax",@progbits
	.sectioninfo	@"SHI_REGISTERS=185"
	.align	128
        .global         _ZN10layer_norm13ln_bwd_kernelINS_13Kernel_traitsIf13__nv_bfloat16S2_S2_fjLj3072ELj1ELj1ELj4ELj16ENS_18Kernel_traits_baseILj3072EfS2_S2_S2_fjLj128EEEEELb1ELb0ELb1ELb1EEEvNS_9BwdParamsE
        .type           _ZN10layer_norm13ln_bwd_kernelINS_13Kernel_traitsIf13__nv_bfloat16S2_S2_fjLj3072ELj1ELj1ELj4ELj16ENS_18Kernel_traits_baseILj3072EfS2_S2_S2_fjLj128EEEEELb1ELb0ELb1ELb1EEEvNS_9BwdParamsE,@function
        .size           _ZN10layer_norm13ln_bwd_kernelINS_13Kernel_traitsIf13__nv_bfloat16S2_S2_fjLj3072ELj1ELj1ELj4ELj16ENS_18Kernel_traits_baseILj3072EfS2_S2_S2_fjLj128EEEEELb1ELb0ELb1ELb1EEEvNS_9BwdParamsE,(.L_x_9307 - _ZN10layer_norm13ln_bwd_kernelINS_13Kernel_traitsIf13__nv_bfloat16S2_S2_fjLj3072ELj1ELj1ELj4ELj16ENS_18Kernel_traits_baseILj3072EfS2_S2_S2_fjLj128EEEEELb1ELb0ELb1ELb1EEEvNS_9BwdParamsE)
        .other          _ZN10layer_norm13ln_bwd_kernelINS_13Kernel_traitsIf13__nv_bfloat16S2_S2_fjLj3072ELj1ELj1ELj4ELj16ENS_18Kernel_traits_baseILj3072EfS2_S2_S2_fjLj128EEEEELb1ELb0ELb1ELb1EEEvNS_9BwdParamsE,@"STO_CUDA_ENTRY STV_DEFAULT"
_ZN10layer_norm13ln_bwd_kernelINS_13Kernel_traitsIf13__nv_bfloat16S2_S2_fjLj3072ELj1ELj1ELj4ELj16ENS_18Kernel_traits_baseILj3072EfS2_S2_S2_fjLj128EEEEELb1ELb0ELb1ELb1EEEvNS_9BwdParamsE:
.text._ZN10layer_norm13ln_bwd_kernelINS_13Kernel_traitsIf13__nv_bfloat16S2_S2_fjLj3072ELj1ELj1ELj4ELj16ENS_18Kernel_traits_baseILj3072EfS2_S2_S2_fjLj128EEEEELb1ELb0ELb1ELb1EEEvNS_9BwdParamsE:
        /* <DEDUP_REMOVED lines=32> */
.L_x_2651:
[----:B------:R-:W-:-:S05]  /*0200*/  IMAD.SHL.U32 R2, R0, 0x20, RZ ;  /* 0x0000002000027824 */ /* 0x000fca00078e00ff */
[----:B------:R-:W-:-:S04]  /*0210*/  LOP3.LUT R2, R2, 0xfe0, RZ, 0xc0, !PT ;  /* 0x00000fe002027812 */ /* 0x000fc800078ec0ff */
[----:B------:R-:W-:-:S04]  /*0220*/  IADD3 R2, P0, R2, c[0x0][0x1b0], RZ ;  /* 0x00006c0002027a10 */ /* 0x000fc80007f1e0ff */
[----:B------:R-:W-:-:S05]  /*0230*/  IADD3.X R3, RZ, c[0x0][0x1b4], RZ, P0, !PT ;  /* 0x00006d00ff037a10 */ /* 0x000fca00007fe4ff */
[----:B------:R0:W5:Y:S04]  /*0240*/  LDG.E.128 R32, [R2.64] ;  /* 0x0000000402207981 */ /* 0x000168000c1e1d00 */
[----:B------:R0:W5:Y:S04]  /*0250*/  LDG.E.128 R28, [R2.64+0x10] ;  /* 0x00001004021c7981 */ /* 0x000168000c1e1d00 */
[----:B------:R0:W5:Y:S04]  /*0260*/  LDG.E.128 R24, [R2.64+0x1000] ;  /* 0x0010000402187981 */ /* 0x000168000c1e1d00 */
[----:B------:R0:W5:Y:S04]  /*0270*/  LDG.E.128 R20, [R2.64+0x1010] ;  /* 0x0010100402147981 */ /* 0x000168000c1e1d00 */
[----:B------:R0:W5:Y:S04]  /*0280*/  LDG.E.128 R16, [R2.64+0x2000] ;  /* 0x0020000402107981 */ /* 0x000168000c1e1d00 */
[----:B------:R0:W5:Y:S01]  /*0290*/  LDG.E.128 R12, [R2.64+0x2010] ;  /* 0x00201004020c7981 */ /* 0x000162000c1e1d00 */
[----:B------:R-:W1:Y:S01]  /*02a0*/  LDC.U8 R105, c[0x0][0x1f0] ;  /* 0x00007c00ff697b82 */ /* 0x000e620000000000 */
        /* <DEDUP_REMOVED lines=25> */
.L_x_2730:
[----:B------:R-:W-:-:S10]  /*0440*/  HFMA2.MMA R99, -RZ, RZ, 0, 2.384185791015625e-07 ;  /* 0x00000004ff637435 */ /* 0x000fd400000001ff */
[----:B------:R-:W-:-:S05]  /*0450*/  IMAD.WIDE R94, R104, R99, c[0x0][0x1d8] ;  /* 0x00007600685e7625 */ /* 0x000fca00078e0263 */
[----:B------:R0:W2:Y:S01]  /*0460*/  LDG.E R100, [R94.64] ;  /* 0x000000045e647981 */ /* 0x0000a2000c1e1900 */
[----:B------:R-:W-:Y:S01]  /*0470*/  IMAD R2, R104, c[0x0][0x168], RZ ;  /* 0x00005a0068027a24 */ /* 0x000fe200078e02ff */
[----:B------:R-:W-:Y:S01]  /*0480*/  LOP3.LUT R98, R0, 0x7f, RZ, 0xc0, !PT ;  /* 0x0000007f00627812 */ /* 0x000fe200078ec0ff */
[----:B------:R-:W-:-:S03]  /*0490*/  IMAD.WIDE R92, R104, R99, c[0x0][0x1a8] ;  /* 0x00006a00685c7625 */ /* 0x000fc600078e0263 */
[----:B------:R-:W-:Y:S01]  /*04a0*/  SHF.R.S32.HI R3, RZ, 0x1f, R2 ;  /* 0x0000001fff037819 */ /* 0x000fe20000011402 */
[CC--:B------:R-:W-:Y:S01]  /*04b0*/  IMAD.WIDE R96, R104.reuse, R99.reuse, c[0x0][0x1d0] ;  /* 0x0000740068607625 */ /* 0x0c0fe200078e0263 */
[----:B------:R-:W-:Y:S01]  /*04c0*/  BSSY B0, `(.L_x_2653) ;  /* 0x000012a000007945 */ /* 0x000fe20003800000 */
[----:B-----5:R1:W5:Y:S01]  /*04d0*/  LDG.E R107, [R92.64] ;  /* 0x000000045c6b7981 */ /* 0x020362000c1e1900 */
[----:B------:R-:W-:Y:S01]  /*04e0*/  LEA.HI R111, R3, R2, RZ, 0x3 ;  /* 0x00000002036f7211 */ /* 0x000fe200078f18ff */
[----:B------:R-:W-:Y:S02]  /*04f0*/  IMAD.MOV.U32 R101, RZ, RZ, 0x10 ;  /* 0x00000010ff657424 */ /* 0x000fe400078e00ff */
[----:B------:R3:W5:Y:S01]  /*0500*/  LDG.E R110, [R96.64] ;  /* 0x00000004606e7981 */ /* 0x000762000c1e1900 */
[----:B------:R-:W-:Y:S01]  /*0510*/  LEA.HI.SX32 R111, R111, R98, 0x1d ;  /* 0x000000626f6f7211 */ /* 0x000fe200078feaff */
[C---:B------:R-:W-:Y:S01]  /*0520*/  IMAD.WIDE R2, R104.reuse, R99, c[0x0][0x1a0] ;  /* 0x0000680068027625 */ /* 0x040fe200078e0263 */
[----:B------:R-:W-:-:S02]  /*0530*/  IADD3 R104, R104, c[0x0][0x160], RZ ;  /* 0x0000580068687a10 */ /* 0x000fc40007ffe0ff */
[C---:B------:R-:W-:Y:S02]  /*0540*/  IADD3 R109, R111.reuse, 0x80, RZ ;  /* 0x000000806f6d7810 */ /* 0x040fe40007ffe0ff */
[C---:B------:R-:W-:Y:S02]  /*0550*/  IADD3 R108, R111.reuse, 0x100, RZ ;  /* 0x000001006f6c7810 */ /* 0x040fe40007ffe0ff */
[----:B------:R-:W-:Y:S01]  /*0560*/  ISETP.GE.AND P1, PT, R104, c[0x0][0x164], PT ;  /* 0x0000590068007a0c */ /* 0x000fe20003f26270 */
[----:B---3--:R-:W-:-:S04]  /*0570*/  IMAD.WIDE.U32 R96, R111, R101, c[0x0][0x218] ;  /* 0x000086006f607625 */ /* 0x008fc800078e0065 */
[----:B0-----:R-:W-:-:S04]  /*0580*/  IMAD.WIDE.U32 R94, R109, R101, c[0x0][0x218] ;  /* 0x000086006d5e7625 */ /* 0x001fc800078e0065 */
[----:B-1----:R-:W-:Y:S01]  /*0590*/  IMAD.WIDE.U32 R92, R108, R101, c[0x0][0x218] ;  /* 0x000086006c5c7625 */ /* 0x002fe200078e0065 */
[----:B--2---:R-:W-:-:S13]  /*05a0*/  ISETP.GT.AND P2, PT, R100, RZ, PT ;  /* 0x000000ff6400720c */ /* 0x004fda0003f44270 */
[----:B------:R-:W-:Y:S05]  /*05b0*/  @P2 BRA `(.L_x_2654) ;  /* 0x0000017000002947 */ /* 0x000fea0003800000 */
[----:B-----5:R-:W-:Y:S01]  /*05c0*/  ISETP.GE.AND P3, PT, R110, 0x1, PT ;  /* 0x000000016e00780c */ /* 0x020fe20003f66270 */
[----:B------:R-:W-:Y:S01]  /*05d0*/  IMAD.MOV.U32 R103, RZ, RZ, 0x8 ;  /* 0x00000008ff677424 */ /* 0x000fe200078e00ff */
[----:B------:R-:W-:-:S04]  /*05e0*/  ISETP.NE.U32.AND P0, PT, RZ, c[0x0][0x218], PT ;  /* 0x00008600ff007a0c */ /* 0x000fc80003f05070 */
[----:B------:R-:W-:-:S07]  /*05f0*/  ISETP.NE.AND.EX P0, PT, RZ, c[0x0][0x21c], PT, P0 ;  /* 0x00008700ff007a0c */ /* 0x000fce0003f05300 */
[----:B------:R-:W-:-:S05]  /*0600*/  @P3 IADD3 R2, R110, -0x1, RZ ;  /* 0xffffffff6e023810 */ /* 0x000fca0007ffe0ff */
[----:B------:R-:W-:Y:S01]  /*0610*/  @P3 IMAD R3, R2, c[0x0][0x168], RZ ;  /* 0x00005a0002033a24 */ /* 0x000fe200078e02ff */
[----:B------:R-:W-:Y:S01]  /*0620*/  MOV R2, RZ ;  /* 0x000000ff00027202 */ /* 0x000fe20000000f00 */
[----:B------:R0:W5:Y:S03]  /*0630*/  @P0 LDG.E.128 R136, [R96.64] ;  /* 0x0000000460880981 */ /* 0x000166000c1e1d00 */
[----:B------:R-:W-:Y:S01]  /*0640*/  @P3 SHF.R.S32.HI R100, RZ, 0x1f, R3 ;  /* 0x0000001fff643819 */ /* 0x000fe20000011403 */
[----:B------:R0:W5:Y:S03]  /*0650*/  @P0 LDG.E.128 R8, [R94.64] ;  /* 0x000000045e080981 */ /* 0x000166000c1e1d00 */
[----:B------:R-:W-:Y:S01]  /*0660*/  @P3 LEA.HI R3, R100, R3, RZ, 0x3 ;  /* 0x0000000364033211 */ /* 0x000fe200078f18ff */
[----:B------:R0:W5:Y:S03]  /*0670*/  @P0 LDG.E.128 R4, [R92.64] ;  /* 0x000000045c040981 */ /* 0x000166000c1e1d00 */
        /* <DEDUP_REMOVED lines=11> */
.L_x_2654:
[----:B------:R-:W-:Y:S01]  /*0730*/  IADD3 R99, R100, -0x1, RZ ;  /* 0xffffffff64637810 */ /* 0x000fe20007ffe0ff */
[----:B------:R-:W-:Y:S01]  /*0740*/  IMAD.WIDE.U32 R132, R111, R101, c[0x0][0x188] ;  /* 0x000062006f847625 */ /* 0x000fe200078e0065 */
[----:B------:R0:W2:Y:S03]  /*0750*/  LDG.E R156, [R2.64] ;  /* 0x00000004029c7981 */ /* 0x0000a6000c1e1900 */
        /* <DEDUP_REMOVED lines=22> */
[----:B0-----:R-:W-:Y:S02]  /*08c0*/  MOV R2, RZ ;  /* 0x000000ff00027202 */ /* 0x001fe40000000f00 */
        /* <DEDUP_REMOVED lines=17> */
[----:B---3--:R-:W-:Y:S02]  /*09e0*/  PRMT R99, RZ, 0x5410, R134 ;  /* 0x00005410ff637816 */ /* 0x008fe40000000086 */
[----:B0-----:R-:W-:Y:S02]  /*09f0*/  PRMT R92, RZ, 0x5410, R132 ;  /* 0x00005410ff5c7816 */ /* 0x001fe40000000084 */
[----:B------:R-:W-:Y:S02]  /*0a00*/  PRMT R134, RZ, 0x7610, R134 ;  /* 0x00007610ff867816 */ /* 0x000fe40000000086 */
[----:B------:R-:W-:Y:S01]  /*0a10*/  PRMT R132, RZ, 0x7610, R132 ;  /* 0x00007610ff847816 */ /* 0x000fe20000000084 */
[C---:B------:R-:W-:Y:S02]  /*0a20*/  FADD.FTZ R92, -R180.reuse, R92 ;  /* 0x0000005cb45c7221 */ /* 0x040fe40000010100 */
[----:B------:R-:W-:Y:S01]  /*0a30*/  FADD.FTZ R134, -R180, R134 ;  /* 0x00000086b4867221 */ /* 0x000fe20000010100 */
[----:B------:R-:W-:-:S02]  /*0a40*/  PRMT R140, RZ, 0x5410, R135 ;  /* 0x00005410ff8c7816 */ /* 0x000fc40000000087 */
[----:B----4-:R-:W-:Y:S02]  /*0a50*/  PRMT R141, RZ, 0x5410, R121 ;  /* 0x00005410ff8d7816 */ /* 0x010fe40000000079 */
[----:B-1----:R-:W-:Y:S02]  /*0a60*/  PRMT R95, RZ, 0x5410, R133 ;  /* 0x00005410ff5f7816 */ /* 0x002fe40000000085 */
[--C-:B------:R-:W-:Y:S02]  /*0a70*/  PRMT R97, RZ, 0x5410, R113.reuse ;  /* 0x00005410ff617816 */ /* 0x100fe40000000071 */
[----:B------:R-:W-:Y:S02]  /*0a80*/  PRMT R98, RZ, 0x7610, R113 ;  /* 0x00007610ff627816 */ /* 0x000fe40000000071 */
[----:B------:R-:W-:Y:S02]  /*0a90*/  PRMT R113, RZ, 0x5410, R120 ;  /* 0x00005410ff717816 */ /* 0x000fe40000000078 */
[----:B------:R-:W-:-:S02]  /*0aa0*/  PRMT R93, RZ, 0x5410, R112 ;  /* 0x00005410ff5d7816 */ /* 0x000fc40000000070 */
[--C-:B------:R-:W-:Y:S02]  /*0ab0*/  PRMT R147, RZ, 0x5410, R115.reuse ;  /* 0x00005410ff937816 */ /* 0x100fe40000000073 */
[----:B------:R-:W-:Y:S02]  /*0ac0*/  PRMT R146, RZ, 0x7610, R115 ;  /* 0x00007610ff927816 */ /* 0x000fe40000000073 */
[----:B------:R-:W-:Y:S01]  /*0ad0*/  PRMT R115, RZ, 0x7610, R120 ;  /* 0x00007610ff737816 */ /* 0x000fe20000000078 */
[C---:B------:R-:W-:Y:S01]  /*0ae0*/  FADD.FTZ R120, -R180.reuse, R99 ;  /* 0x00000063b4787221 */ /* 0x040fe20000010100 */
[--C-:B------:R-:W-:Y:S02]  /*0af0*/  PRMT R149, RZ, 0x5410, R124.reuse ;  /* 0x00005410ff957816 */ /* 0x100fe4000000007c */
[----:B------:R-:W-:Y:S01]  /*0b00*/  PRMT R148, RZ, 0x7610, R124 ;  /* 0x00007610ff947816 */ /* 0x000fe2000000007c */
[C---:B------:R-:W-:Y:S01]  /*0b10*/  FADD.FTZ R124, -R180.reuse, R113 ;  /* 0x00000071b47c7221 */ /* 0x040fe20000010100 */
[--C-:B------:R-:W-:Y:S01]  /*0b20*/  PRMT R99, RZ, 0x5410, R116.reuse ;  /* 0x00005410ff637816 */ /* 0x100fe20000000074 */
[C---:B------:R-:W-:Y:S01]  /*0b30*/  FMUL.FTZ R113, R107.reuse, R92 ;  /* 0x0000005c6b717220 */ /* 0x040fe20000410000 */
[----:B------:R-:W-:Y:S01]  /*0b40*/  PRMT R164, RZ, 0x7610, R116 ;  /* 0x00007610ffa47816 */ /* 0x000fe20000000074 */
[----:B------:R-:W-:Y:S01]  /*0b50*/  FMUL.FTZ R116, R107, R134 ;  /* 0x000000866b747220 */ /* 0x000fe20000410000 */
[----:B------:R-:W-:Y:S01]  /*0b60*/  PRMT R94, RZ, 0x7610, R112 ;  /* 0x00007610ff5e7816 */ /* 0x000fe20000000070 */
[----:B------:R-:W-:Y:S01]  /*0b70*/  FADD.FTZ R112, -R180, R132 ;  /* 0x00000084b4707221 */ /* 0x000fe20000010100 */
[----:B------:R-:W-:Y:S01]  /*0b80*/  PRMT R163, RZ, 0x5410, R131 ;  /* 0x00005410ffa37816 */ /* 0x000fe20000000083 */
[----:B------:R-:W-:Y:S01]  /*0b90*/  FMUL.FTZ R134, R32, R93 ;  /* 0x0000005d20867220 */ /* 0x000fe20000410000 */
[----:B------:R-:W-:-:S02]  /*0ba0*/  PRMT R151, RZ, 0x5410, R125 ;  /* 0x00005410ff977816 */ /* 0x000fc4000000007d */
[----:B------:R-:W-:Y:S02]  /*0bb0*/  PRMT R150, RZ, 0x7610, R125 ;  /* 0x00007610ff967816 */ /* 0x000fe4000000007d */
[--C-:B------:R-:W-:Y:S02]  /*0bc0*/  PRMT R155, RZ, 0x5410, R127.reuse ;  /* 0x00005410ff9b7816 */ /* 0x100fe4000000007f */
[----:B------:R-:W-:Y:S01]  /*0bd0*/  PRMT R158, RZ, 0x7610, R127 ;  /* 0x00007610ff9e7816 */ /* 0x000fe2000000007f */
[C---:B------:R-:W-:Y:S01]  /*0be0*/  FADD.FTZ R140, -R180.reuse, R140 ;  /* 0x0000008cb48c7221 */ /* 0x040fe20000010100 */
[----:B------:R-:W-:Y:S01]  /*0bf0*/  PRMT R125, RZ, 0x5410, R128 ;  /* 0x00005410ff7d7816 */ /* 0x000fe20000000080 */
[----:B------:R-:W-:Y:S01]  /*0c00*/  FFMA.FTZ R36, R113, R93, R36 ;  /* 0x0000005d71247223 */ /* 0x000fe20000010024 */
[----:B------:R-:W-:Y:S01]  /*0c10*/  PRMT R127, RZ, 0x7610, R128 ;  /* 0x00007610ff7f7816 */ /* 0x000fe20000000080 */
[----:B------:R-:W-:Y:S01]  /*0c20*/  FADD.FTZ R128, -R180, R141 ;  /* 0x0000008db4807221 */ /* 0x000fe20000010100 */
[----:B------:R-:W-:Y:S01]  /*0c30*/  PRMT R133, RZ, 0x7610, R133 ;  /* 0x00007610ff857816 */ /* 0x000fe20000000085 */
[----:B------:R-:W-:-:S02]  /*0c40*/  FADD.FTZ R80, R80, R93 ;  /* 0x0000005d50507221 */ /* 0x000fc40000010000 */
[C---:B------:R-:W-:Y:S02]  /*0c50*/  FADD.FTZ R96, -R180.reuse, R95 ;  /* 0x0000005fb4607221 */ /* 0x040fe40000010100 */
[----:B------:R-:W-:Y:S02]  /*0c60*/  FMUL.FTZ R112, R107, R112 ;  /* 0x000000706b707220 */ /* 0x000fe40000410000 */
[----:B------:R-:W-:Y:S02]  /*0c70*/  FMUL.FTZ R141, R33, R94 ;  /* 0x0000005e218d7220 */ /* 0x000fe40000410000 */
[----:B------:R-:W-:Y:S02]  /*0c80*/  FADD.FTZ R92, RZ, R134 ;  /* 0x00000086ff5c7221 */ /* 0x000fe40000010000 */
[----:B------:R-:W-:Y:S01]  /*0c90*/  FFMA.FTZ R93, R113, R134, RZ ;  /* 0x00000086715d7223 */ /* 0x000fe200000100ff */
[--C-:B------:R-:W-:Y:S01]  /*0ca0*/  PRMT R142, RZ, 0x5410, R122.reuse ;  /* 0x00005410ff8e7816 */ /* 0x100fe2000000007a */
[----:B------:R-:W-:Y:S01]  /*0cb0*/  FADD.FTZ R178, -R180, R163 ;  /* 0x000000a3b4b27221 */ /* 0x000fe20000010100 */
[----:B------:R-:W-:-:S02]  /*0cc0*/  PRMT R143, RZ, 0x7610, R122 ;  /* 0x00007610ff8f7816 */ /* 0x000fc4000000007a */
[--C-:B------:R-:W-:Y:S02]  /*0cd0*/  PRMT R153, RZ, 0x5410, R126.reuse ;  /* 0x00005410ff997816 */ /* 0x100fe4000000007e */
[----:B------:R-:W-:Y:S01]  /*0ce0*/  PRMT R152, RZ, 0x7610, R126 ;  /* 0x00007610ff987816 */ /* 0x000fe2000000007e */
[C---:B------:R-:W-:Y:S01]  /*0cf0*/  FADD.FTZ R126, -R180.reuse, R115 ;  /* 0x00000073b47e7221 */ /* 0x040fe20000010100 */
[--C-:B------:R-:W-:Y:S02]  /*0d00*/  PRMT R163, RZ, 0x5410, R119.reuse ;  /* 0x00005410ffa37816 */ /* 0x100fe40000000077 */
[----:B------:R-:W-:Y:S01]  /*0d10*/  PRMT R182, RZ, 0x7610, R119 ;  /* 0x00007610ffb67816 */ /* 0x000fe20000000077 */
[C---:B------:R-:W-:Y:S01]  /*0d20*/  FMUL.FTZ R119, R107.reuse, R140 ;  /* 0x0000008c6b777220 */ /* 0x040fe20000410000 */
[--C-:B------:R-:W-:Y:S01]  /*0d30*/  PRMT R145, RZ, 0x5410, R114.reuse ;  /* 0x00005410ff917816 */ /* 0x100fe20000000072 */
[----:B------:R-:W-:Y:S01]  /*0d40*/  FMUL.FTZ R115, R107, R96 ;  /* 0x000000606b737220 */ /* 0x000fe20000410000 */
[----:B------:R-:W-:Y:S01]  /*0d50*/  PRMT R144, RZ, 0x7610, R114 ;  /* 0x00007610ff907816 */ /* 0x000fe20000000072 */
[----:B------:R-:W-:Y:S01]  /*0d60*/  FADD.FTZ R114, -R180, R133 ;  /* 0x00000085b4727221 */ /* 0x000fe20000010100 */
[----:B------:R-:W-:Y:S01]  /*0d70*/  PRMT R159, RZ, 0x5410, R130 ;  /* 0x00005410ff9f7816 */ /* 0x000fe20000000082 */
[----:B------:R-:W-:-:S02]  /*0d80*/  FMUL.FTZ R140, R34, R97 ;  /* 0x00000061228c7220 */ /* 0x000fc40000410000 */
[----:B------:R-:W-:Y:S02]  /*0d90*/  FADD.FTZ R95, R92, R141 ;  /* 0x0000008d5c5f7221 */ /* 0x000fe40000010000 */
[----:B------:R-:W-:Y:S02]  /*0da0*/  FFMA.FTZ R93, R112, R141, R93 ;  /* 0x0000008d705d7223 */ /* 0x000fe4000001005d */
[C---:B------:R-:W-:Y:S02]  /*0db0*/  FADD.FTZ R142, -R180.reuse, R142 ;  /* 0x0000008eb48e7221 */ /* 0x040fe40000010100 */
[----:B------:R-:W-:Y:S02]  /*0dc0*/  FADD.FTZ R132, -R180, R143 ;  /* 0x0000008fb4847221 */ /* 0x000fe40000010100 */
[----:B------:R-:W-:Y:S02]  /*0dd0*/  FMUL.FTZ R114, R107, R114 ;  /* 0x000000726b727220 */ /* 0x000fe40000410000 */
[----:B------:R-:W-:-:S02]  /*0de0*/  FMUL.FTZ R143, R35, R98 ;  /* 0x00000062238f7220 */ /* 0x000fc40000410000 */
[----:B------:R-:W-:Y:S02]  /*0df0*/  FADD.FTZ R92, R95, R140 ;  /* 0x0000008c5f5c7221 */ /* 0x000fe40000010000 */
[----:B------:R-:W-:Y:S01]  /*0e00*/  FFMA.FTZ R93, R115, R140, R93 ;  /* 0x0000008c735d7223 */ /* 0x000fe2000001005d */
[----:B------:R-:W-:Y:S01]  /*0e10*/  PRMT R170, RZ, 0x7610, R117 ;  /* 0x00007610ffaa7816 */ /* 0x000fe20000000075 */
        /* <DEDUP_REMOVED lines=9> */
[----:B------:R-:W-:Y:S01]  /*0eb0*/  FFMA.FTZ R40, R117, R145, R40 ;  /* 0x0000009175287223 */ /* 0x000fe20000010028 */
[----:B------:R-:W-:Y:S01]  /*0ec0*/  PRMT R161, RZ, 0x7610, R130 ;  /* 0x00007610ffa17816 */ /* 0x000fe20000000082 */
[----:B------:R-:W-:Y:S02]  /*0ed0*/  FADD.FTZ R76, R76, R145 ;  /* 0x000000914c4c7221 */ /* 0x000fe40000010000 */
[----:B------:R-:W-:-:S02]  /*0ee0*/  FMUL.FTZ R145, R29, R144 ;  /* 0x000000901d917220 */ /* 0x000fc40000410000 */
[----:B------:R-:W-:Y:S02]  /*0ef0*/  FADD.FTZ R92, R95, R142 ;  /* 0x0000008e5f5c7221 */ /* 0x000fe40000010000 */
[----:B------:R-:W-:Y:S02]  /*0f00*/  FFMA.FTZ R93, R117, R142, R93 ;  /* 0x0000008e755d7223 */ /* 0x000fe4000001005d */
[----:B------:R-:W-:Y:S02]  /*0f10*/  FADD.FTZ R122, -R180, R135 ;  /* 0x00000087b47a7221 */ /* 0x000fe40000010100 */
[----:B------:R-:W-:Y:S02]  /*0f20*/  FFMA.FTZ R41, R116, R144, R41 ;  /* 0x0000009074297223 */ /* 0x000fe40000010029 */
[----:B------:R-:W-:Y:S01]  /*0f30*/  FADD.FTZ R77, R77, R144 ;  /* 0x000000904d4d7221 */ /* 0x000fe20000010000 */
[----:B------:R-:W-:Y:S01]  /*0f40*/  PRMT R121, RZ, 0x7610, R121 ;  /* 0x00007610ff797816 */ /* 0x000fe20000000079 */
[----:B------:R-:W-:-:S02]  /*0f50*/  FMUL.FTZ R144, R30, R147 ;  /* 0x000000931e907220 */ /* 0x000fc40000410000 */
[----:B------:R-:W-:Y:S02]  /*0f60*/  FADD.FTZ R95, R92, R145 ;  /* 0x000000915c5f7221 */ /* 0x000fe40000010000 */
[----:B------:R-:W-:Y:S01]  /*0f70*/  FFMA.FTZ R93, R116, R145, R93 ;  /* 0x00000091745d7223 */ /* 0x000fe2000001005d */
[--C-:B------:R-:W-:Y:S01]  /*0f80*/  PRMT R176, RZ, 0x7610, R118.reuse ;  /* 0x00007610ffb07816 */ /* 0x100fe20000000076 */
[----:B------:R-:W-:Y:S01]  /*0f90*/  FADD.FTZ R174, -R180, R161 ;  /* 0x000000a1b4ae7221 */ /* 0x000fe20000010100 */
[----:B------:R-:W-:Y:S01]  /*0fa0*/  PRMT R161, RZ, 0x5410, R118 ;  /* 0x00005410ffa17816 */ /* 0x000fe20000000076 */
[----:B------:R-:W-:Y:S02]  /*0fb0*/  FMUL.FTZ R118, R107, R122 ;  /* 0x0000007a6b767220 */ /* 0x000fe40000410000 */
[----:B------:R-:W-:Y:S02]  /*0fc0*/  FFMA.FTZ R42, R119, R147, R42 ;  /* 0x00000093772a7223 */ /* 0x000fe4000001002a */
[----:B------:R-:W-:-:S02]  /*0fd0*/  FADD.FTZ R78, R78, R147 ;  /* 0x000000934e4e7221 */ /* 0x000fc40000010000 */
[----:B------:R-:W-:Y:S02]  /*0fe0*/  FMUL.FTZ R147, R31, R146 ;  /* 0x000000921f937220 */ /* 0x000fe40000410000 */
[----:B------:R-:W-:Y:S02]  /*0ff0*/  FADD.FTZ R92, R95, R144 ;  /* 0x000000905f5c7221 */ /* 0x000fe40000010000 */
[----:B------:R-:W-:Y:S02]  /*1000*/  FFMA.FTZ R93, R119, R144, R93 ;  /* 0x00000090775d7223 */ /* 0x000fe4000001005d */
[----:B------:R-:W-:Y:S01]  /*1010*/  FADD.FTZ R130, -R180, R121 ;  /* 0x00000079b4827221 */ /* 0x000fe20000010100 */
[----:B------:R-:W-:Y:S01]  /*1020*/  PRMT R154, RZ, 0x5410, R123 ;  /* 0x00005410ff9a7816 */ /* 0x000fe2000000007b */
[----:B------:R-:W-:Y:S02]  /*1030*/  FMUL.FTZ R121, R107, R124 ;  /* 0x0000007c6b797220 */ /* 0x000fe40000410000 */
[----:B------:R-:W-:-:S02]  /*1040*/  FFMA.FTZ R43, R118, R146, R43 ;  /* 0x00000092762b7223 */ /* 0x000fc4000001002b */
[----:B------:R-:W-:Y:S01]  /*1050*/  FADD.FTZ R79, R79, R146 ;  /* 0x000000924f4f7221 */ /* 0x000fe20000010000 */
[----:B------:R-:W-:Y:S01]  /*1060*/  PRMT R123, RZ, 0x7610, R123 ;  /* 0x00007610ff7b7816 */ /* 0x000fe2000000007b */
        /* <DEDUP_REMOVED lines=9> */
[----:B------:R-:W-:Y:S02]  /*1100*/  FADD.FTZ R156, -R180, R123 ;  /* 0x0000007bb49c7221 */ /* 0x000fe40000010100 */
[----:B------:R-:W-:-:S02]  /*1110*/  FMUL.FTZ R123, R107, R128 ;  /* 0x000000806b7b7220 */ /* 0x000fc40000410000 */
[----:B------:R-:W-:Y:S02]  /*1120*/  FFMA.FTZ R45, R120, R148, R45 ;  /* 0x00000094782d7223 */ /* 0x000fe4000001002d */
[----:B------:R-:W-:Y:S02]  /*1130*/  FADD.FTZ R73, R73, R148 ;  /* 0x0000009449497221 */ /* 0x000fe40000010000 */
[----:B------:R-:W-:Y:S02]  /*1140*/  FMUL.FTZ R148, R26, R151 ;  /* 0x000000971a947220 */ /* 0x000fe40000410000 */
[----:B------:R-:W-:Y:S02]  /*1150*/  FADD.FTZ R95, R92, R149 ;  /* 0x000000955c5f7221 */ /* 0x000fe40000010000 */
[----:B------:R-:W-:Y:S02]  /*1160*/  FFMA.FTZ R93, R120, R149, R93 ;  /* 0x00000095785d7223 */ /* 0x000fe4000001005d */
[----:B------:R-:W-:-:S02]  /*1170*/  FMUL.FTZ R122, R107, R130 ;  /* 0x000000826b7a7220 */ /* 0x000fc40000410000 */
[----:B------:R-:W-:Y:S02]  /*1180*/  FFMA.FTZ R46, R123, R151, R46 ;  /* 0x000000977b2e7223 */ /* 0x000fe4000001002e */
        /* <DEDUP_REMOVED lines=16> */
[----:B------:R-:W-:-:S02]  /*1290*/  FADD.FTZ R162, -R180, R127 ;  /* 0x0000007fb4a27221 */ /* 0x000fc40000010100 */
[----:B------:R-:W-:Y:S02]  /*12a0*/  FMUL.FTZ R127, R107, R154 ;  /* 0x0000009a6b7f7220 */ /* 0x000fe40000410000 */
[----:B------:R-:W-:Y:S02]  /*12b0*/  FFMA.FTZ R49, R124, R152, R49 ;  /* 0x000000987c317223 */ /* 0x000fe40000010031 */
[----:B------:R-:W-:Y:S01]  /*12c0*/  FADD.FTZ R69, R69, R152 ;  /* 0x0000009845457221 */ /* 0x000fe20000010000 */
[----:B------:R-:W-:Y:S01]  /*12d0*/  PRMT R157, RZ, 0x5410, R129 ;  /* 0x00005410ff9d7816 */ /* 0x000fe20000000081 */
[----:B------:R-:W-:Y:S02]  /*12e0*/  FMUL.FTZ R152, R22, R155 ;  /* 0x0000009b16987220 */ /* 0x000fe40000410000 */
[----:B------:R-:W-:Y:S02]  /*12f0*/  FADD.FTZ R95, R92, R153 ;  /* 0x000000995c5f7221 */ /* 0x000fe40000010000 */
[----:B------:R-:W-:Y:S01]  /*1300*/  FFMA.FTZ R93, R124, R153, R93 ;  /* 0x000000997c5d7223 */ /* 0x000fe2000001005d */
[----:B------:R-:W-:Y:S01]  /*1310*/  PRMT R129, RZ, 0x7610, R129 ;  /* 0x00007610ff817816 */ /* 0x000fe20000000081 */
[----:B------:R-:W-:-:S02]  /*1320*/  FFMA.FTZ R50, R127, R155, R50 ;  /* 0x0000009b7f327223 */ /* 0x000fc40000010032 */
[----:B------:R-:W-:Y:S02]  /*1330*/  FADD.FTZ R70, R70, R155 ;  /* 0x0000009b46467221 */ /* 0x000fe40000010000 */
[----:B------:R-:W-:Y:S02]  /*1340*/  FMUL.FTZ R126, R107, R156 ;  /* 0x0000009c6b7e7220 */ /* 0x000fe40000410000 */
[----:B------:R-:W-:Y:S02]  /*1350*/  FMUL.FTZ R155, R23, R158 ;  /* 0x0000009e179b7220 */ /* 0x000fe40000410000 */
[----:B------:R-:W-:Y:S02]  /*1360*/  FADD.FTZ R92, R95, R152 ;  /* 0x000000985f5c7221 */ /* 0x000fe40000010000 */
[----:B------:R-:W-:Y:S02]  /*1370*/  FFMA.FTZ R93, R127, R152, R93 ;  /* 0x000000987f5d7223 */ /* 0x000fe4000001005d */
[----:B------:R-:W-:Y:S01]  /*1380*/  FADD.FTZ R168, -R180, R129 ;  /* 0x00000081b4a87221 */ /* 0x000fe20000010100 */
[----:B------:R-:W-:Y:S01]  /*1390*/  PRMT R131, RZ, 0x7610, R131 ;  /* 0x00007610ff837816 */ /* 0x000fe20000000083 */
        /* <DEDUP_REMOVED lines=14> */
[----:B------:R-:W-:Y:S02]  /*1480*/  FFMA.FTZ R54, R131, R159, R54 ;  /* 0x0000009f83367223 */ /* 0x000fe40000010036 */
[----:B------:R-:W-:Y:S02]  /*1490*/  FADD.FTZ R66, R66, R159 ;  /* 0x0000009f42427221 */ /* 0x000fe40000010000 */
[----:B------:R-:W-:Y:S02]  /*14a0*/  FMUL.FTZ R130, R107, R168 ;  /* 0x000000a86b827220 */ /* 0x000fe40000410000 */
[----:B------:R-:W-:Y:S02]  /*14b0*/  FMUL.FTZ R159, R19, R170 ;  /* 0x000000aa139f7220 */ /* 0x000fe40000410000 */
[----:B------:R-:W-:-:S02]  /*14c0*/  FADD.FTZ R92, R95, R156 ;  /* 0x0000009c5f5c7221 */ /* 0x000fc40000010000 */
[----:B------:R-:W-:Y:S02]  /*14d0*/  FFMA.FTZ R93, R131, R156, R93 ;  /* 0x0000009c835d7223 */ /* 0x000fe4000001005d */
[----:B------:R-:W-:Y:S02]  /*14e0*/  FMUL.FTZ R133, R107, R172 ;  /* 0x000000ac6b857220 */ /* 0x000fe40000410000 */
[----:B------:R-:W-:Y:S02]  /*14f0*/  FFMA.FTZ R51, R126, R158, R51 ;  /* 0x0000009e7e337223 */ /* 0x000fe40000010033 */
[----:B------:R-:W-:Y:S02]  /*1500*/  FADD.FTZ R71, R71, R158 ;  /* 0x0000009e47477221 */ /* 0x000fe40000010000 */
        /* <DEDUP_REMOVED lines=37> */
.L_x_2655:
[----:B0-----:R-:W-:Y:S05]  /*1760*/  BSYNC B0 ;  /* 0x0000000000007941 */ /* 0x001fea0003800000 */
.L_x_2653:
[----:B------:R-:W-:Y:S01]  /*1770*/  LOP3.LUT P3, RZ, R106, 0xff, RZ, 0xc0, !PT ;  /* 0x000000ff6aff7812 */ /* 0x000fe2000786c0ff */
[----:B-----5:R-:W-:Y:S01]  /*1780*/  IMAD.MOV.U32 R93, RZ, RZ, R100 ;  /* 0x000000ffff5d7224 */ /* 0x020fe200078e0064 */
[----:B------:R-:W-:-:S02]  /*1790*/  SHF.R.U32.HI R94, RZ, 0x5, R0 ;  /* 0x00000005ff5e7819 */ /* 0x000fc40000011600 */
        /* <DEDUP_REMOVED lines=10> */
.L_x_2731:
        /* <DEDUP_REMOVED lines=18> */
.L_x_2732:
        /* <DEDUP_REMOVED lines=10> */
[----:B------:R-:W-:Y:S01]  /*1a00*/  @P3 IMAD R110, R110, c[0x0][0x168], RZ ;  /* 0x00005a006e6e3a24 */ /* 0x000fe200078e02ff */
[----:B------:R-:W0:Y:S04]  /*1a10*/  LDS.128 R92, [R164.X8+0x3000] ;  /* 0x00300000a45c7984 */ /* 0x000e280000008c00 */
[----:B-1----:R-:W1:Y:S01]  /*1a20*/  LDS.128 R96, [R164.X8+0x3010] ;  /* 0x00301000a4607984 */ /* 0x002e620000008c00 */
[----:B0-----:R-:W-:Y:S02]  /*1a30*/  FADD.FTZ R167, RZ, R92 ;  /* 0x0000005cffa77221 */ /* 0x001fe40000010000 */
[----:B------:R-:W-:Y:S01]  /*1a40*/  FADD.FTZ R92, RZ, R93 ;  /* 0x0000005dff5c7221 */ /* 0x000fe20000010000 */
[----:B------:R-:W-:Y:S01]  /*1a50*/  @P3 SHF.R.S32.HI R93, RZ, 0x1f, R110 ;  /* 0x0000001fff5d3819 */ /* 0x000fe2000001146e */
[----:B------:R-:W-:-:S02]  /*1a60*/  FADD.FTZ R167, R94, R167 ;  /* 0x000000a75ea77221 */ /* 0x000fc40000010000 */
[----:B------:R-:W-:Y:S01]  /*1a70*/  FADD.FTZ R92, R95, R92 ;  /* 0x0000005c5f5c7221 */ /* 0x000fe20000010000 */
[----:B------:R-:W-:Y:S01]  /*1a80*/  @P3 LEA.HI R110, R93, R110, RZ, 0x3 ;  /* 0x0000006e5d6e3211 */ /* 0x000fe200078f18ff */
[----:B-1----:R-:W-:Y:S01]  /*1a90*/  FADD.FTZ R167, R167, R96 ;  /* 0x00000060a7a77221 */ /* 0x002fe20000010000 */
[----:B------:R-:W-:Y:S01]  /*1aa0*/  @P3 LOP3.LUT R95, R0, 0x7f, RZ, 0xc0, !PT ;  /* 0x0000007f005f3812 */ /* 0x000fe200078ec0ff */
[----:B------:R-:W-:Y:S01]  /*1ab0*/  FADD.FTZ R94, R92, R97 ;  /* 0x000000615c5e7221 */ /* 0x000fe20000010000 */
[----:B------:R-:W-:Y:S01]  /*1ac0*/  HFMA2.MMA R92, -RZ, RZ, 0, 0 ;  /* 0x00000000ff5c7435 */ /* 0x000fe200000001ff */
[----:B------:R-:W-:Y:S02]  /*1ad0*/  FADD.FTZ R93, R98, R167 ;  /* 0x000000a7625d7221 */ /* 0x000fe40000010000 */
[----:B------:R-:W-:Y:S02]  /*1ae0*/  FADD.FTZ R94, R99, R94 ;  /* 0x0000005e635e7221 */ /* 0x000fe40000010000 */
[----:B------:R-:W-:Y:S01]  /*1af0*/  FMUL.FTZ R93, R93, c[0x0][0x1e0] ;  /* 0x000078005d5d7a20 */ /* 0x000fe20000410000 */
[----:B------:R-:W-:Y:S01]  /*1b00*/  @P3 LEA.HI.SX32 R92, R110, R95, 0x1d ;  /* 0x0000005f6e5c3211 */ /* 0x000fe200078feaff */
[----:B------:R-:W-:Y:S01]  /*1b10*/  FMUL.FTZ R94, R94, c[0x0][0x1e0] ;  /* 0x000078005e5e7a20 */ /* 0x000fe20000410000 */
        /* <DEDUP_REMOVED lines=9> */
.L_x_2659:
        /* <DEDUP_REMOVED lines=11> */
.L_x_2660:
[----:B------:R-:W-:Y:S05]  /*1c60*/  BSYNC B0 ;  /* 0x0000000000007941 */ /* 0x000fea0003800000 */
.L_x_2658:
        /* <DEDUP_REMOVED lines=16> */
.L_x_2662:
[----:B------:R-:W-:-:S04]  /*1d70*/  ISETP.NE.AND P5, PT, R105, RZ, PT ;  /* 0x000000ff6900720c */ /* 0x000fc80003fa5270 */
[----:B------:R-:W-:-:S05]  /*1d80*/  FSEL R95, R93, RZ, !P5 ;  /* 0x000000ff5d5f7208 */ /* 0x000fca0006800000 */
[----:B------:R-:W-:Y:S01]  /*1d90*/  FFMA.FTZ R96, R112, R94, R95 ;  /* 0x0000005e70607223 */ /* 0x000fe2000001005f */
[----:B------:R-:W-:-:S03]  /*1da0*/  @P4 PRMT R95, RZ, 0x7610, R136 ;  /* 0x00007610ff5f4816 */ /* 0x000fc60000000088 */
[----:B------:R-:W-:-:S04]  /*1db0*/  FADD.FTZ R96, R141, -R96 ;  /* 0x800000608d607221 */ /* 0x000fc80000010000 */
[----:B------:R-:W-:-:S04]  /*1dc0*/  FMUL.FTZ R96, R107, R96 ;  /* 0x000000606b607220 */ /* 0x000fc80000410000 */
[----:B------:R-:W-:Y:S02]  /*1dd0*/  @P4 FADD.FTZ R96, R96, R95 ;  /* 0x0000005f60604221 */ /* 0x000fe40000010000 */
.L_x_2663:
[----:B------:R-:W-:Y:S05]  /*1de0*/  BSYNC B0 ;  /* 0x0000000000007941 */ /* 0x000fea0003800000 */
.L_x_2661:
        /* <DEDUP_REMOVED lines=14> */
.L_x_2665:
[----:B------:R-:W-:-:S04]  /*1ed0*/  ISETP.NE.AND P5, PT, R105, RZ, PT ;  /* 0x000000ff6900720c */ /* 0x000fc80003fa5270 */
[----:B------:R-:W-:-:S05]  /*1ee0*/  FSEL R95, R93, RZ, !P5 ;  /* 0x000000ff5d5f7208 */ /* 0x000fca0006800000 */
[----:B------:R-:W-:-:S04]  /*1ef0*/  FFMA.FTZ R95, R115, R94, R95 ;  /* 0x0000005e735f7223 */ /* 0x000fc8000001005f */
[----:B------:R-:W-:Y:S01]  /*1f00*/  FADD.FTZ R96, R140, -R95 ;  /* 0x8000005f8c607221 */ /* 0x000fe20000010000 */
[----:B------:R-:W-:-:S03]  /*1f10*/  @P4 PRMT R95, RZ, 0x5410, R137 ;  /* 0x00005410ff5f4816 */ /* 0x000fc60000000089 */
[----:B------:R-:W-:-:S04]  /*1f20*/  FMUL.FTZ R96, R107, R96 ;  /* 0x000000606b607220 */ /* 0x000fc80000410000 */
[----:B------:R-:W-:Y:S02]  /*1f30*/  @P4 FADD.FTZ R96, R96, R95 ;  /* 0x0000005f60604221 */ /* 0x000fe40000010000 */
.L_x_2666:
[----:B------:R-:W-:Y:S05]  /*1f40*/  BSYNC B0 ;  /* 0x0000000000007941 */ /* 0x000fea0003800000 */
.L_x_2664:
        /* <DEDUP_REMOVED lines=14> */
.L_x_2668:
[----:B------:R-:W-:-:S04]  /*2030*/  ISETP.NE.AND P5, PT, R105, RZ, PT ;  /* 0x000000ff6900720c */ /* 0x000fc80003fa5270 */
[----:B------:R-:W-:-:S05]  /*2040*/  FSEL R95, R93, RZ, !P5 ;  /* 0x000000ff5d5f7208 */ /* 0x000fca0006800000 */
[----:B------:R-:W-:Y:S01]  /*2050*/  FFMA.FTZ R96, R114, R94, R95 ;  /* 0x0000005e72607223 */ /* 0x000fe2000001005f */
[----:B------:R-:W-:-:S03]  /*2060*/  @P4 PRMT R95, RZ, 0x7610, R137 ;  /* 0x00007610ff5f4816 */ /* 0x000fc60000000089 */
[----:B------:R-:W-:-:S04]  /*2070*/  FADD.FTZ R96, R143, -R96 ;  /* 0x800000608f607221 */ /* 0x000fc80000010000 */
[----:B------:R-:W-:-:S04]  /*2080*/  FMUL.FTZ R96, R107, R96 ;  /* 0x000000606b607220 */ /* 0x000fc80000410000 */
[----:B------:R-:W-:Y:S02]  /*2090*/  @P4 FADD.FTZ R96, R96, R95 ;  /* 0x0000005f60604221 */ /* 0x000fe40000010000 */
.L_x_2669:
[----:B------:R-:W-:Y:S05]  /*20a0*/  BSYNC B0 ;  /* 0x0000000000007941 */ /* 0x000fea0003800000 */
.L_x_2667:
        /* <DEDUP_REMOVED lines=14> */
.L_x_2671:
[----:B------:R-:W-:-:S04]  /*2190*/  ISETP.NE.AND P5, PT, R105, RZ, PT ;  /* 0x000000ff6900720c */ /* 0x000fc80003fa5270 */
[----:B------:R-:W-:-:S05]  /*21a0*/  FSEL R95, R93, RZ, !P5 ;  /* 0x000000ff5d5f7208 */ /* 0x000fca0006800000 */
[----:B------:R-:W-:-:S04]  /*21b0*/  FFMA.FTZ R95, R117, R94, R95 ;  /* 0x0000005e755f7223 */ /* 0x000fc8000001005f */
[----:B------:R-:W-:Y:S01]  /*21c0*/  FADD.FTZ R96, R142, -R95 ;  /* 0x8000005f8e607221 */ /* 0x000fe20000010000 */
[----:B------:R-:W-:-:S03]  /*21d0*/  @P4 PRMT R95, RZ, 0x5410, R138 ;  /* 0x00005410ff5f4816 */ /* 0x000fc6000000008a */
[----:B------:R-:W-:-:S04]  /*21e0*/  FMUL.FTZ R96, R107, R96 ;  /* 0x000000606b607220 */ /* 0x000fc80000410000 */
[----:B------:R-:W-:Y:S02]  /*21f0*/  @P4 FADD.FTZ R96, R96, R95 ;  /* 0x0000005f60604221 */ /* 0x000fe40000010000 */
.L_x_2672:
[----:B------:R-:W-:Y:S05]  /*2200*/  BSYNC B0 ;  /* 0x0000000000007941 */ /* 0x000fea0003800000 */
.L_x_2670:
        /* <DEDUP_REMOVED lines=14> */
.L_x_2674:
[----:B------:R-:W-:-:S04]  /*22f0*/  ISETP.NE.AND P5, PT, R105, RZ, PT ;  /* 0x000000ff6900720c */ /* 0x000fc80003fa5270 */
[----:B------:R-:W-:-:S05]  /*2300*/  FSEL R95, R93, RZ, !P5 ;  /* 0x000000ff5d5f7208 */ /* 0x000fca0006800000 */
[----:B------:R-:W-:Y:S01]  /*2310*/  FFMA.FTZ R96, R116, R94, R95 ;  /* 0x0000005e74607223 */ /* 0x000fe2000001005f */
[----:B------:R-:W-:-:S03]  /*2320*/  @P4 PRMT R95, RZ, 0x7610, R138 ;  /* 0x00007610ff5f4816 */ /* 0x000fc6000000008a */
[----:B------:R-:W-:-:S04]  /*2330*/  FADD.FTZ R96, R145, -R96 ;  /* 0x8000006091607221 */ /* 0x000fc80000010000 */
[----:B------:R-:W-:-:S04]  /*2340*/  FMUL.FTZ R96, R107, R96 ;  /* 0x000000606b607220 */ /* 0x000fc80000410000 */
[----:B------:R-:W-:Y:S02]  /*2350*/  @P4 FADD.FTZ R96, R96, R95 ;  /* 0x0000005f60604221 */ /* 0x000fe40000010000 */
.L_x_2675:
[----:B------:R-:W-:Y:S05]  /*2360*/  BSYNC B0 ;  /* 0x0000000000007941 */ /* 0x000fea0003800000 */
.L_x_2673:
        /* <DEDUP_REMOVED lines=14> */
.L_x_2677:
[----:B------:R-:W-:-:S04]  /*2450*/  ISETP.NE.AND P5, PT, R105, RZ, PT ;  /* 0x000000ff6900720c */ /* 0x000fc80003fa5270 */
[----:B------:R-:W-:-:S05]  /*2460*/  FSEL R95, R93, RZ, !P5 ;  /* 0x000000ff5d5f7208 */ /* 0x000fca0006800000 */
[----:B------:R-:W-:-:S04]  /*2470*/  FFMA.FTZ R95, R119, R94, R95 ;  /* 0x0000005e775f7223 */ /* 0x000fc8000001005f */
[----:B------:R-:W-:Y:S01]  /*2480*/  FADD.FTZ R96, R144, -R95 ;  /* 0x8000005f90607221 */ /* 0x000fe20000010000 */
[----:B------:R-:W-:-:S03]  /*2490*/  @P4 PRMT R95, RZ, 0x5410, R139 ;  /* 0x00005410ff5f4816 */ /* 0x000fc6000000008b */
[----:B------:R-:W-:-:S04]  /*24a0*/  FMUL.FTZ R96, R107, R96 ;  /* 0x000000606b607220 */ /* 0x000fc80000410000 */
[----:B------:R-:W-:Y:S02]  /*24b0*/  @P4 FADD.FTZ R96, R96, R95 ;  /* 0x0000005f60604221 */ /* 0x000fe40000010000 */
.L_x_2678:
[----:B------:R-:W-:Y:S05]  /*24c0*/  BSYNC B0 ;  /* 0x0000000000007941 */ /* 0x000fea0003800000 */
.L_x_2676:
        /* <DEDUP_REMOVED lines=14> */
.L_x_2680:
[----:B------:R-:W-:-:S04]  /*25b0*/  ISETP.NE.AND P5, PT, R105, RZ, PT ;  /* 0x000000ff6900720c */ /* 0x000fc80003fa5270 */
[----:B------:R-:W-:-:S05]  /*25c0*/  FSEL R95, R93, RZ, !P5 ;  /* 0x000000ff5d5f7208 */ /* 0x000fca0006800000 */
[----:B------:R-:W-:Y:S01]  /*25d0*/  FFMA.FTZ R96, R118, R94, R95 ;  /* 0x0000005e76607223 */ /* 0x000fe2000001005f */
[----:B------:R-:W-:-:S03]  /*25e0*/  @P4 PRMT R95, RZ, 0x7610, R139 ;  /* 0x00007610ff5f4816 */ /* 0x000fc6000000008b */
[----:B------:R-:W-:-:S04]  /*25f0*/  FADD.FTZ R96, R147, -R96 ;  /* 0x8000006093607221 */ /* 0x000fc80000010000 */
[----:B------:R-:W-:-:S04]  /*2600*/  FMUL.FTZ R96, R107, R96 ;  /* 0x000000606b607220 */ /* 0x000fc80000410000 */
[----:B------:R-:W-:Y:S02]  /*2610*/  @P4 FADD.FTZ R96, R96, R95 ;  /* 0x0000005f60604221 */ /* 0x000fe40000010000 */
.L_x_2681:
[----:B------:R-:W-:Y:S05]  /*2620*/  BSYNC B0 ;  /* 0x0000000000007941 */ /* 0x000fea0003800000 */
.L_x_2679:
[----:B------:R-:W-:Y:S01]  /*2630*/  @P3 FMUL.FTZ R2, R96, c[0x0][0x1ec] ;  /* 0x00007b0060023a20 */ /* 0x000fe20000410000 */
[----:B------:R-:W-:Y:S01]  /*2640*/  @P3 LOP3.LUT P5, RZ, R3, 0xff000000, RZ, 0xc0, !PT ;  /* 0xff00000003ff3812 */ /* 0x000fe200078ac0ff */
[----:B------:R-:W-:Y:S01]  /*2650*/  @P0 IMAD.MOV.U32 R98, RZ, RZ, 0x10 ;  /* 0x00000010ff620424 */ /* 0x000fe200078e00ff */
[----:B------:R-:W-:Y:S01]  /*2660*/  @P3 MOV R99, 0x10 ;  /* 0x0000001000633802 */ /* 0x000fe20000000f00 */
[----:B------:R-:W-:Y:S01]  /*2670*/  @P3 FMUL.FTZ R2, R2, c[0x0][0x1e8] ;  /* 0x00007a0002023a20 */ /* 0x000fe20000410000 */
[----:B------:R-:W-:Y:S01]  /*2680*/  @P0 F2FP.BF16.PACK_AB R95, RZ, R96 ;  /* 0x00000060ff5f023e */ /* 0x000fe200000010ff */
[----:B------:R-:W-:Y:S03]  /*2690*/  BSSY B0, `(.L_x_2682) ;  /* 0x0000015000007945 */ /* 0x000fe60003800000 */
        /* <DEDUP_REMOVED lines=9> */
[----:B0-----:R-:W-:Y:S01]  /*2730*/  IMAD.MOV.U32 R2, RZ, RZ, RZ ;  /* 0x000000ffff027224 */ /* 0x001fe200078e00ff */
[----:B------:R-:W-:Y:S05]  /*2740*/  @!P4 BRA `(.L_x_2684) ;  /* 0x000000900000c947 */ /* 0x000fea0003800000 */
[----:B------:R-:W-:Y:S01]  /*2750*/  PRMT R2, RZ, 0x5410, R8 ;  /* 0x00005410ff027816 */ /* 0x000fe20000000008 */
[----:B------:R-:W-:Y:S05]  /*2760*/  BRA `(.L_x_2684) ;  /* 0x0000007000007947 */ /* 0x000fea0003800000 */
.L_x_2683:
[----:B------:R-:W-:-:S04]  /*2770*/  ISETP.NE.AND P5, PT, R105, RZ, PT ;  /* 0x000000ff6900720c */ /* 0x000fc80003fa5270 */
[----:B0-----:R-:W-:-:S05]  /*2780*/  FSEL R3, R93, RZ, !P5 ;  /* 0x000000ff5d037208 */ /* 0x001fca0006800000 */
[----:B------:R-:W-:-:S04]  /*2790*/  FFMA.FTZ R3, R121, R94, R3 ;  /* 0x0000005e79037223 */ /* 0x000fc80000010003 */
[----:B------:R-:W-:Y:S01]  /*27a0*/  FADD.FTZ R2, R146, -R3 ;  /* 0x8000000392027221 */ /* 0x000fe20000010000 */
[----:B------:R-:W-:-:S03]  /*27b0*/  @P4 PRMT R3, RZ, 0x5410, R8 ;  /* 0x00005410ff034816 */ /* 0x000fc60000000008 */
[----:B------:R-:W-:-:S04]  /*27c0*/  FMUL.FTZ R2, R107, R2 ;  /* 0x000000026b027220 */ /* 0x000fc80000410000 */
[----:B------:R-:W-:Y:S02]  /*27d0*/  @P4 FADD.FTZ R2, R2, R3 ;  /* 0x0000000302024221 */ /* 0x000fe40000010000 */
.L_x_2684:
[----:B------:R-:W-:Y:S05]  /*27e0*/  BSYNC B0 ;  /* 0x0000000000007941 */ /* 0x000fea0003800000 */
.L_x_2682:
        /* <DEDUP_REMOVED lines=14> */
.L_x_2686:
[----:B------:R-:W-:-:S04]  /*28d0*/  ISETP.NE.AND P5, PT, R105, RZ, PT ;  /* 0x000000ff6900720c */ /* 0x000fc80003fa5270 */
[----:B------:R-:W-:-:S05]  /*28e0*/  FSEL R3, R93, RZ, !P5 ;  /* 0x000000ff5d037208 */ /* 0x000fca0006800000 */
[----:B------:R-:W-:Y:S01]  /*28f0*/  FFMA.FTZ R2, R120, R94, R3 ;  /* 0x0000005e78027223 */ /* 0x000fe20000010003 */
[----:B------:R-:W-:-:S03]  /*2900*/  @P4 PRMT R3, RZ, 0x7610, R8 ;  /* 0x00007610ff034816 */ /* 0x000fc60000000008 */
[----:B------:R-:W-:-:S04]  /*2910*/  FADD.FTZ R2, R149, -R2 ;  /* 0x8000000295027221 */ /* 0x000fc80000010000 */
[----:B------:R-:W-:-:S04]  /*2920*/  FMUL.FTZ R2, R107, R2 ;  /* 0x000000026b027220 */ /* 0x000fc80000410000 */
[----:B------:R-:W-:Y:S02]  /*2930*/  @P4 FADD.FTZ R2, R2, R3 ;  /* 0x0000000302024221 */ /* 0x000fe40000010000 */
.L_x_2687:
[----:B------:R-:W-:Y:S05]  /*2940*/  BSYNC B0 ;  /* 0x0000000000007941 */ /* 0x000fea0003800000 */
.L_x_2685:
        /* <DEDUP_REMOVED lines=14> */
.L_x_2689:
[----:B------:R-:W-:-:S04]  /*2a30*/  ISETP.NE.AND P5, PT, R105, RZ, PT ;  /* 0x000000ff6900720c */ /* 0x000fc80003fa5270 */
[----:B------:R-:W-:-:S05]  /*2a40*/  FSEL R3, R93, RZ, !P5 ;  /* 0x000000ff5d037208 */ /* 0x000fca0006800000 */
[----:B------:R-:W-:-:S04]  /*2a50*/  FFMA.FTZ R3, R123, R94, R3 ;  /* 0x0000005e7b037223 */ /* 0x000fc80000010003 */
[----:B------:R-:W-:Y:S01]  /*2a60*/  FADD.FTZ R2, R148, -R3 ;  /* 0x8000000394027221 */ /* 0x000fe20000010000 */
[----:B------:R-:W-:-:S03]  /*2a70*/  @P4 PRMT R3, RZ, 0x5410, R9 ;  /* 0x00005410ff034816 */ /* 0x000fc60000000009 */
[----:B------:R-:W-:-:S04]  /*2a80*/  FMUL.FTZ R2, R107, R2 ;  /* 0x000000026b027220 */ /* 0x000fc80000410000 */
[----:B------:R-:W-:Y:S02]  /*2a90*/  @P4 FADD.FTZ R2, R2, R3 ;  /* 0x0000000302024221 */ /* 0x000fe40000010000 */
.L_x_2690:
[----:B------:R-:W-:Y:S05]  /*2aa0*/  BSYNC B0 ;  /* 0x0000000000007941 */ /* 0x000fea0003800000 */
.L_x_2688:
        /* <DEDUP_REMOVED lines=14> */
.L_x_2692:
[----:B------:R-:W-:-:S04]  /*2b90*/  ISETP.NE.AND P5, PT, R105, RZ, PT ;  /* 0x000000ff6900720c */ /* 0x000fc80003fa5270 */
[----:B------:R-:W-:-:S05]  /*2ba0*/  FSEL R3, R93, RZ, !P5 ;  /* 0x000000ff5d037208 */ /* 0x000fca0006800000 */
[----:B------:R-:W-:Y:S01]  /*2bb0*/  FFMA.FTZ R2, R122, R94, R3 ;  /* 0x0000005e7a027223 */ /* 0x000fe20000010003 */
[----:B------:R-:W-:-:S03]  /*2bc0*/  @P4 PRMT R3, RZ, 0x7610, R9 ;  /* 0x00007610ff034816 */ /* 0x000fc60000000009 */
[----:B------:R-:W-:-:S04]  /*2bd0*/  FADD.FTZ R2, R151, -R2 ;  /* 0x8000000297027221 */ /* 0x000fc80000010000 */
[----:B------:R-:W-:-:S04]  /*2be0*/  FMUL.FTZ R2, R107, R2 ;  /* 0x000000026b027220 */ /* 0x000fc80000410000 */
[----:B------:R-:W-:Y:S02]  /*2bf0*/  @P4 FADD.FTZ R2, R2, R3 ;  /* 0x0000000302024221 */ /* 0x000fe40000010000 */
.L_x_2693:
[----:B------:R-:W-:Y:S05]  /*2c00*/  BSYNC B0 ;  /* 0x0000000000007941 */ /* 0x000fea0003800000 */
.L_x_2691:
        /* <DEDUP_REMOVED lines=14> */
.L_x_2695:
[----:B------:R-:W-:-:S04]  /*2cf0*/  ISETP.NE.AND P5, PT, R105, RZ, PT ;  /* 0x000000ff6900720c */ /* 0x000fc80003fa5270 */
[----:B------:R-:W-:-:S05]  /*2d00*/  FSEL R3, R93, RZ, !P5 ;  /* 0x000000ff5d037208 */ /* 0x000fca0006800000 */
[----:B------:R-:W-:-:S04]  /*2d10*/  FFMA.FTZ R3, R125, R94, R3 ;  /* 0x0000005e7d037223 */ /* 0x000fc80000010003 */
[----:B------:R-:W-:Y:S01]  /*2d20*/  FADD.FTZ R2, R150, -R3 ;  /* 0x8000000396027221 */ /* 0x000fe20000010000 */
[----:B------:R-:W-:-:S03]  /*2d30*/  @P4 PRMT R3, RZ, 0x5410, R10 ;  /* 0x00005410ff034816 */ /* 0x000fc6000000000a */
[----:B------:R-:W-:-:S04]  /*2d40*/  FMUL.FTZ R2, R107, R2 ;  /* 0x000000026b027220 */ /* 0x000fc80000410000 */
[----:B------:R-:W-:Y:S02]  /*2d50*/  @P4 FADD.FTZ R2, R2, R3 ;  /* 0x0000000302024221 */ /* 0x000fe40000010000 */
.L_x_2696:
[----:B------:R-:W-:Y:S05]  /*2d60*/  BSYNC B0 ;  /* 0x0000000000007941 */ /* 0x000fea0003800000 */
.L_x_2694:
        /* <DEDUP_REMOVED lines=14> */
.L_x_2698:
[----:B------:R-:W-:-:S04]  /*2e50*/  ISETP.NE.AND P5, PT, R105, RZ, PT ;  /* 0x000000ff6900720c */ /* 0x000fc80003fa5270 */
[----:B------:R-:W-:-:S05]  /*2e60*/  FSEL R3, R93, RZ, !P5 ;  /* 0x000000ff5d037208 */ /* 0x000fca0006800000 */
[----:B------:R-:W-:Y:S01]  /*2e70*/  FFMA.FTZ R2, R124, R94, R3 ;  /* 0x0000005e7c027223 */ /* 0x000fe20000010003 */
[----:B------:R-:W-:-:S03]  /*2e80*/  @P4 PRMT R3, RZ, 0x7610, R10 ;  /* 0x00007610ff034816 */ /* 0x000fc6000000000a */
[----:B------:R-:W-:-:S04]  /*2e90*/  FADD.FTZ R2, R153, -R2 ;  /* 0x8000000299027221 */ /* 0x000fc80000010000 */
[----:B------:R-:W-:-:S04]  /*2ea0*/  FMUL.FTZ R2, R107, R2 ;  /* 0x000000026b027220 */ /* 0x000fc80000410000 */
[----:B------:R-:W-:Y:S02]  /*2eb0*/  @P4 FADD.FTZ R2, R2, R3 ;  /* 0x0000000302024221 */ /* 0x000fe40000010000 */
.L_x_2699:
[----:B------:R-:W-:Y:S05]  /*2ec0*/  BSYNC B0 ;  /* 0x0000000000007941 */ /* 0x000fea0003800000 */
.L_x_2697:
        /* <DEDUP_REMOVED lines=14> */
.L_x_2701:
[----:B------:R-:W-:-:S04]  /*2fb0*/  ISETP.NE.AND P5, PT, R105, RZ, PT ;  /* 0x000000ff6900720c */ /* 0x000fc80003fa5270 */
[----:B------:R-:W-:-:S05]  /*2fc0*/  FSEL R3, R93, RZ, !P5 ;  /* 0x000000ff5d037208 */ /* 0x000fca0006800000 */
[----:B------:R-:W-:-:S04]  /*2fd0*/  FFMA.FTZ R3, R127, R94, R3 ;  /* 0x0000005e7f037223 */ /* 0x000fc80000010003 */
[----:B------:R-:W-:Y:S01]  /*2fe0*/  FADD.FTZ R2, R152, -R3 ;  /* 0x8000000398027221 */ /* 0x000fe20000010000 */
[----:B------:R-:W-:-:S03]  /*2ff0*/  @P4 PRMT R3, RZ, 0x5410, R11 ;  /* 0x00005410ff034816 */ /* 0x000fc6000000000b */
[----:B------:R-:W-:-:S04]  /*3000*/  FMUL.FTZ R2, R107, R2 ;  /* 0x000000026b027220 */ /* 0x000fc80000410000 */
[----:B------:R-:W-:Y:S02]  /*3010*/  @P4 FADD.FTZ R2, R2, R3 ;  /* 0x0000000302024221 */ /* 0x000fe40000010000 */
.L_x_2702:
[----:B------:R-:W-:Y:S05]  /*3020*/  BSYNC B0 ;  /* 0x0000000000007941 */ /* 0x000fea0003800000 */
.L_x_2700:
        /* <DEDUP_REMOVED lines=14> */
.L_x_2704:
[----:B------:R-:W-:-:S04]  /*3110*/  ISETP.NE.AND P5, PT, R105, RZ, PT ;  /* 0x000000ff6900720c */ /* 0x000fc80003fa5270 */
[----:B------:R-:W-:-:S05]  /*3120*/  FSEL R3, R93, RZ, !P5 ;  /* 0x000000ff5d037208 */ /* 0x000fca0006800000 */
[----:B------:R-:W-:Y:S01]  /*3130*/  FFMA.FTZ R2, R126, R94, R3 ;  /* 0x0000005e7e027223 */ /* 0x000fe20000010003 */
[----:B------:R-:W-:-:S03]  /*3140*/  @P4 PRMT R3, RZ, 0x7610, R11 ;  /* 0x00007610ff034816 */ /* 0x000fc6000000000b */
[----:B------:R-:W-:-:S04]  /*3150*/  FADD.FTZ R2, R155, -R2 ;  /* 0x800000029b027221 */ /* 0x000fc80000010000 */
[----:B------:R-:W-:-:S04]  /*3160*/  FMUL.FTZ R2, R107, R2 ;  /* 0x000000026b027220 */ /* 0x000fc80000410000 */
[----:B------:R-:W-:Y:S02]  /*3170*/  @P4 FADD.FTZ R2, R2, R3 ;  /* 0x0000000302024221 */ /* 0x000fe40000010000 */
.L_x_2705:
[----:B------:R-:W-:Y:S05]  /*3180*/  BSYNC B0 ;  /* 0x0000000000007941 */ /* 0x000fea0003800000 */
.L_x_2703:
[----:B------:R-:W-:Y:S01]  /*3190*/  @P3 FMUL.FTZ R3, R2, c[0x0][0x1ec] ;  /* 0x00007b0002033a20 */ /* 0x000fe20000410000 */
[----:B------:R-:W-:Y:S01]  /*31a0*/  @P3 LOP3.LUT P5, RZ, R101, 0xff000000, RZ, 0xc0, !PT ;  /* 0xff00000065ff3812 */ /* 0x000fe200078ac0ff */
[----:B------:R-:W-:Y:S01]  /*31b0*/  @P0 IMAD.MOV.U32 R98, RZ, RZ, 0x10 ;  /* 0x00000010ff620424 */ /* 0x000fe200078e00ff */
[----:B------:R-:W-:Y:S01]  /*31c0*/  @P0 F2FP.BF16.PACK_AB R95, RZ, R2 ;  /* 0x00000002ff5f023e */ /* 0x000fe200000010ff */
[----:B------:R-:W-:Y:S01]  /*31d0*/  @P3 FMUL.FTZ R3, R3, c[0x0][0x1e8] ;  /* 0x00007a0003033a20 */ /* 0x000fe20000410000 */
[----:B------:R-:W-:Y:S01]  /*31e0*/  @P3 IADD3 R97, R92, 0x80, RZ ;  /* 0x000000805c613810 */ /* 0x000fe20007ffe0ff */
[----:B------:R-:W-:Y:S01]  /*31f0*/  BSSY B0, `(.L_x_2706) ;  /* 0x0000016000007945 */ /* 0x000fe20003800000 */
[----:B------:R-:W-:Y:S02]  /*3200*/  @P3 MOV R100, 0x10 ;  /* 0x0000001000643802 */ /* 0x000fe40000000f00 */
        /* <DEDUP_REMOVED lines=13> */
.L_x_2707:
[----:B------:R-:W-:-:S04]  /*32e0*/  ISETP.NE.AND P5, PT, R105, RZ, PT ;  /* 0x000000ff6900720c */ /* 0x000fc80003fa5270 */
[----:B0-----:R-:W-:-:S05]  /*32f0*/  FSEL R3, R93, RZ, !P5 ;  /* 0x000000ff5d037208 */ /* 0x001fca0006800000 */
[----:B------:R-:W-:-:S04]  /*3300*/  FFMA.FTZ R3, R129, R94, R3 ;  /* 0x0000005e81037223 */ /* 0x000fc80000010003 */
[----:B------:R-:W-:Y:S01]  /*3310*/  FADD.FTZ R2, R154, -R3 ;  /* 0x800000039a027221 */ /* 0x000fe20000010000 */
[----:B------:R-:W-:-:S03]  /*3320*/  @P4 PRMT R3, RZ, 0x5410, R4 ;  /* 0x00005410ff034816 */ /* 0x000fc60000000004 */
[----:B------:R-:W-:-:S04]  /*3330*/  FMUL.FTZ R2, R107, R2 ;  /* 0x000000026b027220 */ /* 0x000fc80000410000 */
[----:B------:R-:W-:Y:S02]  /*3340*/  @P4 FADD.FTZ R2, R2, R3 ;  /* 0x0000000302024221 */ /* 0x000fe40000010000 */
.L_x_2708:
[----:B------:R-:W-:Y:S05]  /*3350*/  BSYNC B0 ;  /* 0x0000000000007941 */ /* 0x000fea0003800000 */
.L_x_2706:
        /* <DEDUP_REMOVED lines=14> */
.L_x_2710:
[----:B------:R-:W-:-:S04]  /*3440*/  ISETP.NE.AND P5, PT, R105, RZ, PT ;  /* 0x000000ff6900720c */ /* 0x000fc80003fa5270 */
[----:B------:R-:W-:-:S05]  /*3450*/  FSEL R3, R93, RZ, !P5 ;  /* 0x000000ff5d037208 */ /* 0x000fca0006800000 */
[----:B------:R-:W-:Y:S01]  /*3460*/  FFMA.FTZ R2, R128, R94, R3 ;  /* 0x0000005e80027223 */ /* 0x000fe20000010003 */
[----:B------:R-:W-:-:S03]  /*3470*/  @P4 PRMT R3, RZ, 0x7610, R4 ;  /* 0x00007610ff034816 */ /* 0x000fc60000000004 */
[----:B------:R-:W-:-:S04]  /*3480*/  FADD.FTZ R2, R157, -R2 ;  /* 0x800000029d027221 */ /* 0x000fc80000010000 */
[----:B------:R-:W-:-:S04]  /*3490*/  FMUL.FTZ R2, R107, R2 ;  /* 0x000000026b027220 */ /* 0x000fc80000410000 */
[----:B------:R-:W-:Y:S02]  /*34a0*/  @P4 FADD.FTZ R2, R2, R3 ;  /* 0x0000000302024221 */ /* 0x000fe40000010000 */
.L_x_2711:
[----:B------:R-:W-:Y:S05]  /*34b0*/  BSYNC B0 ;  /* 0x0000000000007941 */ /* 0x000fea0003800000 */
.L_x_2709:
        /* <DEDUP_REMOVED lines=14> */
.L_x_2713:
[----:B------:R-:W-:-:S04]  /*35a0*/  ISETP.NE.AND P5, PT, R105, RZ, PT ;  /* 0x000000ff6900720c */ /* 0x000fc80003fa5270 */
[----:B------:R-:W-:-:S05]  /*35b0*/  FSEL R3, R93, RZ, !P5 ;  /* 0x000000ff5d037208 */ /* 0x000fca0006800000 */
[----:B------:R-:W-:-:S04]  /*35c0*/  FFMA.FTZ R3, R131, R94, R3 ;  /* 0x0000005e83037223 */ /* 0x000fc80000010003 */
[----:B------:R-:W-:Y:S01]  /*35d0*/  FADD.FTZ R2, R156, -R3 ;  /* 0x800000039c027221 */ /* 0x000fe20000010000 */
[----:B------:R-:W-:-:S03]  /*35e0*/  @P4 PRMT R3, RZ, 0x5410, R5 ;  /* 0x00005410ff034816 */ /* 0x000fc60000000005 */
[----:B------:R-:W-:-:S04]  /*35f0*/  FMUL.FTZ R2, R107, R2 ;  /* 0x000000026b027220 */ /* 0x000fc80000410000 */
[----:B------:R-:W-:Y:S02]  /*3600*/  @P4 FADD.FTZ R2, R2, R3 ;  /* 0x0000000302024221 */ /* 0x000fe40000010000 */
.L_x_2714:
[----:B------:R-:W-:Y:S05]  /*3610*/  BSYNC B0 ;  /* 0x0000000000007941 */ /* 0x000fea0003800000 */
.L_x_2712:
        /* <DEDUP_REMOVED lines=14> */
.L_x_2716:
[----:B------:R-:W-:-:S04]  /*3700*/  ISETP.NE.AND P5, PT, R105, RZ, PT ;  /* 0x000000ff6900720c */ /* 0x000fc80003fa5270 */
[----:B------:R-:W-:-:S05]  /*3710*/  FSEL R3, R93, RZ, !P5 ;  /* 0x000000ff5d037208 */ /* 0x000fca0006800000 */
[----:B------:R-:W-:Y:S01]  /*3720*/  FFMA.FTZ R2, R130, R94, R3 ;  /* 0x0000005e82027223 */ /* 0x000fe20000010003 */
[----:B------:R-:W-:-:S03]  /*3730*/  @P4 PRMT R3, RZ, 0x7610, R5 ;  /* 0x00007610ff034816 */ /* 0x000fc60000000005 */
[----:B------:R-:W-:-:S04]  /*3740*/  FADD.FTZ R2, R159, -R2 ;  /* 0x800000029f027221 */ /* 0x000fc80000010000 */
[----:B------:R-:W-:-:S04]  /*3750*/  FMUL.FTZ R2, R107, R2 ;  /* 0x000000026b027220 */ /* 0x000fc80000410000 */
[----:B------:R-:W-:Y:S02]  /*3760*/  @P4 FADD.FTZ R2, R2, R3 ;  /* 0x0000000302024221 */ /* 0x000fe40000010000 */
.L_x_2717:
[----:B------:R-:W-:Y:S05]  /*3770*/  BSYNC B0 ;  /* 0x0000000000007941 */ /* 0x000fea0003800000 */
.L_x_2715:
        /* <DEDUP_REMOVED lines=14> */
.L_x_2719:
[----:B------:R-:W-:-:S04]  /*3860*/  ISETP.NE.AND P5, PT, R105, RZ, PT ;  /* 0x000000ff6900720c */ /* 0x000fc80003fa5270 */
[----:B------:R-:W-:-:S05]  /*3870*/  FSEL R3, R93, RZ, !P5 ;  /* 0x000000ff5d037208 */ /* 0x000fca0006800000 */
[----:B------:R-:W-:-:S04]  /*3880*/  FFMA.FTZ R3, R133, R94, R3 ;  /* 0x0000005e85037223 */ /* 0x000fc80000010003 */
[----:B------:R-:W-:Y:S01]  /*3890*/  FADD.FTZ R2, R158, -R3 ;  /* 0x800000039e027221 */ /* 0x000fe20000010000 */
[----:B------:R-:W-:-:S03]  /*38a0*/  @P4 PRMT R3, RZ, 0x5410, R6 ;  /* 0x00005410ff034816 */ /* 0x000fc60000000006 */
[----:B------:R-:W-:-:S04]  /*38b0*/  FMUL.FTZ R2, R107, R2 ;  /* 0x000000026b027220 */ /* 0x000fc80000410000 */
[----:B------:R-:W-:Y:S02]  /*38c0*/  @P4 FADD.FTZ R2, R2, R3 ;  /* 0x0000000302024221 */ /* 0x000fe40000010000 */
.L_x_2720:
[----:B------:R-:W-:Y:S05]  /*38d0*/  BSYNC B0 ;  /* 0x0000000000007941 */ /* 0x000fea0003800000 */
.L_x_2718:
        /* <DEDUP_REMOVED lines=14> */
.L_x_2722:
[----:B------:R-:W-:-:S04]  /*39c0*/  ISETP.NE.AND P5, PT, R105, RZ, PT ;  /* 0x000000ff6900720c */ /* 0x000fc80003fa5270 */
[----:B------:R-:W-:-:S05]  /*39d0*/  FSEL R3, R93, RZ, !P5 ;  /* 0x000000ff5d037208 */ /* 0x000fca0006800000 */
[----:B------:R-:W-:Y:S01]  /*39e0*/  FFMA.FTZ R2, R132, R94, R3 ;  /* 0x0000005e84027223 */ /* 0x000fe20000010003 */
[----:B------:R-:W-:-:S03]  /*39f0*/  @P4 PRMT R3, RZ, 0x7610, R6 ;  /* 0x00007610ff034816 */ /* 0x000fc60000000006 */
[----:B------:R-:W-:-:S04]  /*3a00*/  FADD.FTZ R2, R161, -R2 ;  /* 0x80000002a1027221 */ /* 0x000fc80000010000 */
[----:B------:R-:W-:-:S04]  /*3a10*/  FMUL.FTZ R2, R107, R2 ;  /* 0x000000026b027220 */ /* 0x000fc80000410000 */
[----:B------:R-:W-:Y:S02]  /*3a20*/  @P4 FADD.FTZ R2, R2, R3 ;  /* 0x0000000302024221 */ /* 0x000fe40000010000 */
.L_x_2723:
[----:B------:R-:W-:Y:S05]  /*3a30*/  BSYNC B0 ;  /* 0x0000000000007941 */ /* 0x000fea0003800000 */
.L_x_2721:
        /* <DEDUP_REMOVED lines=14> */
.L_x_2725:
[----:B------:R-:W-:-:S04]  /*3b20*/  ISETP.NE.AND P5, PT, R105, RZ, PT ;  /* 0x000000ff6900720c */ /* 0x000fc80003fa5270 */
[----:B------:R-:W-:-:S05]  /*3b30*/  FSEL R3, R93, RZ, !P5 ;  /* 0x000000ff5d037208 */ /* 0x000fca0006800000 */
[----:B------:R-:W-:-:S04]  /*3b40*/  FFMA.FTZ R3, R135, R94, R3 ;  /* 0x0000005e87037223 */ /* 0x000fc80000010003 */
[----:B------:R-:W-:Y:S01]  /*3b50*/  FADD.FTZ R2, R160, -R3 ;  /* 0x80000003a0027221 */ /* 0x000fe20000010000 */
[----:B------:R-:W-:-:S03]  /*3b60*/  @P4 PRMT R3, RZ, 0x5410, R7 ;  /* 0x00005410ff034816 */ /* 0x000fc60000000007 */
[----:B------:R-:W-:-:S04]  /*3b70*/  FMUL.FTZ R2, R107, R2 ;  /* 0x000000026b027220 */ /* 0x000fc80000410000 */
[----:B------:R-:W-:Y:S02]  /*3b80*/  @P4 FADD.FTZ R2, R2, R3 ;  /* 0x0000000302024221 */ /* 0x000fe40000010000 */
.L_x_2726:
[----:B------:R-:W-:Y:S05]  /*3b90*/  BSYNC B0 ;  /* 0x0000000000007941 */ /* 0x000fea0003800000 */
.L_x_2724:
        /* <DEDUP_REMOVED lines=14> */
.L_x_2728:
[----:B------:R-:W-:Y:S02]  /*3c80*/  ISETP.NE.AND P2, PT, R105, RZ, PT ;  /* 0x000000ff6900720c */ /* 0x000fe40003f45270 */
[----:B------:R-:W-:Y:S02]  /*3c90*/  @P4 PRMT R3, RZ, 0x7610, R7 ;  /* 0x00007610ff034816 */ /* 0x000fe40000000007 */
[----:B------:R-:W-:-:S05]  /*3ca0*/  FSEL R93, R93, RZ, !P2 ;  /* 0x000000ff5d5d7208 */ /* 0x000fca0005000000 */
[----:B------:R-:W-:-:S04]  /*3cb0*/  FFMA.FTZ R94, R162, R94, R93 ;  /* 0x0000005ea25e7223 */ /* 0x000fc8000001005d */
[----:B------:R-:W-:-:S04]  /*3cc0*/  FADD.FTZ R94, R163, -R94 ;  /* 0x8000005ea35e7221 */ /* 0x000fc80000010000 */
[----:B------:R-:W-:-:S04]  /*3cd0*/  FMUL.FTZ R94, R107, R94 ;  /* 0x0000005e6b5e7220 */ /* 0x000fc80000410000 */
[----:B------:R-:W-:Y:S02]  /*3ce0*/  @P4 FADD.FTZ R94, R94, R3 ;  /* 0x000000035e5e4221 */ /* 0x000fe40000010000 */
.L_x_2729:
[----:B------:R-:W-:Y:S05]  /*3cf0*/  BSYNC B0 ;  /* 0x0000000000007941 */ /* 0x000fea0003800000 */
.L_x_2727:
[----:B------:R-:W-:Y:S01]  /*3d00*/  @P3 FMUL.FTZ R2, R94, c[0x0][0x1ec] ;  /* 0x00007b005e023a20 */ /* 0x000fe20000410000 */
[----:B------:R-:W-:Y:S01]  /*3d10*/  @P3 LOP3.LUT P2, RZ, R103, 0xff000000, RZ, 0xc0, !PT ;  /* 0xff00000067ff3812 */ /* 0x000fe2000784c0ff */
[----:B------:R-:W-:Y:S01]  /*3d20*/  @P0 IMAD.MOV.U32 R109, RZ, RZ, 0x10 ;  /* 0x00000010ff6d0424 */ /* 0x000fe200078e00ff */
[----:B------:R-:W-:Y:S01]  /*3d30*/  @P3 IADD3 R3, R92, 0x100, RZ ;  /* 0x000001005c033810 */ /* 0x000fe20007ffe0ff */
[----:B------:R-:W-:Y:S01]  /*3d40*/  @P3 FMUL.FTZ R2, R2, c[0x0][0x1e8] ;  /* 0x00007a0002023a20 */ /* 0x000fe20000410000 */
[----:B------:R-:W-:Y:S01]  /*3d50*/  @P3 MOV R96, 0x10 ;  /* 0x0000001000603802 */ /* 0x000fe20000000f00 */
[----:B------:R-:W-:Y:S01]  /*3d60*/  @P0 IMAD.WIDE.U32 R108, R108, R109, c[0x0][0x258] ;  /* 0x000096006c6c0625 */ /* 0x000fe200078e006d */
[----:B------:R-:W-:Y:S02]  /*3d70*/  @P0 F2FP.BF16.PACK_AB R94, RZ, R94 ;  /* 0x0000005eff5e023e */ /* 0x000fe400000010ff */
[----:B------:R-:W-:Y:S02]  /*3d80*/  @P3 FSEL R2, R2, RZ, P2 ;  /* 0x000000ff02023208 */ /* 0x000fe40001000000 */
        /* <DEDUP_REMOVED lines=10> */
.L_x_2652:
[----:B------:R-:W0:Y:S01]  /*3e30*/  S2UR UR6, SR_CTAID.X ;  /* 0x00000000000679c3 */ /* 0x000e220000002500 */
[C---:B------:R-:W-:Y:S01]  /*3e40*/  LOP3.LUT R3, R0.reuse, 0x7f, RZ, 0xc0, !PT ;  /* 0x0000007f00037812 */ /* 0x040fe200078ec0ff */
[----:B------:R-:W-:Y:S01]  /*3e50*/  IMAD.MOV.U32 R5, RZ, RZ, 0x20 ;  /* 0x00000020ff057424 */ /* 0x000fe200078e00ff */
        /* <DEDUP_REMOVED lines=18> */
.L_x_2656:
[----:B------:R-:W-:Y:S01]  /*3f80*/  HFMA2.MMA R167, -RZ, RZ, 0, 1.847743988037109375e-06 ;  /* 0x0000001fffa77435 */ /* 0x000fe200000001ff */
[----:B------:R-:W-:Y:S01]  /*3f90*/  MOV R96, R98 ;  /* 0x0000006200607202 */ /* 0x000fe20000000f00 */
[----:B------:R-:W-:Y:S01]  /*3fa0*/  IMAD.MOV.U32 R165, RZ, RZ, 0x10 ;  /* 0x00000010ffa57424 */ /* 0x000fe200078e00ff */
[----:B------:R-:W-:Y:S01]  /*3fb0*/  MOV R92, 0x3fe0 ;  /* 0x00003fe0005c7802 */ /* 0x000fe20000000f00 */
[----:B------:R-:W-:-:S02]  /*3fc0*/  IMAD.MOV.U32 R170, RZ, RZ, -0x1 ;  /* 0xffffffffffaa7424 */ /* 0x000fc400078e00ff */
[----:B------:R-:W-:Y:S05]  /*3fd0*/  CALL.REL.NOINC `($__internal_53_$__cuda_sm70_shflsync_down_p) ;  /* 0x0000046000007944 */ /* 0x000fea0003c00000 */
[----:B-1----:R-:W-:Y:S01]  /*3fe0*/  MOV R95, R96 ;  /* 0x00000060005f7202 */ /* 0x002fe20000000f00 */
[----:B0-----:R-:W-:Y:S05]  /*3ff0*/  BRA `(.L_x_2731) ;  /* 0xffffd84000007947 */ /* 0x001fea000383ffff */
.L_x_2657:
[----:B------:R-:W-:Y:S01]  /*4000*/  HFMA2.MMA R165, -RZ, RZ, 0, 9.5367431640625e-07 ;  /* 0x00000010ffa57435 */ /* 0x000fe200000001ff */
[----:B------:R-:W-:Y:S01]  /*4010*/  IMAD.MOV.U32 R96, RZ, RZ, R99 ;  /* 0x000000ffff607224 */ /* 0x000fe200078e0063 */
[----:B------:R-:W-:Y:S01]  /*4020*/  MOV R170, 0xffffffff ;  /* 0xffffffff00aa7802 */ /* 0x000fe20000000f00 */
[----:B------:R-:W-:Y:S01]  /*4030*/  IMAD.MOV.U32 R167, RZ, RZ, 0x1f ;  /* 0x0000001fffa77424 */ /* 0x000fe200078e00ff */
[----:B------:R-:W-:-:S02]  /*4040*/  MOV R92, 0x4060 ;  /* 0x00004060005c7802 */ /* 0x000fc40000000f00 */
[----:B01----:R-:W-:Y:S05]  /*4050*/  CALL.REL.NOINC `($__internal_53_$__cuda_sm70_shflsync_down_p) ;  /* 0x000003e000007944 */ /* 0x003fea0003c00000 */
[----:B------:R-:W-:Y:S01]  /*4060*/  FADD.FTZ R98, R95, R98 ;  /* 0x000000625f627221 */ /* 0x000fe20000010000 */
[----:B0-----:R-:W-:Y:S01]  /*4070*/  HFMA2.MMA R167, -RZ, RZ, 0, 1.847743988037109375e-06 ;  /* 0x0000001fffa77435 */ /* 0x001fe200000001ff */
[----:B-1----:R-:W-:Y:S01]  /*4080*/  FADD.FTZ R99, R99, R96 ;  /* 0x0000006063637221 */ /* 0x002fe20000010000 */
[----:B------:R-:W-:Y:S01]  /*4090*/  MOV R92, 0x40e0 ;  /* 0x000040e0005c7802 */ /* 0x000fe20000000f00 */
[----:B------:R-:W-:Y:S01]  /*40a0*/  IMAD.MOV.U32 R165, RZ, RZ, 0x8 ;  /* 0x00000008ffa57424 */ /* 0x000fe200078e00ff */
[----:B------:R-:W-:Y:S01]  /*40b0*/  MOV R96, R98 ;  /* 0x0000006200607202 */ /* 0x000fe20000000f00 */
[----:B------:R-:W-:-:S02]  /*40c0*/  IMAD.MOV.U32 R170, RZ, RZ, -0x1 ;  /* 0xffffffffffaa7424 */ /* 0x000fc400078e00ff */
[----:B------:R-:W-:Y:S05]  /*40d0*/  CALL.REL.NOINC `($__internal_53_$__cuda_sm70_shflsync_down_p) ;  /* 0x0000036000007944 */ /* 0x000fea0003c00000 */
[----:B0-----:R-:W-:Y:S01]  /*40e0*/  HFMA2.MMA R167, -RZ, RZ, 0, 1.847743988037109375e-06 ;  /* 0x0000001fffa77435 */ /* 0x001fe200000001ff */
[----:B-1----:R-:W-:Y:S01]  /*40f0*/  IMAD.MOV.U32 R95, RZ, RZ, R96 ;  /* 0x000000ffff5f7224 */ /* 0x002fe200078e0060 */
[----:B------:R-:W-:Y:S01]  /*4100*/  MOV R96, R99 ;  /* 0x0000006300607202 */ /* 0x000fe20000000f00 */
[----:B------:R-:W-:Y:S01]  /*4110*/  IMAD.MOV.U32 R165, RZ, RZ, 0x8 ;  /* 0x00000008ffa57424 */ /* 0x000fe200078e00ff */
[----:B------:R-:W-:Y:S01]  /*4120*/  MOV R92, 0x4150 ;  /* 0x00004150005c7802 */ /* 0x000fe20000000f00 */
[----:B------:R-:W-:-:S02]  /*4130*/  IMAD.MOV.U32 R170, RZ, RZ, -0x1 ;  /* 0xffffffffffaa7424 */ /* 0x000fc400078e00ff */
[----:B------:R-:W-:Y:S05]  /*4140*/  CALL.REL.NOINC `($__internal_53_$__cuda_sm70_shflsync_down_p) ;  /* 0x000002f000007944 */ /* 0x000fea0003c00000 */
[----:B------:R-:W-:Y:S01]  /*4150*/  FADD.FTZ R98, R95, R98 ;  /* 0x000000625f627221 */ /* 0x000fe20000010000 */
[----:B0-----:R-:W-:Y:S01]  /*4160*/  HFMA2.MMA R167, -RZ, RZ, 0, 1.847743988037109375e-06 ;  /* 0x0000001fffa77435 */ /* 0x001fe200000001ff */
[----:B-1----:R-:W-:Y:S01]  /*4170*/  FADD.FTZ R99, R99, R96 ;  /* 0x0000006063637221 */ /* 0x002fe20000010000 */
[----:B------:R-:W-:Y:S01]  /*4180*/  MOV R165, 0x4 ;  /* 0x0000000400a57802 */ /* 0x000fe20000000f00 */
[----:B------:R-:W-:Y:S01]  /*4190*/  IMAD.MOV.U32 R170, RZ, RZ, -0x1 ;  /* 0xffffffffffaa7424 */ /* 0x000fe200078e00ff */
[----:B------:R-:W-:-:S02]  /*41a0*/  MOV R96, R98 ;  /* 0x0000006200607202 */ /* 0x000fc40000000f00 */
[----:B------:R-:W-:Y:S02]  /*41b0*/  MOV R92, 0x41d0 ;  /* 0x000041d0005c7802 */ /* 0x000fe40000000f00 */
[----:B------:R-:W-:Y:S05]  /*41c0*/  CALL.REL.NOINC `($__internal_53_$__cuda_sm70_shflsync_down_p) ;  /* 0x0000027000007944 */ /* 0x000fea0003c00000 */
[----:B0-----:R-:W-:Y:S01]  /*41d0*/  HFMA2.MMA R165, -RZ, RZ, 0, 2.384185791015625e-07 ;  /* 0x00000004ffa57435 */ /* 0x001fe200000001ff */
[----:B-1----:R-:W-:Y:S01]  /*41e0*/  MOV R95, R96 ;  /* 0x00000060005f7202 */ /* 0x002fe20000000f00 */
[----:B------:R-:W-:Y:S01]  /*41f0*/  IMAD.MOV.U32 R96, RZ, RZ, R99 ;  /* 0x000000ffff607224 */ /* 0x000fe200078e0063 */
[----:B------:R-:W-:Y:S01]  /*4200*/  MOV R167, 0x1f ;  /* 0x0000001f00a77802 */ /* 0x000fe20000000f00 */
[----:B------:R-:W-:Y:S01]  /*4210*/  IMAD.MOV.U32 R170, RZ, RZ, -0x1 ;  /* 0xffffffffffaa7424 */ /* 0x000fe200078e00ff */
[----:B------:R-:W-:Y:S02]  /*4220*/  MOV R92, 0x4240 ;  /* 0x00004240005c7802 */ /* 0x000fe40000000f00 */
[----:B------:R-:W-:Y:S05]  /*4230*/  CALL.REL.NOINC `($__internal_53_$__cuda_sm70_shflsync_down_p) ;  /* 0x0000020000007944 */ /* 0x000fea0003c00000 */
[----:B------:R-:W-:Y:S01]  /*4240*/  FADD.FTZ R98, R95, R98 ;  /* 0x000000625f627221 */ /* 0x000fe20000010000 */
[----:B0-----:R-:W-:Y:S01]  /*4250*/  HFMA2.MMA R165, -RZ, RZ, 0, 1.1920928955078125e-07 ;  /* 0x00000002ffa57435 */ /* 0x001fe200000001ff */
[----:B-1----:R-:W-:Y:S01]  /*4260*/  FADD.FTZ R99, R99, R96 ;  /* 0x0000006063637221 */ /* 0x002fe20000010000 */
[----:B------:R-:W-:Y:S01]  /*4270*/  MOV R167, 0x1f ;  /* 0x0000001f00a77802 */ /* 0x000fe20000000f00 */
[----:B------:R-:W-:Y:S01]  /*4280*/  IMAD.MOV.U32 R170, RZ, RZ, -0x1 ;  /* 0xffffffffffaa7424 */ /* 0x000fe200078e00ff */
[----:B------:R-:W-:-:S02]  /*4290*/  MOV R96, R98 ;  /* 0x0000006200607202 */ /* 0x000fc40000000f00 */
[----:B------:R-:W-:Y:S02]  /*42a0*/  MOV R92, 0x42c0 ;  /* 0x000042c0005c7802 */ /* 0x000fe40000000f00 */
[----:B------:R-:W-:Y:S05]  /*42b0*/  CALL.REL.NOINC `($__internal_53_$__cuda_sm70_shflsync_down_p) ;  /* 0x0000018000007944 */ /* 0x000fea0003c00000 */
[----:B0-----:R-:W-:Y:S01]  /*42c0*/  HFMA2.MMA R165, -RZ, RZ, 0, 1.1920928955078125e-07 ;  /* 0x00000002ffa57435 */ /* 0x001fe200000001ff */
[----:B-1----:R-:W-:Y:S01]  /*42d0*/  MOV R95, R96 ;  /* 0x00000060005f7202 */ /* 0x002fe20000000f00 */
[----:B------:R-:W-:Y:S01]  /*42e0*/  IMAD.MOV.U32 R96, RZ, RZ, R99 ;  /* 0x000000ffff607224 */ /* 0x000fe200078e0063 */
[----:B------:R-:W-:Y:S01]  /*42f0*/  MOV R167, 0x1f ;  /* 0x0000001f00a77802 */ /* 0x000fe20000000f00 */
[----:B------:R-:W-:Y:S01]  /*4300*/  IMAD.MOV.U32 R170, RZ, RZ, -0x1 ;  /* 0xffffffffffaa7424 */ /* 0x000fe200078e00ff */
[----:B------:R-:W-:Y:S02]  /*4310*/  MOV R92, 0x4330 ;  /* 0x00004330005c7802 */ /* 0x000fe40000000f00 */
[----:B------:R-:W-:Y:S05]  /*4320*/  CALL.REL.NOINC `($__internal_53_$__cuda_sm70_shflsync_down_p) ;  /* 0x0000011000007944 */ /* 0x000fea0003c00000 */
[----:B------:R-:W-:Y:S01]  /*4330*/  FADD.FTZ R97, R95, R98 ;  /* 0x000000625f617221 */ /* 0x000fe20000010000 */
[----:B0-----:R-:W-:Y:S01]  /*4340*/  HFMA2.MMA R165, -RZ, RZ, 0, 5.9604644775390625e-08 ;  /* 0x00000001ffa57435 */ /* 0x001fe200000001ff */
[----:B-1----:R-:W-:Y:S01]  /*4350*/  FADD.FTZ R99, R99, R96 ;  /* 0x0000006063637221 */ /* 0x002fe20000010000 */
[----:B------:R-:W-:Y:S01]  /*4360*/  MOV R167, 0x1f ;  /* 0x0000001f00a77802 */ /* 0x000fe20000000f00 */
[----:B------:R-:W-:Y:S01]  /*4370*/  IMAD.MOV.U32 R170, RZ, RZ, -0x1 ;  /* 0xffffffffffaa7424 */ /* 0x000fe200078e00ff */
[----:B------:R-:W-:-:S02]  /*4380*/  MOV R96, R97 ;  /* 0x0000006100607202 */ /* 0x000fc40000000f00 */
[----:B------:R-:W-:Y:S02]  /*4390*/  MOV R92, 0x43b0 ;  /* 0x000043b0005c7802 */ /* 0x000fe40000000f00 */
[----:B------:R-:W-:Y:S05]  /*43a0*/  CALL.REL.NOINC `($__internal_53_$__cuda_sm70_shflsync_down_p) ;  /* 0x0000009000007944 */ /* 0x000fea0003c00000 */
[----:B0-----:R-:W-:Y:S01]  /*43b0*/  HFMA2.MMA R165, -RZ, RZ, 0, 5.9604644775390625e-08 ;  /* 0x00000001ffa57435 */ /* 0x001fe200000001ff */
[----:B-1----:R-:W-:Y:S01]  /*43c0*/  MOV R166, R96 ;  /* 0x0000006000a67202 */ /* 0x002fe20000000f00 */
[----:B------:R-:W-:Y:S01]  /*43d0*/  IMAD.MOV.U32 R96, RZ, RZ, R99 ;  /* 0x000000ffff607224 */ /* 0x000fe200078e0063 */
[----:B------:R-:W-:Y:S01]  /*43e0*/  MOV R167, 0x1f ;  /* 0x0000001f00a77802 */ /* 0x000fe20000000f00 */
[----:B------:R-:W-:Y:S01]  /*43f0*/  IMAD.MOV.U32 R170, RZ, RZ, -0x1 ;  /* 0xffffffffffaa7424 */ /* 0x000fe200078e00ff */
[----:B------:R-:W-:Y:S02]  /*4400*/  MOV R92, 0x4420 ;  /* 0x00004420005c7802 */ /* 0x000fe40000000f00 */
[----:B------:R-:W-:Y:S05]  /*4410*/  CALL.REL.NOINC `($__internal_53_$__cuda_sm70_shflsync_down_p) ;  /* 0x0000002000007944 */ /* 0x000fea0003c00000 */
[----:B-1----:R-:W-:Y:S01]  /*4420*/  MOV R92, R96 ;  /* 0x00000060005c7202 */ /* 0x002fe20000000f00 */
[----:B0-----:R-:W-:Y:S05]  /*4430*/  BRA `(.L_x_2732) ;  /* 0xffffd52000007947 */ /* 0x001fea000383ffff */
        .weak           $__internal_53_$__cuda_sm70_shflsync_down_p
        .type           $__internal_53_$__cuda_sm70_shflsync_down_p,@function
        .size           $__internal_53_$__cuda_sm70_shflsync_down_p,(.L_x_9307 - $__internal_53_$__cuda_sm70_shflsync_down_p)
$__internal_53_$__cuda_sm70_shflsync_down_p:
[----:B------:R-:W-:Y:S01]  /*4440*/  HFMA2.MMA R93, -RZ, RZ, 0, 0 ;  /* 0x00000000ff5d7435 */ /* 0x000fe200000001ff */
[----:B------:R-:W-:Y:S04]  /*4450*/  WARPSYNC R170 ;  /* 0x000000aa00007348 */ /* 0x000fe80003800000 */
[----:B------:R0:W1:Y:S01]  /*4460*/  SHFL.DOWN PT, R96, R96, R165, R167 ;  /* 0x080000a560607389 */ /* 0x00006200000e00a7 */
[----:B------:R-:W-:Y:S05]  /*4470*/  RET.REL.NODEC R92 `(_ZN10layer_norm13ln_bwd_kernelINS_13Kernel_traitsIf13__nv_bfloat16S2_S2_fjLj3072ELj1ELj1ELj4ELj16ENS_18Kernel_traits_baseILj3072EfS2_S2_S2_fjLj128EEEEELb1ELb0ELb1ELb1EEEvNS_9BwdParamsE) ;  /* 0xffffbb805c007950 */ /* 0x000fea0003c3ffff */
.L_x_2733:
        /* <DEDUP_REMOVED lines=16> */
.L_x_9307:


//--------------------- .text._ZN10layer_norm13ln_bwd_kernelINS_13Kernel_traitsIf13__nv_bfloat16S2_S2_fjLj3072ELj1ELj1ELj4ELj16ENS_18Kernel_traits_baseILj3072EfS2_S2_S2_fjLj128EEEEELb1ELb1ELb0ELb0EEEvNS_9BwdParamsE --------------------------
	.section	.text._ZN10layer_norm13ln_bwd_kernelINS_13Kernel_traitsIf13__nv_bfloat16S2_S2_fjLj3072ELj1ELj1ELj4ELj16ENS_18Kernel_traits_baseILj3072EfS2_S2_S2_fjLj128EEEEELb1ELb1ELb0ELb0EEEvNS_9BwdParamsE,"ax",@progbits
	.sectioninfo	@"SHI_REGISTERS=225"
	.align	128
        .global         _ZN10layer_norm13ln_bwd_kernelINS_13Kernel_traitsIf13__nv_bfloat16S2_S2_fjLj3072ELj1ELj1ELj4ELj16ENS_18Kernel_traits_baseILj3072EfS2_S2_S2_fjLj128EEEEELb1ELb1ELb0ELb0EEEvNS_9BwdParamsE
        .type           _ZN10layer_norm13ln_bwd_kernelINS_13Kernel_traitsIf13__nv_bfloat16S2_S2_fjLj3072ELj1ELj1ELj4ELj16ENS_18Kernel_traits_baseILj3072EfS2_S2_S2_fjLj128EEEEELb1ELb1ELb0ELb0EEEvNS_9BwdParamsE,@function
        .size           _ZN10layer_norm13ln_bwd_kernelINS_13Kernel_traitsIf13__nv_bfloat16S2_S2_fjLj3072ELj1ELj1ELj4ELj16ENS_18Kernel_traits_baseILj3072EfS2_S2_S2_fjLj128EEEEELb1ELb1ELb0ELb0EEEvNS_9BwdParamsE,(.L_x_9308 - _ZN10layer_norm13ln_bwd_kernelINS_13Kernel_traitsIf13__nv_bfloat16S2_S2_fjLj3072ELj1ELj1ELj4ELj16ENS_18Kernel_traits_baseILj3072EfS2_S2_S2_fjLj128EEEEELb1ELb1ELb0ELb0EEEvNS_9BwdParamsE)
        .other          _ZN10layer_norm13ln_bwd_kernelINS_13Kernel_traitsIf13__nv_bfloat16S2_S2_fjLj3072ELj1ELj1ELj4ELj16ENS_18Kernel_traits_baseILj3072EfS2_S2_S2_fjLj128EEEEELb1ELb1ELb0ELb0EEEvNS_9BwdParamsE,@"STO_CUDA_ENTRY STV_DEFAULT"
_ZN10layer_norm13ln_bwd_kernelINS_13Kernel_traitsIf13__nv_bfloat16S2_S2_fjLj3072ELj1ELj1ELj4ELj16ENS_18Kernel_traits_baseILj3072EfS2_S2_S2_fjLj128EEEEELb1ELb1ELb0ELb0EEEvNS_9BwdParamsE:
.text._ZN10layer_norm13ln_bwd_kernelINS_13Kernel_traitsIf13__nv_bfloat16S2_S2_fjLj3072ELj1ELj1ELj4ELj16ENS_18Kernel_traits_baseILj3072EfS2_S2_S2_fjLj128EEEEELb1ELb1ELb0ELb0EEEvNS_9BwdParamsE:
        /* <DEDUP_REMOVED lines=26> */
[----:B------:R1:W5:Y:S03]  /*01a0*/  @P2 LDG.E.128 R44, [R12.64] ;  /* 0x000000040c2c2981 */ /* 0x000366000c1e1d00 */
[----:B------:R-:W-:Y:S01]  /*01b0*/  @P3 IMAD.WIDE.U32 R8, R8, R9, c[0x0][0x1b0] ;  /* 0x00006c0008083625 */ /* 0x000fe200078e0009 */
[----:B------:R1:W5:Y:S04]  /*01c0*/  @P2 LDG.E.128 R48, [R12.64+0x10] ;  /* 0x000010040c302981 */ /* 0x000368000c1e1d00 */
[----:B------:R1:W5:Y:S04]  /*01d0*/  @P2 LDG.E.128 R52, [R14.64] ;  /* 0x000000040e342981 */ /* 0x000368000c1e1d00 */
[----:B------:R1:W5:Y:S04]  /*01e0*/  @P2 LDG.E.128 R56, [R14.64+0x10] ;  /* 0x000010040e382981 */ /* 0x000368000c1e1d00 */
[----:B------:R1:W5:Y:S04]  /*01f0*/  @P3 LDG.E.128 R60, [R10.64] ;  /* 0x000000040a3c3981 */ /* 0x000368000c1e1d00 */
[----:B------:R1:W5:Y:S04]  /*0200*/  @P3 LDG.E.128 R64, [R10.64+0x10] ;  /* 0x000010040a403981 */ /* 0x000368000c1e1d00 */
[----:B------:R1:W5:Y:S04]  /*0210*/  @P3 LDG.E.128 R68, [R8.64] ;  /* 0x0000000408443981 */ /* 0x000368000c1e1d00 */
[----:B------:R1:W5:Y:S04]  /*0220*/  @P3 LDG.E.128 R72, [R8.64+0x10] ;  /* 0x0000100408483981 */ /* 0x000368000c1e1d00 */
        /* <DEDUP_REMOVED lines=42> */
[----:B------:R-:W-:-:S06]  /*04d0*/  MOV R77, RZ ;  /* 0x000000ff004d7202 */ /* 0x000fcc0000000f00 */
.L_x_2749:
[----:B------:R-:W-:Y:S02]  /*04e0*/  MOV R167, 0x4 ;  /* 0x0000000400a77802 */ /* 0x000fe40000000f00 */
[----:B------:R-:W-:-:S02]  /*04f0*/  ISETP.NE.U32.AND P0, PT, RZ, c[0x0][0x1c0], PT ;  /* 0x00007000ff007a0c */ /* 0x000fc40003f05070 */
[----:B------:R-:W-:Y:S01]  /*0500*/  SHF.R.S32.HI R169, RZ, 0x1f, R2 ;  /* 0x0000001fffa97819 */ /* 0x000fe20000011402 */
[----:B------:R-:W-:Y:S01]  /*0510*/  IMAD.WIDE R164, R2, R167, c[0x0][0x1a0] ;  /* 0x0000680002a47625 */ /* 0x000fe200078e02a7 */
[----:B------:R-:W-:-:S03]  /*0520*/  ISETP.NE.AND.EX P0, PT, RZ, c[0x0][0x1c4], PT, P0 ;  /* 0x00007100ff007a0c */ /* 0x000fc60003f05300 */
[C---:B------:R-:W-:Y:S02]  /*0530*/  IMAD.WIDE R166, R2.reuse, R167, c[0x0][0x1a8] ;  /* 0x00006a0002a67625 */ /* 0x040fe400078e02a7 */
[----:B------:R-:W2:Y:S04]  /*0540*/  LDG.E R164, [R164.64] ;  /* 0x00000004a4a47981 */ /* 0x000ea8000c1e1900 */
[----:B-----5:R1:W5:Y:S01]  /*0550*/  LDG.E R188, [R166.64] ;  /* 0x00000004a6bc7981 */ /* 0x020362000c1e1900 */
[----:B------:R-:W-:-:S03]  /*0560*/  IMAD R168, R2, c[0x0][0x168], RZ ;  /* 0x00005a0002a87a24 */ /* 0x000fc600078e02ff */
[----:B------:R-:W-:-:S04]  /*0570*/  @P0 LEA R204, P4, R2, c[0x0][0x1c0], 0x1 ;  /* 0x0000700002cc0a11 */ /* 0x000fc800078808ff */
[----:B------:R-:W-:Y:S02]  /*0580*/  @P0 LEA.HI.X R205, R2, c[0x0][0x1c4], R169, 0x1, P4 ;  /* 0x0000710002cd0a11 */ /* 0x000fe400020f0ca9 */
[----:B------:R-:W-:Y:S01]  /*0590*/  SHF.R.S32.HI R169, RZ, 0x1f, R168 ;  /* 0x0000001fffa97819 */ /* 0x000fe200000114a8 */
[----:B------:R-:W-:Y:S01]  /*05a0*/  BSSY B0, `(.L_x_2735) ;  /* 0x0000061000007945 */ /* 0x000fe20003800000 */
[----:B0-----:R-:W-:Y:S01]  /*05b0*/  ISETP.NE.AND P4, PT, R3, RZ, PT ;  /* 0x000000ff0300720c */ /* 0x001fe20003f85270 */
[----:B------:R2:W5:Y:S01]  /*05c0*/  @P0 LDG.E.U16 R204, [R204.64] ;  /* 0x00000004cccc0981 */ /* 0x000562000c1e1500 */
[----:B------:R-:W-:Y:S02]  /*05d0*/  LEA.HI R169, R169, R168, RZ, 0x3 ;  /* 0x000000a8a9a97211 */ /* 0x000fe400078f18ff */
[----:B------:R-:W-:-:S04]  /*05e0*/  LOP3.LUT R168, R4, 0x7f, RZ, 0xc0, !PT ;  /* 0x0000007f04a87812 */ /* 0x000fc800078ec0ff */
[----:B------:R-:W-:Y:S01]  /*05f0*/  LEA.HI.SX32 R187, R169, R168, 0x1d ;  /* 0x000000a8a9bb7211 */ /* 0x000fe200078feaff */
[----:B------:R-:W-:-:S03]  /*0600*/  CS2R R208, SRZ ;  /* 0x0000000000d07805 */ /* 0x000fc6000001ff00 */
[----:B------:R-:W-:Y:S02]  /*0610*/  MOV R207, R187 ;  /* 0x000000bb00cf7202 */ /* 0x000fe40000000f00 */
[----:B--2---:R-:W-:Y:S01]  /*0620*/  FSEL R205, R164, RZ, !P4 ;  /* 0x000000ffa4cd7208 */ /* 0x004fe20006000000 */
[----:B------:R-:W-:Y:S05]  /*0630*/  @!P1 BRA `(.L_x_2736) ;  /* 0x0000057000009947 */ /* 0x000fea0003800000 */
[----:B-1----:R-:W-:Y:S01]  /*0640*/  LEA R12, P5, R187, c[0x0][0x188], 0x4 ;  /* 0x00006200bb0c7a11 */ /* 0x002fe200078a20ff */
        /* <DEDUP_REMOVED lines=16> */
[----:B------:R-:W-:Y:S01]  /*0750*/  PRMT R16, RZ, 0x5410, R13 ;  /* 0x00005410ff107816 */ /* 0x000fe2000000000d */
[----:B------:R-:W-:Y:S01]  /*0760*/  FADD.FTZ R7, -R205, R6 ;  /* 0x00000006cd077221 */ /* 0x000fe20000010100 */
[--C-:B------:R-:W-:Y:S02]  /*0770*/  PRMT R20, RZ, 0x5410, R14.reuse ;  /* 0x00005410ff147816 */ /* 0x100fe4000000000e */
[----:B------:R-:W-:-:S02]  /*0780*/  PRMT R164, RZ, 0x7610, R14 ;  /* 0x00007610ffa47816 */ /* 0x000fc4000000000e */
[--C-:B------:R-:W-:Y:S02]  /*0790*/  PRMT R168, RZ, 0x5410, R15.reuse ;  /* 0x00005410ffa87816 */ /* 0x100fe4000000000f */
[----:B------:R-:W-:Y:S02]  /*07a0*/  PRMT R170, RZ, 0x7610, R15 ;  /* 0x00007610ffaa7816 */ /* 0x000fe4000000000f */
[----:B------:R-:W-:Y:S02]  /*07b0*/  PRMT R18, RZ, 0x7610, R13 ;  /* 0x00007610ff127816 */ /* 0x000fe4000000000d */
[--C-:B---3--:R-:W-:Y:S02]  /*07c0*/  PRMT R15, RZ, 0x5410, R9.reuse ;  /* 0x00005410ff0f7816 */ /* 0x108fe40000000009 */
[----:B------:R-:W-:Y:S01]  /*07d0*/  PRMT R14, RZ, 0x7610, R9 ;  /* 0x00007610ff0e7816 */ /* 0x000fe20000000009 */
[----:B------:R-:W-:Y:S01]  /*07e0*/  FADD.FTZ R9, -R205, R12 ;  /* 0x0000000ccd097221 */ /* 0x000fe20000010100 */
[----:B------:R-:W-:Y:S01]  /*07f0*/  PRMT R13, RZ, 0x5410, R8 ;  /* 0x00005410ff0d7816 */ /* 0x000fe20000000008 */
[----:B-----5:R-:W-:Y:S01]  /*0800*/  FMUL.FTZ R6, R188, R7 ;  /* 0x00000007bc067220 */ /* 0x020fe20000410000 */
[----:B------:R-:W-:-:S02]  /*0810*/  PRMT R165, RZ, 0x5410, R11 ;  /* 0x00005410ffa57816 */ /* 0x000fc4000000000b */
[----:B------:R-:W-:Y:S01]  /*0820*/  PRMT R208, RZ, 0x7610, R11 ;  /* 0x00007610ffd07816 */ /* 0x000fe2000000000b */
[C---:B------:R-:W-:Y:S01]  /*0830*/  FADD.FTZ R11, -R205.reuse, R16 ;  /* 0x00000010cd0b7221 */ /* 0x040fe20000010100 */
[----:B------:R-:W-:Y:S01]  /*0840*/  PRMT R8, RZ, 0x7610, R8 ;  /* 0x00007610ff087816 */ /* 0x000fe20000000008 */
[----:B------:R-:W-:Y:S02]  /*0850*/  FMUL.FTZ R7, R188, R9 ;  /* 0x00000009bc077220 */ /* 0x000fe40000410000 */
[----:B------:R-:W-:Y:S01]  /*0860*/  FADD.FTZ R17, -R205, R20 ;  /* 0x00000014cd117221 */ /* 0x000fe20000010100 */
[--C-:B------:R-:W-:Y:S01]  /*0870*/  PRMT R19, RZ, 0x5410, R10.reuse ;  /* 0x00005410ff137816 */ /* 0x100fe2000000000a */
[----:B------:R-:W-:Y:S01]  /*0880*/  FADD.FTZ R100, R100, R13 ;  /* 0x0000000d64647221 */ /* 0x000fe20000010000 */
[----:B------:R-:W-:Y:S01]  /*0890*/  PRMT R166, RZ, 0x7610, R10 ;  /* 0x00007610ffa67816 */ /* 0x000fe2000000000a */
[-C--:B------:R-:W-:Y:S02]  /*08a0*/  FFMA.FTZ R76, R6, R13.reuse, R76 ;  /* 0x0000000d064c7223 */ /* 0x080fe4000001004c */
[----:B------:R-:W-:-:S02]  /*08b0*/  FMUL.FTZ R9, R28, R13 ;  /* 0x0000000d1c097220 */ /* 0x000fc40000410000 */
[----:B------:R-:W-:Y:S02]  /*08c0*/  FADD.FTZ R13, -R205, R18 ;  /* 0x00000012cd0d7221 */ /* 0x000fe40000010100 */
[C---:B------:R-:W-:Y:S02]  /*08d0*/  FMUL.FTZ R10, R188.reuse, R11 ;  /* 0x0000000bbc0a7220 */ /* 0x040fe40000410000 */
[----:B------:R-:W-:Y:S02]  /*08e0*/  FMUL.FTZ R12, R188, R17 ;  /* 0x00000011bc0c7220 */ /* 0x000fe40000410000 */
[----:B------:R-:W-:Y:S02]  /*08f0*/  FADD.FTZ R101, R101, R8 ;  /* 0x0000000865657221 */ /* 0x000fe40000010000 */
[-C--:B------:R-:W-:Y:S02]  /*0900*/  FFMA.FTZ R77, R7, R8.reuse, R77 ;  /* 0x00000008074d7223 */ /* 0x080fe4000001004d */
[----:B------:R-:W-:-:S02]  /*0910*/  FMUL.FTZ R8, R29, R8 ;  /* 0x000000081d087220 */ /* 0x000fc40000410000 */
[----:B------:R-:W-:Y:S02]  /*0920*/  FMUL.FTZ R11, R188, R13 ;  /* 0x0000000dbc0b7220 */ /* 0x000fe40000410000 */
[----:B------:R-:W-:Y:S02]  /*0930*/  FADD.FTZ R17, RZ, R9 ;  /* 0x00000009ff117221 */ /* 0x000fe40000010000 */
[----:B------:R-:W-:Y:S02]  /*0940*/  FADD.FTZ R102, R102, R15 ;  /* 0x0000000f66667221 */ /* 0x000fe40000010000 */
[-C--:B------:R-:W-:Y:S02]  /*0950*/  FFMA.FTZ R78, R10, R15.reuse, R78 ;  /* 0x0000000f0a4e7223 */ /* 0x080fe4000001004e */
[----:B------:R-:W-:Y:S02]  /*0960*/  FMUL.FTZ R13, R30, R15 ;  /* 0x0000000f1e0d7220 */ /* 0x000fe40000410000 */
[----:B------:R-:W-:-:S02]  /*0970*/  FFMA.FTZ R18, R6, R9, RZ ;  /* 0x0000000906127223 */ /* 0x000fc400000100ff */
[----:B------:R-:W-:Y:S02]  /*0980*/  FADD.FTZ R104, R104, R19 ;  /* 0x0000001368687221 */ /* 0x000fe40000010000 */
[-C--:B------:R-:W-:Y:S02]  /*0990*/  FFMA.FTZ R80, R12, R19.reuse, R80 ;  /* 0x000000130c507223 */ /* 0x080fe40000010050 */
[----:B------:R-:W-:Y:S02]  /*09a0*/  FMUL.FTZ R15, R32, R19 ;  /* 0x00000013200f7220 */ /* 0x000fe40000410000 */
[----:B------:R-:W-:Y:S02]  /*09b0*/  FADD.FTZ R19, -R205, R164 ;  /* 0x000000a4cd137221 */ /* 0x000fe40000010100 */
[----:B------:R-:W-:Y:S02]  /*09c0*/  FADD.FTZ R20, R17, R8 ;  /* 0x0000000811147221 */ /* 0x000fe40000010000 */
[----:B------:R-:W-:-:S02]  /*09d0*/  FFMA.FTZ R18, R7, R8, R18 ;  /* 0x0000000807127223 */ /* 0x000fc40000010012 */
[----:B------:R-:W-:Y:S02]  /*09e0*/  FMUL.FTZ R16, R188, R19 ;  /* 0x00000013bc107220 */ /* 0x000fe40000410000 */
[----:B------:R-:W-:Y:S02]  /*09f0*/  FADD.FTZ R103, R103, R14 ;  /* 0x0000000e67677221 */ /* 0x000fe40000010000 */
[-C--:B------:R-:W-:Y:S02]  /*0a00*/  FFMA.FTZ R79, R11, R14.reuse, R79 ;  /* 0x0000000e0b4f7223 */ /* 0x080fe4000001004f */
[----:B------:R-:W-:Y:S02]  /*0a10*/  FADD.FTZ R19, R20, R13 ;  /* 0x0000000d14137221 */ /* 0x000fe40000010000 */
[----:B------:R-:W-:Y:S02]  /*0a20*/  FMUL.FTZ R14, R31, R14 ;  /* 0x0000000e1f0e7220 */ /* 0x000fe40000410000 */
        /* <DEDUP_REMOVED lines=11> */
[----:B------:R-:W-:Y:S02]  /*0ae0*/  FADD.FTZ R167, -R205, R170 ;  /* 0x000000aacda77221 */ /* 0x000fe40000010100 */
        /* <DEDUP_REMOVED lines=12> */
.L_x_2736:
[----:B-1----:R-:W-:Y:S05]  /*0bb0*/  BSYNC B0 ;  /* 0x0000000000007941 */ /* 0x002fea0003800000 */
.L_x_2735:
        /* <DEDUP_REMOVED lines=19> */
[--C-:B------:R-:W-:Y:S02]  /*0cf0*/  PRMT R168, RZ, 0x5410, R165.reuse ;  /* 0x00005410ffa87816 */ /* 0x100fe400000000a5 */
[----:B------:R-:W-:Y:S02]  /*0d00*/  PRMT R170, RZ, 0x7610, R165 ;  /* 0x00007610ffaa7816 */ /* 0x000fe400000000a5 */
[----:B---3--:R-:W-:-:S02]  /*0d10*/  PRMT R165, RZ, 0x5410, R25 ;  /* 0x00005410ffa57816 */ /* 0x008fc40000000019 */
[----:B------:R-:W-:Y:S01]  /*0d20*/  PRMT R174, RZ, 0x7610, R25 ;  /* 0x00007610ffae7816 */ /* 0x000fe20000000019 */
[C---:B------:R-:W-:Y:S02]  /*0d30*/  FADD.FTZ R25, -R205.reuse, R164 ;  /* 0x000000a4cd197221 */ /* 0x040fe40000010100 */
[C---:B------:R-:W-:Y:S02]  /*0d40*/  FADD.FTZ R5, -R205.reuse, R22 ;  /* 0x00000016cd057221 */ /* 0x040fe40000010100 */
[C---:B-----5:R-:W-:Y:S01]  /*0d50*/  FMUL.FTZ R22, R188.reuse, R25 ;  /* 0x00000019bc167220 */ /* 0x060fe20000410000 */
[----:B------:R-:W-:Y:S01]  /*0d60*/  PRMT R23, RZ, 0x5410, R24 ;  /* 0x00005410ff177816 */ /* 0x000fe20000000018 */
[----:B------:R-:W-:Y:S01]  /*0d70*/  FADD.FTZ R25, -R205, R168 ;  /* 0x000000a8cd197221 */ /* 0x000fe20000010100 */
[--C-:B------:R-:W-:Y:S01]  /*0d80*/  PRMT R172, RZ, 0x5410, R166.reuse ;  /* 0x00005410ffac7816 */ /* 0x100fe200000000a6 */
[C---:B------:R-:W-:Y:S01]  /*0d90*/  FMUL.FTZ R5, R188.reuse, R5 ;  /* 0x00000005bc057220 */ /* 0x040fe20000410000 */
[----:B------:R-:W-:Y:S01]  /*0da0*/  PRMT R176, RZ, 0x7610, R166 ;  /* 0x00007610ffb07816 */ /* 0x000fe200000000a6 */
[----:B------:R-:W-:Y:S01]  /*0db0*/  FMUL.FTZ R25, R188, R25 ;  /* 0x00000019bc197220 */ /* 0x000fe20000410000 */
[----:B------:R-:W-:Y:S01]  /*0dc0*/  PRMT R166, RZ, 0x7610, R24 ;  /* 0x00007610ffa67816 */ /* 0x000fe20000000018 */
[----:B------:R-:W-:Y:S01]  /*0dd0*/  FMUL.FTZ R24, R44, R23 ;  /* 0x000000172c187220 */ /* 0x000fe20000410000 */
[----:B------:R-:W-:-:S02]  /*0de0*/  PRMT R186, RZ, 0x5410, R167 ;  /* 0x00005410ffba7816 */ /* 0x000fc400000000a7 */
[----:B------:R-:W-:Y:S01]  /*0df0*/  PRMT R210, RZ, 0x7610, R167 ;  /* 0x00007610ffd27816 */ /* 0x000fe200000000a7 */
[----:B------:R-:W-:Y:S02]  /*0e00*/  FADD.FTZ R167, -R205, R172 ;  /* 0x000000accda77221 */ /* 0x000fe40000010100 */
[----:B------:R-:W-:Y:S02]  /*0e10*/  FADD.FTZ R110, R110, R165 ;  /* 0x000000a56e6e7221 */ /* 0x000fe40000010000 */
[-C--:B------:R-:W-:Y:S02]  /*0e20*/  FFMA.FTZ R86, R25, R165.reuse, R86 ;  /* 0x000000a519567223 */ /* 0x080fe40000010056 */
[----:B------:R-:W-:Y:S02]  /*0e30*/  FMUL.FTZ R172, R46, R165 ;  /* 0x000000a52eac7220 */ /* 0x000fe40000410000 */
[----:B------:R-:W-:Y:S02]  /*0e40*/  FADD.FTZ R108, R108, R23 ;  /* 0x000000176c6c7221 */ /* 0x000fe40000010000 */
[----:B------:R-:W-:-:S02]  /*0e50*/  FFMA.FTZ R84, R5, R23, R84 ;  /* 0x0000001705547223 */ /* 0x000fc40000010054 */
[----:B------:R-:W-:Y:S02]  /*0e60*/  FADD.FTZ R165, -R205, R176 ;  /* 0x000000b0cda57221 */ /* 0x000fe40000010100 */
[----:B------:R-:W-:Y:S02]  /*0e70*/  FMUL.FTZ R23, R45, R166 ;  /* 0x000000a62d177220 */ /* 0x000fe40000410000 */
[----:B------:R-:W-:Y:S02]  /*0e80*/  FADD.FTZ R164, R209, R24 ;  /* 0x00000018d1a47221 */ /* 0x000fe40000010000 */
[----:B------:R-:W-:Y:S01]  /*0e90*/  FFMA.FTZ R208, R5, R24, R208 ;  /* 0x0000001805d07223 */ /* 0x000fe200000100d0 */
[--C-:B------:R-:W-:Y:S01]  /*0ea0*/  PRMT R171, RZ, 0x5410, R27.reuse ;  /* 0x00005410ffab7816 */ /* 0x100fe2000000001b */
[----:B------:R-:W-:Y:S01]  /*0eb0*/  FMUL.FTZ R176, R188, R165 ;  /* 0x000000a5bcb07220 */ /* 0x000fe20000410000 */
[----:B------:R-:W-:Y:S01]  /*0ec0*/  PRMT R212, RZ, 0x7610, R27 ;  /* 0x00007610ffd47816 */ /* 0x000fe2000000001b */
[----:B------:R-:W-:-:S02]  /*0ed0*/  FADD.FTZ R27, -R205, R170 ;  /* 0x000000aacd1b7221 */ /* 0x000fc40000010100 */
[----:B------:R-:W-:Y:S02]  /*0ee0*/  FADD.FTZ R165, R164, R23 ;  /* 0x00000017a4a57221 */ /* 0x000fe40000010000 */
[----:B------:R-:W-:Y:S01]  /*0ef0*/  FFMA.FTZ R208, R22, R23, R208 ;  /* 0x0000001716d07223 */ /* 0x000fe200000100d0 */
[--C-:B------:R-:W-:Y:S02]  /*0f00*/  PRMT R169, RZ, 0x5410, R26.reuse ;  /* 0x00005410ffa97816 */ /* 0x100fe4000000001a */
[----:B------:R-:W-:Y:S01]  /*0f10*/  PRMT R178, RZ, 0x7610, R26 ;  /* 0x00007610ffb27816 */ /* 0x000fe2000000001a */
        /* <DEDUP_REMOVED lines=12> */
[----:B------:R-:W-:Y:S02]  /*0fe0*/  FADD.FTZ R164, R165, R174 ;  /* 0x000000aea5a47221 */ /* 0x000fe40000010000 */
[----:B------:R-:W-:Y:S02]  /*0ff0*/  FFMA.FTZ R208, R27, R174, R208 ;  /* 0x000000ae1bd07223 */ /* 0x000fe400000100d0 */
        /* <DEDUP_REMOVED lines=21> */
.L_x_2738:
[----:B------:R-:W-:Y:S05]  /*1150*/  BSYNC B0 ;  /* 0x0000000000007941 */ /* 0x000fea0003800000 */
.L_x_2737:
        /* <DEDUP_REMOVED lines=16> */
[--C-:B--2---:R-:W-:Y:S02]  /*1260*/  PRMT R192, RZ, 0x5410, R165.reuse ;  /* 0x00005410ffc07816 */ /* 0x104fe400000000a5 */
[----:B------:R-:W-:Y:S02]  /*1270*/  PRMT R194, RZ, 0x7610, R165 ;  /* 0x00007610ffc27816 */ /* 0x000fe400000000a5 */
[--C-:B0-----:R-:W-:Y:S02]  /*1280*/  PRMT R190, RZ, 0x5410, R164.reuse ;  /* 0x00005410ffbe7816 */ /* 0x101fe400000000a4 */
[----:B------:R-:W-:Y:S01]  /*1290*/  PRMT R164, RZ, 0x7610, R164 ;  /* 0x00007610ffa47816 */ /* 0x000fe200000000a4 */
[C---:B------:R-:W-:Y:S01]  /*12a0*/  FADD.FTZ R191, -R205.reuse, R192 ;  /* 0x000000c0cdbf7221 */ /* 0x040fe20000010100 */
[----:B---3--:R-:W-:Y:S01]  /*12b0*/  PRMT R165, RZ, 0x5410, R168 ;  /* 0x00005410ffa57816 */ /* 0x008fe200000000a8 */
[C---:B------:R-:W-:Y:S01]  /*12c0*/  FADD.FTZ R197, -R205.reuse, R194 ;  /* 0x000000c2cdc57221 */ /* 0x040fe20000010100 */
[----:B------:R-:W-:Y:S01]  /*12d0*/  PRMT R196, RZ, 0x5410, R166 ;  /* 0x00005410ffc47816 */ /* 0x000fe200000000a6 */
[----:B------:R-:W-:Y:S01]  /*12e0*/  FADD.FTZ R189, -R205, R190 ;  /* 0x000000becdbd7221 */ /* 0x000fe20000010100 */
[----:B------:R-:W-:-:S02]  /*12f0*/  PRMT R198, RZ, 0x5410, R167 ;  /* 0x00005410ffc67816 */ /* 0x000fc400000000a7 */
[----:B------:R-:W-:Y:S01]  /*1300*/  PRMT R200, RZ, 0x7610, R167 ;  /* 0x00007610ffc87816 */ /* 0x000fe200000000a7 */
[C---:B------:R-:W-:Y:S01]  /*1310*/  FADD.FTZ R167, -R205.reuse, R164 ;  /* 0x000000a4cda77221 */ /* 0x040fe20000010100 */
[--C-:B------:R-:W-:Y:S01]  /*1320*/  PRMT R195, RZ, 0x5410, R169.reuse ;  /* 0x00005410ffc37816 */ /* 0x100fe200000000a9 */
[C---:B-----5:R-:W-:Y:S01]  /*1330*/  FMUL.FTZ R191, R188.reuse, R191 ;  /* 0x000000bfbcbf7220 */ /* 0x060fe20000410000 */
[----:B------:R-:W-:Y:S01]  /*1340*/  PRMT R164, RZ, 0x7610, R169 ;  /* 0x00007610ffa47816 */ /* 0x000fe200000000a9 */
[C---:B------:R-:W-:Y:S01]  /*1350*/  FMUL.FTZ R194, R188.reuse, R197 ;  /* 0x000000c5bcc27220 */ /* 0x040fe20000410000 */
[----:B------:R-:W-:Y:S01]  /*1360*/  PRMT R168, RZ, 0x7610, R168 ;  /* 0x00007610ffa87816 */ /* 0x000fe200000000a8 */
[----:B------:R-:W-:Y:S02]  /*1370*/  FMUL.FTZ R189, R188, R189 ;  /* 0x000000bdbcbd7220 */ /* 0x000fe40000410000 */
[----:B------:R-:W-:Y:S02]  /*1380*/  FMUL.FTZ R192, R68, R165 ;  /* 0x000000a544c07220 */ /* 0x000fe40000410000 */
[----:B------:R-:W-:-:S02]  /*1390*/  FADD.FTZ R199, -R205, R196 ;  /* 0x000000c4cdc77221 */ /* 0x000fc40000010100 */
[----:B------:R-:W-:Y:S02]  /*13a0*/  FADD.FTZ R118, R118, R195 ;  /* 0x000000c376767221 */ /* 0x000fe40000010000 */
[-C--:B------:R-:W-:Y:S02]  /*13b0*/  FFMA.FTZ R94, R191, R195.reuse, R94 ;  /* 0x000000c3bf5e7223 */ /* 0x080fe4000001005e */
[----:B------:R-:W-:Y:S02]  /*13c0*/  FMUL.FTZ R196, R70, R195 ;  /* 0x000000c346c47220 */ /* 0x000fe40000410000 */
[----:B------:R-:W-:Y:S02]  /*13d0*/  FADD.FTZ R119, R119, R164 ;  /* 0x000000a477777221 */ /* 0x000fe40000010000 */
[-C--:B------:R-:W-:Y:S02]  /*13e0*/  FFMA.FTZ R95, R194, R164.reuse, R95 ;  /* 0x000000a4c25f7223 */ /* 0x080fe4000001005f */
[----:B------:R-:W-:-:S02]  /*13f0*/  FMUL.FTZ R195, R71, R164 ;  /* 0x000000a447c37220 */ /* 0x000fc40000410000 */
[----:B------:R-:W-:Y:S02]  /*1400*/  FMUL.FTZ R190, R188, R167 ;  /* 0x000000a7bcbe7220 */ /* 0x000fe40000410000 */
[----:B------:R-:W-:Y:S02]  /*1410*/  FMUL.FTZ R193, R69, R168 ;  /* 0x000000a845c17220 */ /* 0x000fe40000410000 */
[----:B------:R-:W-:Y:S02]  /*1420*/  FADD.FTZ R164, R209, R192 ;  /* 0x000000c0d1a47221 */ /* 0x000fe40000010000 */
[C---:B------:R-:W-:Y:S02]  /*1430*/  FFMA.FTZ R208, R189.reuse, R192, R208 ;  /* 0x000000c0bdd07223 */ /* 0x040fe400000100d0 */
[----:B------:R-:W-:Y:S02]  /*1440*/  FADD.FTZ R116, R116, R165 ;  /* 0x000000a574747221 */ /* 0x000fe40000010000 */
[----:B------:R-:W-:-:S02]  /*1450*/  FFMA.FTZ R92, R189, R165, R92 ;  /* 0x000000a5bd5c7223 */ /* 0x000fc4000001005c */
[----:B------:R-:W-:Y:S02]  /*1460*/  FADD.FTZ R165, R164, R193 ;  /* 0x000000c1a4a57221 */ /* 0x000fe40000010000 */
[----:B------:R-:W-:Y:S01]  /*1470*/  FFMA.FTZ R208, R190, R193, R208 ;  /* 0x000000c1bed07223 */ /* 0x000fe200000100d0 */
[----:B------:R-:W-:Y:S01]  /*1480*/  PRMT R166, RZ, 0x7610, R166 ;  /* 0x00007610ffa67816 */ /* 0x000fe200000000a6 */
[----:B------:R-:W-:Y:S01]  /*1490*/  FADD.FTZ R164, R165, R196 ;  /* 0x000000c4a5a47221 */ /* 0x000fe20000010000 */
[----:B------:R-:W-:Y:S01]  /*14a0*/  PRMT R169, RZ, 0x5410, R170 ;  /* 0x00005410ffa97816 */ /* 0x000fe200000000aa */
[----:B------:R-:W-:Y:S01]  /*14b0*/  FFMA.FTZ R208, R191, R196, R208 ;  /* 0x000000c4bfd07223 */ /* 0x000fe200000100d0 */
[----:B------:R-:W-:Y:S01]  /*14c0*/  PRMT R170, RZ, 0x7610, R170 ;  /* 0x00007610ffaa7816 */ /* 0x000fe200000000aa */
[C---:B------:R-:W-:Y:S02]  /*14d0*/  FADD.FTZ R203, -R205.reuse, R198 ;  /* 0x000000c6cdcb7221 */ /* 0x040fe40000010100 */
[----:B------:R-:W-:-:S02]  /*14e0*/  FADD.FTZ R201, -R205, R166 ;  /* 0x000000a6cdc97221 */ /* 0x000fc40000010100 */
        /* <DEDUP_REMOVED lines=31> */
.L_x_2740:
[----:B------:R-:W-:Y:S05]  /*16e0*/  BSYNC B0 ;  /* 0x0000000000007941 */ /* 0x000fea0003800000 */
.L_x_2739:
[----:B------:R-:W-:Y:S02]  /*16f0*/  LOP3.LUT P6, RZ, R0, 0xff, RZ, 0xc0, !PT ;  /* 0x000000ff00ff7812 */ /* 0x000fe400078cc0ff */
[----:B------:R-:W-:-:S02]  /*1700*/  SHF.R.U32.HI R166, RZ, 0x5, R4 ;  /* 0x00000005ffa67819 */ /* 0x000fc40000011604 */
[----:B------:R-:W-:Y:S02]  /*1710*/  MOV R207, 0x3f800000 ;  /* 0x3f80000000cf7802 */ /* 0x000fe40000000f00 */
[----:B------:R-:W-:Y:S02]  /*1720*/  LOP3.LUT R210, R166, 0x7fffffc, RZ, 0xc0, !PT ;  /* 0x07fffffca6d27812 */ /* 0x000fe400078ec0ff */
[----:B------:R-:W-:Y:S02]  /*1730*/  LOP3.LUT P5, RZ, R4, 0x1f, RZ, 0xc0, !PT ;  /* 0x0000001f04ff7812 */ /* 0x000fe400078ac0ff */
[----:B-----5:R-:W-:-:S03]  /*1740*/  @P0 PRMT R207, RZ, 0x5410, R204 ;  /* 0x00005410ffcf0816 */ /* 0x020fc600000000cc */
[----:B------:R-:W-:Y:S01]  /*1750*/  @!P6 IADD3 R210, R210, 0x4, RZ ;  /* 0x00000004d2d2e810 */ /* 0x000fe20007ffe0ff */
[----:B------:R-:W-:Y:S05]  /*1760*/  BRA.DIV ~URZ, `(.L_x_2741) ;  /* 0x000021927f007947 */ /* 0x000fea000b800000 */
[----:B------:R0:W1:Y:S02]  /*1770*/  SHFL.DOWN PT, R168, R209, 0x10, 0x1f ;  /* 0x0a001f00d1a87f89 */ /* 0x00006400000e0000 */
.L_x_2754:
        /* <DEDUP_REMOVED lines=18> */
.L_x_2755:
[----:B------:R-:W-:Y:S01]  /*18a0*/  @!P5 LOP3.LUT R165, R166, 0x3, RZ, 0xc0, !PT ;  /* 0x00000003a6a5d812 */ /* 0x000fe200078ec0ff */
[----:B01----:R-:W-:Y:S01]  /*18b0*/  FADD.FTZ R205, R208, R205 ;  /* 0x000000cdd0cd7221 */ /* 0x003fe20000010000 */
[----:B------:R-:W-:Y:S01]  /*18c0*/  WARPSYNC 0xffffffff ;  /* 0xffffffff00007948 */ /* 0x000fe20003800000 */
[----:B--2---:R-:W-:Y:S01]  /*18d0*/  FADD.FTZ R204, R171, R170 ;  /* 0x000000aaabcc7221 */ /* 0x004fe20000010000 */
        /* <DEDUP_REMOVED lines=20> */
[----:B------:R-:W-:Y:S02]  /*1a20*/  ISETP.NE.U32.AND P0, PT, RZ, c[0x0][0x218], PT ;  /* 0x00008600ff007a0c */ /* 0x000fe40003f05070 */
        /* <DEDUP_REMOVED lines=9> */
[----:B------:R-:W-:-:S02]  /*1ac0*/  FADD.FTZ R171, R8, -R171 ;  /* 0x800000ab08ab7221 */ /* 0x000fc40000010000 */
[----:B------:R-:W-:Y:S02]  /*1ad0*/  FMUL.FTZ R168, R188, R169 ;  /* 0x000000a9bca87220 */ /* 0x000fe40000410000 */
[----:B------:R-:W-:Y:S01]  /*1ae0*/  @P0 PRMT R169, RZ, 0x5410, R148 ;  /* 0x00005410ffa90816 */ /* 0x000fe20000000094 */
[----:B------:R-:W-:Y:S02]  /*1af0*/  FFMA.FTZ R170, R10, R205, R218 ;  /* 0x000000cd0aaa7223 */ /* 0x000fe400000100da */
[----:B------:R-:W-:Y:S02]  /*1b00*/  FMUL.FTZ R210, R188, R171 ;  /* 0x000000abbcd27220 */ /* 0x000fe40000410000 */
[----:B------:R-:W-:Y:S01]  /*1b10*/  @P0 FADD.FTZ R168, R168, R169 ;  /* 0x000000a9a8a80221 */ /* 0x000fe20000010000 */
[----:B------:R-:W-:Y:S01]  /*1b20*/  @P0 PRMT R169, RZ, 0x7610, R148 ;  /* 0x00007610ffa90816 */ /* 0x000fe20000000094 */
[----:B------:R-:W-:Y:S02]  /*1b30*/  FADD.FTZ R209, R13, -R170 ;  /* 0x800000aa0dd17221 */ /* 0x000fe40000010000 */
[----:B------:R-:W-:-:S02]  /*1b40*/  FFMA.FTZ R211, R11, R205, R218 ;  /* 0x000000cd0bd37223 */ /* 0x000fc400000100da */
[----:B------:R-:W-:Y:S01]  /*1b50*/  @P0 FADD.FTZ R210, R210, R169 ;  /* 0x000000a9d2d20221 */ /* 0x000fe20000010000 */
[----:B------:R-:W-:Y:S01]  /*1b60*/  @P0 PRMT R169, RZ, 0x5410, R149 ;  /* 0x00005410ffa90816 */ /* 0x000fe20000000095 */
[----:B------:R-:W-:Y:S02]  /*1b70*/  FMUL.FTZ R216, R188, R209 ;  /* 0x000000d1bcd87220 */ /* 0x000fe40000410000 */
[----:B------:R-:W-:Y:S02]  /*1b80*/  FADD.FTZ R211, R14, -R211 ;  /* 0x800000d30ed37221 */ /* 0x000fe40000010000 */
[----:B------:R-:W-:Y:S01]  /*1b90*/  @P0 FADD.FTZ R216, R216, R169 ;  /* 0x000000a9d8d80221 */ /* 0x000fe20000010000 */
[----:B------:R-:W-:Y:S01]  /*1ba0*/  @P0 PRMT R169, RZ, 0x7610, R149 ;  /* 0x00007610ffa90816 */ /* 0x000fe20000000095 */
[----:B------:R-:W-:Y:S02]  /*1bb0*/  FMUL.FTZ R170, R188, R211 ;  /* 0x000000d3bcaa7220 */ /* 0x000fe40000410000 */
[----:B------:R-:W-:-:S02]  /*1bc0*/  FFMA.FTZ R212, R12, R205, R218 ;  /* 0x000000cd0cd47223 */ /* 0x000fc400000100da */
[----:B------:R-:W-:Y:S02]  /*1bd0*/  @P0 FADD.FTZ R170, R170, R169 ;  /* 0x000000a9aaaa0221 */ /* 0x000fe40000010000 */
[----:B------:R-:W-:Y:S02]  /*1be0*/  FADD.FTZ R169, R15, -R212 ;  /* 0x800000d40fa97221 */ /* 0x000fe40000010000 */
[-CC-:B------:R-:W-:Y:S02]  /*1bf0*/  FFMA.FTZ R212, R16, R205.reuse, R218.reuse ;  /* 0x000000cd10d47223 */ /* 0x180fe400000100da */
[-CC-:B------:R-:W-:Y:S02]  /*1c00*/  FFMA.FTZ R214, R18, R205.reuse, R218.reuse ;  /* 0x000000cd12d67223 */ /* 0x180fe400000100da */
[----:B------:R-:W-:Y:S02]  /*1c10*/  FFMA.FTZ R211, R21, R205, R218 ;  /* 0x000000cd15d37223 */ /* 0x000fe400000100da */
[----:B------:R-:W-:Y:S01]  /*1c20*/  FMUL.FTZ R218, R188, R169 ;  /* 0x000000a9bcda7220 */ /* 0x000fe20000410000 */
[----:B------:R-:W-:Y:S01]  /*1c30*/  @P0 PRMT R169, RZ, 0x5410, R150 ;  /* 0x00005410ffa90816 */ /* 0x000fe20000000096 */
[----:B------:R-:W-:-:S02]  /*1c40*/  FADD.FTZ R171, R17, -R212 ;  /* 0x800000d411ab7221 */ /* 0x000fc40000010000 */
[----:B------:R-:W-:Y:S02]  /*1c50*/  FADD.FTZ R209, R19, -R214 ;  /* 0x800000d613d17221 */ /* 0x000fe40000010000 */
[----:B------:R-:W-:Y:S01]  /*1c60*/  @P0 FADD.FTZ R218, R218, R169 ;  /* 0x000000a9dada0221 */ /* 0x000fe20000010000 */
[----:B------:R-:W-:Y:S01]  /*1c70*/  @P0 PRMT R169, RZ, 0x7610, R150 ;  /* 0x00007610ffa90816 */ /* 0x000fe20000000096 */
[C---:B------:R-:W-:Y:S01]  /*1c80*/  FMUL.FTZ R212, R188.reuse, R171 ;  /* 0x000000abbcd47220 */ /* 0x040fe20000410000 */
[----:B------:R-:W-:Y:S01]  /*1c90*/  @P5 F2FP.BF16.PACK_AB R171, RZ, R210 ;  /* 0x000000d2ffab523e */ /* 0x000fe200000010ff */
[----:B------:R-:W-:Y:S01]  /*1ca0*/  FMUL.FTZ R214, R188, R209 ;  /* 0x000000d1bcd67220 */ /* 0x000fe20000410000 */
[----:B------:R-:W-:Y:S01]  /*1cb0*/  @P5 F2FP.BF16.PACK_AB R209, RZ, R216 ;  /* 0x000000d8ffd1523e */ /* 0x000fe200000010ff */
[----:B------:R-:W-:Y:S01]  /*1cc0*/  @P0 FADD.FTZ R212, R212, R169 ;  /* 0x000000a9d4d40221 */ /* 0x000fe20000010000 */
[----:B------:R-:W-:Y:S01]  /*1cd0*/  @P0 PRMT R169, RZ, 0x5410, R151 ;  /* 0x00005410ffa90816 */ /* 0x000fe20000000097 */
[----:B------:R-:W-:Y:S01]  /*1ce0*/  FADD.FTZ R211, R20, -R211 ;  /* 0x800000d314d37221 */ /* 0x000fe20000010000 */
[----:B------:R-:W-:Y:S01]  /*1cf0*/  @P5 PRMT R161, R209, 0x7610, R161 ;  /* 0x00007610d1a15816 */ /* 0x000fe200000000a1 */
[----:B------:R-:W-:Y:S01]  /*1d00*/  HFMA2.MMA R209, -RZ, RZ, 0, 0 ;  /* 0x00000000ffd17435 */ /* 0x000fe200000001ff */
        /* <DEDUP_REMOVED lines=17> */
[----:B------:R-:W-:Y:S01]  /*1e20*/  FMUL.FTZ R171, R210, R207 ;  /* 0x000000cfd2ab7220 */ /* 0x000fe20000410000 */
[----:B------:R-:W-:Y:S01]  /*1e30*/  @P5 F2FP.BF16.PACK_AB R215, RZ, R212 ;  /* 0x000000d4ffd7523e */ /* 0x000fe200000010ff */
[----:B------:R-:W-:Y:S01]  /*1e40*/  FMUL.FTZ R169, R36, R211 ;  /* 0x000000d324a97220 */ /* 0x000fe20000410000 */
[----:B------:R-:W-:Y:S01]  /*1e50*/  @P5 F2FP.BF16.PACK_AB R219, RZ, R220 ;  /* 0x000000dcffdb523e */ /* 0x000fe200000010ff */
[----:B------:R-:W-:Y:S01]  /*1e60*/  FMUL.FTZ R218, R218, c[0x0][0x1e8] ;  /* 0x00007a00dada7a20 */ /* 0x000fe20000410000 */
[----:B------:R-:W-:Y:S01]  /*1e70*/  @P5 PRMT R162, R213, 0x7610, R162 ;  /* 0x00007610d5a25816 */ /* 0x000fe200000000a2 */
[----:B------:R-:W-:Y:S01]  /*1e80*/  HFMA2.MMA R213, -RZ, RZ, 0, 0 ;  /* 0x00000000ffd57435 */ /* 0x000fe200000001ff */
[----:B------:R-:W-:Y:S01]  /*1e90*/  @P5 PRMT R163, R217, 0x7610, R163 ;  /* 0x00007610d9a35816 */ /* 0x000fe200000000a3 */
[-C--:B------:R-:W-:Y:S01]  /*1ea0*/  FMUL.FTZ R212, R212, R207.reuse ;  /* 0x000000cfd4d47220 */ /* 0x080fe20000410000 */
        /* <DEDUP_REMOVED lines=12> */
[----:B------:R-:W-:Y:S02]  /*1f70*/  @P6 FMUL.FTZ R209, R211, R168 ;  /* 0x000000a8d3d16220 */ /* 0x000fe40000410000 */
[----:B------:R-:W-:Y:S01]  /*1f80*/  FMUL.FTZ R211, R171, c[0x0][0x1e8] ;  /* 0x00007a00abd37a20 */ /* 0x000fe20000410000 */
[----:B------:R-:W-:Y:S01]  /*1f90*/  FSEL R171, R169, RZ, P6 ;  /* 0x000000ffa9ab7208 */ /* 0x000fe20003000000 */
[----:B------:R-:W-:Y:S01]  /*1fa0*/  @P5 IMAD.WIDE.U32 R168, R187, R208, c[0x0][0x258] ;  /* 0x00009600bba85625 */ /* 0x000fe200078e00d0 */
[----:B------:R-:W-:-:S03]  /*1fb0*/  LOP3.LUT P6, RZ, R182, 0xff0000, RZ, 0xc0, !PT ;  /* 0x00ff0000b6ff7812 */ /* 0x000fc600078cc0ff */
[----:B------:R-:W-:Y:S01]  /*1fc0*/  @P0 FMUL.FTZ R210, R211, R164 ;  /* 0x000000a4d3d20220 */ /* 0x000fe20000410000 */
[----:B------:R0:W-:Y:S01]  /*1fd0*/  @P5 STG.E.128 [R168.64], R160 ;  /* 0x000000a0a8005986 */ /* 0x0001e2000c101d04 */
[----:B------:R-:W-:Y:S01]  /*1fe0*/  FMUL.FTZ R164, R37, R211 ;  /* 0x000000d325a47220 */ /* 0x000fe20000410000 */
[----:B------:R-:W-:Y:S01]  /*1ff0*/  LOP3.LUT P5, RZ, R182, 0xff000000, RZ, 0xc0, !PT ;  /* 0xff000000b6ff7812 */ /* 0x000fe200078ac0ff */
[----:B------:R-:W-:Y:S01]  /*2000*/  HFMA2.MMA R211, -RZ, RZ, 0, 0 ;  /* 0x00000000ffd37435 */ /* 0x000fe200000001ff */
[----:B------:R-:W-:Y:S02]  /*2010*/  FADD.FTZ R124, R124, R209 ;  /* 0x000000d17c7c7221 */ /* 0x000fe40000010000 */
[----:B------:R-:W-:Y:S01]  /*2020*/  FSEL R222, R164, RZ, P0 ;  /* 0x000000ffa4de7208 */ /* 0x000fe20000000000 */
[----:B------:R-:W-:Y:S01]  /*2030*/  FADD.FTZ R125, R125, R210 ;  /* 0x000000d27d7d7221 */ /* 0x000fe20000010000 */
[----:B------:R-:W-:Y:S02]  /*2040*/  LOP3.LUT P0, RZ, R183, 0xff, RZ, 0xc0, !PT ;  /* 0x000000ffb7ff7812 */ /* 0x000fe4000780c0ff */
[----:B------:R-:W-:-:S05]  /*2050*/  @P6 PRMT R164, RZ, 0x5410, R165 ;  /* 0x00005410ffa46816 */ /* 0x000fca00000000a5 */
[----:B------:R-:W-:Y:S01]  /*2060*/  @P5 PRMT R165, RZ, 0x7610, R165 ;  /* 0x00007610ffa55816 */ /* 0x000fe200000000a5 */
[----:B------:R-:W-:Y:S02]  /*2070*/  @P6 FMUL.FTZ R211, R215, R164 ;  /* 0x000000a4d7d36220 */ /* 0x000fe40000410000 */
[----:B0-----:R-:W-:Y:S02]  /*2080*/  FMUL.FTZ R168, R170, c[0x0][0x1e8] ;  /* 0x00007a00aaa87a20 */ /* 0x001fe40000410000 */
[----:B------:R-:W-:Y:S02]  /*2090*/  FMUL.FTZ R164, R38, R215 ;  /* 0x000000d726a47220 */ /* 0x000fe40000410000 */
[----:B------:R-:W-:Y:S01]  /*20a0*/  @P5 FMUL.FTZ R216, R168, R165 ;  /* 0x000000a5a8d85220 */ /* 0x000fe20000410000 */
[----:B------:R-:W-:Y:S01]  /*20b0*/  @P0 PRMT R165, RZ, 0x5410, R166 ;  /* 0x00005410ffa50816 */ /* 0x000fe200000000a6 */
[----:B------:R-:W-:Y:S01]  /*20c0*/  FMUL.FTZ R169, R43, R220 ;  /* 0x000000dc2ba97220 */ /* 0x000fe20000410000 */
[----:B------:R-:W-:Y:S01]  /*20d0*/  FSEL R170, R164, RZ, P6 ;  /* 0x000000ffa4aa7208 */ /* 0x000fe20003000000 */
[----:B------:R-:W-:Y:S01]  /*20e0*/  FMUL.FTZ R164, R39, R168 ;  /* 0x000000a827a47220 */ /* 0x000fe20000410000 */
[----:B------:R-:W-:Y:S01]  /*20f0*/  LOP3.LUT P6, RZ, R183, 0xff00, RZ, 0xc0, !PT ;  /* 0x0000ff00b7ff7812 */ /* 0x000fe200078cc0ff */
[----:B------:R-:W-:-:S02]  /*2100*/  @P0 FMUL.FTZ R213, R218, R165 ;  /* 0x000000a5dad50220 */ /* 0x000fc40000410000 */
[----:B------:R-:W-:Y:S01]  /*2110*/  FMUL.FTZ R165, R40, R218 ;  /* 0x000000da28a57220 */ /* 0x000fe20000410000 */
[----:B------:R-:W-:Y:S01]  /*2120*/  FSEL R215, R164, RZ, P5 ;  /* 0x000000ffa4d77208 */ /* 0x000fe20002800000 */
[----:B------:R-:W-:Y:S01]  /*2130*/  FMUL.FTZ R164, R41, R217 ;  /* 0x000000d929a47220 */ /* 0x000fe20000410000 */
[----:B------:R-:W-:Y:S01]  /*2140*/  LOP3.LUT P5, RZ, R183, 0xff0000, RZ, 0xc0, !PT ;  /* 0x00ff0000b7ff7812 */ /* 0x000fe200078ac0ff */
[----:B------:R-:W-:Y:S01]  /*2150*/  FMUL.FTZ R168, R42, R219 ;  /* 0x000000db2aa87220 */ /* 0x000fe20000410000 */
[----:B------:R-:W-:Y:S01]  /*2160*/  FSEL R165, R165, RZ, P0 ;  /* 0x000000ffa5a57208 */ /* 0x000fe20000000000 */
[----:B------:R-:W-:Y:S01]  /*2170*/  FADD.FTZ R126, R126, R211 ;  /* 0x000000d37e7e7221 */ /* 0x000fe20000010000 */
[----:B------:R-:W-:Y:S01]  /*2180*/  LOP3.LUT P0, RZ, R183, 0xff000000, RZ, 0xc0, !PT ;  /* 0xff000000b7ff7812 */ /* 0x000fe2000780c0ff */
[----:B------:R-:W-:Y:S01]  /*2190*/  FADD.FTZ R127, R127, R216 ;  /* 0x000000d87f7f7221 */ /* 0x000fe20000010000 */
[----:B------:R-:W-:Y:S01]  /*21a0*/  FSEL R164, R164, RZ, P6 ;  /* 0x000000ffa4a47208 */ /* 0x000fe20003000000 */
[----:B------:R-:W-:Y:S01]  /*21b0*/  FADD.FTZ R128, R128, R213 ;  /* 0x000000d580807221 */ /* 0x000fe20000010000 */
[----:B------:R-:W-:-:S02]  /*21c0*/  FSEL R212, R168, RZ, P5 ;  /* 0x000000ffa8d47208 */ /* 0x000fc40002800000 */
[----:B------:R-:W-:Y:S02]  /*21d0*/  FSEL R221, R169, RZ, P0 ;  /* 0x000000ffa9dd7208 */ /* 0x000fe40000000000 */
[----:B------:R-:W-:Y:S01]  /*21e0*/  F2FP.BF16.PACK_AB R169, R215, R170 ;  /* 0x000000aad7a9723e */ /* 0x000fe200000010ff */
[----:B------:R-:W-:Y:S01]  /*21f0*/  HFMA2.MMA R215, -RZ, RZ, 0, 0 ;  /* 0x00000000ffd77435 */ /* 0x000fe200000001ff */
[----:B------:R-:W-:Y:S02]  /*2200*/  F2FP.BF16.PACK_AB R168, R222, R171 ;  /* 0x000000abdea8723e */ /* 0x000fe400000010ff */
[----:B------:R-:W-:Y:S01]  /*2210*/  F2FP.BF16.PACK_AB R170, R164, R165 ;  /* 0x000000a5a4aa723e */ /* 0x000fe200000010ff */
[----:B------:R-:W-:Y:S01]  /*2220*/  IMAD.WIDE.U32 R164, R187, R208, c[0x0][0x248] ;  /* 0x00009200bba47625 */ /* 0x000fe200078e00d0 */
[----:B------:R-:W-:Y:S02]  /*2230*/  F2FP.BF16.PACK_AB R171, R221, R212 ;  /* 0x000000d4ddab723e */ /* 0x000fe400000010ff */
[----:B------:R-:W-:-:S02]  /*2240*/  @P6 PRMT R166, RZ, 0x7610, R166 ;  /* 0x00007610ffa66816 */ /* 0x000fc400000000a6 */
[----:B------:R-:W-:Y:S01]  /*2250*/  MOV R208, RZ ;  /* 0x000000ff00d07202 */ /* 0x000fe20000000f00 */
[----:B------:R0:W-:Y:S01]  /*2260*/  STG.E.128 [R164.64], R168 ;  /* 0x000000a8a4007986 */ /* 0x0001e2000c101d04 */
[----:B------:R-:W-:Y:S01]  /*2270*/  MOV R212, RZ ;  /* 0x000000ff00d47202 */ /* 0x000fe20000000f00 */
[----:B------:R-:W-:Y:S01]  /*2280*/  @P6 FMUL.FTZ R208, R217, R166 ;  /* 0x000000a6d9d06220 */ /* 0x000fe20000410000 */
[----:B------:R-:W-:-:S03]  /*2290*/  IADD3 R187, R187, 0x80, RZ ;  /* 0x00000080bbbb7810 */ /* 0x000fc60007ffe0ff */
[----:B------:R-:W-:Y:S01]  /*22a0*/  FADD.FTZ R129, R129, R208 ;  /* 0x000000d081817221 */ /* 0x000fe20000010000 */
[--C-:B0-----:R-:W-:Y:S02]  /*22b0*/  @P5 PRMT R164, RZ, 0x5410, R167.reuse ;  /* 0x00005410ffa45816 */ /* 0x101fe400000000a7 */
[----:B------:R-:W-:-:S03]  /*22c0*/  @P0 PRMT R167, RZ, 0x7610, R167 ;  /* 0x00007610ffa70816 */ /* 0x000fc600000000a7 */
[----:B------:R-:W-:Y:S02]  /*22d0*/  @P5 FMUL.FTZ R215, R219, R164 ;  /* 0x000000a4dbd75220 */ /* 0x000fe40000410000 */
[----:B------:R-:W-:Y:S02]  /*22e0*/  @P0 FMUL.FTZ R212, R220, R167 ;  /* 0x000000a7dcd40220 */ /* 0x000fe40000410000 */
[----:B------:R-:W-:Y:S02]  /*22f0*/  FADD.FTZ R130, R130, R215 ;  /* 0x000000d782827221 */ /* 0x000fe40000010000 */
[----:B------:R-:W-:Y:S02]  /*2300*/  FADD.FTZ R131, R131, R212 ;  /* 0x000000d483837221 */ /* 0x000fe40000010000 */
.L_x_2744:
[----:B------:R-:W-:Y:S05]  /*2310*/  BSYNC B0 ;  /* 0x0000000000007941 */ /* 0x000fea0003800000 */
.L_x_2743:
[----:B------:R-:W-:Y:S01]  /*2320*/  BSSY B0, `(.L_x_2745) ;  /* 0x0000094000007945 */ /* 0x000fe20003800000 */
        /* <DEDUP_REMOVED lines=15> */
[C---:B------:R-:W-:Y:S02]  /*2420*/  FMUL.FTZ R168, R188.reuse, R169 ;  /* 0x000000a9bca87220 */ /* 0x040fe40000410000 */
[----:B------:R-:W-:Y:S01]  /*2430*/  @P0 PRMT R169, RZ, 0x5410, R152 ;  /* 0x00005410ffa90816 */ /* 0x000fe20000000098 */
[----:B------:R-:W-:Y:S02]  /*2440*/  FFMA.FTZ R209, R25, R205, R218 ;  /* 0x000000cd19d17223 */ /* 0x000fe400000100da */
[----:B------:R-:W-:Y:S02]  /*2450*/  FMUL.FTZ R210, R188, R171 ;  /* 0x000000abbcd27220 */ /* 0x000fe40000410000 */
[----:B------:R-:W-:Y:S01]  /*2460*/  @P0 FADD.FTZ R168, R168, R169 ;  /* 0x000000a9a8a80221 */ /* 0x000fe20000010000 */
[----:B------:R-:W-:Y:S01]  /*2470*/  @P0 PRMT R169, RZ, 0x7610, R152 ;  /* 0x00007610ffa90816 */ /* 0x000fe20000000098 */
[----:B------:R-:W-:Y:S02]  /*2480*/  FFMA.FTZ R212, R26, R205, R218 ;  /* 0x000000cd1ad47223 */ /* 0x000fe400000100da */
[----:B------:R-:W-:-:S02]  /*2490*/  FADD.FTZ R209, R172, -R209 ;  /* 0x800000d1acd17221 */ /* 0x000fc40000010000 */
[----:B------:R-:W-:Y:S01]  /*24a0*/  @P0 FADD.FTZ R210, R210, R169 ;  /* 0x000000a9d2d20221 */ /* 0x000fe20000010000 */
[----:B------:R-:W-:Y:S01]  /*24b0*/  @P0 PRMT R169, RZ, 0x5410, R153 ;  /* 0x00005410ffa90816 */ /* 0x000fe20000000099 */
[----:B------:R-:W-:Y:S02]  /*24c0*/  FADD.FTZ R171, R173, -R212 ;  /* 0x800000d4adab7221 */ /* 0x000fe40000010000 */
[C---:B------:R-:W-:Y:S02]  /*24d0*/  FMUL.FTZ R216, R188.reuse, R209 ;  /* 0x000000d1bcd87220 */ /* 0x040fe40000410000 */
[----:B------:R-:W-:Y:S02]  /*24e0*/  FMUL.FTZ R214, R188, R171 ;  /* 0x000000abbcd67220 */ /* 0x000fe40000410000 */
[----:B------:R-:W-:Y:S01]  /*24f0*/  @P0 FADD.FTZ R216, R216, R169 ;  /* 0x000000a9d8d80221 */ /* 0x000fe20000010000 */
[----:B------:R-:W-:Y:S01]  /*2500*/  @P0 PRMT R169, RZ, 0x7610, R153 ;  /* 0x00007610ffa90816 */ /* 0x000fe20000000099 */
[----:B------:R-:W-:-:S02]  /*2510*/  FFMA.FTZ R171, R27, R205, R218 ;  /* 0x000000cd1bab7223 */ /* 0x000fc400000100da */
[-C--:B------:R-:W-:Y:S02]  /*2520*/  FFMA.FTZ R170, R176, R205.reuse, R218 ;  /* 0x000000cdb0aa7223 */ /* 0x080fe400000100da */
[----:B------:R-:W-:Y:S02]  /*2530*/  FADD.FTZ R171, R174, -R171 ;  /* 0x800000abaeab7221 */ /* 0x000fe40000010000 */
[----:B------:R-:W-:Y:S01]  /*2540*/  @P0 FADD.FTZ R214, R214, R169 ;  /* 0x000000a9d6d60221 */ /* 0x000fe20000010000 */
[----:B------:R-:W-:Y:S01]  /*2550*/  @P0 PRMT R169, RZ, 0x5410, R154 ;  /* 0x00005410ffa90816 */ /* 0x000fe2000000009a */
[-CC-:B------:R-:W-:Y:S02]  /*2560*/  FFMA.FTZ R209, R177, R205.reuse, R218.reuse ;  /* 0x000000cdb1d17223 */ /* 0x180fe400000100da */
[----:B------:R-:W-:Y:S01]  /*2570*/  FFMA.FTZ R212, R186, R205, R218 ;  /* 0x000000cdbad47223 */ /* 0x000fe200000100da */
[----:B------:R-:W-:Y:S01]  /*2580*/  @P5 F2FP.BF16.PACK_AB R211, RZ, R214 ;  /* 0x000000d6ffd3523e */ /* 0x000fe200000010ff */
[----:B------:R-:W-:-:S02]  /*2590*/  FMUL.FTZ R218, R188, R171 ;  /* 0x000000abbcda7220 */ /* 0x000fc40000410000 */
[----:B------:R-:W-:Y:S02]  /*25a0*/  FADD.FTZ R171, R175, -R170 ;  /* 0x800000aaafab7221 */ /* 0x000fe40000010000 */
[----:B------:R-:W-:Y:S01]  /*25b0*/  @P0 FADD.FTZ R218, R218, R169 ;  /* 0x000000a9dada0221 */ /* 0x000fe20000010000 */
[----:B------:R-:W-:Y:S01]  /*25c0*/  @P0 PRMT R169, RZ, 0x7610, R154 ;  /* 0x00007610ffa90816 */ /* 0x000fe2000000009a */
[----:B------:R-:W-:Y:S02]  /*25d0*/  FMUL.FTZ R170, R188, R171 ;  /* 0x000000abbcaa7220 */ /* 0x000fe40000410000 */
        /* <DEDUP_REMOVED lines=8> */
[----:B------:R-:W-:Y:S01]  /*2660*/  FMUL.FTZ R220, R188, R171 ;  /* 0x000000abbcdc7220 */ /* 0x000fe20000410000 */
[----:B------:R-:W-:Y:S01]  /*2670*/  @P5 F2FP.BF16.PACK_AB R171, RZ, R210 ;  /* 0x000000d2ffab523e */ /* 0x000fe200000010ff */
[----:B------:R-:W-:Y:S01]  /*2680*/  @P0 FADD.FTZ R212, R212, R169 ;  /* 0x000000a9d4d40221 */ /* 0x000fe20000010000 */
[----:B------:R-:W-:Y:S01]  /*2690*/  @P0 PRMT R169, RZ, 0x7610, R155 ;  /* 0x00007610ffa90816 */ /* 0x000fe2000000009b */
[-C--:B------:R-:W-:Y:S01]  /*26a0*/  FMUL.FTZ R216, R216, R207.reuse ;  /* 0x000000cfd8d87220 */ /* 0x080fe20000410000 */
[----:B------:R-:W-:Y:S01]  /*26b0*/  @P5 PRMT R161, R209, 0x7610, R161 ;  /* 0x00007610d1a15816 */ /* 0x000fe200000000a1 */
[----:B------:R-:W-:Y:S01]  /*26c0*/  HFMA2.MMA R209, -RZ, RZ, 0, 0 ;  /* 0x00000000ffd17435 */ /* 0x000fe200000001ff */
        /* <DEDUP_REMOVED lines=15> */
[----:B------:R-:W-:Y:S01]  /*27c0*/  HFMA2.MMA R213, -RZ, RZ, 0, 0 ;  /* 0x00000000ffd57435 */ /* 0x000fe200000001ff */
[----:B------:R-:W-:Y:S01]  /*27d0*/  @P5 PRMT R163, R217, 0x7610, R163 ;  /* 0x00007610d9a35816 */ /* 0x000fe200000000a3 */
[----:B------:R-:W-:Y:S01]  /*27e0*/  FMUL.FTZ R218, R218, c[0x0][0x1e8] ;  /* 0x00007a00dada7a20 */ /* 0x000fe20000410000 */
[----:B------:R-:W-:Y:S01]  /*27f0*/  @P5 PRMT R162, R162, 0x5410, R215 ;  /* 0x00005410a2a25816 */ /* 0x000fe200000000d7 */
[----:B------:R-:W-:Y:S01]  /*2800*/  FMUL.FTZ R215, R216, c[0x0][0x1e8] ;  /* 0x00007a00d8d77a20 */ /* 0x000fe20000410000 */
[----:B------:R-:W-:Y:S01]  /*2810*/  @P5 PRMT R163, R163, 0x5410, R219 ;  /* 0x00005410a3a35816 */ /* 0x000fe200000000db */
[-C--:B------:R-:W-:Y:S01]  /*2820*/  FMUL.FTZ R170, R170, R207.reuse ;  /* 0x000000cfaaaa7220 */ /* 0x080fe20000410000 */
[----:B------:R-:W-:Y:S01]  /*2830*/  MOV R210, RZ ;  /* 0x000000ff00d27202 */ /* 0x000fe20000000f00 */
[-C--:B------:R-:W-:Y:S01]  /*2840*/  FMUL.FTZ R212, R212, R207.reuse ;  /* 0x000000cfd4d47220 */ /* 0x080fe20000410000 */
[----:B------:R-:W-:Y:S01]  /*2850*/  MOV R216, RZ ;  /* 0x000000ff00d87202 */ /* 0x000fe20000000f00 */
[----:B------:R-:W-:-:S02]  /*2860*/  FMUL.FTZ R220, R220, R207 ;  /* 0x000000cfdcdc7220 */ /* 0x000fc40000410000 */
[----:B------:R-:W-:Y:S02]  /*2870*/  FMUL.FTZ R217, R170, c[0x0][0x1e8] ;  /* 0x00007a00aad97a20 */ /* 0x000fe40000410000 */
        /* <DEDUP_REMOVED lines=43> */
[----:B------:R-:W-:Y:S02]  /*2b30*/  F2FP.BF16.PACK_AB R168, R222, R171 ;  /* 0x000000abdea8723e */ /* 0x000fe400000010ff */
[----:B------:R-:W-:Y:S01]  /*2b40*/  F2FP.BF16.PACK_AB R170, R164, R165 ;  /* 0x000000a5a4aa723e */ /* 0x000fe200000010ff */
[----:B------:R-:W-:Y:S01]  /*2b50*/  IMAD.WIDE.U32 R164, R187, R208, c[0x0][0x248] ;  /* 0x00009200bba47625 */ /* 0x000fe200078e00d0 */
[----:B------:R-:W-:Y:S01]  /*2b60*/  F2FP.BF16.PACK_AB R169, R215, R214 ;  /* 0x000000d6d7a9723e */ /* 0x000fe200000010ff */
[----:B------:R-:W-:Y:S01]  /*2b70*/  HFMA2.MMA R215, -RZ, RZ, 0, 0 ;  /* 0x00000000ffd77435 */ /* 0x000fe200000001ff */
        /* <DEDUP_REMOVED lines=14> */
.L_x_2746:
[----:B------:R-:W-:Y:S05]  /*2c60*/  BSYNC B0 ;  /* 0x0000000000007941 */ /* 0x000fea0003800000 */
.L_x_2745:
        /* <DEDUP_REMOVED lines=16> */
[----:B------:R-:W-:Y:S01]  /*2d70*/  LOP3.LUT P6, RZ, R184, 0xff000000, RZ, 0xc0, !PT ;  /* 0xff000000b8ff7812 */ /* 0x000fe200078cc0ff */
[----:B------:R-:W-:-:S02]  /*2d80*/  FMUL.FTZ R168, R188, R169 ;  /* 0x000000a9bca87220 */ /* 0x000fc40000410000 */
[----:B------:R-:W-:Y:S01]  /*2d90*/  @P4 PRMT R169, RZ, 0x5410, R156 ;  /* 0x00005410ffa94816 */ /* 0x000fe2000000009c */
[----:B------:R-:W-:Y:S02]  /*2da0*/  FADD.FTZ R171, R193, -R170 ;  /* 0x800000aac1ab7221 */ /* 0x000fe40000010000 */
[-CC-:B------:R-:W-:Y:S02]  /*2db0*/  FFMA.FTZ R209, R191, R205.reuse, R210.reuse ;  /* 0x000000cdbfd17223 */ /* 0x180fe400000100d2 */
[-CC-:B------:R-:W-:Y:S02]  /*2dc0*/  FFMA.FTZ R211, R197, R205.reuse, R210.reuse ;  /* 0x000000cdc5d37223 */ /* 0x180fe400000100d2 */
[-CC-:B------:R-:W-:Y:S02]  /*2dd0*/  FFMA.FTZ R208, R200, R205.reuse, R210.reuse ;  /* 0x000000cdc8d07223 */ /* 0x180fe400000100d2 */
[-CC-:B------:R-:W-:Y:S02]  /*2de0*/  FFMA.FTZ R215, R201, R205.reuse, R210.reuse ;  /* 0x000000cdc9d77223 */ /* 0x180fe400000100d2 */
[----:B------:R-:W-:-:S02]  /*2df0*/  FFMA.FTZ R210, R206, R205, R210 ;  /* 0x000000cdced27223 */ /* 0x000fc400000100d2 */
[----:B------:R-:W-:Y:S01]  /*2e00*/  @P4 FADD.FTZ R168, R168, R169 ;  /* 0x000000a9a8a84221 */ /* 0x000fe20000010000 */
[----:B------:R-:W-:Y:S01]  /*2e10*/  @P4 PRMT R169, RZ, 0x7610, R156 ;  /* 0x00007610ffa94816 */ /* 0x000fe2000000009c */
[----:B------:R-:W-:Y:S02]  /*2e20*/  FADD.FTZ R205, R195, -R204 ;  /* 0x800000ccc3cd7221 */ /* 0x000fe40000010000 */
[----:B------:R-:W-:Y:S02]  /*2e30*/  FMUL.FTZ R204, R188, R171 ;  /* 0x000000abbccc7220 */ /* 0x000fe40000410000 */
[----:B------:R-:W-:Y:S02]  /*2e40*/  FADD.FTZ R209, R196, -R209 ;  /* 0x800000d1c4d17221 */ /* 0x000fe40000010000 */
[----:B------:R-:W-:Y:S01]  /*2e50*/  @P4 FADD.FTZ R204, R204, R169 ;  /* 0x000000a9cccc4221 */ /* 0x000fe20000010000 */
[----:B------:R-:W-:Y:S01]  /*2e60*/  @P4 PRMT R169, RZ, 0x5410, R157 ;  /* 0x00005410ffa94816 */ /* 0x000fe2000000009d */
[----:B------:R-:W-:-:S02]  /*2e70*/  FADD.FTZ R213, R199, -R208 ;  /* 0x800000d0c7d57221 */ /* 0x000fc40000010000 */
[----:B------:R-:W-:Y:S01]  /*2e80*/  FMUL.FTZ R208, R188, R209 ;  /* 0x000000d1bcd07220 */ /* 0x000fe20000410000 */
[----:B------:R-:W-:Y:S01]  /*2e90*/  @P0 F2FP.BF16.PACK_AB R171, RZ, R204 ;  /* 0x000000ccffab023e */ /* 0x000fe200000010ff */
[----:B------:R-:W-:Y:S02]  /*2ea0*/  FADD.FTZ R217, R203, -R210 ;  /* 0x800000d2cbd97221 */ /* 0x000fe40000010000 */
[----:B------:R-:W-:Y:S01]  /*2eb0*/  @P4 FADD.FTZ R208, R208, R169 ;  /* 0x000000a9d0d04221 */ /* 0x000fe20000010000 */
[----:B------:R-:W-:Y:S01]  /*2ec0*/  @P4 PRMT R169, RZ, 0x7610, R157 ;  /* 0x00007610ffa94816 */ /* 0x000fe2000000009d */
[----:B------:R-:W-:Y:S02]  /*2ed0*/  FMUL.FTZ R210, R188, R205 ;  /* 0x000000cdbcd27220 */ /* 0x000fe40000410000 */
[----:B------:R-:W-:Y:S02]  /*2ee0*/  FADD.FTZ R211, R198, -R211 ;  /* 0x800000d3c6d37221 */ /* 0x000fe40000010000 */
[----:B------:R-:W-:Y:S01]  /*2ef0*/  @P4 FADD.FTZ R210, R210, R169 ;  /* 0x000000a9d2d24221 */ /* 0x000fe20000010000 */
[----:B------:R-:W-:Y:S01]  /*2f00*/  @P4 PRMT R169, RZ, 0x5410, R158 ;  /* 0x00005410ffa94816 */ /* 0x000fe2000000009e */
[----:B------:R-:W-:-:S02]  /*2f10*/  FMUL.FTZ R212, R188, R211 ;  /* 0x000000d3bcd47220 */ /* 0x000fc40000410000 */
[----:B------:R-:W-:Y:S01]  /*2f20*/  FMUL.FTZ R214, R188, R213 ;  /* 0x000000d5bcd67220 */ /* 0x000fe20000410000 */
[----:B------:R-:W-:Y:S01]  /*2f30*/  @P0 F2FP.BF16.PACK_AB R205, RZ, R210 ;  /* 0x000000d2ffcd023e */ /* 0x000fe200000010ff */
[----:B------:R-:W-:Y:S01]  /*2f40*/  @P4 FADD.FTZ R212, R212, R169 ;  /* 0x000000a9d4d44221 */ /* 0x000fe20000010000 */
[----:B------:R-:W-:Y:S01]  /*2f50*/  @P4 PRMT R169, RZ, 0x7610, R158 ;  /* 0x00007610ffa94816 */ /* 0x000fe2000000009e */
[----:B------:R-:W-:Y:S02]  /*2f60*/  FADD.FTZ R215, R202, -R215 ;  /* 0x800000d7cad77221 */ /* 0x000fe40000010000 */
        /* <DEDUP_REMOVED lines=17> */
[----:B------:R-:W-:Y:S01]  /*3080*/  @P0 LEA R168, P4, R187, c[0x0][0x258], 0x4 ;  /* 0x00009600bba80a11 */ /* 0x000fe200078820ff */
        /* <DEDUP_REMOVED lines=8> */
[----:B------:R-:W-:Y:S01]  /*3110*/  HFMA2.MMA R207, -RZ, RZ, 0, 0 ;  /* 0x00000000ffcf7435 */ /* 0x000fe200000001ff */
[----:B------:R-:W-:Y:S01]  /*3120*/  @P0 LEA.HI.X R169, R187, c[0x0][0x25c], RZ, 0x4, P4 ;  /* 0x00009700bba90a11 */ /* 0x000fe200020f24ff */
[----:B------:R-:W-:Y:S01]  /*3130*/  FMUL.FTZ R210, R210, c[0x0][0x1e8] ;  /* 0x00007a00d2d27a20 */ /* 0x000fe20000410000 */
[----:B------:R-:W-:Y:S01]  /*3140*/  @P0 PRMT R160, R160, 0x5410, R171 ;  /* 0x00005410a0a00816 */ /* 0x000fe200000000ab */
[----:B------:R-:W-:Y:S01]  /*3150*/  FMUL.FTZ R171, R170, c[0x0][0x1e8] ;  /* 0x00007a00aaab7a20 */ /* 0x000fe20000410000 */
[----:B------:R-:W-:Y:S01]  /*3160*/  @P0 PRMT R161, R161, 0x5410, R205 ;  /* 0x00005410a1a10816 */ /* 0x000fe200000000cd */
[----:B------:R-:W-:Y:S01]  /*3170*/  FMUL.FTZ R170, R204, c[0x0][0x1e8] ;  /* 0x00007a00ccaa7a20 */ /* 0x000fe20000410000 */
[----:B------:R-:W-:Y:S01]  /*3180*/  LOP3.LUT P4, RZ, R184, 0xff00, RZ, 0xc0, !PT ;  /* 0x0000ff00b8ff7812 */ /* 0x000fe2000788c0ff */
[----:B------:R-:W-:Y:S01]  /*3190*/  HFMA2.MMA R205, -RZ, RZ, 0, 0 ;  /* 0x00000000ffcd7435 */ /* 0x000fe200000001ff */
[----:B------:R-:W-:Y:S01]  /*31a0*/  @P0 PRMT R162, R162, 0x5410, R211 ;  /* 0x00005410a2a20816 */ /* 0x000fe200000000d3 */
[----:B------:R-:W-:Y:S01]  /*31b0*/  FMUL.FTZ R213, R212, c[0x0][0x1e8] ;  /* 0x00007a00d4d57a20 */ /* 0x000fe20000410000 */
[----:B------:R-:W-:Y:S01]  /*31c0*/  @P0 PRMT R163, R163, 0x5410, R218 ;  /* 0x00005410a3a30816 */ /* 0x000fe200000000da */
[----:B------:R-:W-:Y:S01]  /*31d0*/  FMUL.FTZ R214, R214, c[0x0][0x1e8] ;  /* 0x00007a00d6d67a20 */ /* 0x000fe20000410000 */
[----:B------:R-:W-:Y:S01]  /*31e0*/  MOV R188, RZ ;  /* 0x000000ff00bc7202 */ /* 0x000fe20000000f00 */
[----:B------:R-:W-:Y:S01]  /*31f0*/  FMUL.FTZ R216, R216, c[0x0][0x1e8] ;  /* 0x00007a00d8d87a20 */ /* 0x000fe20000410000 */
[----:B------:R-:W-:Y:S01]  /*3200*/  MOV R204, RZ ;  /* 0x000000ff00cc7202 */ /* 0x000fe20000000f00 */
[----:B------:R0:W-:Y:S01]  /*3210*/  @P0 STG.E.128 [R168.64], R160 ;  /* 0x000000a0a8000986 */ /* 0x0001e2000c101d04 */
[----:B------:R-:W-:Y:S01]  /*3220*/  LOP3.LUT P0, RZ, R184, 0xff0000, RZ, 0xc0, !PT ;  /* 0x00ff0000b8ff7812 */ /* 0x000fe2000780c0ff */
[----:B------:R-:W-:-:S02]  /*3230*/  FMUL.FTZ R218, R215, c[0x0][0x1e8] ;  /* 0x00007a00d7da7a20 */ /* 0x000fc40000410000 */
[----:B0-----:R-:W-:Y:S01]  /*3240*/  FMUL.FTZ R169, R208, c[0x0][0x1e8] ;  /* 0x00007a00d0a97a20 */ /* 0x001fe20000410000 */
[--C-:B--2---:R-:W-:Y:S02]  /*3250*/  @P5 PRMT R168, RZ, 0x5410, R164.reuse ;  /* 0x00005410ffa85816 */ /* 0x104fe400000000a4 */
[----:B------:R-:W-:-:S03]  /*3260*/  @P4 PRMT R164, RZ, 0x7610, R164 ;  /* 0x00007610ffa44816 */ /* 0x000fc600000000a4 */
[----:B------:R-:W-:Y:S02]  /*3270*/  @P5 FMUL.FTZ R205, R171, R168 ;  /* 0x000000a8abcd5220 */ /* 0x000fe40000410000 */
[----:B------:R-:W-:Y:S02]  /*3280*/  @P4 FMUL.FTZ R188, R170, R164 ;  /* 0x000000a4aabc4220 */ /* 0x000fe40000410000 */
[--C-:B------:R-:W-:Y:S01]  /*3290*/  @P0 PRMT R164, RZ, 0x5410, R165.reuse ;  /* 0x00005410ffa40816 */ /* 0x100fe200000000a5 */
[----:B------:R-:W-:Y:S01]  /*32a0*/  FMUL.FTZ R168, R62, R169 ;  /* 0x000000a93ea87220 */ /* 0x000fe20000410000 */
[----:B------:R-:W-:Y:S01]  /*32b0*/  @P6 PRMT R165, RZ, 0x7610, R165 ;  /* 0x00007610ffa56816 */ /* 0x000fe200000000a5 */
[----:B------:R-:W-:Y:S02]  /*32c0*/  FADD.FTZ R140, R140, R205 ;  /* 0x000000cd8c8c7221 */ /* 0x000fe40000010000 */
[----:B------:R-:W-:Y:S02]  /*32d0*/  @P0 FMUL.FTZ R207, R169, R164 ;  /* 0x000000a4a9cf0220 */ /* 0x000fe40000410000 */
[----:B------:R-:W-:-:S02]  /*32e0*/  @P6 FMUL.FTZ R204, R210, R165 ;  /* 0x000000a5d2cc6220 */ /* 0x000fc40000410000 */
[----:B------:R-:W-:Y:S02]  /*32f0*/  FMUL.FTZ R164, R60, R171 ;  /* 0x000000ab3ca47220 */ /* 0x000fe40000410000 */
[----:B------:R-:W-:Y:S02]  /*3300*/  FMUL.FTZ R165, R61, R170 ;  /* 0x000000aa3da57220 */ /* 0x000fe40000410000 */
[----:B------:R-:W-:Y:S01]  /*3310*/  FMUL.FTZ R169, R63, R210 ;  /* 0x000000d23fa97220 */ /* 0x000fe20000410000 */
[----:B------:R-:W-:Y:S01]  /*3320*/  FSEL R208, R164, RZ, P5 ;  /* 0x000000ffa4d07208 */ /* 0x000fe20002800000 */
[----:B------:R-:W-:Y:S01]  /*3330*/  FMUL.FTZ R170, R66, R216 ;  /* 0x000000d842aa7220 */ /* 0x000fe20000410000 */
[----:B------:R-:W-:Y:S01]  /*3340*/  FSEL R209, R165, RZ, P4 ;  /* 0x000000ffa5d17208 */ /* 0x000fe20002000000 */
[----:B------:R-:W-:Y:S01]  /*3350*/  FMUL.FTZ R171, R67, R218 ;  /* 0x000000da43ab7220 */ /* 0x000fe20000410000 */
[----:B------:R-:W-:Y:S01]  /*3360*/  LEA R164, P4, R187, c[0x0][0x248], 0x4 ;  /* 0x00009200bba47a11 */ /* 0x000fe200078820ff */
[----:B------:R-:W-:Y:S01]  /*3370*/  FADD.FTZ R141, R141, R188 ;  /* 0x000000bc8d8d7221 */ /* 0x000fe20000010000 */
[----:B------:R-:W-:Y:S01]  /*3380*/  FSEL R210, R168, RZ, P0 ;  /* 0x000000ffa8d27208 */ /* 0x000fe20000000000 */
[----:B------:R-:W-:Y:S01]  /*3390*/  FMUL.FTZ R168, R64, R213 ;  /* 0x000000d540a87220 */ /* 0x000fe20000410000 */
[----:B------:R-:W-:Y:S01]  /*33a0*/  FSEL R211, R169, RZ, P6 ;  /* 0x000000ffa9d37208 */ /* 0x000fe20003000000 */
[----:B------:R-:W-:Y:S01]  /*33b0*/  FMUL.FTZ R169, R65, R214 ;  /* 0x000000d641a97220 */ /* 0x000fe20000410000 */
[----:B------:R-:W-:Y:S01]  /*33c0*/  LEA.HI.X R165, R187, c[0x0][0x24c], RZ, 0x4, P4 ;  /* 0x00009300bba57a11 */ /* 0x000fe200020f24ff */
[----:B------:R-:W-:Y:S01]  /*33d0*/  FADD.FTZ R142, R142, R207 ;  /* 0x000000cf8e8e7221 */ /* 0x000fe20000010000 */
[----:B------:R-:W-:Y:S01]  /*33e0*/  LOP3.LUT P5, RZ, R185, 0xff, RZ, 0xc0, !PT ;  /* 0x000000ffb9ff7812 */ /* 0x000fe200078ac0ff */
[----:B------:R-:W-:Y:S01]  /*33f0*/  FADD.FTZ R143, R143, R204 ;  /* 0x000000cc8f8f7221 */ /* 0x000fe20000010000 */
[----:B------:R-:W-:-:S02]  /*3400*/  LOP3.LUT P0, RZ, R185, 0xff00, RZ, 0xc0, !PT ;  /* 0x0000ff00b9ff7812 */ /* 0x000fc4000780c0ff */
[C---:B------:R-:W-:Y:S02]  /*3410*/  LOP3.LUT P6, RZ, R185.reuse, 0xff0000, RZ, 0xc0, !PT ;  /* 0x00ff0000b9ff7812 */ /* 0x040fe400078cc0ff */
[----:B------:R-:W-:Y:S02]  /*3420*/  LOP3.LUT P4, RZ, R185, 0xff000000, RZ, 0xc0, !PT ;  /* 0xff000000b9ff7812 */ /* 0x000fe4000788c0ff */
[----:B------:R-:W-:Y:S02]  /*3430*/  FSEL R187, R168, RZ, P5 ;  /* 0x000000ffa8bb7208 */ /* 0x000fe40002800000 */
[----:B------:R-:W-:Y:S02]  /*3440*/  FSEL R212, R169, RZ, P0 ;  /* 0x000000ffa9d47208 */ /* 0x000fe40000000000 */
[----:B------:R-:W-:Y:S02]  /*3450*/  FSEL R215, R170, RZ, P6 ;  /* 0x000000ffaad77208 */ /* 0x000fe40003000000 */
[----:B------:R-:W-:-:S02]  /*3460*/  FSEL R220, R171, RZ, P4 ;  /* 0x000000ffabdc7208 */ /* 0x000fc40002000000 */
[----:B------:R-:W-:Y:S02]  /*3470*/  F2FP.BF16.PACK_AB R168, R209, R208 ;  /* 0x000000d0d1a8723e */ /* 0x000fe400000010ff */
[----:B------:R-:W-:Y:S01]  /*3480*/  F2FP.BF16.PACK_AB R169, R211, R210 ;  /* 0x000000d2d3a9723e */ /* 0x000fe200000010ff */
[----:B------:R-:W-:Y:S01]  /*3490*/  CS2R R208, SRZ ;  /* 0x0000000000d07805 */ /* 0x000fe2000001ff00 */
[----:B------:R-:W-:Y:S01]  /*34a0*/  F2FP.BF16.PACK_AB R170, R212, R187 ;  /* 0x000000bbd4aa723e */ /* 0x000fe200000010ff */
[----:B------:R-:W-:Y:S01]  /*34b0*/  HFMA2.MMA R187, -RZ, RZ, 0, 0 ;  /* 0x00000000ffbb7435 */ /* 0x000fe200000001ff */
        /* <DEDUP_REMOVED lines=15> */
.L_x_2748:
[----:B------:R-:W-:Y:S05]  /*35b0*/  BSYNC B0 ;  /* 0x0000000000007941 */ /* 0x000fea0003800000 */
.L_x_2747:
[----:B------:R-:W-:Y:S02]  /*35c0*/  IADD3 R2, R2, c[0x0][0x160], RZ ;  /* 0x0000580002027a10 */ /* 0x000fe40007ffe0ff */
[----:B------:R-:W-:-:S02]  /*35d0*/  LOP3.LUT P4, RZ, R0, 0xff, RZ, 0xc0, !PT ;  /* 0x000000ff00ff7812 */ /* 0x000fc4000788c0ff */
[----:B------:R-:W-:Y:S02]  /*35e0*/  ISETP.GE.AND P0, PT, R2, c[0x0][0x164], PT ;  /* 0x0000590002007a0c */ /* 0x000fe40003f06270 */
[----:B------:R-:W-:-:S11]  /*35f0*/  SEL R0, RZ, 0x1, P4 ;  /* 0x00000001ff007807 */ /* 0x000fd60002000000 */
[----:B------:R-:W-:Y:S01]  /*3600*/  @P0 CALL.REL.NOINC `(.L_x_2734) ;  /* 0x0000001000000944 */ /* 0x000fe20003c00000 */
[----:B------:R-:W-:Y:S05]  /*3610*/  BRA `(.L_x_2749) ;  /* 0xffffcec000007947 */ /* 0x000fea000383ffff */
.L_x_2734:
        /* <DEDUP_REMOVED lines=19> */
.L_x_2751:
[----:B------:R-:W-:Y:S05]  /*3750*/  BSYNC B0 ;  /* 0x0000000000007941 */ /* 0x000fea0003800000 */
.L_x_2750:
        /* <DEDUP_REMOVED lines=13> */
.L_x_2753:
[----:B------:R-:W-:Y:S05]  /*3830*/  BSYNC B0 ;  /* 0x0000000000007941 */ /* 0x000fea0003800000 */
.L_x_2752:
        /* <DEDUP_REMOVED lines=12> */
.L_x_2741:
[----:B------:R-:W-:Y:S01]  /*3900*/  HFMA2.MMA R204, -RZ, RZ, 0, 9.5367431640625e-07 ;  /* 0x00000010ffcc7435 */ /* 0x000fe200000001ff */
[----:B------:R-:W-:-:S02]  /*3910*/  MOV R169, R209 ;  /* 0x000000d100a97202 */ /* 0x000fc40000000f00 */
[----:B------:R-:W-:Y:S02]  /*3920*/  MOV R211, 0x1f ;  /* 0x0000001f00d37802 */ /* 0x000fe40000000f00 */
[----:B------:R-:W-:Y:S02]  /*3930*/  MOV R212, 0xffffffff ;  /* 0xffffffff00d47802 */ /* 0x000fe40000000f00 */
[----:B------:R-:W-:Y:S02]  /*3940*/  MOV R164, 0x3960 ;  /* 0x0000396000a47802 */ /* 0x000fe40000000f00 */
[----:B------:R-:W-:Y:S05]  /*3950*/  CALL.REL.NOINC `($__internal_54_$__cuda_sm70_shflsync_down_p) ;  /* 0x0000046000007944 */ /* 0x000fea0003c00000 */
[----:B-1----:R-:W-:Y:S01]  /*3960*/  MOV R168, R169 ;  /* 0x000000a900a87202 */ /* 0x002fe20000000f00 */
[----:B0-----:R-:W-:Y:S05]  /*3970*/  BRA `(.L_x_2754) ;  /* 0xffffde0000007947 */ /* 0x001fea000383ffff */
.L_x_2742:
[----:B------:R-:W-:Y:S01]  /*3980*/  HFMA2.MMA R204, -RZ, RZ, 0, 9.5367431640625e-07 ;  /* 0x00000010ffcc7435 */ /* 0x000fe200000001ff */
[----:B------:R-:W-:Y:S02]  /*3990*/  MOV R169, R208 ;  /* 0x000000d000a97202 */ /* 0x000fe40000000f00 */
[----:B------:R-:W-:Y:S02]  /*39a0*/  MOV R211, 0x1f ;  /* 0x0000001f00d37802 */ /* 0x000fe40000000f00 */
[----:B------:R-:W-:-:S02]  /*39b0*/  MOV R212, 0xffffffff ;  /* 0xffffffff00d47802 */ /* 0x000fc40000000f00 */
[----:B------:R-:W-:Y:S02]  /*39c0*/  MOV R164, 0x39e0 ;  /* 0x000039e000a47802 */ /* 0x000fe40000000f00 */
[----:B01----:R-:W-:Y:S05]  /*39d0*/  CALL.REL.NOINC `($__internal_54_$__cuda_sm70_shflsync_down_p) ;  /* 0x000003e000007944 */ /* 0x003fea0003c00000 */
[----:B------:R-:W-:Y:S01]  /*39e0*/  FADD.FTZ R168, R168, R209 ;  /* 0x000000d1a8a87221 */ /* 0x000fe20000010000 */
[----:B0-----:R-:W-:Y:S01]  /*39f0*/  HFMA2.MMA R204, -RZ, RZ, 0, 4.76837158203125e-07 ;  /* 0x00000008ffcc7435 */ /* 0x001fe200000001ff */
[----:B-1----:R-:W-:Y:S01]  /*3a00*/  FADD.FTZ R208, R208, R169 ;  /* 0x000000a9d0d07221 */ /* 0x002fe20000010000 */
[----:B------:R-:W-:Y:S02]  /*3a10*/  MOV R211, 0x1f ;  /* 0x0000001f00d37802 */ /* 0x000fe40000000f00 */
[----:B------:R-:W-:Y:S02]  /*3a20*/  MOV R212, 0xffffffff ;  /* 0xffffffff00d47802 */ /* 0x000fe40000000f00 */
[----:B------:R-:W-:Y:S02]  /*3a30*/  MOV R169, R168 ;  /* 0x000000a800a97202 */ /* 0x000fe40000000f00 */
[----:B------:R-:W-:Y:S02]  /*3a40*/  MOV R164, 0x3a60 ;  /* 0x00003a6000a47802 */ /* 0x000fe40000000f00 */
[----:B------:R-:W-:Y:S05]  /*3a50*/  CALL.REL.NOINC `($__internal_54_$__cuda_sm70_shflsync_down_p) ;  /* 0x0000036000007944 */ /* 0x000fea0003c00000 */
[----:B0-----:R-:W-:Y:S01]  /*3a60*/  HFMA2.MMA R204, -RZ, RZ, 0, 4.76837158203125e-07 ;  /* 0x00000008ffcc7435 */ /* 0x001fe200000001ff */
[----:B-1----:R-:W-:-:S02]  /*3a70*/  MOV R167, R169 ;  /* 0x000000a900a77202 */ /* 0x002fc40000000f00 */
[----:B------:R-:W-:Y:S02]  /*3a80*/  MOV R169, R208 ;  /* 0x000000d000a97202 */ /* 0x000fe40000000f00 */
[----:B------:R-:W-:Y:S02]  /*3a90*/  MOV R211, 0x1f ;  /* 0x0000001f00d37802 */ /* 0x000fe40000000f00 */
[----:B------:R-:W-:Y:S02]  /*3aa0*/  MOV R212, 0xffffffff ;  /* 0xffffffff00d47802 */ /* 0x000fe40000000f00 */
[----:B------:R-:W-:Y:S02]  /*3ab0*/  MOV R164, 0x3ad0 ;  /* 0x00003ad000a47802 */ /* 0x000fe40000000f00 */
[----:B------:R-:W-:Y:S05]  /*3ac0*/  CALL.REL.NOINC `($__internal_54_$__cuda_sm70_shflsync_down_p) ;  /* 0x000002f000007944 */ /* 0x000fea0003c00000 */
[----:B------:R-:W-:Y:S01]  /*3ad0*/  FADD.FTZ R168, R167, R168 ;  /* 0x000000a8a7a87221 */ /* 0x000fe20000010000 */
[----:B0-----:R-:W-:Y:S01]  /*3ae0*/  HFMA2.MMA R204, -RZ, RZ, 0, 2.384185791015625e-07 ;  /* 0x00000004ffcc7435 */ /* 0x001fe200000001ff */
[----:B-1----:R-:W-:Y:S01]  /*3af0*/  FADD.FTZ R208, R208, R169 ;  /* 0x000000a9d0d07221 */ /* 0x002fe20000010000 */
[----:B------:R-:W-:Y:S02]  /*3b00*/  MOV R211, 0x1f ;  /* 0x0000001f00d37802 */ /* 0x000fe40000000f00 */
[----:B------:R-:W-:-:S02]  /*3b10*/  MOV R212, 0xffffffff ;  /* 0xffffffff00d47802 */ /* 0x000fc40000000f00 */
[----:B------:R-:W-:Y:S02]  /*3b20*/  MOV R169, R168 ;  /* 0x000000a800a97202 */ /* 0x000fe40000000f00 */
[----:B------:R-:W-:Y:S02]  /*3b30*/  MOV R164, 0x3b50 ;  /* 0x00003b5000a47802 */ /* 0x000fe40000000f00 */
[----:B------:R-:W-:Y:S05]  /*3b40*/  CALL.REL.NOINC `($__internal_54_$__cuda_sm70_shflsync_down_p) ;  /* 0x0000027000007944 */ /* 0x000fea0003c00000 */
[----:B0-----:R-:W-:Y:S01]  /*3b50*/  HFMA2.MMA R204, -RZ, RZ, 0, 2.384185791015625e-07 ;  /* 0x00000004ffcc7435 */ /* 0x001fe200000001ff */
[----:B-1----:R-:W-:Y:S02]  /*3b60*/  MOV R167, R169 ;  /* 0x000000a900a77202 */ /* 0x002fe40000000f00 */
[----:B------:R-:W-:Y:S02]  /*3b70*/  MOV R169, R208 ;  /* 0x000000d000a97202 */ /* 0x000fe40000000f00 */
[----:B------:R-:W-:Y:S02]  /*3b80*/  MOV R211, 0x1f ;  /* 0x0000001f00d37802 */ /* 0x000fe40000000f00 */
[----:B------:R-:W-:Y:S02]  /*3b90*/  MOV R212, 0xffffffff ;  /* 0xffffffff00d47802 */ /* 0x000fe40000000f00 */
[----:B------:R-:W-:-:S02]  /*3ba0*/  MOV R164, 0x3bc0 ;  /* 0x00003bc000a47802 */ /* 0x000fc40000000f00 */
[----:B------:R-:W-:Y:S05]  /*3bb0*/  CALL.REL.NOINC `($__internal_54_$__cuda_sm70_shflsync_down_p) ;  /* 0x0000020000007944 */ /* 0x000fea0003c00000 */
[----:B------:R-:W-:Y:S01]  /*3bc0*/  FADD.FTZ R168, R167, R168 ;  /* 0x000000a8a7a87221 */ /* 0x000fe20000010000 */
[----:B0-----:R-:W-:Y:S01]  /*3bd0*/  HFMA2.MMA R204, -RZ, RZ, 0, 1.1920928955078125e-07 ;  /* 0x00000002ffcc7435 */ /* 0x001fe200000001ff */
[----:B-1----:R-:W-:Y:S01]  /*3be0*/  FADD.FTZ R208, R208, R169 ;  /* 0x000000a9d0d07221 */ /* 0x002fe20000010000 */
[----:B------:R-:W-:-:S02]  /*3bf0*/  MOV R211, 0x1f ;  /* 0x0000001f00d37802 */ /* 0x000fc40000000f00 */
[----:B------:R-:W-:Y:S02]  /*3c00*/  MOV R212, 0xffffffff ;  /* 0xffffffff00d47802 */ /* 0x000fe40000000f00 */
[----:B------:R-:W-:Y:S02]  /*3c10*/  MOV R169, R168 ;  /* 0x000000a800a97202 */ /* 0x000fe40000000f00 */
[----:B------:R-:W-:Y:S02]  /*3c20*/  MOV R164, 0x3c40 ;  /* 0x00003c4000a47802 */ /* 0x000fe40000000f00 */
[----:B------:R-:W-:Y:S05]  /*3c30*/  CALL.REL.NOINC `($__internal_54_$__cuda_sm70_shflsync_down_p) ;  /* 0x0000018000007944 */ /* 0x000fea0003c00000 */
[----:B0-----:R-:W-:Y:S01]  /*3c40*/  HFMA2.MMA R204, -RZ, RZ, 0, 1.1920928955078125e-07 ;  /* 0x00000002ffcc7435 */ /* 0x001fe200000001ff */
[----:B-1----:R-:W-:Y:S02]  /*3c50*/  MOV R167, R169 ;  /* 0x000000a900a77202 */ /* 0x002fe40000000f00 */
[----:B------:R-:W-:Y:S02]  /*3c60*/  MOV R169, R208 ;  /* 0x000000d000a97202 */ /* 0x000fe40000000f00 */
[----:B------:R-:W-:Y:S02]  /*3c70*/  MOV R211, 0x1f ;  /* 0x0000001f00d37802 */ /* 0x000fe40000000f00 */
[----:B------:R-:W-:-:S02]  /*3c80*/  MOV R212, 0xffffffff ;  /* 0xffffffff00d47802 */ /* 0x000fc40000000f00 */
[----:B------:R-:W-:Y:S02]  /*3c90*/  MOV R164, 0x3cb0 ;  /* 0x00003cb000a47802 */ /* 0x000fe40000000f00 */
[----:B------:R-:W-:Y:S05]  /*3ca0*/  CALL.REL.NOINC `($__internal_54_$__cuda_sm70_shflsync_down_p) ;  /* 0x0000011000007944 */ /* 0x000fea0003c00000 */
[----:B------:R-:W-:Y:S01]  /*3cb0*/  FADD.FTZ R170, R167, R168 ;  /* 0x000000a8a7aa7221 */ /* 0x000fe20000010000 */
[----:B0-----:R-:W-:Y:S01]  /*3cc0*/  HFMA2.MMA R204, -RZ, RZ, 0, 5.9604644775390625e-08 ;  /* 0x00000001ffcc7435 */ /* 0x001fe200000001ff */
[----:B-1----:R-:W-:Y:S01]  /*3cd0*/  FADD.FTZ R205, R208, R169 ;  /* 0x000000a9d0cd7221 */ /* 0x002fe20000010000 */
[----:B------:R-:W-:Y:S02]  /*3ce0*/  MOV R211, 0x1f ;  /* 0x0000001f00d37802 */ /* 0x000fe40000000f00 */
[----:B------:R-:W-:Y:S02]  /*3cf0*/  MOV R212, 0xffffffff ;  /* 0xffffffff00d47802 */ /* 0x000fe40000000f00 */
[----:B------:R-:W-:Y:S02]  /*3d00*/  MOV R169, R170 ;  /* 0x000000aa00a97202 */ /* 0x000fe40000000f00 */
[----:B------:R-:W-:Y:S02]  /*3d10*/  MOV R164, 0x3d30 ;  /* 0x00003d3000a47802 */ /* 0x000fe40000000f00 */
[----:B------:R-:W-:Y:S05]  /*3d20*/  CALL.REL.NOINC `($__internal_54_$__cuda_sm70_shflsync_down_p) ;  /* 0x0000009000007944 */ /* 0x000fea0003c00000 */
[----:B0-----:R-:W-:Y:S01]  /*3d30*/  HFMA2.MMA R204, -RZ, RZ, 0, 5.9604644775390625e-08 ;  /* 0x00000001ffcc7435 */ /* 0x001fe200000001ff */
[----:B-1----:R-:W-:-:S02]  /*3d40*/  MOV R171, R169 ;  /* 0x000000a900ab7202 */ /* 0x002fc40000000f00 */
[----:B------:R-:W-:Y:S02]  /*3d50*/  MOV R169, R205 ;  /* 0x000000cd00a97202 */ /* 0x000fe40000000f00 */
[----:B------:R-:W-:Y:S02]  /*3d60*/  MOV R211, 0x1f ;  /* 0x0000001f00d37802 */ /* 0x000fe40000000f00 */
[----:B------:R-:W-:Y:S02]  /*3d70*/  MOV R212, 0xffffffff ;  /* 0xffffffff00d47802 */ /* 0x000fe40000000f00 */
[----:B------:R-:W-:Y:S02]  /*3d80*/  MOV R164, 0x3da0 ;  /* 0x00003da000a47802 */ /* 0x000fe40000000f00 */
[----:B------:R-:W-:Y:S05]  /*3d90*/  CALL.REL.NOINC `($__internal_54_$__cuda_sm70_shflsync_down_p) ;  /* 0x0000002000007944 */ /* 0x000fea0003c00000 */
[----:B-1----:R-:W-:Y:S01]  /*3da0*/  MOV R208, R169 ;  /* 0x000000a900d07202 */ /* 0x002fe20000000f00 */
[----:B0-----:R-:W-:Y:S05]  /*3db0*/  BRA `(.L_x_2755) ;  /* 0xffffdae000007947 */ /* 0x001fea000383ffff */
        .weak           $__internal_54_$__cuda_sm70_shflsync_down_p
        .type           $__internal_54_$__cuda_sm70_shflsync_down_p,@function
        .size           $__internal_54_$__cuda_sm70_shflsync_down_p,(.L_x_9308 - $__internal_54_$__cuda_sm70_shflsync_down_p)
$__internal_54_$__cuda_sm70_shflsync_down_p:
[----:B------:R-:W-:Y:S01]  /*3dc0*/  HFMA2.MMA R165, -RZ, RZ, 0, 0 ;  /* 0x00000000ffa57435 */ /* 0x000fe200000001ff */
[----:B------:R-:W-:Y:S04]  /*3dd0*/  WARPSYNC R212 ;  /* 0x000000d400007348 */ /* 0x000fe80003800000 */
[----:B------:R0:W1:Y:S01]  /*3de0*/  SHFL.DOWN PT, R169, R169, R204, R211 ;  /* 0x080000cca9a97389 */ /* 0x00006200000e00d3 */
[----:B------:R-:W-:Y:S05]  /*3df0*/  RET.REL.NODEC R164 `(_ZN10layer_norm13ln_bwd_kernelINS_13Kernel_traitsIf13__nv_bfloat16S2_S2_fjLj3072ELj1ELj1ELj4ELj16ENS_18Kernel_traits_baseILj3072EfS2_S2_S2_fjLj128EEEEELb1ELb1ELb0ELb0EEEvNS_9BwdParamsE) ;  /* 0xffffc200a4007950 */ /* 0x000fea0003c3ffff */
.L_x_2756:
        /* <DEDUP_REMOVED lines=16> */
.L_x_9308:


//--------------------- .text._ZN10layer_norm13ln_bwd_kernelINS_13Kernel_traitsIf13__nv_bfloat16S2_S2_fjLj3072ELj1ELj1ELj4ELj16ENS_18Kernel_traits_baseILj3072EfS2_S2_S2_fjLj128EEEEELb1ELb1ELb0ELb1EEEvNS_9BwdParamsE --------------------------
	.section	.text._ZN10layer_norm13ln_bwd_kernelINS_13Kernel_traitsIf13__nv_bfloat16S2_S2_fjLj3072ELj1ELj1ELj4ELj16ENS_18Kernel_traits_baseILj3072EfS2_S2_S2_fjLj128EEEEELb1ELb1ELb0ELb1EEEvNS_9BwdParamsE,"ax",@progbits
	.sectioninfo	@"SHI_REGISTERS=223"
	.align	128
        .global         _ZN10layer_norm13ln_bwd_kernelINS_13Kernel_traitsIf13__nv_bfloat16S2_S2_fjLj3072ELj1ELj1ELj4ELj16ENS_18Kernel_traits_baseILj3072EfS2_S2_S2_fjLj128EEEEELb1ELb1ELb0ELb1EEEvNS_9BwdParamsE
        .type           _ZN10layer_norm13ln_bwd_kernelINS_13Kernel_traitsIf13__nv_bfloat16S2_S2_fjLj3072ELj1ELj1ELj4ELj16ENS_18Kernel_traits_baseILj3072EfS2_S2_S2_fjLj128EEEEELb1ELb1ELb0ELb1EEEvNS_9BwdParamsE,@function
        .size           _ZN10layer_norm13ln_bwd_kernelINS_13Kernel_traitsIf13__nv_bfloat16S2_S2_fjLj3072ELj1ELj1ELj4ELj16ENS_18Kernel_traits_baseILj3072EfS2_S2_S2_fjLj128EEEEELb1ELb1ELb0ELb1EEEvNS_9BwdParamsE,(.L_x_9309 - _ZN10layer_norm13ln_bwd_kernelINS_13Kernel_traitsIf13__nv_bfloat16S2_S2_fjLj3072ELj1ELj1ELj4ELj16ENS_18Kernel_traits_baseILj3072EfS2_S2_S2_fjLj128EEEEELb1ELb1ELb0ELb1EEEvNS_9BwdParamsE)
        .other          _ZN10layer_norm13ln_bwd_kernelINS_13Kernel_traitsIf13__nv_bfloat16S2_S2_fjLj3072ELj1ELj1ELj4ELj16ENS_18Kernel_traits_baseILj3072EfS2_S2_S2_fjLj128EEEEELb1ELb1ELb0ELb1EEEvNS_9BwdParamsE,@"STO_CUDA_ENTRY STV_DEFAULT"
_ZN10layer_norm13ln_bwd_kernelINS_13Kernel_traitsIf13__nv_bfloat16S2_S2_fjLj3072ELj1ELj1ELj4ELj16ENS_18Kernel_traits_baseILj3072EfS2_S2_S2_fjLj128EEEEELb1ELb1ELb0ELb1EEEvNS_9BwdParamsE:
.text._ZN10layer_norm13ln_bwd_kernelINS_13Kernel_traitsIf13__nv_bfloat16S2_S2_fjLj3072ELj1ELj1ELj4ELj16ENS_18Kernel_traits_baseILj3072EfS2_S2_S2_fjLj128EEEEELb1ELb1ELb0ELb1EEEvNS_9BwdParamsE:
        /* <DEDUP_REMOVED lines=44> */
.L_x_2757:
        /* <DEDUP_REMOVED lines=56> */
.L_x_2762:
        /* <DEDUP_REMOVED lines=8> */
[----:B------:R-:W-:-:S04]  /*06c0*/  IMAD.WIDE.U32 R72, R176, R99, c[0x0][0x208] ;  /* 0x00008200b0487625 */ /* 0x000fc800078e0063 */
[CC--:B------:R-:W-:Y:S02]  /*06d0*/  IMAD.WIDE.U32 R80, R175.reuse, R99.reuse, c[0x0][0x208] ;  /* 0x00008200af507625 */ /* 0x0c0fe400078e0063 */
[----:B------:R-:W2:Y:S02]  /*06e0*/  LDG.E.128 R72, [R72.64] ;  /* 0x0000000448487981 */ /* 0x000ea4000c1e1d00 */
[C---:B------:R-:W-:Y:S01]  /*06f0*/  IMAD.WIDE.U32 R68, R176.reuse, R99, c[0x0][0x188] ;  /* 0x00006200b0447625 */ /* 0x040fe200078e0063 */
[----:B------:R-:W-:Y:S01]  /*0700*/  IADD3 R174, R176, 0x100, RZ ;  /* 0x00000100b0ae7810 */ /* 0x000fe20007ffe0ff */
[----:B------:R-:W3:Y:S02]  /*0710*/  LDG.E.128 R80, [R80.64] ;  /* 0x0000000450507981 */ /* 0x000ee4000c1e1d00 */
[----:B------:R-:W-:Y:S02]  /*0720*/  IMAD.WIDE R2, R172, R93, c[0x0][0x1a0] ;  /* 0x00006800ac027625 */ /* 0x000fe400078e025d */
[----:B------:R-:W4:Y:S02]  /*0730*/  LDG.E.128 R68, [R68.64] ;  /* 0x0000000444447981 */ /* 0x000f24000c1e1d00 */
[----:B------:R-:W-:-:S02]  /*0740*/  IMAD.WIDE.U32 R76, R175, R99, c[0x0][0x188] ;  /* 0x00006200af4c7625 */ /* 0x000fc400078e0063 */
[----:B------:R0:W4:Y:S02]  /*0750*/  LDG.E R184, [R2.64] ;  /* 0x0000000402b87981 */ /* 0x000124000c1e1900 */
[----:B------:R-:W-:Y:S02]  /*0760*/  IMAD.WIDE R92, R172, R93, c[0x0][0x1a8] ;  /* 0x00006a00ac5c7625 */ /* 0x000fe400078e025d */
[----:B------:R-:W4:Y:S02]  /*0770*/  LDG.E.128 R76, [R76.64] ;  /* 0x000000044c4c7981 */ /* 0x000f24000c1e1d00 */
[CC--:B------:R-:W-:Y:S02]  /*0780*/  IMAD.WIDE.U32 R84, R174.reuse, R99.reuse, c[0x0][0x188] ;  /* 0x00006200ae547625 */ /* 0x0c0fe400078e0063 */
[----:B------:R1:W4:Y:S02]  /*0790*/  LDG.E R173, [R92.64] ;  /* 0x000000045cad7981 */ /* 0x000324000c1e1900 */
[----:B------:R-:W-:-:S02]  /*07a0*/  IMAD.WIDE.U32 R88, R174, R99, c[0x0][0x208] ;  /* 0x00008200ae587625 */ /* 0x000fc400078e0063 */
[----:B------:R-:W4:Y:S04]  /*07b0*/  LDG.E.128 R84, [R84.64] ;  /* 0x0000000454547981 */ /* 0x000f28000c1e1d00 */
[----:B------:R-:W4:Y:S01]  /*07c0*/  LDG.E.128 R88, [R88.64] ;  /* 0x0000000458587981 */ /* 0x000f22000c1e1d00 */
[----:B------:R-:W-:-:S04]  /*07d0*/  ISETP.NE.U32.AND P0, PT, RZ, c[0x0][0x1c0], PT ;  /* 0x00007000ff007a0c */ /* 0x000fc80003f05070 */
[----:B------:R-:W-:Y:S02]  /*07e0*/  ISETP.NE.AND.EX P0, PT, RZ, c[0x0][0x1c4], PT, P0 ;  /* 0x00007100ff007a0c */ /* 0x000fe40003f05300 */
[----:B------:R-:W-:Y:S02]  /*07f0*/  SHF.R.S32.HI R95, RZ, 0x1f, R172 ;  /* 0x0000001fff5f7819 */ /* 0x000fe400000114ac */
[----:B0-----:R-:W-:-:S09]  /*0800*/  MOV R3, 0x8 ;  /* 0x0000000800037802 */ /* 0x001fd20000000f00 */
[----:B------:R-:W-:Y:S01]  /*0810*/  @P0 LEA R180, P2, R172, c[0x0][0x1c0], 0x1 ;  /* 0x00007000acb40a11 */ /* 0x000fe200078408ff */
[----:B-1----:R-:W-:-:S03]  /*0820*/  IMAD.WIDE.U32 R92, R3, R175, c[0x0][0x190] ;  /* 0x00006400035c7625 */ /* 0x002fc600078e00af */
[----:B------:R-:W-:Y:S01]  /*0830*/  @P0 LEA.HI.X R181, R172, c[0x0][0x1c4], R95, 0x1, P2 ;  /* 0x00007100acb50a11 */ /* 0x000fe200010f0c5f */
[-C--:B------:R-:W-:Y:S02]  /*0840*/  IMAD.WIDE.U32 R94, R176, R3.reuse, c[0x0][0x190] ;  /* 0x00006400b05e7625 */ /* 0x080fe400078e0003 */
[----:B-----5:R-:W5:Y:S02]  /*0850*/  LDG.E.64 R92, [R92.64] ;  /* 0x000000045c5c7981 */ /* 0x020f64000c1e1b00 */
[----:B------:R-:W-:Y:S02]  /*0860*/  IMAD.WIDE.U32 R2, R174, R3, c[0x0][0x190] ;  /* 0x00006400ae027625 */ /* 0x000fe400078e0003 */
[----:B------:R0:W4:Y:S04]  /*0870*/  @P0 LDG.E.U16 R177, [R180.64] ;  /* 0x00000004b4b10981 */ /* 0x000128000c1e1500 */
[----:B------:R-:W5:Y:S04]  /*0880*/  LDG.E.64 R94, [R94.64] ;  /* 0x000000045e5e7981 */ /* 0x000f68000c1e1b00 */
[----:B------:R-:W5:Y:S01]  /*0890*/  LDG.E.64 R2, [R2.64] ;  /* 0x0000000402027981 */ /* 0x000f62000c1e1b00 */
[----:B------:R-:W-:-:S04]  /*08a0*/  ISETP.NE.U32.AND P1, PT, RZ, c[0x0][0x218], PT ;  /* 0x00008600ff007a0c */ /* 0x000fc80003f25070 */
[----:B------:R-:W-:Y:S01]  /*08b0*/  ISETP.NE.AND.EX P1, PT, RZ, c[0x0][0x21c], PT, P1 ;  /* 0x00008700ff007a0c */ /* 0x000fe20003f25310 */
[----:B------:R-:W-:Y:S02]  /*08c0*/  ULDC.U8 UR6, c[0x0][0x1f0] ;  /* 0x00007c0000067ab9 */ /* 0x000fe40000000000 */
[----:B------:R-:W-:-:S10]  /*08d0*/  ISETP.NE.AND P3, PT, RZ, UR6, PT ;  /* 0x00000006ff007c0c */ /* 0x000fd4000bf65270 */
[----:B------:R-:W-:-:S04]  /*08e0*/  @P1 IMAD.WIDE.U32 R96, R175, R99, c[0x0][0x218] ;  /* 0x00008600af601625 */ /* 0x000fc800078e0063 */
[-C--:B------:R-:W-:Y:S01]  /*08f0*/  @P1 IMAD.WIDE.U32 R178, R176, R99.reuse, c[0x0][0x218] ;  /* 0x00008600b0b21625 */ /* 0x080fe200078e0063 */
[----:B------:R4:W5:Y:S03]  /*0900*/  @P1 LDG.E.128 R56, [R96.64] ;  /* 0x0000000460381981 */ /* 0x000966000c1e1d00 */
[----:B------:R-:W-:Y:S01]  /*0910*/  @P1 IMAD.WIDE.U32 R98, R174, R99, c[0x0][0x218] ;  /* 0x00008600ae621625 */ /* 0x000fe200078e0063 */
[----:B------:R1:W5:Y:S01]  /*0920*/  @P1 LDG.E.128 R52, [R178.64] ;  /* 0x00000004b2341981 */ /* 0x000362000c1e1d00 */
[----:B------:R-:W-:-:S03]  /*0930*/  LOP3.LUT P2, RZ, R182, 0xff, RZ, 0xc0, !PT ;  /* 0x000000ffb6ff7812 */ /* 0x000fc6000784c0ff */
[----:B------:R0:W5:Y:S01]  /*0940*/  @P1 LDG.E.128 R60, [R98.64] ;  /* 0x00000004623c1981 */ /* 0x000162000c1e1d00 */
[--C-:B--2---:R-:W-:Y:S02]  /*0950*/  PRMT R209, RZ, 0x5410, R73.reuse ;  /* 0x00005410ffd17816 */ /* 0x104fe40000000049 */
[----:B------:R-:W-:Y:S02]  /*0960*/  PRMT R211, RZ, 0x7610, R73 ;  /* 0x00007610ffd37816 */ /* 0x000fe40000000049 */
[--C-:B------:R-:W-:Y:S02]  /*0970*/  PRMT R197, RZ, 0x5410, R74.reuse ;  /* 0x00005410ffc57816 */ /* 0x100fe4000000004a */
[----:B------:R-:W-:Y:S02]  /*0980*/  PRMT R199, RZ, 0x7610, R74 ;  /* 0x00007610ffc77816 */ /* 0x000fe4000000004a */
[--C-:B---3--:R-:W-:Y:S02]  /*0990*/  PRMT R73, RZ, 0x5410, R83.reuse ;  /* 0x00005410ff497816 */ /* 0x108fe40000000053 */
[----:B------:R-:W-:-:S02]  /*09a0*/  PRMT R74, RZ, 0x7610, R83 ;  /* 0x00007610ff4a7816 */ /* 0x000fc40000000053 */
[--C-:B----4-:R-:W-:Y:S02]  /*09b0*/  PRMT R96, RZ, 0x5410, R68.reuse ;  /* 0x00005410ff607816 */ /* 0x110fe40000000044 */
[----:B------:R-:W-:Y:S02]  /*09c0*/  FSEL R83, R184, RZ, !P3 ;  /* 0x000000ffb8537208 */ /* 0x000fe40005800000 */
[----:B------:R-:W-:Y:S02]  /*09d0*/  PRMT R68, RZ, 0x7610, R68 ;  /* 0x00007610ff447816 */ /* 0x000fe40000000044 */
[----:B-1----:R-:W-:Y:S01]  /*09e0*/  PRMT R179, RZ, 0x5410, R77 ;  /* 0x00005410ffb37816 */ /* 0x002fe2000000004d */
[C---:B------:R-:W-:Y:S01]  /*09f0*/  FADD.FTZ R206, -R83.reuse, R96 ;  /* 0x0000006053ce7221 */ /* 0x040fe20000010100 */
[----:B------:R-:W-:Y:S01]  /*0a00*/  PRMT R97, RZ, 0x5410, R69 ;  /* 0x00005410ff617816 */ /* 0x000fe20000000045 */
[----:B------:R-:W-:Y:S01]  /*0a10*/  FADD.FTZ R208, -R83, R68 ;  /* 0x0000004453d07221 */ /* 0x000fe20000010100 */
[----:B------:R-:W-:Y:S01]  /*0a20*/  PRMT R205, RZ, 0x5410, R72 ;  /* 0x00005410ffcd7816 */ /* 0x000fe20000000048 */
[----:B------:R-:W-:Y:S01]  /*0a30*/  FMUL.FTZ R206, R173, R206 ;  /* 0x000000ceadce7220 */ /* 0x000fe20000410000 */
[----:B0-----:R-:W-:Y:S01]  /*0a40*/  PRMT R181, RZ, 0x7610, R77 ;  /* 0x00007610ffb57816 */ /* 0x001fe2000000004d */
[----:B------:R-:W-:Y:S01]  /*0a50*/  FADD.FTZ R186, -R83, R179 ;  /* 0x000000b353ba7221 */ /* 0x000fe20000010100 */
[----:B------:R-:W-:-:S02]  /*0a60*/  PRMT R185, RZ, 0x5410, R79 ;  /* 0x00005410ffb97816 */ /* 0x000fc4000000004f */
[----:B------:R-:W-:Y:S02]  /*0a70*/  PRMT R192, RZ, 0x7610, R79 ;  /* 0x00007610ffc07816 */ /* 0x000fe4000000004f */
[--C-:B------:R-:W-:Y:S02]  /*0a80*/  PRMT R79, RZ, 0x5410, R80.reuse ;  /* 0x00005410ff4f7816 */ /* 0x100fe40000000050 */
[----:B------:R-:W-:Y:S02]  /*0a90*/  PRMT R99, RZ, 0x7610, R80 ;  /* 0x00007610ff637816 */ /* 0x000fe40000000050 */
[--C-:B------:R-:W-:Y:S02]  /*0aa0*/  PRMT R77, RZ, 0x5410, R81.reuse ;  /* 0x00005410ff4d7816 */ /* 0x100fe40000000051 */
[----:B------:R-:W-:Y:S02]  /*0ab0*/  PRMT R182, RZ, 0x7610, R81 ;  /* 0x00007610ffb67816 */ /* 0x000fe40000000051 */
[----:B------:R-:W-:-:S02]  /*0ac0*/  PRMT R80, RZ, 0x5410, R85 ;  /* 0x00005410ff507816 */ /* 0x000fc40000000055 */
[----:B------:R-:W-:Y:S01]  /*0ad0*/  PRMT R81, RZ, 0x5410, R86 ;  /* 0x00005410ff517816 */ /* 0x000fe20000000056 */
[----:B------:R-:W-:Y:S01]  /*0ae0*/  FADD.FTZ R210, -R83, R97 ;  /* 0x0000006153d27221 */ /* 0x000fe20000010100 */
[----:B------:R-:W-:Y:S01]  /*0af0*/  PRMT R69, RZ, 0x7610, R69 ;  /* 0x00007610ff457816 */ /* 0x000fe20000000045 */
[----:B------:R-:W-:Y:S01]  /*0b00*/  FADD.FTZ R170, R205, R170 ;  /* 0x000000aacdaa7221 */ /* 0x000fe20000010000 */
[----:B------:R-:W-:Y:S01]  /*0b10*/  PRMT R207, RZ, 0x7610, R72 ;  /* 0x00007610ffcf7816 */ /* 0x000fe20000000048 */
[C---:B------:R-:W-:Y:S02]  /*0b20*/  FMUL.FTZ R208, R173.reuse, R208 ;  /* 0x000000d0add07220 */ /* 0x040fe40000410000 */
[-C--:B------:R-:W-:Y:S01]  /*0b30*/  FFMA.FTZ R171, R206, R205.reuse, R171 ;  /* 0x000000cdceab7223 */ /* 0x080fe200000100ab */
[----:B------:R-:W-:Y:S01]  /*0b40*/  PRMT R188, RZ, 0x7610, R86 ;  /* 0x00007610ffbc7816 */ /* 0x000fe20000000056 */
[----:B------:R-:W-:Y:S02]  /*0b50*/  FMUL.FTZ R205, R48, R205 ;  /* 0x000000cd30cd7220 */ /* 0x000fe40000410000 */
[----:B------:R-:W-:Y:S01]  /*0b60*/  FMUL.FTZ R179, R173, R186 ;  /* 0x000000baadb37220 */ /* 0x000fe20000410000 */
[----:B------:R-:W-:Y:S01]  /*0b70*/  PRMT R98, RZ, 0x5410, R70 ;  /* 0x00005410ff627816 */ /* 0x000fe20000000046 */
[C---:B------:R-:W-:Y:S01]  /*0b80*/  FADD.FTZ R86, -R83.reuse, R80 ;  /* 0x0000005053567221 */ /* 0x040fe20000010100 */
[--C-:B------:R-:W-:Y:S01]  /*0b90*/  PRMT R80, RZ, 0x7610, R88.reuse ;  /* 0x00007610ff507816 */ /* 0x100fe20000000058 */
[C---:B------:R-:W-:Y:S01]  /*0ba0*/  FADD.FTZ R96, -R83.reuse, R81 ;  /* 0x0000005153607221 */ /* 0x040fe20000010100 */
[----:B------:R-:W-:Y:S01]  /*0bb0*/  PRMT R81, RZ, 0x5410, R88 ;  /* 0x00005410ff517816 */ /* 0x000fe20000000058 */
[----:B------:R-:W-:-:S02]  /*0bc0*/  FADD.FTZ R212, -R83, R69 ;  /* 0x0000004553d47221 */ /* 0x000fc40000010100 */
[----:B------:R-:W-:Y:S02]  /*0bd0*/  FADD.FTZ R168, R207, R168 ;  /* 0x000000a8cfa87221 */ /* 0x000fe40000010000 */
[----:B------:R-:W-:Y:S02]  /*0be0*/  FMUL.FTZ R210, R173, R210 ;  /* 0x000000d2add27220 */ /* 0x000fe40000410000 */
[-C--:B------:R-:W-:Y:S02]  /*0bf0*/  FFMA.FTZ R169, R208, R207.reuse, R169 ;  /* 0x000000cfd0a97223 */ /* 0x080fe400000100a9 */
[----:B------:R-:W-:Y:S02]  /*0c00*/  FMUL.FTZ R207, R49, R207 ;  /* 0x000000cf31cf7220 */ /* 0x000fe40000410000 */
[----:B------:R-:W-:Y:S02]  /*0c10*/  FADD.FTZ R88, RZ, R205 ;  /* 0x000000cdff587221 */ /* 0x000fe40000010000 */
[----:B------:R-:W-:-:S02]  /*0c20*/  FADD.FTZ R118, R77, R118 ;  /* 0x000000764d767221 */ /* 0x000fc40000010000 */
[-C--:B------:R-:W-:Y:S02]  /*0c30*/  FFMA.FTZ R102, R179, R77.reuse, R102 ;  /* 0x0000004db3667223 */ /* 0x080fe40000010066 */
[----:B------:R-:W-:Y:S01]  /*0c40*/  FMUL.FTZ R186, R42, R77 ;  /* 0x0000004d2aba7220 */ /* 0x000fe20000410000 */
[----:B------:R-:W-:Y:S01]  /*0c50*/  PRMT R70, RZ, 0x7610, R70 ;  /* 0x00007610ff467816 */ /* 0x000fe20000000046 */
[----:B------:R-:W-:Y:S02]  /*0c60*/  FFMA.FTZ R77, R206, R205, RZ ;  /* 0x000000cdce4d7223 */ /* 0x000fe400000100ff */
[----:B------:R-:W-:Y:S02]  /*0c70*/  FADD.FTZ R98, -R83, R98 ;  /* 0x0000006253627221 */ /* 0x000fe40000010100 */
[----:B------:R-:W-:Y:S02]  /*0c80*/  FADD.FTZ R166, R209, R166 ;  /* 0x000000a6d1a67221 */ /* 0x000fe40000010000 */
[----:B------:R-:W-:-:S02]  /*0c90*/  FMUL.FTZ R212, R173, R212 ;  /* 0x000000d4add47220 */ /* 0x000fc40000410000 */
[-C--:B------:R-:W-:Y:S02]  /*0ca0*/  FFMA.FTZ R167, R210, R209.reuse, R167 ;  /* 0x000000d1d2a77223 */ /* 0x080fe400000100a7 */
[----:B------:R-:W-:Y:S02]  /*0cb0*/  FMUL.FTZ R209, R50, R209 ;  /* 0x000000d132d17220 */ /* 0x000fe40000410000 */
[----:B------:R-:W-:Y:S01]  /*0cc0*/  FADD.FTZ R88, R88, R207 ;  /* 0x000000cf58587221 */ /* 0x000fe20000010000 */
[----:B------:R-:W-:Y:S01]  /*0cd0*/  PRMT R178, RZ, 0x5410, R71 ;  /* 0x00005410ffb27816 */ /* 0x000fe20000000047 */
[----:B------:R-:W-:Y:S02]  /*0ce0*/  FFMA.FTZ R77, R208, R207, R77 ;  /* 0x000000cfd04d7223 */ /* 0x000fe4000001004d */
[----:B------:R-:W-:Y:S02]  /*0cf0*/  FADD.FTZ R200, -R83, R70 ;  /* 0x0000004653c87221 */ /* 0x000fe40000010100 */
[----:B------:R-:W-:-:S02]  /*0d00*/  FADD.FTZ R164, R211, R164 ;  /* 0x000000a4d3a47221 */ /* 0x000fc40000010000 */
[----:B------:R-:W-:Y:S02]  /*0d10*/  FMUL.FTZ R202, R173, R98 ;  /* 0x00000062adca7220 */ /* 0x000fe40000410000 */
[-C--:B------:R-:W-:Y:S02]  /*0d20*/  FFMA.FTZ R165, R212, R211.reuse, R165 ;  /* 0x000000d3d4a57223 */ /* 0x080fe400000100a5 */
[----:B------:R-:W-:Y:S02]  /*0d30*/  FMUL.FTZ R211, R51, R211 ;  /* 0x000000d333d37220 */ /* 0x000fe40000410000 */
[----:B------:R-:W-:Y:S01]  /*0d40*/  FADD.FTZ R88, R88, R209 ;  /* 0x000000d158587221 */ /* 0x000fe20000010000 */
[----:B------:R-:W-:Y:S01]  /*0d50*/  PRMT R71, RZ, 0x7610, R71 ;  /* 0x00007610ff477816 */ /* 0x000fe20000000047 */
[----:B------:R-:W-:Y:S01]  /*0d60*/  FFMA.FTZ R77, R210, R209, R77 ;  /* 0x000000d1d24d7223 */ /* 0x000fe2000001004d */
[----:B------:R-:W-:Y:S01]  /*0d70*/  PRMT R183, RZ, 0x5410, R78 ;  /* 0x00005410ffb77816 */ /* 0x000fe2000000004e */
[----:B------:R-:W-:-:S02]  /*0d80*/  FADD.FTZ R178, -R83, R178 ;  /* 0x000000b253b27221 */ /* 0x000fc40000010100 */
[----:B------:R-:W-:Y:S02]  /*0d90*/  FADD.FTZ R162, R197, R162 ;  /* 0x000000a2c5a27221 */ /* 0x000fe40000010000 */
[----:B------:R-:W-:Y:S02]  /*0da0*/  FMUL.FTZ R200, R173, R200 ;  /* 0x000000c8adc87220 */ /* 0x000fe40000410000 */
[-C--:B------:R-:W-:Y:S01]  /*0db0*/  FFMA.FTZ R163, R202, R197.reuse, R163 ;  /* 0x000000c5caa37223 */ /* 0x080fe200000100a3 */
[----:B------:R-:W-:Y:S01]  /*0dc0*/  PRMT R78, RZ, 0x7610, R78 ;  /* 0x00007610ff4e7816 */ /* 0x000fe2000000004e */
[----:B------:R-:W-:Y:S02]  /*0dd0*/  FMUL.FTZ R197, R44, R197 ;  /* 0x000000c52cc57220 */ /* 0x000fe40000410000 */
[----:B------:R-:W-:Y:S01]  /*0de0*/  FADD.FTZ R88, R88, R211 ;  /* 0x000000d358587221 */ /* 0x000fe20000010000 */
[----:B------:R-:W-:Y:S01]  /*0df0*/  PRMT R201, RZ, 0x5410, R75 ;  /* 0x00005410ffc97816 */ /* 0x000fe2000000004b */
[----:B------:R-:W-:-:S02]  /*0e00*/  FADD.FTZ R214, -R83, R181 ;  /* 0x000000b553d67221 */ /* 0x000fc40000010100 */
[----:B------:R-:W-:Y:S02]  /*0e10*/  FFMA.FTZ R77, R212, R211, R77 ;  /* 0x000000d3d44d7223 */ /* 0x000fe4000001004d */
[----:B------:R-:W-:Y:S02]  /*0e20*/  FADD.FTZ R204, -R83, R71 ;  /* 0x0000004753cc7221 */ /* 0x000fe40000010100 */
[----:B------:R-:W-:Y:S02]  /*0e30*/  FADD.FTZ R160, R199, R160 ;  /* 0x000000a0c7a07221 */ /* 0x000fe40000010000 */
[----:B------:R-:W-:Y:S02]  /*0e40*/  FMUL.FTZ R198, R173, R178 ;  /* 0x000000b2adc67220 */ /* 0x000fe40000410000 */
[-C--:B------:R-:W-:Y:S02]  /*0e50*/  FFMA.FTZ R161, R200, R199.reuse, R161 ;  /* 0x000000c7c8a17223 */ /* 0x080fe400000100a1 */
[----:B------:R-:W-:-:S02]  /*0e60*/  FMUL.FTZ R199, R45, R199 ;  /* 0x000000c72dc77220 */ /* 0x000fc40000410000 */
[----:B------:R-:W-:Y:S01]  /*0e70*/  FADD.FTZ R88, R88, R197 ;  /* 0x000000c558587221 */ /* 0x000fe20000010000 */
[----:B------:R-:W-:Y:S01]  /*0e80*/  PRMT R203, RZ, 0x7610, R75 ;  /* 0x00007610ffcb7816 */ /* 0x000fe2000000004b */
[----:B------:R-:W-:Y:S01]  /*0e90*/  FMUL.FTZ R98, R173, R214 ;  /* 0x000000d6ad627220 */ /* 0x000fe20000410000 */
[--C-:B------:R-:W-:Y:S01]  /*0ea0*/  PRMT R72, RZ, 0x5410, R76.reuse ;  /* 0x00005410ff487816 */ /* 0x100fe2000000004c */
[----:B------:R-:W-:Y:S01]  /*0eb0*/  FFMA.FTZ R77, R202, R197, R77 ;  /* 0x000000c5ca4d7223 */ /* 0x000fe2000001004d */
[----:B------:R-:W-:Y:S01]  /*0ec0*/  PRMT R76, RZ, 0x7610, R76 ;  /* 0x00007610ff4c7816 */ /* 0x000fe2000000004c */
[C---:B------:R-:W-:Y:S02]  /*0ed0*/  FADD.FTZ R218, -R83.reuse, R78 ;  /* 0x0000004e53da7221 */ /* 0x040fe40000010100 */
[----:B------:R-:W-:Y:S02]  /*0ee0*/  FADD.FTZ R220, -R83, R185 ;  /* 0x000000b953dc7221 */ /* 0x000fe40000010100 */
[----:B------:R-:W-:-:S02]  /*0ef0*/  FADD.FTZ R158, R201, R158 ;  /* 0x0000009ec99e7221 */ /* 0x000fc40000010000 */
[----:B------:R-:W-:Y:S02]  /*0f00*/  FMUL.FTZ R204, R173, R204 ;  /* 0x000000ccadcc7220 */ /* 0x000fe40000410000 */
[-C--:B------:R-:W-:Y:S01]  /*0f10*/  FFMA.FTZ R159, R198, R201.reuse, R159 ;  /* 0x000000c9c69f7223 */ /* 0x080fe2000001009f */
[----:B------:R-:W-:Y:S01]  /*0f20*/  PRMT R190, RZ, 0x7610, R82 ;  /* 0x00007610ffbe7816 */ /* 0x000fe20000000052 */
[----:B------:R-:W-:Y:S02]  /*0f30*/  FMUL.FTZ R201, R46, R201 ;  /* 0x000000c92ec97220 */ /* 0x000fe40000410000 */
[----:B------:R-:W-:Y:S02]  /*0f40*/  FADD.FTZ R88, R88, R199 ;  /* 0x000000c758587221 */ /* 0x000fe40000010000 */
[----:B------:R-:W-:Y:S02]  /*0f50*/  FADD.FTZ R117, R182, R117 ;  /* 0x00000075b6757221 */ /* 0x000fe40000010000 */
[----:B------:R-:W-:-:S02]  /*0f60*/  FFMA.FTZ R101, R98, R182, R101 ;  /* 0x000000b662657223 */ /* 0x000fc40000010065 */
[----:B------:R-:W-:Y:S02]  /*0f70*/  FMUL.FTZ R187, R43, R182 ;  /* 0x000000b62bbb7220 */ /* 0x000fe40000410000 */
[----:B------:R-:W-:Y:S02]  /*0f80*/  FFMA.FTZ R77, R200, R199, R77 ;  /* 0x000000c7c84d7223 */ /* 0x000fe4000001004d */
[----:B------:R-:W-:Y:S02]  /*0f90*/  FADD.FTZ R216, -R83, R183 ;  /* 0x000000b753d87221 */ /* 0x000fe40000010100 */
[----:B------:R-:W-:Y:S02]  /*0fa0*/  FMUL.FTZ R182, R173, R218 ;  /* 0x000000daadb67220 */ /* 0x000fe40000410000 */
[C---:B------:R-:W-:Y:S02]  /*0fb0*/  FADD.FTZ R180, -R83.reuse, R72 ;  /* 0x0000004853b47221 */ /* 0x040fe40000010100 */
[----:B------:R-:W-:-:S02]  /*0fc0*/  FADD.FTZ R192, -R83, R192 ;  /* 0x000000c053c07221 */ /* 0x000fc40000010100 */
[----:B------:R-:W-:Y:S02]  /*0fd0*/  FADD.FTZ R156, R203, R156 ;  /* 0x0000009ccb9c7221 */ /* 0x000fe40000010000 */
[-C--:B------:R-:W-:Y:S02]  /*0fe0*/  FFMA.FTZ R157, R204, R203.reuse, R157 ;  /* 0x000000cbcc9d7223 */ /* 0x080fe4000001009d */
[----:B------:R-:W-:Y:S02]  /*0ff0*/  FMUL.FTZ R183, R173, R220 ;  /* 0x000000dcadb77220 */ /* 0x000fe40000410000 */
[----:B------:R-:W-:Y:S02]  /*1000*/  FADD.FTZ R184, -R83, R76 ;  /* 0x0000004c53b87221 */ /* 0x000fe40000010100 */
        /* <DEDUP_REMOVED lines=8> */
[-C--:B------:R-:W-:Y:S02]  /*1090*/  FFMA.FTZ R106, R183, R73.reuse, R106 ;  /* 0x00000049b76a7223 */ /* 0x080fe4000001006a */
[----:B------:R-:W-:Y:S02]  /*10a0*/  FMUL.FTZ R190, R38, R73 ;  /* 0x0000004926be7220 */ /* 0x000fe40000410000 */
        /* <DEDUP_REMOVED lines=11> */
[----:B------:R-:W-:Y:S02]  /*1160*/  FMUL.FTZ R97, R173, R216 ;  /* 0x000000d8ad617220 */ /* 0x000fe40000410000 */
[----:B------:R-:W-:Y:S02]  /*1170*/  FADD.FTZ R74, R73, R178 ;  /* 0x000000b2494a7221 */ /* 0x000fe40000010000 */
[----:B------:R-:W-:Y:S02]  /*1180*/  FMUL.FTZ R99, R41, R99 ;  /* 0x0000006329637220 */ /* 0x000fe40000410000 */
        /* <DEDUP_REMOVED lines=12> */
[--C-:B------:R-:W-:Y:S01]  /*1250*/  PRMT R196, RZ, 0x5410, R84.reuse ;  /* 0x00005410ffc47816 */ /* 0x100fe20000000054 */
[----:B------:R-:W-:Y:S02]  /*1260*/  FADD.FTZ R75, R74, R185 ;  /* 0x000000b94a4b7221 */ /* 0x000fe40000010000 */
[----:B------:R-:W-:Y:S01]  /*1270*/  FFMA.FTZ R73, R182, R185, R73 ;  /* 0x000000b9b6497223 */ /* 0x000fe20000010049 */
[----:B------:R-:W-:Y:S01]  /*1280*/  PRMT R194, RZ, 0x7610, R84 ;  /* 0x00007610ffc27816 */ /* 0x000fe20000000054 */
[----:B------:R-:W-:Y:S01]  /*1290*/  FADD.FTZ R196, -R83, R196 ;  /* 0x000000c453c47221 */ /* 0x000fe20000010100 */
[----:B------:R-:W-:Y:S01]  /*12a0*/  PRMT R82, RZ, 0x5410, R87 ;  /* 0x00005410ff527816 */ /* 0x000fe20000000057 */
[----:B------:R-:W-:-:S02]  /*12b0*/  FADD.FTZ R74, R75, R190 ;  /* 0x000000be4b4a7221 */ /* 0x000fc40000010000 */
[----:B------:R-:W-:Y:S01]  /*12c0*/  FFMA.FTZ R73, R183, R190, R73 ;  /* 0x000000beb7497223 */ /* 0x000fe20000010049 */
[----:B------:R-:W-:Y:S02]  /*12d0*/  PRMT R84, RZ, 0x7610, R85 ;  /* 0x00007610ff547816 */ /* 0x000fe40000000055 */
[----:B------:R-:W-:Y:S01]  /*12e0*/  PRMT R87, RZ, 0x7610, R87 ;  /* 0x00007610ff577816 */ /* 0x000fe20000000057 */
[----:B------:R-:W-:Y:S01]  /*12f0*/  FADD.FTZ R194, -R83, R194 ;  /* 0x000000c253c27221 */ /* 0x000fe20000010100 */
[----:B------:R-:W-:Y:S01]  /*1300*/  PRMT R85, RZ, 0x5410, R89 ;  /* 0x00005410ff557816 */ /* 0x000fe20000000059 */
[----:B------:R-:W-:Y:S01]  /*1310*/  FADD.FTZ R74, R74, R193 ;  /* 0x000000c14a4a7221 */ /* 0x000fe20000010000 */
[----:B------:R-:W-:Y:S01]  /*1320*/  PRMT R78, RZ, 0x7610, R89 ;  /* 0x00007610ff4e7816 */ /* 0x000fe20000000059 */
[----:B------:R-:W-:Y:S01]  /*1330*/  FMUL.FTZ R89, R32, R81 ;  /* 0x0000005120597220 */ /* 0x000fe20000410000 */
[--C-:B------:R-:W-:Y:S01]  /*1340*/  PRMT R71, RZ, 0x5410, R90.reuse ;  /* 0x00005410ff477816 */ /* 0x100fe2000000005a */
[----:B------:R-:W-:Y:S01]  /*1350*/  FFMA.FTZ R73, R192, R193, R73 ;  /* 0x000000c1c0497223 */ /* 0x000fe20000010049 */
[----:B------:R-:W-:Y:S01]  /*1360*/  PRMT R76, RZ, 0x7610, R90 ;  /* 0x00007610ff4c7816 */ /* 0x000fe2000000005a */
[----:B------:R-:W-:-:S02]  /*1370*/  FMUL.FTZ R90, R173, R196 ;  /* 0x000000c4ad5a7220 */ /* 0x000fc40000410000 */
[----:B------:R-:W-:Y:S02]  /*1380*/  FADD.FTZ R68, -R83, R87 ;  /* 0x0000005753447221 */ /* 0x000fe40000010100 */
[C---:B------:R-:W-:Y:S02]  /*1390*/  FMUL.FTZ R86, R173.reuse, R86 ;  /* 0x00000056ad567220 */ /* 0x040fe40000410000 */
[----:B------:R-:W-:Y:S02]  /*13a0*/  FMUL.FTZ R88, R173, R194 ;  /* 0x000000c2ad587220 */ /* 0x000fe40000410000 */
[----:B------:R-:W-:Y:S02]  /*13b0*/  FMUL.FTZ R87, R33, R80 ;  /* 0x0000005021577220 */ /* 0x000fe40000410000 */
[----:B------:R-:W-:Y:S02]  /*13c0*/  FADD.FTZ R74, R74, R89 ;  /* 0x000000594a4a7221 */ /* 0x000fe40000010000 */
[----:B------:R-:W-:-:S02]  /*13d0*/  FFMA.FTZ R73, R90, R89, R73 ;  /* 0x000000595a497223 */ /* 0x000fc40000010049 */
[----:B------:R-:W-:Y:S02]  /*13e0*/  FADD.FTZ R126, R85, R126 ;  /* 0x0000007e557e7221 */ /* 0x000fe40000010000 */
[-C--:B------:R-:W-:Y:S02]  /*13f0*/  FFMA.FTZ R110, R86, R85.reuse, R110 ;  /* 0x00000055566e7223 */ /* 0x080fe4000001006e */
[----:B------:R-:W-:Y:S02]  /*1400*/  FADD.FTZ R84, -R83, R84 ;  /* 0x0000005453547221 */ /* 0x000fe40000010100 */
        /* <DEDUP_REMOVED lines=8> */
[----:B------:R-:W-:Y:S01]  /*1490*/  FFMA.FTZ R73, R86, R85, R73 ;  /* 0x0000005556497223 */ /* 0x000fe20000010049 */
[--C-:B------:R-:W-:Y:S01]  /*14a0*/  PRMT R69, RZ, 0x5410, R91.reuse ;  /* 0x00005410ff457816 */ /* 0x100fe2000000005b */
[----:B------:R-:W-:Y:S01]  /*14b0*/  FMUL.FTZ R96, R173, R96 ;  /* 0x00000060ad607220 */ /* 0x000fe20000410000 */
        /* <DEDUP_REMOVED lines=39> */
.L_x_2763:
        /* <DEDUP_REMOVED lines=18> */
.L_x_2764:
[----:B------:R-:W-:Y:S01]  /*1850*/  PLOP3.LUT P0, PT, PT, PT, PT, 0x80, 0x0 ;  /* 0x000000000000781c */ /* 0x000fe20003f0f070 */
[----:B0-----:R-:W-:Y:S01]  /*1860*/  FADD.FTZ R81, R68, R75 ;  /* 0x0000004b44517221 */ /* 0x001fe20000010000 */
        /* <DEDUP_REMOVED lines=19> */
[----:B------:R-:W-:-:S03]  /*19a0*/  LOP3.LUT P3, RZ, R95, 0xff, RZ, 0xc0, !PT ;  /* 0x000000ff5fff7812 */ /* 0x000fc6000786c0ff */
[----:B-1----:R-:W0:Y:S04]  /*19b0*/  LDS.128 R72, [R214+0x3000] ;  /* 0x00300000d6487984 */ /* 0x002e280000000c00 */
[----:B------:R-:W1:Y:S01]  /*19c0*/  LDS.128 R76, [R214+0x3010] ;  /* 0x00301000d64c7984 */ /* 0x000e620000000c00 */
[----:B0-----:R-:W-:Y:S02]  /*19d0*/  FADD.FTZ R215, RZ, R72 ;  /* 0x00000048ffd77221 */ /* 0x001fe40000010000 */
[----:B------:R-:W-:Y:S02]  /*19e0*/  FADD.FTZ R72, RZ, R73 ;  /* 0x00000049ff487221 */ /* 0x000fe40000010000 */
[----:B------:R-:W-:Y:S01]  /*19f0*/  FADD.FTZ R215, R74, R215 ;  /* 0x000000d74ad77221 */ /* 0x000fe20000010000 */
[----:B------:R-:W-:Y:S01]  /*1a00*/  @P1 PRMT R74, RZ, 0x7610, R53 ;  /* 0x00007610ff4a1816 */ /* 0x000fe20000000035 */
[----:B------:R-:W-:-:S02]  /*1a10*/  FADD.FTZ R72, R75, R72 ;  /* 0x000000484b487221 */ /* 0x000fc40000010000 */
[----:B-1----:R-:W-:Y:S02]  /*1a20*/  FADD.FTZ R215, R215, R76 ;  /* 0x0000004cd7d77221 */ /* 0x002fe40000010000 */
[----:B------:R-:W-:Y:S02]  /*1a30*/  FADD.FTZ R72, R72, R77 ;  /* 0x0000004d48487221 */ /* 0x000fe40000010000 */
[----:B------:R-:W-:Y:S02]  /*1a40*/  FADD.FTZ R78, R78, R215 ;  /* 0x000000d74e4e7221 */ /* 0x000fe40000010000 */
[----:B------:R-:W-:Y:S02]  /*1a50*/  FADD.FTZ R72, R79, R72 ;  /* 0x000000484f487221 */ /* 0x000fe40000010000 */
[----:B------:R-:W-:Y:S02]  /*1a60*/  FMUL.FTZ R78, R78, c[0x0][0x1e0] ;  /* 0x000078004e4e7a20 */ /* 0x000fe40000410000 */
[----:B------:R-:W-:Y:S01]  /*1a70*/  FMUL.FTZ R214, R72, c[0x0][0x1e0] ;  /* 0x0000780048d67a20 */ /* 0x000fe20000410000 */
[----:B------:R-:W-:-:S02]  /*1a80*/  MOV R72, R94 ;  /* 0x0000005e00487202 */ /* 0x000fc40000000f00 */
[----:B------:R-:W-:Y:S02]  /*1a90*/  FSEL R213, R78, RZ, !P0 ;  /* 0x000000ff4ed57208 */ /* 0x000fe40004000000 */
[----:B------:R-:W-:Y:S02]  /*1aa0*/  LOP3.LUT P5, RZ, R72, 0xff, RZ, 0xc0, !PT ;  /* 0x000000ff48ff7812 */ /* 0x000fe400078ac0ff */
[----:B------:R-:W-:Y:S01]  /*1ab0*/  @P1 PRMT R72, RZ, 0x5410, R52 ;  /* 0x00005410ff481816 */ /* 0x000fe20000000034 */
[-CC-:B------:R-:W-:Y:S01]  /*1ac0*/  FFMA.FTZ R206, R206, R214.reuse, R213.reuse ;  /* 0x000000d6cece7223 */ /* 0x180fe200000100d5 */
[----:B------:R-:W-:Y:S01]  /*1ad0*/  LOP3.LUT P0, RZ, R94, 0xff000000, RZ, 0xc0, !PT ;  /* 0xff0000005eff7812 */ /* 0x000fe2000780c0ff */
[----:B------:R-:W-:Y:S01]  /*1ae0*/  FFMA.FTZ R208, R208, R214, R213 ;  /* 0x000000d6d0d07223 */ /* 0x000fe200000100d5 */
[----:B------:R-:W-:Y:S01]  /*1af0*/  MOV R94, RZ ;  /* 0x000000ff005e7202 */ /* 0x000fe20000000f00 */
[----:B------:R-:W-:Y:S01]  /*1b00*/  FADD.FTZ R206, R205, -R206 ;  /* 0x800000cecdce7221 */ /* 0x000fe20000010000 */
[----:B------:R-:W-:Y:S01]  /*1b10*/  HFMA2.MMA R205, -RZ, RZ, 0, 0 ;  /* 0x00000000ffcd7435 */ /* 0x000fe200000001ff */
[----:B------:R-:W-:-:S02]  /*1b20*/  FADD.FTZ R208, R207, -R208 ;  /* 0x800000d0cfd07221 */ /* 0x000fc40000010000 */
[----:B------:R-:W-:Y:S02]  /*1b30*/  FMUL.FTZ R75, R173, R206 ;  /* 0x000000cead4b7220 */ /* 0x000fe40000410000 */
[----:B------:R-:W-:Y:S01]  /*1b40*/  FFMA.FTZ R210, R210, R214, R213 ;  /* 0x000000d6d2d27223 */ /* 0x000fe200000100d5 */
[----:B------:R-:W-:Y:S01]  /*1b50*/  CS2R R206, SRZ ;  /* 0x0000000000ce7805 */ /* 0x000fe2000001ff00 */
[----:B------:R-:W-:Y:S01]  /*1b60*/  @P1 FADD.FTZ R75, R75, R72 ;  /* 0x000000484b4b1221 */ /* 0x000fe20000010000 */
[----:B------:R-:W-:Y:S01]  /*1b70*/  @P1 PRMT R72, RZ, 0x7610, R52 ;  /* 0x00007610ff481816 */ /* 0x000fe20000000034 */
[----:B------:R-:W-:Y:S02]  /*1b80*/  FMUL.FTZ R77, R173, R208 ;  /* 0x000000d0ad4d7220 */ /* 0x000fe40000410000 */
[----:B------:R-:W-:Y:S02]  /*1b90*/  FADD.FTZ R210, R209, -R210 ;  /* 0x800000d2d1d27221 */ /* 0x000fe40000010000 */
[----:B------:R-:W-:Y:S01]  /*1ba0*/  @P1 FADD.FTZ R77, R77, R72 ;  /* 0x000000484d4d1221 */ /* 0x000fe20000010000 */
[----:B------:R-:W-:Y:S01]  /*1bb0*/  @P1 PRMT R72, RZ, 0x5410, R53 ;  /* 0x00005410ff481816 */ /* 0x000fe20000000035 */
[----:B------:R-:W-:-:S02]  /*1bc0*/  FMUL.FTZ R79, R173, R210 ;  /* 0x000000d2ad4f7220 */ /* 0x000fc40000410000 */
[----:B------:R-:W-:Y:S02]  /*1bd0*/  FFMA.FTZ R212, R212, R214, R213 ;  /* 0x000000d6d4d47223 */ /* 0x000fe400000100d5 */
[----:B------:R-:W-:Y:S02]  /*1be0*/  @P1 FADD.FTZ R79, R79, R72 ;  /* 0x000000484f4f1221 */ /* 0x000fe40000010000 */
[-C--:B------:R-:W-:Y:S02]  /*1bf0*/  FMUL.FTZ R72, R75, R82.reuse ;  /* 0x000000524b487220 */ /* 0x080fe40000410000 */
[----:B------:R-:W-:Y:S02]  /*1c00*/  FMUL.FTZ R73, R77, R82 ;  /* 0x000000524d497220 */ /* 0x000fe40000410000 */
[----:B------:R-:W-:Y:S02]  /*1c10*/  FMUL.FTZ R209, R72, c[0x0][0x1e8] ;  /* 0x00007a0048d17a20 */ /* 0x000fe40000410000 */
[----:B------:R-:W-:-:S02]  /*1c20*/  FADD.FTZ R212, R211, -R212 ;  /* 0x800000d4d3d47221 */ /* 0x000fc40000010000 */
[----:B------:R-:W-:Y:S02]  /*1c30*/  FMUL.FTZ R73, R73, c[0x0][0x1e8] ;  /* 0x00007a0049497a20 */ /* 0x000fe40000410000 */
[----:B------:R-:W-:Y:S02]  /*1c40*/  FMUL.FTZ R81, R173, R212 ;  /* 0x000000d4ad517220 */ /* 0x000fe40000410000 */
[----:B------:R-:W-:Y:S02]  /*1c50*/  FFMA.FTZ R202, R202, R214, R213 ;  /* 0x000000d6caca7223 */ /* 0x000fe400000100d5 */
[----:B------:R-:W-:Y:S02]  /*1c60*/  @P1 FADD.FTZ R81, R81, R74 ;  /* 0x0000004a51511221 */ /* 0x000fe40000010000 */
[----:B------:R-:W-:Y:S02]  /*1c70*/  FADD.FTZ R202, R197, -R202 ;  /* 0x800000cac5ca7221 */ /* 0x000fe40000010000 */
[----:B------:R-:W-:-:S02]  /*1c80*/  FMUL.FTZ R76, R24, R209 ;  /* 0x000000d1184c7220 */ /* 0x000fc40000410000 */
[-CC-:B------:R-:W-:Y:S02]  /*1c90*/  FFMA.FTZ R200, R200, R214.reuse, R213.reuse ;  /* 0x000000d6c8c87223 */ /* 0x180fe400000100d5 */
[-CC-:B------:R-:W-:Y:S01]  /*1ca0*/  FFMA.FTZ R198, R198, R214.reuse, R213.reuse ;  /* 0x000000d6c6c67223 */ /* 0x180fe200000100d5 */
[----:B------:R-:W-:Y:S01]  /*1cb0*/  FSEL R76, R76, RZ, P5 ;  /* 0x000000ff4c4c7208 */ /* 0x000fe20002800000 */
[----:B------:R-:W-:Y:S02]  /*1cc0*/  FADD.FTZ R200, R199, -R200 ;  /* 0x800000c8c7c87221 */ /* 0x000fe40000010000 */
[----:B------:R-:W-:Y:S02]  /*1cd0*/  FADD.FTZ R198, R201, -R198 ;  /* 0x800000c6c9c67221 */ /* 0x000fe40000010000 */
[----:B------:R-:W-:Y:S02]  /*1ce0*/  FFMA.FTZ R204, R204, R214, R213 ;  /* 0x000000d6cccc7223 */ /* 0x000fe400000100d5 */
[----:B------:R-:W-:-:S02]  /*1cf0*/  FMUL.FTZ R197, R173, R198 ;  /* 0x000000c6adc57220 */ /* 0x000fc40000410000 */
[----:B------:R-:W-:-:S04]  /*1d00*/  FADD.FTZ R204, R203, -R204 ;  /* 0x800000cccbcc7221 */ /* 0x000fc80000010000 */
[----:B------:R-:W-:Y:S01]  /*1d10*/  FMUL.FTZ R199, R173, R204 ;  /* 0x000000ccadc77220 */ /* 0x000fe20000410000 */
[--C-:B--2---:R-:W-:Y:S02]  /*1d20*/  @P5 PRMT R72, RZ, 0x5410, R68.reuse ;  /* 0x00005410ff485816 */ /* 0x104fe40000000044 */
[----:B------:R-:W-:-:S03]  /*1d30*/  @P6 PRMT R68, RZ, 0x7610, R68 ;  /* 0x00007610ff446816 */ /* 0x000fc60000000044 */
[----:B------:R-:W-:Y:S01]  /*1d40*/  @P5 FMUL.FTZ R205, R209, R72 ;  /* 0x00000048d1cd5220 */ /* 0x000fe20000410000 */
[----:B------:R-:W-:Y:S01]  /*1d50*/  LOP3.LUT P5, RZ, R95, 0xff00, RZ, 0xc0, !PT ;  /* 0x0000ff005fff7812 */ /* 0x000fe200078ac0ff */
[----:B------:R-:W-:Y:S02]  /*1d60*/  FMUL.FTZ R72, R79, R82 ;  /* 0x000000524f487220 */ /* 0x000fe40000410000 */
[----:B------:R-:W-:Y:S01]  /*1d70*/  @P6 FMUL.FTZ R206, R73, R68 ;  /* 0x0000004449ce6220 */ /* 0x000fe20000410000 */
[--C-:B------:R-:W-:Y:S01]  /*1d80*/  @P4 PRMT R68, RZ, 0x5410, R69.reuse ;  /* 0x00005410ff444816 */ /* 0x100fe20000000045 */
[----:B------:R-:W-:Y:S01]  /*1d90*/  FMUL.FTZ R211, R72, c[0x0][0x1e8] ;  /* 0x00007a0048d37a20 */ /* 0x000fe20000410000 */
[----:B------:R-:W-:Y:S01]  /*1da0*/  @P0 PRMT R69, RZ, 0x7610, R69 ;  /* 0x00007610ff450816 */ /* 0x000fe20000000045 */
[----:B------:R-:W-:Y:S02]  /*1db0*/  FMUL.FTZ R72, R81, R82 ;  /* 0x0000005251487220 */ /* 0x000fe40000410000 */
[----:B------:R-:W-:-:S02]  /*1dc0*/  @P4 FMUL.FTZ R207, R211, R68 ;  /* 0x00000044d3cf4220 */ /* 0x000fc40000410000 */
[----:B------:R-:W-:Y:S02]  /*1dd0*/  FMUL.FTZ R68, R26, R211 ;  /* 0x000000d31a447220 */ /* 0x000fe40000410000 */
[----:B------:R-:W-:Y:S02]  /*1de0*/  FMUL.FTZ R72, R72, c[0x0][0x1e8] ;  /* 0x00007a0048487a20 */ /* 0x000fe40000410000 */
[----:B------:R-:W-:Y:S01]  /*1df0*/  FMUL.FTZ R73, R25, R73 ;  /* 0x0000004919497220 */ /* 0x000fe20000410000 */
[----:B------:R-:W-:Y:S01]  /*1e00*/  FSEL R80, R68, RZ, P4 ;  /* 0x000000ff44507208 */ /* 0x000fe20002000000 */
[----:B------:R-:W-:Y:S01]  /*1e10*/  FMUL.FTZ R68, R27, R72 ;  /* 0x000000481b447220 */ /* 0x000fe20000410000 */
[----:B------:R-:W-:Y:S01]  /*1e20*/  LOP3.LUT P4, RZ, R95, 0xff000000, RZ, 0xc0, !PT ;  /* 0xff0000005fff7812 */ /* 0x000fe2000788c0ff */
[----:B------:R-:W-:Y:S01]  /*1e30*/  @P0 FMUL.FTZ R94, R72, R69 ;  /* 0x00000045485e0220 */ /* 0x000fe20000410000 */
[----:B------:R-:W-:Y:S01]  /*1e40*/  FSEL R73, R73, RZ, P6 ;  /* 0x000000ff49497208 */ /* 0x000fe20003000000 */
[----:B------:R-:W-:Y:S01]  /*1e50*/  FMUL.FTZ R69, R173, R202 ;  /* 0x000000caad457220 */ /* 0x000fe20000410000 */
[----:B------:R-:W-:-:S02]  /*1e60*/  FSEL R209, R68, RZ, P0 ;  /* 0x000000ff44d17208 */ /* 0x000fc40000000000 */
[----:B------:R-:W-:Y:S02]  /*1e70*/  @P1 PRMT R68, RZ, 0x5410, R54 ;  /* 0x00005410ff441816 */ /* 0x000fe40000000036 */
[----:B------:R-:W-:Y:S01]  /*1e80*/  LOP3.LUT P6, RZ, R95, 0xff0000, RZ, 0xc0, !PT ;  /* 0x00ff00005fff7812 */ /* 0x000fe200078cc0ff */
[----:B------:R-:W-:Y:S01]  /*1e90*/  FMUL.FTZ R95, R173, R200 ;  /* 0x000000c8ad5f7220 */ /* 0x000fe20000410000 */
[----:B------:R-:W-:Y:S01]  /*1ea0*/  ISETP.NE.U32.AND P0, PT, RZ, c[0x0][0x258], PT ;  /* 0x00009600ff007a0c */ /* 0x000fe20003f05070 */
[----:B------:R-:W-:Y:S01]  /*1eb0*/  @P1 FADD.FTZ R69, R69, R68 ;  /* 0x0000004445451221 */ /* 0x000fe20000010000 */
[----:B------:R-:W-:Y:S02]  /*1ec0*/  @P1 PRMT R68, RZ, 0x7610, R54 ;  /* 0x00007610ff441816 */ /* 0x000fe40000000036 */
[----:B------:R-:W-:Y:S02]  /*1ed0*/  ISETP.NE.AND.EX P0, PT, RZ, c[0x0][0x25c], PT, P0 ;  /* 0x00009700ff007a0c */ /* 0x000fe40003f05300 */
[----:B------:R-:W-:Y:S01]  /*1ee0*/  F2FP.BF16.PACK_AB R76, R73, R76 ;  /* 0x0000004c494c723e */ /* 0x000fe200000010ff */
[----:B------:R-:W-:Y:S01]  /*1ef0*/  @P1 FADD.FTZ R95, R95, R68 ;  /* 0x000000445f5f1221 */ /* 0x000fe20000010000 */
[----:B------:R-:W-:-:S05]  /*1f00*/  @P1 PRMT R68, RZ, 0x5410, R55 ;  /* 0x00005410ff441816 */ /* 0x000fca0000000037 */
[----:B------:R-:W-:Y:S01]  /*1f10*/  @P1 FADD.FTZ R197, R197, R68 ;  /* 0x00000044c5c51221 */ /* 0x000fe20000010000 */
[----:B------:R-:W-:-:S03]  /*1f20*/  @P1 PRMT R68, RZ, 0x7610, R55 ;  /* 0x00007610ff441816 */ /* 0x000fc60000000037 */
[----:B------:R-:W-:Y:S01]  /*1f30*/  @P0 F2FP.BF16.PACK_AB R74, RZ, R95 ;  /* 0x0000005fff4a023e */ /* 0x000fe200000010ff */
[-C--:B------:R-:W-:Y:S01]  /*1f40*/  FMUL.FTZ R95, R95, R82.reuse ;  /* 0x000000525f5f7220 */ /* 0x080fe20000410000 */
[----:B------:R-:W-:Y:S01]  /*1f50*/  @P0 F2FP.BF16.PACK_AB R72, RZ, R197 ;  /* 0x000000c5ff48023e */ /* 0x000fe200000010ff */
[----:B------:R-:W-:Y:S01]  /*1f60*/  @P1 FADD.FTZ R199, R199, R68 ;  /* 0x00000044c7c71221 */ /* 0x000fe20000010000 */
[----:B------:R-:W-:Y:S01]  /*1f70*/  @P0 F2FP.BF16.PACK_AB R68, RZ, R69 ;  /* 0x00000045ff44023e */ /* 0x000fe200000010ff */
[-C--:B------:R-:W-:Y:S01]  /*1f80*/  FMUL.FTZ R197, R197, R82.reuse ;  /* 0x00000052c5c57220 */ /* 0x080fe20000410000 */
[----:B------:R-:W-:Y:S01]  /*1f90*/  @P0 F2FP.BF16.PACK_AB R75, RZ, R75 ;  /* 0x0000004bff4b023e */ /* 0x000fe200000010ff */
[-C--:B------:R-:W-:Y:S01]  /*1fa0*/  FMUL.FTZ R69, R69, R82.reuse ;  /* 0x0000005245457220 */ /* 0x080fe20000410000 */
[----:B------:R-:W-:Y:S01]  /*1fb0*/  @P0 F2FP.BF16.PACK_AB R198, RZ, R199 ;  /* 0x000000c7ffc6023e */ /* 0x000fe200000010ff */
[----:B------:R-:W-:Y:S01]  /*1fc0*/  FMUL.FTZ R199, R199, R82 ;  /* 0x00000052c7c77220 */ /* 0x000fe20000410000 */
[----:B------:R-:W-:Y:S01]  /*1fd0*/  @P0 PRMT R64, R75, 0x7610, R64 ;  /* 0x000076104b400816 */ /* 0x000fe20000000040 */
[----:B------:R-:W-:Y:S01]  /*1fe0*/  FMUL.FTZ R203, R197, c[0x0][0x1e8] ;  /* 0x00007a00c5cb7a20 */ /* 0x000fe20000410000 */
[----:B------:R-:W-:Y:S01]  /*1ff0*/  @P0 PRMT R66, R68, 0x7610, R66 ;  /* 0x0000761044420816 */ /* 0x000fe20000000042 */
[----:B------:R-:W-:Y:S01]  /*2000*/  FMUL.FTZ R200, R199, c[0x0][0x1e8] ;  /* 0x00007a00c7c87a20 */ /* 0x000fe20000410000 */
[----:B------:R-:W-:Y:S01]  /*2010*/  @P0 F2FP.BF16.PACK_AB R79, RZ, R79 ;  /* 0x0000004fff4f023e */ /* 0x000fe200000010ff */
[----:B------:R-:W-:Y:S01]  /*2020*/  FMUL.FTZ R201, R69, c[0x0][0x1e8] ;  /* 0x00007a0045c97a20 */ /* 0x000fe20000410000 */
[----:B------:R-:W-:Y:S01]  /*2030*/  @P0 F2FP.BF16.PACK_AB R77, RZ, R77 ;  /* 0x0000004dff4d023e */ /* 0x000fe200000010ff */
[----:B------:R-:W-:Y:S01]  /*2040*/  FMUL.FTZ R199, R95, c[0x0][0x1e8] ;  /* 0x00007a005fc77a20 */ /* 0x000fe20000410000 */
[----:B------:R-:W-:Y:S01]  /*2050*/  @P0 F2FP.BF16.PACK_AB R81, RZ, R81 ;  /* 0x00000051ff51023e */ /* 0x000fe200000010ff */
[----:B------:R-:W-:Y:S01]  /*2060*/  FMUL.FTZ R75, R22, R203 ;  /* 0x000000cb164b7220 */ /* 0x000fe20000410000 */
[----:B------:R-:W-:Y:S01]  /*2070*/  @P0 PRMT R65, R79, 0x7610, R65 ;  /* 0x000076104f410816 */ /* 0x000fe20000000041 */
[----:B------:R-:W-:Y:S01]  /*2080*/  FMUL.FTZ R78, R23, R200 ;  /* 0x000000c8174e7220 */ /* 0x000fe20000410000 */
[----:B------:R-:W-:Y:S01]  /*2090*/  @P0 PRMT R67, R72, 0x7610, R67 ;  /* 0x0000761048430816 */ /* 0x000fe20000000043 */
[----:B------:R-:W-:Y:S01]  /*20a0*/  FMUL.FTZ R68, R20, R201 ;  /* 0x000000c914447220 */ /* 0x000fe20000410000 */
[----:B------:R-:W-:Y:S01]  /*20b0*/  FSEL R75, R75, RZ, P6 ;  /* 0x000000ff4b4b7208 */ /* 0x000fe20003000000 */
[----:B------:R-:W-:Y:S01]  /*20c0*/  FMUL.FTZ R69, R21, R199 ;  /* 0x000000c715457220 */ /* 0x000fe20000410000 */
[----:B------:R-:W-:Y:S01]  /*20d0*/  FSEL R78, R78, RZ, P4 ;  /* 0x000000ff4e4e7208 */ /* 0x000fe20002000000 */
[----:B------:R-:W-:Y:S01]  /*20e0*/  IMAD.WIDE.U32 R72, R175, R177, c[0x0][0x170] ;  /* 0x00005c00af487625 */ /* 0x000fe200078e00b1 */
[----:B------:R-:W-:-:S02]  /*20f0*/  FSEL R68, R68, RZ, P3 ;  /* 0x000000ff44447208 */ /* 0x000fc40001800000 */
[----:B------:R-:W-:Y:S02]  /*2100*/  FSEL R69, R69, RZ, P5 ;  /* 0x000000ff45457208 */ /* 0x000fe40002800000 */
[----:B------:R-:W-:Y:S02]  /*2110*/  F2FP.BF16.PACK_AB R79, R78, R75 ;  /* 0x0000004b4e4f723e */ /* 0x000fe400000010ff */
[----:B------:R-:W-:Y:S02]  /*2120*/  @P0 PRMT R64, R64, 0x5410, R77 ;  /* 0x0000541040400816 */ /* 0x000fe4000000004d */
[----:B------:R-:W-:Y:S01]  /*2130*/  F2FP.BF16.PACK_AB R78, R69, R68 ;  /* 0x00000044454e723e */ /* 0x000fe200000010ff */
[CC--:B------:R-:W-:Y:S01]  /*2140*/  @P0 IMAD.WIDE.U32 R68, R176.reuse, R177.reuse, c[0x0][0x258] ;  /* 0x00009600b0440625 */ /* 0x0c0fe200078e00b1 */
        /* <DEDUP_REMOVED lines=8> */
[----:B------:R-:W-:Y:S01]  /*21d0*/  HFMA2.MMA R95, -RZ, RZ, 0, 0 ;  /* 0x00000000ff5f7435 */ /* 0x000fe200000001ff */
[--C-:B------:R-:W-:Y:S01]  /*21e0*/  FFMA.FTZ R181, R181, R214, R213.reuse ;  /* 0x000000d6b5b57223 */ /* 0x100fe200000100d5 */
[----:B------:R-:W-:Y:S01]  /*21f0*/  MOV R197, R92 ;  /* 0x0000005c00c57202 */ /* 0x000fe20000000f00 */
[----:B------:R-:W-:-:S02]  /*2200*/  FFMA.FTZ R180, R180, R214, R213 ;  /* 0x000000d6b4b47223 */ /* 0x000fc400000100d5 */
[----:B------:R-:W-:Y:S02]  /*2210*/  FADD.FTZ R178, R178, -R181 ;  /* 0x800000b5b2b27221 */ /* 0x000fe40000010000 */
[----:B------:R-:W-:Y:S01]  /*2220*/  FADD.FTZ R180, R99, -R180 ;  /* 0x800000b463b47221 */ /* 0x000fe20000010000 */
[--C-:B0-----:R-:W-:Y:S01]  /*2230*/  @P3 PRMT R68, RZ, 0x5410, R70.reuse ;  /* 0x00005410ff443816 */ /* 0x101fe20000000046 */
[----:B------:R-:W-:Y:S01]  /*2240*/  FMUL.FTZ R69, R173, R178 ;  /* 0x000000b2ad457220 */ /* 0x000fe20000410000 */
[----:B------:R-:W-:Y:S01]  /*2250*/  @P5 PRMT R70, RZ, 0x7610, R70 ;  /* 0x00007610ff465816 */ /* 0x000fe20000000046 */
[----:B------:R-:W-:Y:S02]  /*2260*/  FFMA.FTZ R179, R179, R214, R213 ;  /* 0x000000d6b3b37223 */ /* 0x000fe400000100d5 */
[----:B------:R-:W-:Y:S01]  /*2270*/  @P3 FMUL.FTZ R95, R201, R68 ;  /* 0x00000044c95f3220 */ /* 0x000fe20000410000 */
[----:B------:R-:W-:Y:S01]  /*2280*/  @P1 PRMT R68, RZ, 0x5410, R56 ;  /* 0x00005410ff441816 */ /* 0x000fe20000000038 */
[----:B-1----:R-:W-:Y:S01]  /*2290*/  FMUL.FTZ R77, R173, R180 ;  /* 0x000000b4ad4d7220 */ /* 0x002fe20000410000 */
[----:B------:R-:W-:Y:S01]  /*22a0*/  LOP3.LUT P3, RZ, R197, 0xff, RZ, 0xc0, !PT ;  /* 0x000000ffc5ff7812 */ /* 0x000fe2000786c0ff */
[----:B------:R-:W-:Y:S01]  /*22b0*/  FADD.FTZ R186, R186, -R179 ;  /* 0x800000b3baba7221 */ /* 0x000fe20000010000 */
[----:B------:R-:W-:Y:S01]  /*22c0*/  CS2R R180, SRZ ;  /* 0x0000000000b47805 */ /* 0x000fe2000001ff00 */
[----:B------:R-:W-:Y:S01]  /*22d0*/  @P1 FADD.FTZ R69, R69, R68 ;  /* 0x0000004445451221 */ /* 0x000fe20000010000 */
[----:B------:R-:W-:Y:S01]  /*22e0*/  @P1 PRMT R68, RZ, 0x7610, R56 ;  /* 0x00007610ff441816 */ /* 0x000fe20000000038 */
[----:B------:R-:W-:Y:S01]  /*22f0*/  FFMA.FTZ R98, R98, R214, R213 ;  /* 0x000000d662627223 */ /* 0x000fe200000100d5 */
[----:B------:R-:W-:Y:S01]  /*2300*/  CS2R R178, SRZ ;  /* 0x0000000000b27805 */ /* 0x000fe2000001ff00 */
[----:B------:R-:W-:-:S02]  /*2310*/  FMUL.FTZ R79, R173, R186 ;  /* 0x000000baad4f7220 */ /* 0x000fc40000410000 */
[----:B------:R-:W-:Y:S01]  /*2320*/  @P1 FADD.FTZ R77, R77, R68 ;  /* 0x000000444d4d1221 */ /* 0x000fe20000010000 */
[--C-:B------:R-:W-:Y:S01]  /*2330*/  @P1 PRMT R68, RZ, 0x5410, R57.reuse ;  /* 0x00005410ff441816 */ /* 0x100fe20000000039 */
[----:B------:R-:W-:Y:S02]  /*2340*/  FADD.FTZ R98, R187, -R98 ;  /* 0x80000062bb627221 */ /* 0x000fe40000010000 */
[----:B------:R-:W-:Y:S01]  /*2350*/  @P5 FMUL.FTZ R178, R199, R70 ;  /* 0x00000046c7b25220 */ /* 0x000fe20000410000 */
[----:B------:R-:W-:Y:S01]  /*2360*/  LOP3.LUT P5, RZ, R92, 0xff00, RZ, 0xc0, !PT ;  /* 0x0000ff005cff7812 */ /* 0x000fe200078ac0ff */
[----:B------:R-:W-:Y:S01]  /*2370*/  @P1 FADD.FTZ R79, R79, R68 ;  /* 0x000000444f4f1221 */ /* 0x000fe20000010000 */
[----:B------:R-:W-:Y:S01]  /*2380*/  @P1 PRMT R68, RZ, 0x7610, R57 ;  /* 0x00007610ff441816 */ /* 0x000fe20000000039 */
[----:B------:R-:W-:Y:S02]  /*2390*/  FMUL.FTZ R81, R173, R98 ;  /* 0x00000062ad517220 */ /* 0x000fe40000410000 */
[----:B------:R-:W-:Y:S01]  /*23a0*/  CS2R R98, SRZ ;  /* 0x0000000000627805 */ /* 0x000fe2000001ff00 */
[----:B------:R-:W-:-:S02]  /*23b0*/  FMUL.FTZ R70, R77, R82 ;  /* 0x000000524d467220 */ /* 0x000fc40000410000 */
[----:B------:R-:W-:Y:S01]  /*23c0*/  @P1 FADD.FTZ R81, R81, R68 ;  /* 0x0000004451511221 */ /* 0x000fe20000010000 */
[--C-:B------:R-:W-:Y:S01]  /*23d0*/  @P6 PRMT R68, RZ, 0x5410, R71.reuse ;  /* 0x00005410ff446816 */ /* 0x100fe20000000047 */
[----:B------:R-:W-:Y:S01]  /*23e0*/  FMUL.FTZ R76, R70, c[0x0][0x1e8] ;  /* 0x00007a00464c7a20 */ /* 0x000fe20000410000 */
[----:B------:R-:W-:Y:S01]  /*23f0*/  @P4 PRMT R71, RZ, 0x7610, R71 ;  /* 0x00007610ff474816 */ /* 0x000fe20000000047 */
[----:B------:R-:W-:Y:S02]  /*2400*/  FMUL.FTZ R70, R81, R82 ;  /* 0x0000005251467220 */ /* 0x000fe40000410000 */
[----:B------:R-:W-:Y:S01]  /*2410*/  @P6 FMUL.FTZ R99, R203, R68 ;  /* 0x00000044cb636220 */ /* 0x000fe20000410000 */
[----:B------:R-:W-:Y:S01]  /*2420*/  LOP3.LUT P6, RZ, R92, 0xff000000, RZ, 0xc0, !PT ;  /* 0xff0000005cff7812 */ /* 0x000fe200078cc0ff */
[----:B------:R-:W-:Y:S01]  /*2430*/  FMUL.FTZ R68, R69, R82 ;  /* 0x0000005245447220 */ /* 0x000fe20000410000 */
[----:B------:R-:W-:Y:S01]  /*2440*/  @P0 F2FP.BF16.PACK_AB R69, RZ, R69 ;  /* 0x00000045ff45023e */ /* 0x000fe200000010ff */
[----:B------:R-:W-:Y:S01]  /*2450*/  @P4 FMUL.FTZ R98, R200, R71 ;  /* 0x00000047c8624220 */ /* 0x000fe20000410000 */
[----:B------:R-:W-:Y:S01]  /*2460*/  LOP3.LUT P4, RZ, R92, 0xff0000, RZ, 0xc0, !PT ;  /* 0x00ff00005cff7812 */ /* 0x000fe2000788c0ff */
[----:B------:R-:W-:Y:S01]  /*2470*/  FMUL.FTZ R71, R68, c[0x0][0x1e8] ;  /* 0x00007a0044477a20 */ /* 0x000fe20000410000 */
[----:B------:R-:W-:Y:S01]  /*2480*/  HFMA2.MMA R92, -RZ, RZ, 0, 0 ;  /* 0x00000000ff5c7435 */ /* 0x000fe200000001ff */
[-CC-:B------:R-:W-:Y:S01]  /*2490*/  FFMA.FTZ R97, R97, R214.reuse, R213.reuse ;  /* 0x000000d661617223 */ /* 0x180fe200000100d5 */
[----:B------:R-:W-:Y:S01]  /*24a0*/  @P0 PRMT R64, R69, 0x7610, R64 ;  /* 0x0000761045400816 */ /* 0x000fe20000000040 */
[----:B------:R-:W-:-:S02]  /*24b0*/  FFMA.FTZ R182, R182, R214, R213 ;  /* 0x000000d6b6b67223 */ /* 0x000fc400000100d5 */
[----:B------:R-:W-:Y:S02]  /*24c0*/  FADD.FTZ R184, R184, -R97 ;  /* 0x80000061b8b87221 */ /* 0x000fe40000010000 */
[----:B------:R-:W-:Y:S02]  /*24d0*/  FADD.FTZ R182, R185, -R182 ;  /* 0x800000b6b9b67221 */ /* 0x000fe40000010000 */
[----:B------:R-:W-:Y:S02]  /*24e0*/  FFMA.FTZ R183, R183, R214, R213 ;  /* 0x000000d6b7b77223 */ /* 0x000fe400000100d5 */
[----:B------:R-:W-:Y:S02]  /*24f0*/  FMUL.FTZ R97, R173, R182 ;  /* 0x000000b6ad617220 */ /* 0x000fe40000410000 */
[----:B------:R-:W-:Y:S02]  /*2500*/  FADD.FTZ R190, R190, -R183 ;  /* 0x800000b7bebe7221 */ /* 0x000fe40000010000 */
[----:B------:R-:W-:-:S02]  /*2510*/  FFMA.FTZ R192, R192, R214, R213 ;  /* 0x000000d6c0c07223 */ /* 0x000fc400000100d5 */
[----:B------:R-:W-:Y:S02]  /*2520*/  FMUL.FTZ R183, R173, R190 ;  /* 0x000000beadb77220 */ /* 0x000fe40000410000 */
[----:B------:R-:W-:-:S04]  /*2530*/  FADD.FTZ R192, R193, -R192 ;  /* 0x800000c0c1c07221 */ /* 0x000fc80000010000 */
[----:B------:R-:W-:Y:S01]  /*2540*/  FMUL.FTZ R185, R173, R192 ;  /* 0x000000c0adb97220 */ /* 0x000fe20000410000 */
[--C-:B--2---:R-:W-:Y:S02]  /*2550*/  @P3 PRMT R68, RZ, 0x5410, R72.reuse ;  /* 0x00005410ff443816 */ /* 0x104fe40000000048 */
[----:B------:R-:W-:-:S03]  /*2560*/  @P5 PRMT R72, RZ, 0x7610, R72 ;  /* 0x00007610ff485816 */ /* 0x000fc60000000048 */
[----:B------:R-:W-:Y:S02]  /*2570*/  @P3 FMUL.FTZ R179, R71, R68 ;  /* 0x0000004447b33220 */ /* 0x000fe40000410000 */
[----:B------:R-:W-:Y:S02]  /*2580*/  FMUL.FTZ R68, R79, R82 ;  /* 0x000000524f447220 */ /* 0x000fe40000410000 */
[----:B------:R-:W-:Y:S02]  /*2590*/  @P5 FMUL.FTZ R92, R76, R72 ;  /* 0x000000484c5c5220 */ /* 0x000fe40000410000 */
[----:B------:R-:W-:Y:S01]  /*25a0*/  FMUL.FTZ R187, R68, c[0x0][0x1e8] ;  /* 0x00007a0044bb7a20 */ /* 0x000fe20000410000 */
[--C-:B------:R-:W-:Y:S01]  /*25b0*/  @P4 PRMT R68, RZ, 0x5410, R73.reuse ;  /* 0x00005410ff444816 */ /* 0x100fe20000000049 */
[----:B------:R-:W-:Y:S01]  /*25c0*/  FMUL.FTZ R72, R70, c[0x0][0x1e8] ;  /* 0x00007a0046487a20 */ /* 0x000fe20000410000 */
[----:B------:R-:W-:Y:S01]  /*25d0*/  @P6 PRMT R73, RZ, 0x7610, R73 ;  /* 0x00007610ff496816 */ /* 0x000fe20000000049 */
[----:B------:R-:W-:-:S02]  /*25e0*/  FMUL.FTZ R70, R17, R76 ;  /* 0x0000004c11467220 */ /* 0x000fc40000410000 */
[----:B------:R-:W-:Y:S02]  /*25f0*/  @P4 FMUL.FTZ R181, R187, R68 ;  /* 0x00000044bbb54220 */ /* 0x000fe40000410000 */
[----:B------:R-:W-:Y:S02]  /*2600*/  FMUL.FTZ R68, R16, R71 ;  /* 0x0000004710447220 */ /* 0x000fe40000410000 */
[----:B------:R-:W-:Y:S01]  /*2610*/  @P6 FMUL.FTZ R180, R72, R73 ;  /* 0x0000004948b46220 */ /* 0x000fe20000410000 */
[----:B------:R-:W-:Y:S01]  /*2620*/  IADD3 R73, R176, 0x80, RZ ;  /* 0x00000080b0497810 */ /* 0x000fe20007ffe0ff */
[----:B------:R-:W-:Y:S01]  /*2630*/  FMUL.FTZ R71, R18, R187 ;  /* 0x000000bb12477220 */ /* 0x000fe20000410000 */
[----:B------:R-:W-:Y:S01]  /*2640*/  FSEL R186, R68, RZ, P3 ;  /* 0x000000ff44ba7208 */ /* 0x000fe20001800000 */
[----:B------:R-:W-:Y:S01]  /*2650*/  FMUL.FTZ R68, R19, R72 ;  /* 0x0000004813447220 */ /* 0x000fe20000410000 */
[----:B------:R-:W-:Y:S02]  /*2660*/  FSEL R187, R70, RZ, P5 ;  /* 0x000000ff46bb7208 */ /* 0x000fe40002800000 */
[----:B------:R-:W-:-:S02]  /*2670*/  LEA R72, P5, R73, c[0x0][0x248], 0x4 ;  /* 0x0000920049487a11 */ /* 0x000fc400078a20ff */
[----:B------:R-:W-:Y:S02]  /*2680*/  FSEL R197, R71, RZ, P4 ;  /* 0x000000ff47c57208 */ /* 0x000fe40002000000 */
[----:B------:R-:W-:Y:S02]  /*2690*/  FSEL R198, R68, RZ, P6 ;  /* 0x000000ff44c67208 */ /* 0x000fe40003000000 */
[----:B------:R-:W-:Y:S02]  /*26a0*/  LEA.HI.X R73, R73, c[0x0][0x24c], RZ, 0x4, P5 ;  /* 0x0000930049497a11 */ /* 0x000fe400028f24ff */
[C---:B------:R-:W-:Y:S02]  /*26b0*/  LOP3.LUT P3, RZ, R93.reuse, 0xff, RZ, 0xc0, !PT ;  /* 0x000000ff5dff7812 */ /* 0x040fe4000786c0ff */
[C---:B------:R-:W-:Y:S02]  /*26c0*/  LOP3.LUT P4, RZ, R93.reuse, 0xff00, RZ, 0xc0, !PT ;  /* 0x0000ff005dff7812 */ /* 0x040fe4000788c0ff */
[----:B------:R-:W-:-:S02]  /*26d0*/  LOP3.LUT P6, RZ, R93, 0xff0000, RZ, 0xc0, !PT ;  /* 0x00ff00005dff7812 */ /* 0x000fc400078cc0ff */
[----:B------:R-:W-:Y:S01]  /*26e0*/  LOP3.LUT P5, RZ, R93, 0xff000000, RZ, 0xc0, !PT ;  /* 0xff0000005dff7812 */ /* 0x000fe200078ac0ff */
[----:B------:R-:W-:Y:S01]  /*26f0*/  FMUL.FTZ R93, R173, R184 ;  /* 0x000000b8ad5d7220 */ /* 0x000fe20000410000 */
[----:B------:R-:W-:Y:S02]  /*2700*/  @P1 PRMT R68, RZ, 0x5410, R58 ;  /* 0x00005410ff441816 */ /* 0x000fe4000000003a */
[----:B------:R-:W-:Y:S02]  /*2710*/  @P0 F2FP.BF16.PACK_AB R70, RZ, R79 ;  /* 0x0000004fff46023e */ /* 0x000fe400000010ff */
[----:B------:R-:W-:Y:S01]  /*2720*/  @P0 F2FP.BF16.PACK_AB R71, RZ, R81 ;  /* 0x00000051ff47023e */ /* 0x000fe200000010ff */
[----:B------:R-:W-:Y:S01]  /*2730*/  @P1 FADD.FTZ R93, R93, R68 ;  /* 0x000000445d5d1221 */ /* 0x000fe20000010000 */
[----:B------:R-:W-:Y:S02]  /*2740*/  @P1 PRMT R68, RZ, 0x7610, R58 ;  /* 0x00007610ff441816 */ /* 0x000fe4000000003a */
[----:B------:R-:W-:-:S02]  /*2750*/  @P0 PRMT R65, R70, 0x7610, R65 ;  /* 0x0000761046410816 */ /* 0x000fc40000000041 */
[----:B------:R-:W-:Y:S01]  /*2760*/  @P0 F2FP.BF16.PACK_AB R80, RZ, R93 ;  /* 0x0000005dff50023e */ /* 0x000fe200000010ff */
[----:B------:R-:W-:Y:S01]  /*2770*/  @P1 FADD.FTZ R97, R97, R68 ;  /* 0x0000004461611221 */ /* 0x000fe20000010000 */
[--C-:B------:R-:W-:Y:S01]  /*2780*/  @P1 PRMT R68, RZ, 0x5410, R59.reuse ;  /* 0x00005410ff441816 */ /* 0x100fe2000000003b */
[-C--:B------:R-:W-:Y:S01]  /*2790*/  FMUL.FTZ R93, R93, R82.reuse ;  /* 0x000000525d5d7220 */ /* 0x080fe20000410000 */
[----:B------:R-:W-:Y:S01]  /*27a0*/  @P0 PRMT R66, R80, 0x7610, R66 ;  /* 0x0000761050420816 */ /* 0x000fe20000000042 */
[-C--:B------:R-:W-:Y:S01]  /*27b0*/  FMUL.FTZ R184, R97, R82.reuse ;  /* 0x0000005261b87220 */ /* 0x080fe20000410000 */
[----:B------:R-:W-:Y:S01]  /*27c0*/  @P0 F2FP.BF16.PACK_AB R97, RZ, R97 ;  /* 0x00000061ff61023e */ /* 0x000fe200000010ff */
[----:B------:R-:W-:Y:S01]  /*27d0*/  @P1 FADD.FTZ R183, R183, R68 ;  /* 0x00000044b7b71221 */ /* 0x000fe20000010000 */
[----:B------:R-:W-:Y:S01]  /*27e0*/  @P1 PRMT R68, RZ, 0x7610, R59 ;  /* 0x00007610ff441816 */ /* 0x000fe2000000003b */
[----:B------:R-:W-:Y:S01]  /*27f0*/  FMUL.FTZ R193, R93, c[0x0][0x1e8] ;  /* 0x00007a005dc17a20 */ /* 0x000fe20000410000 */
[----:B------:R-:W-:Y:S01]  /*2800*/  IADD3 R176, R176, 0x100, RZ ;  /* 0x00000100b0b07810 */ /* 0x000fe20007ffe0ff */
[-C--:B------:R-:W-:Y:S01]  /*2810*/  FMUL.FTZ R76, R183, R82.reuse ;  /* 0x00000052b74c7220 */ /* 0x080fe20000410000 */
[----:B------:R-:W-:Y:S01]  /*2820*/  @P0 F2FP.BF16.PACK_AB R183, RZ, R183 ;  /* 0x000000b7ffb7023e */ /* 0x000fe200000010ff */
[----:B------:R-:W-:Y:S01]  /*2830*/  @P1 FADD.FTZ R185, R185, R68 ;  /* 0x00000044b9b91221 */ /* 0x000fe20000010000 */
[----:B------:R-:W-:Y:S01]  /*2840*/  @P0 F2FP.BF16.PACK_AB R68, RZ, R77 ;  /* 0x0000004dff44023e */ /* 0x000fe200000010ff */
[----:B------:R-:W-:Y:S01]  /*2850*/  FMUL.FTZ R93, R76, c[0x0][0x1e8] ;  /* 0x00007a004c5d7a20 */ /* 0x000fe20000410000 */
[----:B------:R-:W-:Y:S01]  /*2860*/  @P0 PRMT R67, R183, 0x7610, R67 ;  /* 0x00007610b7430816 */ /* 0x000fe20000000043 */
[----:B------:R-:W-:Y:S01]  /*2870*/  FMUL.FTZ R182, R185, R82 ;  /* 0x00000052b9b67220 */ /* 0x000fe20000410000 */
[----:B------:R-:W-:Y:S01]  /*2880*/  @P0 F2FP.BF16.PACK_AB R185, RZ, R185 ;  /* 0x000000b9ffb9023e */ /* 0x000fe200000010ff */
[----:B------:R-:W-:Y:S01]  /*2890*/  FMUL.FTZ R184, R184, c[0x0][0x1e8] ;  /* 0x00007a00b8b87a20 */ /* 0x000fe20000410000 */
[----:B------:R-:W-:Y:S01]  /*28a0*/  @P0 PRMT R64, R64, 0x5410, R68 ;  /* 0x0000541040400816 */ /* 0x000fe20000000044 */
[----:B------:R-:W-:Y:S01]  /*28b0*/  FMUL.FTZ R182, R182, c[0x0][0x1e8] ;  /* 0x00007a00b6b67a20 */ /* 0x000fe20000410000 */
[----:B------:R-:W-:Y:S01]  /*28c0*/  @P0 PRMT R65, R65, 0x5410, R71 ;  /* 0x0000541041410816 */ /* 0x000fe20000000047 */
        /* <DEDUP_REMOVED lines=8> */
[----:B------:R-:W-:Y:S01]  /*2950*/  @P0 IMAD.WIDE.U32 R80, R175, R177, c[0x0][0x258] ;  /* 0x00009600af500625 */ /* 0x000fe200078e00b1 */
[----:B------:R-:W-:-:S02]  /*2960*/  FSEL R76, R76, RZ, P3 ;  /* 0x000000ff4c4c7208 */ /* 0x000fc40001800000 */
[----:B------:R-:W-:Y:S01]  /*2970*/  FSEL R77, R77, RZ, P4 ;  /* 0x000000ff4d4d7208 */ /* 0x000fe20002000000 */
[----:B------:R-:W-:Y:S01]  /*2980*/  IMAD.WIDE.U32 R68, R176, R177, c[0x0][0x170] ;  /* 0x00005c00b0447625 */ /* 0x000fe200078e00b1 */
[----:B------:R-:W-:Y:S01]  /*2990*/  F2FP.BF16.PACK_AB R79, R79, R78 ;  /* 0x0000004e4f4f723e */ /* 0x000fe200000010ff */
[----:B------:R0:W-:Y:S01]  /*29a0*/  @P0 STG.E.128 [R80.64], R64 ;  /* 0x0000004050000986 */ /* 0x0001e2000c101d04 */
[----:B------:R-:W-:Y:S02]  /*29b0*/  F2FP.BF16.PACK_AB R78, R77, R76 ;  /* 0x0000004c4d4e723e */ /* 0x000fe400000010ff */
[----:B------:R-:W-:Y:S02]  /*29c0*/  F2FP.BF16.PACK_AB R77, R198, R197 ;  /* 0x000000c5c64d723e */ /* 0x000fe400000010ff */
[----:B------:R-:W-:-:S05]  /*29d0*/  F2FP.BF16.PACK_AB R76, R187, R186 ;  /* 0x000000babb4c723e */ /* 0x000fca00000010ff */
[----:B------:R1:W-:Y:S04]  /*29e0*/  STG.E.128 [R72.64], R76 ;  /* 0x0000004c48007986 */ /* 0x0003e8000c101d04 */
[----:B------:R-:W2:Y:S01]  /*29f0*/  LDG.E.128 R68, [R68.64] ;  /* 0x0000000444447981 */ /* 0x000ea2000c1e1d00 */
[-CC-:B------:R-:W-:Y:S01]  /*2a00*/  FFMA.FTZ R90, R90, R214.reuse, R213.reuse ;  /* 0x000000d65a5a7223 */ /* 0x180fe200000100d5 */
[----:B------:R-:W-:Y:S01]  /*2a10*/  MOV R97, RZ ;  /* 0x000000ff00617202 */ /* 0x000fe20000000f00 */
[----:B------:R-:W-:Y:S01]  /*2a20*/  FFMA.FTZ R88, R88, R214, R213 ;  /* 0x000000d658587223 */ /* 0x000fe200000100d5 */
[----:B------:R-:W-:Y:S01]  /*2a30*/  MOV R175, R2 ;  /* 0x0000000200af7202 */ /* 0x000fe20000000f00 */
[----:B------:R-:W-:Y:S01]  /*2a40*/  FADD.FTZ R90, R89, -R90 ;  /* 0x8000005a595a7221 */ /* 0x000fe20000010000 */
[----:B------:R-:W-:Y:S01]  /*2a50*/  IADD3 R172, R172, c[0x0][0x160], RZ ;  /* 0x00005800acac7a10 */ /* 0x000fe20007ffe0ff */
[----:B------:R-:W-:-:S02]  /*2a60*/  FADD.FTZ R88, R87, -R88 ;  /* 0x8000005857587221 */ /* 0x000fc40000010000 */
[--C-:B------:R-:W-:Y:S02]  /*2a70*/  FFMA.FTZ R86, R86, R214, R213.reuse ;  /* 0x000000d656567223 */ /* 0x100fe400000100d5 */
[C---:B0-----:R-:W-:Y:S02]  /*2a80*/  FMUL.FTZ R81, R173.reuse, R88 ;  /* 0x00000058ad517220 */ /* 0x041fe40000410000 */
[----:B------:R-:W-:Y:S01]  /*2a90*/  FFMA.FTZ R84, R84, R214, R213 ;  /* 0x000000d654547223 */ /* 0x000fe200000100d5 */
[--C-:B-1----:R-:W-:Y:S01]  /*2aa0*/  @P3 PRMT R72, RZ, 0x5410, R74.reuse ;  /* 0x00005410ff483816 */ /* 0x102fe2000000004a */
[----:B------:R-:W-:Y:S01]  /*2ab0*/  FMUL.FTZ R77, R173, R90 ;  /* 0x0000005aad4d7220 */ /* 0x000fe20000410000 */
[----:B------:R-:W-:Y:S01]  /*2ac0*/  @P4 PRMT R73, RZ, 0x7610, R74 ;  /* 0x00007610ff494816 */ /* 0x000fe2000000004a */
[----:B------:R-:W-:Y:S01]  /*2ad0*/  FADD.FTZ R86, R85, -R86 ;  /* 0x8000005655567221 */ /* 0x000fe20000010000 */
[----:B------:R-:W-:Y:S01]  /*2ae0*/  @P6 PRMT R74, RZ, 0x5410, R75 ;  /* 0x00005410ff4a6816 */ /* 0x000fe2000000004b */
[----:B------:R-:W-:Y:S01]  /*2af0*/  @P3 FMUL.FTZ R97, R193, R72 ;  /* 0x00000048c1613220 */ /* 0x000fe20000410000 */
[----:B------:R-:W-:Y:S01]  /*2b00*/  @P1 PRMT R72, RZ, 0x5410, R60 ;  /* 0x00005410ff481816 */ /* 0x000fe2000000003c */
[----:B------:R-:W-:Y:S01]  /*2b10*/  FADD.FTZ R84, R83, -R84 ;  /* 0x8000005453547221 */ /* 0x000fe20000010000 */
[----:B------:R-:W-:Y:S01]  /*2b20*/  LOP3.LUT P3, RZ, R175, 0xff, RZ, 0xc0, !PT ;  /* 0x000000ffafff7812 */ /* 0x000fe2000786c0ff */
[----:B------:R-:W-:Y:S01]  /*2b30*/  FMUL.FTZ R83, R173, R86 ;  /* 0x00000056ad537220 */ /* 0x000fe20000410000 */
[----:B------:R-:W-:Y:S01]  /*2b40*/  CS2R R78, SRZ ;  /* 0x00000000004e7805 */ /* 0x000fe2000001ff00 */
[----:B------:R-:W-:Y:S01]  /*2b50*/  @P1 FADD.FTZ R77, R77, R72 ;  /* 0x000000484d4d1221 */ /* 0x000fe20000010000 */
[----:B------:R-:W-:Y:S01]  /*2b60*/  @P1 PRMT R72, RZ, 0x7610, R60 ;  /* 0x00007610ff481816 */ /* 0x000fe2000000003c */
[----:B------:R-:W-:Y:S01]  /*2b70*/  FFMA.FTZ R96, R96, R214, R213 ;  /* 0x000000d660607223 */ /* 0x000fe200000100d5 */
[----:B------:R-:W-:Y:S01]  /*2b80*/  @P5 PRMT R75, RZ, 0x7610, R75 ;  /* 0x00007610ff4b5816 */ /* 0x000fe2000000004b */
        /* <DEDUP_REMOVED lines=9> */
[----:B------:R-:W-:Y:S01]  /*2c20*/  @P1 FADD.FTZ R85, R85, R72 ;  /* 0x0000004855551221 */ /* 0x000fe20000010000 */
[----:B------:R-:W-:Y:S01]  /*2c30*/  @P1 PRMT R72, RZ, 0x5410, R62 ;  /* 0x00005410ff481816 */ /* 0x000fe2000000003e */
[----:B------:R-:W-:Y:S02]  /*2c40*/  FFMA.FTZ R191, R191, R214, R213 ;  /* 0x000000d6bfbf7223 */ /* 0x000fe400000100d5 */
[----:B------:R-:W-:Y:S01]  /*2c50*/  FMUL.FTZ R89, R173, R188 ;  /* 0x000000bcad597220 */ /* 0x000fe20000410000 */
[----:B------:R-:W-:Y:S01]  /*2c60*/  @P0 F2FP.BF16.PACK_AB R76, RZ, R85 ;  /* 0x00000055ff4c023e */ /* 0x000fe200000010ff */
[----:B------:R-:W-:Y:S01]  /*2c70*/  @P1 FADD.FTZ R87, R87, R72 ;  /* 0x0000004857571221 */ /* 0x000fe20000010000 */
[----:B------:R-:W-:Y:S01]  /*2c80*/  @P1 PRMT R72, RZ, 0x7610, R62 ;  /* 0x00007610ff481816 */ /* 0x000fe2000000003e */
[----:B------:R-:W-:Y:S02]  /*2c90*/  FADD.FTZ R196, R196, -R191 ;  /* 0x800000bfc4c47221 */ /* 0x000fe40000010000 */
[----:B------:R-:W-:Y:S01]  /*2ca0*/  FFMA.FTZ R195, R195, R214, R213 ;  /* 0x000000d6c3c37223 */ /* 0x000fe200000100d5 */
        /* <DEDUP_REMOVED lines=10> */
[----:B------:R-:W-:Y:S01]  /*2d50*/  @P0 PRMT R66, R66, 0x5410, R84 ;  /* 0x0000541042420816 */ /* 0x000fe20000000054 */
[----:B------:R-:W-:Y:S01]  /*2d60*/  @P6 FMUL.FTZ R79, R93, R74 ;  /* 0x0000004a5d4f6220 */ /* 0x000fe20000410000 */
[----:B------:R-:W-:Y:S01]  /*2d70*/  @P0 F2FP.BF16.PACK_AB R74, RZ, R81 ;  /* 0x00000051ff4a023e */ /* 0x000fe200000010ff */
[----:B------:R-:W-:Y:S01]  /*2d80*/  @P1 FADD.FTZ R173, R173, R72 ;  /* 0x00000048adad1221 */ /* 0x000fe20000010000 */
[----:B------:R-:W-:Y:S01]  /*2d90*/  HFMA2.MMA R72, -RZ, RZ, 0, 0 ;  /* 0x00000000ff487435 */ /* 0x000fe200000001ff */
[----:B------:R-:W-:Y:S01]  /*2da0*/  LOP3.LUT P1, RZ, R2, 0xff00, RZ, 0xc0, !PT ;  /* 0x0000ff0002ff7812 */ /* 0x000fe2000782c0ff */
[----:B------:R-:W-:Y:S01]  /*2db0*/  @P5 FMUL.FTZ R78, R182, R75 ;  /* 0x0000004bb64e5220 */ /* 0x000fe20000410000 */
[----:B------:R-:W-:Y:S01]  /*2dc0*/  @P0 F2FP.BF16.PACK_AB R75, RZ, R83 ;  /* 0x00000053ff4b023e */ /* 0x000fe200000010ff */
[-C--:B------:R-:W-:Y:S01]  /*2dd0*/  FMUL.FTZ R83, R83, R82.reuse ;  /* 0x0000005253537220 */ /* 0x080fe20000410000 */
[----:B------:R-:W-:Y:S01]  /*2de0*/  @P0 F2FP.BF16.PACK_AB R86, RZ, R91 ;  /* 0x0000005bff56023e */ /* 0x000fe200000010ff */
[----:B------:R-:W-:Y:S01]  /*2df0*/  @P4 FMUL.FTZ R72, R184, R73 ;  /* 0x00000049b8484220 */ /* 0x000fe20000410000 */
[----:B------:R-:W-:Y:S01]  /*2e00*/  @P0 F2FP.BF16.PACK_AB R73, RZ, R77 ;  /* 0x0000004dff49023e */ /* 0x000fe200000010ff */
[-C--:B------:R-:W-:Y:S01]  /*2e10*/  FMUL.FTZ R77, R77, R82.reuse ;  /* 0x000000524d4d7220 */ /* 0x080fe20000410000 */
[----:B------:R-:W-:Y:S01]  /*2e20*/  @P0 F2FP.BF16.PACK_AB R88, RZ, R173 ;  /* 0x000000adff58023e */ /* 0x000fe200000010ff */
[-C--:B------:R-:W-:Y:S01]  /*2e30*/  FMUL.FTZ R85, R85, R82.reuse ;  /* 0x0000005255557220 */ /* 0x080fe20000410000 */
[----:B------:R-:W-:Y:S01]  /*2e40*/  @P0 PRMT R64, R73, 0x7610, R64 ;  /* 0x0000761049400816 */ /* 0x000fe20000000040 */
[-C--:B------:R-:W-:Y:S01]  /*2e50*/  FMUL.FTZ R73, R81, R82.reuse ;  /* 0x0000005251497220 */ /* 0x080fe20000410000 */
[----:B------:R-:W-:Y:S01]  /*2e60*/  @P0 PRMT R65, R75, 0x7610, R65 ;  /* 0x000076104b410816 */ /* 0x000fe20000000041 */
[----:B------:R-:W-:Y:S01]  /*2e70*/  FMUL.FTZ R77, R77, c[0x0][0x1e8] ;  /* 0x00007a004d4d7a20 */ /* 0x000fe20000410000 */
[----:B------:R-:W-:Y:S01]  /*2e80*/  @P0 PRMT R64, R64, 0x5410, R74 ;  /* 0x0000541040400816 */ /* 0x000fe2000000004a */
[----:B------:R-:W-:Y:S01]  /*2e90*/  FMUL.FTZ R74, R73, c[0x0][0x1e8] ;  /* 0x00007a00494a7a20 */ /* 0x000fe20000410000 */
[----:B------:R-:W-:Y:S01]  /*2ea0*/  CS2R R80, SRZ ;  /* 0x0000000000507805 */ /* 0x000fe2000001ff00 */
[----:B------:R-:W-:Y:S01]  /*2eb0*/  @P0 PRMT R67, R86, 0x7610, R67 ;  /* 0x0000761056430816 */ /* 0x000fe20000000043 */
[-C--:B------:R-:W-:Y:S01]  /*2ec0*/  FMUL.FTZ R87, R87, R82.reuse ;  /* 0x0000005257577220 */ /* 0x080fe20000410000 */
[----:B------:R-:W-:Y:S01]  /*2ed0*/  @P0 PRMT R65, R65, 0x5410, R76 ;  /* 0x0000541041410816 */ /* 0x000fe2000000004c */
[-C--:B------:R-:W-:Y:S01]  /*2ee0*/  FMUL.FTZ R89, R89, R82.reuse ;  /* 0x0000005259597220 */ /* 0x080fe20000410000 */
[----:B------:R-:W-:Y:S01]  /*2ef0*/  @P0 PRMT R67, R67, 0x5410, R88 ;  /* 0x0000541043430816 */ /* 0x000fe20000000058 */
[-C--:B------:R-:W-:Y:S01]  /*2f00*/  FMUL.FTZ R91, R91, R82.reuse ;  /* 0x000000525b5b7220 */ /* 0x080fe20000410000 */
[----:B------:R-:W-:Y:S01]  /*2f10*/  LOP3.LUT P5, RZ, R2, 0xff000000, RZ, 0xc0, !PT ;  /* 0xff00000002ff7812 */ /* 0x000fe200078ac0ff */
[----:B------:R-:W-:Y:S01]  /*2f20*/  FMUL.FTZ R82, R173, R82 ;  /* 0x00000052ad527220 */ /* 0x000fe20000410000 */
[C---:B------:R-:W-:Y:S01]  /*2f30*/  LOP3.LUT P4, RZ, R3.reuse, 0xff, RZ, 0xc0, !PT ;  /* 0x000000ff03ff7812 */ /* 0x040fe2000788c0ff */
[----:B------:R-:W-:Y:S01]  /*2f40*/  @P0 IMAD.WIDE.U32 R174, R174, R177, c[0x0][0x258] ;  /* 0x00009600aeae0625 */ /* 0x000fe200078e00b1 */
[----:B------:R-:W-:-:S02]  /*2f50*/  LOP3.LUT P6, RZ, R3, 0xff00, RZ, 0xc0, !PT ;  /* 0x0000ff0003ff7812 */ /* 0x000fc400078cc0ff */
[----:B------:R-:W-:Y:S01]  /*2f60*/  SEL R182, RZ, 0x1, P2 ;  /* 0x00000001ffb67807 */ /* 0x000fe20001000000 */
[----:B------:R-:W-:Y:S01]  /*2f70*/  FMUL.FTZ R91, R91, c[0x0][0x1e8] ;  /* 0x00007a005b5b7a20 */ /* 0x000fe20000410000 */
[----:B------:R0:W-:Y:S01]  /*2f80*/  @P0 STG.E.128 [R174.64], R64 ;  /* 0x00000040ae000986 */ /* 0x0001e2000c101d04 */
[----:B------:R-:W-:Y:S01]  /*2f90*/  FMUL.FTZ R88, R82, c[0x0][0x1e8] ;  /* 0x00007a0052587a20 */ /* 0x000fe20000410000 */
[----:B------:R-:W-:Y:S01]  /*2fa0*/  LOP3.LUT P0, RZ, R2, 0xff0000, RZ, 0xc0, !PT ;  /* 0x00ff000002ff7812 */ /* 0x000fe2000780c0ff */
[----:B------:R-:W-:Y:S02]  /*2fb0*/  FADD.FTZ R146, R79, R146 ;  /* 0x000000924f927221 */ /* 0x000fe40000010000 */
[----:B------:R-:W-:Y:S02]  /*2fc0*/  FMUL.FTZ R87, R87, c[0x0][0x1e8] ;  /* 0x00007a0057577a20 */ /* 0x000fe40000410000 */
[----:B------:R-:W-:Y:S02]  /*2fd0*/  FMUL.FTZ R89, R89, c[0x0][0x1e8] ;  /* 0x00007a0059597a20 */ /* 0x000fe40000410000 */
[----:B------:R-:W-:-:S02]  /*2fe0*/  FMUL.FTZ R79, R83, c[0x0][0x1e8] ;  /* 0x00007a00534f7a20 */ /* 0x000fc40000410000 */
[----:B------:R-:W-:Y:S02]  /*2ff0*/  FMUL.FTZ R86, R85, c[0x0][0x1e8] ;  /* 0x00007a0055567a20 */ /* 0x000fe40000410000 */
[----:B------:R-:W-:Y:S02]  /*3000*/  FADD.FTZ R143, R72, R143 ;  /* 0x0000008f488f7221 */ /* 0x000fe40000010000 */
[----:B------:R-:W-:Y:S02]  /*3010*/  FMUL.FTZ R72, R5, R89 ;  /* 0x0000005905487220 */ /* 0x000fe40000410000 */
[----:B------:R-:W-:Y:S02]  /*3020*/  FMUL.FTZ R2, R10, R79 ;  /* 0x0000004f0a027220 */ /* 0x000fe40000410000 */
[----:B------:R-:W-:Y:S02]  /*3030*/  FADD.FTZ R145, R78, R145 ;  /* 0x000000914e917221 */ /* 0x000fe40000010000 */
[----:B------:R-:W-:Y:S01]  /*3040*/  FADD.FTZ R132, R205, R132 ;  /* 0x00000084cd847221 */ /* 0x000fe20000010000 */
[----:B------:R-:W-:Y:S01]  /*3050*/  FSEL R2, R2, RZ, P0 ;  /* 0x000000ff02027208 */ /* 0x000fe20000000000 */
        /* <DEDUP_REMOVED lines=11> */
[----:B------:R-:W-:Y:S01]  /*3110*/  FADD.FTZ R144, R97, R144 ;  /* 0x0000009061907221 */ /* 0x000fe20000010000 */
[--C-:B--2---:R-:W-:Y:S02]  /*3120*/  @P3 PRMT R73, RZ, 0x5410, R68.reuse ;  /* 0x00005410ff493816 */ /* 0x104fe40000000044 */
[----:B------:R-:W-:-:S02]  /*3130*/  @P1 PRMT R68, RZ, 0x7610, R68 ;  /* 0x00007610ff441816 */ /* 0x000fc40000000044 */
[----:B------:R-:W-:Y:S01]  /*3140*/  @P6 PRMT R78, RZ, 0x7610, R70 ;  /* 0x00007610ff4e6816 */ /* 0x000fe20000000046 */
[----:B------:R-:W-:Y:S02]  /*3150*/  @P3 FMUL.FTZ R81, R77, R73 ;  /* 0x000000494d513220 */ /* 0x000fe40000410000 */
[----:B------:R-:W-:Y:S02]  /*3160*/  @P1 FMUL.FTZ R80, R74, R68 ;  /* 0x000000444a501220 */ /* 0x000fe40000410000 */
[----:B------:R-:W-:Y:S02]  /*3170*/  FMUL.FTZ R68, R8, R77 ;  /* 0x0000004d08447220 */ /* 0x000fe40000410000 */
[----:B------:R-:W-:Y:S02]  /*3180*/  FMUL.FTZ R73, R9, R74 ;  /* 0x0000004a09497220 */ /* 0x000fe40000410000 */
[----:B------:R-:W-:Y:S01]  /*3190*/  FMUL.FTZ R74, R7, R88 ;  /* 0x00000058074a7220 */ /* 0x000fe20000410000 */
[----:B------:R-:W-:Y:S01]  /*31a0*/  FSEL R84, R68, RZ, P3 ;  /* 0x000000ff44547208 */ /* 0x000fe20001800000 */
[----:B------:R-:W-:Y:S01]  /*31b0*/  FMUL.FTZ R68, R4, R87 ;  /* 0x0000005704447220 */ /* 0x000fe20000410000 */
[----:B------:R-:W-:Y:S01]  /*31c0*/  LEA R76, P3, R176, c[0x0][0x248], 0x4 ;  /* 0x00009200b04c7a11 */ /* 0x000fe200078620ff */
[----:B------:R-:W-:Y:S01]  /*31d0*/  FADD.FTZ R148, R81, R148 ;  /* 0x0000009451947221 */ /* 0x000fe20000010000 */
[----:B------:R-:W-:Y:S01]  /*31e0*/  FSEL R93, R73, RZ, P1 ;  /* 0x000000ff495d7208 */ /* 0x000fe20000800000 */
[----:B------:R-:W-:Y:S01]  /*31f0*/  FMUL.FTZ R73, R6, R91 ;  /* 0x0000005b06497220 */ /* 0x000fe20000410000 */
[----:B------:R-:W-:Y:S01]  /*3200*/  LEA.HI.X R77, R176, c[0x0][0x24c], RZ, 0x4, P3 ;  /* 0x00009300b04d7a11 */ /* 0x000fe200018f24ff */
[----:B------:R-:W-:Y:S01]  /*3210*/  FADD.FTZ R147, R80, R147 ;  /* 0x0000009350937221 */ /* 0x000fe20000010000 */
[----:B------:R-:W-:-:S02]  /*3220*/  LOP3.LUT P1, RZ, R3, 0xff0000, RZ, 0xc0, !PT ;  /* 0x00ff000003ff7812 */ /* 0x000fc4000782c0ff */
[----:B------:R-:W-:Y:S01]  /*3230*/  LOP3.LUT P3, RZ, R3, 0xff000000, RZ, 0xc0, !PT ;  /* 0xff00000003ff7812 */ /* 0x000fe2000786c0ff */
[----:B------:R-:W-:Y:S01]  /*3240*/  FMUL.FTZ R3, R11, R86 ;  /* 0x000000560b037220 */ /* 0x000fe20000410000 */
[----:B------:R-:W-:Y:S02]  /*3250*/  FSEL R75, R73, RZ, P1 ;  /* 0x000000ff494b7208 */ /* 0x000fe40000800000 */
[----:B------:R-:W-:Y:S02]  /*3260*/  FSEL R74, R74, RZ, P3 ;  /* 0x000000ff4a4a7208 */ /* 0x000fe40001800000 */
[----:B------:R-:W-:Y:S02]  /*3270*/  FSEL R68, R68, RZ, P4 ;  /* 0x000000ff44447208 */ /* 0x000fe40002000000 */
[----:B------:R-:W-:Y:S02]  /*3280*/  FSEL R73, R72, RZ, P6 ;  /* 0x000000ff48497208 */ /* 0x000fe40003000000 */
[----:B------:R-:W-:-:S02]  /*3290*/  FSEL R3, R3, RZ, P5 ;  /* 0x000000ff03037208 */ /* 0x000fc40002800000 */
[----:B------:R-:W-:Y:S02]  /*32a0*/  F2FP.BF16.PACK_AB R75, R74, R75 ;  /* 0x0000004b4a4b723e */ /* 0x000fe400000010ff */
[----:B------:R-:W-:Y:S02]  /*32b0*/  F2FP.BF16.PACK_AB R74, R73, R68 ;  /* 0x00000044494a723e */ /* 0x000fe400000010ff */
[----:B------:R-:W-:Y:S02]  /*32c0*/  F2FP.BF16.PACK_AB R73, R3, R2 ;  /* 0x000000020349723e */ /* 0x000fe400000010ff */
[----:B------:R-:W-:Y:S01]  /*32d0*/  F2FP.BF16.PACK_AB R72, R93, R84 ;  /* 0x000000545d48723e */ /* 0x000fe200000010ff */
[----:B------:R-:W-:Y:S01]  /*32e0*/  HFMA2.MMA R84, -RZ, RZ, 0, 0 ;  /* 0x00000000ff547435 */ /* 0x000fe200000001ff */
[--C-:B------:R-:W-:Y:S02]  /*32f0*/  @P0 PRMT R2, RZ, 0x5410, R69.reuse ;  /* 0x00005410ff020816 */ /* 0x100fe40000000045 */
[----:B------:R-:W-:Y:S01]  /*3300*/  MOV R3, RZ ;  /* 0x000000ff00037202 */ /* 0x000fe20000000f00 */
[----:B------:R0:W-:Y:S01]  /*3310*/  STG.E.128 [R76.64], R72 ;  /* 0x000000484c007986 */ /* 0x0001e2000c101d04 */
[----:B------:R-:W-:Y:S01]  /*3320*/  @P5 PRMT R69, RZ, 0x7610, R69 ;  /* 0x00007610ff455816 */ /* 0x000fe20000000045 */
[----:B------:R-:W-:Y:S01]  /*3330*/  @P0 FMUL.FTZ R3, R79, R2 ;  /* 0x000000024f030220 */ /* 0x000fe20000410000 */
[----:B------:R-:W-:Y:S01]  /*3340*/  ISETP.GE.AND P0, PT, R172, c[0x0][0x164], PT ;  /* 0x00005900ac007a0c */ /* 0x000fe20003f06270 */
[----:B------:R-:W-:Y:S01]  /*3350*/  HFMA2.MMA R2, -RZ, RZ, 0, 0 ;  /* 0x00000000ff027435 */ /* 0x000fe200000001ff */
[----:B------:R-:W-:Y:S01]  /*3360*/  @P4 PRMT R68, RZ, 0x5410, R70 ;  /* 0x00005410ff444816 */ /* 0x000fe20000000046 */
[----:B------:R-:W-:Y:S01]  /*3370*/  FADD.FTZ R150, R3, R150 ;  /* 0x0000009603967221 */ /* 0x000fe20000010000 */
[----:B------:R-:W-:-:S02]  /*3380*/  @P1 PRMT R82, RZ, 0x5410, R71 ;  /* 0x00005410ff521816 */ /* 0x000fc40000000047 */
[----:B------:R-:W-:Y:S01]  /*3390*/  @P3 PRMT R83, RZ, 0x7610, R71 ;  /* 0x00007610ff533816 */ /* 0x000fe20000000047 */
[----:B------:R-:W-:Y:S01]  /*33a0*/  @P5 FMUL.FTZ R2, R86, R69 ;  /* 0x0000004556025220 */ /* 0x000fe20000410000 */
[----:B------:R-:W-:Y:S01]  /*33b0*/  CS2R R70, SRZ ;  /* 0x0000000000467805 */ /* 0x000fe2000001ff00 */
[----:B------:R-:W-:Y:S01]  /*33c0*/  MOV R79, RZ ;  /* 0x000000ff004f7202 */ /* 0x000fe20000000f00 */
[----:B------:R-:W-:Y:S02]  /*33d0*/  @P4 FMUL.FTZ R71, R87, R68 ;  /* 0x0000004457474220 */ /* 0x000fe40000410000 */
[----:B------:R-:W-:Y:S02]  /*33e0*/  @P6 FMUL.FTZ R70, R89, R78 ;  /* 0x0000004e59466220 */ /* 0x000fe40000410000 */
[----:B------:R-:W-:Y:S02]  /*33f0*/  @P1 FMUL.FTZ R79, R91, R82 ;  /* 0x000000525b4f1220 */ /* 0x000fe40000410000 */
[----:B------:R-:W-:-:S02]  /*3400*/  @P3 FMUL.FTZ R84, R88, R83 ;  /* 0x0000005358543220 */ /* 0x000fc40000410000 */
[----:B------:R-:W-:Y:S02]  /*3410*/  FADD.FTZ R149, R2, R149 ;  /* 0x0000009502957221 */ /* 0x000fe40000010000 */
[----:B------:R-:W-:Y:S02]  /*3420*/  FADD.FTZ R152, R71, R152 ;  /* 0x0000009847987221 */ /* 0x000fe40000010000 */
[----:B------:R-:W-:Y:S02]  /*3430*/  FADD.FTZ R151, R70, R151 ;  /* 0x0000009746977221 */ /* 0x000fe40000010000 */
[----:B------:R-:W-:Y:S02]  /*3440*/  FADD.FTZ R154, R79, R154 ;  /* 0x0000009a4f9a7221 */ /* 0x000fe40000010000 */
[----:B------:R-:W-:Y:S01]  /*3450*/  FADD.FTZ R153, R84, R153 ;  /* 0x0000009954997221 */ /* 0x000fe20000010000 */
[----:B0-----:R-:W-:Y:S01]  /*3460*/  @P0 CALL.REL.NOINC `(.L_x_2761) ;  /* 0x0000001000000944 */ /* 0x001fe20003c00000 */
[----:B------:R-:W-:Y:S05]  /*3470*/  BRA `(.L_x_2762) ;  /* 0xffffd1c000007947 */ /* 0x000fea000383ffff */
.L_x_2761:
        /* <DEDUP_REMOVED lines=72> */
.L_x_2758:
[----:B------:R-:W0:Y:S01]  /*3900*/  S2UR UR6, SR_CTAID.X ;  /* 0x00000000000679c3 */ /* 0x000e220000002500 */
[----:B------:R-:W-:Y:S02]  /*3910*/  MOV R47, 0x20 ;  /* 0x00000020002f7802 */ /* 0x000fe40000000f00 */
[C---:B0-----:R-:W-:Y:S02]  /*3920*/  LEA.HI R0, R155.reuse, UR6, RZ, 0x19 ;  /* 0x000000069b007c11 */ /* 0x041fe4000f8fc8ff */
[----:B------:R-:W-:-:S03]  /*3930*/  LOP3.LUT R155, R155, 0x7f, RZ, 0xc0, !PT ;  /* 0x0000007f9b9b7812 */ /* 0x000fc600078ec0ff */
        /* <DEDUP_REMOVED lines=24> */
.L_x_2759:
[----:B------:R-:W-:Y:S01]  /*3ac0*/  HFMA2.MMA R72, -RZ, RZ, 0, 9.5367431640625e-07 ;  /* 0x00000010ff487435 */ /* 0x000fe200000001ff */
[----:B------:R-:W-:-:S02]  /*3ad0*/  MOV R71, R75 ;  /* 0x0000004b00477202 */ /* 0x000fc40000000f00 */
[----:B------:R-:W-:Y:S02]  /*3ae0*/  MOV R74, 0x1f ;  /* 0x0000001f004a7802 */ /* 0x000fe40000000f00 */
[----:B------:R-:W-:Y:S02]  /*3af0*/  MOV R77, 0xffffffff ;  /* 0xffffffff004d7802 */ /* 0x000fe40000000f00 */
[----:B------:R-:W-:Y:S02]  /*3b00*/  MOV R68, 0x3b20 ;  /* 0x00003b2000447802 */ /* 0x000fe40000000f00 */
[----:B-----5:R-:W-:Y:S05]  /*3b10*/  CALL.REL.NOINC `($__internal_55_$__cuda_sm70_shflsync_down_p) ;  /* 0x0000046000007944 */ /* 0x020fea0003c00000 */
[----:B-1----:R-:W-:Y:S01]  /*3b20*/  MOV R70, R71 ;  /* 0x0000004700467202 */ /* 0x002fe20000000f00 */
[----:B0-----:R-:W-:Y:S05]  /*3b30*/  BRA `(.L_x_2763) ;  /* 0xffffdbf000007947 */ /* 0x001fea000383ffff */
.L_x_2760:
[----:B------:R-:W-:Y:S01]  /*3b40*/  HFMA2.MMA R72, -RZ, RZ, 0, 9.5367431640625e-07 ;  /* 0x00000010ff487435 */ /* 0x000fe200000001ff */
[----:B------:R-:W-:Y:S02]  /*3b50*/  MOV R71, R73 ;  /* 0x0000004900477202 */ /* 0x000fe40000000f00 */
[----:B------:R-:W-:Y:S02]  /*3b60*/  MOV R74, 0x1f ;  /* 0x0000001f004a7802 */ /* 0x000fe40000000f00 */
[----:B------:R-:W-:-:S02]  /*3b70*/  MOV R77, 0xffffffff ;  /* 0xffffffff004d7802 */ /* 0x000fc40000000f00 */
[----:B------:R-:W-:Y:S02]  /*3b80*/  MOV R68, 0x3ba0 ;  /* 0x00003ba000447802 */ /* 0x000fe40000000f00 */
[----:B01---5:R-:W-:Y:S05]  /*3b90*/  CALL.REL.NOINC `($__internal_55_$__cuda_sm70_shflsync_down_p) ;  /* 0x000003e000007944 */ /* 0x023fea0003c00000 */
[----:B------:R-:W-:Y:S01]  /*3ba0*/  FADD.FTZ R75, R75, R70 ;  /* 0x000000464b4b7221 */ /* 0x000fe20000010000 */
[----:B0-----:R-:W-:Y:S01]  /*3bb0*/  HFMA2.MMA R72, -RZ, RZ, 0, 4.76837158203125e-07 ;  /* 0x00000008ff487435 */ /* 0x001fe200000001ff */
[----:B-1----:R-:W-:Y:S01]  /*3bc0*/  FADD.FTZ R76, R73, R71 ;  /* 0x00000047494c7221 */ /* 0x002fe20000010000 */
[----:B------:R-:W-:Y:S02]  /*3bd0*/  MOV R74, 0x1f ;  /* 0x0000001f004a7802 */ /* 0x000fe40000000f00 */
[----:B------:R-:W-:Y:S02]  /*3be0*/  MOV R77, 0xffffffff ;  /* 0xffffffff004d7802 */ /* 0x000fe40000000f00 */
[----:B------:R-:W-:Y:S02]  /*3bf0*/  MOV R71, R75 ;  /* 0x0000004b00477202 */ /* 0x000fe40000000f00 */
[----:B------:R-:W-:Y:S02]  /*3c00*/  MOV R68, 0x3c20 ;  /* 0x00003c2000447802 */ /* 0x000fe40000000f00 */
[----:B------:R-:W-:Y:S05]  /*3c10*/  CALL.REL.NOINC `($__internal_55_$__cuda_sm70_shflsync_down_p) ;  /* 0x0000036000007944 */ /* 0x000fea0003c00000 */
[----:B0-----:R-:W-:Y:S01]  /*3c20*/  HFMA2.MMA R72, -RZ, RZ, 0, 4.76837158203125e-07 ;  /* 0x00000008ff487435 */ /* 0x001fe200000001ff */
[----:B-1----:R-:W-:-:S02]  /*3c30*/  MOV R70, R71 ;  /* 0x0000004700467202 */ /* 0x002fc40000000f00 */
[----:B------:R-:W-:Y:S02]  /*3c40*/  MOV R71, R76 ;  /* 0x0000004c00477202 */ /* 0x000fe40000000f00 */
[----:B------:R-:W-:Y:S02]  /*3c50*/  MOV R74, 0x1f ;  /* 0x0000001f004a7802 */ /* 0x000fe40000000f00 */
[----:B------:R-:W-:Y:S02]  /*3c60*/  MOV R77, 0xffffffff ;  /* 0xffffffff004d7802 */ /* 0x000fe40000000f00 */
[----:B------:R-:W-:Y:S02]  /*3c70*/  MOV R68, 0x3c90 ;  /* 0x00003c9000447802 */ /* 0x000fe40000000f00 */
[----:B------:R-:W-:Y:S05]  /*3c80*/  CALL.REL.NOINC `($__internal_55_$__cuda_sm70_shflsync_down_p) ;  /* 0x000002f000007944 */ /* 0x000fea0003c00000 */
[----:B------:R-:W-:Y:S01]  /*3c90*/  FADD.FTZ R75, R70, R75 ;  /* 0x0000004b464b7221 */ /* 0x000fe20000010000 */
[----:B0-----:R-:W-:Y:S01]  /*3ca0*/  HFMA2.MMA R72, -RZ, RZ, 0, 2.384185791015625e-07 ;  /* 0x00000004ff487435 */ /* 0x001fe200000001ff */
[----:B-1----:R-:W-:Y:S01]  /*3cb0*/  FADD.FTZ R76, R76, R71 ;  /* 0x000000474c4c7221 */ /* 0x002fe20000010000 */
[----:B------:R-:W-:Y:S02]  /*3cc0*/  MOV R74, 0x1f ;  /* 0x0000001f004a7802 */ /* 0x000fe40000000f00 */
[----:B------:R-:W-:-:S02]  /*3cd0*/  MOV R77, 0xffffffff ;  /* 0xffffffff004d7802 */ /* 0x000fc40000000f00 */
[----:B------:R-:W-:Y:S02]  /*3ce0*/  MOV R71, R75 ;  /* 0x0000004b00477202 */ /* 0x000fe40000000f00 */
[----:B------:R-:W-:Y:S02]  /*3cf0*/  MOV R68, 0x3d10 ;  /* 0x00003d1000447802 */ /* 0x000fe40000000f00 */
[----:B------:R-:W-:Y:S05]  /*3d00*/  CALL.REL.NOINC `($__internal_55_$__cuda_sm70_shflsync_down_p) ;  /* 0x0000027000007944 */ /* 0x000fea0003c00000 */
[----:B0-----:R-:W-:Y:S01]  /*3d10*/  HFMA2.MMA R72, -RZ, RZ, 0, 2.384185791015625e-07 ;  /* 0x00000004ff487435 */ /* 0x001fe200000001ff */
[----:B-1----:R-:W-:Y:S02]  /*3d20*/  MOV R70, R71 ;  /* 0x0000004700467202 */ /* 0x002fe40000000f00 */
[----:B------:R-:W-:Y:S02]  /*3d30*/  MOV R71, R76 ;  /* 0x0000004c00477202 */ /* 0x000fe40000000f00 */
[----:B------:R-:W-:Y:S02]  /*3d40*/  MOV R74, 0x1f ;  /* 0x0000001f004a7802 */ /* 0x000fe40000000f00 */
[----:B------:R-:W-:Y:S02]  /*3d50*/  MOV R77, 0xffffffff ;  /* 0xffffffff004d7802 */ /* 0x000fe40000000f00 */
[----:B------:R-:W-:-:S02]  /*3d60*/  MOV R68, 0x3d80 ;  /* 0x00003d8000447802 */ /* 0x000fc40000000f00 */
[----:B------:R-:W-:Y:S05]  /*3d70*/  CALL.REL.NOINC `($__internal_55_$__cuda_sm70_shflsync_down_p) ;  /* 0x0000020000007944 */ /* 0x000fea0003c00000 */
[----:B------:R-:W-:Y:S01]  /*3d80*/  FADD.FTZ R73, R70, R75 ;  /* 0x0000004b46497221 */ /* 0x000fe20000010000 */
[----:B0-----:R-:W-:Y:S01]  /*3d90*/  HFMA2.MMA R72, -RZ, RZ, 0, 1.1920928955078125e-07 ;  /* 0x00000002ff487435 */ /* 0x001fe200000001ff */
[----:B-1----:R-:W-:Y:S01]  /*3da0*/  FADD.FTZ R76, R76, R71 ;  /* 0x000000474c4c7221 */ /* 0x002fe20000010000 */
[----:B------:R-:W-:-:S02]  /*3db0*/  MOV R74, 0x1f ;  /* 0x0000001f004a7802 */ /* 0x000fc40000000f00 */
[----:B------:R-:W-:Y:S02]  /*3dc0*/  MOV R77, 0xffffffff ;  /* 0xffffffff004d7802 */ /* 0x000fe40000000f00 */
[----:B------:R-:W-:Y:S02]  /*3dd0*/  MOV R71, R73 ;  /* 0x0000004900477202 */ /* 0x000fe40000000f00 */
[----:B------:R-:W-:Y:S02]  /*3de0*/  MOV R68, 0x3e00 ;  /* 0x00003e0000447802 */ /* 0x000fe40000000f00 */
[----:B------:R-:W-:Y:S05]  /*3df0*/  CALL.REL.NOINC `($__internal_55_$__cuda_sm70_shflsync_down_p) ;  /* 0x0000018000007944 */ /* 0x000fea0003c00000 */
[----:B0-----:R-:W-:Y:S01]  /*3e00*/  HFMA2.MMA R72, -RZ, RZ, 0, 1.1920928955078125e-07 ;  /* 0x00000002ff487435 */ /* 0x001fe200000001ff */
[----:B-1----:R-:W-:Y:S02]  /*3e10*/  MOV R70, R71 ;  /* 0x0000004700467202 */ /* 0x002fe40000000f00 */
[----:B------:R-:W-:Y:S02]  /*3e20*/  MOV R71, R76 ;  /* 0x0000004c00477202 */ /* 0x000fe40000000f00 */
[----:B------:R-:W-:Y:S02]  /*3e30*/  MOV R74, 0x1f ;  /* 0x0000001f004a7802 */ /* 0x000fe40000000f00 */
[----:B------:R-:W-:-:S02]  /*3e40*/  MOV R77, 0xffffffff ;  /* 0xffffffff004d7802 */ /* 0x000fc40000000f00 */
[----:B------:R-:W-:Y:S02]  /*3e50*/  MOV R68, 0x3e70 ;  /* 0x00003e7000447802 */ /* 0x000fe40000000f00 */
[----:B------:R-:W-:Y:S05]  /*3e60*/  CALL.REL.NOINC `($__internal_55_$__cuda_sm70_shflsync_down_p) ;  /* 0x0000011000007944 */ /* 0x000fea0003c00000 */
[----:B------:R-:W-:Y:S01]  /*3e70*/  FADD.FTZ R73, R70, R73 ;  /* 0x0000004946497221 */ /* 0x000fe20000010000 */
[----:B0-----:R-:W-:Y:S01]  /*3e80*/  HFMA2.MMA R72, -RZ, RZ, 0, 5.9604644775390625e-08 ;  /* 0x00000001ff487435 */ /* 0x001fe200000001ff */
[----:B-1----:R-:W-:Y:S01]  /*3e90*/  FADD.FTZ R75, R76, R71 ;  /* 0x000000474c4b7221 */ /* 0x002fe20000010000 */
[----:B------:R-:W-:Y:S02]  /*3ea0*/  MOV R74, 0x1f ;  /* 0x0000001f004a7802 */ /* 0x000fe40000000f00 */
[----:B------:R-:W-:Y:S02]  /*3eb0*/  MOV R77, 0xffffffff ;  /* 0xffffffff004d7802 */ /* 0x000fe40000000f00 */
[----:B------:R-:W-:Y:S02]  /*3ec0*/  MOV R71, R73 ;  /* 0x0000004900477202 */ /* 0x000fe40000000f00 */
[----:B------:R-:W-:Y:S02]  /*3ed0*/  MOV R68, 0x3ef0 ;  /* 0x00003ef000447802 */ /* 0x000fe40000000f00 */
[----:B------:R-:W-:Y:S05]  /*3ee0*/  CALL.REL.NOINC `($__internal_55_$__cuda_sm70_shflsync_down_p) ;  /* 0x0000009000007944 */ /* 0x000fea0003c00000 */
[----:B0-----:R-:W-:Y:S01]  /*3ef0*/  HFMA2.MMA R72, -RZ, RZ, 0, 5.9604644775390625e-08 ;  /* 0x00000001ff487435 */ /* 0x001fe200000001ff */
[----:B-1----:R-:W-:-:S02]  /*3f00*/  MOV R80, R71 ;  /* 0x0000004700507202 */ /* 0x002fc40000000f00 */
[----:B------:R-:W-:Y:S02]  /*3f10*/  MOV R71, R75 ;  /* 0x0000004b00477202 */ /* 0x000fe40000000f00 */
[----:B------:R-:W-:Y:S02]  /*3f20*/  MOV R74, 0x1f ;  /* 0x0000001f004a7802 */ /* 0x000fe40000000f00 */
[----:B------:R-:W-:Y:S02]  /*3f30*/  MOV R77, 0xffffffff ;  /* 0xffffffff004d7802 */ /* 0x000fe40000000f00 */
[----:B------:R-:W-:Y:S02]  /*3f40*/  MOV R68, 0x3f60 ;  /* 0x00003f6000447802 */ /* 0x000fe40000000f00 */
[----:B------:R-:W-:Y:S05]  /*3f50*/  CALL.REL.NOINC `($__internal_55_$__cuda_sm70_shflsync_down_p) ;  /* 0x0000002000007944 */ /* 0x000fea0003c00000 */
[----:B-1----:R-:W-:Y:S01]  /*3f60*/  MOV R68, R71 ;  /* 0x0000004700447202 */ /* 0x002fe20000000f00 */
[----:B0-----:R-:W-:Y:S05]  /*3f70*/  BRA `(.L_x_2764) ;  /* 0xffffd8d000007947 */ /* 0x001fea000383ffff */
        .weak           $__internal_55_$__cuda_sm70_shflsync_down_p
        .type           $__internal_55_$__cuda_sm70_shflsync_down_p,@function
        .size           $__internal_55_$__cuda_sm70_shflsync_down_p,(.L_x_9309 - $__internal_55_$__cuda_sm70_shflsync_down_p)
$__internal_55_$__cuda_sm70_shflsync_down_p:
[----:B------:R-:W-:Y:S01]  /*3f80*/  HFMA2.MMA R69, -RZ, RZ, 0, 0 ;  /* 0x00000000ff457435 */ /* 0x000fe200000001ff */
[----:B------:R-:W-:Y:S04]  /*3f90*/  WARPSYNC R77 ;  /* 0x0000004d00007348 */ /* 0x000fe80003800000 */
[----:B------:R0:W1:Y:S01]  /*3fa0*/  SHFL.DOWN PT, R71, R71, R72, R74 ;  /* 0x0800004847477389 */ /* 0x00006200000e004a */
[----:B------:R-:W-:Y:S05]  /*3fb0*/  RET.REL.NODEC R68 `(_ZN10layer_norm13ln_bwd_kernelINS_13Kernel_traitsIf13__nv_bfloat16S2_S2_fjLj3072ELj1ELj1ELj4ELj16ENS_18Kernel_traits_baseILj3072EfS2_S2_S2_fjLj128EEEEELb1ELb1ELb0ELb1EEEvNS_9BwdParamsE) ;  /* 0xffffc04044007950 */ /* 0x000fea0003c3ffff */
.L_x_2765:
        /* <DEDUP_REMOVED lines=12> */
.L_x_9309:


//--------------------- .text._ZN10layer_norm22ln_bwd_finalize_kernelINS_22Kernel_traits_finalizeILj3072Ef13__nv_bfloat16S2_S2_fjLb1ELj1024ELj4ENS_18Kernel_traits_baseILj3072EfS2_S2_S2_fjLj1024EEEEELb1ELb0EEEvNS_9BwdParamsE --------------------------
	.section	.text._ZN10layer_norm22ln_bwd_finalize_kernelINS_22Kernel_traits_finalizeILj3072Ef13__nv_bfloat16S2_S2_fjLb1ELj1024ELj4ENS_18Kernel_traits_baseILj3072EfS2_S2_S2_fjLj1024EEEEELb1ELb0EEEvNS_9BwdParamsE,"ax",@progbits
	.sectioninfo	@"SHI_REGISTERS=32"
	.align	128
        .global         _ZN10layer_norm22ln_bwd_finalize_kernelINS_22Kernel_traits_finalizeILj3072Ef13__nv_bfloat16S2_S2_fjLb1ELj1024ELj4ENS_18Kernel_traits_baseILj3072EfS2_S2_S2_fjLj1024EEEEELb1ELb0EEEvNS_9BwdParamsE
        .type           _ZN10layer_norm22ln_bwd_finalize_kernelINS_22Kernel_traits_finalizeILj3072Ef13__nv_bfloat16S2_S2_fjLb1ELj1024ELj4ENS_18Kernel_traits_baseILj3072EfS2_S2_S2_fjLj1024EEEEELb1ELb0EEEvNS_9BwdParamsE,@function
        .size           _ZN10layer_norm22ln_bwd_finalize_kernelINS_22Kernel_traits_finalizeILj3072Ef13__nv_bfloat16S2_S2_fjLb1ELj1024ELj4ENS_18Kernel_traits_baseILj3072EfS2_S2_S2_fjLj1024EEEEELb1ELb0EEEvNS_9BwdParamsE,(.L_x_9310 - _ZN10layer_norm22ln_bwd_finalize_kernelINS_22Kernel_traits_finalizeILj3072Ef13__nv_bfloat16S2_S2_fjLb1ELj1024ELj4ENS_18Kernel_traits_baseILj3072EfS2_S2_S2_fjLj1024EEEEELb1ELb0EEEvNS_9BwdParamsE)
        .other          _ZN10layer_norm22ln_bwd_finalize_kernelINS_22Kernel_traits_finalizeILj3072Ef13__nv_bfloat16S2_S2_fjLb1ELj1024ELj4ENS_18Kernel_traits_baseILj3072EfS2_S2_S2_fjLj1024EEEEELb1ELb0EEEvNS_9BwdParamsE,@"STO_CUDA_ENTRY STV_DEFAULT"
_ZN10layer_norm22ln_bwd_finalize_kernelINS_22Kernel_traits_finalizeILj3072Ef13__nv_bfloat16S2_S2_fjLb1ELj1024ELj4ENS_18Kernel_traits_baseILj3072EfS2_S2_S2_fjLj1024EEEEELb1ELb0EEEvNS_9BwdParamsE:
.text._ZN10layer_norm22ln_bwd_finalize_kernelINS_22Kernel_traits_finalizeILj3072Ef13__nv_bfloat16S2_S2_fjLb1ELj1024ELj4ENS_18Kernel_traits_baseILj3072EfS2_S2_S2_fjLj1024EEEEELb1ELb0EEEvNS_9BwdParamsE:
        /* <DEDUP_REMOVED lines=19> */
.L_x_2779:
        /* <DEDUP_REMOVED lines=33> */
.L_x_2770:
        /* <DEDUP_REMOVED lines=47> */
.L_x_2769:
[----:B------:R-:W-:Y:S05]  /*0630*/  BSYNC B1 ;  /* 0x0000000000017941 */ /* 0x000fea0003800000 */
.L_x_2768:
        /* <DEDUP_REMOVED lines=29> */
.L_x_2772:
[----:B------:R-:W-:Y:S05]  /*0810*/  BSYNC B1 ;  /* 0x0000000000017941 */ /* 0x000fea0003800000 */
.L_x_2771:
        /* <DEDUP_REMOVED lines=14> */
.L_x_2773:
[----:B------:R-:W-:Y:S05]  /*0900*/  BSYNC B1 ;  /* 0x0000000000017941 */ /* 0x000fea0003800000 */
.L_x_2767:
[----:B------:R-:W-:Y:S05]  /*0910*/  BSYNC B0 ;  /* 0x0000000000007941 */ /* 0x000fea0003800000 */
.L_x_2766:
        /* <DEDUP_REMOVED lines=12> */
.L_x_2780:
        /* <DEDUP_REMOVED lines=27> */
.L_x_2781:
        /* <DEDUP_REMOVED lines=9> */
.L_x_2774:
        /* <DEDUP_REMOVED lines=8> */
[----:B-1----:R-:W-:Y:S01]  /*0ca0*/  LOP3.LUT R18, R8, 0xf8, RZ, 0xc0, !PT ;  /* 0x000000f808127812 */ /* 0x002fe200078ec0ff */
[----:B------:R-:W-:-:S04]  /*0cb0*/  IMAD.WIDE.U32 R12, R5, R16, c[0x0][0x268] ;  /* 0x00009a00050c7625 */ /* 0x000fc800078e0010 */
[----:B------:R-:W0:Y:S01]  /*0cc0*/  LDS.64 R10, [R18+0x3000] ;  /* 0x00300000120a7984 */ /* 0x000e220000000a00 */
[----:B------:R-:W-:-:S03]  /*0cd0*/  IMAD.WIDE.U32 R14, R5, R16, c[0x0][0x260] ;  /* 0x00009800050e7625 */ /* 0x000fc600078e0010 */
[----:B------:R-:W1:Y:S01]  /*0ce0*/  LDS.64 R8, [R18+0x3080] ;  /* 0x0030800012087984 */ /* 0x000e620000000a00 */
[----:B------:R-:W-:-:S03]  /*0cf0*/  IMAD.WIDE.U32 R16, R5, R16, c[0x0][0x280] ;  /* 0x0000a00005107625 */ /* 0x000fc600078e0010 */
[----:B------:R-:W2:Y:S04]  /*0d00*/  LDS.64 R20, [R18+0x3100] ;  /* 0x0031000012147984 */ /* 0x000ea80000000a00 */
[----:B0-----:R0:W-:Y:S04]  /*0d10*/  STG.E.64 [R12.64], R10 ;  /* 0x0000000a0c007986 */ /* 0x0011e8000c101b04 */
[----:B-1----:R0:W-:Y:S04]  /*0d20*/  STG.E.64 [R14.64], R8 ;  /* 0x000000080e007986 */ /* 0x0021e8000c101b04 */
[----:B--2---:R0:W-:Y:S02]  /*0d30*/  STG.E.64 [R16.64], R20 ;  /* 0x0000001410007986 */ /* 0x0041e4000c101b04 */
.L_x_2778:
[----:B------:R-:W-:Y:S05]  /*0d40*/  BSYNC B0 ;  /* 0x0000000000007941 */ /* 0x000fea0003800000 */
.L_x_2777:
[C---:B------:R-:W-:Y:S02]  /*0d50*/  ISETP.GT.U32.AND P1, PT, R4.reuse, -0xc01, PT ;  /* 0xfffff3ff0400780c */ /* 0x040fe40003f24070 */
[----:B------:R-:W-:-:S02]  /*0d60*/  IADD3 R4, R4, 0xc00, RZ ;  /* 0x00000c0004047810 */ /* 0x000fc40007ffe0ff */
[----:B------:R-:W-:-:S09]  /*0d70*/  IADD3 R5, R5, 0x600, RZ ;  /* 0x0000060005057810 */ /* 0x000fd20007ffe0ff */
[----:B01----:R-:W-:Y:S05]  /*0d80*/  @P1 BRA `(.L_x_2779) ;  /* 0xfffff3a000001947 */ /* 0x003fea000383ffff */
[----:B------:R-:W-:Y:S05]  /*0d90*/  EXIT ;  /* 0x000000000000794d */ /* 0x000fea0003800000 */
.L_x_2775:
[----:B------:R-:W-:Y:S01]  /*0da0*/  HFMA2.MMA R17, -RZ, RZ, 0, 5.9604644775390625e-08 ;  /* 0x00000001ff117435 */ /* 0x000fe200000001ff */
[----:B---3--:R-:W-:Y:S01]  /*0db0*/  MOV R18, R10 ;  /* 0x0000000a00127202 */ /* 0x008fe20000000f00 */
[----:B------:R-:W-:Y:S01]  /*0dc0*/  IMAD.MOV.U32 R14, RZ, RZ, 0x1f ;  /* 0x0000001fff0e7424 */ /* 0x000fe200078e00ff */
[----:B------:R-:W-:Y:S02]  /*0dd0*/  MOV R19, 0xffffffff ;  /* 0xffffffff00137802 */ /* 0x000fe40000000f00 */
[----:B------:R-:W-:Y:S02]  /*0de0*/  MOV R8, 0xe00 ;  /* 0x00000e0000087802 */ /* 0x000fe40000000f00 */
[----:B012---:R-:W-:Y:S05]  /*0df0*/  CALL.REL.NOINC `($__internal_56_$__cuda_sm70_shflsync_bfly_p) ;  /* 0x0000059000007944 */ /* 0x007fea0003c00000 */
[----:B01----:R-:W-:Y:S05]  /*0e00*/  BRA `(.L_x_2780) ;  /* 0xfffffbd000007947 */ /* 0x003fea000383ffff */
.L_x_2776:
[----:B------:R-:W-:Y:S01]  /*0e10*/  HFMA2.MMA R17, -RZ, RZ, 0, 1.1920928955078125e-07 ;  /* 0x00000002ff117435 */ /* 0x000fe200000001ff */
[----:B------:R-:W-:Y:S01]  /*0e20*/  IMAD.MOV.U32 R14, RZ, RZ, 0x1f ;  /* 0x0000001fff0e7424 */ /* 0x000fe200078e00ff */
[----:B------:R-:W-:Y:S02]  /*0e30*/  MOV R19, 0xffffffff ;  /* 0xffffffff00137802 */ /* 0x000fe40000000f00 */
[----:B------:R-:W-:Y:S02]  /*0e40*/  MOV R8, 0xe60 ;  /* 0x00000e6000087802 */ /* 0x000fe40000000f00 */
[----:B0123--:R-:W-:Y:S05]  /*0e50*/  CALL.REL.NOINC `($__internal_56_$__cuda_sm70_shflsync_bfly_p) ;  /* 0x0000053000007944 */ /* 0x00ffea0003c00000 */
[----:B0-----:R-:W-:Y:S01]  /*0e60*/  HFMA2.MMA R17, -RZ, RZ, 0, 2.384185791015625e-07 ;  /* 0x00000004ff117435 */ /* 0x001fe200000001ff */
[----:B-1----:R-:W-:Y:S01]  /*0e70*/  FADD.FTZ R18, R18, R14 ;  /* 0x0000000e12127221 */ /* 0x002fe20000010000 */
[----:B------:R-:W-:Y:S01]  /*0e80*/  MOV R19, 0xffffffff ;  /* 0xffffffff00137802 */ /* 0x000fe20000000f00 */
[----:B------:R-:W-:Y:S01]  /*0e90*/  IMAD.MOV.U32 R14, RZ, RZ, 0x1f ;  /* 0x0000001fff0e7424 */ /* 0x000fe200078e00ff */
[----:B------:R-:W-:-:S02]  /*0ea0*/  MOV R8, 0xec0 ;  /* 0x00000ec000087802 */ /* 0x000fc40000000f00 */
[----:B------:R-:W-:Y:S05]  /*0eb0*/  CALL.REL.NOINC `($__internal_56_$__cuda_sm70_shflsync_bfly_p) ;  /* 0x000004d000007944 */ /* 0x000fea0003c00000 */
[----:B0-----:R-:W-:Y:S01]  /*0ec0*/  HFMA2.MMA R17, -RZ, RZ, 0, 4.76837158203125e-07 ;  /* 0x00000008ff117435 */ /* 0x001fe200000001ff */
[----:B-1----:R-:W-:Y:S01]  /*0ed0*/  FADD.FTZ R18, R18, R14 ;  /* 0x0000000e12127221 */ /* 0x002fe20000010000 */
[----:B------:R-:W-:Y:S01]  /*0ee0*/  MOV R19, 0xffffffff ;  /* 0xffffffff00137802 */ /* 0x000fe20000000f00 */
[----:B------:R-:W-:Y:S01]  /*0ef0*/  IMAD.MOV.U32 R14, RZ, RZ, 0x1f ;  /* 0x0000001fff0e7424 */ /* 0x000fe200078e00ff */
[----:B------:R-:W-:-:S02]  /*0f00*/  MOV R8, 0xf20 ;  /* 0x00000f2000087802 */ /* 0x000fc40000000f00 */
[----:B------:R-:W-:Y:S05]  /*0f10*/  CALL.REL.NOINC `($__internal_56_$__cuda_sm70_shflsync_bfly_p) ;  /* 0x0000047000007944 */ /* 0x000fea0003c00000 */
[----:B-1----:R-:W-:Y:S01]  /*0f20*/  FADD.FTZ R10, R18, R14 ;  /* 0x0000000e120a7221 */ /* 0x002fe20000010000 */
[----:B0-----:R-:W-:Y:S01]  /*0f30*/  HFMA2.MMA R17, -RZ, RZ, 0, 9.5367431640625e-07 ;  /* 0x00000010ff117435 */ /* 0x001fe200000001ff */
[----:B------:R-:W-:Y:S01]  /*0f40*/  IMAD.MOV.U32 R14, RZ, RZ, 0x1f ;  /* 0x0000001fff0e7424 */ /* 0x000fe200078e00ff */
[----:B------:R-:W-:-:S02]  /*0f50*/  MOV R19, 0xffffffff ;  /* 0xffffffff00137802 */ /* 0x000fc40000000f00 */
[----:B------:R-:W-:Y:S02]  /*0f60*/  MOV R18, R10 ;  /* 0x0000000a00127202 */ /* 0x000fe40000000f00 */
[----:B------:R-:W-:Y:S02]  /*0f70*/  MOV R8, 0xf90 ;  /* 0x00000f9000087802 */ /* 0x000fe40000000f00 */
[----:B------:R-:W-:Y:S05]  /*0f80*/  CALL.REL.NOINC `($__internal_56_$__cuda_sm70_shflsync_bfly_p) ;  /* 0x0000040000007944 */ /* 0x000fea0003c00000 */
[----:B0-----:R-:W-:Y:S01]  /*0f90*/  HFMA2.MMA R17, -RZ, RZ, 0, 5.9604644775390625e-08 ;  /* 0x00000001ff117435 */ /* 0x001fe200000001ff */
[----:B-1----:R-:W-:Y:S01]  /*0fa0*/  IMAD.MOV.U32 R13, RZ, RZ, R14 ;  /* 0x000000ffff0d7224 */ /* 0x002fe200078e000e */
[----:B------:R-:W-:Y:S01]  /*0fb0*/  MOV R18, R15 ;  /* 0x0000000f00127202 */ /* 0x000fe20000000f00 */
[----:B------:R-:W-:Y:S01]  /*0fc0*/  IMAD.MOV.U32 R14, RZ, RZ, 0x1f ;  /* 0x0000001fff0e7424 */ /* 0x000fe200078e00ff */
[----:B------:R-:W-:Y:S02]  /*0fd0*/  MOV R19, 0xffffffff ;  /* 0xffffffff00137802 */ /* 0x000fe40000000f00 */
[----:B------:R-:W-:Y:S02]  /*0fe0*/  MOV R8, 0x1000 ;  /* 0x0000100000087802 */ /* 0x000fe40000000f00 */
[----:B------:R-:W-:Y:S05]  /*0ff0*/  CALL.REL.NOINC `($__internal_56_$__cuda_sm70_shflsync_bfly_p) ;  /* 0x0000039000007944 */ /* 0x000fea0003c00000 */
[----:B0-----:R-:W-:Y:S01]  /*1000*/  HFMA2.MMA R17, -RZ, RZ, 0, 1.1920928955078125e-07 ;  /* 0x00000002ff117435 */ /* 0x001fe200000001ff */
[----:B-1----:R-:W-:Y:S01]  /*1010*/  FADD.FTZ R18, R15, R14 ;  /* 0x0000000e0f127221 */ /* 0x002fe20000010000 */
[----:B------:R-:W-:Y:S01]  /*1020*/  MOV R19, 0xffffffff ;  /* 0xffffffff00137802 */ /* 0x000fe20000000f00 */
[----:B------:R-:W-:Y:S01]  /*1030*/  IMAD.MOV.U32 R14, RZ, RZ, 0x1f ;  /* 0x0000001fff0e7424 */ /* 0x000fe200078e00ff */
[----:B------:R-:W-:-:S02]  /*1040*/  MOV R8, 0x1060 ;  /* 0x0000106000087802 */ /* 0x000fc40000000f00 */
[----:B------:R-:W-:Y:S05]  /*1050*/  CALL.REL.NOINC `($__internal_56_$__cuda_sm70_shflsync_bfly_p) ;  /* 0x0000033000007944 */ /* 0x000fea0003c00000 */
        /* <DEDUP_REMOVED lines=14> */
[----:B------:R-:W-:Y:S01]  /*1140*/  MOV R14, 0x1f ;  /* 0x0000001f000e7802 */ /* 0x000fe20000000f00 */
[----:B------:R-:W-:Y:S01]  /*1150*/  IMAD.MOV.U32 R19, RZ, RZ, -0x1 ;  /* 0xffffffffff137424 */ /* 0x000fe200078e00ff */
[----:B------:R-:W-:-:S02]  /*1160*/  MOV R8, 0x1190 ;  /* 0x0000119000087802 */ /* 0x000fc40000000f00 */
[----:B------:R-:W-:Y:S02]  /*1170*/  MOV R18, R12 ;  /* 0x0000000c00127202 */ /* 0x000fe40000000f00 */
[----:B------:R-:W-:Y:S05]  /*1180*/  CALL.REL.NOINC `($__internal_56_$__cuda_sm70_shflsync_bfly_p) ;  /* 0x0000020000007944 */ /* 0x000fea0003c00000 */
[----:B-1----:R-:W-:Y:S01]  /*1190*/  MOV R15, R14 ;  /* 0x0000000e000f7202 */ /* 0x002fe20000000f00 */
[----:B------:R-:W-:Y:S01]  /*11a0*/  HFMA2.MMA R14, -RZ, RZ, 0, 1.847743988037109375e-06 ;  /* 0x0000001fff0e7435 */ /* 0x000fe200000001ff */
[----:B0-----:R-:W-:Y:S01]  /*11b0*/  MOV R18, R11 ;  /* 0x0000000b00127202 */ /* 0x001fe20000000f00 */
        /* <DEDUP_REMOVED lines=13> */
[----:B------:R-:W-:Y:S01]  /*1290*/  IMAD.MOV.U32 R19, RZ, RZ, -0x1 ;  /* 0xffffffffff137424 */ /* 0x000fe200078e00ff */
[----:B------:R-:W-:-:S02]  /*12a0*/  MOV R8, 0x12c0 ;  /* 0x000012c000087802 */ /* 0x000fc40000000f00 */
[----:B------:R-:W-:Y:S05]  /*12b0*/  CALL.REL.NOINC `($__internal_56_$__cuda_sm70_shflsync_bfly_p) ;  /* 0x000000d000007944 */ /* 0x000fea0003c00000 */
[----:B0-----:R-:W-:Y:S01]  /*12c0*/  HFMA2.MMA R17, -RZ, RZ, 0, 4.76837158203125e-07 ;  /* 0x00000008ff117435 */ /* 0x001fe200000001ff */
[----:B-1----:R-:W-:Y:S01]  /*12d0*/  FADD.FTZ R18, R18, R14 ;  /* 0x0000000e12127221 */ /* 0x002fe20000010000 */
[----:B------:R-:W-:-:S02]  /*12e0*/  MOV R14, 0x1f ;  /* 0x0000001f000e7802 */ /* 0x000fc40000000f00 */
[----:B------:R-:W-:Y:S02]  /*12f0*/  MOV R19, 0xffffffff ;  /* 0xffffffff00137802 */ /* 0x000fe40000000f00 */
[----:B------:R-:W-:Y:S02]  /*1300*/  MOV R8, 0x1320 ;  /* 0x0000132000087802 */ /* 0x000fe40000000f00 */
[----:B------:R-:W-:Y:S05]  /*1310*/  CALL.REL.NOINC `($__internal_56_$__cuda_sm70_shflsync_bfly_p) ;  /* 0x0000007000007944 */ /* 0x000fea0003c00000 */
[----:B01----:R-:W-:Y:S01]  /*1320*/  FADD.FTZ R18, R18, R14 ;  /* 0x0000000e12127221 */ /* 0x003fe20000010000 */
[----:B------:R-:W-:Y:S01]  /*1330*/  HFMA2.MMA R14, -RZ, RZ, 0, 1.847743988037109375e-06 ;  /* 0x0000001fff0e7435 */ /* 0x000fe200000001ff */
[----:B------:R-:W-:Y:S01]  /*1340*/  IMAD.MOV.U32 R17, RZ, RZ, 0x10 ;  /* 0x00000010ff117424 */ /* 0x000fe200078e00ff */
[----:B------:R-:W-:Y:S02]  /*1350*/  MOV R19, 0xffffffff ;  /* 0xffffffff00137802 */ /* 0x000fe40000000f00 */
[----:B------:R-:W-:Y:S02]  /*1360*/  MOV R8, 0x1380 ;  /* 0x0000138000087802 */ /* 0x000fe40000000f00 */
[----:B------:R-:W-:Y:S05]  /*1370*/  CALL.REL.NOINC `($__internal_56_$__cuda_sm70_shflsync_bfly_p) ;  /* 0x0000001000007944 */ /* 0x000fea0003c00000 */
[----:B01----:R-:W-:Y:S05]  /*1380*/  BRA `(.L_x_2781) ;  /* 0xfffff80000007947 */ /* 0x003fea000383ffff */
        .weak           $__internal_56_$__cuda_sm70_shflsync_bfly_p
        .type           $__internal_56_$__cuda_sm70_shflsync_bfly_p,@function
        .size           $__internal_56_$__cuda_sm70_shflsync_bfly_p,(.L_x_9310 - $__internal_56_$__cuda_sm70_shflsync_bfly_p)
$__internal_56_$__cuda_sm70_shflsync_bfly_p:
[----:B------:R-:W-:Y:S01]  /*1390*/  HFMA2.MMA R9, -RZ, RZ, 0, 0 ;  /* 0x00000000ff097435 */ /* 0x000fe200000001ff */
[----:B------:R-:W-:Y:S04]  /*13a0*/  WARPSYNC R19 ;  /* 0x0000001300007348 */ /* 0x000fe80003800000 */
[----:B------:R0:W1:Y:S01]  /*13b0*/  SHFL.BFLY PT, R14, R18, R17, R14 ;  /* 0x0c000011120e7389 */ /* 0x00006200000e000e */
[----:B------:R-:W-:Y:S05]  /*13c0*/  RET.REL.NODEC R8 `(_ZN10layer_norm22ln_bwd_finalize_kernelINS_22Kernel_traits_finalizeILj3072Ef13__nv_bfloat16S2_S2_fjLb1ELj1024ELj4ENS_18Kernel_traits_baseILj3072EfS2_S2_S2_fjLj1024EEEEELb1ELb0EEEvNS_9BwdParamsE) ;  /* 0xffffec3008007950 */ /* 0x000fea0003c3ffff */
.L_x_2782:
        /* <DEDUP_REMOVED lines=11> */
.L_x_9310:


//--------------------- .text._ZN10layer_norm13ln_bwd_kernelINS_13Kernel_traitsIf13__nv_bfloat16S2_S2_fjLj3072ELj1ELj1ELj4ELj16ENS_18Kernel_traits_baseILj3072EfS2_S2_S2_fjLj128EEEEELb1ELb1ELb1ELb0EEEvNS_9BwdParamsE --------------------------
	.section	.text._ZN10layer_norm13ln_bwd_kernelINS_13Kernel_traitsIf13__nv_bfloat16S2_S2_fjLj3072ELj1ELj1ELj4ELj16ENS_18Kernel_traits_baseILj3072EfS2_S2_S2_fjLj128EEEEELb1ELb1ELb1ELb0EEEvNS_9BwdParamsE,"ax",@progbits
	.sectioninfo	@"SHI_REGISTERS=233"
	.align	128
        .global         _ZN10layer_norm13ln_bwd_kernelINS_13Kernel_traitsIf13__nv_bfloat16S2_S2_fjLj3072ELj1ELj1ELj4ELj16ENS_18Kernel_traits_baseILj3072EfS2_S2_S2_fjLj128EEEEELb1ELb1ELb1ELb0EEEvNS_9BwdParamsE
        .type           _ZN10layer_norm13ln_bwd_kernelINS_13Kernel_traitsIf13__nv_bfloat16S2_S2_fjLj3072ELj1ELj1ELj4ELj16ENS_18Kernel_traits_baseILj3072EfS2_S2_S2_fjLj128EEEEELb1ELb1ELb1ELb0EEEvNS_9BwdParamsE,@function
        .size           _ZN10layer_norm13ln_bwd_kernelINS_13Kernel_traitsIf13__nv_bfloat16S2_S2_fjLj3072ELj1ELj1ELj4ELj16ENS_18Kernel_traits_baseILj3072EfS2_S2_S2_fjLj128EEEEELb1ELb1ELb1ELb0EEEvNS_9BwdParamsE,(.L_x_9311 - _ZN10layer_norm13ln_bwd_kernelINS_13Kernel_traitsIf13__nv_bfloat16S2_S2_fjLj3072ELj1ELj1ELj4ELj16ENS_18Kernel_traits_baseILj3072EfS2_S2_S2_fjLj128EEEEELb1ELb1ELb1ELb0EEEvNS_9BwdParamsE)
        .other          _ZN10layer_norm13ln_bwd_kernelINS_13Kernel_traitsIf13__nv_bfloat16S2_S2_fjLj3072ELj1ELj1ELj4ELj16ENS_18Kernel_traits_baseILj3072EfS2_S2_S2_fjLj128EEEEELb1ELb1ELb1ELb0EEEvNS_9BwdParamsE,@"STO_CUDA_ENTRY STV_DEFAULT"
_ZN10layer_norm13ln_bwd_kernelINS_13Kernel_traitsIf13__nv_bfloat16S2_S2_fjLj3072ELj1ELj1ELj4ELj16ENS_18Kernel_traits_baseILj3072EfS2_S2_S2_fjLj128EEEEELb1ELb1ELb1ELb0EEEvNS_9BwdParamsE:
.text._ZN10layer_norm13ln_bwd_kernelINS_13Kernel_traitsIf13__nv_bfloat16S2_S2_fjLj3072ELj1ELj1ELj4ELj16ENS_18Kernel_traits_baseILj3072EfS2_S2_S2_fjLj128EEEEELb1ELb1ELb1ELb0EEEvNS_9BwdParamsE:
        /* <DEDUP_REMOVED lines=15> */
[CC--:B------:R-:W-:Y:S01]  /*00f0*/  @P0 IMAD.WIDE.U32 R2, R8.reuse, R5.reuse, c[0x0][0x1b0] ;  /* 0x00006c0008020625 */ /* 0x0c0fe200078e0005 */
[----:B------:R-:W0:Y:S01]  /*0100*/  S2UR UR6, SR_CTAID.X ;  /* 0x00000000000679c3 */ /* 0x000e220000002500 */
[----:B------:R-:W-:Y:S02]  /*0110*/  @P2 MOV R9, 0x20 ;  /* 0x0000002000092802 */ /* 0x000fe40000000f00 */
        /* <DEDUP_REMOVED lines=8> */
[----:B------:R1:W5:Y:S04]  /*01a0*/  @P1 LDG.E.128 R52, [R12.64+0x10] ;  /* 0x000010040c341981 */ /* 0x000368000c1e1d00 */
[----:B------:R1:W5:Y:S04]  /*01b0*/  @P1 LDG.E.128 R56, [R14.64+0x10] ;  /* 0x000010040e381981 */ /* 0x000368000c1e1d00 */
[----:B------:R1:W5:Y:S01]  /*01c0*/  @P1 LDG.E.128 R60, [R14.64] ;  /* 0x000000040e3c1981 */ /* 0x000362000c1e1d00 */
[----:B------:R-:W-:-:S03]  /*01d0*/  @P2 IMAD.WIDE.U32 R10, R8, R9, c[0x0][0x1c8] ;  /* 0x00007200080a2625 */ /* 0x000fc600078e0009 */
[----:B------:R0:W5:Y:S01]  /*01e0*/  @P0 LDG.E.128 R40, [R4.64+0x10] ;  /* 0x0000100404280981 */ /* 0x000162000c1e1d00 */
[----:B------:R-:W-:-:S03]  /*01f0*/  @P2 IMAD.WIDE.U32 R8, R8, R9, c[0x0][0x1b0] ;  /* 0x00006c0008082625 */ /* 0x000fc600078e0009 */
[----:B------:R0:W5:Y:S04]  /*0200*/  @P0 LDG.E.128 R44, [R4.64] ;  /* 0x00000004042c0981 */ /* 0x000168000c1e1d00 */
        /* <DEDUP_REMOVED lines=46> */
.L_x_2929:
[----:B------:R-:W-:-:S05]  /*04f0*/  MOV R178, 0x4 ;  /* 0x0000000400b27802 */ /* 0x000fca0000000f00 */
[----:B------:R-:W-:-:S06]  /*0500*/  IMAD.WIDE R176, R5, R178, c[0x0][0x1d8] ;  /* 0x0000760005b07625 */ /* 0x000fcc00078e02b2 */
[----:B------:R-:W2:Y:S01]  /*0510*/  LDG.E R176, [R176.64] ;  /* 0x00000004b0b07981 */ /* 0x000ea2000c1e1900 */
[----:B------:R-:W-:-:S04]  /*0520*/  IMAD.WIDE R174, R5, R178, c[0x0][0x1a8] ;  /* 0x00006a0005ae7625 */ /* 0x000fc800078e02b2 */
[C---:B------:R-:W-:Y:S01]  /*0530*/  IMAD.WIDE R172, R5.reuse, R178, c[0x0][0x1d0] ;  /* 0x0000740005ac7625 */ /* 0x040fe200078e02b2 */
[----:B-----5:R1:W5:Y:S04]  /*0540*/  LDG.E R3, [R174.64] ;  /* 0x00000004ae037981 */ /* 0x020368000c1e1900 */
        /* <DEDUP_REMOVED lines=11> */
[----:B-1---5:R-:W-:Y:S01]  /*0600*/  ISETP.GE.AND P3, PT, R2, 0x1, PT ;  /* 0x000000010200780c */ /* 0x022fe20003f66270 */
[----:B------:R-:W-:Y:S01]  /*0610*/  BSSY B1, `(.L_x_2786) ;  /* 0x0000011000017945 */ /* 0x000fe20003800000 */
[----:B------:R-:W-:Y:S02]  /*0620*/  MOV R174, RZ ;  /* 0x000000ff00ae7202 */ /* 0x000fe40000000f00 */
[----:B------:R-:W-:-:S09]  /*0630*/  MOV R176, R8 ;  /* 0x0000000800b07202 */ /* 0x000fd20000000f00 */
        /* <DEDUP_REMOVED lines=14> */
.L_x_2787:
[----:B------:R-:W-:Y:S05]  /*0720*/  BSYNC B1 ;  /* 0x0000000000017941 */ /* 0x000fea0003800000 */
.L_x_2786:
        /* <DEDUP_REMOVED lines=11> */
.L_x_2789:
[----:B------:R-:W-:Y:S05]  /*07e0*/  BSYNC B1 ;  /* 0x0000000000017941 */ /* 0x000fea0003800000 */
.L_x_2788:
        /* <DEDUP_REMOVED lines=8> */
[----:B--2---:R-:W-:-:S05]  /*0870*/  @P3 IMAD.WIDE.U32 R172, R176, R219, c[0x0][0x218] ;  /* 0x00008600b0ac3625 */ /* 0x004fca00078e00db */
[----:B------:R2:W5:Y:S01]  /*0880*/  @P3 LDG.E.128 R152, [R172.64] ;  /* 0x00000004ac983981 */ /* 0x000562000c1e1d00 */
[----:B------:R-:W-:Y:S01]  /*0890*/  IMAD.MOV.U32 R220, RZ, RZ, RZ ;  /* 0x000000ffffdc7224 */ /* 0x000fe200078e00ff */
[----:B------:R-:W-:Y:S05]  /*08a0*/  BRA `(.L_x_2790) ;  /* 0x0000118000007947 */ /* 0x000fea0003800000 */
.L_x_2785:
[----:B-1----:R-:W-:-:S06]  /*08b0*/  IMAD.WIDE R172, R5, R178, c[0x0][0x1a0] ;  /* 0x0000680005ac7625 */ /* 0x002fcc00078e02b2 */
[----:B------:R-:W2:Y:S01]  /*08c0*/  LDG.E R172, [R172.64] ;  /* 0x00000004acac7981 */ /* 0x000ea2000c1e1900 */
[----:B-----5:R-:W-:Y:S01]  /*08d0*/  ISETP.GE.AND P3, PT, R2, 0x1, PT ;  /* 0x000000010200780c */ /* 0x020fe20003f66270 */
[----:B------:R-:W-:Y:S01]  /*08e0*/  HFMA2.MMA R216, -RZ, RZ, 0, 0 ;  /* 0x00000000ffd87435 */ /* 0x000fe200000001ff */
        /* <DEDUP_REMOVED lines=13> */
[----:B0-----:R-:W-:-:S04]  /*09c0*/  ISETP.NE.AND P3, PT, R6, RZ, PT ;  /* 0x000000ff0600720c */ /* 0x001fc80003f65270 */
        /* <DEDUP_REMOVED lines=17> */
[----:B0-----:R-:W-:Y:S01]  /*0ae0*/  PRMT R205, RZ, 0x5410, R173 ;  /* 0x00005410ffcd7816 */ /* 0x001fe200000000ad */
[----:B------:R-:W-:Y:S01]  /*0af0*/  FADD.FTZ R172, -R218, R201 ;  /* 0x000000c9daac7221 */ /* 0x000fe20000010100 */
[----:B------:R-:W-:Y:S02]  /*0b00*/  PRMT R207, RZ, 0x7610, R173 ;  /* 0x00007610ffcf7816 */ /* 0x000fe400000000ad */
[----:B---3--:R-:W-:Y:S01]  /*0b10*/  PRMT R173, RZ, 0x5410, R176 ;  /* 0x00005410ffad7816 */ /* 0x008fe200000000b0 */
[----:B------:R-:W-:Y:S01]  /*0b20*/  FMUL.FTZ R217, R3, R172 ;  /* 0x000000ac03d97220 */ /* 0x000fe20000410000 */
[----:B------:R-:W-:-:S02]  /*0b30*/  PRMT R215, RZ, 0x7610, R175 ;  /* 0x00007610ffd77816 */ /* 0x000fc400000000af */
[--C-:B------:R-:W-:Y:S01]  /*0b40*/  PRMT R209, RZ, 0x5410, R174.reuse ;  /* 0x00005410ffd17816 */ /* 0x100fe200000000ae */
[-C--:B------:R-:W-:Y:S01]  /*0b50*/  FMUL.FTZ R214, R32, R173.reuse ;  /* 0x000000ad20d67220 */ /* 0x080fe20000410000 */
[----:B------:R-:W-:Y:S01]  /*0b60*/  PRMT R211, RZ, 0x7610, R174 ;  /* 0x00007610ffd37816 */ /* 0x000fe200000000ae */
[C---:B------:R-:W-:Y:S01]  /*0b70*/  FADD.FTZ R174, -R218.reuse, R203 ;  /* 0x000000cbdaae7221 */ /* 0x040fe20000010100 */
[----:B------:R-:W-:Y:S02]  /*0b80*/  PRMT R176, RZ, 0x7610, R176 ;  /* 0x00007610ffb07816 */ /* 0x000fe400000000b0 */
[----:B------:R-:W-:Y:S01]  /*0b90*/  PRMT R213, RZ, 0x5410, R175 ;  /* 0x00005410ffd57816 */ /* 0x000fe200000000af */
[C---:B------:R-:W-:Y:S01]  /*0ba0*/  FADD.FTZ R198, -R218.reuse, R207 ;  /* 0x000000cfdac67221 */ /* 0x040fe20000010100 */
[----:B------:R-:W-:Y:S01]  /*0bb0*/  PRMT R175, RZ, 0x5410, R177 ;  /* 0x00005410ffaf7816 */ /* 0x000fe200000000b1 */
[----:B------:R-:W-:Y:S01]  /*0bc0*/  FADD.FTZ R220, -R218, R215 ;  /* 0x000000d7dadc7221 */ /* 0x000fe20000010100 */
[----:B------:R-:W-:Y:S01]  /*0bd0*/  PRMT R208, RZ, 0x7610, R177 ;  /* 0x00007610ffd07816 */ /* 0x000fe200000000b1 */
[----:B------:R-:W-:Y:S01]  /*0be0*/  FADD.FTZ R100, R100, R173 ;  /* 0x000000ad64647221 */ /* 0x000fe20000010000 */
[----:B------:R-:W-:Y:S01]  /*0bf0*/  PRMT R177, RZ, 0x5410, R178 ;  /* 0x00005410ffb17816 */ /* 0x000fe200000000b2 */
[----:B------:R-:W-:Y:S01]  /*0c00*/  FFMA.FTZ R80, R217, R173, R80 ;  /* 0x000000add9507223 */ /* 0x000fe20000010050 */
[----:B------:R-:W-:Y:S01]  /*0c10*/  PRMT R202, RZ, 0x7610, R178 ;  /* 0x00007610ffca7816 */ /* 0x000fe200000000b2 */
[----:B------:R-:W-:-:S02]  /*0c20*/  FADD.FTZ R178, -R218, R205 ;  /* 0x000000cddab27221 */ /* 0x000fc40000010100 */
[----:B------:R-:W-:Y:S02]  /*0c30*/  FMUL.FTZ R215, R3, R174 ;  /* 0x000000ae03d77220 */ /* 0x000fe40000410000 */
[----:B------:R-:W-:Y:S02]  /*0c40*/  FMUL.FTZ R212, R33, R176 ;  /* 0x000000b021d47220 */ /* 0x000fe40000410000 */
[----:B------:R-:W-:Y:S02]  /*0c50*/  FADD.FTZ R173, RZ, R214 ;  /* 0x000000d6ffad7221 */ /* 0x000fe40000010000 */
[----:B------:R-:W-:Y:S02]  /*0c60*/  FFMA.FTZ R172, R217, R214, RZ ;  /* 0x000000d6d9ac7223 */ /* 0x000fe400000100ff */
[C---:B------:R-:W-:Y:S02]  /*0c70*/  FADD.FTZ R206, -R218.reuse, R211 ;  /* 0x000000d3dace7221 */ /* 0x040fe40000010100 */
[----:B------:R-:W-:-:S02]  /*0c80*/  FADD.FTZ R204, -R218, R213 ;  /* 0x000000d5dacc7221 */ /* 0x000fc40000010100 */
[C---:B------:R-:W-:Y:S02]  /*0c90*/  FMUL.FTZ R211, R3.reuse, R198 ;  /* 0x000000c603d37220 */ /* 0x040fe40000410000 */
[----:B------:R-:W-:Y:S02]  /*0ca0*/  FMUL.FTZ R213, R3, R178 ;  /* 0x000000b203d57220 */ /* 0x000fe40000410000 */
[----:B------:R-:W-:Y:S02]  /*0cb0*/  FMUL.FTZ R210, R34, R175 ;  /* 0x000000af22d27220 */ /* 0x000fe40000410000 */
[----:B------:R-:W-:Y:S02]  /*0cc0*/  FADD.FTZ R173, R173, R212 ;  /* 0x000000d4adad7221 */ /* 0x000fe40000010000 */
[----:B------:R-:W-:Y:S02]  /*0cd0*/  FFMA.FTZ R172, R215, R212, R172 ;  /* 0x000000d4d7ac7223 */ /* 0x000fe400000100ac */
        /* <DEDUP_REMOVED lines=14> */
[----:B------:R-:W-:Y:S01]  /*0dc0*/  FFMA.FTZ R172, R209, R207, R172 ;  /* 0x000000cfd1ac7223 */ /* 0x000fe200000100ac */
[----:B------:R-:W-:Y:S01]  /*0dd0*/  PRMT R226, RZ, 0x7610, R179 ;  /* 0x00007610ffe27816 */ /* 0x000fe200000000b3 */
        /* <DEDUP_REMOVED lines=22> */
.L_x_2792:
[----:B------:R-:W-:Y:S05]  /*0f40*/  BSYNC B1 ;  /* 0x0000000000017941 */ /* 0x000fea0003800000 */
.L_x_2791:
        /* <DEDUP_REMOVED lines=17> */
[----:B------:R-:W-:Y:S02]  /*1060*/  PRMT R181, RZ, 0x7610, R172 ;  /* 0x00007610ffb57816 */ /* 0x000fe400000000ac */
[----:B---3--:R-:W-:Y:S01]  /*1070*/  PRMT R27, RZ, 0x5410, R176 ;  /* 0x00005410ff1b7816 */ /* 0x008fe200000000b0 */
[----:B------:R-:W-:Y:S01]  /*1080*/  FADD.FTZ R26, -R218, R25 ;  /* 0x00000019da1a7221 */ /* 0x000fe20000010100 */
[----:B------:R-:W-:-:S02]  /*1090*/  PRMT R185, RZ, 0x7610, R173 ;  /* 0x00007610ffb97816 */ /* 0x000fc400000000ad */
[----:B------:R-:W-:Y:S01]  /*10a0*/  PRMT R197, RZ, 0x5410, R175 ;  /* 0x00005410ffc57816 */ /* 0x000fe200000000af */
[----:B------:R-:W-:Y:S01]  /*10b0*/  FADD.FTZ R172, -R218, R181 ;  /* 0x000000b5daac7221 */ /* 0x000fe20000010100 */
[----:B------:R-:W-:Y:S01]  /*10c0*/  PRMT R183, RZ, 0x5410, R173 ;  /* 0x00005410ffb77816 */ /* 0x000fe200000000ad */
[----:B------:R-:W-:Y:S01]  /*10d0*/  FMUL.FTZ R199, R3, R26 ;  /* 0x0000001a03c77220 */ /* 0x000fe20000410000 */
[----:B------:R-:W-:Y:S01]  /*10e0*/  PRMT R176, RZ, 0x7610, R176 ;  /* 0x00007610ffb07816 */ /* 0x000fe200000000b0 */
[----:B------:R-:W-:Y:S01]  /*10f0*/  FMUL.FTZ R196, R48, R27 ;  /* 0x0000001b30c47220 */ /* 0x000fe20000410000 */
[--C-:B------:R-:W-:Y:S02]  /*1100*/  PRMT R187, RZ, 0x5410, R174.reuse ;  /* 0x00005410ffbb7816 */ /* 0x100fe400000000ae */
[----:B------:R-:W-:Y:S01]  /*1110*/  PRMT R205, RZ, 0x7610, R175 ;  /* 0x00007610ffcd7816 */ /* 0x000fe200000000af */
[----:B------:R-:W-:Y:S01]  /*1120*/  FADD.FTZ R226, -R218, R197 ;  /* 0x000000c5dae27221 */ /* 0x000fe20000010100 */
[----:B------:R-:W-:-:S02]  /*1130*/  PRMT R189, RZ, 0x7610, R174 ;  /* 0x00007610ffbd7816 */ /* 0x000fc400000000ae */
[--C-:B------:R-:W-:Y:S02]  /*1140*/  PRMT R175, RZ, 0x5410, R178.reuse ;  /* 0x00005410ffaf7816 */ /* 0x100fe400000000b2 */
[----:B------:R-:W-:Y:S01]  /*1150*/  PRMT R204, RZ, 0x7610, R178 ;  /* 0x00007610ffcc7816 */ /* 0x000fe200000000b2 */
[C---:B------:R-:W-:Y:S01]  /*1160*/  FADD.FTZ R178, -R218.reuse, R185 ;  /* 0x000000b9dab27221 */ /* 0x040fe20000010100 */
[----:B------:R-:W-:Y:S01]  /*1170*/  PRMT R173, RZ, 0x5410, R177 ;  /* 0x00005410ffad7816 */ /* 0x000fe200000000b1 */
[----:B------:R-:W-:Y:S02]  /*1180*/  FADD.FTZ R174, -R218, R183 ;  /* 0x000000b7daae7221 */ /* 0x000fe40000010100 */
[----:B------:R-:W-:Y:S02]  /*1190*/  FMUL.FTZ R197, R3, R172 ;  /* 0x000000ac03c57220 */ /* 0x000fe40000410000 */
[----:B------:R-:W-:Y:S02]  /*11a0*/  FMUL.FTZ R188, R49, R176 ;  /* 0x000000b031bc7220 */ /* 0x000fe40000410000 */
[----:B------:R-:W-:-:S02]  /*11b0*/  FADD.FTZ R221, R221, R196 ;  /* 0x000000c4dddd7221 */ /* 0x000fc40000010000 */
[----:B------:R-:W-:Y:S01]  /*11c0*/  FFMA.FTZ R220, R199, R196, R220 ;  /* 0x000000c4c7dc7223 */ /* 0x000fe200000100dc */
[----:B------:R-:W-:Y:S01]  /*11d0*/  PRMT R184, RZ, 0x7610, R177 ;  /* 0x00007610ffb87816 */ /* 0x000fe200000000b1 */
[C---:B------:R-:W-:Y:S02]  /*11e0*/  FADD.FTZ R180, -R218.reuse, R187 ;  /* 0x000000bbdab47221 */ /* 0x040fe40000010100 */
        /* <DEDUP_REMOVED lines=46> */
.L_x_2794:
[----:B------:R-:W-:Y:S05]  /*14d0*/  BSYNC B1 ;  /* 0x0000000000017941 */ /* 0x000fea0003800000 */
.L_x_2793:
        /* <DEDUP_REMOVED lines=18> */
[----:B---3--:R-:W-:Y:S02]  /*1600*/  PRMT R9, RZ, 0x5410, R12 ;  /* 0x00005410ff097816 */ /* 0x008fe4000000000c */
[----:B------:R-:W-:-:S02]  /*1610*/  PRMT R17, RZ, 0x7610, R17 ;  /* 0x00007610ff117816 */ /* 0x000fc40000000011 */
[----:B------:R-:W-:Y:S02]  /*1620*/  PRMT R173, RZ, 0x7610, R18 ;  /* 0x00007610ffad7816 */ /* 0x000fe40000000012 */
[----:B------:R-:W-:Y:S01]  /*1630*/  PRMT R175, RZ, 0x5410, R19 ;  /* 0x00005410ffaf7816 */ /* 0x000fe20000000013 */
[C---:B------:R-:W-:Y:S01]  /*1640*/  FADD.FTZ R10, -R218.reuse, R21 ;  /* 0x00000015da0a7221 */ /* 0x040fe20000010100 */
[----:B------:R-:W-:Y:S01]  /*1650*/  PRMT R19, RZ, 0x7610, R19 ;  /* 0x00007610ff137816 */ /* 0x000fe20000000013 */
[C---:B------:R-:W-:Y:S01]  /*1660*/  FADD.FTZ R174, -R218.reuse, R23 ;  /* 0x00000017daae7221 */ /* 0x040fe20000010100 */
[----:B------:R-:W-:Y:S01]  /*1670*/  PRMT R12, RZ, 0x7610, R12 ;  /* 0x00007610ff0c7816 */ /* 0x000fe2000000000c */
[----:B------:R-:W-:Y:S02]  /*1680*/  FADD.FTZ R24, -R218, R11 ;  /* 0x0000000bda187221 */ /* 0x000fe40000010100 */
[----:B------:R-:W-:Y:S02]  /*1690*/  FMUL.FTZ R23, R3, R16 ;  /* 0x0000001003177220 */ /* 0x000fe40000410000 */
[----:B------:R-:W-:Y:S01]  /*16a0*/  FMUL.FTZ R22, R72, R9 ;  /* 0x0000000948167220 */ /* 0x000fe20000410000 */
[----:B------:R-:W-:Y:S01]  /*16b0*/  PRMT R11, RZ, 0x5410, R13 ;  /* 0x00005410ff0b7816 */ /* 0x000fe2000000000d */
[----:B------:R-:W-:-:S02]  /*16c0*/  FADD.FTZ R20, -R218, R17 ;  /* 0x00000011da147221 */ /* 0x000fc40000010100 */
[C---:B------:R-:W-:Y:S02]  /*16d0*/  FADD.FTZ R176, -R218.reuse, R173 ;  /* 0x000000addab07221 */ /* 0x040fe40000010100 */
[C---:B------:R-:W-:Y:S02]  /*16e0*/  FADD.FTZ R204, -R218.reuse, R175 ;  /* 0x000000afdacc7221 */ /* 0x040fe40000010100 */
[----:B------:R-:W-:Y:S02]  /*16f0*/  FADD.FTZ R218, -R218, R19 ;  /* 0x00000013dada7221 */ /* 0x000fe40000010100 */
[C---:B------:R-:W-:Y:S02]  /*1700*/  FMUL.FTZ R21, R3.reuse, R10 ;  /* 0x0000000a03157220 */ /* 0x040fe40000410000 */
[----:B------:R-:W-:Y:S02]  /*1710*/  FMUL.FTZ R24, R3, R24 ;  /* 0x0000001803187220 */ /* 0x000fe40000410000 */
[----:B------:R-:W-:-:S02]  /*1720*/  FMUL.FTZ R19, R73, R12 ;  /* 0x0000000c49137220 */ /* 0x000fc40000410000 */
[----:B------:R-:W-:Y:S02]  /*1730*/  FADD.FTZ R10, R221, R22 ;  /* 0x00000016dd0a7221 */ /* 0x000fe40000010000 */
[C---:B------:R-:W-:Y:S01]  /*1740*/  FFMA.FTZ R220, R23.reuse, R22, R220 ;  /* 0x0000001617dc7223 */ /* 0x040fe200000100dc */
[----:B------:R-:W-:Y:S01]  /*1750*/  PRMT R172, RZ, 0x7610, R13 ;  /* 0x00007610ffac7816 */ /* 0x000fe2000000000d */
[----:B------:R-:W-:Y:S02]  /*1760*/  FADD.FTZ R116, R116, R9 ;  /* 0x0000000974747221 */ /* 0x000fe40000010000 */
[----:B------:R-:W-:Y:S02]  /*1770*/  FFMA.FTZ R92, R23, R9, R92 ;  /* 0x00000009175c7223 */ /* 0x000fe4000001005c */
        /* <DEDUP_REMOVED lines=43> */
.L_x_2790:
[----:B------:R-:W-:Y:S05]  /*1a30*/  BSYNC B0 ;  /* 0x0000000000007941 */ /* 0x000fea0003800000 */
.L_x_2784:
[----:B------:R-:W-:Y:S02]  /*1a40*/  LOP3.LUT P4, RZ, R4, 0xff, RZ, 0xc0, !PT ;  /* 0x000000ff04ff7812 */ /* 0x000fe4000788c0ff */
[----:B------:R-:W-:-:S02]  /*1a50*/  SHF.R.U32.HI R174, RZ, 0x5, R7 ;  /* 0x00000005ffae7819 */ /* 0x000fc40000011607 */
[----:B------:R-:W-:Y:S02]  /*1a60*/  LOP3.LUT P3, RZ, R7, 0x1f, RZ, 0xc0, !PT ;  /* 0x0000001f07ff7812 */ /* 0x000fe4000786c0ff */
[----:B------:R-:W-:-:S07]  /*1a70*/  LOP3.LUT R216, R174, 0x7fffffc, RZ, 0xc0, !PT ;  /* 0x07fffffcaed87812 */ /* 0x000fce00078ec0ff */
[----:B------:R-:W-:Y:S01]  /*1a80*/  @!P4 IADD3 R216, R216, 0x4, RZ ;  /* 0x00000004d8d8c810 */ /* 0x000fe20007ffe0ff */
[----:B------:R-:W-:Y:S05]  /*1a90*/  BRA.DIV ~URZ, `(.L_x_2795) ;  /* 0x000038327f007947 */ /* 0x000fea000b800000 */
[----:B------:R3:W4:Y:S02]  /*1aa0*/  SHFL.DOWN PT, R176, R221, 0x10, 0x1f ;  /* 0x0a001f00ddb07f89 */ /* 0x00072400000e0000 */
.L_x_2934:
[----:B------:R-:W-:Y:S05]  /*1ab0*/  BRA.DIV ~URZ, `(.L_x_2796) ;  /* 0x000038927f007947 */ /* 0x000fea000b800000 */
[----:B--2---:R-:W2:Y:S01]  /*1ac0*/  SHFL.DOWN PT, R173, R220, 0x10, 0x1f ;  /* 0x0a001f00dcad7f89 */ /* 0x004ea200000e0000 */
[----:B---34-:R-:W-:-:S05]  /*1ad0*/  FADD.FTZ R221, R176, R221 ;  /* 0x000000ddb0dd7221 */ /* 0x018fca0000010000 */
        /* <DEDUP_REMOVED lines=12> */
[----:B------:R2:W3:Y:S01]  /*1ba0*/  SHFL.DOWN PT, R179, R178, 0x1, 0x1f ;  /* 0x08201f00b2b37f89 */ /* 0x0004e200000e0000 */
[----:B-1----:R-:W-:-:S05]  /*1bb0*/  FADD.FTZ R205, R177, R204 ;  /* 0x000000ccb1cd7221 */ /* 0x002fca0000010000 */
[----:B------:R2:W1:Y:S02]  /*1bc0*/  SHFL.DOWN PT, R218, R205, 0x1, 0x1f ;  /* 0x08201f00cdda7f89 */ /* 0x00046400000e0000 */
.L_x_2935:
[----:B------:R-:W-:Y:S01]  /*1bd0*/  @!P3 LOP3.LUT R173, R174, 0x3, RZ, 0xc0, !PT ;  /* 0x00000003aeadb812 */ /* 0x000fe200078ec0ff */
[----:B-12---:R-:W-:Y:S01]  /*1be0*/  FADD.FTZ R205, R218, R205 ;  /* 0x000000cddacd7221 */ /* 0x006fe20000010000 */
[----:B------:R-:W-:Y:S01]  /*1bf0*/  WARPSYNC 0xffffffff ;  /* 0xffffffff00007948 */ /* 0x000fe20003800000 */
[----:B---3--:R-:W-:Y:S01]  /*1c00*/  FADD.FTZ R204, R179, R178 ;  /* 0x000000b2b3cc7221 */ /* 0x008fe20000010000 */
[----:B------:R-:W-:Y:S01]  /*1c10*/  BSSY B0, `(.L_x_2797) ;  /* 0x0000121000007945 */ /* 0x000fe20003800000 */
[----:B------:R-:W-:-:S05]  /*1c20*/  @!P3 IMAD.IADD R218, R216, 0x1, R173 ;  /* 0x00000001d8dab824 */ /* 0x000fca00078e02ad */
[----:B------:R-:W-:Y:S04]  /*1c30*/  @!P3 STS.64 [R218.X8+0x3000], R204 ;  /* 0x003000ccda00b388 */ /* 0x000fe80000008a00 */
[----:B------:R-:W-:Y:S01]  /*1c40*/  BAR.SYNC.DEFER_BLOCKING 0x0 ;  /* 0x0000000000007b1d */ /* 0x000fe20000010000 */
[----:B------:R-:W-:-:S13]  /*1c50*/  ISETP.GE.AND P3, PT, R2, 0x1, PT ;  /* 0x000000010200780c */ /* 0x000fda0003f66270 */
[----:B------:R-:W-:-:S05]  /*1c60*/  @P3 IADD3 R2, R2, -0x1, RZ ;  /* 0xffffffff02023810 */ /* 0x000fca0007ffe0ff */
[----:B------:R-:W-:Y:S01]  /*1c70*/  @P3 IMAD R220, R2, c[0x0][0x168], RZ ;  /* 0x00005a0002dc3a24 */ /* 0x000fe200078e02ff */
[----:B------:R-:W1:Y:S04]  /*1c80*/  LDS.128 R172, [R216.X8+0x3000] ;  /* 0x00300000d8ac7984 */ /* 0x000e680000008c00 */
[----:B------:R-:W2:Y:S01]  /*1c90*/  LDS.128 R176, [R216.X8+0x3010] ;  /* 0x00301000d8b07984 */ /* 0x000ea20000008c00 */
[----:B-1----:R-:W-:Y:S02]  /*1ca0*/  FADD.FTZ R219, RZ, R172 ;  /* 0x000000acffdb7221 */ /* 0x002fe40000010000 */
[----:B------:R-:W-:Y:S01]  /*1cb0*/  FADD.FTZ R2, RZ, R173 ;  /* 0x000000adff027221 */ /* 0x000fe20000010000 */
[----:B------:R-:W-:Y:S01]  /*1cc0*/  @P3 SHF.R.S32.HI R173, RZ, 0x1f, R220 ;  /* 0x0000001fffad3819 */ /* 0x000fe200000114dc */
[----:B------:R-:W-:-:S02]  /*1cd0*/  FADD.FTZ R219, R174, R219 ;  /* 0x000000dbaedb7221 */ /* 0x000fc40000010000 */
[----:B------:R-:W-:Y:S01]  /*1ce0*/  FADD.FTZ R2, R175, R2 ;  /* 0x00000002af027221 */ /* 0x000fe20000010000 */
[----:B------:R-:W-:Y:S01]  /*1cf0*/  @P3 LEA.HI R220, R173, R220, RZ, 0x3 ;  /* 0x000000dcaddc3211 */ /* 0x000fe200078f18ff */
[----:B--2---:R-:W-:Y:S01]  /*1d00*/  FADD.FTZ R219, R219, R176 ;  /* 0x000000b0dbdb7221 */ /* 0x004fe20000010000 */
        /* <DEDUP_REMOVED lines=8> */
[----:B------:R-:W-:Y:S05]  /*1d90*/  @!P0 BRA `(.L_x_2798) ;  /* 0x0000108000008947 */ /* 0x000fea0003800000 */
[----:B------:R-:W-:Y:S01]  /*1da0*/  BSSY B1, `(.L_x_2799) ;  /* 0x0000005000017945 */ /* 0x000fe20003800000 */
[----:B------:R-:W-:Y:S05]  /*1db0*/  @!P3 BRA `(.L_x_2800) ;  /* 0x000000300000b947 */ /* 0x000fea0003800000 */
[----:B------:R-:W-:-:S05]  /*1dc0*/  MOV R89, 0x10 ;  /* 0x0000001000597802 */ /* 0x000fca0000000f00 */
[----:B------:R-:W-:-:S06]  /*1dd0*/  IMAD.WIDE.U32 R88, R2, R89, c[0x0][0x170] ;  /* 0x00005c0002587625 */ /* 0x000fcc00078e0059 */
[----:B------:R-:W5:Y:S02]  /*1de0*/  LDG.E.128 R88, [R88.64] ;  /* 0x0000000458587981 */ /* 0x000f64000c1e1d00 */
.L_x_2800:
[----:B------:R-:W-:Y:S05]  /*1df0*/  BSYNC B1 ;  /* 0x0000000000017941 */ /* 0x000fea0003800000 */
.L_x_2799:
        /* <DEDUP_REMOVED lines=10> */
.L_x_2802:
        /* <DEDUP_REMOVED lines=11> */
.L_x_2803:
[----:B------:R-:W-:Y:S05]  /*1f50*/  BSYNC B1 ;  /* 0x0000000000017941 */ /* 0x000fea0003800000 */
.L_x_2801:
[----:B------:R-:W-:Y:S01]  /*1f60*/  ISETP.NE.U32.AND P5, PT, RZ, c[0x0][0x258], PT ;  /* 0x00009600ff007a0c */ /* 0x000fe20003fa5070 */
[----:B------:R-:W-:Y:S03]  /*1f70*/  BSSY B1, `(.L_x_2804) ;  /* 0x000000f000017945 */ /* 0x000fe60003800000 */
[----:B------:R-:W-:-:S13]  /*1f80*/  ISETP.NE.AND.EX P5, PT, RZ, c[0x0][0x25c], PT, P5 ;  /* 0x00009700ff007a0c */ /* 0x000fda0003fa5350 */
[----:B------:R-:W-:Y:S01]  /*1f90*/  @P5 F2FP.BF16.PACK_AB R173, RZ, R172 ;  /* 0x000000acffad523e */ /* 0x000fe200000010ff */
[----:B------:R-:W-:Y:S05]  /*1fa0*/  @!P3 BRA `(.L_x_2805) ;  /* 0x000000b00000b947 */ /* 0x000fea0003800000 */
[----:B-----5:R-:W-:Y:S01]  /*1fb0*/  LOP3.LUT P6, RZ, R192, 0xff, RZ, 0xc0, !PT ;  /* 0x000000ffc0ff7812 */ /* 0x020fe200078cc0ff */
[----:B------:R-:W-:Y:S01]  /*1fc0*/  FMUL.FTZ R172, R172, c[0x0][0x1ec] ;  /* 0x00007b00acac7a20 */ /* 0x000fe20000410000 */
[----:B------:R-:W-:-:S03]  /*1fd0*/  HFMA2.MMA R175, -RZ, RZ, 0, 0 ;  /* 0x00000000ffaf7435 */ /* 0x000fc600000001ff */
[----:B------:R-:W-:-:S04]  /*1fe0*/  FMUL.FTZ R177, R172, c[0x0][0x1e8] ;  /* 0x00007a00acb17a20 */ /* 0x000fc80000410000 */
[----:B------:R-:W-:-:S04]  /*1ff0*/  FMUL.FTZ R174, R44, R177 ;  /* 0x000000b12cae7220 */ /* 0x000fc80000410000 */
[----:B------:R-:W-:Y:S02]  /*2000*/  @P6 PRMT R172, RZ, 0x5410, R88 ;  /* 0x00005410ffac6816 */ /* 0x000fe40000000058 */
[----:B------:R-:W-:-:S03]  /*2010*/  FSEL R174, R174, RZ, P6 ;  /* 0x000000ffaeae7208 */ /* 0x000fc60003000000 */
[----:B------:R-:W-:Y:S01]  /*2020*/  @P6 FMUL.FTZ R175, R177, R172 ;  /* 0x000000acb1af6220 */ /* 0x000fe20000410000 */
[----:B------:R-:W-:-:S03]  /*2030*/  F2FP.BF16.PACK_AB R174, RZ, R174 ;  /* 0x000000aeffae723e */ /* 0x000fc600000010ff */
[----:B------:R-:W-:Y:S01]  /*2040*/  FADD.FTZ R124, R124, R175 ;  /* 0x000000af7c7c7221 */ /* 0x000fe20000010000 */
[----:B------:R-:W-:Y:S02]  /*2050*/  PRMT R164, R174, 0x7610, R164 ;  /* 0x00007610aea47816 */ /* 0x000fe400000000a4 */
.L_x_2805:
[----:B------:R-:W-:Y:S05]  /*2060*/  BSYNC B1 ;  /* 0x0000000000017941 */ /* 0x000fea0003800000 */
.L_x_2804:
[----:B------:R-:W-:Y:S01]  /*2070*/  BSSY B1, `(.L_x_2806) ;  /* 0x000000e000017945 */ /* 0x000fe20003800000 */
[----:B------:R-:W-:Y:S01]  /*2080*/  @P5 PRMT R108, R173, 0x7610, R108 ;  /* 0x00007610ad6c5816 */ /* 0x000fe2000000006c */
[----:B------:R-:W-:Y:S05]  /*2090*/  @P2 BRA `(.L_x_2807) ;  /* 0x0000004000002947 */ /* 0x000fea0003800000 */
[----:B------:R-:W-:Y:S01]  /*20a0*/  MOV R172, RZ ;  /* 0x000000ff00ac7202 */ /* 0x000fe20000000f00 */
[----:B------:R-:W-:Y:S05]  /*20b0*/  @!P4 BRA `(.L_x_2808) ;  /* 0x000000900000c947 */ /* 0x000fea0003800000 */
[----:B-----5:R-:W-:Y:S01]  /*20c0*/  PRMT R172, RZ, 0x7610, R148 ;  /* 0x00007610ffac7816 */ /* 0x020fe20000000094 */
[----:B------:R-:W-:Y:S05]  /*20d0*/  BRA `(.L_x_2808) ;  /* 0x0000007000007947 */ /* 0x000fea0003800000 */
.L_x_2807:
[----:B0-----:R-:W-:-:S04]  /*20e0*/  ISETP.NE.AND P6, PT, R6, RZ, PT ;  /* 0x000000ff0600720c */ /* 0x001fc80003fc5270 */
[----:B------:R-:W-:-:S05]  /*20f0*/  FSEL R173, R176, RZ, !P6 ;  /* 0x000000ffb0ad7208 */ /* 0x000fca0007000000 */
[----:B------:R-:W-:-:S04]  /*2100*/  FFMA.FTZ R173, R215, R178, R173 ;  /* 0x000000b2d7ad7223 */ /* 0x000fc800000100ad */
[----:B------:R-:W-:Y:S01]  /*2110*/  FADD.FTZ R172, R212, -R173 ;  /* 0x800000add4ac7221 */ /* 0x000fe20000010000 */
[----:B-----5:R-:W-:-:S03]  /*2120*/  @P4 PRMT R173, RZ, 0x7610, R148 ;  /* 0x00007610ffad4816 */ /* 0x020fc60000000094 */
[----:B------:R-:W-:-:S04]  /*2130*/  FMUL.FTZ R172, R3, R172 ;  /* 0x000000ac03ac7220 */ /* 0x000fc80000410000 */
[----:B------:R-:W-:Y:S02]  /*2140*/  @P4 FADD.FTZ R172, R172, R173 ;  /* 0x000000adacac4221 */ /* 0x000fe40000010000 */
.L_x_2808:
[----:B------:R-:W-:Y:S05]  /*2150*/  BSYNC B1 ;  /* 0x0000000000017941 */ /* 0x000fea0003800000 */
.L_x_2806:
[----:B------:R-:W-:Y:S01]  /*2160*/  BSSY B1, `(.L_x_2809) ;  /* 0x000000e000017945 */ /* 0x000fe20003800000 */
[----:B------:R-:W-:Y:S01]  /*2170*/  @P5 F2FP.BF16.PACK_AB R173, RZ, R172 ;  /* 0x000000acffad523e */ /* 0x000fe200000010ff */
[----:B------:R-:W-:Y:S05]  /*2180*/  @!P3 BRA `(.L_x_2810) ;  /* 0x000000b00000b947 */ /* 0x000fea0003800000 */
[----:B-----5:R-:W-:Y:S01]  /*2190*/  LOP3.LUT P6, RZ, R192, 0xff00, RZ, 0xc0, !PT ;  /* 0x0000ff00c0ff7812 */ /* 0x020fe200078cc0ff */
[----:B------:R-:W-:-:S04]  /*21a0*/  FMUL.FTZ R172, R172, c[0x0][0x1ec] ;  /* 0x00007b00acac7a20 */ /* 0x000fc80000410000 */
[----:B------:R-:W-:Y:S02]  /*21b0*/  FMUL.FTZ R177, R172, c[0x0][0x1e8] ;  /* 0x00007a00acb17a20 */ /* 0x000fe40000410000 */
[----:B------:R-:W-:Y:S02]  /*21c0*/  IMAD.MOV.U32 R172, RZ, RZ, RZ ;  /* 0x000000ffffac7224 */ /* 0x000fe400078e00ff */
[----:B------:R-:W-:-:S04]  /*21d0*/  FMUL.FTZ R175, R45, R177 ;  /* 0x000000b12daf7220 */ /* 0x000fc80000410000 */
[----:B------:R-:W-:Y:S02]  /*21e0*/  @P6 PRMT R174, RZ, 0x7610, R88 ;  /* 0x00007610ffae6816 */ /* 0x000fe40000000058 */
[----:B------:R-:W-:-:S03]  /*21f0*/  FSEL R175, R175, RZ, P6 ;  /* 0x000000ffafaf7208 */ /* 0x000fc60003000000 */
[----:B------:R-:W-:Y:S01]  /*2200*/  @P6 FMUL.FTZ R172, R177, R174 ;  /* 0x000000aeb1ac6220 */ /* 0x000fe20000410000 */
[----:B------:R-:W-:-:S03]  /*2210*/  F2FP.BF16.PACK_AB R175, RZ, R175 ;  /* 0x000000afffaf723e */ /* 0x000fc600000010ff */
[----:B------:R-:W-:Y:S01]  /*2220*/  FADD.FTZ R125, R125, R172 ;  /* 0x000000ac7d7d7221 */ /* 0x000fe20000010000 */
[----:B------:R-:W-:Y:S02]  /*2230*/  PRMT R164, R164, 0x5410, R175 ;  /* 0x00005410a4a47816 */ /* 0x000fe400000000af */
.L_x_2810:
[----:B------:R-:W-:Y:S05]  /*2240*/  BSYNC B1 ;  /* 0x0000000000017941 */ /* 0x000fea0003800000 */
.L_x_2809:
[----:B------:R-:W-:Y:S01]  /*2250*/  BSSY B1, `(.L_x_2811) ;  /* 0x000000e000017945 */ /* 0x000fe20003800000 */
[----:B------:R-:W-:Y:S01]  /*2260*/  @P5 PRMT R108, R108, 0x5410, R173 ;  /* 0x000054106c6c5816 */ /* 0x000fe200000000ad */
[----:B------:R-:W-:Y:S05]  /*2270*/  @P2 BRA `(.L_x_2812) ;  /* 0x0000004000002947 */ /* 0x000fea0003800000 */
[----:B------:R-:W-:Y:S01]  /*2280*/  HFMA2.MMA R172, -RZ, RZ, 0, 0 ;  /* 0x00000000ffac7435 */ /* 0x000fe200000001ff */
[----:B------:R-:W-:Y:S05]  /*2290*/  @!P4 BRA `(.L_x_2813) ;  /* 0x000000900000c947 */ /* 0x000fea0003800000 */
[----:B-----5:R-:W-:Y:S01]  /*22a0*/  PRMT R172, RZ, 0x5410, R149 ;  /* 0x00005410ffac7816 */ /* 0x020fe20000000095 */
[----:B------:R-:W-:Y:S05]  /*22b0*/  BRA `(.L_x_2813) ;  /* 0x0000007000007947 */ /* 0x000fea0003800000 */
.L_x_2812:
[----:B0-----:R-:W-:-:S04]  /*22c0*/  ISETP.NE.AND P6, PT, R6, RZ, PT ;  /* 0x000000ff0600720c */ /* 0x001fc80003fc5270 */
[----:B------:R-:W-:-:S05]  /*22d0*/  FSEL R173, R176, RZ, !P6 ;  /* 0x000000ffb0ad7208 */ /* 0x000fca0007000000 */
[----:B------:R-:W-:-:S04]  /*22e0*/  FFMA.FTZ R173, R213, R178, R173 ;  /* 0x000000b2d5ad7223 */ /* 0x000fc800000100ad */
[----:B------:R-:W-:Y:S01]  /*22f0*/  FADD.FTZ R172, R210, -R173 ;  /* 0x800000add2ac7221 */ /* 0x000fe20000010000 */
[----:B-----5:R-:W-:-:S03]  /*2300*/  @P4 PRMT R173, RZ, 0x5410, R149 ;  /* 0x00005410ffad4816 */ /* 0x020fc60000000095 */
[----:B------:R-:W-:-:S04]  /*2310*/  FMUL.FTZ R172, R3, R172 ;  /* 0x000000ac03ac7220 */ /* 0x000fc80000410000 */
[----:B------:R-:W-:Y:S02]  /*2320*/  @P4 FADD.FTZ R172, R172, R173 ;  /* 0x000000adacac4221 */ /* 0x000fe40000010000 */
.L_x_2813:
[----:B------:R-:W-:Y:S05]  /*2330*/  BSYNC B1 ;  /* 0x0000000000017941 */ /* 0x000fea0003800000 */
.L_x_2811:
[----:B------:R-:W-:Y:S01]  /*2340*/  BSSY B1, `(.L_x_2814) ;  /* 0x000000e000017945 */ /* 0x000fe20003800000 */
[----:B------:R-:W-:Y:S01]  /*2350*/  @P5 F2FP.BF16.PACK_AB R173, RZ, R172 ;  /* 0x000000acffad523e */ /* 0x000fe200000010ff */
[----:B------:R-:W-:Y:S05]  /*2360*/  @!P3 BRA `(.L_x_2815) ;  /* 0x000000b00000b947 */ /* 0x000fea0003800000 */
[----:B-----5:R-:W-:Y:S01]  /*2370*/  LOP3.LUT P6, RZ, R192, 0xff0000, RZ, 0xc0, !PT ;  /* 0x00ff0000c0ff7812 */ /* 0x020fe200078cc0ff */
[----:B------:R-:W-:Y:S01]  /*2380*/  FMUL.FTZ R172, R172, c[0x0][0x1ec] ;  /* 0x00007b00acac7a20 */ /* 0x000fe20000410000 */
[----:B------:R-:W-:-:S03]  /*2390*/  MOV R175, RZ ;  /* 0x000000ff00af7202 */ /* 0x000fc60000000f00 */
        /* <DEDUP_REMOVED lines=8> */
.L_x_2815:
[----:B------:R-:W-:Y:S05]  /*2420*/  BSYNC B1 ;  /* 0x0000000000017941 */ /* 0x000fea0003800000 */
.L_x_2814:
[----:B------:R-:W-:Y:S01]  /*2430*/  BSSY B1, `(.L_x_2816) ;  /* 0x000000e000017945 */ /* 0x000fe20003800000 */
[----:B------:R-:W-:Y:S01]  /*2440*/  @P5 PRMT R109, R173, 0x7610, R109 ;  /* 0x00007610ad6d5816 */ /* 0x000fe2000000006d */
[----:B------:R-:W-:Y:S05]  /*2450*/  @P2 BRA `(.L_x_2817) ;  /* 0x0000004000002947 */ /* 0x000fea0003800000 */
[----:B------:R-:W-:Y:S01]  /*2460*/  IMAD.MOV.U32 R172, RZ, RZ, RZ ;  /* 0x000000ffffac7224 */ /* 0x000fe200078e00ff */
[----:B------:R-:W-:Y:S05]  /*2470*/  @!P4 BRA `(.L_x_2818) ;  /* 0x000000900000c947 */ /* 0x000fea0003800000 */
[----:B-----5:R-:W-:Y:S01]  /*2480*/  PRMT R172, RZ, 0x7610, R149 ;  /* 0x00007610ffac7816 */ /* 0x020fe20000000095 */
[----:B------:R-:W-:Y:S05]  /*2490*/  BRA `(.L_x_2818) ;  /* 0x0000007000007947 */ /* 0x000fea0003800000 */
.L_x_2817:
[----:B0-----:R-:W-:-:S04]  /*24a0*/  ISETP.NE.AND P6, PT, R6, RZ, PT ;  /* 0x000000ff0600720c */ /* 0x001fc80003fc5270 */
[----:B------:R-:W-:-:S05]  /*24b0*/  FSEL R173, R176, RZ, !P6 ;  /* 0x000000ffb0ad7208 */ /* 0x000fca0007000000 */
[----:B------:R-:W-:-:S04]  /*24c0*/  FFMA.FTZ R173, R211, R178, R173 ;  /* 0x000000b2d3ad7223 */ /* 0x000fc800000100ad */
[----:B------:R-:W-:Y:S01]  /*24d0*/  FADD.FTZ R172, R208, -R173 ;  /* 0x800000add0ac7221 */ /* 0x000fe20000010000 */
[----:B-----5:R-:W-:-:S03]  /*24e0*/  @P4 PRMT R173, RZ, 0x7610, R149 ;  /* 0x00007610ffad4816 */ /* 0x020fc60000000095 */
[----:B------:R-:W-:-:S04]  /*24f0*/  FMUL.FTZ R172, R3, R172 ;  /* 0x000000ac03ac7220 */ /* 0x000fc80000410000 */
[----:B------:R-:W-:Y:S02]  /*2500*/  @P4 FADD.FTZ R172, R172, R173 ;  /* 0x000000adacac4221 */ /* 0x000fe40000010000 */
.L_x_2818:
[----:B------:R-:W-:Y:S05]  /*2510*/  BSYNC B1 ;  /* 0x0000000000017941 */ /* 0x000fea0003800000 */
.L_x_2816:
[----:B------:R-:W-:Y:S01]  /*2520*/  BSSY B1, `(.L_x_2819) ;  /* 0x000000e000017945 */ /* 0x000fe20003800000 */
[----:B------:R-:W-:Y:S01]  /*2530*/  @P5 F2FP.BF16.PACK_AB R173, RZ, R172 ;  /* 0x000000acffad523e */ /* 0x000fe200000010ff */
[----:B------:R-:W-:Y:S05]  /*2540*/  @!P3 BRA `(.L_x_2820) ;  /* 0x000000b00000b947 */ /* 0x000fea0003800000 */
[----:B-----5:R-:W-:Y:S01]  /*2550*/  LOP3.LUT P6, RZ, R192, 0xff000000, RZ, 0xc0, !PT ;  /* 0xff000000c0ff7812 */ /* 0x020fe200078cc0ff */
[----:B------:R-:W-:-:S04]  /*2560*/  FMUL.FTZ R172, R172, c[0x0][0x1ec] ;  /* 0x00007b00acac7a20 */ /* 0x000fc80000410000 */
[----:B------:R-:W-:Y:S01]  /*2570*/  FMUL.FTZ R177, R172, c[0x0][0x1e8] ;  /* 0x00007a00acb17a20 */ /* 0x000fe20000410000 */
[----:B------:R-:W-:-:S03]  /*2580*/  HFMA2.MMA R172, -RZ, RZ, 0, 0 ;  /* 0x00000000ffac7435 */ /* 0x000fc600000001ff */
[----:B------:R-:W-:-:S04]  /*2590*/  FMUL.FTZ R175, R47, R177 ;  /* 0x000000b12faf7220 */ /* 0x000fc80000410000 */
[----:B------:R-:W-:Y:S02]  /*25a0*/  @P6 PRMT R174, RZ, 0x7610, R89 ;  /* 0x00007610ffae6816 */ /* 0x000fe40000000059 */
[----:B------:R-:W-:-:S03]  /*25b0*/  FSEL R175, R175, RZ, P6 ;  /* 0x000000ffafaf7208 */ /* 0x000fc60003000000 */
[----:B------:R-:W-:Y:S01]  /*25c0*/  @P6 FMUL.FTZ R172, R177, R174 ;  /* 0x000000aeb1ac6220 */ /* 0x000fe20000410000 */
[----:B------:R-:W-:-:S03]  /*25d0*/  F2FP.BF16.PACK_AB R175, RZ, R175 ;  /* 0x000000afffaf723e */ /* 0x000fc600000010ff */
[----:B------:R-:W-:Y:S01]  /*25e0*/  FADD.FTZ R127, R127, R172 ;  /* 0x000000ac7f7f7221 */ /* 0x000fe20000010000 */
[----:B------:R-:W-:Y:S02]  /*25f0*/  PRMT R165, R165, 0x5410, R175 ;  /* 0x00005410a5a57816 */ /* 0x000fe400000000af */
.L_x_2820:
[----:B------:R-:W-:Y:S05]  /*2600*/  BSYNC B1 ;  /* 0x0000000000017941 */ /* 0x000fea0003800000 */
.L_x_2819:
[----:B------:R-:W-:Y:S01]  /*2610*/  BSSY B1, `(.L_x_2821) ;  /* 0x000000e000017945 */ /* 0x000fe20003800000 */
[----:B------:R-:W-:Y:S01]  /*2620*/  @P5 PRMT R109, R109, 0x5410, R173 ;  /* 0x000054106d6d5816 */ /* 0x000fe200000000ad */
[----:B------:R-:W-:Y:S05]  /*2630*/  @P2 BRA `(.L_x_2822) ;  /* 0x0000004000002947 */ /* 0x000fea0003800000 */
[----:B------:R-:W-:Y:S01]  /*2640*/  MOV R172, RZ ;  /* 0x000000ff00ac7202 */ /* 0x000fe20000000f00 */
[----:B------:R-:W-:Y:S05]  /*2650*/  @!P4 BRA `(.L_x_2823) ;  /* 0x000000900000c947 */ /* 0x000fea0003800000 */
[----:B-----5:R-:W-:Y:S01]  /*2660*/  PRMT R172, RZ, 0x5410, R150 ;  /* 0x00005410ffac7816 */ /* 0x020fe20000000096 */
[----:B------:R-:W-:Y:S05]  /*2670*/  BRA `(.L_x_2823) ;  /* 0x0000007000007947 */ /* 0x000fea0003800000 */
.L_x_2822:
[----:B0-----:R-:W-:Y:S02]  /*2680*/  ISETP.NE.AND P6, PT, R6, RZ, PT ;  /* 0x000000ff0600720c */ /* 0x001fe40003fc5270 */
[----:B-----5:R-:W-:Y:S02]  /*2690*/  @P4 PRMT R173, RZ, 0x5410, R150 ;  /* 0x00005410ffad4816 */ /* 0x020fe40000000096 */
[----:B------:R-:W-:-:S05]  /*26a0*/  FSEL R172, R176, RZ, !P6 ;  /* 0x000000ffb0ac7208 */ /* 0x000fca0007000000 */
[----:B------:R-:W-:-:S04]  /*26b0*/  FFMA.FTZ R172, R209, R178, R172 ;  /* 0x000000b2d1ac7223 */ /* 0x000fc800000100ac */
[----:B------:R-:W-:-:S04]  /*26c0*/  FADD.FTZ R172, R207, -R172 ;  /* 0x800000accfac7221 */ /* 0x000fc80000010000 */
[----:B------:R-:W-:-:S04]  /*26d0*/  FMUL.FTZ R172, R3, R172 ;  /* 0x000000ac03ac7220 */ /* 0x000fc80000410000 */
[----:B------:R-:W-:Y:S02]  /*26e0*/  @P4 FADD.FTZ R172, R172, R173 ;  /* 0x000000adacac4221 */ /* 0x000fe40000010000 */
.L_x_2823:
[----:B------:R-:W-:Y:S05]  /*26f0*/  BSYNC B1 ;  /* 0x0000000000017941 */ /* 0x000fea0003800000 */
.L_x_2821:
[----:B------:R-:W-:Y:S01]  /*2700*/  BSSY B1, `(.L_x_2824) ;  /* 0x000000e000017945 */ /* 0x000fe20003800000 */
[----:B------:R-:W-:Y:S01]  /*2710*/  @P5 F2FP.BF16.PACK_AB R173, RZ, R172 ;  /* 0x000000acffad523e */ /* 0x000fe200000010ff */
[----:B------:R-:W-:Y:S05]  /*2720*/  @!P3 BRA `(.L_x_2825) ;  /* 0x000000b00000b947 */ /* 0x000fea0003800000 */
[----:B-----5:R-:W-:Y:S01]  /*2730*/  LOP3.LUT P6, RZ, R193, 0xff, RZ, 0xc0, !PT ;  /* 0x000000ffc1ff7812 */ /* 0x020fe200078cc0ff */
[----:B------:R-:W-:Y:S02]  /*2740*/  FMUL.FTZ R172, R172, c[0x0][0x1ec] ;  /* 0x00007b00acac7a20 */ /* 0x000fe40000410000 */
[----:B------:R-:W-:Y:S02]  /*2750*/  IMAD.MOV.U32 R175, RZ, RZ, RZ ;  /* 0x000000ffffaf7224 */ /* 0x000fe400078e00ff */
        /* <DEDUP_REMOVED lines=8> */
.L_x_2825:
[----:B------:R-:W-:Y:S05]  /*27e0*/  BSYNC B1 ;  /* 0x0000000000017941 */ /* 0x000fea0003800000 */
.L_x_2824:
[----:B------:R-:W-:Y:S01]  /*27f0*/  BSSY B1, `(.L_x_2826) ;  /* 0x000000e000017945 */ /* 0x000fe20003800000 */
[----:B------:R-:W-:Y:S01]  /*2800*/  @P5 PRMT R110, R173, 0x7610, R110 ;  /* 0x00007610ad6e5816 */ /* 0x000fe2000000006e */
[----:B------:R-:W-:Y:S05]  /*2810*/  @P2 BRA `(.L_x_2827) ;  /* 0x0000004000002947 */ /* 0x000fea0003800000 */
[----:B------:R-:W-:Y:S01]  /*2820*/  HFMA2.MMA R172, -RZ, RZ, 0, 0 ;  /* 0x00000000ffac7435 */ /* 0x000fe200000001ff */
[----:B------:R-:W-:Y:S05]  /*2830*/  @!P4 BRA `(.L_x_2828) ;  /* 0x000000900000c947 */ /* 0x000fea0003800000 */
[----:B-----5:R-:W-:Y:S01]  /*2840*/  PRMT R172, RZ, 0x7610, R150 ;  /* 0x00007610ffac7816 */ /* 0x020fe20000000096 */
[----:B------:R-:W-:Y:S05]  /*2850*/  BRA `(.L_x_2828) ;  /* 0x0000007000007947 */ /* 0x000fea0003800000 */
.L_x_2827:
[----:B0-----:R-:W-:-:S04]  /*2860*/  ISETP.NE.AND P6, PT, R6, RZ, PT ;  /* 0x000000ff0600720c */ /* 0x001fc80003fc5270 */
[----:B------:R-:W-:-:S05]  /*2870*/  FSEL R173, R176, RZ, !P6 ;  /* 0x000000ffb0ad7208 */ /* 0x000fca0007000000 */
[----:B------:R-:W-:Y:S01]  /*2880*/  FFMA.FTZ R172, R206, R178, R173 ;  /* 0x000000b2ceac7223 */ /* 0x000fe200000100ad */
[----:B-----5:R-:W-:-:S03]  /*2890*/  @P4 PRMT R173, RZ, 0x7610, R150 ;  /* 0x00007610ffad4816 */ /* 0x020fc60000000096 */
[----:B------:R-:W-:-:S04]  /*28a0*/  FADD.FTZ R172, R203, -R172 ;  /* 0x800000accbac7221 */ /* 0x000fc80000010000 */
[----:B------:R-:W-:-:S04]  /*28b0*/  FMUL.FTZ R172, R3, R172 ;  /* 0x000000ac03ac7220 */ /* 0x000fc80000410000 */
[----:B------:R-:W-:Y:S02]  /*28c0*/  @P4 FADD.FTZ R172, R172, R173 ;  /* 0x000000adacac4221 */ /* 0x000fe40000010000 */
.L_x_2828:
[----:B------:R-:W-:Y:S05]  /*28d0*/  BSYNC B1 ;  /* 0x0000000000017941 */ /* 0x000fea0003800000 */
.L_x_2826:
[----:B------:R-:W-:Y:S01]  /*28e0*/  BSSY B1, `(.L_x_2829) ;  /* 0x000000e000017945 */ /* 0x000fe20003800000 */
[----:B------:R-:W-:Y:S01]  /*28f0*/  @P5 F2FP.BF16.PACK_AB R173, RZ, R172 ;  /* 0x000000acffad523e */ /* 0x000fe200000010ff */
[----:B------:R-:W-:Y:S05]  /*2900*/  @!P3 BRA `(.L_x_2830) ;  /* 0x000000b00000b947 */ /* 0x000fea0003800000 */
[----:B-----5:R-:W-:Y:S01]  /*2910*/  LOP3.LUT P6, RZ, R193, 0xff00, RZ, 0xc0, !PT ;  /* 0x0000ff00c1ff7812 */ /* 0x020fe200078cc0ff */
[----:B------:R-:W-:-:S04]  /*2920*/  FMUL.FTZ R172, R172, c[0x0][0x1ec] ;  /* 0x00007b00acac7a20 */ /* 0x000fc80000410000 */
[----:B------:R-:W-:Y:S01]  /*2930*/  FMUL.FTZ R177, R172, c[0x0][0x1e8] ;  /* 0x00007a00acb17a20 */ /* 0x000fe20000410000 */
[----:B------:R-:W-:-:S03]  /*2940*/  MOV R172, RZ ;  /* 0x000000ff00ac7202 */ /* 0x000fc60000000f00 */
[----:B------:R-:W-:-:S04]  /*2950*/  FMUL.FTZ R175, R41, R177 ;  /* 0x000000b129af7220 */ /* 0x000fc80000410000 */
[----:B------:R-:W-:Y:S02]  /*2960*/  @P6 PRMT R174, RZ, 0x7610, R90 ;  /* 0x00007610ffae6816 */ /* 0x000fe4000000005a */
[----:B------:R-:W-:-:S03]  /*2970*/  FSEL R175, R175, RZ, P6 ;  /* 0x000000ffafaf7208 */ /* 0x000fc60003000000 */
[----:B------:R-:W-:Y:S01]  /*2980*/  @P6 FMUL.FTZ R172, R177, R174 ;  /* 0x000000aeb1ac6220 */ /* 0x000fe20000410000 */
[----:B------:R-:W-:-:S03]  /*2990*/  F2FP.BF16.PACK_AB R175, RZ, R175 ;  /* 0x000000afffaf723e */ /* 0x000fc600000010ff */
[----:B------:R-:W-:Y:S01]  /*29a0*/  FADD.FTZ R129, R129, R172 ;  /* 0x000000ac81817221 */ /* 0x000fe20000010000 */
[----:B------:R-:W-:Y:S02]  /*29b0*/  PRMT R166, R166, 0x5410, R175 ;  /* 0x00005410a6a67816 */ /* 0x000fe400000000af */
.L_x_2830:
[----:B------:R-:W-:Y:S05]  /*29c0*/  BSYNC B1 ;  /* 0x0000000000017941 */ /* 0x000fea0003800000 */
.L_x_2829:
[----:B------:R-:W-:Y:S01]  /*29d0*/  BSSY B1, `(.L_x_2831) ;  /* 0x000000e000017945 */ /* 0x000fe20003800000 */
[----:B------:R-:W-:Y:S01]  /*29e0*/  @P5 PRMT R110, R110, 0x5410, R173 ;  /* 0x000054106e6e5816 */ /* 0x000fe200000000ad */
[----:B------:R-:W-:Y:S05]  /*29f0*/  @P2 BRA `(.L_x_2832) ;  /* 0x0000004000002947 */ /* 0x000fea0003800000 */
[----:B------:R-:W-:Y:S01]  /*2a00*/  IMAD.MOV.U32 R172, RZ, RZ, RZ ;  /* 0x000000ffffac7224 */ /* 0x000fe200078e00ff */
[----:B------:R-:W-:Y:S05]  /*2a10*/  @!P4 BRA `(.L_x_2833) ;  /* 0x000000900000c947 */ /* 0x000fea0003800000 */
[----:B-----5:R-:W-:Y:S01]  /*2a20*/  PRMT R172, RZ, 0x5410, R151 ;  /* 0x00005410ffac7816 */ /* 0x020fe20000000097 */
[----:B------:R-:W-:Y:S05]  /*2a30*/  BRA `(.L_x_2833) ;  /* 0x0000007000007947 */ /* 0x000fea0003800000 */
.L_x_2832:
[----:B0-----:R-:W-:-:S04]  /*2a40*/  ISETP.NE.AND P6, PT, R6, RZ, PT ;  /* 0x000000ff0600720c */ /* 0x001fc80003fc5270 */
[----:B------:R-:W-:-:S05]  /*2a50*/  FSEL R173, R176, RZ, !P6 ;  /* 0x000000ffb0ad7208 */ /* 0x000fca0007000000 */
[----:B------:R-:W-:Y:S01]  /*2a60*/  FFMA.FTZ R172, R202, R178, R173 ;  /* 0x000000b2caac7223 */ /* 0x000fe200000100ad */
[----:B-----5:R-:W-:-:S03]  /*2a70*/  @P4 PRMT R173, RZ, 0x5410, R151 ;  /* 0x00005410ffad4816 */ /* 0x020fc60000000097 */
[----:B------:R-:W-:-:S04]  /*2a80*/  FADD.FTZ R172, R201, -R172 ;  /* 0x800000acc9ac7221 */ /* 0x000fc80000010000 */
[----:B------:R-:W-:-:S04]  /*2a90*/  FMUL.FTZ R172, R3, R172 ;  /* 0x000000ac03ac7220 */ /* 0x000fc80000410000 */
[----:B------:R-:W-:Y:S02]  /*2aa0*/  @P4 FADD.FTZ R172, R172, R173 ;  /* 0x000000adacac4221 */ /* 0x000fe40000010000 */
.L_x_2833:
[----:B------:R-:W-:Y:S05]  /*2ab0*/  BSYNC B1 ;  /* 0x0000000000017941 */ /* 0x000fea0003800000 */
.L_x_2831:
[----:B------:R-:W-:Y:S01]  /*2ac0*/  BSSY B1, `(.L_x_2834) ;  /* 0x000000e000017945 */ /* 0x000fe20003800000 */
        /* <DEDUP_REMOVED lines=13> */
.L_x_2835:
[----:B------:R-:W-:Y:S05]  /*2ba0*/  BSYNC B1 ;  /* 0x0000000000017941 */ /* 0x000fea0003800000 */
.L_x_2834:
[----:B------:R-:W-:Y:S01]  /*2bb0*/  BSSY B1, `(.L_x_2836) ;  /* 0x000000e000017945 */ /* 0x000fe20003800000 */
[----:B------:R-:W-:Y:S01]  /*2bc0*/  @P5 PRMT R111, R173, 0x7610, R111 ;  /* 0x00007610ad6f5816 */ /* 0x000fe2000000006f */
[----:B------:R-:W-:Y:S05]  /*2bd0*/  @P2 BRA `(.L_x_2837) ;  /* 0x0000004000002947 */ /* 0x000fea0003800000 */
[----:B------:R-:W-:Y:S01]  /*2be0*/  MOV R177, RZ ;  /* 0x000000ff00b17202 */ /* 0x000fe20000000f00 */
[----:B------:R-:W-:Y:S05]  /*2bf0*/  @!P4 BRA `(.L_x_2838) ;  /* 0x000000900000c947 */ /* 0x000fea0003800000 */
[----:B-----5:R-:W-:Y:S01]  /*2c00*/  PRMT R177, RZ, 0x7610, R151 ;  /* 0x00007610ffb17816 */ /* 0x020fe20000000097 */
[----:B------:R-:W-:Y:S05]  /*2c10*/  BRA `(.L_x_2838) ;  /* 0x0000007000007947 */ /* 0x000fea0003800000 */
.L_x_2837:
[----:B0-----:R-:W-:-:S04]  /*2c20*/  ISETP.NE.AND P6, PT, R6, RZ, PT ;  /* 0x000000ff0600720c */ /* 0x001fc80003fc5270 */
[----:B------:R-:W-:-:S05]  /*2c30*/  FSEL R173, R176, RZ, !P6 ;  /* 0x000000ffb0ad7208 */ /* 0x000fca0007000000 */
[----:B------:R-:W-:-:S04]  /*2c40*/  FFMA.FTZ R173, R200, R178, R173 ;  /* 0x000000b2c8ad7223 */ /* 0x000fc800000100ad */
[----:B------:R-:W-:-:S04]  /*2c50*/  FADD.FTZ R172, R198, -R173 ;  /* 0x800000adc6ac7221 */ /* 0x000fc80000010000 */
[----:B------:R-:W-:Y:S01]  /*2c60*/  FMUL.FTZ R177, R3, R172 ;  /* 0x000000ac03b17220 */ /* 0x000fe20000410000 */
[----:B-----5:R-:W-:-:S05]  /*2c70*/  @P4 PRMT R172, RZ, 0x7610, R151 ;  /* 0x00007610ffac4816 */ /* 0x020fca0000000097 */
[----:B------:R-:W-:Y:S02]  /*2c80*/  @P4 FADD.FTZ R177, R177, R172 ;  /* 0x000000acb1b14221 */ /* 0x000fe40000010000 */
.L_x_2838:
[----:B------:R-:W-:Y:S05]  /*2c90*/  BSYNC B1 ;  /* 0x0000000000017941 */ /* 0x000fea0003800000 */
.L_x_2836:
        /* <DEDUP_REMOVED lines=11> */
[----:B-1----:R-:W-:-:S03]  /*2d50*/  HFMA2.MMA R174, -RZ, RZ, 0, 0 ;  /* 0x00000000ffae7435 */ /* 0x002fc600000001ff */
        /* <DEDUP_REMOVED lines=8> */
.L_x_2840:
[----:B------:R-:W-:Y:S05]  /*2de0*/  BSYNC B1 ;  /* 0x0000000000017941 */ /* 0x000fea0003800000 */
.L_x_2839:
[----:B------:R2:W-:Y:S01]  /*2df0*/  @P3 STG.E.128 [R172.64], R164 ;  /* 0x000000a4ac003986 */ /* 0x0005e2000c101d04 */
[----:B------:R-:W-:Y:S02]  /*2e00*/  IADD3 R8, R8, 0x80, RZ ;  /* 0x0000008008087810 */ /* 0x000fe40007ffe0ff */
[----:B------:R-:W-:Y:S02]  /*2e10*/  IADD3 R2, R2, 0x80, RZ ;  /* 0x0000008002027810 */ /* 0x000fe40007ffe0ff */
.L_x_2798:
[----:B------:R-:W-:Y:S05]  /*2e20*/  BSYNC B0 ;  /* 0x0000000000007941 */ /* 0x000fea0003800000 */
.L_x_2797:
[----:B------:R-:W-:Y:S01]  /*2e30*/  BSSY B0, `(.L_x_2841) ;  /* 0x000010a000007945 */ /* 0x000fe20003800000 */
[----:B------:R-:W-:Y:S05]  /*2e40*/  @!P1 BRA `(.L_x_2842) ;  /* 0x0000108000009947 */ /* 0x000fea0003800000 */
[----:B------:R-:W-:Y:S01]  /*2e50*/  BSSY B1, `(.L_x_2843) ;  /* 0x0000005000017945 */ /* 0x000fe20003800000 */
[----:B------:R-:W-:Y:S05]  /*2e60*/  @!P3 BRA `(.L_x_2844) ;  /* 0x000000300000b947 */ /* 0x000fea0003800000 */
[----:B-----5:R-:W-:-:S04]  /*2e70*/  IMAD.MOV.U32 R89, RZ, RZ, 0x10 ;  /* 0x00000010ff597424 */ /* 0x020fc800078e00ff */
[----:B------:R-:W-:-:S06]  /*2e80*/  IMAD.WIDE.U32 R88, R2, R89, c[0x0][0x170] ;  /* 0x00005c0002587625 */ /* 0x000fcc00078e0059 */
[----:B------:R-:W5:Y:S02]  /*2e90*/  LDG.E.128 R88, [R88.64] ;  /* 0x0000000458587981 */ /* 0x000f64000c1e1d00 */
.L_x_2844:
[----:B------:R-:W-:Y:S05]  /*2ea0*/  BSYNC B1 ;  /* 0x0000000000017941 */ /* 0x000fea0003800000 */
.L_x_2843:
[----:B------:R-:W-:Y:S01]  /*2eb0*/  BSSY B1, `(.L_x_2845) ;  /* 0x0000015000017945 */ /* 0x000fe20003800000 */
[----:B------:R-:W-:Y:S05]  /*2ec0*/  @P2 BRA `(.L_x_2846) ;  /* 0x0000008000002947 */ /* 0x000fea0003800000 */
[----:B------:R-:W-:Y:S01]  /*2ed0*/  ULDC.64 UR6, c[0x0][0x218] ;  /* 0x0000860000067ab9 */ /* 0x000fe20000000a00 */
[----:B--2---:R-:W-:Y:S01]  /*2ee0*/  MOV R172, RZ ;  /* 0x000000ff00ac7202 */ /* 0x004fe20000000f00 */
[----:B------:R-:W-:-:S04]  /*2ef0*/  UISETP.NE.U32.AND UP0, UPT, URZ, UR6, UPT ;  /* 0x000000063f00728c */ /* 0x000fc8000bf05070 */
[----:B------:R-:W-:-:S06]  /*2f00*/  UISETP.NE.AND.EX UP0, UPT, URZ, UR7, UPT, UP0 ;  /* 0x000000073f00728c */ /* 0x000fcc000bf05300 */
[----:B------:R-:W-:-:S13]  /*2f10*/  PLOP3.LUT P4, PT, PT, PT, UP0, 0x80, 0x0 ;  /* 0x000000000000781c */ /* 0x000fda0003f8f008 */
[----:B------:R-:W-:Y:S05]  /*2f20*/  @!P4 BRA `(.L_x_2847) ;  /* 0x000000d00000c947 */ /* 0x000fea0003800000 */
[----:B-----5:R-:W-:Y:S01]  /*2f30*/  PRMT R172, RZ, 0x5410, R28 ;  /* 0x00005410ffac7816 */ /* 0x020fe2000000001c */
[----:B------:R-:W-:Y:S05]  /*2f40*/  BRA `(.L_x_2847) ;  /* 0x000000b000007947 */ /* 0x000fea0003800000 */
.L_x_2846:
[----:B------:R-:W-:Y:S01]  /*2f50*/  ULDC.64 UR6, c[0x0][0x218] ;  /* 0x0000860000067ab9 */ /* 0x000fe20000000a00 */
[----:B0-----:R-:W-:Y:S01]  /*2f60*/  ISETP.NE.AND P4, PT, R6, RZ, PT ;  /* 0x000000ff0600720c */ /* 0x001fe20003f85270 */
[----:B------:R-:W-:-:S03]  /*2f70*/  UISETP.NE.U32.AND UP0, UPT, URZ, UR6, UPT ;  /* 0x000000063f00728c */ /* 0x000fc6000bf05070 */
[----:B--2---:R-:W-:Y:S01]  /*2f80*/  FSEL R173, R176, RZ, !P4 ;  /* 0x000000ffb0ad7208 */ /* 0x004fe20006000000 */
[----:B------:R-:W-:-:S04]  /*2f90*/  UISETP.NE.AND.EX UP0, UPT, URZ, UR7, UPT, UP0 ;  /* 0x000000073f00728c */ /* 0x000fc8000bf05300 */
[----:B------:R-:W-:Y:S02]  /*2fa0*/  FFMA.FTZ R173, R199, R178, R173 ;  /* 0x000000b2c7ad7223 */ /* 0x000fe400000100ad */
[----:B------:R-:W-:Y:S02]  /*2fb0*/  PLOP3.LUT P4, PT, PT, PT, UP0, 0x80, 0x0 ;  /* 0x000000000000781c */ /* 0x000fe40003f8f008 */
[----:B------:R-:W-:-:S04]  /*2fc0*/  FADD.FTZ R172, R196, -R173 ;  /* 0x800000adc4ac7221 */ /* 0x000fc80000010000 */
[----:B------:R-:W-:-:S07]  /*2fd0*/  FMUL.FTZ R172, R3, R172 ;  /* 0x000000ac03ac7220 */ /* 0x000fce0000410000 */
[----:B-----5:R-:W-:-:S05]  /*2fe0*/  @P4 PRMT R173, RZ, 0x5410, R28 ;  /* 0x00005410ffad4816 */ /* 0x020fca000000001c */
[----:B------:R-:W-:Y:S02]  /*2ff0*/  @P4 FADD.FTZ R172, R172, R173 ;  /* 0x000000adacac4221 */ /* 0x000fe40000010000 */
.L_x_2847:
[----:B------:R-:W-:Y:S05]  /*3000*/  BSYNC B1 ;  /* 0x0000000000017941 */ /* 0x000fea0003800000 */
.L_x_2845:
[----:B------:R-:W-:Y:S01]  /*3010*/  ISETP.NE.U32.AND P5, PT, RZ, c[0x0][0x258], PT ;  /* 0x00009600ff007a0c */ /* 0x000fe20003fa5070 */
[----:B------:R-:W-:Y:S03]  /*3020*/  BSSY B1, `(.L_x_2848) ;  /* 0x000000f000017945 */ /* 0x000fe60003800000 */
[----:B------:R-:W-:-:S13]  /*3030*/  ISETP.NE.AND.EX P5, PT, RZ, c[0x0][0x25c], PT, P5 ;  /* 0x00009700ff007a0c */ /* 0x000fda0003fa5350 */
[----:B------:R-:W-:Y:S01]  /*3040*/  @P5 F2FP.BF16.PACK_AB R173, RZ, R172 ;  /* 0x000000acffad523e */ /* 0x000fe200000010ff */
        /* <DEDUP_REMOVED lines=12> */
.L_x_2849:
[----:B------:R-:W-:Y:S05]  /*3110*/  BSYNC B1 ;  /* 0x0000000000017941 */ /* 0x000fea0003800000 */
.L_x_2848:
[----:B------:R-:W-:Y:S01]  /*3120*/  BSSY B1, `(.L_x_2850) ;  /* 0x000000e000017945 */ /* 0x000fe20003800000 */
[----:B-1----:R-:W-:Y:S01]  /*3130*/  @P5 PRMT R108, R173, 0x7610, R108 ;  /* 0x00007610ad6c5816 */ /* 0x002fe2000000006c */
[----:B------:R-:W-:Y:S05]  /*3140*/  @P2 BRA `(.L_x_2851) ;  /* 0x0000004000002947 */ /* 0x000fea0003800000 */
[----:B------:R-:W-:Y:S01]  /*3150*/  IMAD.MOV.U32 R172, RZ, RZ, RZ ;  /* 0x000000ffffac7224 */ /* 0x000fe200078e00ff */
[----:B------:R-:W-:Y:S05]  /*3160*/  @!P4 BRA `(.L_x_2852) ;  /* 0x000000900000c947 */ /* 0x000fea0003800000 */
[----:B-----5:R-:W-:Y:S01]  /*3170*/  PRMT R172, RZ, 0x7610, R28 ;  /* 0x00007610ffac7816 */ /* 0x020fe2000000001c */
[----:B------:R-:W-:Y:S05]  /*3180*/  BRA `(.L_x_2852) ;  /* 0x0000007000007947 */ /* 0x000fea0003800000 */
.L_x_2851:
[----:B0-----:R-:W-:-:S04]  /*3190*/  ISETP.NE.AND P6, PT, R6, RZ, PT ;  /* 0x000000ff0600720c */ /* 0x001fc80003fc5270 */
[----:B------:R-:W-:-:S05]  /*31a0*/  FSEL R173, R176, RZ, !P6 ;  /* 0x000000ffb0ad7208 */ /* 0x000fca0007000000 */
[----:B------:R-:W-:-:S04]  /*31b0*/  FFMA.FTZ R173, R197, R178, R173 ;  /* 0x000000b2c5ad7223 */ /* 0x000fc800000100ad */
[----:B------:R-:W-:Y:S01]  /*31c0*/  FADD.FTZ R172, R188, -R173 ;  /* 0x800000adbcac7221 */ /* 0x000fe20000010000 */
[----:B-----5:R-:W-:-:S03]  /*31d0*/  @P4 PRMT R173, RZ, 0x7610, R28 ;  /* 0x00007610ffad4816 */ /* 0x020fc6000000001c */
[----:B------:R-:W-:-:S04]  /*31e0*/  FMUL.FTZ R172, R3, R172 ;  /* 0x000000ac03ac7220 */ /* 0x000fc80000410000 */
[----:B------:R-:W-:Y:S02]  /*31f0*/  @P4 FADD.FTZ R172, R172, R173 ;  /* 0x000000adacac4221 */ /* 0x000fe40000010000 */
.L_x_2852:
[----:B------:R-:W-:Y:S05]  /*3200*/  BSYNC B1 ;  /* 0x0000000000017941 */ /* 0x000fea0003800000 */
.L_x_2850:
        /* <DEDUP_REMOVED lines=14> */
.L_x_2854:
[----:B------:R-:W-:Y:S05]  /*32f0*/  BSYNC B1 ;  /* 0x0000000000017941 */ /* 0x000fea0003800000 */
.L_x_2853:
[----:B------:R-:W-:Y:S01]  /*3300*/  BSSY B1, `(.L_x_2855) ;  /* 0x000000e000017945 */ /* 0x000fe20003800000 */
[----:B------:R-:W-:Y:S01]  /*3310*/  @P5 PRMT R108, R108, 0x5410, R173 ;  /* 0x000054106c6c5816 */ /* 0x000fe200000000ad */
[----:B------:R-:W-:Y:S05]  /*3320*/  @P2 BRA `(.L_x_2856) ;  /* 0x0000004000002947 */ /* 0x000fea0003800000 */
[----:B------:R-:W-:Y:S01]  /*3330*/  HFMA2.MMA R172, -RZ, RZ, 0, 0 ;  /* 0x00000000ffac7435 */ /* 0x000fe200000001ff */
[----:B------:R-:W-:Y:S05]  /*3340*/  @!P4 BRA `(.L_x_2857) ;  /* 0x000000900000c947 */ /* 0x000fea0003800000 */
[----:B-----5:R-:W-:Y:S01]  /*3350*/  PRMT R172, RZ, 0x5410, R29 ;  /* 0x00005410ffac7816 */ /* 0x020fe2000000001d */
[----:B------:R-:W-:Y:S05]  /*3360*/  BRA `(.L_x_2857) ;  /* 0x0000007000007947 */ /* 0x000fea0003800000 */
.L_x_2856:
[----:B0-----:R-:W-:-:S04]  /*3370*/  ISETP.NE.AND P6, PT, R6, RZ, PT ;  /* 0x000000ff0600720c */ /* 0x001fc80003fc5270 */
[----:B------:R-:W-:-:S05]  /*3380*/  FSEL R173, R176, RZ, !P6 ;  /* 0x000000ffb0ad7208 */ /* 0x000fca0007000000 */
[----:B------:R-:W-:-:S04]  /*3390*/  FFMA.FTZ R173, R189, R178, R173 ;  /* 0x000000b2bdad7223 */ /* 0x000fc800000100ad */
[----:B------:R-:W-:Y:S01]  /*33a0*/  FADD.FTZ R172, R186, -R173 ;  /* 0x800000adbaac7221 */ /* 0x000fe20000010000 */
[----:B-----5:R-:W-:-:S03]  /*33b0*/  @P4 PRMT R173, RZ, 0x5410, R29 ;  /* 0x00005410ffad4816 */ /* 0x020fc6000000001d */
[----:B------:R-:W-:-:S04]  /*33c0*/  FMUL.FTZ R172, R3, R172 ;  /* 0x000000ac03ac7220 */ /* 0x000fc80000410000 */
[----:B------:R-:W-:Y:S02]  /*33d0*/  @P4 FADD.FTZ R172, R172, R173 ;  /* 0x000000adacac4221 */ /* 0x000fe40000010000 */
.L_x_2857:
[----:B------:R-:W-:Y:S05]  /*33e0*/  BSYNC B1 ;  /* 0x0000000000017941 */ /* 0x000fea0003800000 */
.L_x_2855:
        /* <DEDUP_REMOVED lines=14> */
.L_x_2859:
[----:B------:R-:W-:Y:S05]  /*34d0*/  BSYNC B1 ;  /* 0x0000000000017941 */ /* 0x000fea0003800000 */
.L_x_2858:
[----:B------:R-:W-:Y:S01]  /*34e0*/  BSSY B1, `(.L_x_2860) ;  /* 0x000000e000017945 */ /* 0x000fe20003800000 */
[----:B------:R-:W-:Y:S01]  /*34f0*/  @P5 PRMT R109, R173, 0x7610, R109 ;  /* 0x00007610ad6d5816 */ /* 0x000fe2000000006d */
[----:B------:R-:W-:Y:S05]  /*3500*/  @P2 BRA `(.L_x_2861) ;  /* 0x0000004000002947 */ /* 0x000fea0003800000 */
[----:B------:R-:W-:Y:S01]  /*3510*/  MOV R172, RZ ;  /* 0x000000ff00ac7202 */ /* 0x000fe20000000f00 */
[----:B------:R-:W-:Y:S05]  /*3520*/  @!P4 BRA `(.L_x_2862) ;  /* 0x000000900000c947 */ /* 0x000fea0003800000 */
[----:B-----5:R-:W-:Y:S01]  /*3530*/  PRMT R172, RZ, 0x7610, R29 ;  /* 0x00007610ffac7816 */ /* 0x020fe2000000001d */
[----:B------:R-:W-:Y:S05]  /*3540*/  BRA `(.L_x_2862) ;  /* 0x0000007000007947 */ /* 0x000fea0003800000 */
.L_x_2861:
[----:B0-----:R-:W-:-:S04]  /*3550*/  ISETP.NE.AND P6, PT, R6, RZ, PT ;  /* 0x000000ff0600720c */ /* 0x001fc80003fc5270 */
[----:B------:R-:W-:-:S05]  /*3560*/  FSEL R173, R176, RZ, !P6 ;  /* 0x000000ffb0ad7208 */ /* 0x000fca0007000000 */
[----:B------:R-:W-:-:S04]  /*3570*/  FFMA.FTZ R173, R187, R178, R173 ;  /* 0x000000b2bbad7223 */ /* 0x000fc800000100ad */
[----:B------:R-:W-:Y:S01]  /*3580*/  FADD.FTZ R172, R184, -R173 ;  /* 0x800000adb8ac7221 */ /* 0x000fe20000010000 */
[----:B-----5:R-:W-:-:S03]  /*3590*/  @P4 PRMT R173, RZ, 0x7610, R29 ;  /* 0x00007610ffad4816 */ /* 0x020fc6000000001d */
[----:B------:R-:W-:-:S04]  /*35a0*/  FMUL.FTZ R172, R3, R172 ;  /* 0x000000ac03ac7220 */ /* 0x000fc80000410000 */
[----:B------:R-:W-:Y:S02]  /*35b0*/  @P4 FADD.FTZ R172, R172, R173 ;  /* 0x000000adacac4221 */ /* 0x000fe40000010000 */
.L_x_2862:
[----:B------:R-:W-:Y:S05]  /*35c0*/  BSYNC B1 ;  /* 0x0000000000017941 */ /* 0x000fea0003800000 */
.L_x_2860:
        /* <DEDUP_REMOVED lines=14> */
.L_x_2864:
[----:B------:R-:W-:Y:S05]  /*36b0*/  BSYNC B1 ;  /* 0x0000000000017941 */ /* 0x000fea0003800000 */
.L_x_2863:
[----:B------:R-:W-:Y:S01]  /*36c0*/  BSSY B1, `(.L_x_2865) ;  /* 0x000000e000017945 */ /* 0x000fe20003800000 */
[----:B------:R-:W-:Y:S01]  /*36d0*/  @P5 PRMT R109, R109, 0x5410, R173 ;  /* 0x000054106d6d5816 */ /* 0x000fe200000000ad */
[----:B------:R-:W-:Y:S05]  /*36e0*/  @P2 BRA `(.L_x_2866) ;  /* 0x0000004000002947 */ /* 0x000fea0003800000 */
[----:B------:R-:W-:Y:S01]  /*36f0*/  IMAD.MOV.U32 R172, RZ, RZ, RZ ;  /* 0x000000ffffac7224 */ /* 0x000fe200078e00ff */
[----:B------:R-:W-:Y:S05]  /*3700*/  @!P4 BRA `(.L_x_2867) ;  /* 0x000000900000c947 */ /* 0x000fea0003800000 */
[----:B-----5:R-:W-:Y:S01]  /*3710*/  PRMT R172, RZ, 0x5410, R30 ;  /* 0x00005410ffac7816 */ /* 0x020fe2000000001e */
[----:B------:R-:W-:Y:S05]  /*3720*/  BRA `(.L_x_2867) ;  /* 0x0000007000007947 */ /* 0x000fea0003800000 */
.L_x_2866:
[----:B0-----:R-:W-:Y:S02]  /*3730*/  ISETP.NE.AND P6, PT, R6, RZ, PT ;  /* 0x000000ff0600720c */ /* 0x001fe40003fc5270 */
[----:B-----5:R-:W-:Y:S02]  /*3740*/  @P4 PRMT R173, RZ, 0x5410, R30 ;  /* 0x00005410ffad4816 */ /* 0x020fe4000000001e */
[----:B------:R-:W-:-:S05]  /*3750*/  FSEL R172, R176, RZ, !P6 ;  /* 0x000000ffb0ac7208 */ /* 0x000fca0007000000 */
[----:B------:R-:W-:-:S04]  /*3760*/  FFMA.FTZ R172, R185, R178, R172 ;  /* 0x000000b2b9ac7223 */ /* 0x000fc800000100ac */
[----:B------:R-:W-:-:S04]  /*3770*/  FADD.FTZ R172, R183, -R172 ;  /* 0x800000acb7ac7221 */ /* 0x000fc80000010000 */
[----:B------:R-:W-:-:S04]  /*3780*/  FMUL.FTZ R172, R3, R172 ;  /* 0x000000ac03ac7220 */ /* 0x000fc80000410000 */
[----:B------:R-:W-:Y:S02]  /*3790*/  @P4 FADD.FTZ R172, R172, R173 ;  /* 0x000000adacac4221 */ /* 0x000fe40000010000 */
.L_x_2867:
[----:B------:R-:W-:Y:S05]  /*37a0*/  BSYNC B1 ;  /* 0x0000000000017941 */ /* 0x000fea0003800000 */
.L_x_2865:
        /* <DEDUP_REMOVED lines=14> */
.L_x_2869:
[----:B------:R-:W-:Y:S05]  /*3890*/  BSYNC B1 ;  /* 0x0000000000017941 */ /* 0x000fea0003800000 */
.L_x_2868:
[----:B------:R-:W-:Y:S01]  /*38a0*/  BSSY B1, `(.L_x_2870) ;  /* 0x000000e000017945 */ /* 0x000fe20003800000 */
[----:B------:R-:W-:Y:S01]  /*38b0*/  @P5 PRMT R110, R173, 0x7610, R110 ;  /* 0x00007610ad6e5816 */ /* 0x000fe2000000006e */
[----:B------:R-:W-:Y:S05]  /*38c0*/  @P2 BRA `(.L_x_2871) ;  /* 0x0000004000002947 */ /* 0x000fea0003800000 */
[----:B------:R-:W-:Y:S01]  /*38d0*/  HFMA2.MMA R172, -RZ, RZ, 0, 0 ;  /* 0x00000000ffac7435 */ /* 0x000fe200000001ff */
[----:B------:R-:W-:Y:S05]  /*38e0*/  @!P4 BRA `(.L_x_2872) ;  /* 0x000000900000c947 */ /* 0x000fea0003800000 */
[----:B-----5:R-:W-:Y:S01]  /*38f0*/  PRMT R172, RZ, 0x7610, R30 ;  /* 0x00007610ffac7816 */ /* 0x020fe2000000001e */
[----:B------:R-:W-:Y:S05]  /*3900*/  BRA `(.L_x_2872) ;  /* 0x0000007000007947 */ /* 0x000fea0003800000 */
.L_x_2871:
[----:B0-----:R-:W-:-:S04]  /*3910*/  ISETP.NE.AND P6, PT, R6, RZ, PT ;  /* 0x000000ff0600720c */ /* 0x001fc80003fc5270 */
[----:B------:R-:W-:-:S05]  /*3920*/  FSEL R173, R176, RZ, !P6 ;  /* 0x000000ffb0ad7208 */ /* 0x000fca0007000000 */
[----:B------:R-:W-:Y:S01]  /*3930*/  FFMA.FTZ R172, R182, R178, R173 ;  /* 0x000000b2b6ac7223 */ /* 0x000fe200000100ad */
[----:B-----5:R-:W-:-:S03]  /*3940*/  @P4 PRMT R173, RZ, 0x7610, R30 ;  /* 0x00007610ffad4816 */ /* 0x020fc6000000001e */
[----:B------:R-:W-:-:S04]  /*3950*/  FADD.FTZ R172, R181, -R172 ;  /* 0x800000acb5ac7221 */ /* 0x000fc80000010000 */
[----:B------:R-:W-:-:S04]  /*3960*/  FMUL.FTZ R172, R3, R172 ;  /* 0x000000ac03ac7220 */ /* 0x000fc80000410000 */
[----:B------:R-:W-:Y:S02]  /*3970*/  @P4 FADD.FTZ R172, R172, R173 ;  /* 0x000000adacac4221 */ /* 0x000fe40000010000 */
.L_x_2872:
[----:B------:R-:W-:Y:S05]  /*3980*/  BSYNC B1 ;  /* 0x0000000000017941 */ /* 0x000fea0003800000 */
.L_x_2870:
        /* <DEDUP_REMOVED lines=14> */
.L_x_2874:
[----:B------:R-:W-:Y:S05]  /*3a70*/  BSYNC B1 ;  /* 0x0000000000017941 */ /* 0x000fea0003800000 */
.L_x_2873:
[----:B------:R-:W-:Y:S01]  /*3a80*/  BSSY B1, `(.L_x_2875) ;  /* 0x000000e000017945 */ /* 0x000fe20003800000 */
[----:B------:R-:W-:Y:S01]  /*3a90*/  @P5 PRMT R110, R110, 0x5410, R173 ;  /* 0x000054106e6e5816 */ /* 0x000fe200000000ad */
[----:B------:R-:W-:Y:S05]  /*3aa0*/  @P2 BRA `(.L_x_2876) ;  /* 0x0000004000002947 */ /* 0x000fea0003800000 */
[----:B------:R-:W-:Y:S01]  /*3ab0*/  MOV R172, RZ ;  /* 0x000000ff00ac7202 */ /* 0x000fe20000000f00 */
[----:B------:R-:W-:Y:S05]  /*3ac0*/  @!P4 BRA `(.L_x_2877) ;  /* 0x000000900000c947 */ /* 0x000fea0003800000 */
[----:B-----5:R-:W-:Y:S01]  /*3ad0*/  PRMT R172, RZ, 0x5410, R31 ;  /* 0x00005410ffac7816 */ /* 0x020fe2000000001f */
[----:B------:R-:W-:Y:S05]  /*3ae0*/  BRA `(.L_x_2877) ;  /* 0x0000007000007947 */ /* 0x000fea0003800000 */
.L_x_2876:
[----:B0-----:R-:W-:-:S04]  /*3af0*/  ISETP.NE.AND P6, PT, R6, RZ, PT ;  /* 0x000000ff0600720c */ /* 0x001fc80003fc5270 */
[----:B------:R-:W-:-:S05]  /*3b00*/  FSEL R173, R176, RZ, !P6 ;  /* 0x000000ffb0ad7208 */ /* 0x000fca0007000000 */
[----:B------:R-:W-:Y:S01]  /*3b10*/  FFMA.FTZ R172, R180, R178, R173 ;  /* 0x000000b2b4ac7223 */ /* 0x000fe200000100ad */
[----:B-----5:R-:W-:-:S03]  /*3b20*/  @P4 PRMT R173, RZ, 0x5410, R31 ;  /* 0x00005410ffad4816 */ /* 0x020fc6000000001f */
[----:B------:R-:W-:-:S04]  /*3b30*/  FADD.FTZ R172, R27, -R172 ;  /* 0x800000ac1bac7221 */ /* 0x000fc80000010000 */
[----:B------:R-:W-:-:S04]  /*3b40*/  FMUL.FTZ R172, R3, R172 ;  /* 0x000000ac03ac7220 */ /* 0x000fc80000410000 */
[----:B------:R-:W-:Y:S02]  /*3b50*/  @P4 FADD.FTZ R172, R172, R173 ;  /* 0x000000adacac4221 */ /* 0x000fe40000010000 */
.L_x_2877:
[----:B------:R-:W-:Y:S05]  /*3b60*/  BSYNC B1 ;  /* 0x0000000000017941 */ /* 0x000fea0003800000 */
.L_x_2875:
        /* <DEDUP_REMOVED lines=14> */
.L_x_2879:
[----:B------:R-:W-:Y:S05]  /*3c50*/  BSYNC B1 ;  /* 0x0000000000017941 */ /* 0x000fea0003800000 */
.L_x_2878:
[----:B------:R-:W-:Y:S01]  /*3c60*/  BSSY B1, `(.L_x_2880) ;  /* 0x000000e000017945 */ /* 0x000fe20003800000 */
[----:B------:R-:W-:Y:S01]  /*3c70*/  @P5 PRMT R111, R173, 0x7610, R111 ;  /* 0x00007610ad6f5816 */ /* 0x000fe2000000006f */
[----:B------:R-:W-:Y:S05]  /*3c80*/  @P2 BRA `(.L_x_2881) ;  /* 0x0000004000002947 */ /* 0x000fea0003800000 */
[----:B------:R-:W-:Y:S01]  /*3c90*/  IMAD.MOV.U32 R177, RZ, RZ, RZ ;  /* 0x000000ffffb17224 */ /* 0x000fe200078e00ff */
[----:B------:R-:W-:Y:S05]  /*3ca0*/  @!P4 BRA `(.L_x_2882) ;  /* 0x000000900000c947 */ /* 0x000fea0003800000 */
[----:B-----5:R-:W-:Y:S01]  /*3cb0*/  PRMT R177, RZ, 0x7610, R31 ;  /* 0x00007610ffb17816 */ /* 0x020fe2000000001f */
[----:B------:R-:W-:Y:S05]  /*3cc0*/  BRA `(.L_x_2882) ;  /* 0x0000007000007947 */ /* 0x000fea0003800000 */
.L_x_2881:
[----:B0-----:R-:W-:-:S04]  /*3cd0*/  ISETP.NE.AND P6, PT, R6, RZ, PT ;  /* 0x000000ff0600720c */ /* 0x001fc80003fc5270 */
[----:B------:R-:W-:-:S05]  /*3ce0*/  FSEL R173, R176, RZ, !P6 ;  /* 0x000000ffb0ad7208 */ /* 0x000fca0007000000 */
[----:B------:R-:W-:-:S04]  /*3cf0*/  FFMA.FTZ R172, R26, R178, R173 ;  /* 0x000000b21aac7223 */ /* 0x000fc800000100ad */
[----:B------:R-:W-:-:S04]  /*3d00*/  FADD.FTZ R172, R25, -R172 ;  /* 0x800000ac19ac7221 */ /* 0x000fc80000010000 */
[----:B------:R-:W-:Y:S01]  /*3d10*/  FMUL.FTZ R177, R3, R172 ;  /* 0x000000ac03b17220 */ /* 0x000fe20000410000 */
[----:B-----5:R-:W-:-:S05]  /*3d20*/  @P4 PRMT R172, RZ, 0x7610, R31 ;  /* 0x00007610ffac4816 */ /* 0x020fca000000001f */
[----:B------:R-:W-:Y:S02]  /*3d30*/  @P4 FADD.FTZ R177, R177, R172 ;  /* 0x000000acb1b14221 */ /* 0x000fe40000010000 */
.L_x_2882:
[----:B------:R-:W-:Y:S05]  /*3d40*/  BSYNC B1 ;  /* 0x0000000000017941 */ /* 0x000fea0003800000 */
.L_x_2880:
        /* <DEDUP_REMOVED lines=10> */
[----:B------:R-:W-:Y:S02]  /*3df0*/  FMUL.FTZ R177, R177, c[0x0][0x1ec] ;  /* 0x00007b00b1b17a20 */ /* 0x000fe40000410000 */
[----:B-1----:R-:W-:Y:S02]  /*3e00*/  IMAD.MOV.U32 R174, RZ, RZ, RZ ;  /* 0x000000ffffae7224 */ /* 0x002fe400078e00ff */
        /* <DEDUP_REMOVED lines=8> */
.L_x_2884:
[----:B------:R-:W-:Y:S05]  /*3e90*/  BSYNC B1 ;  /* 0x0000000000017941 */ /* 0x000fea0003800000 */
.L_x_2883:
[----:B------:R2:W-:Y:S01]  /*3ea0*/  @P3 STG.E.128 [R172.64], R164 ;  /* 0x000000a4ac003986 */ /* 0x0005e2000c101d04 */
[----:B------:R-:W-:Y:S02]  /*3eb0*/  IADD3 R8, R8, 0x80, RZ ;  /* 0x0000008008087810 */ /* 0x000fe40007ffe0ff */
[----:B------:R-:W-:Y:S02]  /*3ec0*/  IADD3 R2, R2, 0x80, RZ ;  /* 0x0000008002027810 */ /* 0x000fe40007ffe0ff */
.L_x_2842:
[----:B------:R-:W-:Y:S05]  /*3ed0*/  BSYNC B0 ;  /* 0x0000000000007941 */ /* 0x000fea0003800000 */
.L_x_2841:
        /* <DEDUP_REMOVED lines=8> */
.L_x_2888:
[----:B------:R-:W-:Y:S05]  /*3f60*/  BSYNC B1 ;  /* 0x0000000000017941 */ /* 0x000fea0003800000 */
.L_x_2887:
        /* <DEDUP_REMOVED lines=10> */
.L_x_2890:
        /* <DEDUP_REMOVED lines=11> */
.L_x_2891:
[----:B------:R-:W-:Y:S05]  /*40c0*/  BSYNC B1 ;  /* 0x0000000000017941 */ /* 0x000fea0003800000 */
.L_x_2889:
[----:B------:R-:W-:Y:S01]  /*40d0*/  ISETP.NE.U32.AND P5, PT, RZ, c[0x0][0x258], PT ;  /* 0x00009600ff007a0c */ /* 0x000fe20003fa5070 */
[----:B------:R-:W-:Y:S03]  /*40e0*/  BSSY B1, `(.L_x_2892) ;  /* 0x000000f000017945 */ /* 0x000fe60003800000 */
[----:B------:R-:W-:-:S13]  /*40f0*/  ISETP.NE.AND.EX P5, PT, RZ, c[0x0][0x25c], PT, P5 ;  /* 0x00009700ff007a0c */ /* 0x000fda0003fa5350 */
[----:B------:R-:W-:Y:S01]  /*4100*/  @P5 F2FP.BF16.PACK_AB R173, RZ, R172 ;  /* 0x000000acffad523e */ /* 0x000fe200000010ff */
        /* <DEDUP_REMOVED lines=12> */
.L_x_2893:
[----:B------:R-:W-:Y:S05]  /*41d0*/  BSYNC B1 ;  /* 0x0000000000017941 */ /* 0x000fea0003800000 */
.L_x_2892:
[----:B------:R-:W-:Y:S01]  /*41e0*/  BSSY B1, `(.L_x_2894) ;  /* 0x000000e000017945 */ /* 0x000fe20003800000 */
[----:B-1----:R-:W-:Y:S01]  /*41f0*/  @P5 PRMT R108, R173, 0x7610, R108 ;  /* 0x00007610ad6c5816 */ /* 0x002fe2000000006c */
[----:B------:R-:W-:Y:S05]  /*4200*/  @P2 BRA `(.L_x_2895) ;  /* 0x0000004000002947 */ /* 0x000fea0003800000 */
[----:B------:R-:W-:Y:S01]  /*4210*/  HFMA2.MMA R172, -RZ, RZ, 0, 0 ;  /* 0x00000000ffac7435 */ /* 0x000fe200000001ff */
[----:B------:R-:W-:Y:S05]  /*4220*/  @!P4 BRA `(.L_x_2896) ;  /* 0x000000900000c947 */ /* 0x000fea0003800000 */
[----:B-----5:R-:W-:Y:S01]  /*4230*/  PRMT R172, RZ, 0x7610, R152 ;  /* 0x00007610ffac7816 */ /* 0x020fe20000000098 */
[----:B------:R-:W-:Y:S05]  /*4240*/  BRA `(.L_x_2896) ;  /* 0x0000007000007947 */ /* 0x000fea0003800000 */
.L_x_2895:
[----:B0-----:R-:W-:-:S04]  /*4250*/  ISETP.NE.AND P6, PT, R6, RZ, PT ;  /* 0x000000ff0600720c */ /* 0x001fc80003fc5270 */
[----:B------:R-:W-:-:S05]  /*4260*/  FSEL R173, R176, RZ, !P6 ;  /* 0x000000ffb0ad7208 */ /* 0x000fca0007000000 */
[----:B------:R-:W-:Y:S01]  /*4270*/  FFMA.FTZ R172, R24, R178, R173 ;  /* 0x000000b218ac7223 */ /* 0x000fe200000100ad */
[----:B-----5:R-:W-:-:S03]  /*4280*/  @P4 PRMT R173, RZ, 0x7610, R152 ;  /* 0x00007610ffad4816 */ /* 0x020fc60000000098 */
[----:B------:R-:W-:-:S04]  /*4290*/  FADD.FTZ R172, R19, -R172 ;  /* 0x800000ac13ac7221 */ /* 0x000fc80000010000 */
[----:B------:R-:W-:-:S04]  /*42a0*/  FMUL.FTZ R172, R3, R172 ;  /* 0x000000ac03ac7220 */ /* 0x000fc80000410000 */
[----:B------:R-:W-:Y:S02]  /*42b0*/  @P4 FADD.FTZ R172, R172, R173 ;  /* 0x000000adacac4221 */ /* 0x000fe40000010000 */
.L_x_2896:
[----:B------:R-:W-:Y:S05]  /*42c0*/  BSYNC B1 ;  /* 0x0000000000017941 */ /* 0x000fea0003800000 */
.L_x_2894:
        /* <DEDUP_REMOVED lines=14> */
.L_x_2898:
[----:B------:R-:W-:Y:S05]  /*43b0*/  BSYNC B1 ;  /* 0x0000000000017941 */ /* 0x000fea0003800000 */
.L_x_2897:
[----:B------:R-:W-:Y:S01]  /*43c0*/  BSSY B1, `(.L_x_2899) ;  /* 0x000000e000017945 */ /* 0x000fe20003800000 */
[----:B------:R-:W-:Y:S01]  /*43d0*/  @P5 PRMT R108, R108, 0x5410, R173 ;  /* 0x000054106c6c5816 */ /* 0x000fe200000000ad */
[----:B------:R-:W-:Y:S05]  /*43e0*/  @P2 BRA `(.L_x_2900) ;  /* 0x0000004000002947 */ /* 0x000fea0003800000 */
[----:B------:R-:W-:Y:S01]  /*43f0*/  IMAD.MOV.U32 R172, RZ, RZ, RZ ;  /* 0x000000ffffac7224 */ /* 0x000fe200078e00ff */
[----:B------:R-:W-:Y:S05]  /*4400*/  @!P4 BRA `(.L_x_2901) ;  /* 0x000000900000c947 */ /* 0x000fea0003800000 */
[----:B-----5:R-:W-:Y:S01]  /*4410*/  PRMT R172, RZ, 0x5410, R153 ;  /* 0x00005410ffac7816 */ /* 0x020fe20000000099 */
[----:B------:R-:W-:Y:S05]  /*4420*/  BRA `(.L_x_2901) ;  /* 0x0000007000007947 */ /* 0x000fea0003800000 */
.L_x_2900:
[----:B0-----:R-:W-:-:S04]  /*4430*/  ISETP.NE.AND P6, PT, R6, RZ, PT ;  /* 0x000000ff0600720c */ /* 0x001fc80003fc5270 */
[----:B------:R-:W-:-:S05]  /*4440*/  FSEL R173, R176, RZ, !P6 ;  /* 0x000000ffb0ad7208 */ /* 0x000fca0007000000 */
[----:B------:R-:W-:-:S04]  /*4450*/  FFMA.FTZ R173, R21, R178, R173 ;  /* 0x000000b215ad7223 */ /* 0x000fc800000100ad */
[----:B------:R-:W-:Y:S01]  /*4460*/  FADD.FTZ R172, R18, -R173 ;  /* 0x800000ad12ac7221 */ /* 0x000fe20000010000 */
[----:B-----5:R-:W-:-:S03]  /*4470*/  @P4 PRMT R173, RZ, 0x5410, R153 ;  /* 0x00005410ffad4816 */ /* 0x020fc60000000099 */
[----:B------:R-:W-:-:S04]  /*4480*/  FMUL.FTZ R172, R3, R172 ;  /* 0x000000ac03ac7220 */ /* 0x000fc80000410000 */
[----:B------:R-:W-:Y:S02]  /*4490*/  @P4 FADD.FTZ R172, R172, R173 ;  /* 0x000000adacac4221 */ /* 0x000fe40000010000 */
.L_x_2901:
[----:B------:R-:W-:Y:S05]  /*44a0*/  BSYNC B1 ;  /* 0x0000000000017941 */ /* 0x000fea0003800000 */
.L_x_2899:
        /* <DEDUP_REMOVED lines=14> */
.L_x_2903:
[----:B------:R-:W-:Y:S05]  /*4590*/  BSYNC B1 ;  /* 0x0000000000017941 */ /* 0x000fea0003800000 */
.L_x_2902:
[----:B------:R-:W-:Y:S01]  /*45a0*/  BSSY B1, `(.L_x_2904) ;  /* 0x000000e000017945 */ /* 0x000fe20003800000 */
[----:B------:R-:W-:Y:S01]  /*45b0*/  @P5 PRMT R109, R173, 0x7610, R109 ;  /* 0x00007610ad6d5816 */ /* 0x000fe2000000006d */
[----:B------:R-:W-:Y:S05]  /*45c0*/  @P2 BRA `(.L_x_2905) ;  /* 0x0000004000002947 */ /* 0x000fea0003800000 */
[----:B------:R-:W-:Y:S01]  /*45d0*/  MOV R172, RZ ;  /* 0x000000ff00ac7202 */ /* 0x000fe20000000f00 */
[----:B------:R-:W-:Y:S05]  /*45e0*/  @!P4 BRA `(.L_x_2906) ;  /* 0x000000900000c947 */ /* 0x000fea0003800000 */
[----:B-----5:R-:W-:Y:S01]  /*45f0*/  PRMT R172, RZ, 0x7610, R153 ;  /* 0x00007610ffac7816 */ /* 0x020fe20000000099 */
[----:B------:R-:W-:Y:S05]  /*4600*/  BRA `(.L_x_2906) ;  /* 0x0000007000007947 */ /* 0x000fea0003800000 */
.L_x_2905:
[----:B0-----:R-:W-:-:S04]  /*4610*/  ISETP.NE.AND P6, PT, R6, RZ, PT ;  /* 0x000000ff0600720c */ /* 0x001fc80003fc5270 */
[----:B------:R-:W-:-:S05]  /*4620*/  FSEL R173, R176, RZ, !P6 ;  /* 0x000000ffb0ad7208 */ /* 0x000fca0007000000 */
[----:B------:R-:W-:Y:S01]  /*4630*/  FFMA.FTZ R172, R20, R178, R173 ;  /* 0x000000b214ac7223 */ /* 0x000fe200000100ad */
[----:B-----5:R-:W-:-:S03]  /*4640*/  @P4 PRMT R173, RZ, 0x7610, R153 ;  /* 0x00007610ffad4816 */ /* 0x020fc60000000099 */
[----:B------:R-:W-:-:S04]  /*4650*/  FADD.FTZ R172, R17, -R172 ;  /* 0x800000ac11ac7221 */ /* 0x000fc80000010000 */
[----:B------:R-:W-:-:S04]  /*4660*/  FMUL.FTZ R172, R3, R172 ;  /* 0x000000ac03ac7220 */ /* 0x000fc80000410000 */
[----:B------:R-:W-:Y:S02]  /*4670*/  @P4 FADD.FTZ R172, R172, R173 ;  /* 0x000000adacac4221 */ /* 0x000fe40000010000 */
.L_x_2906:
[----:B------:R-:W-:Y:S05]  /*4680*/  BSYNC B1 ;  /* 0x0000000000017941 */ /* 0x000fea0003800000 */
.L_x_2904:
        /* <DEDUP_REMOVED lines=14> */
.L_x_2908:
[----:B------:R-:W-:Y:S05]  /*4770*/  BSYNC B1 ;  /* 0x0000000000017941 */ /* 0x000fea0003800000 */
.L_x_2907:
[----:B------:R-:W-:Y:S01]  /*4780*/  BSSY B1, `(.L_x_2909) ;  /* 0x000000e000017945 */ /* 0x000fe20003800000 */
[----:B------:R-:W-:Y:S01]  /*4790*/  @P5 PRMT R109, R109, 0x5410, R173 ;  /* 0x000054106d6d5816 */ /* 0x000fe200000000ad */
[----:B------:R-:W-:Y:S05]  /*47a0*/  @P2 BRA `(.L_x_2910) ;  /* 0x0000004000002947 */ /* 0x000fea0003800000 */
[----:B------:R-:W-:Y:S01]  /*47b0*/  HFMA2.MMA R172, -RZ, RZ, 0, 0 ;  /* 0x00000000ffac7435 */ /* 0x000fe200000001ff */
[----:B------:R-:W-:Y:S05]  /*47c0*/  @!P4 BRA `(.L_x_2911) ;  /* 0x000000900000c947 */ /* 0x000fea0003800000 */
[----:B-----5:R-:W-:Y:S01]  /*47d0*/  PRMT R172, RZ, 0x5410, R154 ;  /* 0x00005410ffac7816 */ /* 0x020fe2000000009a */
[----:B------:R-:W-:Y:S05]  /*47e0*/  BRA `(.L_x_2911) ;  /* 0x0000007000007947 */ /* 0x000fea0003800000 */
.L_x_2910:
[----:B0-----:R-:W-:-:S04]  /*47f0*/  ISETP.NE.AND P6, PT, R6, RZ, PT ;  /* 0x000000ff0600720c */ /* 0x001fc80003fc5270 */
[----:B------:R-:W-:-:S05]  /*4800*/  FSEL R173, R176, RZ, !P6 ;  /* 0x000000ffb0ad7208 */ /* 0x000fca0007000000 */
[----:B------:R-:W-:Y:S01]  /*4810*/  FFMA.FTZ R172, R16, R178, R173 ;  /* 0x000000b210ac7223 */ /* 0x000fe200000100ad */
[----:B-----5:R-:W-:-:S03]  /*4820*/  @P4 PRMT R173, RZ, 0x5410, R154 ;  /* 0x00005410ffad4816 */ /* 0x020fc6000000009a */
[----:B------:R-:W-:-:S04]  /*4830*/  FADD.FTZ R172, R15, -R172 ;  /* 0x800000ac0fac7221 */ /* 0x000fc80000010000 */
[----:B------:R-:W-:-:S04]  /*4840*/  FMUL.FTZ R172, R3, R172 ;  /* 0x000000ac03ac7220 */ /* 0x000fc80000410000 */
[----:B------:R-:W-:Y:S02]  /*4850*/  @P4 FADD.FTZ R172, R172, R173 ;  /* 0x000000adacac4221 */ /* 0x000fe40000010000 */
.L_x_2911:
[----:B------:R-:W-:Y:S05]  /*4860*/  BSYNC B1 ;  /* 0x0000000000017941 */ /* 0x000fea0003800000 */
.L_x_2909:
        /* <DEDUP_REMOVED lines=14> */
.L_x_2913:
[----:B------:R-:W-:Y:S05]  /*4950*/  BSYNC B1 ;  /* 0x0000000000017941 */ /* 0x000fea0003800000 */
.L_x_2912:
[----:B------:R-:W-:Y:S01]  /*4960*/  BSSY B1, `(.L_x_2914) ;  /* 0x000000e000017945 */ /* 0x000fe20003800000 */
[----:B------:R-:W-:Y:S01]  /*4970*/  @P5 PRMT R110, R173, 0x7610, R110 ;  /* 0x00007610ad6e5816 */ /* 0x000fe2000000006e */
[----:B------:R-:W-:Y:S05]  /*4980*/  @P2 BRA `(.L_x_2915) ;  /* 0x0000004000002947 */ /* 0x000fea0003800000 */
[----:B------:R-:W-:Y:S01]  /*4990*/  IMAD.MOV.U32 R172, RZ, RZ, RZ ;  /* 0x000000ffffac7224 */ /* 0x000fe200078e00ff */
[----:B------:R-:W-:Y:S05]  /*49a0*/  @!P4 BRA `(.L_x_2916) ;  /* 0x000000900000c947 */ /* 0x000fea0003800000 */
[----:B-----5:R-:W-:Y:S01]  /*49b0*/  PRMT R172, RZ, 0x7610, R154 ;  /* 0x00007610ffac7816 */ /* 0x020fe2000000009a */
[----:B------:R-:W-:Y:S05]  /*49c0*/  BRA `(.L_x_2916) ;  /* 0x0000007000007947 */ /* 0x000fea0003800000 */
.L_x_2915:
[----:B0-----:R-:W-:-:S04]  /*49d0*/  ISETP.NE.AND P6, PT, R6, RZ, PT ;  /* 0x000000ff0600720c */ /* 0x001fc80003fc5270 */
[----:B------:R-:W-:-:S05]  /*49e0*/  FSEL R173, R176, RZ, !P6 ;  /* 0x000000ffb0ad7208 */ /* 0x000fca0007000000 */
[----:B------:R-:W-:Y:S01]  /*49f0*/  FFMA.FTZ R172, R14, R178, R173 ;  /* 0x000000b20eac7223 */ /* 0x000fe200000100ad */
[----:B-----5:R-:W-:-:S03]  /*4a00*/  @P4 PRMT R173, RZ, 0x7610, R154 ;  /* 0x00007610ffad4816 */ /* 0x020fc6000000009a */
[----:B------:R-:W-:-:S04]  /*4a10*/  FADD.FTZ R172, R13, -R172 ;  /* 0x800000ac0dac7221 */ /* 0x000fc80000010000 */
[----:B------:R-:W-:-:S04]  /*4a20*/  FMUL.FTZ R172, R3, R172 ;  /* 0x000000ac03ac7220 */ /* 0x000fc80000410000 */
[----:B------:R-:W-:Y:S02]  /*4a30*/  @P4 FADD.FTZ R172, R172, R173 ;  /* 0x000000adacac4221 */ /* 0x000fe40000010000 */
.L_x_2916:
[----:B------:R-:W-:Y:S05]  /*4a40*/  BSYNC B1 ;  /* 0x0000000000017941 */ /* 0x000fea0003800000 */
.L_x_2914:
        /* <DEDUP_REMOVED lines=14> */
.L_x_2918:
[----:B------:R-:W-:Y:S05]  /*4b30*/  BSYNC B1 ;  /* 0x0000000000017941 */ /* 0x000fea0003800000 */
.L_x_2917:
[----:B------:R-:W-:Y:S01]  /*4b40*/  BSSY B1, `(.L_x_2919) ;  /* 0x000000e000017945 */ /* 0x000fe20003800000 */
[----:B------:R-:W-:Y:S01]  /*4b50*/  @P5 PRMT R110, R110, 0x5410, R173 ;  /* 0x000054106e6e5816 */ /* 0x000fe200000000ad */
[----:B------:R-:W-:Y:S05]  /*4b60*/  @P2 BRA `(.L_x_2920) ;  /* 0x0000004000002947 */ /* 0x000fea0003800000 */
[----:B------:R-:W-:Y:S01]  /*4b70*/  MOV R172, RZ ;  /* 0x000000ff00ac7202 */ /* 0x000fe20000000f00 */
[----:B------:R-:W-:Y:S05]  /*4b80*/  @!P4 BRA `(.L_x_2921) ;  /* 0x000000900000c947 */ /* 0x000fea0003800000 */
[----:B-----5:R-:W-:Y:S01]  /*4b90*/  PRMT R172, RZ, 0x5410, R155 ;  /* 0x00005410ffac7816 */ /* 0x020fe2000000009b */
[----:B------:R-:W-:Y:S05]  /*4ba0*/  BRA `(.L_x_2921) ;  /* 0x0000007000007947 */ /* 0x000fea0003800000 */
.L_x_2920:
[----:B0-----:R-:W-:-:S04]  /*4bb0*/  ISETP.NE.AND P6, PT, R6, RZ, PT ;  /* 0x000000ff0600720c */ /* 0x001fc80003fc5270 */
[----:B------:R-:W-:-:S05]  /*4bc0*/  FSEL R173, R176, RZ, !P6 ;  /* 0x000000ffb0ad7208 */ /* 0x000fca0007000000 */
[----:B------:R-:W-:Y:S01]  /*4bd0*/  FFMA.FTZ R172, R12, R178, R173 ;  /* 0x000000b20cac7223 */ /* 0x000fe200000100ad */
[----:B-----5:R-:W-:-:S03]  /*4be0*/  @P4 PRMT R173, RZ, 0x5410, R155 ;  /* 0x00005410ffad4816 */ /* 0x020fc6000000009b */
[----:B------:R-:W-:-:S04]  /*4bf0*/  FADD.FTZ R172, R11, -R172 ;  /* 0x800000ac0bac7221 */ /* 0x000fc80000010000 */
[----:B------:R-:W-:-:S04]  /*4c00*/  FMUL.FTZ R172, R3, R172 ;  /* 0x000000ac03ac7220 */ /* 0x000fc80000410000 */
[----:B------:R-:W-:Y:S02]  /*4c10*/  @P4 FADD.FTZ R172, R172, R173 ;  /* 0x000000adacac4221 */ /* 0x000fe40000010000 */
.L_x_2921:
[----:B------:R-:W-:Y:S05]  /*4c20*/  BSYNC B1 ;  /* 0x0000000000017941 */ /* 0x000fea0003800000 */
.L_x_2919:
        /* <DEDUP_REMOVED lines=14> */
.L_x_2923:
[----:B------:R-:W-:Y:S05]  /*4d10*/  BSYNC B1 ;  /* 0x0000000000017941 */ /* 0x000fea0003800000 */
.L_x_2922:
[----:B------:R-:W-:Y:S01]  /*4d20*/  BSSY B1, `(.L_x_2924) ;  /* 0x000000e000017945 */ /* 0x000fe20003800000 */
[----:B------:R-:W-:Y:S01]  /*4d30*/  @P5 PRMT R111, R173, 0x7610, R111 ;  /* 0x00007610ad6f5816 */ /* 0x000fe2000000006f */
[----:B------:R-:W-:Y:S05]  /*4d40*/  @P2 BRA `(.L_x_2925) ;  /* 0x0000004000002947 */ /* 0x000fea0003800000 */
[----:B------:R-:W-:Y:S01]  /*4d50*/  HFMA2.MMA R174, -RZ, RZ, 0, 0 ;  /* 0x00000000ffae7435 */ /* 0x000fe200000001ff */
[----:B------:R-:W-:Y:S05]  /*4d60*/  @!P4 BRA `(.L_x_2926) ;  /* 0x000000900000c947 */ /* 0x000fea0003800000 */
[----:B-----5:R-:W-:Y:S01]  /*4d70*/  PRMT R174, RZ, 0x7610, R155 ;  /* 0x00007610ffae7816 */ /* 0x020fe2000000009b */
[----:B------:R-:W-:Y:S05]  /*4d80*/  BRA `(.L_x_2926) ;  /* 0x0000007000007947 */ /* 0x000fea0003800000 */
.L_x_2925:
[----:B0-----:R-:W-:-:S04]  /*4d90*/  ISETP.NE.AND P2, PT, R6, RZ, PT ;  /* 0x000000ff0600720c */ /* 0x001fc80003f45270 */
[----:B------:R-:W-:-:S05]  /*4da0*/  FSEL R173, R176, RZ, !P2 ;  /* 0x000000ffb0ad7208 */ /* 0x000fca0005000000 */
[----:B------:R-:W-:-:S04]  /*4db0*/  FFMA.FTZ R173, R9, R178, R173 ;  /* 0x000000b209ad7223 */ /* 0x000fc800000100ad */
[----:B------:R-:W-:-:S04]  /*4dc0*/  FADD.FTZ R172, R10, -R173 ;  /* 0x800000ad0aac7221 */ /* 0x000fc80000010000 */
[----:B------:R-:W-:Y:S01]  /*4dd0*/  FMUL.FTZ R174, R3, R172 ;  /* 0x000000ac03ae7220 */ /* 0x000fe20000410000 */
[----:B-----5:R-:W-:-:S05]  /*4de0*/  @P4 PRMT R3, RZ, 0x7610, R155 ;  /* 0x00007610ff034816 */ /* 0x020fca000000009b */
[----:B------:R-:W-:Y:S02]  /*4df0*/  @P4 FADD.FTZ R174, R174, R3 ;  /* 0x00000003aeae4221 */ /* 0x000fe40000010000 */
.L_x_2926:
[----:B------:R-:W-:Y:S05]  /*4e00*/  BSYNC B1 ;  /* 0x0000000000017941 */ /* 0x000fea0003800000 */
.L_x_2924:
[----:B------:R-:W-:Y:S01]  /*4e10*/  @P5 MOV R173, 0x10 ;  /* 0x0000001000ad5802 */ /* 0x000fe20000000f00 */
[----:B------:R-:W-:Y:S01]  /*4e20*/  BSSY B1, `(.L_x_2927) ;  /* 0x0000013000017945 */ /* 0x000fe20003800000 */
[----:B------:R-:W-:-:S03]  /*4e30*/  @P5 F2FP.BF16.PACK_AB R3, RZ, R174 ;  /* 0x000000aeff03523e */ /* 0x000fc600000010ff */
[----:B------:R-:W-:Y:S01]  /*4e40*/  @P5 IMAD.WIDE.U32 R172, R8, R173, c[0x0][0x258] ;  /* 0x0000960008ac5625 */ /* 0x000fe200078e00ad */
[----:B------:R-:W-:-:S03]  /*4e50*/  @P5 PRMT R111, R111, 0x5410, R3 ;  /* 0x000054106f6f5816 */ /* 0x000fc60000000003 */
[----:B------:R-:W-:Y:S02]  /*4e60*/  @P3 IMAD.MOV.U32 R3, RZ, RZ, 0x10 ;  /* 0x00000010ff033424 */ /* 0x000fe400078e00ff */
[----:B------:R1:W-:Y:S02]  /*4e70*/  @P5 STG.E.128 [R172.64], R108 ;  /* 0x0000006cac005986 */ /* 0x0003e4000c101d04 */
[----:B------:R-:W-:Y:S01]  /*4e80*/  @P3 IMAD.WIDE.U32 R2, R2, R3, c[0x0][0x248] ;  /* 0x0000920002023625 */ /* 0x000fe200078e0003 */
[----:B------:R-:W-:Y:S05]  /*4e90*/  @!P3 BRA `(.L_x_2928) ;  /* 0x000000b00000b947 */ /* 0x000fea0003800000 */
[----:B-----5:R-:W-:Y:S01]  /*4ea0*/  LOP3.LUT P2, RZ, R191, 0xff000000, RZ, 0xc0, !PT ;  /* 0xff000000bfff7812 */ /* 0x020fe2000784c0ff */
[----:B------:R-:W-:Y:S01]  /*4eb0*/  FMUL.FTZ R174, R174, c[0x0][0x1ec] ;  /* 0x00007b00aeae7a20 */ /* 0x000fe20000410000 */
[----:B------:R-:W-:-:S03]  /*4ec0*/  HFMA2.MMA R8, -RZ, RZ, 0, 0 ;  /* 0x00000000ff087435 */ /* 0x000fc600000001ff */
[----:B------:R-:W-:-:S04]  /*4ed0*/  FMUL.FTZ R174, R174, c[0x0][0x1e8] ;  /* 0x00007a00aeae7a20 */ /* 0x000fc80000410000 */
[----:B-1----:R-:W-:-:S04]  /*4ee0*/  FMUL.FTZ R172, R67, R174 ;  /* 0x000000ae43ac7220 */ /* 0x002fc80000410000 */
[----:B------:R-:W-:Y:S02]  /*4ef0*/  @P2 PRMT R173, RZ, 0x7610, R91 ;  /* 0x00007610ffad2816 */ /* 0x000fe4000000005b */
[----:B------:R-:W-:-:S03]  /*4f00*/  FSEL R172, R172, RZ, P2 ;  /* 0x000000ffacac7208 */ /* 0x000fc60001000000 */
[----:B------:R-:W-:Y:S01]  /*4f10*/  @P2 FMUL.FTZ R8, R173, R174 ;  /* 0x000000aead082220 */ /* 0x000fe20000410000 */
[----:B------:R-:W-:-:S03]  /*4f20*/  F2FP.BF16.PACK_AB R172, RZ, R172 ;  /* 0x000000acffac723e */ /* 0x000fc600000010ff */
[----:B------:R-:W-:Y:S01]  /*4f30*/  FADD.FTZ R147, R147, R8 ;  /* 0x0000000893937221 */ /* 0x000fe20000010000 */
[----:B------:R-:W-:Y:S02]  /*4f40*/  PRMT R167, R167, 0x5410, R172 ;  /* 0x00005410a7a77816 */ /* 0x000fe400000000ac */
.L_x_2928:
[----:B------:R-:W-:Y:S05]  /*4f50*/  BSYNC B1 ;  /* 0x0000000000017941 */ /* 0x000fea0003800000 */
.L_x_2927:
[----:B------:R2:W-:Y:S02]  /*4f60*/  @P3 STG.E.128 [R2.64], R164 ;  /* 0x000000a402003986 */ /* 0x0005e4000c101d04 */
.L_x_2886:
[----:B------:R-:W-:Y:S05]  /*4f70*/  BSYNC B0 ;  /* 0x0000000000007941 */ /* 0x000fea0003800000 */
.L_x_2885:
[----:B------:R-:W-:Y:S02]  /*4f80*/  IADD3 R5, R5, c[0x0][0x160], RZ ;  /* 0x0000580005057a10 */ /* 0x000fe40007ffe0ff */
[----:B------:R-:W-:Y:S02]  /*4f90*/  LOP3.LUT P3, RZ, R4, 0xff, RZ, 0xc0, !PT ;  /* 0x000000ff04ff7812 */ /* 0x000fe4000786c0ff */
[----:B------:R-:W-:Y:S02]  /*4fa0*/  ISETP.GE.AND P2, PT, R5, c[0x0][0x164], PT ;  /* 0x0000590005007a0c */ /* 0x000fe40003f46270 */
[----:B------:R-:W-:-:S11]  /*4fb0*/  SEL R4, RZ, 0x1, P3 ;  /* 0x00000001ff047807 */ /* 0x000fd60001800000 */
[----:B012--5:R-:W-:Y:S01]  /*4fc0*/  @P2 CALL.REL.NOINC `(.L_x_2783) ;  /* 0x0000001000002944 */ /* 0x027fe20003c00000 */
[----:B------:R-:W-:Y:S05]  /*4fd0*/  BRA `(.L_x_2929) ;  /* 0xffffb51000007947 */ /* 0x000fea000383ffff */
.L_x_2783:
        /* <DEDUP_REMOVED lines=19> */
.L_x_2931:
[----:B------:R-:W-:Y:S05]  /*5110*/  BSYNC B0 ;  /* 0x0000000000007941 */ /* 0x000fea0003800000 */
.L_x_2930:
        /* <DEDUP_REMOVED lines=13> */
.L_x_2933:
[----:B------:R-:W-:Y:S05]  /*51f0*/  BSYNC B0 ;  /* 0x0000000000007941 */ /* 0x000fea0003800000 */
.L_x_2932:
        /* <DEDUP_REMOVED lines=13> */
.L_x_2795:
[----:B-1----:R-:W-:Y:S01]  /*52d0*/  HFMA2.MMA R204, -RZ, RZ, 0, 1.847743988037109375e-06 ;  /* 0x0000001fffcc7435 */ /* 0x002fe200000001ff */
[----:B------:R-:W-:Y:S01]  /*52e0*/  MOV R177, R221 ;  /* 0x000000dd00b17202 */ /* 0x000fe20000000f00 */
[----:B------:R-:W-:Y:S01]  /*52f0*/  IMAD.MOV.U32 R218, RZ, RZ, 0x10 ;  /* 0x00000010ffda7424 */ /* 0x000fe200078e00ff */
[----:B------:R-:W-:-:S02]  /*5300*/  MOV R219, 0xffffffff ;  /* 0xffffffff00db7802 */ /* 0x000fc40000000f00 */
[----:B--2---:R-:W-:Y:S02]  /*5310*/  MOV R172, 0x5330 ;  /* 0x0000533000ac7802 */ /* 0x004fe40000000f00 */
[----:B0----5:R-:W-:Y:S05]  /*5320*/  CALL.REL.NOINC `($__internal_57_$__cuda_sm70_shflsync_down_p) ;  /* 0x0000045000007944 */ /* 0x021fea0003c00000 */
[----:B-1----:R-:W-:Y:S01]  /*5330*/  IMAD.MOV.U32 R176, RZ, RZ, R218 ;  /* 0x000000ffffb07224 */ /* 0x002fe200078e00da */
[----:B0-----:R-:W-:Y:S05]  /*5340*/  BRA `(.L_x_2934) ;  /* 0xffffc76000007947 */ /* 0x001fea000383ffff */
.L_x_2796:
[----:B------:R-:W-:Y:S01]  /*5350*/  HFMA2.MMA R218, -RZ, RZ, 0, 9.5367431640625e-07 ;  /* 0x00000010ffda7435 */ /* 0x000fe200000001ff */
[----:B------:R-:W-:Y:S01]  /*5360*/  MOV R177, R220 ;  /* 0x000000dc00b17202 */ /* 0x000fe20000000f00 */
[----:B-1----:R-:W-:Y:S01]  /*5370*/  IMAD.MOV.U32 R204, RZ, RZ, 0x1f ;  /* 0x0000001fffcc7424 */ /* 0x002fe200078e00ff */
[----:B------:R-:W-:Y:S02]  /*5380*/  MOV R219, 0xffffffff ;  /* 0xffffffff00db7802 */ /* 0x000fe40000000f00 */
[----:B--2---:R-:W-:Y:S02]  /*5390*/  MOV R172, 0x53b0 ;  /* 0x000053b000ac7802 */ /* 0x004fe40000000f00 */
[----:B0--345:R-:W-:Y:S05]  /*53a0*/  CALL.REL.NOINC `($__internal_57_$__cuda_sm70_shflsync_down_p) ;  /* 0x000003d000007944 */ /* 0x039fea0003c00000 */
[----:B------:R-:W-:Y:S01]  /*53b0*/  FADD.FTZ R176, R176, R221 ;  /* 0x000000ddb0b07221 */ /* 0x000fe20000010000 */
[----:B0-----:R-:W-:Y:S01]  /*53c0*/  MOV R219, 0xffffffff ;  /* 0xffffffff00db7802 */ /* 0x001fe20000000f00 */
[----:B-1----:R-:W-:Y:S01]  /*53d0*/  FADD.FTZ R179, R220, R218 ;  /* 0x000000dadcb37221 */ /* 0x002fe20000010000 */
[----:B------:R-:W-:Y:S01]  /*53e0*/  HFMA2.MMA R218, -RZ, RZ, 0, 4.76837158203125e-07 ;  /* 0x00000008ffda7435 */ /* 0x000fe200000001ff */
[----:B------:R-:W-:Y:S01]  /*53f0*/  IMAD.MOV.U32 R204, RZ, RZ, 0x1f ;  /* 0x0000001fffcc7424 */ /* 0x000fe200078e00ff */
[----:B------:R-:W-:-:S02]  /*5400*/  MOV R177, R176 ;  /* 0x000000b000b17202 */ /* 0x000fc40000000f00 */
[----:B------:R-:W-:Y:S02]  /*5410*/  MOV R172, 0x5430 ;  /* 0x0000543000ac7802 */ /* 0x000fe40000000f00 */
[----:B------:R-:W-:Y:S05]  /*5420*/  CALL.REL.NOINC `($__internal_57_$__cuda_sm70_shflsync_down_p) ;  /* 0x0000035000007944 */ /* 0x000fea0003c00000 */
[----:B-1----:R-:W-:Y:S01]  /*5430*/  IMAD.MOV.U32 R175, RZ, RZ, R218 ;  /* 0x000000ffffaf7224 */ /* 0x002fe200078e00da */
[----:B------:R-:W-:Y:S01]  /*5440*/  HFMA2.MMA R218, -RZ, RZ, 0, 4.76837158203125e-07 ;  /* 0x00000008ffda7435 */ /* 0x000fe200000001ff */
[----:B0-----:R-:W-:Y:S01]  /*5450*/  MOV R177, R179 ;  /* 0x000000b300b17202 */ /* 0x001fe20000000f00 */
[----:B------:R-:W-:Y:S01]  /*5460*/  IMAD.MOV.U32 R204, RZ, RZ, 0x1f ;  /* 0x0000001fffcc7424 */ /* 0x000fe200078e00ff */
[----:B------:R-:W-:Y:S02]  /*5470*/  MOV R219, 0xffffffff ;  /* 0xffffffff00db7802 */ /* 0x000fe40000000f00 */
[----:B------:R-:W-:Y:S02]  /*5480*/  MOV R172, 0x54a0 ;  /* 0x000054a000ac7802 */ /* 0x000fe40000000f00 */
[----:B------:R-:W-:Y:S05]  /*5490*/  CALL.REL.NOINC `($__internal_57_$__cuda_sm70_shflsync_down_p) ;  /* 0x000002e000007944 */ /* 0x000fea0003c00000 */
[----:B------:R-:W-:Y:S01]  /*54a0*/  FADD.FTZ R176, R175, R176 ;  /* 0x000000b0afb07221 */ /* 0x000fe20000010000 */
[----:B0-----:R-:W-:Y:S01]  /*54b0*/  MOV R219, 0xffffffff ;  /* 0xffffffff00db7802 */ /* 0x001fe20000000f00 */
[----:B-1----:R-:W-:Y:S01]  /*54c0*/  FADD.FTZ R179, R179, R218 ;  /* 0x000000dab3b37221 */ /* 0x002fe20000010000 */
[----:B------:R-:W-:Y:S01]  /*54d0*/  HFMA2.MMA R218, -RZ, RZ, 0, 2.384185791015625e-07 ;  /* 0x00000004ffda7435 */ /* 0x000fe200000001ff */
[----:B------:R-:W-:Y:S01]  /*54e0*/  IMAD.MOV.U32 R204, RZ, RZ, 0x1f ;  /* 0x0000001fffcc7424 */ /* 0x000fe200078e00ff */
[----:B------:R-:W-:-:S02]  /*54f0*/  MOV R177, R176 ;  /* 0x000000b000b17202 */ /* 0x000fc40000000f00 */
[----:B------:R-:W-:Y:S02]  /*5500*/  MOV R172, 0x5520 ;  /* 0x0000552000ac7802 */ /* 0x000fe40000000f00 */
[----:B------:R-:W-:Y:S05]  /*5510*/  CALL.REL.NOINC `($__internal_57_$__cuda_sm70_shflsync_down_p) ;  /* 0x0000026000007944 */ /* 0x000fea0003c00000 */
[----:B-1----:R-:W-:Y:S01]  /*5520*/  IMAD.MOV.U32 R175, RZ, RZ, R218 ;  /* 0x000000ffffaf7224 */ /* 0x002fe200078e00da */
[----:B------:R-:W-:Y:S01]  /*5530*/  HFMA2.MMA R218, -RZ, RZ, 0, 2.384185791015625e-07 ;  /* 0x00000004ffda7435 */ /* 0x000fe200000001ff */
        /* <DEDUP_REMOVED lines=8> */
[----:B------:R-:W-:Y:S01]  /*55c0*/  HFMA2.MMA R218, -RZ, RZ, 0, 1.1920928955078125e-07 ;  /* 0x00000002ffda7435 */ /* 0x000fe200000001ff */
[----:B------:R-:W-:Y:S01]  /*55d0*/  IMAD.MOV.U32 R204, RZ, RZ, 0x1f ;  /* 0x0000001fffcc7424 */ /* 0x000fe200078e00ff */
[----:B------:R-:W-:-:S02]  /*55e0*/  MOV R177, R176 ;  /* 0x000000b000b17202 */ /* 0x000fc40000000f00 */
[----:B------:R-:W-:Y:S02]  /*55f0*/  MOV R172, 0x5610 ;  /* 0x0000561000ac7802 */ /* 0x000fe40000000f00 */
[----:B------:R-:W-:Y:S05]  /*5600*/  CALL.REL.NOINC `($__internal_57_$__cuda_sm70_shflsync_down_p) ;  /* 0x0000017000007944 */ /* 0x000fea0003c00000 */
[----:B-1----:R-:W-:Y:S01]  /*5610*/  IMAD.MOV.U32 R175, RZ, RZ, R218 ;  /* 0x000000ffffaf7224 */ /* 0x002fe200078e00da */
[----:B------:R-:W-:Y:S01]  /*5620*/  HFMA2.MMA R218, -RZ, RZ, 0, 1.1920928955078125e-07 ;  /* 0x00000002ffda7435 */ /* 0x000fe200000001ff */
        /* <DEDUP_REMOVED lines=8> */
[----:B------:R-:W-:Y:S01]  /*56b0*/  HFMA2.MMA R218, -RZ, RZ, 0, 5.9604644775390625e-08 ;  /* 0x00000001ffda7435 */ /* 0x000fe200000001ff */
[----:B------:R-:W-:Y:S01]  /*56c0*/  IMAD.MOV.U32 R204, RZ, RZ, 0x1f ;  /* 0x0000001fffcc7424 */ /* 0x000fe200078e00ff */
[----:B------:R-:W-:-:S02]  /*56d0*/  MOV R177, R178 ;  /* 0x000000b200b17202 */ /* 0x000fc40000000f00 */
[----:B------:R-:W-:Y:S02]  /*56e0*/  MOV R172, 0x5700 ;  /* 0x0000570000ac7802 */ /* 0x000fe40000000f00 */
[----:B------:R-:W-:Y:S05]  /*56f0*/  CALL.REL.NOINC `($__internal_57_$__cuda_sm70_shflsync_down_p) ;  /* 0x0000008000007944 */ /* 0x000fea0003c00000 */
[----:B-1----:R-:W-:Y:S01]  /*5700*/  IMAD.MOV.U32 R179, RZ, RZ, R218 ;  /* 0x000000ffffb37224 */ /* 0x002fe200078e00da */
[----:B------:R-:W-:Y:S01]  /*5710*/  HFMA2.MMA R218, -RZ, RZ, 0, 5.9604644775390625e-08 ;  /* 0x00000001ffda7435 */ /* 0x000fe200000001ff */
[----:B0-----:R-:W-:Y:S01]  /*5720*/  MOV R177, R205 ;  /* 0x000000cd00b17202 */ /* 0x001fe20000000f00 */
[----:B------:R-:W-:Y:S01]  /*5730*/  IMAD.MOV.U32 R204, RZ, RZ, 0x1f ;  /* 0x0000001fffcc7424 */ /* 0x000fe200078e00ff */
[----:B------:R-:W-:Y:S02]  /*5740*/  MOV R219, 0xffffffff ;  /* 0xffffffff00db7802 */ /* 0x000fe40000000f00 */
[----:B------:R-:W-:Y:S02]  /*5750*/  MOV R172, 0x5770 ;  /* 0x0000577000ac7802 */ /* 0x000fe40000000f00 */
[----:B------:R-:W-:Y:S05]  /*5760*/  CALL.REL.NOINC `($__internal_57_$__cuda_sm70_shflsync_down_p) ;  /* 0x0000001000007944 */ /* 0x000fea0003c00000 */
[----:B01----:R-:W-:Y:S05]  /*5770*/  BRA `(.L_x_2935) ;  /* 0xffffc45000007947 */ /* 0x003fea000383ffff */
        .weak           $__internal_57_$__cuda_sm70_shflsync_down_p
        .type           $__internal_57_$__cuda_sm70_shflsync_down_p,@function
        .size           $__internal_57_$__cuda_sm70_shflsync_down_p,(.L_x_9311 - $__internal_57_$__cuda_sm70_shflsync_down_p)
$__internal_57_$__cuda_sm70_shflsync_down_p:
[----:B------:R-:W-:Y:S01]  /*5780*/  HFMA2.MMA R173, -RZ, RZ, 0, 0 ;  /* 0x00000000ffad7435 */ /* 0x000fe200000001ff */
[----:B------:R-:W-:Y:S04]  /*5790*/  WARPSYNC R219 ;  /* 0x000000db00007348 */ /* 0x000fe80003800000 */
[----:B------:R0:W1:Y:S01]  /*57a0*/  SHFL.DOWN PT, R218, R177, R218, R204 ;  /* 0x080000dab1da7389 */ /* 0x00006200000e00cc */
[----:B------:R-:W-:Y:S05]  /*57b0*/  RET.REL.NODEC R172 `(_ZN10layer_norm13ln_bwd_kernelINS_13Kernel_traitsIf13__nv_bfloat16S2_S2_fjLj3072ELj1ELj1ELj4ELj16ENS_18Kernel_traits_baseILj3072EfS2_S2_S2_fjLj128EEEEELb1ELb1ELb1ELb0EEEvNS_9BwdParamsE) ;  /* 0xffffa840ac007950 */ /* 0x000fea0003c3ffff */
.L_x_2936:
        /* <DEDUP_REMOVED lines=12> */
.L_x_9311:


//--------------------- .text._ZN10layer_norm22ln_bwd_finalize_kernelINS_22Kernel_traits_finalizeILj3072Ef13__nv_bfloat16S2_S2_fjLb1ELj1024ELj4ENS_18Kernel_traits_baseILj3072EfS2_S2_S2_fjLj1024EEEEELb1ELb1EEEvNS_9BwdParamsE --------------------------
	.section	.text._ZN10layer_norm22ln_bwd_finalize_kernelINS_22Kernel_traits_finalizeILj3072Ef13__nv_bfloat16S2_S2_fjLb1ELj1024ELj4ENS_18Kernel_traits_baseILj3072EfS2_S2_S2_fjLj1024EEEEELb1ELb1EEEvNS_9BwdParamsE,"ax",@progbits
	.sectioninfo	@"SHI_REGISTERS=32"
	.align	128
        .global         _ZN10layer_norm22ln_bwd_finalize_kernelINS_22Kernel_traits_finalizeILj3072Ef13__nv_bfloat16S2_S2_fjLb1ELj1024ELj4ENS_18Kernel_traits_baseILj3072EfS2_S2_S2_fjLj1024EEEEELb1ELb1EEEvNS_9BwdParamsE
        .type           _ZN10layer_norm22ln_bwd_finalize_kernelINS_22Kernel_traits_finalizeILj3072Ef13__nv_bfloat16S2_S2_fjLb1ELj1024ELj4ENS_18Kernel_traits_baseILj3072EfS2_S2_S2_fjLj1024EEEEELb1ELb1EEEvNS_9BwdParamsE,@function
        .size           _ZN10layer_norm22ln_bwd_finalize_kernelINS_22Kernel_traits_finalizeILj3072Ef13__nv_bfloat16S2_S2_fjLb1ELj1024ELj4ENS_18Kernel_traits_baseILj3072EfS2_S2_S2_fjLj1024EEEEELb1ELb1EEEvNS_9BwdParamsE,(.L_x_9312 - _ZN10layer_norm22ln_bwd_finalize_kernelINS_22Kernel_traits_finalizeILj3072Ef13__nv_bfloat16S2_S2_fjLb1ELj1024ELj4ENS_18Kernel_traits_baseILj3072EfS2_S2_S2_fjLj1024EEEEELb1ELb1EEEvNS_9BwdParamsE)
        .other          _ZN10layer_norm22ln_bwd_finalize_kernelINS_22Kernel_traits_finalizeILj3072Ef13__nv_bfloat16S2_S2_fjLb1ELj1024ELj4ENS_18Kernel_traits_baseILj3072EfS2_S2_S2_fjLj1024EEEEELb1ELb1EEEvNS_9BwdParamsE,@"STO_CUDA_ENTRY STV_DEFAULT"
_ZN10layer_norm22ln_bwd_finalize_kernelINS_22Kernel_traits_finalizeILj3072Ef13__nv_bfloat16S2_S2_fjLb1ELj1024ELj4ENS_18Kernel_traits_baseILj3072EfS2_S2_S2_fjLj1024EEEEELb1ELb1EEEvNS_9BwdParamsE:
.text._ZN10layer_norm22ln_bwd_finalize_kernelINS_22Kernel_traits_finalizeILj3072Ef13__nv_bfloat16S2_S2_fjLb1ELj1024ELj4ENS_18Kernel_traits_baseILj3072EfS2_S2_S2_fjLj1024EEEEELb1ELb1EEEvNS_9BwdParamsE:
        /* <DEDUP_REMOVED lines=19> */
.L_x_2949:
        /* <DEDUP_REMOVED lines=32> */
.L_x_2941:
        /* <DEDUP_REMOVED lines=47> */
.L_x_2940:
[----:B------:R-:W-:Y:S05]  /*0620*/  BSYNC B1 ;  /* 0x0000000000017941 */ /* 0x000fea0003800000 */
.L_x_2939:
        /* <DEDUP_REMOVED lines=29> */
.L_x_2943:
[----:B------:R-:W-:Y:S05]  /*0800*/  BSYNC B1 ;  /* 0x0000000000017941 */ /* 0x000fea0003800000 */
.L_x_2942:
        /* <DEDUP_REMOVED lines=13> */
.L_x_2938:
[----:B------:R-:W-:Y:S05]  /*08e0*/  BSYNC B0 ;  /* 0x0000000000007941 */ /* 0x000fea0003800000 */
.L_x_2937:
        /* <DEDUP_REMOVED lines=12> */
.L_x_2950:
        /* <DEDUP_REMOVED lines=27> */
.L_x_2951:
        /* <DEDUP_REMOVED lines=9> */
.L_x_2944:
[----:B0-----:R-:W-:Y:S01]  /*0bf0*/  WARPSYNC 0xffffffff ;  /* 0xffffffff00007948 */ /* 0x001fe20003800000 */
[----:B------:R-:W-:Y:S06]  /*0c00*/  BAR.SYNC.DEFER_BLOCKING 0x0 ;  /* 0x0000000000007b1d */ /* 0x000fec0000010000 */
[----:B------:R-:W-:Y:S01]  /*0c10*/  BSSY B0, `(.L_x_2947) ;  /* 0x000000e000007945 */ /* 0x000fe20003800000 */
[----:B------:R-:W-:Y:S05]  /*0c20*/  @!P0 BRA `(.L_x_2948) ;  /* 0x000000c000008947 */ /* 0x000fea0003800000 */
[----:B--2---:R-:W-:Y:S01]  /*0c30*/  SHF.L.U32 R8, R0, 0x3, RZ ;  /* 0x0000000300087819 */ /* 0x004fe200000006ff */
[----:B------:R-:W-:-:S03]  /*0c40*/  HFMA2.MMA R16, -RZ, RZ, 0, 4.76837158203125e-07 ;  /* 0x00000008ff107435 */ /* 0x000fc600000001ff */
[----:B-1----:R-:W-:-:S05]  /*0c50*/  LOP3.LUT R18, R8, 0xf8, RZ, 0xc0, !PT ;  /* 0x000000f808127812 */ /* 0x002fca00078ec0ff */
[----:B------:R-:W0:Y:S02]  /*0c60*/  LDS.64 R10, [R18+0x3000] ;  /* 0x00300000120a7984 */ /* 0x000e240000000a00 */
[CC--:B------:R-:W-:Y:S02]  /*0c70*/  IMAD.WIDE.U32 R12, R5.reuse, R16.reuse, c[0x0][0x268] ;  /* 0x00009a00050c7625 */ /* 0x0c0fe400078e0010 */
[----:B------:R-:W1:Y:S02]  /*0c80*/  LDS.64 R8, [R18+0x3080] ;  /* 0x0030800012087984 */ /* 0x000e640000000a00 */
[CC--:B------:R-:W-:Y:S02]  /*0c90*/  IMAD.WIDE.U32 R14, R5.reuse, R16.reuse, c[0x0][0x260] ;  /* 0x00009800050e7625 */ /* 0x0c0fe400078e0010 */
[----:B------:R-:W2:Y:S02]  /*0ca0*/  LDS.64 R20, [R18+0x3100] ;  /* 0x0031000012147984 */ /* 0x000ea40000000a00 */
[----:B------:R-:W-:-:S02]  /*0cb0*/  IMAD.WIDE.U32 R16, R5, R16, c[0x0][0x280] ;  /* 0x0000a00005107625 */ /* 0x000fc400078e0010 */
[----:B0-----:R0:W-:Y:S04]  /*0cc0*/  STG.E.64 [R12.64], R10 ;  /* 0x0000000a0c007986 */ /* 0x0011e8000c101b04 */
[----:B-1----:R0:W-:Y:S04]  /*0cd0*/  STG.E.64 [R14.64], R8 ;  /* 0x000000080e007986 */ /* 0x0021e8000c101b04 */
[----:B--2---:R0:W-:Y:S02]  /*0ce0*/  STG.E.64 [R16.64], R20 ;  /* 0x0000001410007986 */ /* 0x0041e4000c101b04 */
.L_x_2948:
[----:B------:R-:W-:Y:S05]  /*0cf0*/  BSYNC B0 ;  /* 0x0000000000007941 */ /* 0x000fea0003800000 */
.L_x_2947:
[C---:B------:R-:W-:Y:S02]  /*0d00*/  ISETP.GT.U32.AND P1, PT, R4.reuse, -0xc01, PT ;  /* 0xfffff3ff0400780c */ /* 0x040fe40003f24070 */
[----:B------:R-:W-:-:S02]  /*0d10*/  IADD3 R4, R4, 0xc00, RZ ;  /* 0x00000c0004047810 */ /* 0x000fc40007ffe0ff */
[----:B------:R-:W-:-:S09]  /*0d20*/  IADD3 R5, R5, 0x600, RZ ;  /* 0x0000060005057810 */ /* 0x000fd20007ffe0ff */
[----:B012---:R-:W-:Y:S05]  /*0d30*/  @P1 BRA `(.L_x_2949) ;  /* 0xfffff3f000001947 */ /* 0x007fea000383ffff */
[----:B------:R-:W-:Y:S05]  /*0d40*/  EXIT ;  /* 0x000000000000794d */ /* 0x000fea0003800000 */
.L_x_2945:
[----:B------:R-:W-:Y:S01]  /*0d50*/  HFMA2.MMA R14, -RZ, RZ, 0, 1.847743988037109375e-06 ;  /* 0x0000001fff0e7435 */ /* 0x000fe200000001ff */
[----:B---3--:R-:W-:Y:S01]  /*0d60*/  IMAD.MOV.U32 R18, RZ, RZ, R10 ;  /* 0x000000ffff127224 */ /* 0x008fe200078e000a */
[----:B------:R-:W-:Y:S01]  /*0d70*/  MOV R17, 0x1 ;  /* 0x0000000100117802 */ /* 0x000fe20000000f00 */
[----:B------:R-:W-:Y:S01]  /*0d80*/  IMAD.MOV.U32 R19, RZ, RZ, -0x1 ;  /* 0xffffffffff137424 */ /* 0x000fe200078e00ff */
[----:B------:R-:W-:Y:S02]  /*0d90*/  MOV R8, 0xdb0 ;  /* 0x00000db000087802 */ /* 0x000fe40000000f00 */
[----:B012---:R-:W-:Y:S05]  /*0da0*/  CALL.REL.NOINC `($__internal_58_$__cuda_sm70_shflsync_bfly_p) ;  /* 0x0000059000007944 */ /* 0x007fea0003c00000 */
[----:B01----:R-:W-:Y:S05]  /*0db0*/  BRA `(.L_x_2950) ;  /* 0xfffffbf000007947 */ /* 0x003fea000383ffff */
.L_x_2946:
[----:B------:R-:W-:Y:S01]  /*0dc0*/  HFMA2.MMA R14, -RZ, RZ, 0, 1.847743988037109375e-06 ;  /* 0x0000001fff0e7435 */ /* 0x000fe200000001ff */
[----:B------:R-:W-:Y:S01]  /*0dd0*/  MOV R17, 0x2 ;  /* 0x0000000200117802 */ /* 0x000fe20000000f00 */
[----:B------:R-:W-:Y:S01]  /*0de0*/  IMAD.MOV.U32 R19, RZ, RZ, -0x1 ;  /* 0xffffffffff137424 */ /* 0x000fe200078e00ff */
[----:B------:R-:W-:-:S03]  /*0df0*/  MOV R8, 0xe10 ;  /* 0x00000e1000087802 */ /* 0x000fc60000000f00 */
[----:B0123--:R-:W-:Y:S05]  /*0e00*/  CALL.REL.NOINC `($__internal_58_$__cuda_sm70_shflsync_bfly_p) ;  /* 0x0000053000007944 */ /* 0x00ffea0003c00000 */
[----:B01----:R-:W-:Y:S01]  /*0e10*/  FADD.FTZ R18, R18, R14 ;  /* 0x0000000e12127221 */ /* 0x003fe20000010000 */
[----:B------:R-:W-:Y:S01]  /*0e20*/  HFMA2.MMA R14, -RZ, RZ, 0, 1.847743988037109375e-06 ;  /* 0x0000001fff0e7435 */ /* 0x000fe200000001ff */
[----:B------:R-:W-:Y:S01]  /*0e30*/  MOV R17, 0x4 ;  /* 0x0000000400117802 */ /* 0x000fe20000000f00 */
[----:B------:R-:W-:Y:S01]  /*0e40*/  IMAD.MOV.U32 R19, RZ, RZ, -0x1 ;  /* 0xffffffffff137424 */ /* 0x000fe200078e00ff */
[----:B------:R-:W-:-:S03]  /*0e50*/  MOV R8, 0xe70 ;  /* 0x00000e7000087802 */ /* 0x000fc60000000f00 */
[----:B------:R-:W-:Y:S05]  /*0e60*/  CALL.REL.NOINC `($__internal_58_$__cuda_sm70_shflsync_bfly_p) ;  /* 0x000004d000007944 */ /* 0x000fea0003c00000 */
[----:B01----:R-:W-:Y:S01]  /*0e70*/  FADD.FTZ R18, R18, R14 ;  /* 0x0000000e12127221 */ /* 0x003fe20000010000 */
[----:B------:R-:W-:Y:S01]  /*0e80*/  HFMA2.MMA R14, -RZ, RZ, 0, 1.847743988037109375e-06 ;  /* 0x0000001fff0e7435 */ /* 0x000fe200000001ff */
[----:B------:R-:W-:-:S02]  /*0e90*/  MOV R17, 0x8 ;  /* 0x0000000800117802 */ /* 0x000fc40000000f00 */
[----:B------:R-:W-:Y:S02]  /*0ea0*/  MOV R19, 0xffffffff ;  /* 0xffffffff00137802 */ /* 0x000fe40000000f00 */
[----:B------:R-:W-:Y:S02]  /*0eb0*/  MOV R8, 0xed0 ;  /* 0x00000ed000087802 */ /* 0x000fe40000000f00 */
[----:B------:R-:W-:Y:S05]  /*0ec0*/  CALL.REL.NOINC `($__internal_58_$__cuda_sm70_shflsync_bfly_p) ;  /* 0x0000047000007944 */ /* 0x000fea0003c00000 */
[----:B-1----:R-:W-:Y:S01]  /*0ed0*/  FADD.FTZ R10, R18, R14 ;  /* 0x0000000e120a7221 */ /* 0x002fe20000010000 */
[----:B------:R-:W-:Y:S01]  /*0ee0*/  HFMA2.MMA R14, -RZ, RZ, 0, 1.847743988037109375e-06 ;  /* 0x0000001fff0e7435 */ /* 0x000fe200000001ff */
[----:B0-----:R-:W-:Y:S01]  /*0ef0*/  IMAD.MOV.U32 R17, RZ, RZ, 0x10 ;  /* 0x00000010ff117424 */ /* 0x001fe200078e00ff */
[----:B------:R-:W-:Y:S02]  /*0f00*/  MOV R19, 0xffffffff ;  /* 0xffffffff00137802 */ /* 0x000fe40000000f00 */
[----:B------:R-:W-:Y:S02]  /*0f10*/  MOV R18, R10 ;  /* 0x0000000a00127202 */ /* 0x000fe40000000f00 */
[----:B------:R-:W-:Y:S02]  /*0f20*/  MOV R8, 0xf40 ;  /* 0x00000f4000087802 */ /* 0x000fe40000000f00 */
[----:B------:R-:W-:Y:S05]  /*0f30*/  CALL.REL.NOINC `($__internal_58_$__cuda_sm70_shflsync_bfly_p) ;  /* 0x0000040000007944 */ /* 0x000fea0003c00000 */
[----:B0-----:R-:W-:Y:S01]  /*0f40*/  HFMA2.MMA R17, -RZ, RZ, 0, 5.9604644775390625e-08 ;  /* 0x00000001ff117435 */ /* 0x001fe200000001ff */
[----:B-1----:R-:W-:Y:S01]  /*0f50*/  IMAD.MOV.U32 R13, RZ, RZ, R14 ;  /* 0x000000ffff0d7224 */ /* 0x002fe200078e000e */
[----:B------:R-:W-:Y:S01]  /*0f60*/  MOV R18, R15 ;  /* 0x0000000f00127202 */ /* 0x000fe20000000f00 */
[----:B------:R-:W-:Y:S01]  /*0f70*/  IMAD.MOV.U32 R19, RZ, RZ, -0x1 ;  /* 0xffffffffff137424 */ /* 0x000fe200078e00ff */
[----:B------:R-:W-:-:S02]  /*0f80*/  MOV R14, 0x1f ;  /* 0x0000001f000e7802 */ /* 0x000fc40000000f00 */
[----:B------:R-:W-:Y:S02]  /*0f90*/  MOV R8, 0xfb0 ;  /* 0x00000fb000087802 */ /* 0x000fe40000000f00 */
[----:B------:R-:W-:Y:S05]  /*0fa0*/  CALL.REL.NOINC `($__internal_58_$__cuda_sm70_shflsync_bfly_p) ;  /* 0x0000039000007944 */ /* 0x000fea0003c00000 */
[----:B0-----:R-:W-:Y:S01]  /*0fb0*/  HFMA2.MMA R17, -RZ, RZ, 0, 1.1920928955078125e-07 ;  /* 0x00000002ff117435 */ /* 0x001fe200000001ff */
[----:B-1----:R-:W-:Y:S01]  /*0fc0*/  FADD.FTZ R18, R15, R14 ;  /* 0x0000000e0f127221 */ /* 0x002fe20000010000 */
[----:B------:R-:W-:Y:S02]  /*0fd0*/  MOV R14, 0x1f ;  /* 0x0000001f000e7802 */ /* 0x000fe40000000f00 */
[----:B------:R-:W-:Y:S02]  /*0fe0*/  MOV R19, 0xffffffff ;  /* 0xffffffff00137802 */ /* 0x000fe40000000f00 */
[----:B------:R-:W-:Y:S02]  /*0ff0*/  MOV R8, 0x1010 ;  /* 0x0000101000087802 */ /* 0x000fe40000000f00 */
[----:B------:R-:W-:Y:S05]  /*1000*/  CALL.REL.NOINC `($__internal_58_$__cuda_sm70_shflsync_bfly_p) ;  /* 0x0000033000007944 */ /* 0x000fea0003c00000 */
[----:B01----:R-:W-:Y:S01]  /*1010*/  FADD.FTZ R18, R18, R14 ;  /* 0x0000000e12127221 */ /* 0x003fe20000010000 */
[----:B------:R-:W-:Y:S01]  /*1020*/  HFMA2.MMA R14, -RZ, RZ, 0, 1.847743988037109375e-06 ;  /* 0x0000001fff0e7435 */ /* 0x000fe200000001ff */
[----:B------:R-:W-:Y:S01]  /*1030*/  IMAD.MOV.U32 R17, RZ, RZ, 0x4 ;  /* 0x00000004ff117424 */ /* 0x000fe200078e00ff */
[----:B------:R-:W-:Y:S02]  /*1040*/  MOV R19, 0xffffffff ;  /* 0xffffffff00137802 */ /* 0x000fe40000000f00 */
[----:B------:R-:W-:-:S02]  /*1050*/  MOV R8, 0x1070 ;  /* 0x0000107000087802 */ /* 0x000fc40000000f00 */
[----:B------:R-:W-:Y:S05]  /*1060*/  CALL.REL.NOINC `($__internal_58_$__cuda_sm70_shflsync_bfly_p) ;  /* 0x000002d000007944 */ /* 0x000fea0003c00000 */
[----:B0-----:R-:W-:Y:S01]  /*1070*/  HFMA2.MMA R17, -RZ, RZ, 0, 4.76837158203125e-07 ;  /* 0x00000008ff117435 */ /* 0x001fe200000001ff */
[----:B-1----:R-:W-:Y:S01]  /*1080*/  FADD.FTZ R18, R18, R14 ;  /* 0x0000000e12127221 */ /* 0x002fe20000010000 */
[----:B------:R-:W-:Y:S01]  /*1090*/  MOV R19, 0xffffffff ;  /* 0xffffffff00137802 */ /* 0x000fe20000000f00 */
[----:B------:R-:W-:Y:S01]  /*10a0*/  IMAD.MOV.U32 R14, RZ, RZ, 0x1f ;  /* 0x0000001fff0e7424 */ /* 0x000fe200078e00ff */
[----:B------:R-:W-:-:S02]  /*10b0*/  MOV R8, 0x10d0 ;  /* 0x000010d000087802 */ /* 0x000fc40000000f00 */
[----:B------:R-:W-:Y:S05]  /*10c0*/  CALL.REL.NOINC `($__internal_58_$__cuda_sm70_shflsync_bfly_p) ;  /* 0x0000027000007944 */ /* 0x000fea0003c00000 */
[----:B-1----:R-:W-:Y:S01]  /*10d0*/  FADD.FTZ R12, R18, R14 ;  /* 0x0000000e120c7221 */ /* 0x002fe20000010000 */
[----:B0-----:R-:W-:Y:S01]  /*10e0*/  HFMA2.MMA R17, -RZ, RZ, 0, 9.5367431640625e-07 ;  /* 0x00000010ff117435 */ /* 0x001fe200000001ff */
[----:B------:R-:W-:Y:S01]  /*10f0*/  MOV R14, 0x1f ;  /* 0x0000001f000e7802 */ /* 0x000fe20000000f00 */
[----:B------:R-:W-:Y:S01]  /*1100*/  IMAD.MOV.U32 R19, RZ, RZ, -0x1 ;  /* 0xffffffffff137424 */ /* 0x000fe200078e00ff */
[----:B------:R-:W-:-:S02]  /*1110*/  MOV R8, 0x1140 ;  /* 0x0000114000087802 */ /* 0x000fc40000000f00 */
[----:B------:R-:W-:Y:S02]  /*1120*/  MOV R18, R12 ;  /* 0x0000000c00127202 */ /* 0x000fe40000000f00 */
[----:B------:R-:W-:Y:S05]  /*1130*/  CALL.REL.NOINC `($__internal_58_$__cuda_sm70_shflsync_bfly_p) ;  /* 0x0000020000007944 */ /* 0x000fea0003c00000 */
[----:B-1----:R-:W-:Y:S01]  /*1140*/  MOV R15, R14 ;  /* 0x0000000e000f7202 */ /* 0x002fe20000000f00 */
[----:B------:R-:W-:Y:S01]  /*1150*/  HFMA2.MMA R14, -RZ, RZ, 0, 1.847743988037109375e-06 ;  /* 0x0000001fff0e7435 */ /* 0x000fe200000001ff */
[----:B0-----:R-:W-:Y:S01]  /*1160*/  MOV R18, R11 ;  /* 0x0000000b00127202 */ /* 0x001fe20000000f00 */
[----:B------:R-:W-:Y:S01]  /*1170*/  IMAD.MOV.U32 R17, RZ, RZ, 0x1 ;  /* 0x00000001ff117424 */ /* 0x000fe200078e00ff */
[----:B------:R-:W-:Y:S02]  /*1180*/  MOV R19, 0xffffffff ;  /* 0xffffffff00137802 */ /* 0x000fe40000000f00 */
[----:B------:R-:W-:Y:S02]  /*1190*/  MOV R8, 0x11b0 ;  /* 0x000011b000087802 */ /* 0x000fe40000000f00 */
[----:B------:R-:W-:Y:S05]  /*11a0*/  CALL.REL.NOINC `($__internal_58_$__cuda_sm70_shflsync_bfly_p) ;  /* 0x0000019000007944 */ /* 0x000fea0003c00000 */
[----:B0-----:R-:W-:Y:S01]  /*11b0*/  HFMA2.MMA R17, -RZ, RZ, 0, 1.1920928955078125e-07 ;  /* 0x00000002ff117435 */ /* 0x001fe200000001ff */
[----:B-1----:R-:W-:Y:S01]  /*11c0*/  FADD.FTZ R18, R11, R14 ;  /* 0x0000000e0b127221 */ /* 0x002fe20000010000 */
[----:B------:R-:W-:Y:S01]  /*11d0*/  MOV R19, 0xffffffff ;  /* 0xffffffff00137802 */ /* 0x000fe20000000f00 */
[----:B------:R-:W-:Y:S01]  /*11e0*/  IMAD.MOV.U32 R14, RZ, RZ, 0x1f ;  /* 0x0000001fff0e7424 */ /* 0x000fe200078e00ff */
[----:B------:R-:W-:-:S02]  /*11f0*/  MOV R8, 0x1210 ;  /* 0x0000121000087802 */ /* 0x000fc40000000f00 */
[----:B------:R-:W-:Y:S05]  /*1200*/  CALL.REL.NOINC `($__internal_58_$__cuda_sm70_shflsync_bfly_p) ;  /* 0x0000013000007944 */ /* 0x000fea0003c00000 */
[----:B0-----:R-:W-:Y:S01]  /*1210*/  HFMA2.MMA R17, -RZ, RZ, 0, 2.384185791015625e-07 ;  /* 0x00000004ff117435 */ /* 0x001fe200000001ff */
[----:B-1----:R-:W-:Y:S01]  /*1220*/  FADD.FTZ R18, R18, R14 ;  /* 0x0000000e12127221 */ /* 0x002fe20000010000 */
[----:B------:R-:W-:Y:S01]  /*1230*/  MOV R14, 0x1f ;  /* 0x0000001f000e7802 */ /* 0x000fe20000000f00 */
[----:B------:R-:W-:Y:S01]  /*1240*/  IMAD.MOV.U32 R19, RZ, RZ, -0x1 ;  /* 0xffffffffff137424 */ /* 0x000fe200078e00ff */
[----:B------:R-:W-:-:S02]  /*1250*/  MOV R8, 0x1270 ;  /* 0x0000127000087802 */ /* 0x000fc40000000f00 */
[----:B------:R-:W-:Y:S05]  /*1260*/  CALL.REL.NOINC `($__internal_58_$__cuda_sm70_shflsync_bfly_p) ;  /* 0x000000d000007944 */ /* 0x000fea0003c00000 */
[----:B0-----:R-:W-:Y:S01]  /*1270*/  HFMA2.MMA R17, -RZ, RZ, 0, 4.76837158203125e-07 ;  /* 0x00000008ff117435 */ /* 0x001fe200000001ff */
[----:B-1----:R-:W-:Y:S01]  /*1280*/  FADD.FTZ R18, R18, R14 ;  /* 0x0000000e12127221 */ /* 0x002fe20000010000 */
[----:B------:R-:W-:-:S02]  /*1290*/  MOV R14, 0x1f ;  /* 0x0000001f000e7802 */ /* 0x000fc40000000f00 */
[----:B------:R-:W-:Y:S02]  /*12a0*/  MOV R19, 0xffffffff ;  /* 0xffffffff00137802 */ /* 0x000fe40000000f00 */
[----:B------:R-:W-:Y:S02]  /*12b0*/  MOV R8, 0x12d0 ;  /* 0x000012d000087802 */ /* 0x000fe40000000f00 */
[----:B------:R-:W-:Y:S05]  /*12c0*/  CALL.REL.NOINC `($__internal_58_$__cuda_sm70_shflsync_bfly_p) ;  /* 0x0000007000007944 */ /* 0x000fea0003c00000 */
[----:B01----:R-:W-:Y:S01]  /*12d0*/  FADD.FTZ R18, R18, R14 ;  /* 0x0000000e12127221 */ /* 0x003fe20000010000 */
[----:B------:R-:W-:Y:S01]  /*12e0*/  HFMA2.MMA R14, -RZ, RZ, 0, 1.847743988037109375e-06 ;  /* 0x0000001fff0e7435 */ /* 0x000fe200000001ff */
[----:B------:R-:W-:Y:S01]  /*12f0*/  IMAD.MOV.U32 R17, RZ, RZ, 0x10 ;  /* 0x00000010ff117424 */ /* 0x000fe200078e00ff */
[----:B------:R-:W-:Y:S02]  /*1300*/  MOV R19, 0xffffffff ;  /* 0xffffffff00137802 */ /* 0x000fe40000000f00 */
[----:B------:R-:W-:Y:S02]  /*1310*/  MOV R8, 0x1330 ;  /* 0x0000133000087802 */ /* 0x000fe40000000f00 */
[----:B------:R-:W-:Y:S05]  /*1320*/  CALL.REL.NOINC `($__internal_58_$__cuda_sm70_shflsync_bfly_p) ;  /* 0x0000001000007944 */ /* 0x000fea0003c00000 */
[----:B01----:R-:W-:Y:S05]  /*1330*/  BRA `(.L_x_2951) ;  /* 0xfffff82000007947 */ /* 0x003fea000383ffff */
        .weak           $__internal_58_$__cuda_sm70_shflsync_bfly_p
        .type           $__internal_58_$__cuda_sm70_shflsync_bfly_p,@function
        .size           $__internal_58_$__cuda_sm70_shflsync_bfly_p,(.L_x_9312 - $__internal_58_$__cuda_sm70_shflsync_bfly_p)
$__internal_58_$__cuda_sm70_shflsync_bfly_p:
[----:B------:R-:W-:Y:S01]  /*1340*/  HFMA2.MMA R9, -RZ, RZ, 0, 0 ;  /* 0x00000000ff097435 */ /* 0x000fe200000001ff */
[----:B------:R-:W-:Y:S04]  /*1350*/  WARPSYNC R19 ;  /* 0x0000001300007348 */ /* 0x000fe80003800000 */
[----:B------:R0:W1:Y:S01]  /*1360*/  SHFL.BFLY PT, R14, R18, R17, R14 ;  /* 0x0c000011120e7389 */ /* 0x00006200000e000e */
[----:B------:R-:W-:Y:S05]  /*1370*/  RET.REL.NODEC R8 `(_ZN10layer_norm22ln_bwd_finalize_kernelINS_22Kernel_traits_finalizeILj3072Ef13__nv_bfloat16S2_S2_fjLb1ELj1024ELj4ENS_18Kernel_traits_baseILj3072EfS2_S2_S2_fjLj1024EEEEELb1ELb1EEEvNS_9BwdParamsE) ;  /* 0xffffec8008007950 */ /* 0x000fea0003c3ffff */
.L_x_2952:
        /* <DEDUP_REMOVED lines=16> */
.L_x_9312:


//--------------------- .text._ZN10layer_norm13ln_bwd_kernelINS_13Kernel_traitsIf13__nv_bfloat16S2_S2_fjLj3072ELj1ELj1ELj4ELj16ENS_18Kernel_traits_baseILj3072EfS2_S2_S2_fjLj128EEEEELb1ELb1ELb1ELb1EEEvNS_9BwdParamsE --------------------------
	.section	.text._ZN10layer_norm13ln_bwd_kernelINS_13Kernel_traitsIf13__nv_bfloat16S2_S2_fjLj3072ELj1ELj1ELj4ELj16ENS_18Kernel_traits_baseILj3072EfS2_S2_S2_fjLj128EEEEELb1ELb1ELb1ELb1EEEvNS_9BwdParamsE,"ax",@progbits
	.sectioninfo	@"SHI_REGISTERS=237"
	.align	128
        .global         _ZN10layer_norm13ln_bwd_kernelINS_13Kernel_traitsIf13__nv_bfloat16S2_S2_fjLj3072ELj1ELj1ELj4ELj16ENS_18Kernel_traits_baseILj3072EfS2_S2_S2_fjLj128EEEEELb1ELb1ELb1ELb1EEEvNS_9BwdParamsE
        .type           _ZN10layer_norm13ln_bwd_kernelINS_13Kernel_traitsIf13__nv_bfloat16S2_S2_fjLj3072ELj1ELj1ELj4ELj16ENS_18Kernel_traits_baseILj3072EfS2_S2_S2_fjLj128EEEEELb1ELb1ELb1ELb1EEEvNS_9BwdParamsE,@function
        .size           _ZN10layer_norm13ln_bwd_kernelINS_13Kernel_traitsIf13__nv_bfloat16S2_S2_fjLj3072ELj1ELj1ELj4ELj16ENS_18Kernel_traits_baseILj3072EfS2_S2_S2_fjLj128EEEEELb1ELb1ELb1ELb1EEEvNS_9BwdParamsE,(.L_x_9313 - _ZN10layer_norm13ln_bwd_kernelINS_13Kernel_traitsIf13__nv_bfloat16S2_S2_fjLj3072ELj1ELj1ELj4ELj16ENS_18Kernel_traits_baseILj3072EfS2_S2_S2_fjLj128EEEEELb1ELb1ELb1ELb1EEEvNS_9BwdParamsE)
        .other          _ZN10layer_norm13ln_bwd_kernelINS_13Kernel_traitsIf13__nv_bfloat16S2_S2_fjLj3072ELj1ELj1ELj4ELj16ENS_18Kernel_traits_baseILj3072EfS2_S2_S2_fjLj128EEEEELb1ELb1ELb1ELb1EEEvNS_9BwdParamsE,@"STO_CUDA_ENTRY STV_DEFAULT"
_ZN10layer_norm13ln_bwd_kernelINS_13Kernel_traitsIf13__nv_bfloat16S2_S2_fjLj3072ELj1ELj1ELj4ELj16ENS_18Kernel_traits_baseILj3072EfS2_S2_S2_fjLj128EEEEELb1ELb1ELb1ELb1EEEvNS_9BwdParamsE:
.text._ZN10layer_norm13ln_bwd_kernelINS_13Kernel_traitsIf13__nv_bfloat16S2_S2_fjLj3072ELj1ELj1ELj4ELj16ENS_18Kernel_traits_baseILj3072EfS2_S2_S2_fjLj128EEEEELb1ELb1ELb1ELb1EEEvNS_9BwdParamsE:
        /* <DEDUP_REMOVED lines=44> */
.L_x_2953:
[----:B------:R-:W-:-:S04]  /*02c0*/  SHF.L.U32 R0, R162, 0x5, RZ ;  /* 0x00000005a2007819 */ /* 0x000fc800000006ff */
[----:B------:R-:W-:-:S04]  /*02d0*/  LOP3.LUT R0, R0, 0xfe0, RZ, 0xc0, !PT ;  /* 0x00000fe000007812 */ /* 0x000fc800078ec0ff */
[C---:B------:R-:W-:Y:S01]  /*02e0*/  IADD3 R2, P0, R0.reuse, c[0x0][0x1b0], RZ ;  /* 0x00006c0000027a10 */ /* 0x040fe20007f1e0ff */
[----:B------:R-:W0:Y:S01]  /*02f0*/  LDC.U8 R160, c[0x0][0x1f0] ;  /* 0x00007c00ffa07b82 */ /* 0x000e220000000000 */
[----:B------:R-:W-:-:S03]  /*0300*/  IADD3 R12, P1, R0, c[0x0][0x1c8], RZ ;  /* 0x00007200000c7a10 */ /* 0x000fc60007f3e0ff */
[----:B------:R-:W-:Y:S01]  /*0310*/  IMAD.X R3, RZ, RZ, c[0x0][0x1b4], P0 ;  /* 0x00006d00ff037624 */ /* 0x000fe200000e06ff */
[----:B------:R-:W-:-:S04]  /*0320*/  IADD3.X R13, RZ, c[0x0][0x1cc], RZ, P1, !PT ;  /* 0x00007300ff0d7a10 */ /* 0x000fc80000ffe4ff */
        /* <DEDUP_REMOVED lines=39> */
[----:B--2---:R-:W-:Y:S01]  /*05a0*/  CS2R R12, SRZ ;  /* 0x00000000000c7805 */ /* 0x004fe2000001ff00 */
        /* <DEDUP_REMOVED lines=9> */
.L_x_3084:
[----:B------:R-:W-:-:S04]  /*0640*/  IMAD.MOV.U32 R152, RZ, RZ, 0x4 ;  /* 0x00000004ff987424 */ /* 0x000fc800078e00ff */
[----:B------:R-:W-:-:S05]  /*0650*/  IMAD.WIDE R148, R161, R152, c[0x0][0x1d8] ;  /* 0x00007600a1947625 */ /* 0x000fca00078e0298 */
[----:B------:R0:W2:Y:S01]  /*0660*/  LDG.E R153, [R148.64] ;  /* 0x0000000494997981 */ /* 0x0000a2000c1e1900 */
[C---:B------:R-:W-:Y:S01]  /*0670*/  IMAD R2, R161.reuse, c[0x0][0x168], RZ ;  /* 0x00005a00a1027a24 */ /* 0x040fe200078e02ff */
[----:B------:R-:W-:Y:S01]  /*0680*/  LOP3.LUT R151, R162, 0x7f, RZ, 0xc0, !PT ;  /* 0x0000007fa2977812 */ /* 0x000fe200078ec0ff */
[----:B------:R-:W-:-:S03]  /*0690*/  IMAD.WIDE R144, R161, R152, c[0x0][0x1a8] ;  /* 0x00006a00a1907625 */ /* 0x000fc600078e0298 */
[----:B------:R-:W-:Y:S01]  /*06a0*/  SHF.R.S32.HI R3, RZ, 0x1f, R2 ;  /* 0x0000001fff037819 */ /* 0x000fe20000011402 */
[----:B------:R-:W-:Y:S01]  /*06b0*/  IMAD.WIDE R146, R161, R152, c[0x0][0x1d0] ;  /* 0x00007400a1927625 */ /* 0x000fe200078e0298 */
[----:B------:R-:W-:Y:S01]  /*06c0*/  MOV R157, 0x10 ;  /* 0x00000010009d7802 */ /* 0x000fe20000000f00 */
[----:B------:R-:W-:Y:S01]  /*06d0*/  BSSY B0, `(.L_x_2955) ;  /* 0x000012a000007945 */ /* 0x000fe20003800000 */
[----:B------:R-:W-:Y:S01]  /*06e0*/  LEA.HI R218, R3, R2, RZ, 0x3 ;  /* 0x0000000203da7211 */ /* 0x000fe200078f18ff */
[----:B-----5:R1:W5:Y:S03]  /*06f0*/  LDG.E R215, [R144.64] ;  /* 0x0000000490d77981 */ /* 0x020366000c1e1900 */
[----:B------:R-:W-:Y:S01]  /*0700*/  LEA.HI.SX32 R218, R218, R151, 0x1d ;  /* 0x00000097dada7211 */ /* 0x000fe200078feaff */
[C---:B------:R-:W-:Y:S01]  /*0710*/  IMAD.WIDE R2, R161.reuse, R152, c[0x0][0x1a0] ;  /* 0x00006800a1027625 */ /* 0x040fe200078e0298 */
[----:B------:R-:W-:Y:S01]  /*0720*/  IADD3 R161, R161, c[0x0][0x160], RZ ;  /* 0x00005800a1a17a10 */ /* 0x000fe20007ffe0ff */
[----:B------:R3:W5:Y:S01]  /*0730*/  LDG.E R150, [R146.64] ;  /* 0x0000000492967981 */ /* 0x000762000c1e1900 */
[C---:B------:R-:W-:Y:S01]  /*0740*/  IADD3 R217, R218.reuse, 0x80, RZ ;  /* 0x00000080dad97810 */ /* 0x040fe20007ffe0ff */
[C---:B0-----:R-:W-:Y:S01]  /*0750*/  IMAD.WIDE.U32 R148, R218.reuse, R157, c[0x0][0x218] ;  /* 0x00008600da947625 */ /* 0x041fe200078e009d */
[----:B------:R-:W-:-:S02]  /*0760*/  IADD3 R216, R218, 0x100, RZ ;  /* 0x00000100dad87810 */ /* 0x000fc40007ffe0ff */
[----:B------:R-:W-:-:S03]  /*0770*/  ISETP.GE.AND P1, PT, R161, c[0x0][0x164], PT ;  /* 0x00005900a1007a0c */ /* 0x000fc60003f26270 */
[----:B-1----:R-:W-:-:S04]  /*0780*/  IMAD.WIDE.U32 R144, R216, R157, c[0x0][0x218] ;  /* 0x00008600d8907625 */ /* 0x002fc800078e009d */
[----:B---3--:R-:W-:Y:S01]  /*0790*/  IMAD.WIDE.U32 R146, R217, R157, c[0x0][0x218] ;  /* 0x00008600d9927625 */ /* 0x008fe200078e009d */
[----:B--2---:R-:W-:-:S13]  /*07a0*/  ISETP.GT.AND P2, PT, R153, RZ, PT ;  /* 0x000000ff9900720c */ /* 0x004fda0003f44270 */
[----:B------:R-:W-:Y:S05]  /*07b0*/  @P2 BRA `(.L_x_2956) ;  /* 0x0000018000002947 */ /* 0x000fea0003800000 */
[----:B-----5:R-:W-:Y:S01]  /*07c0*/  ISETP.GE.AND P3, PT, R150, 0x1, PT ;  /* 0x000000019600780c */ /* 0x020fe20003f66270 */
[----:B------:R-:W-:Y:S01]  /*07d0*/  HFMA2.MMA R154, -RZ, RZ, 0, 0 ;  /* 0x00000000ff9a7435 */ /* 0x000fe200000001ff */
[----:B------:R-:W-:Y:S01]  /*07e0*/  ISETP.NE.U32.AND P0, PT, RZ, c[0x0][0x218], PT ;  /* 0x00008600ff007a0c */ /* 0x000fe20003f05070 */
[----:B------:R-:W-:-:S03]  /*07f0*/  IMAD.MOV.U32 R153, RZ, RZ, 0x8 ;  /* 0x00000008ff997424 */ /* 0x000fc600078e00ff */
        /* <DEDUP_REMOVED lines=17> */
[----:B------:R-:W-:Y:S01]  /*0910*/  HFMA2.MMA R156, -RZ, RZ, 0, 0 ;  /* 0x00000000ff9c7435 */ /* 0x000fe200000001ff */
[----:B------:R-:W-:Y:S01]  /*0920*/  MOV R151, RZ ;  /* 0x000000ff00977202 */ /* 0x000fe20000000f00 */
[----:B------:R-:W-:Y:S05]  /*0930*/  BRA `(.L_x_2957) ;  /* 0x0000103000007947 */ /* 0x000fea0003800000 */
.L_x_2956:
        /* <DEDUP_REMOVED lines=13> */
[----:B------:R-:W-:-:S04]  /*0a10*/  IMAD.WIDE.U32 R180, R152, R157, c[0x0][0x208] ;  /* 0x0000820098b47625 */ /* 0x000fc800078e009d */
[----:B------:R-:W-:Y:S02]  /*0a20*/  IMAD.WIDE.U32 R168, R168, R157, c[0x0][0x208] ;  /* 0x00008200a8a87625 */ /* 0x000fe400078e009d */
[----:B------:R-:W4:Y:S01]  /*0a30*/  LDG.E.128 R180, [R180.64] ;  /* 0x00000004b4b47981 */ /* 0x000f22000c1e1d00 */
[----:B------:R-:W-:-:S03]  /*0a40*/  IADD3 R156, R152, 0x100, RZ ;  /* 0x00000100989c7810 */ /* 0x000fc60007ffe0ff */
[----:B------:R-:W4:Y:S02]  /*0a50*/  LDG.E.128 R168, [R168.64] ;  /* 0x00000004a8a87981 */ /* 0x000f24000c1e1d00 */
[----:B------:R-:W-:-:S06]  /*0a60*/  IMAD.WIDE.U32 R156, R156, R157, c[0x0][0x208] ;  /* 0x000082009c9c7625 */ /* 0x000fcc00078e009d */
        /* <DEDUP_REMOVED lines=9> */
[C---:B0-----:R-:W-:Y:S02]  /*0b00*/  IADD3 R2, R154.reuse, 0x80, RZ ;  /* 0x000000809a027810 */ /* 0x041fe40007ffe0ff */
        /* <DEDUP_REMOVED lines=15> */
[--C-:B------:R-:W-:Y:S02]  /*0c00*/  PRMT R163, RZ, 0x5410, R187.reuse ;  /* 0x00005410ffa37816 */ /* 0x100fe400000000bb */
[----:B------:R-:W-:Y:S02]  /*0c10*/  PRMT R187, RZ, 0x7610, R187 ;  /* 0x00007610ffbb7816 */ /* 0x000fe400000000bb */
[----:B0-----:R-:W-:Y:S02]  /*0c20*/  PRMT R148, RZ, 0x5410, R184 ;  /* 0x00005410ff947816 */ /* 0x001fe400000000b8 */
[----:B----4-:R-:W-:-:S02]  /*0c30*/  PRMT R189, RZ, 0x5410, R178 ;  /* 0x00005410ffbd7816 */ /* 0x010fc400000000b2 */
[--C-:B------:R-:W-:Y:S02]  /*0c40*/  PRMT R208, RZ, 0x5410, R174.reuse ;  /* 0x00005410ffd07816 */ /* 0x100fe400000000ae */
[----:B------:R-:W-:Y:S01]  /*0c50*/  PRMT R209, RZ, 0x7610, R174 ;  /* 0x00007610ffd17816 */ /* 0x000fe200000000ae */
[C---:B------:R-:W-:Y:S01]  /*0c60*/  FADD.FTZ R174, -R234.reuse, R151 ;  /* 0x00000097eaae7221 */ /* 0x040fe20000010100 */
[----:B------:R-:W-:Y:S01]  /*0c70*/  PRMT R203, RZ, 0x7610, R178 ;  /* 0x00007610ffcb7816 */ /* 0x000fe200000000b2 */
[----:B------:R-:W-:Y:S01]  /*0c80*/  FADD.FTZ R178, -R234, R187 ;  /* 0x000000bbeab27221 */ /* 0x000fe20000010100 */
[--C-:B------:R-:W-:Y:S02]  /*0c90*/  PRMT R197, RZ, 0x5410, R183.reuse ;  /* 0x00005410ffc57816 */ /* 0x100fe400000000b7 */
[----:B------:R-:W-:Y:S02]  /*0ca0*/  PRMT R198, RZ, 0x7610, R183 ;  /* 0x00007610ffc67816 */ /* 0x000fe400000000b7 */
[----:B------:R-:W-:-:S02]  /*0cb0*/  PRMT R183, RZ, 0x5410, R177 ;  /* 0x00005410ffb77816 */ /* 0x000fc400000000b1 */
[----:B------:R-:W-:Y:S02]  /*0cc0*/  PRMT R177, RZ, 0x7610, R177 ;  /* 0x00007610ffb17816 */ /* 0x000fe400000000b1 */
[--C-:B------:R-:W-:Y:S02]  /*0cd0*/  PRMT R145, RZ, 0x5410, R171.reuse ;  /* 0x00005410ff917816 */ /* 0x100fe400000000ab */
[----:B------:R-:W-:Y:S02]  /*0ce0*/  PRMT R144, RZ, 0x7610, R171 ;  /* 0x00007610ff907816 */ /* 0x000fe400000000ab */
[----:B------:R-:W-:Y:S01]  /*0cf0*/  PRMT R171, RZ, 0x7610, R172 ;  /* 0x00007610ffab7816 */ /* 0x000fe200000000ac */
[----:B------:R-:W-:Y:S01]  /*0d00*/  FADD.FTZ R190, -R234, R177 ;  /* 0x000000b1eabe7221 */ /* 0x000fe20000010100 */
[----:B------:R-:W-:Y:S02]  /*0d10*/  PRMT R184, RZ, 0x7610, R184 ;  /* 0x00007610ffb87816 */ /* 0x000fe400000000b8 */
[----:B------:R-:W-:-:S02]  /*0d20*/  PRMT R199, RZ, 0x5410, R168 ;  /* 0x00005410ffc77816 */ /* 0x000fc400000000a8 */
[----:B------:R-:W-:Y:S01]  /*0d30*/  PRMT R200, RZ, 0x7610, R168 ;  /* 0x00007610ffc87816 */ /* 0x000fe200000000a8 */
[C---:B------:R-:W-:Y:S01]  /*0d40*/  FADD.FTZ R168, -R234.reuse, R148 ;  /* 0x00000094eaa87221 */ /* 0x040fe20000010100 */
[--C-:B------:R-:W-:Y:S01]  /*0d50*/  PRMT R191, RZ, 0x5410, R180.reuse ;  /* 0x00005410ffbf7816 */ /* 0x100fe200000000b4 */
[----:B------:R-:W-:Y:S01]  /*0d60*/  FADD.FTZ R222, -R234, R171 ;  /* 0x000000abeade7221 */ /* 0x000fe20000010100 */
[----:B------:R-:W-:Y:S01]  /*0d70*/  PRMT R192, RZ, 0x7610, R180 ;  /* 0x00007610ffc07816 */ /* 0x000fe200000000b4 */
[C---:B------:R-:W-:Y:S01]  /*0d80*/  FMUL.FTZ R171, R215.reuse, R174 ;  /* 0x000000aed7ab7220 */ /* 0x040fe20000410000 */
[--C-:B------:R-:W-:Y:S02]  /*0d90*/  PRMT R193, RZ, 0x5410, R181.reuse ;  /* 0x00005410ffc17816 */ /* 0x100fe400000000b5 */
[----:B------:R-:W-:Y:S02]  /*0da0*/  PRMT R194, RZ, 0x7610, R181 ;  /* 0x00007610ffc27816 */ /* 0x000fe400000000b5 */
[----:B------:R-:W-:Y:S01]  /*0db0*/  PRMT R205, RZ, 0x5410, R179 ;  /* 0x00005410ffcd7816 */ /* 0x000fe200000000b3 */
[----:B------:R-:W-:Y:S01]  /*0dc0*/  FMUL.FTZ R174, R215, R178 ;  /* 0x000000b2d7ae7220 */ /* 0x000fe20000410000 */
[----:B------:R-:W-:-:S02]  /*0dd0*/  PRMT R180, RZ, 0x5410, R176 ;  /* 0x00005410ffb47816 */ /* 0x000fc400000000b0 */
[----:B------:R-:W-:Y:S01]  /*0de0*/  PRMT R181, RZ, 0x7610, R176 ;  /* 0x00007610ffb57816 */ /* 0x000fe200000000b0 */
[C---:B------:R-:W-:Y:S01]  /*0df0*/  FADD.FTZ R176, -R234.reuse, R163 ;  /* 0x000000a3eab07221 */ /* 0x040fe20000010100 */
[----:B------:R-:W-:Y:S02]  /*0e00*/  PRMT R179, RZ, 0x7610, R179 ;  /* 0x00007610ffb37816 */ /* 0x000fe400000000b3 */
[----:B------:R-:W-:Y:S01]  /*0e10*/  PRMT R207, RZ, 0x5410, R173 ;  /* 0x00005410ffcf7816 */ /* 0x000fe200000000ad */
[C---:B------:R-:W-:Y:S01]  /*0e20*/  FADD.FTZ R184, -R234.reuse, R184 ;  /* 0x000000b8eab87221 */ /* 0x040fe20000010100 */
[----:B------:R-:W-:Y:S01]  /*0e30*/  PRMT R149, RZ, 0x5410, R185 ;  /* 0x00005410ff957816 */ /* 0x000fe200000000b9 */
[----:B------:R-:W-:Y:S01]  /*0e40*/  FADD.FTZ R204, -R234, R189 ;  /* 0x000000bdeacc7221 */ /* 0x000fe20000010100 */
[--C-:B------:R-:W-:Y:S01]  /*0e50*/  PRMT R201, RZ, 0x5410, R169.reuse ;  /* 0x00005410ffc97816 */ /* 0x100fe200000000a9 */
[C---:B------:R-:W-:Y:S01]  /*0e60*/  FMUL.FTZ R163, R215.reuse, R168 ;  /* 0x000000a8d7a37220 */ /* 0x040fe20000410000 */
[----:B------:R-:W-:Y:S01]  /*0e70*/  PRMT R202, RZ, 0x7610, R169 ;  /* 0x00007610ffca7816 */ /* 0x000fe200000000a9 */
[C---:B------:R-:W-:Y:S01]  /*0e80*/  FMUL.FTZ R178, R215.reuse, R190 ;  /* 0x000000bed7b27220 */ /* 0x040fe20000410000 */
[----:B------:R-:W-:Y:S01]  /*0e90*/  PRMT R169, RZ, 0x5410, R172 ;  /* 0x00005410ffa97816 */ /* 0x000fe200000000ac */
[----:B------:R-:W-:Y:S01]  /*0ea0*/  FMUL.FTZ R190, R76, R191 ;  /* 0x000000bf4cbe7220 */ /* 0x000fe20000410000 */
[----:B------:R-:W-:Y:S01]  /*0eb0*/  PRMT R185, RZ, 0x7610, R185 ;  /* 0x00007610ffb97816 */ /* 0x000fe200000000b9 */
[C---:B------:R-:W-:Y:S01]  /*0ec0*/  FADD.FTZ R212, -R234.reuse, R179 ;  /* 0x000000b3ead47221 */ /* 0x040fe20000010100 */
[--C-:B-1----:R-:W-:Y:S01]  /*0ed0*/  PRMT R147, RZ, 0x5410, R170.reuse ;  /* 0x00005410ff937816 */ /* 0x102fe200000000aa */
[C---:B------:R-:W-:Y:S01]  /*0ee0*/  FADD.FTZ R224, -R234.reuse, R207 ;  /* 0x000000cfeae07221 */ /* 0x040fe20000010100 */
[----:B------:R-:W-:Y:S01]  /*0ef0*/  PRMT R146, RZ, 0x7610, R170 ;  /* 0x00007610ff927816 */ /* 0x000fe200000000aa */
[C---:B------:R-:W-:Y:S01]  /*0f00*/  FADD.FTZ R228, -R234.reuse, R208 ;  /* 0x000000d0eae47221 */ /* 0x040fe20000010100 */
[--C-:B------:R-:W-:Y:S01]  /*0f10*/  PRMT R207, RZ, 0x5410, R156.reuse ;  /* 0x00005410ffcf7816 */ /* 0x100fe2000000009c */
[C---:B------:R-:W-:Y:S01]  /*0f20*/  FADD.FTZ R170, -R234.reuse, R149 ;  /* 0x00000095eaaa7221 */ /* 0x040fe20000010100 */
[----:B------:R-:W-:Y:S01]  /*0f30*/  PRMT R208, RZ, 0x7610, R156 ;  /* 0x00007610ffd07816 */ /* 0x000fe2000000009c */
[----:B------:R-:W-:Y:S01]  /*0f40*/  FADD.FTZ R230, -R234, R209 ;  /* 0x000000d1eae67221 */ /* 0x000fe20000010100 */
[--C-:B------:R-:W-:Y:S01]  /*0f50*/  PRMT R209, RZ, 0x5410, R157.reuse ;  /* 0x00005410ffd17816 */ /* 0x100fe2000000009d */
[C---:B------:R-:W-:Y:S01]  /*0f60*/  FMUL.FTZ R168, R215.reuse, R184 ;  /* 0x000000b8d7a87220 */ /* 0x040fe20000410000 */
[----:B------:R-:W-:Y:S01]  /*0f70*/  PRMT R156, RZ, 0x7610, R157 ;  /* 0x00007610ff9c7816 */ /* 0x000fe2000000009d */
[----:B------:R-:W-:-:S02]  /*0f80*/  FMUL.FTZ R179, R215, R204 ;  /* 0x000000ccd7b37220 */ /* 0x000fc40000410000 */
[----:B------:R-:W-:Y:S02]  /*0f90*/  FFMA.FTZ R72, R163, R191, R72 ;  /* 0x000000bfa3487223 */ /* 0x000fe40000010048 */
[----:B------:R-:W-:Y:S02]  /*0fa0*/  FADD.FTZ R48, R48, R191 ;  /* 0x000000bf30307221 */ /* 0x000fe40000010000 */
[----:B------:R-:W-:Y:S02]  /*0fb0*/  FMUL.FTZ R191, R77, R192 ;  /* 0x000000c04dbf7220 */ /* 0x000fe40000410000 */
[----:B------:R-:W-:Y:S02]  /*0fc0*/  FADD.FTZ R204, RZ, R190 ;  /* 0x000000beffcc7221 */ /* 0x000fe40000010000 */
[----:B------:R-:W-:Y:S01]  /*0fd0*/  FFMA.FTZ R157, R163, R190, RZ ;  /* 0x000000bea39d7223 */ /* 0x000fe200000100ff */
[----:B------:R-:W-:Y:S01]  /*0fe0*/  PRMT R149, RZ, 0x5410, R159 ;  /* 0x00005410ff957816 */ /* 0x000fe2000000009f */
[C---:B------:R-:W-:Y:S01]  /*0ff0*/  FADD.FTZ R220, -R234.reuse, R169 ;  /* 0x000000a9eadc7221 */ /* 0x040fe20000010100 */
[----:B------:R-:W-:Y:S01]  /*1000*/  PRMT R148, RZ, 0x7610, R159 ;  /* 0x00007610ff947816 */ /* 0x000fe2000000009f */
[----:B------:R-:W-:-:S02]  /*1010*/  FADD.FTZ R172, -R234, R185 ;  /* 0x000000b9eaac7221 */ /* 0x000fc40000010100 */
[----:B------:R-:W-:Y:S02]  /*1020*/  FMUL.FTZ R169, R215, R170 ;  /* 0x000000aad7a97220 */ /* 0x000fe40000410000 */
[----:B------:R-:W-:Y:S02]  /*1030*/  FFMA.FTZ R73, R168, R192, R73 ;  /* 0x000000c0a8497223 */ /* 0x000fe40000010049 */
[----:B------:R-:W-:Y:S02]  /*1040*/  FADD.FTZ R49, R49, R192 ;  /* 0x000000c031317221 */ /* 0x000fe40000010000 */
[----:B------:R-:W-:Y:S02]  /*1050*/  FMUL.FTZ R192, R78, R193 ;  /* 0x000000c14ec07220 */ /* 0x000fe40000410000 */
[----:B------:R-:W-:Y:S01]  /*1060*/  FADD.FTZ R159, R204, R191 ;  /* 0x000000bfcc9f7221 */ /* 0x000fe20000010000 */
[----:B------:R-:W-:Y:S01]  /*1070*/  PRMT R186, RZ, 0x7610, R186 ;  /* 0x00007610ffba7816 */ /* 0x000fe200000000ba */
[----:B------:R-:W-:Y:S01]  /*1080*/  FFMA.FTZ R157, R168, R191, R157 ;  /* 0x000000bfa89d7223 */ /* 0x000fe2000001009d */
[----:B------:R-:W-:Y:S01]  /*1090*/  PRMT R195, RZ, 0x5410, R182 ;  /* 0x00005410ffc37816 */ /* 0x000fe200000000b6 */
[----:B------:R-:W-:-:S02]  /*10a0*/  FMUL.FTZ R170, R215, R172 ;  /* 0x000000acd7aa7220 */ /* 0x000fc40000410000 */
[----:B------:R-:W-:Y:S02]  /*10b0*/  FFMA.FTZ R74, R169, R193, R74 ;  /* 0x000000c1a94a7223 */ /* 0x000fe4000001004a */
[----:B------:R-:W-:Y:S02]  /*10c0*/  FADD.FTZ R50, R50, R193 ;  /* 0x000000c132327221 */ /* 0x000fe40000010000 */
[----:B------:R-:W-:Y:S02]  /*10d0*/  FMUL.FTZ R193, R79, R194 ;  /* 0x000000c24fc17220 */ /* 0x000fe40000410000 */
[----:B------:R-:W-:Y:S02]  /*10e0*/  FADD.FTZ R204, R159, R192 ;  /* 0x000000c09fcc7221 */ /* 0x000fe40000010000 */
[----:B------:R-:W-:Y:S01]  /*10f0*/  FFMA.FTZ R157, R169, R192, R157 ;  /* 0x000000c0a99d7223 */ /* 0x000fe2000001009d */
[----:B------:R-:W-:Y:S01]  /*1100*/  PRMT R196, RZ, 0x7610, R182 ;  /* 0x00007610ffc47816 */ /* 0x000fe200000000b6 */
[----:B------:R-:W-:Y:S01]  /*1110*/  FADD.FTZ R186, -R234, R186 ;  /* 0x000000baeaba7221 */ /* 0x000fe20000010100 */
[----:B------:R-:W-:Y:S01]  /*1120*/  PRMT R173, RZ, 0x7610, R173 ;  /* 0x00007610ffad7816 */ /* 0x000fe200000000ad */
        /* <DEDUP_REMOVED lines=9> */
[C---:B------:R-:W-:Y:S02]  /*11c0*/  FADD.FTZ R182, -R234.reuse, R181 ;  /* 0x000000b5eab67221 */ /* 0x040fe40000010100 */
[C---:B------:R-:W-:Y:S02]  /*11d0*/  FADD.FTZ R226, -R234.reuse, R173 ;  /* 0x000000adeae27221 */ /* 0x040fe40000010100 */
[----:B------:R-:W-:Y:S02]  /*11e0*/  FMUL.FTZ R195, R81, R196 ;  /* 0x000000c451c37220 */ /* 0x000fe40000410000 */
[----:B------:R-:W-:Y:S01]  /*11f0*/  FADD.FTZ R204, R159, R194 ;  /* 0x000000c29fcc7221 */ /* 0x000fe20000010000 */
[----:B------:R-:W-:Y:S01]  /*1200*/  PRMT R211, RZ, 0x5410, R175 ;  /* 0x00005410ffd37816 */ /* 0x000fe200000000af */
[----:B------:R-:W-:Y:S01]  /*1210*/  FADD.FTZ R188, -R234, R183 ;  /* 0x000000b7eabc7221 */ /* 0x000fe20000010100 */
[----:B------:R-:W-:Y:S01]  /*1220*/  PRMT R214, RZ, 0x7610, R175 ;  /* 0x00007610ffd67816 */ /* 0x000fe200000000af */
[----:B------:R-:W-:-:S02]  /*1230*/  FMUL.FTZ R173, R215, R176 ;  /* 0x000000b0d7ad7220 */ /* 0x000fc40000410000 */
[----:B------:R-:W-:Y:S02]  /*1240*/  FFMA.FTZ R157, R171, R194, R157 ;  /* 0x000000c2ab9d7223 */ /* 0x000fe4000001009d */
[----:B------:R-:W-:Y:S02]  /*1250*/  FMUL.FTZ R175, R215, R180 ;  /* 0x000000b4d7af7220 */ /* 0x000fe40000410000 */
[----:B------:R-:W-:Y:S02]  /*1260*/  FFMA.FTZ R69, R172, R196, R69 ;  /* 0x000000c4ac457223 */ /* 0x000fe40000010045 */
        /* <DEDUP_REMOVED lines=8> */
[----:B------:R-:W-:-:S02]  /*12f0*/  FFMA.FTZ R71, R174, R198, R71 ;  /* 0x000000c6ae477223 */ /* 0x000fc40000010047 */
[----:B------:R-:W-:Y:S02]  /*1300*/  FADD.FTZ R47, R47, R198 ;  /* 0x000000c62f2f7221 */ /* 0x000fe40000010000 */
[----:B------:R-:W-:Y:S02]  /*1310*/  FMUL.FTZ R197, R83, R198 ;  /* 0x000000c653c57220 */ /* 0x000fe40000410000 */
[----:B------:R-:W-:Y:S02]  /*1320*/  FADD.FTZ R206, -R234, R203 ;  /* 0x000000cbeace7221 */ /* 0x000fe40000010100 */
[-C--:B------:R-:W-:Y:S02]  /*1330*/  FFMA.FTZ R64, R175, R199.reuse, R64 ;  /* 0x000000c7af407223 */ /* 0x080fe40000010040 */
[----:B------:R-:W-:Y:S02]  /*1340*/  FADD.FTZ R40, R40, R199 ;  /* 0x000000c728287221 */ /* 0x000fe40000010000 */
[----:B------:R-:W-:-:S02]  /*1350*/  FMUL.FTZ R198, R84, R199 ;  /* 0x000000c754c67220 */ /* 0x000fc40000410000 */
[-C--:B------:R-:W-:Y:S02]  /*1360*/  FFMA.FTZ R65, R176, R200.reuse, R65 ;  /* 0x000000c8b0417223 */ /* 0x080fe40000010041 */
[----:B------:R-:W-:Y:S02]  /*1370*/  FADD.FTZ R41, R41, R200 ;  /* 0x000000c829297221 */ /* 0x000fe40000010000 */
[----:B------:R-:W-:Y:S02]  /*1380*/  FMUL.FTZ R199, R85, R200 ;  /* 0x000000c855c77220 */ /* 0x000fe40000410000 */
[----:B------:R-:W-:Y:S02]  /*1390*/  FADD.FTZ R204, R159, R196 ;  /* 0x000000c49fcc7221 */ /* 0x000fe40000010000 */
[----:B------:R-:W-:Y:S02]  /*13a0*/  FFMA.FTZ R66, R177, R201, R66 ;  /* 0x000000c9b1427223 */ /* 0x000fe40000010042 */
[----:B------:R-:W-:-:S02]  /*13b0*/  FADD.FTZ R42, R42, R201 ;  /* 0x000000c92a2a7221 */ /* 0x000fc40000010000 */
[----:B------:R-:W-:Y:S02]  /*13c0*/  FMUL.FTZ R200, R86, R201 ;  /* 0x000000c956c87220 */ /* 0x000fe40000410000 */
[----:B------:R-:W-:Y:S02]  /*13d0*/  FFMA.FTZ R157, R173, R196, R157 ;  /* 0x000000c4ad9d7223 */ /* 0x000fe4000001009d */
[-C--:B------:R-:W-:Y:S02]  /*13e0*/  FFMA.FTZ R67, R178, R202.reuse, R67 ;  /* 0x000000cab2437223 */ /* 0x080fe40000010043 */
[----:B------:R-:W-:Y:S02]  /*13f0*/  FADD.FTZ R43, R43, R202 ;  /* 0x000000ca2b2b7221 */ /* 0x000fe40000010000 */
[----:B------:R-:W-:Y:S02]  /*1400*/  FMUL.FTZ R201, R87, R202 ;  /* 0x000000ca57c97220 */ /* 0x000fe40000410000 */
[----:B------:R-:W-:-:S02]  /*1410*/  FADD.FTZ R210, -R234, R205 ;  /* 0x000000cdead27221 */ /* 0x000fc40000010100 */
        /* <DEDUP_REMOVED lines=17> */
[----:B------:R-:W-:-:S02]  /*1530*/  FADD.FTZ R146, R145, R200 ;  /* 0x000000c891927221 */ /* 0x000fc40000010000 */
[----:B------:R-:W-:Y:S02]  /*1540*/  FFMA.FTZ R147, R177, R200, R147 ;  /* 0x000000c8b1937223 */ /* 0x000fe40000010093 */
        /* <DEDUP_REMOVED lines=10> */
[----:B------:R-:W-:-:S02]  /*15f0*/  FADD.FTZ R144, R145, R204 ;  /* 0x000000cc91907221 */ /* 0x000fc40000010000 */
[----:B------:R-:W-:Y:S02]  /*1600*/  FFMA.FTZ R147, R181, R204, R147 ;  /* 0x000000ccb5937223 */ /* 0x000fe40000010093 */
[C---:B------:R-:W-:Y:S02]  /*1610*/  FMUL.FTZ R183, R215.reuse, R220 ;  /* 0x000000dcd7b77220 */ /* 0x040fe40000410000 */
[----:B------:R-:W-:Y:S02]  /*1620*/  FMUL.FTZ R206, R92, R207 ;  /* 0x000000cf5cce7220 */ /* 0x000fe40000410000 */
[----:B------:R-:W-:Y:S02]  /*1630*/  FADD.FTZ R145, R144, R205 ;  /* 0x000000cd90917221 */ /* 0x000fe40000010000 */
[----:B------:R-:W-:Y:S02]  /*1640*/  FFMA.FTZ R147, R182, R205, R147 ;  /* 0x000000cdb6937223 */ /* 0x000fe40000010093 */
[----:B------:R-:W-:-:S02]  /*1650*/  FMUL.FTZ R184, R215, R222 ;  /* 0x000000ded7b87220 */ /* 0x000fc40000410000 */
[----:B------:R-:W-:Y:S02]  /*1660*/  FFMA.FTZ R56, R183, R207, R56 ;  /* 0x000000cfb7387223 */ /* 0x000fe40000010038 */
[----:B------:R-:W-:Y:S02]  /*1670*/  FADD.FTZ R32, R32, R207 ;  /* 0x000000cf20207221 */ /* 0x000fe40000010000 */
[----:B------:R-:W-:Y:S02]  /*1680*/  FADD.FTZ R144, R145, R206 ;  /* 0x000000ce91907221 */ /* 0x000fe40000010000 */
[----:B------:R-:W-:Y:S02]  /*1690*/  FMUL.FTZ R207, R93, R208 ;  /* 0x000000d05dcf7220 */ /* 0x000fe40000410000 */
[----:B------:R-:W-:Y:S02]  /*16a0*/  FFMA.FTZ R145, R183, R206, R147 ;  /* 0x000000ceb7917223 */ /* 0x000fe40000010093 */
[----:B------:R-:W-:-:S02]  /*16b0*/  FMUL.FTZ R185, R215, R224 ;  /* 0x000000e0d7b97220 */ /* 0x000fc40000410000 */
[----:B------:R-:W-:Y:S02]  /*16c0*/  FFMA.FTZ R57, R184, R208, R57 ;  /* 0x000000d0b8397223 */ /* 0x000fe40000010039 */
        /* <DEDUP_REMOVED lines=42> */
.L_x_2957:
[----:B0-----:R-:W-:Y:S05]  /*1970*/  BSYNC B0 ;  /* 0x0000000000007941 */ /* 0x001fea0003800000 */
.L_x_2955:
        /* <DEDUP_REMOVED lines=13> */
.L_x_3085:
        /* <DEDUP_REMOVED lines=18> */
.L_x_3086:
[----:B------:R-:W-:Y:S01]  /*1b70*/  ISETP.GE.AND P3, PT, R150, 0x1, PT ;  /* 0x000000019600780c */ /* 0x000fe20003f66270 */
[----:B0-2---:R-:W-:Y:S01]  /*1b80*/  FADD.FTZ R156, R151, R156 ;  /* 0x0000009c979c7221 */ /* 0x005fe20000010000 */
[----:B------:R-:W-:Y:S01]  /*1b90*/  WARPSYNC 0xffffffff ;  /* 0xffffffff00007948 */ /* 0x000fe20003800000 */
[----:B-1----:R-:W-:Y:S01]  /*1ba0*/  FADD.FTZ R157, R158, R157 ;  /* 0x0000009d9e9d7221 */ /* 0x002fe20000010000 */
[----:B------:R-:W-:-:S09]  /*1bb0*/  HFMA2.MMA R219, -RZ, RZ, 0, 0 ;  /* 0x00000000ffdb7435 */ /* 0x000fd200000001ff */
[----:B------:R-:W-:Y:S02]  /*1bc0*/  @P3 IADD3 R150, R150, -0x1, RZ ;  /* 0xffffffff96963810 */ /* 0x000fe40007ffe0ff */
[----:B------:R-:W-:-:S03]  /*1bd0*/  @P3 LOP3.LUT R144, R162, 0x7f, RZ, 0xc0, !PT ;  /* 0x0000007fa2903812 */ /* 0x000fc600078ec0ff */
[----:B------:R-:W-:-:S05]  /*1be0*/  @P3 IMAD R150, R150, c[0x0][0x168], RZ ;  /* 0x00005a0096963a24 */ /* 0x000fca00078e02ff */
[----:B------:R-:W-:-:S04]  /*1bf0*/  @P3 SHF.R.S32.HI R145, RZ, 0x1f, R150 ;  /* 0x0000001fff913819 */ /* 0x000fc80000011496 */
[----:B------:R-:W-:Y:S02]  /*1c00*/  @P3 LEA.HI R147, R145, R150, RZ, 0x3 ;  /* 0x0000009691933211 */ /* 0x000fe400078f18ff */
[----:B------:R-:W-:Y:S02]  /*1c10*/  @!P0 LOP3.LUT R145, R146, 0x3, RZ, 0xc0, !PT ;  /* 0x0000000392918812 */ /* 0x000fe400078ec0ff */
[----:B------:R-:W-:Y:S02]  /*1c20*/  @P3 MOV R146, 0x10 ;  /* 0x0000001000923802 */ /* 0x000fe40000000f00 */
[----:B------:R-:W-:Y:S01]  /*1c30*/  @P3 LEA.HI.SX32 R219, R147, R144, 0x1d ;  /* 0x0000009093db3211 */ /* 0x000fe200078feaff */
[----:B------:R-:W-:-:S04]  /*1c40*/  @!P0 IMAD.IADD R224, R220, 0x1, R145 ;  /* 0x00000001dce08824 */ /* 0x000fc800078e0291 */
[----:B------:R-:W-:Y:S01]  /*1c50*/  @P3 IMAD.WIDE.U32 R158, R219, R146, c[0x0][0x170] ;  /* 0x00005c00db9e3625 */ /* 0x000fe200078e0092 */
        /* <DEDUP_REMOVED lines=18> */
[----:B------:R-:W-:Y:S01]  /*1d80*/  MOV R144, RZ ;  /* 0x000000ff00907202 */ /* 0x000fe20000000f00 */
[----:B------:R-:W-:-:S04]  /*1d90*/  UISETP.NE.U32.AND UP0, UPT, URZ, UR6, UPT ;  /* 0x000000063f00728c */ /* 0x000fc8000bf05070 */
[----:B------:R-:W-:-:S06]  /*1da0*/  UISETP.NE.AND.EX UP0, UPT, URZ, UR7, UPT, UP0 ;  /* 0x000000073f00728c */ /* 0x000fcc000bf05300 */
[----:B------:R-:W-:-:S13]  /*1db0*/  PLOP3.LUT P4, PT, PT, PT, UP0, 0x80, 0x0 ;  /* 0x000000000000781c */ /* 0x000fda0003f8f008 */
[----:B------:R-:W-:Y:S05]  /*1dc0*/  @!P4 BRA `(.L_x_2962) ;  /* 0x000000d00000c947 */ /* 0x000fea0003800000 */
[----:B------:R-:W-:Y:S01]  /*1dd0*/  PRMT R144, RZ, 0x5410, R164 ;  /* 0x00005410ff907816 */ /* 0x000fe200000000a4 */
[----:B------:R-:W-:Y:S05]  /*1de0*/  BRA `(.L_x_2962) ;  /* 0x000000b000007947 */ /* 0x000fea0003800000 */
.L_x_2961:
        /* <DEDUP_REMOVED lines=11> */
.L_x_2962:
[----:B------:R-:W-:Y:S05]  /*1ea0*/  BSYNC B0 ;  /* 0x0000000000007941 */ /* 0x000fea0003800000 */
.L_x_2960:
[----:B------:R-:W-:Y:S01]  /*1eb0*/  ISETP.NE.U32.AND P0, PT, RZ, c[0x0][0x258], PT ;  /* 0x00009600ff007a0c */ /* 0x000fe20003f05070 */
[----:B------:R-:W-:Y:S03]  /*1ec0*/  BSSY B0, `(.L_x_2963) ;  /* 0x000000f000007945 */ /* 0x000fe60003800000 */
[----:B------:R-:W-:-:S13]  /*1ed0*/  ISETP.NE.AND.EX P0, PT, RZ, c[0x0][0x25c], PT, P0 ;  /* 0x00009700ff007a0c */ /* 0x000fda0003f05300 */
[----:B------:R-:W-:Y:S01]  /*1ee0*/  @P0 F2FP.BF16.PACK_AB R145, RZ, R144 ;  /* 0x00000090ff91023e */ /* 0x000fe200000010ff */
[----:B------:R-:W-:Y:S05]  /*1ef0*/  @!P3 BRA `(.L_x_2964) ;  /* 0x000000b00000b947 */ /* 0x000fea0003800000 */
[----:B------:R-:W-:Y:S01]  /*1f00*/  LOP3.LUT P5, RZ, R223, 0xff, RZ, 0xc0, !PT ;  /* 0x000000ffdfff7812 */ /* 0x000fe200078ac0ff */
[----:B------:R-:W-:Y:S01]  /*1f10*/  FMUL.FTZ R144, R144, c[0x0][0x1ec] ;  /* 0x00007b0090907a20 */ /* 0x000fe20000410000 */
[----:B------:R-:W-:-:S03]  /*1f20*/  HFMA2.MMA R147, -RZ, RZ, 0, 0 ;  /* 0x00000000ff937435 */ /* 0x000fc600000001ff */
[----:B------:R-:W-:-:S04]  /*1f30*/  FMUL.FTZ R151, R144, c[0x0][0x1e8] ;  /* 0x00007a0090977a20 */ /* 0x000fc80000410000 */
[----:B------:R-:W-:-:S04]  /*1f40*/  FMUL.FTZ R146, R100, R151 ;  /* 0x0000009764927220 */ /* 0x000fc80000410000 */
[----:B-----5:R-:W-:Y:S02]  /*1f50*/  @P5 PRMT R144, RZ, 0x5410, R132 ;  /* 0x00005410ff905816 */ /* 0x020fe40000000084 */
[----:B------:R-:W-:-:S03]  /*1f60*/  FSEL R146, R146, RZ, P5 ;  /* 0x000000ff92927208 */ /* 0x000fc60002800000 */
[----:B------:R-:W-:Y:S01]  /*1f70*/  @P5 FMUL.FTZ R147, R151, R144 ;  /* 0x0000009097935220 */ /* 0x000fe20000410000 */
[----:B------:R-:W-:-:S03]  /*1f80*/  F2FP.BF16.PACK_AB R146, RZ, R146 ;  /* 0x00000092ff92723e */ /* 0x000fc600000010ff */
[----:B------:R-:W-:Y:S01]  /*1f90*/  FADD.FTZ R4, R4, R147 ;  /* 0x0000009304047221 */ /* 0x000fe20000010000 */
[----:B------:R-:W-:Y:S02]  /*1fa0*/  PRMT R136, R146, 0x7610, R136 ;  /* 0x0000761092887816 */ /* 0x000fe40000000088 */
.L_x_2964:
[----:B------:R-:W-:Y:S05]  /*1fb0*/  BSYNC B0 ;  /* 0x0000000000007941 */ /* 0x000fea0003800000 */
.L_x_2963:
[----:B------:R-:W-:Y:S01]  /*1fc0*/  BSSY B0, `(.L_x_2965) ;  /* 0x000000e000007945 */ /* 0x000fe20003800000 */
[----:B------:R-:W-:Y:S01]  /*1fd0*/  @P0 PRMT R140, R145, 0x7610, R140 ;  /* 0x00007610918c0816 */ /* 0x000fe2000000008c */
[----:B------:R-:W-:Y:S05]  /*1fe0*/  @P2 BRA `(.L_x_2966) ;  /* 0x0000004000002947 */ /* 0x000fea0003800000 */
[----:B------:R-:W-:Y:S01]  /*1ff0*/  MOV R144, RZ ;  /* 0x000000ff00907202 */ /* 0x000fe20000000f00 */
[----:B------:R-:W-:Y:S05]  /*2000*/  @!P4 BRA `(.L_x_2967) ;  /* 0x000000900000c947 */ /* 0x000fea0003800000 */
[----:B------:R-:W-:Y:S01]  /*2010*/  PRMT R144, RZ, 0x7610, R164 ;  /* 0x00007610ff907816 */ /* 0x000fe200000000a4 */
[----:B------:R-:W-:Y:S05]  /*2020*/  BRA `(.L_x_2967) ;  /* 0x0000007000007947 */ /* 0x000fea0003800000 */
.L_x_2966:
[----:B------:R-:W-:Y:S02]  /*2030*/  ISETP.NE.AND P5, PT, R160, RZ, PT ;  /* 0x000000ffa000720c */ /* 0x000fe40003fa5270 */
[----:B------:R-:W-:Y:S02]  /*2040*/  @P4 PRMT R145, RZ, 0x7610, R164 ;  /* 0x00007610ff914816 */ /* 0x000fe400000000a4 */
[----:B------:R-:W-:-:S05]  /*2050*/  FSEL R144, R148, RZ, !P5 ;  /* 0x000000ff94907208 */ /* 0x000fca0006800000 */
[----:B------:R-:W-:-:S04]  /*2060*/  FFMA.FTZ R144, R168, R149, R144 ;  /* 0x00000095a8907223 */ /* 0x000fc80000010090 */
[----:B------:R-:W-:-:S04]  /*2070*/  FADD.FTZ R144, R191, -R144 ;  /* 0x80000090bf907221 */ /* 0x000fc80000010000 */
[----:B------:R-:W-:-:S04]  /*2080*/  FMUL.FTZ R144, R215, R144 ;  /* 0x00000090d7907220 */ /* 0x000fc80000410000 */
[----:B------:R-:W-:Y:S02]  /*2090*/  @P4 FADD.FTZ R144, R144, R145 ;  /* 0x0000009190904221 */ /* 0x000fe40000010000 */
.L_x_2967:
[----:B------:R-:W-:Y:S05]  /*20a0*/  BSYNC B0 ;  /* 0x0000000000007941 */ /* 0x000fea0003800000 */
.L_x_2965:
[----:B------:R-:W-:Y:S01]  /*20b0*/  BSSY B0, `(.L_x_2968) ;  /* 0x000000e000007945 */ /* 0x000fe20003800000 */
[----:B------:R-:W-:Y:S01]  /*20c0*/  @P0 F2FP.BF16.PACK_AB R145, RZ, R144 ;  /* 0x00000090ff91023e */ /* 0x000fe200000010ff */
[----:B------:R-:W-:Y:S05]  /*20d0*/  @!P3 BRA `(.L_x_2969) ;  /* 0x000000b00000b947 */ /* 0x000fea0003800000 */
[----:B------:R-:W-:Y:S01]  /*20e0*/  LOP3.LUT P5, RZ, R154, 0xff00, RZ, 0xc0, !PT ;  /* 0x0000ff009aff7812 */ /* 0x000fe200078ac0ff */
[----:B------:R-:W-:-:S04]  /*20f0*/  FMUL.FTZ R144, R144, c[0x0][0x1ec] ;  /* 0x00007b0090907a20 */ /* 0x000fc80000410000 */
[----:B------:R-:W-:Y:S02]  /*2100*/  FMUL.FTZ R150, R144, c[0x0][0x1e8] ;  /* 0x00007a0090967a20 */ /* 0x000fe40000410000 */
[----:B------:R-:W-:Y:S02]  /*2110*/  IMAD.MOV.U32 R144, RZ, RZ, RZ ;  /* 0x000000ffff907224 */ /* 0x000fe400078e00ff */
[----:B------:R-:W-:-:S04]  /*2120*/  FMUL.FTZ R147, R101, R150 ;  /* 0x0000009665937220 */ /* 0x000fc80000410000 */
[----:B-----5:R-:W-:Y:S02]  /*2130*/  @P5 PRMT R146, RZ, 0x7610, R132 ;  /* 0x00007610ff925816 */ /* 0x020fe40000000084 */
[----:B------:R-:W-:-:S03]  /*2140*/  FSEL R147, R147, RZ, P5 ;  /* 0x000000ff93937208 */ /* 0x000fc60002800000 */
[----:B------:R-:W-:Y:S01]  /*2150*/  @P5 FMUL.FTZ R144, R150, R146 ;  /* 0x0000009296905220 */ /* 0x000fe20000410000 */
[----:B------:R-:W-:-:S03]  /*2160*/  F2FP.BF16.PACK_AB R147, RZ, R147 ;  /* 0x00000093ff93723e */ /* 0x000fc600000010ff */
[----:B------:R-:W-:Y:S01]  /*2170*/  FADD.FTZ R5, R5, R144 ;  /* 0x0000009005057221 */ /* 0x000fe20000010000 */
[----:B------:R-:W-:Y:S02]  /*2180*/  PRMT R136, R136, 0x5410, R147 ;  /* 0x0000541088887816 */ /* 0x000fe40000000093 */
.L_x_2969:
[----:B------:R-:W-:Y:S05]  /*2190*/  BSYNC B0 ;  /* 0x0000000000007941 */ /* 0x000fea0003800000 */
.L_x_2968:
[----:B------:R-:W-:Y:S01]  /*21a0*/  BSSY B0, `(.L_x_2970) ;  /* 0x000000e000007945 */ /* 0x000fe20003800000 */
[----:B------:R-:W-:Y:S01]  /*21b0*/  @P0 PRMT R140, R140, 0x5410, R145 ;  /* 0x000054108c8c0816 */ /* 0x000fe20000000091 */
[----:B------:R-:W-:Y:S05]  /*21c0*/  @P2 BRA `(.L_x_2971) ;  /* 0x0000004000002947 */ /* 0x000fea0003800000 */
[----:B------:R-:W-:Y:S01]  /*21d0*/  HFMA2.MMA R144, -RZ, RZ, 0, 0 ;  /* 0x00000000ff907435 */ /* 0x000fe200000001ff */
[----:B------:R-:W-:Y:S05]  /*21e0*/  @!P4 BRA `(.L_x_2972) ;  /* 0x000000900000c947 */ /* 0x000fea0003800000 */
[----:B------:R-:W-:Y:S01]  /*21f0*/  PRMT R144, RZ, 0x5410, R165 ;  /* 0x00005410ff907816 */ /* 0x000fe200000000a5 */
[----:B------:R-:W-:Y:S05]  /*2200*/  BRA `(.L_x_2972) ;  /* 0x0000007000007947 */ /* 0x000fea0003800000 */
.L_x_2971:
[----:B------:R-:W-:-:S04]  /*2210*/  ISETP.NE.AND P5, PT, R160, RZ, PT ;  /* 0x000000ffa000720c */ /* 0x000fc80003fa5270 */
[----:B------:R-:W-:-:S05]  /*2220*/  FSEL R144, R148, RZ, !P5 ;  /* 0x000000ff94907208 */ /* 0x000fca0006800000 */
[----:B------:R-:W-:-:S04]  /*2230*/  FFMA.FTZ R145, R169, R149, R144 ;  /* 0x00000095a9917223 */ /* 0x000fc80000010090 */
[----:B------:R-:W-:Y:S01]  /*2240*/  FADD.FTZ R144, R192, -R145 ;  /* 0x80000091c0907221 */ /* 0x000fe20000010000 */
[----:B------:R-:W-:-:S03]  /*2250*/  @P4 PRMT R145, RZ, 0x5410, R165 ;  /* 0x00005410ff914816 */ /* 0x000fc600000000a5 */
[----:B------:R-:W-:-:S04]  /*2260*/  FMUL.FTZ R144, R215, R144 ;  /* 0x00000090d7907220 */ /* 0x000fc80000410000 */
[----:B------:R-:W-:Y:S02]  /*2270*/  @P4 FADD.FTZ R144, R144, R145 ;  /* 0x0000009190904221 */ /* 0x000fe40000010000 */
.L_x_2972:
[----:B------:R-:W-:Y:S05]  /*2280*/  BSYNC B0 ;  /* 0x0000000000007941 */ /* 0x000fea0003800000 */
.L_x_2970:
[----:B------:R-:W-:Y:S01]  /*2290*/  BSSY B0, `(.L_x_2973) ;  /* 0x000000e000007945 */ /* 0x000fe20003800000 */
[----:B------:R-:W-:Y:S01]  /*22a0*/  @P0 F2FP.BF16.PACK_AB R145, RZ, R144 ;  /* 0x00000090ff91023e */ /* 0x000fe200000010ff */
[----:B------:R-:W-:Y:S05]  /*22b0*/  @!P3 BRA `(.L_x_2974) ;  /* 0x000000b00000b947 */ /* 0x000fea0003800000 */
[----:B------:R-:W-:Y:S01]  /*22c0*/  LOP3.LUT P5, RZ, R154, 0xff0000, RZ, 0xc0, !PT ;  /* 0x00ff00009aff7812 */ /* 0x000fe200078ac0ff */
[----:B------:R-:W-:Y:S01]  /*22d0*/  FMUL.FTZ R144, R144, c[0x0][0x1ec] ;  /* 0x00007b0090907a20 */ /* 0x000fe20000410000 */
[----:B------:R-:W-:-:S03]  /*22e0*/  MOV R147, RZ ;  /* 0x000000ff00937202 */ /* 0x000fc60000000f00 */
        /* <DEDUP_REMOVED lines=8> */
.L_x_2974:
[----:B------:R-:W-:Y:S05]  /*2370*/  BSYNC B0 ;  /* 0x0000000000007941 */ /* 0x000fea0003800000 */
.L_x_2973:
[----:B------:R-:W-:Y:S01]  /*2380*/  BSSY B0, `(.L_x_2975) ;  /* 0x000000e000007945 */ /* 0x000fe20003800000 */
[----:B------:R-:W-:Y:S01]  /*2390*/  @P0 PRMT R141, R145, 0x7610, R141 ;  /* 0x00007610918d0816 */ /* 0x000fe2000000008d */
[----:B------:R-:W-:Y:S05]  /*23a0*/  @P2 BRA `(.L_x_2976) ;  /* 0x0000004000002947 */ /* 0x000fea0003800000 */
[----:B------:R-:W-:Y:S01]  /*23b0*/  HFMA2.MMA R144, -RZ, RZ, 0, 0 ;  /* 0x00000000ff907435 */ /* 0x000fe200000001ff */
[----:B------:R-:W-:Y:S05]  /*23c0*/  @!P4 BRA `(.L_x_2977) ;  /* 0x000000900000c947 */ /* 0x000fea0003800000 */
[----:B------:R-:W-:Y:S01]  /*23d0*/  PRMT R144, RZ, 0x7610, R165 ;  /* 0x00007610ff907816 */ /* 0x000fe200000000a5 */
[----:B------:R-:W-:Y:S05]  /*23e0*/  BRA `(.L_x_2977) ;  /* 0x0000007000007947 */ /* 0x000fea0003800000 */
.L_x_2976:
[----:B------:R-:W-:Y:S02]  /*23f0*/  ISETP.NE.AND P5, PT, R160, RZ, PT ;  /* 0x000000ffa000720c */ /* 0x000fe40003fa5270 */
[----:B------:R-:W-:Y:S02]  /*2400*/  @P4 PRMT R145, RZ, 0x7610, R165 ;  /* 0x00007610ff914816 */ /* 0x000fe400000000a5 */
[----:B------:R-:W-:-:S05]  /*2410*/  FSEL R144, R148, RZ, !P5 ;  /* 0x000000ff94907208 */ /* 0x000fca0006800000 */
[----:B------:R-:W-:-:S04]  /*2420*/  FFMA.FTZ R144, R170, R149, R144 ;  /* 0x00000095aa907223 */ /* 0x000fc80000010090 */
[----:B------:R-:W-:-:S04]  /*2430*/  FADD.FTZ R144, R193, -R144 ;  /* 0x80000090c1907221 */ /* 0x000fc80000010000 */
[----:B------:R-:W-:-:S04]  /*2440*/  FMUL.FTZ R144, R215, R144 ;  /* 0x00000090d7907220 */ /* 0x000fc80000410000 */
[----:B------:R-:W-:Y:S02]  /*2450*/  @P4 FADD.FTZ R144, R144, R145 ;  /* 0x0000009190904221 */ /* 0x000fe40000010000 */
.L_x_2977:
[----:B------:R-:W-:Y:S05]  /*2460*/  BSYNC B0 ;  /* 0x0000000000007941 */ /* 0x000fea0003800000 */
.L_x_2975:
        /* <DEDUP_REMOVED lines=14> */
.L_x_2979:
[----:B------:R-:W-:Y:S05]  /*2550*/  BSYNC B0 ;  /* 0x0000000000007941 */ /* 0x000fea0003800000 */
.L_x_2978:
[----:B------:R-:W-:Y:S01]  /*2560*/  BSSY B0, `(.L_x_2980) ;  /* 0x000000e000007945 */ /* 0x000fe20003800000 */
[----:B------:R-:W-:Y:S01]  /*2570*/  @P0 PRMT R141, R141, 0x5410, R145 ;  /* 0x000054108d8d0816 */ /* 0x000fe20000000091 */
[----:B------:R-:W-:Y:S05]  /*2580*/  @P2 BRA `(.L_x_2981) ;  /* 0x0000004000002947 */ /* 0x000fea0003800000 */
[----:B------:R-:W-:Y:S01]  /*2590*/  MOV R144, RZ ;  /* 0x000000ff00907202 */ /* 0x000fe20000000f00 */
[----:B------:R-:W-:Y:S05]  /*25a0*/  @!P4 BRA `(.L_x_2982) ;  /* 0x000000900000c947 */ /* 0x000fea0003800000 */
[----:B------:R-:W-:Y:S01]  /*25b0*/  PRMT R144, RZ, 0x5410, R166 ;  /* 0x00005410ff907816 */ /* 0x000fe200000000a6 */
[----:B------:R-:W-:Y:S05]  /*25c0*/  BRA `(.L_x_2982) ;  /* 0x0000007000007947 */ /* 0x000fea0003800000 */
.L_x_2981:
[----:B------:R-:W-:-:S04]  /*25d0*/  ISETP.NE.AND P5, PT, R160, RZ, PT ;  /* 0x000000ffa000720c */ /* 0x000fc80003fa5270 */
[----:B------:R-:W-:-:S05]  /*25e0*/  FSEL R144, R148, RZ, !P5 ;  /* 0x000000ff94907208 */ /* 0x000fca0006800000 */
[----:B------:R-:W-:-:S04]  /*25f0*/  FFMA.FTZ R145, R171, R149, R144 ;  /* 0x00000095ab917223 */ /* 0x000fc80000010090 */
[----:B------:R-:W-:Y:S01]  /*2600*/  FADD.FTZ R144, R194, -R145 ;  /* 0x80000091c2907221 */ /* 0x000fe20000010000 */
[----:B------:R-:W-:-:S03]  /*2610*/  @P4 PRMT R145, RZ, 0x5410, R166 ;  /* 0x00005410ff914816 */ /* 0x000fc600000000a6 */
[----:B------:R-:W-:-:S04]  /*2620*/  FMUL.FTZ R144, R215, R144 ;  /* 0x00000090d7907220 */ /* 0x000fc80000410000 */
[----:B------:R-:W-:Y:S02]  /*2630*/  @P4 FADD.FTZ R144, R144, R145 ;  /* 0x0000009190904221 */ /* 0x000fe40000010000 */
.L_x_2982:
[----:B------:R-:W-:Y:S05]  /*2640*/  BSYNC B0 ;  /* 0x0000000000007941 */ /* 0x000fea0003800000 */
.L_x_2980:
[----:B------:R-:W-:Y:S01]  /*2650*/  BSSY B0, `(.L_x_2983) ;  /* 0x000000e000007945 */ /* 0x000fe20003800000 */
        /* <DEDUP_REMOVED lines=13> */
.L_x_2984:
[----:B------:R-:W-:Y:S05]  /*2730*/  BSYNC B0 ;  /* 0x0000000000007941 */ /* 0x000fea0003800000 */
.L_x_2983:
[----:B------:R-:W-:Y:S01]  /*2740*/  BSSY B0, `(.L_x_2985) ;  /* 0x000000e000007945 */ /* 0x000fe20003800000 */
[----:B------:R-:W-:Y:S01]  /*2750*/  @P0 PRMT R142, R145, 0x7610, R142 ;  /* 0x00007610918e0816 */ /* 0x000fe2000000008e */
[----:B------:R-:W-:Y:S05]  /*2760*/  @P2 BRA `(.L_x_2986) ;  /* 0x0000004000002947 */ /* 0x000fea0003800000 */
[----:B------:R-:W-:Y:S01]  /*2770*/  MOV R144, RZ ;  /* 0x000000ff00907202 */ /* 0x000fe20000000f00 */
[----:B------:R-:W-:Y:S05]  /*2780*/  @!P4 BRA `(.L_x_2987) ;  /* 0x000000900000c947 */ /* 0x000fea0003800000 */
[----:B------:R-:W-:Y:S01]  /*2790*/  PRMT R144, RZ, 0x7610, R166 ;  /* 0x00007610ff907816 */ /* 0x000fe200000000a6 */
[----:B------:R-:W-:Y:S05]  /*27a0*/  BRA `(.L_x_2987) ;  /* 0x0000007000007947 */ /* 0x000fea0003800000 */
.L_x_2986:
[----:B------:R-:W-:Y:S02]  /*27b0*/  ISETP.NE.AND P5, PT, R160, RZ, PT ;  /* 0x000000ffa000720c */ /* 0x000fe40003fa5270 */
[----:B------:R-:W-:Y:S02]  /*27c0*/  @P4 PRMT R145, RZ, 0x7610, R166 ;  /* 0x00007610ff914816 */ /* 0x000fe400000000a6 */
[----:B------:R-:W-:-:S05]  /*27d0*/  FSEL R144, R148, RZ, !P5 ;  /* 0x000000ff94907208 */ /* 0x000fca0006800000 */
[----:B------:R-:W-:-:S04]  /*27e0*/  FFMA.FTZ R144, R172, R149, R144 ;  /* 0x00000095ac907223 */ /* 0x000fc80000010090 */
[----:B------:R-:W-:-:S04]  /*27f0*/  FADD.FTZ R144, R195, -R144 ;  /* 0x80000090c3907221 */ /* 0x000fc80000010000 */
[----:B------:R-:W-:-:S04]  /*2800*/  FMUL.FTZ R144, R215, R144 ;  /* 0x00000090d7907220 */ /* 0x000fc80000410000 */
[----:B------:R-:W-:Y:S02]  /*2810*/  @P4 FADD.FTZ R144, R144, R145 ;  /* 0x0000009190904221 */ /* 0x000fe40000010000 */
.L_x_2987:
[----:B------:R-:W-:Y:S05]  /*2820*/  BSYNC B0 ;  /* 0x0000000000007941 */ /* 0x000fea0003800000 */
.L_x_2985:
        /* <DEDUP_REMOVED lines=14> */
.L_x_2989:
[----:B------:R-:W-:Y:S05]  /*2910*/  BSYNC B0 ;  /* 0x0000000000007941 */ /* 0x000fea0003800000 */
.L_x_2988:
[----:B------:R-:W-:Y:S01]  /*2920*/  BSSY B0, `(.L_x_2990) ;  /* 0x000000e000007945 */ /* 0x000fe20003800000 */
[----:B------:R-:W-:Y:S01]  /*2930*/  @P0 PRMT R142, R142, 0x5410, R145 ;  /* 0x000054108e8e0816 */ /* 0x000fe20000000091 */
[----:B------:R-:W-:Y:S05]  /*2940*/  @P2 BRA `(.L_x_2991) ;  /* 0x0000004000002947 */ /* 0x000fea0003800000 */
[----:B------:R-:W-:Y:S01]  /*2950*/  HFMA2.MMA R144, -RZ, RZ, 0, 0 ;  /* 0x00000000ff907435 */ /* 0x000fe200000001ff */
[----:B------:R-:W-:Y:S05]  /*2960*/  @!P4 BRA `(.L_x_2992) ;  /* 0x000000900000c947 */ /* 0x000fea0003800000 */
[----:B------:R-:W-:Y:S01]  /*2970*/  PRMT R144, RZ, 0x5410, R167 ;  /* 0x00005410ff907816 */ /* 0x000fe200000000a7 */
[----:B------:R-:W-:Y:S05]  /*2980*/  BRA `(.L_x_2992) ;  /* 0x0000007000007947 */ /* 0x000fea0003800000 */
.L_x_2991:
[----:B------:R-:W-:-:S04]  /*2990*/  ISETP.NE.AND P5, PT, R160, RZ, PT ;  /* 0x000000ffa000720c */ /* 0x000fc80003fa5270 */
[----:B------:R-:W-:-:S05]  /*29a0*/  FSEL R144, R148, RZ, !P5 ;  /* 0x000000ff94907208 */ /* 0x000fca0006800000 */
[----:B------:R-:W-:-:S04]  /*29b0*/  FFMA.FTZ R145, R173, R149, R144 ;  /* 0x00000095ad917223 */ /* 0x000fc80000010090 */
[----:B------:R-:W-:Y:S01]  /*29c0*/  FADD.FTZ R144, R196, -R145 ;  /* 0x80000091c4907221 */ /* 0x000fe20000010000 */
[----:B------:R-:W-:-:S03]  /*29d0*/  @P4 PRMT R145, RZ, 0x5410, R167 ;  /* 0x00005410ff914816 */ /* 0x000fc600000000a7 */
[----:B------:R-:W-:-:S04]  /*29e0*/  FMUL.FTZ R144, R215, R144 ;  /* 0x00000090d7907220 */ /* 0x000fc80000410000 */
[----:B------:R-:W-:Y:S02]  /*29f0*/  @P4 FADD.FTZ R144, R144, R145 ;  /* 0x0000009190904221 */ /* 0x000fe40000010000 */
.L_x_2992:
[----:B------:R-:W-:Y:S05]  /*2a00*/  BSYNC B0 ;  /* 0x0000000000007941 */ /* 0x000fea0003800000 */
.L_x_2990:
        /* <DEDUP_REMOVED lines=14> */
.L_x_2994:
[----:B------:R-:W-:Y:S05]  /*2af0*/  BSYNC B0 ;  /* 0x0000000000007941 */ /* 0x000fea0003800000 */
.L_x_2993:
[----:B------:R-:W-:Y:S01]  /*2b00*/  BSSY B0, `(.L_x_2995) ;  /* 0x000000e000007945 */ /* 0x000fe20003800000 */
[----:B------:R-:W-:Y:S01]  /*2b10*/  @P0 PRMT R143, R145, 0x7610, R143 ;  /* 0x00007610918f0816 */ /* 0x000fe2000000008f */
[----:B------:R-:W-:Y:S05]  /*2b20*/  @P2 BRA `(.L_x_2996) ;  /* 0x0000004000002947 */ /* 0x000fea0003800000 */
[----:B------:R-:W-:Y:S01]  /*2b30*/  HFMA2.MMA R150, -RZ, RZ, 0, 0 ;  /* 0x00000000ff967435 */ /* 0x000fe200000001ff */
[----:B------:R-:W-:Y:S05]  /*2b40*/  @!P4 BRA `(.L_x_2997) ;  /* 0x000000900000c947 */ /* 0x000fea0003800000 */
[----:B------:R-:W-:Y:S01]  /*2b50*/  PRMT R150, RZ, 0x7610, R167 ;  /* 0x00007610ff967816 */ /* 0x000fe200000000a7 */
[----:B------:R-:W-:Y:S05]  /*2b60*/  BRA `(.L_x_2997) ;  /* 0x0000007000007947 */ /* 0x000fea0003800000 */
.L_x_2996:
[----:B------:R-:W-:Y:S02]  /*2b70*/  ISETP.NE.AND P5, PT, R160, RZ, PT ;  /* 0x000000ffa000720c */ /* 0x000fe40003fa5270 */
[----:B------:R-:W-:Y:S02]  /*2b80*/  @P4 PRMT R145, RZ, 0x7610, R167 ;  /* 0x00007610ff914816 */ /* 0x000fe400000000a7 */
[----:B------:R-:W-:-:S05]  /*2b90*/  FSEL R144, R148, RZ, !P5 ;  /* 0x000000ff94907208 */ /* 0x000fca0006800000 */
[----:B------:R-:W-:-:S04]  /*2ba0*/  FFMA.FTZ R144, R174, R149, R144 ;  /* 0x00000095ae907223 */ /* 0x000fc80000010090 */
[----:B------:R-:W-:-:S04]  /*2bb0*/  FADD.FTZ R144, R197, -R144 ;  /* 0x80000090c5907221 */ /* 0x000fc80000010000 */
[----:B------:R-:W-:-:S04]  /*2bc0*/  FMUL.FTZ R150, R215, R144 ;  /* 0x00000090d7967220 */ /* 0x000fc80000410000 */
[----:B------:R-:W-:Y:S02]  /*2bd0*/  @P4 FADD.FTZ R150, R150, R145 ;  /* 0x0000009196964221 */ /* 0x000fe40000010000 */
.L_x_2997:
[----:B------:R-:W-:Y:S05]  /*2be0*/  BSYNC B0 ;  /* 0x0000000000007941 */ /* 0x000fea0003800000 */
.L_x_2995:
        /* <DEDUP_REMOVED lines=9> */
[----:B------:R-:W-:-:S04]  /*2c80*/  FMUL.FTZ R150, R150, c[0x0][0x1ec] ;  /* 0x00007b0096967a20 */ /* 0x000fc80000410000 */
[----:B------:R-:W-:Y:S01]  /*2c90*/  FMUL.FTZ R156, R150, c[0x0][0x1e8] ;  /* 0x00007a00969c7a20 */ /* 0x000fe20000410000 */
[----:B------:R-:W-:-:S03]  /*2ca0*/  HFMA2.MMA R150, -RZ, RZ, 0, 0 ;  /* 0x00000000ff967435 */ /* 0x000fc600000001ff */
[----:B------:R-:W-:-:S04]  /*2cb0*/  FMUL.FTZ R154, R107, R156 ;  /* 0x0000009c6b9a7220 */ /* 0x000fc80000410000 */
[----:B-----5:R-:W-:Y:S02]  /*2cc0*/  @P5 PRMT R151, RZ, 0x7610, R135 ;  /* 0x00007610ff975816 */ /* 0x020fe40000000087 */
[----:B------:R-:W-:-:S03]  /*2cd0*/  FSEL R154, R154, RZ, P5 ;  /* 0x000000ff9a9a7208 */ /* 0x000fc60002800000 */
[----:B------:R-:W-:Y:S01]  /*2ce0*/  @P5 FMUL.FTZ R150, R156, R151 ;  /* 0x000000979c965220 */ /* 0x000fe20000410000 */
[----:B------:R-:W-:-:S03]  /*2cf0*/  F2FP.BF16.PACK_AB R154, RZ, R154 ;  /* 0x0000009aff9a723e */ /* 0x000fc600000010ff */
[----:B------:R-:W-:Y:S01]  /*2d00*/  FADD.FTZ R11, R11, R150 ;  /* 0x000000960b0b7221 */ /* 0x000fe20000010000 */
[----:B------:R-:W-:Y:S02]  /*2d10*/  PRMT R139, R139, 0x5410, R154 ;  /* 0x000054108b8b7816 */ /* 0x000fe4000000009a */
.L_x_2999:
[----:B------:R-:W-:Y:S05]  /*2d20*/  BSYNC B0 ;  /* 0x0000000000007941 */ /* 0x000fea0003800000 */
.L_x_2998:
[----:B------:R0:W-:Y:S01]  /*2d30*/  @P0 STG.E.128 [R144.64], R140 ;  /* 0x0000008c90000986 */ /* 0x0001e2000c101d04 */
[----:B------:R-:W-:Y:S03]  /*2d40*/  BSSY B0, `(.L_x_3000) ;  /* 0x0000007000007945 */ /* 0x000fe60003800000 */
[----:B------:R0:W-:Y:S01]  /*2d50*/  @P3 STG.E.128 [R146.64], R136 ;  /* 0x0000008892003986 */ /* 0x0001e2000c101d04 */
[----:B------:R-:W-:Y:S05]  /*2d60*/  @!P3 BRA `(.L_x_3001) ;  /* 0x000000400000b947 */ /* 0x000fea0003800000 */
[----:B-----5:R-:W-:Y:S02]  /*2d70*/  IADD3 R132, R219, 0x80, RZ ;  /* 0x00000080db847810 */ /* 0x020fe40007ffe0ff */
[----:B------:R-:W-:-:S05]  /*2d80*/  MOV R133, 0x10 ;  /* 0x0000001000857802 */ /* 0x000fca0000000f00 */
[----:B------:R-:W-:-:S06]  /*2d90*/  IMAD.WIDE.U32 R132, R132, R133, c[0x0][0x170] ;  /* 0x00005c0084847625 */ /* 0x000fcc00078e0085 */
[----:B------:R-:W5:Y:S02]  /*2da0*/  LDG.E.128 R132, [R132.64] ;  /* 0x0000000484847981 */ /* 0x000f64000c1e1d00 */
.L_x_3001:
[----:B------:R-:W-:Y:S05]  /*2db0*/  BSYNC B0 ;  /* 0x0000000000007941 */ /* 0x000fea0003800000 */
.L_x_3000:
[----:B------:R-:W-:Y:S01]  /*2dc0*/  BSSY B0, `(.L_x_3002) ;  /* 0x000000d000007945 */ /* 0x000fe20003800000 */
[----:B------:R-:W-:Y:S05]  /*2dd0*/  @P2 BRA `(.L_x_3003) ;  /* 0x0000004000002947 */ /* 0x000fea0003800000 */
[----:B0-----:R-:W-:Y:S01]  /*2de0*/  IMAD.MOV.U32 R144, RZ, RZ, RZ ;  /* 0x000000ffff907224 */ /* 0x001fe200078e00ff */
[----:B------:R-:W-:Y:S05]  /*2df0*/  @!P4 BRA `(.L_x_3004) ;  /* 0x000000900000c947 */ /* 0x000fea0003800000 */
[----:B------:R-:W-:Y:S01]  /*2e00*/  PRMT R144, RZ, 0x5410, R124 ;  /* 0x00005410ff907816 */ /* 0x000fe2000000007c */
[----:B------:R-:W-:Y:S05]  /*2e10*/  BRA `(.L_x_3004) ;  /* 0x0000007000007947 */ /* 0x000fea0003800000 */
.L_x_3003:
[----:B------:R-:W-:-:S04]  /*2e20*/  ISETP.NE.AND P5, PT, R160, RZ, PT ;  /* 0x000000ffa000720c */ /* 0x000fc80003fa5270 */
[----:B0-----:R-:W-:-:S05]  /*2e30*/  FSEL R144, R148, RZ, !P5 ;  /* 0x000000ff94907208 */ /* 0x001fca0006800000 */
[----:B------:R-:W-:-:S04]  /*2e40*/  FFMA.FTZ R145, R175, R149, R144 ;  /* 0x00000095af917223 */ /* 0x000fc80000010090 */
[----:B------:R-:W-:Y:S01]  /*2e50*/  FADD.FTZ R144, R198, -R145 ;  /* 0x80000091c6907221 */ /* 0x000fe20000010000 */
[----:B------:R-:W-:-:S03]  /*2e60*/  @P4 PRMT R145, RZ, 0x5410, R124 ;  /* 0x00005410ff914816 */ /* 0x000fc6000000007c */
[----:B------:R-:W-:-:S04]  /*2e70*/  FMUL.FTZ R144, R215, R144 ;  /* 0x00000090d7907220 */ /* 0x000fc80000410000 */
[----:B------:R-:W-:Y:S02]  /*2e80*/  @P4 FADD.FTZ R144, R144, R145 ;  /* 0x0000009190904221 */ /* 0x000fe40000010000 */
.L_x_3004:
[----:B------:R-:W-:Y:S05]  /*2e90*/  BSYNC B0 ;  /* 0x0000000000007941 */ /* 0x000fea0003800000 */
.L_x_3002:
        /* <DEDUP_REMOVED lines=14> */
.L_x_3006:
[----:B------:R-:W-:Y:S05]  /*2f80*/  BSYNC B0 ;  /* 0x0000000000007941 */ /* 0x000fea0003800000 */
.L_x_3005:
[----:B------:R-:W-:Y:S01]  /*2f90*/  BSSY B0, `(.L_x_3007) ;  /* 0x000000e000007945 */ /* 0x000fe20003800000 */
[----:B------:R-:W-:Y:S01]  /*2fa0*/  @P0 PRMT R140, R145, 0x7610, R140 ;  /* 0x00007610918c0816 */ /* 0x000fe2000000008c */
[----:B------:R-:W-:Y:S05]  /*2fb0*/  @P2 BRA `(.L_x_3008) ;  /* 0x0000004000002947 */ /* 0x000fea0003800000 */
[----:B------:R-:W-:Y:S01]  /*2fc0*/  MOV R144, RZ ;  /* 0x000000ff00907202 */ /* 0x000fe20000000f00 */
[----:B------:R-:W-:Y:S05]  /*2fd0*/  @!P4 BRA `(.L_x_3009) ;  /* 0x000000900000c947 */ /* 0x000fea0003800000 */
[----:B------:R-:W-:Y:S01]  /*2fe0*/  PRMT R144, RZ, 0x7610, R124 ;  /* 0x00007610ff907816 */ /* 0x000fe2000000007c */
[----:B------:R-:W-:Y:S05]  /*2ff0*/  BRA `(.L_x_3009) ;  /* 0x0000007000007947 */ /* 0x000fea0003800000 */
.L_x_3008:
[----:B------:R-:W-:Y:S02]  /*3000*/  ISETP.NE.AND P5, PT, R160, RZ, PT ;  /* 0x000000ffa000720c */ /* 0x000fe40003fa5270 */
[----:B------:R-:W-:Y:S02]  /*3010*/  @P4 PRMT R145, RZ, 0x7610, R124 ;  /* 0x00007610ff914816 */ /* 0x000fe4000000007c */
[----:B------:R-:W-:-:S05]  /*3020*/  FSEL R144, R148, RZ, !P5 ;  /* 0x000000ff94907208 */ /* 0x000fca0006800000 */
[----:B------:R-:W-:-:S04]  /*3030*/  FFMA.FTZ R144, R176, R149, R144 ;  /* 0x00000095b0907223 */ /* 0x000fc80000010090 */
[----:B------:R-:W-:-:S04]  /*3040*/  FADD.FTZ R144, R199, -R144 ;  /* 0x80000090c7907221 */ /* 0x000fc80000010000 */
[----:B------:R-:W-:-:S04]  /*3050*/  FMUL.FTZ R144, R215, R144 ;  /* 0x00000090d7907220 */ /* 0x000fc80000410000 */
[----:B------:R-:W-:Y:S02]  /*3060*/  @P4 FADD.FTZ R144, R144, R145 ;  /* 0x0000009190904221 */ /* 0x000fe40000010000 */
.L_x_3009:
[----:B------:R-:W-:Y:S05]  /*3070*/  BSYNC B0 ;  /* 0x0000000000007941 */ /* 0x000fea0003800000 */
.L_x_3007:
[----:B------:R-:W-:Y:S01]  /*3080*/  BSSY B0, `(.L_x_3010) ;  /* 0x000000e000007945 */ /* 0x000fe20003800000 */
[----:B------:R-:W-:Y:S01]  /*3090*/  @P0 F2FP.BF16.PACK_AB R145, RZ, R144 ;  /* 0x00000090ff91023e */ /* 0x000fe200000010ff */
        /* <DEDUP_REMOVED lines=12> */
.L_x_3011:
[----:B------:R-:W-:Y:S05]  /*3160*/  BSYNC B0 ;  /* 0x0000000000007941 */ /* 0x000fea0003800000 */
.L_x_3010:
[----:B------:R-:W-:Y:S01]  /*3170*/  BSSY B0, `(.L_x_3012) ;  /* 0x000000e000007945 */ /* 0x000fe20003800000 */
[----:B------:R-:W-:Y:S01]  /*3180*/  @P0 PRMT R140, R140, 0x5410, R145 ;  /* 0x000054108c8c0816 */ /* 0x000fe20000000091 */
[----:B------:R-:W-:Y:S05]  /*3190*/  @P2 BRA `(.L_x_3013) ;  /* 0x0000004000002947 */ /* 0x000fea0003800000 */
[----:B------:R-:W-:Y:S01]  /*31a0*/  IMAD.MOV.U32 R144, RZ, RZ, RZ ;  /* 0x000000ffff907224 */ /* 0x000fe200078e00ff */
[----:B------:R-:W-:Y:S05]  /*31b0*/  @!P4 BRA `(.L_x_3014) ;  /* 0x000000900000c947 */ /* 0x000fea0003800000 */
[----:B------:R-:W-:Y:S01]  /*31c0*/  PRMT R144, RZ, 0x5410, R125 ;  /* 0x00005410ff907816 */ /* 0x000fe2000000007d */
[----:B------:R-:W-:Y:S05]  /*31d0*/  BRA `(.L_x_3014) ;  /* 0x0000007000007947 */ /* 0x000fea0003800000 */
.L_x_3013:
[----:B------:R-:W-:-:S04]  /*31e0*/  ISETP.NE.AND P5, PT, R160, RZ, PT ;  /* 0x000000ffa000720c */ /* 0x000fc80003fa5270 */
[----:B------:R-:W-:-:S05]  /*31f0*/  FSEL R144, R148, RZ, !P5 ;  /* 0x000000ff94907208 */ /* 0x000fca0006800000 */
[----:B------:R-:W-:-:S04]  /*3200*/  FFMA.FTZ R145, R177, R149, R144 ;  /* 0x00000095b1917223 */ /* 0x000fc80000010090 */
[----:B------:R-:W-:Y:S01]  /*3210*/  FADD.FTZ R144, R200, -R145 ;  /* 0x80000091c8907221 */ /* 0x000fe20000010000 */
[----:B------:R-:W-:-:S03]  /*3220*/  @P4 PRMT R145, RZ, 0x5410, R125 ;  /* 0x00005410ff914816 */ /* 0x000fc6000000007d */
[----:B------:R-:W-:-:S04]  /*3230*/  FMUL.FTZ R144, R215, R144 ;  /* 0x00000090d7907220 */ /* 0x000fc80000410000 */
[----:B------:R-:W-:Y:S02]  /*3240*/  @P4 FADD.FTZ R144, R144, R145 ;  /* 0x0000009190904221 */ /* 0x000fe40000010000 */
.L_x_3014:
[----:B------:R-:W-:Y:S05]  /*3250*/  BSYNC B0 ;  /* 0x0000000000007941 */ /* 0x000fea0003800000 */
.L_x_3012:
        /* <DEDUP_REMOVED lines=14> */
.L_x_3016:
[----:B------:R-:W-:Y:S05]  /*3340*/  BSYNC B0 ;  /* 0x0000000000007941 */ /* 0x000fea0003800000 */
.L_x_3015:
[----:B------:R-:W-:Y:S01]  /*3350*/  BSSY B0, `(.L_x_3017) ;  /* 0x000000e000007945 */ /* 0x000fe20003800000 */
[----:B------:R-:W-:Y:S01]  /*3360*/  @P0 PRMT R141, R145, 0x7610, R141 ;  /* 0x00007610918d0816 */ /* 0x000fe2000000008d */
[----:B------:R-:W-:Y:S05]  /*3370*/  @P2 BRA `(.L_x_3018) ;  /* 0x0000004000002947 */ /* 0x000fea0003800000 */
[----:B------:R-:W-:Y:S01]  /*3380*/  HFMA2.MMA R144, -RZ, RZ, 0, 0 ;  /* 0x00000000ff907435 */ /* 0x000fe200000001ff */
[----:B------:R-:W-:Y:S05]  /*3390*/  @!P4 BRA `(.L_x_3019) ;  /* 0x000000900000c947 */ /* 0x000fea0003800000 */
[----:B------:R-:W-:Y:S01]  /*33a0*/  PRMT R144, RZ, 0x7610, R125 ;  /* 0x00007610ff907816 */ /* 0x000fe2000000007d */
[----:B------:R-:W-:Y:S05]  /*33b0*/  BRA `(.L_x_3019) ;  /* 0x0000007000007947 */ /* 0x000fea0003800000 */
.L_x_3018:
[----:B------:R-:W-:Y:S02]  /*33c0*/  ISETP.NE.AND P5, PT, R160, RZ, PT ;  /* 0x000000ffa000720c */ /* 0x000fe40003fa5270 */
[----:B------:R-:W-:Y:S02]  /*33d0*/  @P4 PRMT R145, RZ, 0x7610, R125 ;  /* 0x00007610ff914816 */ /* 0x000fe4000000007d */
[----:B------:R-:W-:-:S05]  /*33e0*/  FSEL R144, R148, RZ, !P5 ;  /* 0x000000ff94907208 */ /* 0x000fca0006800000 */
[----:B------:R-:W-:-:S04]  /*33f0*/  FFMA.FTZ R144, R178, R149, R144 ;  /* 0x00000095b2907223 */ /* 0x000fc80000010090 */
[----:B------:R-:W-:-:S04]  /*3400*/  FADD.FTZ R144, R201, -R144 ;  /* 0x80000090c9907221 */ /* 0x000fc80000010000 */
[----:B------:R-:W-:-:S04]  /*3410*/  FMUL.FTZ R144, R215, R144 ;  /* 0x00000090d7907220 */ /* 0x000fc80000410000 */
[----:B------:R-:W-:Y:S02]  /*3420*/  @P4 FADD.FTZ R144, R144, R145 ;  /* 0x0000009190904221 */ /* 0x000fe40000010000 */
.L_x_3019:
[----:B------:R-:W-:Y:S05]  /*3430*/  BSYNC B0 ;  /* 0x0000000000007941 */ /* 0x000fea0003800000 */
.L_x_3017:
[----:B------:R-:W-:Y:S01]  /*3440*/  BSSY B0, `(.L_x_3020) ;  /* 0x000000e000007945 */ /* 0x000fe20003800000 */
[----:B------:R-:W-:Y:S01]  /*3450*/  @P0 F2FP.BF16.PACK_AB R145, RZ, R144 ;  /* 0x00000090ff91023e */ /* 0x000fe200000010ff */
[----:B------:R-:W-:Y:S05]  /*3460*/  @!P3 BRA `(.L_x_3021) ;  /* 0x000000b00000b947 */ /* 0x000fea0003800000 */
[----:B------:R-:W-:Y:S01]  /*3470*/  LOP3.LUT P5, RZ, R2, 0xff000000, RZ, 0xc0, !PT ;  /* 0xff00000002ff7812 */ /* 0x000fe200078ac0ff */
[----:B------:R-:W-:-:S04]  /*3480*/  FMUL.FTZ R144, R144, c[0x0][0x1ec] ;  /* 0x00007b0090907a20 */ /* 0x000fc80000410000 */
[----:B------:R-:W-:Y:S01]  /*3490*/  FMUL.FTZ R150, R144, c[0x0][0x1e8] ;  /* 0x00007a0090967a20 */ /* 0x000fe20000410000 */
[----:B------:R-:W-:-:S03]  /*34a0*/  MOV R144, RZ ;  /* 0x000000ff00907202 */ /* 0x000fc60000000f00 */
[----:B------:R-:W-:-:S04]  /*34b0*/  FMUL.FTZ R146, R111, R150 ;  /* 0x000000966f927220 */ /* 0x000fc80000410000 */
[----:B-----5:R-:W-:Y:S02]  /*34c0*/  @P5 PRMT R147, RZ, 0x7610, R133 ;  /* 0x00007610ff935816 */ /* 0x020fe40000000085 */
[----:B------:R-:W-:-:S03]  /*34d0*/  FSEL R146, R146, RZ, P5 ;  /* 0x000000ff92927208 */ /* 0x000fc60002800000 */
[----:B------:R-:W-:Y:S01]  /*34e0*/  @P5 FMUL.FTZ R144, R147, R150 ;  /* 0x0000009693905220 */ /* 0x000fe20000410000 */
[----:B------:R-:W-:-:S03]  /*34f0*/  F2FP.BF16.PACK_AB R146, RZ, R146 ;  /* 0x00000092ff92723e */ /* 0x000fc600000010ff */
[----:B------:R-:W-:Y:S01]  /*3500*/  FADD.FTZ R15, R15, R144 ;  /* 0x000000900f0f7221 */ /* 0x000fe20000010000 */
[----:B------:R-:W-:Y:S02]  /*3510*/  PRMT R137, R137, 0x5410, R146 ;  /* 0x0000541089897816 */ /* 0x000fe40000000092 */
.L_x_3021:
[----:B------:R-:W-:Y:S05]  /*3520*/  BSYNC B0 ;  /* 0x0000000000007941 */ /* 0x000fea0003800000 */
.L_x_3020:
[----:B------:R-:W-:Y:S01]  /*3530*/  BSSY B0, `(.L_x_3022) ;  /* 0x000000e000007945 */ /* 0x000fe20003800000 */
[----:B------:R-:W-:Y:S01]  /*3540*/  @P0 PRMT R141, R141, 0x5410, R145 ;  /* 0x000054108d8d0816 */ /* 0x000fe20000000091 */
[----:B------:R-:W-:Y:S05]  /*3550*/  @P2 BRA `(.L_x_3023) ;  /* 0x0000004000002947 */ /* 0x000fea0003800000 */
[----:B------:R-:W-:Y:S01]  /*3560*/  IMAD.MOV.U32 R144, RZ, RZ, RZ ;  /* 0x000000ffff907224 */ /* 0x000fe200078e00ff */
[----:B------:R-:W-:Y:S05]  /*3570*/  @!P4 BRA `(.L_x_3024) ;  /* 0x000000900000c947 */ /* 0x000fea0003800000 */
[----:B------:R-:W-:Y:S01]  /*3580*/  PRMT R144, RZ, 0x5410, R126 ;  /* 0x00005410ff907816 */ /* 0x000fe2000000007e */
[----:B------:R-:W-:Y:S05]  /*3590*/  BRA `(.L_x_3024) ;  /* 0x0000007000007947 */ /* 0x000fea0003800000 */
.L_x_3023:
[----:B------:R-:W-:-:S04]  /*35a0*/  ISETP.NE.AND P5, PT, R160, RZ, PT ;  /* 0x000000ffa000720c */ /* 0x000fc80003fa5270 */
[----:B------:R-:W-:-:S05]  /*35b0*/  FSEL R144, R148, RZ, !P5 ;  /* 0x000000ff94907208 */ /* 0x000fca0006800000 */
[----:B------:R-:W-:-:S04]  /*35c0*/  FFMA.FTZ R145, R179, R149, R144 ;  /* 0x00000095b3917223 */ /* 0x000fc80000010090 */
[----:B------:R-:W-:Y:S01]  /*35d0*/  FADD.FTZ R144, R202, -R145 ;  /* 0x80000091ca907221 */ /* 0x000fe20000010000 */
[----:B------:R-:W-:-:S03]  /*35e0*/  @P4 PRMT R145, RZ, 0x5410, R126 ;  /* 0x00005410ff914816 */ /* 0x000fc6000000007e */
[----:B------:R-:W-:-:S04]  /*35f0*/  FMUL.FTZ R144, R215, R144 ;  /* 0x00000090d7907220 */ /* 0x000fc80000410000 */
[----:B------:R-:W-:Y:S02]  /*3600*/  @P4 FADD.FTZ R144, R144, R145 ;  /* 0x0000009190904221 */ /* 0x000fe40000010000 */
.L_x_3024:
[----:B------:R-:W-:Y:S05]  /*3610*/  BSYNC B0 ;  /* 0x0000000000007941 */ /* 0x000fea0003800000 */
.L_x_3022:
        /* <DEDUP_REMOVED lines=14> */
.L_x_3026:
[----:B------:R-:W-:Y:S05]  /*3700*/  BSYNC B0 ;  /* 0x0000000000007941 */ /* 0x000fea0003800000 */
.L_x_3025:
[----:B------:R-:W-:Y:S01]  /*3710*/  BSSY B0, `(.L_x_3027) ;  /* 0x000000e000007945 */ /* 0x000fe20003800000 */
[----:B------:R-:W-:Y:S01]  /*3720*/  @P0 PRMT R142, R145, 0x7610, R142 ;  /* 0x00007610918e0816 */ /* 0x000fe2000000008e */
[----:B------:R-:W-:Y:S05]  /*3730*/  @P2 BRA `(.L_x_3028) ;  /* 0x0000004000002947 */ /* 0x000fea0003800000 */
[----:B------:R-:W-:Y:S01]  /*3740*/  MOV R144, RZ ;  /* 0x000000ff00907202 */ /* 0x000fe20000000f00 */
[----:B------:R-:W-:Y:S05]  /*3750*/  @!P4 BRA `(.L_x_3029) ;  /* 0x000000900000c947 */ /* 0x000fea0003800000 */
[----:B------:R-:W-:Y:S01]  /*3760*/  PRMT R144, RZ, 0x7610, R126 ;  /* 0x00007610ff907816 */ /* 0x000fe2000000007e */
[----:B------:R-:W-:Y:S05]  /*3770*/  BRA `(.L_x_3029) ;  /* 0x0000007000007947 */ /* 0x000fea0003800000 */
.L_x_3028:
[----:B------:R-:W-:Y:S02]  /*3780*/  ISETP.NE.AND P5, PT, R160, RZ, PT ;  /* 0x000000ffa000720c */ /* 0x000fe40003fa5270 */
[----:B------:R-:W-:Y:S02]  /*3790*/  @P4 PRMT R145, RZ, 0x7610, R126 ;  /* 0x00007610ff914816 */ /* 0x000fe4000000007e */
[----:B------:R-:W-:-:S05]  /*37a0*/  FSEL R144, R148, RZ, !P5 ;  /* 0x000000ff94907208 */ /* 0x000fca0006800000 */
[----:B------:R-:W-:-:S04]  /*37b0*/  FFMA.FTZ R144, R180, R149, R144 ;  /* 0x00000095b4907223 */ /* 0x000fc80000010090 */
[----:B------:R-:W-:-:S04]  /*37c0*/  FADD.FTZ R144, R203, -R144 ;  /* 0x80000090cb907221 */ /* 0x000fc80000010000 */
[----:B------:R-:W-:-:S04]  /*37d0*/  FMUL.FTZ R144, R215, R144 ;  /* 0x00000090d7907220 */ /* 0x000fc80000410000 */
[----:B------:R-:W-:Y:S02]  /*37e0*/  @P4 FADD.FTZ R144, R144, R145 ;  /* 0x0000009190904221 */ /* 0x000fe40000010000 */
.L_x_3029:
[----:B------:R-:W-:Y:S05]  /*37f0*/  BSYNC B0 ;  /* 0x0000000000007941 */ /* 0x000fea0003800000 */
.L_x_3027:
        /* <DEDUP_REMOVED lines=14> */
.L_x_3031:
[----:B------:R-:W-:Y:S05]  /*38e0*/  BSYNC B0 ;  /* 0x0000000000007941 */ /* 0x000fea0003800000 */
.L_x_3030:
[----:B------:R-:W-:Y:S01]  /*38f0*/  BSSY B0, `(.L_x_3032) ;  /* 0x000000e000007945 */ /* 0x000fe20003800000 */
[----:B------:R-:W-:Y:S01]  /*3900*/  @P0 PRMT R142, R142, 0x5410, R145 ;  /* 0x000054108e8e0816 */ /* 0x000fe20000000091 */
[----:B------:R-:W-:Y:S05]  /*3910*/  @P2 BRA `(.L_x_3033) ;  /* 0x0000004000002947 */ /* 0x000fea0003800000 */
[----:B------:R-:W-:Y:S01]  /*3920*/  IMAD.MOV.U32 R144, RZ, RZ, RZ ;  /* 0x000000ffff907224 */ /* 0x000fe200078e00ff */
[----:B------:R-:W-:Y:S05]  /*3930*/  @!P4 BRA `(.L_x_3034) ;  /* 0x000000900000c947 */ /* 0x000fea0003800000 */
[----:B------:R-:W-:Y:S01]  /*3940*/  PRMT R144, RZ, 0x5410, R127 ;  /* 0x00005410ff907816 */ /* 0x000fe2000000007f */
[----:B------:R-:W-:Y:S05]  /*3950*/  BRA `(.L_x_3034) ;  /* 0x0000007000007947 */ /* 0x000fea0003800000 */
.L_x_3033:
[----:B------:R-:W-:-:S04]  /*3960*/  ISETP.NE.AND P5, PT, R160, RZ, PT ;  /* 0x000000ffa000720c */ /* 0x000fc80003fa5270 */
[----:B------:R-:W-:-:S05]  /*3970*/  FSEL R144, R148, RZ, !P5 ;  /* 0x000000ff94907208 */ /* 0x000fca0006800000 */
[----:B------:R-:W-:-:S04]  /*3980*/  FFMA.FTZ R145, R181, R149, R144 ;  /* 0x00000095b5917223 */ /* 0x000fc80000010090 */
[----:B------:R-:W-:Y:S01]  /*3990*/  FADD.FTZ R144, R204, -R145 ;  /* 0x80000091cc907221 */ /* 0x000fe20000010000 */
[----:B------:R-:W-:-:S03]  /*39a0*/  @P4 PRMT R145, RZ, 0x5410, R127 ;  /* 0x00005410ff914816 */ /* 0x000fc6000000007f */
[----:B------:R-:W-:-:S04]  /*39b0*/  FMUL.FTZ R144, R215, R144 ;  /* 0x00000090d7907220 */ /* 0x000fc80000410000 */
[----:B------:R-:W-:Y:S02]  /*39c0*/  @P4 FADD.FTZ R144, R144, R145 ;  /* 0x0000009190904221 */ /* 0x000fe40000010000 */
.L_x_3034:
[----:B------:R-:W-:Y:S05]  /*39d0*/  BSYNC B0 ;  /* 0x0000000000007941 */ /* 0x000fea0003800000 */
.L_x_3032:
        /* <DEDUP_REMOVED lines=14> */
.L_x_3036:
[----:B------:R-:W-:Y:S05]  /*3ac0*/  BSYNC B0 ;  /* 0x0000000000007941 */ /* 0x000fea0003800000 */
.L_x_3035:
[----:B------:R-:W-:Y:S01]  /*3ad0*/  BSSY B0, `(.L_x_3037) ;  /* 0x000000e000007945 */ /* 0x000fe20003800000 */
[----:B------:R-:W-:Y:S01]  /*3ae0*/  @P0 PRMT R143, R145, 0x7610, R143 ;  /* 0x00007610918f0816 */ /* 0x000fe2000000008f */
[----:B------:R-:W-:Y:S05]  /*3af0*/  @P2 BRA `(.L_x_3038) ;  /* 0x0000004000002947 */ /* 0x000fea0003800000 */
[----:B------:R-:W-:Y:S01]  /*3b00*/  HFMA2.MMA R150, -RZ, RZ, 0, 0 ;  /* 0x00000000ff967435 */ /* 0x000fe200000001ff */
[----:B------:R-:W-:Y:S05]  /*3b10*/  @!P4 BRA `(.L_x_3039) ;  /* 0x000000900000c947 */ /* 0x000fea0003800000 */
[----:B------:R-:W-:Y:S01]  /*3b20*/  PRMT R150, RZ, 0x7610, R127 ;  /* 0x00007610ff967816 */ /* 0x000fe2000000007f */
[----:B------:R-:W-:Y:S05]  /*3b30*/  BRA `(.L_x_3039) ;  /* 0x0000007000007947 */ /* 0x000fea0003800000 */
.L_x_3038:
[----:B------:R-:W-:Y:S02]  /*3b40*/  ISETP.NE.AND P5, PT, R160, RZ, PT ;  /* 0x000000ffa000720c */ /* 0x000fe40003fa5270 */
[----:B------:R-:W-:Y:S02]  /*3b50*/  @P4 PRMT R145, RZ, 0x7610, R127 ;  /* 0x00007610ff914816 */ /* 0x000fe4000000007f */
[----:B------:R-:W-:-:S05]  /*3b60*/  FSEL R144, R148, RZ, !P5 ;  /* 0x000000ff94907208 */ /* 0x000fca0006800000 */
[----:B------:R-:W-:-:S04]  /*3b70*/  FFMA.FTZ R144, R182, R149, R144 ;  /* 0x00000095b6907223 */ /* 0x000fc80000010090 */
[----:B------:R-:W-:-:S04]  /*3b80*/  FADD.FTZ R144, R205, -R144 ;  /* 0x80000090cd907221 */ /* 0x000fc80000010000 */
[----:B------:R-:W-:-:S04]  /*3b90*/  FMUL.FTZ R150, R215, R144 ;  /* 0x00000090d7967220 */ /* 0x000fc80000410000 */
[----:B------:R-:W-:Y:S02]  /*3ba0*/  @P4 FADD.FTZ R150, R150, R145 ;  /* 0x0000009196964221 */ /* 0x000fe40000010000 */
.L_x_3039:
[----:B------:R-:W-:Y:S05]  /*3bb0*/  BSYNC B0 ;  /* 0x0000000000007941 */ /* 0x000fea0003800000 */
.L_x_3037:
        /* <DEDUP_REMOVED lines=20> */
.L_x_3041:
[----:B------:R-:W-:Y:S05]  /*3d00*/  BSYNC B0 ;  /* 0x0000000000007941 */ /* 0x000fea0003800000 */
.L_x_3040:
[----:B------:R0:W-:Y:S01]  /*3d10*/  @P0 STG.E.128 [R144.64], R140 ;  /* 0x0000008c90000986 */ /* 0x0001e2000c101d04 */
[----:B------:R-:W-:Y:S01]  /*3d20*/  BSSY B0, `(.L_x_3042) ;  /* 0x0000007000007945 */ /* 0x000fe20003800000 */
[----:B------:R-:W-:Y:S02]  /*3d30*/  IADD3 R219, R219, 0x100, RZ ;  /* 0x00000100dbdb7810 */ /* 0x000fe40007ffe0ff */
[----:B------:R0:W-:Y:S01]  /*3d40*/  @P3 STG.E.128 [R146.64], R136 ;  /* 0x0000008892003986 */ /* 0x0001e2000c101d04 */
[----:B------:R-:W-:Y:S05]  /*3d50*/  @!P3 BRA `(.L_x_3043) ;  /* 0x000000300000b947 */ /* 0x000fea0003800000 */
[----:B-----5:R-:W-:-:S05]  /*3d60*/  MOV R132, 0x10 ;  /* 0x0000001000847802 */ /* 0x020fca0000000f00 */
[----:B------:R-:W-:-:S06]  /*3d70*/  IMAD.WIDE.U32 R132, R219, R132, c[0x0][0x170] ;  /* 0x00005c00db847625 */ /* 0x000fcc00078e0084 */
[----:B------:R-:W5:Y:S02]  /*3d80*/  LDG.E.128 R132, [R132.64] ;  /* 0x0000000484847981 */ /* 0x000f64000c1e1d00 */
.L_x_3043:
[----:B------:R-:W-:Y:S05]  /*3d90*/  BSYNC B0 ;  /* 0x0000000000007941 */ /* 0x000fea0003800000 */
.L_x_3042:
[----:B------:R-:W-:Y:S01]  /*3da0*/  BSSY B0, `(.L_x_3044) ;  /* 0x000000d000007945 */ /* 0x000fe20003800000 */
[----:B------:R-:W-:Y:S05]  /*3db0*/  @P2 BRA `(.L_x_3045) ;  /* 0x0000004000002947 */ /* 0x000fea0003800000 */
[----:B------:R-:W-:Y:S01]  /*3dc0*/  HFMA2.MMA R2, -RZ, RZ, 0, 0 ;  /* 0x00000000ff027435 */ /* 0x000fe200000001ff */
[----:B------:R-:W-:Y:S05]  /*3dd0*/  @!P4 BRA `(.L_x_3046) ;  /* 0x000000900000c947 */ /* 0x000fea0003800000 */
[----:B------:R-:W-:Y:S01]  /*3de0*/  PRMT R2, RZ, 0x5410, R128 ;  /* 0x00005410ff027816 */ /* 0x000fe20000000080 */
[----:B------:R-:W-:Y:S05]  /*3df0*/  BRA `(.L_x_3046) ;  /* 0x0000007000007947 */ /* 0x000fea0003800000 */
.L_x_3045:
[----:B------:R-:W-:-:S04]  /*3e00*/  ISETP.NE.AND P5, PT, R160, RZ, PT ;  /* 0x000000ffa000720c */ /* 0x000fc80003fa5270 */
[----:B------:R-:W-:-:S05]  /*3e10*/  FSEL R2, R148, RZ, !P5 ;  /* 0x000000ff94027208 */ /* 0x000fca0006800000 */
[----:B------:R-:W-:-:S04]  /*3e20*/  FFMA.FTZ R3, R183, R149, R2 ;  /* 0x00000095b7037223 */ /* 0x000fc80000010002 */
[----:B------:R-:W-:Y:S01]  /*3e30*/  FADD.FTZ R2, R206, -R3 ;  /* 0x80000003ce027221 */ /* 0x000fe20000010000 */
[----:B------:R-:W-:-:S03]  /*3e40*/  @P4 PRMT R3, RZ, 0x5410, R128 ;  /* 0x00005410ff034816 */ /* 0x000fc60000000080 */
[----:B------:R-:W-:-:S04]  /*3e50*/  FMUL.FTZ R2, R215, R2 ;  /* 0x00000002d7027220 */ /* 0x000fc80000410000 */
[----:B------:R-:W-:Y:S02]  /*3e60*/  @P4 FADD.FTZ R2, R2, R3 ;  /* 0x0000000302024221 */ /* 0x000fe40000010000 */
.L_x_3046:
[----:B------:R-:W-:Y:S05]  /*3e70*/  BSYNC B0 ;  /* 0x0000000000007941 */ /* 0x000fea0003800000 */
.L_x_3044:
[----:B------:R-:W-:Y:S01]  /*3e80*/  BSSY B0, `(.L_x_3047) ;  /* 0x000000e000007945 */ /* 0x000fe20003800000 */
[----:B------:R-:W-:Y:S01]  /*3e90*/  @P0 F2FP.BF16.PACK_AB R3, RZ, R2 ;  /* 0x00000002ff03023e */ /* 0x000fe200000010ff */
[----:B------:R-:W-:Y:S05]  /*3ea0*/  @!P3 BRA `(.L_x_3048) ;  /* 0x000000b00000b947 */ /* 0x000fea0003800000 */
[----:B------:R-:W-:Y:S01]  /*3eb0*/  LOP3.LUT P5, RZ, R221, 0xff, RZ, 0xc0, !PT ;  /* 0x000000ffddff7812 */ /* 0x000fe200078ac0ff */
[----:B------:R-:W-:Y:S02]  /*3ec0*/  FMUL.FTZ R2, R2, c[0x0][0x1ec] ;  /* 0x00007b0002027a20 */ /* 0x000fe40000410000 */
[----:B0-----:R-:W-:Y:S02]  /*3ed0*/  IMAD.MOV.U32 R145, RZ, RZ, RZ ;  /* 0x000000ffff917224 */ /* 0x001fe400078e00ff */
        /* <DEDUP_REMOVED lines=8> */
.L_x_3048:
[----:B------:R-:W-:Y:S05]  /*3f60*/  BSYNC B0 ;  /* 0x0000000000007941 */ /* 0x000fea0003800000 */
.L_x_3047:
[----:B------:R-:W-:Y:S01]  /*3f70*/  BSSY B0, `(.L_x_3049) ;  /* 0x000000e000007945 */ /* 0x000fe20003800000 */
[----:B0-----:R-:W-:Y:S01]  /*3f80*/  @P0 PRMT R140, R3, 0x7610, R140 ;  /* 0x00007610038c0816 */ /* 0x001fe2000000008c */
[----:B------:R-:W-:Y:S05]  /*3f90*/  @P2 BRA `(.L_x_3050) ;  /* 0x0000004000002947 */ /* 0x000fea0003800000 */
[----:B------:R-:W-:Y:S01]  /*3fa0*/  MOV R2, RZ ;  /* 0x000000ff00027202 */ /* 0x000fe20000000f00 */
[----:B------:R-:W-:Y:S05]  /*3fb0*/  @!P4 BRA `(.L_x_3051) ;  /* 0x000000900000c947 */ /* 0x000fea0003800000 */
[----:B------:R-:W-:Y:S01]  /*3fc0*/  PRMT R2, RZ, 0x7610, R128 ;  /* 0x00007610ff027816 */ /* 0x000fe20000000080 */
[----:B------:R-:W-:Y:S05]  /*3fd0*/  BRA `(.L_x_3051) ;  /* 0x0000007000007947 */ /* 0x000fea0003800000 */
.L_x_3050:
[----:B------:R-:W-:Y:S02]  /*3fe0*/  ISETP.NE.AND P5, PT, R160, RZ, PT ;  /* 0x000000ffa000720c */ /* 0x000fe40003fa5270 */
[----:B------:R-:W-:Y:S02]  /*3ff0*/  @P4 PRMT R3, RZ, 0x7610, R128 ;  /* 0x00007610ff034816 */ /* 0x000fe40000000080 */
[----:B------:R-:W-:-:S05]  /*4000*/  FSEL R2, R148, RZ, !P5 ;  /* 0x000000ff94027208 */ /* 0x000fca0006800000 */
[----:B------:R-:W-:-:S04]  /*4010*/  FFMA.FTZ R2, R184, R149, R2 ;  /* 0x00000095b8027223 */ /* 0x000fc80000010002 */
[----:B------:R-:W-:-:S04]  /*4020*/  FADD.FTZ R2, R207, -R2 ;  /* 0x80000002cf027221 */ /* 0x000fc80000010000 */
[----:B------:R-:W-:-:S04]  /*4030*/  FMUL.FTZ R2, R215, R2 ;  /* 0x00000002d7027220 */ /* 0x000fc80000410000 */
[----:B------:R-:W-:Y:S02]  /*4040*/  @P4 FADD.FTZ R2, R2, R3 ;  /* 0x0000000302024221 */ /* 0x000fe40000010000 */
.L_x_3051:
[----:B------:R-:W-:Y:S05]  /*4050*/  BSYNC B0 ;  /* 0x0000000000007941 */ /* 0x000fea0003800000 */
.L_x_3049:
        /* <DEDUP_REMOVED lines=14> */
.L_x_3053:
[----:B------:R-:W-:Y:S05]  /*4140*/  BSYNC B0 ;  /* 0x0000000000007941 */ /* 0x000fea0003800000 */
.L_x_3052:
[----:B------:R-:W-:Y:S01]  /*4150*/  BSSY B0, `(.L_x_3054) ;  /* 0x000000e000007945 */ /* 0x000fe20003800000 */
[----:B------:R-:W-:Y:S01]  /*4160*/  @P0 PRMT R140, R140, 0x5410, R3 ;  /* 0x000054108c8c0816 */ /* 0x000fe20000000003 */
[----:B------:R-:W-:Y:S05]  /*4170*/  @P2 BRA `(.L_x_3055) ;  /* 0x0000004000002947 */ /* 0x000fea0003800000 */
[----:B------:R-:W-:Y:S01]  /*4180*/  MOV R2, RZ ;  /* 0x000000ff00027202 */ /* 0x000fe20000000f00 */
[----:B------:R-:W-:Y:S05]  /*4190*/  @!P4 BRA `(.L_x_3056) ;  /* 0x000000900000c947 */ /* 0x000fea0003800000 */
[----:B------:R-:W-:Y:S01]  /*41a0*/  PRMT R2, RZ, 0x5410, R129 ;  /* 0x00005410ff027816 */ /* 0x000fe20000000081 */
[----:B------:R-:W-:Y:S05]  /*41b0*/  BRA `(.L_x_3056) ;  /* 0x0000007000007947 */ /* 0x000fea0003800000 */
.L_x_3055:
[----:B------:R-:W-:-:S04]  /*41c0*/  ISETP.NE.AND P5, PT, R160, RZ, PT ;  /* 0x000000ffa000720c */ /* 0x000fc80003fa5270 */
[----:B------:R-:W-:-:S05]  /*41d0*/  FSEL R2, R148, RZ, !P5 ;  /* 0x000000ff94027208 */ /* 0x000fca0006800000 */
[----:B------:R-:W-:-:S04]  /*41e0*/  FFMA.FTZ R3, R185, R149, R2 ;  /* 0x00000095b9037223 */ /* 0x000fc80000010002 */
[----:B------:R-:W-:Y:S01]  /*41f0*/  FADD.FTZ R2, R208, -R3 ;  /* 0x80000003d0027221 */ /* 0x000fe20000010000 */
[----:B------:R-:W-:-:S03]  /*4200*/  @P4 PRMT R3, RZ, 0x5410, R129 ;  /* 0x00005410ff034816 */ /* 0x000fc60000000081 */
[----:B------:R-:W-:-:S04]  /*4210*/  FMUL.FTZ R2, R215, R2 ;  /* 0x00000002d7027220 */ /* 0x000fc80000410000 */
[----:B------:R-:W-:Y:S02]  /*4220*/  @P4 FADD.FTZ R2, R2, R3 ;  /* 0x0000000302024221 */ /* 0x000fe40000010000 */
.L_x_3056:
[----:B------:R-:W-:Y:S05]  /*4230*/  BSYNC B0 ;  /* 0x0000000000007941 */ /* 0x000fea0003800000 */
.L_x_3054:
[----:B------:R-:W-:Y:S01]  /*4240*/  BSSY B0, `(.L_x_3057) ;  /* 0x000000e000007945 */ /* 0x000fe20003800000 */
[----:B------:R-:W-:Y:S01]  /*4250*/  @P0 F2FP.BF16.PACK_AB R3, RZ, R2 ;  /* 0x00000002ff03023e */ /* 0x000fe200000010ff */
[----:B------:R-:W-:Y:S05]  /*4260*/  @!P3 BRA `(.L_x_3058) ;  /* 0x000000b00000b947 */ /* 0x000fea0003800000 */
[----:B------:R-:W-:Y:S01]  /*4270*/  LOP3.LUT P5, RZ, R152, 0xff0000, RZ, 0xc0, !PT ;  /* 0x00ff000098ff7812 */ /* 0x000fe200078ac0ff */
[----:B------:R-:W-:Y:S02]  /*4280*/  FMUL.FTZ R2, R2, c[0x0][0x1ec] ;  /* 0x00007b0002027a20 */ /* 0x000fe40000410000 */
[----:B------:R-:W-:Y:S02]  /*4290*/  IMAD.MOV.U32 R145, RZ, RZ, RZ ;  /* 0x000000ffff917224 */ /* 0x000fe400078e00ff */
        /* <DEDUP_REMOVED lines=8> */
.L_x_3058:
[----:B------:R-:W-:Y:S05]  /*4320*/  BSYNC B0 ;  /* 0x0000000000007941 */ /* 0x000fea0003800000 */
.L_x_3057:
[----:B------:R-:W-:Y:S01]  /*4330*/  BSSY B0, `(.L_x_3059) ;  /* 0x000000e000007945 */ /* 0x000fe20003800000 */
[----:B------:R-:W-:Y:S01]  /*4340*/  @P0 PRMT R141, R3, 0x7610, R141 ;  /* 0x00007610038d0816 */ /* 0x000fe2000000008d */
[----:B------:R-:W-:Y:S05]  /*4350*/  @P2 BRA `(.L_x_3060) ;  /* 0x0000004000002947 */ /* 0x000fea0003800000 */
[----:B------:R-:W-:Y:S01]  /*4360*/  HFMA2.MMA R2, -RZ, RZ, 0, 0 ;  /* 0x00000000ff027435 */ /* 0x000fe200000001ff */
[----:B------:R-:W-:Y:S05]  /*4370*/  @!P4 BRA `(.L_x_3061) ;  /* 0x000000900000c947 */ /* 0x000fea0003800000 */
[----:B------:R-:W-:Y:S01]  /*4380*/  PRMT R2, RZ, 0x7610, R129 ;  /* 0x00007610ff027816 */ /* 0x000fe20000000081 */
[----:B------:R-:W-:Y:S05]  /*4390*/  BRA `(.L_x_3061) ;  /* 0x0000007000007947 */ /* 0x000fea0003800000 */
.L_x_3060:
[----:B------:R-:W-:Y:S02]  /*43a0*/  ISETP.NE.AND P5, PT, R160, RZ, PT ;  /* 0x000000ffa000720c */ /* 0x000fe40003fa5270 */
[----:B------:R-:W-:Y:S02]  /*43b0*/  @P4 PRMT R3, RZ, 0x7610, R129 ;  /* 0x00007610ff034816 */ /* 0x000fe40000000081 */
[----:B------:R-:W-:-:S05]  /*43c0*/  FSEL R2, R148, RZ, !P5 ;  /* 0x000000ff94027208 */ /* 0x000fca0006800000 */
[----:B------:R-:W-:-:S04]  /*43d0*/  FFMA.FTZ R2, R186, R149, R2 ;  /* 0x00000095ba027223 */ /* 0x000fc80000010002 */
[----:B------:R-:W-:-:S04]  /*43e0*/  FADD.FTZ R2, R209, -R2 ;  /* 0x80000002d1027221 */ /* 0x000fc80000010000 */
[----:B------:R-:W-:-:S04]  /*43f0*/  FMUL.FTZ R2, R215, R2 ;  /* 0x00000002d7027220 */ /* 0x000fc80000410000 */
[----:B------:R-:W-:Y:S02]  /*4400*/  @P4 FADD.FTZ R2, R2, R3 ;  /* 0x0000000302024221 */ /* 0x000fe40000010000 */
.L_x_3061:
[----:B------:R-:W-:Y:S05]  /*4410*/  BSYNC B0 ;  /* 0x0000000000007941 */ /* 0x000fea0003800000 */
.L_x_3059:
        /* <DEDUP_REMOVED lines=14> */
.L_x_3063:
[----:B------:R-:W-:Y:S05]  /*4500*/  BSYNC B0 ;  /* 0x0000000000007941 */ /* 0x000fea0003800000 */
.L_x_3062:
[----:B------:R-:W-:Y:S01]  /*4510*/  BSSY B0, `(.L_x_3064) ;  /* 0x000000e000007945 */ /* 0x000fe20003800000 */
[----:B------:R-:W-:Y:S01]  /*4520*/  @P0 PRMT R141, R141, 0x5410, R3 ;  /* 0x000054108d8d0816 */ /* 0x000fe20000000003 */
[----:B------:R-:W-:Y:S05]  /*4530*/  @P2 BRA `(.L_x_3065) ;  /* 0x0000004000002947 */ /* 0x000fea0003800000 */
[----:B------:R-:W-:Y:S01]  /*4540*/  HFMA2.MMA R2, -RZ, RZ, 0, 0 ;  /* 0x00000000ff027435 */ /* 0x000fe200000001ff */
[----:B------:R-:W-:Y:S05]  /*4550*/  @!P4 BRA `(.L_x_3066) ;  /* 0x000000900000c947 */ /* 0x000fea0003800000 */
[----:B------:R-:W-:Y:S01]  /*4560*/  PRMT R2, RZ, 0x5410, R130 ;  /* 0x00005410ff027816 */ /* 0x000fe20000000082 */
[----:B------:R-:W-:Y:S05]  /*4570*/  BRA `(.L_x_3066) ;  /* 0x0000007000007947 */ /* 0x000fea0003800000 */
.L_x_3065:
[----:B------:R-:W-:-:S04]  /*4580*/  ISETP.NE.AND P5, PT, R160, RZ, PT ;  /* 0x000000ffa000720c */ /* 0x000fc80003fa5270 */
[----:B------:R-:W-:-:S05]  /*4590*/  FSEL R2, R148, RZ, !P5 ;  /* 0x000000ff94027208 */ /* 0x000fca0006800000 */
[----:B------:R-:W-:-:S04]  /*45a0*/  FFMA.FTZ R3, R187, R149, R2 ;  /* 0x00000095bb037223 */ /* 0x000fc80000010002 */
[----:B------:R-:W-:Y:S01]  /*45b0*/  FADD.FTZ R2, R210, -R3 ;  /* 0x80000003d2027221 */ /* 0x000fe20000010000 */
[----:B------:R-:W-:-:S03]  /*45c0*/  @P4 PRMT R3, RZ, 0x5410, R130 ;  /* 0x00005410ff034816 */ /* 0x000fc60000000082 */
[----:B------:R-:W-:-:S04]  /*45d0*/  FMUL.FTZ R2, R215, R2 ;  /* 0x00000002d7027220 */ /* 0x000fc80000410000 */
[----:B------:R-:W-:Y:S02]  /*45e0*/  @P4 FADD.FTZ R2, R2, R3 ;  /* 0x0000000302024221 */ /* 0x000fe40000010000 */
.L_x_3066:
[----:B------:R-:W-:Y:S05]  /*45f0*/  BSYNC B0 ;  /* 0x0000000000007941 */ /* 0x000fea0003800000 */
.L_x_3064:
        /* <DEDUP_REMOVED lines=14> */
.L_x_3068:
[----:B------:R-:W-:Y:S05]  /*46e0*/  BSYNC B0 ;  /* 0x0000000000007941 */ /* 0x000fea0003800000 */
.L_x_3067:
[----:B------:R-:W-:Y:S01]  /*46f0*/  BSSY B0, `(.L_x_3069) ;  /* 0x000000e000007945 */ /* 0x000fe20003800000 */
[----:B------:R-:W-:Y:S01]  /*4700*/  @P0 PRMT R142, R3, 0x7610, R142 ;  /* 0x00007610038e0816 */ /* 0x000fe2000000008e */
[----:B------:R-:W-:Y:S05]  /*4710*/  @P2 BRA `(.L_x_3070) ;  /* 0x0000004000002947 */ /* 0x000fea0003800000 */
[----:B------:R-:W-:Y:S01]  /*4720*/  MOV R2, RZ ;  /* 0x000000ff00027202 */ /* 0x000fe20000000f00 */
[----:B------:R-:W-:Y:S05]  /*4730*/  @!P4 BRA `(.L_x_3071) ;  /* 0x000000900000c947 */ /* 0x000fea0003800000 */
[----:B------:R-:W-:Y:S01]  /*4740*/  PRMT R2, RZ, 0x7610, R130 ;  /* 0x00007610ff027816 */ /* 0x000fe20000000082 */
[----:B------:R-:W-:Y:S05]  /*4750*/  BRA `(.L_x_3071) ;  /* 0x0000007000007947 */ /* 0x000fea0003800000 */
.L_x_3070:
[----:B------:R-:W-:Y:S02]  /*4760*/  ISETP.NE.AND P5, PT, R160, RZ, PT ;  /* 0x000000ffa000720c */ /* 0x000fe40003fa5270 */
[----:B------:R-:W-:Y:S02]  /*4770*/  @P4 PRMT R3, RZ, 0x7610, R130 ;  /* 0x00007610ff034816 */ /* 0x000fe40000000082 */
[----:B------:R-:W-:-:S05]  /*4780*/  FSEL R2, R148, RZ, !P5 ;  /* 0x000000ff94027208 */ /* 0x000fca0006800000 */
[----:B------:R-:W-:-:S04]  /*4790*/  FFMA.FTZ R2, R188, R149, R2 ;  /* 0x00000095bc027223 */ /* 0x000fc80000010002 */
[----:B------:R-:W-:-:S04]  /*47a0*/  FADD.FTZ R2, R211, -R2 ;  /* 0x80000002d3027221 */ /* 0x000fc80000010000 */
[----:B------:R-:W-:-:S04]  /*47b0*/  FMUL.FTZ R2, R215, R2 ;  /* 0x00000002d7027220 */ /* 0x000fc80000410000 */
[----:B------:R-:W-:Y:S02]  /*47c0*/  @P4 FADD.FTZ R2, R2, R3 ;  /* 0x0000000302024221 */ /* 0x000fe40000010000 */
.L_x_3071:
[----:B------:R-:W-:Y:S05]  /*47d0*/  BSYNC B0 ;  /* 0x0000000000007941 */ /* 0x000fea0003800000 */
.L_x_3069:
        /* <DEDUP_REMOVED lines=14> */
.L_x_3073:
[----:B------:R-:W-:Y:S05]  /*48c0*/  BSYNC B0 ;  /* 0x0000000000007941 */ /* 0x000fea0003800000 */
.L_x_3072:
[----:B------:R-:W-:Y:S01]  /*48d0*/  BSSY B0, `(.L_x_3074) ;  /* 0x000000e000007945 */ /* 0x000fe20003800000 */
[----:B------:R-:W-:Y:S01]  /*48e0*/  @P0 PRMT R142, R142, 0x5410, R3 ;  /* 0x000054108e8e0816 */ /* 0x000fe20000000003 */
[----:B------:R-:W-:Y:S05]  /*48f0*/  @P2 BRA `(.L_x_3075) ;  /* 0x0000004000002947 */ /* 0x000fea0003800000 */
[----:B------:R-:W-:Y:S01]  /*4900*/  MOV R2, RZ ;  /* 0x000000ff00027202 */ /* 0x000fe20000000f00 */
[----:B------:R-:W-:Y:S05]  /*4910*/  @!P4 BRA `(.L_x_3076) ;  /* 0x000000900000c947 */ /* 0x000fea0003800000 */
[----:B------:R-:W-:Y:S01]  /*4920*/  PRMT R2, RZ, 0x5410, R131 ;  /* 0x00005410ff027816 */ /* 0x000fe20000000083 */
[----:B------:R-:W-:Y:S05]  /*4930*/  BRA `(.L_x_3076) ;  /* 0x0000007000007947 */ /* 0x000fea0003800000 */
.L_x_3075:
[----:B------:R-:W-:-:S04]  /*4940*/  ISETP.NE.AND P5, PT, R160, RZ, PT ;  /* 0x000000ffa000720c */ /* 0x000fc80003fa5270 */
[----:B------:R-:W-:-:S05]  /*4950*/  FSEL R2, R148, RZ, !P5 ;  /* 0x000000ff94027208 */ /* 0x000fca0006800000 */
[----:B------:R-:W-:-:S04]  /*4960*/  FFMA.FTZ R3, R189, R149, R2 ;  /* 0x00000095bd037223 */ /* 0x000fc80000010002 */
[----:B------:R-:W-:Y:S01]  /*4970*/  FADD.FTZ R2, R212, -R3 ;  /* 0x80000003d4027221 */ /* 0x000fe20000010000 */
[----:B------:R-:W-:-:S03]  /*4980*/  @P4 PRMT R3, RZ, 0x5410, R131 ;  /* 0x00005410ff034816 */ /* 0x000fc60000000083 */
[----:B------:R-:W-:-:S04]  /*4990*/  FMUL.FTZ R2, R215, R2 ;  /* 0x00000002d7027220 */ /* 0x000fc80000410000 */
[----:B------:R-:W-:Y:S02]  /*49a0*/  @P4 FADD.FTZ R2, R2, R3 ;  /* 0x0000000302024221 */ /* 0x000fe40000010000 */
.L_x_3076:
[----:B------:R-:W-:Y:S05]  /*49b0*/  BSYNC B0 ;  /* 0x0000000000007941 */ /* 0x000fea0003800000 */
.L_x_3074:
        /* <DEDUP_REMOVED lines=14> */
.L_x_3078:
[----:B------:R-:W-:Y:S05]  /*4aa0*/  BSYNC B0 ;  /* 0x0000000000007941 */ /* 0x000fea0003800000 */
.L_x_3077:
[----:B------:R-:W-:Y:S01]  /*4ab0*/  BSSY B0, `(.L_x_3079) ;  /* 0x000000e000007945 */ /* 0x000fe20003800000 */
[----:B------:R-:W-:Y:S01]  /*4ac0*/  @P0 PRMT R143, R3, 0x7610, R143 ;  /* 0x00007610038f0816 */ /* 0x000fe2000000008f */
[----:B------:R-:W-:Y:S05]  /*4ad0*/  @P2 BRA `(.L_x_3080) ;  /* 0x0000004000002947 */ /* 0x000fea0003800000 */
[----:B------:R-:W-:Y:S01]  /*4ae0*/  HFMA2.MMA R2, -RZ, RZ, 0, 0 ;  /* 0x00000000ff027435 */ /* 0x000fe200000001ff */
[----:B------:R-:W-:Y:S05]  /*4af0*/  @!P4 BRA `(.L_x_3081) ;  /* 0x000000900000c947 */ /* 0x000fea0003800000 */
[----:B------:R-:W-:Y:S01]  /*4b00*/  PRMT R2, RZ, 0x7610, R131 ;  /* 0x00007610ff027816 */ /* 0x000fe20000000083 */
[----:B------:R-:W-:Y:S05]  /*4b10*/  BRA `(.L_x_3081) ;  /* 0x0000007000007947 */ /* 0x000fea0003800000 */
.L_x_3080:
[----:B------:R-:W-:Y:S02]  /*4b20*/  ISETP.NE.AND P2, PT, R160, RZ, PT ;  /* 0x000000ffa000720c */ /* 0x000fe40003f45270 */
[----:B------:R-:W-:Y:S02]  /*4b30*/  @P4 PRMT R3, RZ, 0x7610, R131 ;  /* 0x00007610ff034816 */ /* 0x000fe40000000083 */
[----:B------:R-:W-:-:S05]  /*4b40*/  FSEL R2, R148, RZ, !P2 ;  /* 0x000000ff94027208 */ /* 0x000fca0005000000 */
[----:B------:R-:W-:-:S04]  /*4b50*/  FFMA.FTZ R2, R214, R149, R2 ;  /* 0x00000095d6027223 */ /* 0x000fc80000010002 */
[----:B------:R-:W-:-:S04]  /*4b60*/  FADD.FTZ R2, R213, -R2 ;  /* 0x80000002d5027221 */ /* 0x000fc80000010000 */
[----:B------:R-:W-:-:S04]  /*4b70*/  FMUL.FTZ R2, R215, R2 ;  /* 0x00000002d7027220 */ /* 0x000fc80000410000 */
[----:B------:R-:W-:Y:S02]  /*4b80*/  @P4 FADD.FTZ R2, R2, R3 ;  /* 0x0000000302024221 */ /* 0x000fe40000010000 */
.L_x_3081:
[----:B------:R-:W-:Y:S05]  /*4b90*/  BSYNC B0 ;  /* 0x0000000000007941 */ /* 0x000fea0003800000 */
.L_x_3079:
[----:B------:R-:W-:Y:S01]  /*4ba0*/  @P0 F2FP.BF16.PACK_AB R3, RZ, R2 ;  /* 0x00000002ff03023e */ /* 0x000fe200000010ff */
[----:B------:R-:W-:Y:S03]  /*4bb0*/  BSSY B0, `(.L_x_3082) ;  /* 0x000000e000007945 */ /* 0x000fe60003800000 */
[----:B------:R-:W-:Y:S01]  /*4bc0*/  @P0 PRMT R143, R143, 0x5410, R3 ;  /* 0x000054108f8f0816 */ /* 0x000fe20000000003 */
        /* <DEDUP_REMOVED lines=12> */
.L_x_3083:
[----:B------:R-:W-:Y:S05]  /*4c90*/  BSYNC B0 ;  /* 0x0000000000007941 */ /* 0x000fea0003800000 */
.L_x_3082:
[----:B------:R-:W-:Y:S01]  /*4ca0*/  @P0 MOV R3, 0x10 ;  /* 0x0000001000030802 */ /* 0x000fe20000000f00 */
[----:B------:R-:W-:-:S04]  /*4cb0*/  @P3 IMAD.MOV.U32 R144, RZ, RZ, 0x10 ;  /* 0x00000010ff903424 */ /* 0x000fc800078e00ff */
        /* <DEDUP_REMOVED lines=8> */
.L_x_2954:
        /* <DEDUP_REMOVED lines=28> */
.L_x_2958:
[----:B------:R-:W-:Y:S01]  /*4f00*/  HFMA2.MMA R158, -RZ, RZ, 0, 9.5367431640625e-07 ;  /* 0x00000010ff9e7435 */ /* 0x000fe200000001ff */
[----:B------:R-:W-:Y:S01]  /*4f10*/  MOV R149, R151 ;  /* 0x0000009700957202 */ /* 0x000fe20000000f00 */
[----:B------:R-:W-:Y:S01]  /*4f20*/  IMAD.MOV.U32 R159, RZ, RZ, 0x1f ;  /* 0x0000001fff9f7424 */ /* 0x000fe200078e00ff */
[----:B------:R-:W-:-:S02]  /*4f30*/  MOV R224, 0xffffffff ;  /* 0xffffffff00e07802 */ /* 0x000fc40000000f00 */
[----:B------:R-:W-:Y:S02]  /*4f40*/  MOV R144, 0x4f60 ;  /* 0x00004f6000907802 */ /* 0x000fe40000000f00 */
[----:B------:R-:W-:Y:S05]  /*4f50*/  CALL.REL.NOINC `($__internal_59_$__cuda_sm70_shflsync_down_p) ;  /* 0x0000045000007944 */ /* 0x000fea0003c00000 */
[----:B-1----:R-:W-:Y:S01]  /*4f60*/  MOV R148, R158 ;  /* 0x0000009e00947202 */ /* 0x002fe20000000f00 */
[----:B0-----:R-:W-:Y:S05]  /*4f70*/  BRA `(.L_x_3085) ;  /* 0xffffcad000007947 */ /* 0x001fea000383ffff */
.L_x_2959:
[----:B------:R-:W-:Y:S01]  /*4f80*/  HFMA2.MMA R159, -RZ, RZ, 0, 1.847743988037109375e-06 ;  /* 0x0000001fff9f7435 */ /* 0x000fe200000001ff */
[----:B------:R-:W-:Y:S01]  /*4f90*/  MOV R149, R156 ;  /* 0x0000009c00957202 */ /* 0x000fe20000000f00 */
[----:B------:R-:W-:Y:S01]  /*4fa0*/  IMAD.MOV.U32 R158, RZ, RZ, 0x10 ;  /* 0x00000010ff9e7424 */ /* 0x000fe200078e00ff */
[----:B------:R-:W-:Y:S02]  /*4fb0*/  MOV R224, 0xffffffff ;  /* 0xffffffff00e07802 */ /* 0x000fe40000000f00 */
[----:B------:R-:W-:Y:S02]  /*4fc0*/  MOV R144, 0x4fe0 ;  /* 0x00004fe000907802 */ /* 0x000fe40000000f00 */
[----:B01----:R-:W-:Y:S05]  /*4fd0*/  CALL.REL.NOINC `($__internal_59_$__cuda_sm70_shflsync_down_p) ;  /* 0x000003d000007944 */ /* 0x003fea0003c00000 */
[----:B------:R-:W-:Y:S01]  /*4fe0*/  FADD.FTZ R148, R148, R151 ;  /* 0x0000009794947221 */ /* 0x000fe20000010000 */
[----:B0-----:R-:W-:Y:S01]  /*4ff0*/  MOV R224, 0xffffffff ;  /* 0xffffffff00e07802 */ /* 0x001fe20000000f00 */
[----:B-1----:R-:W-:Y:S01]  /*5000*/  FADD.FTZ R151, R156, R158 ;  /* 0x0000009e9c977221 */ /* 0x002fe20000010000 */
[----:B------:R-:W-:Y:S01]  /*5010*/  HFMA2.MMA R158, -RZ, RZ, 0, 4.76837158203125e-07 ;  /* 0x00000008ff9e7435 */ /* 0x000fe200000001ff */
[----:B------:R-:W-:Y:S01]  /*5020*/  IMAD.MOV.U32 R159, RZ, RZ, 0x1f ;  /* 0x0000001fff9f7424 */ /* 0x000fe200078e00ff */
[----:B------:R-:W-:-:S02]  /*5030*/  MOV R149, R148 ;  /* 0x0000009400957202 */ /* 0x000fc40000000f00 */
[----:B------:R-:W-:Y:S02]  /*5040*/  MOV R144, 0x5060 ;  /* 0x0000506000907802 */ /* 0x000fe40000000f00 */
[----:B------:R-:W-:Y:S05]  /*5050*/  CALL.REL.NOINC `($__internal_59_$__cuda_sm70_shflsync_down_p) ;  /* 0x0000035000007944 */ /* 0x000fea0003c00000 */
[----:B-1----:R-:W-:Y:S01]  /*5060*/  MOV R147, R158 ;  /* 0x0000009e00937202 */ /* 0x002fe20000000f00 */
[----:B------:R-:W-:Y:S01]  /*5070*/  HFMA2.MMA R158, -RZ, RZ, 0, 4.76837158203125e-07 ;  /* 0x00000008ff9e7435 */ /* 0x000fe200000001ff */
[----:B0-----:R-:W-:Y:S01]  /*5080*/  IMAD.MOV.U32 R149, RZ, RZ, R151 ;  /* 0x000000ffff957224 */ /* 0x001fe200078e0097 */
[----:B------:R-:W-:Y:S02]  /*5090*/  MOV R159, 0x1f ;  /* 0x0000001f009f7802 */ /* 0x000fe40000000f00 */
[----:B------:R-:W-:Y:S02]  /*50a0*/  MOV R224, 0xffffffff ;  /* 0xffffffff00e07802 */ /* 0x000fe40000000f00 */
[----:B------:R-:W-:Y:S02]  /*50b0*/  MOV R144, 0x50d0 ;  /* 0x000050d000907802 */ /* 0x000fe40000000f00 */
[----:B------:R-:W-:Y:S05]  /*50c0*/  CALL.REL.NOINC `($__internal_59_$__cuda_sm70_shflsync_down_p) ;  /* 0x000002e000007944 */ /* 0x000fea0003c00000 */
[----:B------:R-:W-:Y:S01]  /*50d0*/  FADD.FTZ R148, R147, R148 ;  /* 0x0000009493947221 */ /* 0x000fe20000010000 */
[----:B0-----:R-:W-:Y:S01]  /*50e0*/  HFMA2.MMA R159, -RZ, RZ, 0, 1.847743988037109375e-06 ;  /* 0x0000001fff9f7435 */ /* 0x001fe200000001ff */
[----:B-1----:R-:W-:Y:S01]  /*50f0*/  FADD.FTZ R151, R151, R158 ;  /* 0x0000009e97977221 */ /* 0x002fe20000010000 */
[----:B------:R-:W-:Y:S01]  /*5100*/  MOV R224, 0xffffffff ;  /* 0xffffffff00e07802 */ /* 0x000fe20000000f00 */
[----:B------:R-:W-:Y:S01]  /*5110*/  IMAD.MOV.U32 R158, RZ, RZ, 0x4 ;  /* 0x00000004ff9e7424 */ /* 0x000fe200078e00ff */
[----:B------:R-:W-:-:S02]  /*5120*/  MOV R149, R148 ;  /* 0x0000009400957202 */ /* 0x000fc40000000f00 */
[----:B------:R-:W-:Y:S02]  /*5130*/  MOV R144, 0x5150 ;  /* 0x0000515000907802 */ /* 0x000fe40000000f00 */
[----:B------:R-:W-:Y:S05]  /*5140*/  CALL.REL.NOINC `($__internal_59_$__cuda_sm70_shflsync_down_p) ;  /* 0x0000026000007944 */ /* 0x000fea0003c00000 */
[----:B-1----:R-:W-:Y:S01]  /*5150*/  IMAD.MOV.U32 R147, RZ, RZ, R158 ;  /* 0x000000ffff937224 */ /* 0x002fe200078e009e */
[----:B------:R-:W-:Y:S01]  /*5160*/  HFMA2.MMA R158, -RZ, RZ, 0, 2.384185791015625e-07 ;  /* 0x00000004ff9e7435 */ /* 0x000fe200000001ff */
[----:B0-----:R-:W-:Y:S01]  /*5170*/  MOV R149, R151 ;  /* 0x0000009700957202 */ /* 0x001fe20000000f00 */
[----:B------:R-:W-:Y:S01]  /*5180*/  IMAD.MOV.U32 R224, RZ, RZ, -0x1 ;  /* 0xffffffffffe07424 */ /* 0x000fe200078e00ff */
[----:B------:R-:W-:Y:S02]  /*5190*/  MOV R159, 0x1f ;  /* 0x0000001f009f7802 */ /* 0x000fe40000000f00 */
[----:B------:R-:W-:Y:S02]  /*51a0*/  MOV R144, 0x51c0 ;  /* 0x000051c000907802 */ /* 0x000fe40000000f00 */
[----:B------:R-:W-:Y:S05]  /*51b0*/  CALL.REL.NOINC `($__internal_59_$__cuda_sm70_shflsync_down_p) ;  /* 0x000001f000007944 */ /* 0x000fea0003c00000 */
[----:B------:R-:W-:Y:S01]  /*51c0*/  FADD.FTZ R148, R147, R148 ;  /* 0x0000009493947221 */ /* 0x000fe20000010000 */
[----:B0-----:R-:W-:Y:S01]  /*51d0*/  MOV R159, 0x1f ;  /* 0x0000001f009f7802 */ /* 0x001fe20000000f00 */
[----:B-1----:R-:W-:Y:S01]  /*51e0*/  FADD.FTZ R151, R151, R158 ;  /* 0x0000009e97977221 */ /* 0x002fe20000010000 */
[----:B------:R-:W-:Y:S01]  /*51f0*/  HFMA2.MMA R158, -RZ, RZ, 0, 1.1920928955078125e-07 ;  /* 0x00000002ff9e7435 */ /* 0x000fe200000001ff */
[----:B------:R-:W-:Y:S01]  /*5200*/  MOV R224, 0xffffffff ;  /* 0xffffffff00e07802 */ /* 0x000fe20000000f00 */
[----:B------:R-:W-:Y:S01]  /*5210*/  IMAD.MOV.U32 R149, RZ, RZ, R148 ;  /* 0x000000ffff957224 */ /* 0x000fe200078e0094 */
[----:B------:R-:W-:-:S03]  /*5220*/  MOV R144, 0x5240 ;  /* 0x0000524000907802 */ /* 0x000fc60000000f00 */
[----:B------:R-:W-:Y:S05]  /*5230*/  CALL.REL.NOINC `($__internal_59_$__cuda_sm70_shflsync_down_p) ;  /* 0x0000017000007944 */ /* 0x000fea0003c00000 */
[----:B-1----:R-:W-:Y:S01]  /*5240*/  MOV R147, R158 ;  /* 0x0000009e00937202 */ /* 0x002fe20000000f00 */
[----:B------:R-:W-:Y:S01]  /*5250*/  HFMA2.MMA R158, -RZ, RZ, 0, 1.1920928955078125e-07 ;  /* 0x00000002ff9e7435 */ /* 0x000fe200000001ff */
[----:B0-----:R-:W-:Y:S01]  /*5260*/  MOV R149, R151 ;  /* 0x0000009700957202 */ /* 0x001fe20000000f00 */
[----:B------:R-:W-:Y:S01]  /*5270*/  IMAD.MOV.U32 R159, RZ, RZ, 0x1f ;  /* 0x0000001fff9f7424 */ /* 0x000fe200078e00ff */
[----:B------:R-:W-:-:S02]  /*5280*/  MOV R224, 0xffffffff ;  /* 0xffffffff00e07802 */ /* 0x000fc40000000f00 */
[----:B------:R-:W-:Y:S02]  /*5290*/  MOV R144, 0x52b0 ;  /* 0x000052b000907802 */ /* 0x000fe40000000f00 */
[----:B------:R-:W-:Y:S05]  /*52a0*/  CALL.REL.NOINC `($__internal_59_$__cuda_sm70_shflsync_down_p) ;  /* 0x0000010000007944 */ /* 0x000fea0003c00000 */
[----:B------:R-:W-:Y:S01]  /*52b0*/  FADD.FTZ R156, R147, R148 ;  /* 0x00000094939c7221 */ /* 0x000fe20000010000 */
[----:B0-----:R-:W-:Y:S01]  /*52c0*/  MOV R159, 0x1f ;  /* 0x0000001f009f7802 */ /* 0x001fe20000000f00 */
[----:B-1----:R-:W-:Y:S01]  /*52d0*/  FADD.FTZ R157, R151, R158 ;  /* 0x0000009e979d7221 */ /* 0x002fe20000010000 */
[----:B------:R-:W-:Y:S01]  /*52e0*/  HFMA2.MMA R158, -RZ, RZ, 0, 5.9604644775390625e-08 ;  /* 0x00000001ff9e7435 */ /* 0x000fe200000001ff */
[----:B------:R-:W-:Y:S01]  /*52f0*/  IMAD.MOV.U32 R224, RZ, RZ, -0x1 ;  /* 0xffffffffffe07424 */ /* 0x000fe200078e00ff */
[----:B------:R-:W-:Y:S02]  /*5300*/  MOV R149, R156 ;  /* 0x0000009c00957202 */ /* 0x000fe40000000f00 */
[----:B------:R-:W-:Y:S02]  /*5310*/  MOV R144, 0x5330 ;  /* 0x0000533000907802 */ /* 0x000fe40000000f00 */
[----:B------:R-:W-:Y:S05]  /*5320*/  CALL.REL.NOINC `($__internal_59_$__cuda_sm70_shflsync_down_p) ;  /* 0x0000008000007944 */ /* 0x000fea0003c00000 */
[----:B0-----:R-:W-:Y:S01]  /*5330*/  HFMA2.MMA R159, -RZ, RZ, 0, 1.847743988037109375e-06 ;  /* 0x0000001fff9f7435 */ /* 0x001fe200000001ff */
[----:B-1----:R-:W-:Y:S01]  /*5340*/  MOV R151, R158 ;  /* 0x0000009e00977202 */ /* 0x002fe20000000f00 */
[----:B------:R-:W-:Y:S01]  /*5350*/  IMAD.MOV.U32 R158, RZ, RZ, 0x1 ;  /* 0x00000001ff9e7424 */ /* 0x000fe200078e00ff */
[----:B------:R-:W-:-:S02]  /*5360*/  MOV R149, R157 ;  /* 0x0000009d00957202 */ /* 0x000fc40000000f00 */
[----:B------:R-:W-:Y:S02]  /*5370*/  MOV R224, 0xffffffff ;  /* 0xffffffff00e07802 */ /* 0x000fe40000000f00 */
[----:B------:R-:W-:Y:S02]  /*5380*/  MOV R144, 0x53a0 ;  /* 0x000053a000907802 */ /* 0x000fe40000000f00 */
[----:B------:R-:W-:Y:S05]  /*5390*/  CALL.REL.NOINC `($__internal_59_$__cuda_sm70_shflsync_down_p) ;  /* 0x0000001000007944 */ /* 0x000fea0003c00000 */
[----:B01----:R-:W-:Y:S05]  /*53a0*/  BRA `(.L_x_3086) ;  /* 0xffffc7c000007947 */ /* 0x003fea000383ffff */
        .weak           $__internal_59_$__cuda_sm70_shflsync_down_p
        .type           $__internal_59_$__cuda_sm70_shflsync_down_p,@function
        .size           $__internal_59_$__cuda_sm70_shflsync_down_p,(.L_x_9313 - $__internal_59_$__cuda_sm70_shflsync_down_p)
$__internal_59_$__cuda_sm70_shflsync_down_p:
[----:B------:R-:W-:Y:S01]  /*53b0*/  HFMA2.MMA R145, -RZ, RZ, 0, 0 ;  /* 0x00000000ff917435 */ /* 0x000fe200000001ff */
[----:B------:R-:W-:Y:S04]  /*53c0*/  WARPSYNC R224 ;  /* 0x000000e000007348 */ /* 0x000fe80003800000 */
[----:B------:R0:W1:Y:S01]  /*53d0*/  SHFL.DOWN PT, R158, R149, R158, R159 ;  /* 0x0800009e959e7389 */ /* 0x00006200000e009f */
[----:B------:R-:W-:Y:S05]  /*53e0*/  RET.REL.NODEC R144 `(_ZN10layer_norm13ln_bwd_kernelINS_13Kernel_traitsIf13__nv_bfloat16S2_S2_fjLj3072ELj1ELj1ELj4ELj16ENS_18Kernel_traits_baseILj3072EfS2_S2_S2_fjLj128EEEEELb1ELb1ELb1ELb1EEEvNS_9BwdParamsE) ;  /* 0xffffac1090007950 */ /* 0x000fea0003c3ffff */
.L_x_3087:
        /* <DEDUP_REMOVED lines=9> */
.L_x_9313:


//--------------------- .text._ZN10layer_norm13ln_bwd_kernelINS_13Kernel_traitsI13__nv_bfloat16S2_fS2_fjLj3072ELj1ELj1ELj4ELj16ENS_18Kernel_traits_baseILj3072ES2_S2_fS2_fjLj128EEEEELb0ELb0ELb0ELb0EEEvNS_9BwdParamsE --------------------------
	.section	.text._ZN10layer_norm13ln_bwd_kernelINS_13Kernel_traitsI13__nv_bfloat16S2_fS2_fjLj3072ELj1ELj1ELj4ELj16ENS_18Kernel_traits_baseILj3072ES2_S2_fS2_fjLj128EEEEELb0ELb0ELb0ELb0EEEvNS_9BwdParamsE,"ax",@progbits
	.sectioninfo	@"SHI_REGISTERS=180"
	.align	128
        .global         _ZN10layer_norm13ln_bwd_kernelINS_13Kernel_traitsI13__nv_bfloat16S2_fS2_fjLj3072ELj1ELj1ELj4ELj16ENS_18Kernel_traits_baseILj3072ES2_S2_fS2_fjLj128EEEEELb0ELb0ELb0ELb0EEEvNS_9BwdParamsE
        .type           _ZN10layer_norm13ln_bwd_kernelINS_13Kernel_traitsI13__nv_bfloat16S2_fS2_fjLj3072ELj1ELj1ELj4ELj16ENS_18Kernel_traits_baseILj3072ES2_S2_fS2_fjLj128EEEEELb0ELb0ELb0ELb0EEEvNS_9BwdParamsE,@function
        .size           _ZN10layer_norm13ln_bwd_kernelINS_13Kernel_traitsI13__nv_bfloat16S2_fS2_fjLj3072ELj1ELj1ELj4ELj16ENS_18Kernel_traits_baseILj3072ES2_S2_fS2_fjLj128EEEEELb0ELb0ELb0ELb0EEEvNS_9BwdParamsE,(.L_x_9314 - _ZN10layer_norm13ln_bwd_kernelINS_13Kernel_traitsI13__nv_bfloat16S2_fS2_fjLj3072ELj1ELj1ELj4ELj16ENS_18Kernel_traits_baseILj3072ES2_S2_fS2_fjLj128EEEEELb0ELb0ELb0ELb0EEEvNS_9BwdParamsE)
        .other          _ZN10layer_norm13ln_bwd_kernelINS_13Kernel_traitsI13__nv_bfloat16S2_fS2_fjLj3072ELj1ELj1ELj4ELj16ENS_18Kernel_traits_baseILj3072ES2_S2_fS2_fjLj128EEEEELb0ELb0ELb0ELb0EEEvNS_9BwdParamsE,@"STO_CUDA_ENTRY STV_DEFAULT"
_ZN10layer_norm13ln_bwd_kernelINS_13Kernel_traitsI13__nv_bfloat16S2_fS2_fjLj3072ELj1ELj1ELj4ELj16ENS_18Kernel_traits_baseILj3072ES2_S2_fS2_fjLj128EEEEELb0ELb0ELb0ELb0EEEvNS_9BwdParamsE:
.text._ZN10layer_norm13ln_bwd_kernelINS_13Kernel_traitsI13__nv_bfloat16S2_fS2_fjLj3072ELj1ELj1ELj4ELj16ENS_18Kernel_traits_baseILj3072ES2_S2_fS2_fjLj128EEEEELb0ELb0ELb0ELb0EEEvNS_9BwdParamsE:
        /* <DEDUP_REMOVED lines=52> */
[----:B------:R-:W-:Y:S01]  /*0340*/  HFMA2.MMA R111, -RZ, RZ, 0, 5.9604644775390625e-08 ;  /* 0x00000001ff6f7435 */ /* 0x000fe200000001ff */
[----:B-----5:R-:W-:-:S02]  /*0350*/  PRMT R0, RZ, 0x5410, R8 ;  /* 0x00005410ff007816 */ /* 0x020fc40000000008 */
        /* <DEDUP_REMOVED lines=16> */
[----:B------:R-:W-:Y:S02]  /*0460*/  MOV R65, RZ ;  /* 0x000000ff00417202 */ /* 0x000fe40000000f00 */
[----:B------:R-:W-:-:S02]  /*0470*/  PRMT R112, RZ, 0x7610, R16 ;  /* 0x00007610ff707816 */ /* 0x000fc40000000010 */
[--C-:B------:R-:W-:Y:S02]  /*0480*/  PRMT R113, RZ, 0x5410, R17.reuse ;  /* 0x00005410ff717816 */ /* 0x100fe40000000011 */
[----:B------:R-:W-:Y:S02]  /*0490*/  PRMT R114, RZ, 0x7610, R17 ;  /* 0x00007610ff727816 */ /* 0x000fe40000000011 */
[--C-:B------:R-:W-:Y:S02]  /*04a0*/  PRMT R115, RZ, 0x5410, R18.reuse ;  /* 0x00005410ff737816 */ /* 0x100fe40000000012 */
[----:B------:R-:W-:Y:S02]  /*04b0*/  PRMT R116, RZ, 0x7610, R18 ;  /* 0x00007610ff747816 */ /* 0x000fe40000000012 */
[--C-:B------:R-:W-:Y:S02]  /*04c0*/  PRMT R117, RZ, 0x5410, R19.reuse ;  /* 0x00005410ff757816 */ /* 0x100fe40000000013 */
[----:B0-----:R-:W-:-:S02]  /*04d0*/  PRMT R118, RZ, 0x7610, R19 ;  /* 0x00007610ff767816 */ /* 0x001fc40000000013 */
.L_x_3103:
        /* <DEDUP_REMOVED lines=29> */
[----:B------:R-:W2:Y:S04]  /*06b0*/  LDG.E.128 R88, [R158.64] ;  /* 0x000000049e587981 */ /* 0x000ea8000c1e1d00 */
[----:B------:R0:W3:Y:S04]  /*06c0*/  LDG.E.128 R84, [R158.64+0x10] ;  /* 0x000010049e547981 */ /* 0x0000e8000c1e1d00 */
[----:B------:R-:W4:Y:S01]  /*06d0*/  LDG.E.128 R92, [R92.64] ;  /* 0x000000045c5c7981 */ /* 0x000f22000c1e1d00 */
[----:B------:R-:W-:-:S04]  /*06e0*/  ISETP.NE.U32.AND P1, PT, RZ, c[0x0][0x218], PT ;  /* 0x00008600ff007a0c */ /* 0x000fc80003f25070 */
[----:B------:R-:W-:-:S13]  /*06f0*/  ISETP.NE.AND.EX P1, PT, RZ, c[0x0][0x21c], PT, P1 ;  /* 0x00008700ff007a0c */ /* 0x000fda0003f25310 */
[----:B------:R-:W-:-:S04]  /*0700*/  @P1 LEA R156, P6, R119, c[0x0][0x218], 0x5 ;  /* 0x00008600779c1a11 */ /* 0x000fc800078c28ff */
[----:B------:R-:W-:-:S05]  /*0710*/  @P1 LEA.HI.X R157, R119, c[0x0][0x21c], RZ, 0x5, P6 ;  /* 0x00008700779d1a11 */ /* 0x000fca00030f2cff */
[----:B------:R1:W5:Y:S04]  /*0720*/  @P1 LDG.E.128 R16, [R156.64] ;  /* 0x000000049c101981 */ /* 0x000368000c1e1d00 */
[----:B------:R1:W5:Y:S01]  /*0730*/  @P1 LDG.E.128 R12, [R156.64+0x10] ;  /* 0x000010049c0c1981 */ /* 0x000362000c1e1d00 */
[----:B------:R-:W-:Y:S01]  /*0740*/  IADD3 R176, R119, 0x80, RZ ;  /* 0x0000008077b07810 */ /* 0x000fe20007ffe0ff */
[C---:B--2---:R-:W-:Y:S02]  /*0750*/  FADD.FTZ R153, -R171.reuse, R89 ;  /* 0x00000059ab997221 */ /* 0x044fe40000010100 */
[C---:B------:R-:W-:Y:S02]  /*0760*/  FADD.FTZ R125, -R171.reuse, R88 ;  /* 0x00000058ab7d7221 */ /* 0x040fe40000010100 */
[----:B------:R-:W-:Y:S01]  /*0770*/  FADD.FTZ R155, -R171, R90 ;  /* 0x0000005aab9b7221 */ /* 0x000fe20000010100 */
[--C-:B----4-:R-:W-:Y:S01]  /*0780*/  PRMT R89, RZ, 0x5410, R92.reuse ;  /* 0x00005410ff597816 */ /* 0x110fe2000000005c */
[C---:B-----5:R-:W-:Y:S01]  /*0790*/  FMUL.FTZ R125, R120.reuse, R125 ;  /* 0x0000007d787d7220 */ /* 0x060fe20000410000 */
[----:B------:R-:W-:Y:S01]  /*07a0*/  PRMT R92, RZ, 0x7610, R92 ;  /* 0x00007610ff5c7816 */ /* 0x000fe2000000005c */
[----:B-1----:R-:W-:-:S02]  /*07b0*/  FMUL.FTZ R156, R120, R153 ;  /* 0x00000099789c7220 */ /* 0x002fc40000410000 */
[----:B0-----:R-:W-:Y:S01]  /*07c0*/  FMUL.FTZ R158, R0, R89 ;  /* 0x00000059009e7220 */ /* 0x001fe20000410000 */
[----:B------:R-:W-:Y:S01]  /*07d0*/  PRMT R162, RZ, 0x5410, R93 ;  /* 0x00005410ffa27816 */ /* 0x000fe2000000005d */
[C---:B---3--:R-:W-:Y:S01]  /*07e0*/  FADD.FTZ R159, -R171.reuse, R84 ;  /* 0x00000054ab9f7221 */ /* 0x048fe20000010100 */
[--C-:B------:R-:W-:Y:S01]  /*07f0*/  PRMT R168, RZ, 0x5410, R95.reuse ;  /* 0x00005410ffa87816 */ /* 0x100fe2000000005f */
[----:B------:R-:W-:Y:S01]  /*0800*/  FMUL.FTZ R153, R120, R155 ;  /* 0x0000009b78997220 */ /* 0x000fe20000410000 */
[----:B------:R-:W-:Y:S01]  /*0810*/  PRMT R88, RZ, 0x7610, R95 ;  /* 0x00007610ff587816 */ /* 0x000fe2000000005f */
[----:B------:R-:W-:Y:S02]  /*0820*/  FADD.FTZ R95, -R171, R85 ;  /* 0x00000055ab5f7221 */ /* 0x000fe40000010100 */
[----:B------:R-:W-:Y:S02]  /*0830*/  FMUL.FTZ R155, R2, R92 ;  /* 0x0000005c029b7220 */ /* 0x000fe40000410000 */
[----:B------:R-:W-:-:S02]  /*0840*/  FADD.FTZ R84, RZ, R158 ;  /* 0x0000009eff547221 */ /* 0x000fc40000010000 */
[----:B------:R-:W-:Y:S01]  /*0850*/  FFMA.FTZ R85, R125, R158, RZ ;  /* 0x0000009e7d557223 */ /* 0x000fe200000100ff */
[----:B------:R-:W-:Y:S01]  /*0860*/  PRMT R93, RZ, 0x7610, R93 ;  /* 0x00007610ff5d7816 */ /* 0x000fe2000000005d */
[----:B------:R-:W-:Y:S02]  /*0870*/  FADD.FTZ R175, -R171, R87 ;  /* 0x00000057abaf7221 */ /* 0x000fe40000010100 */
[----:B------:R-:W-:Y:S02]  /*0880*/  FADD.FTZ R42, R42, R162 ;  /* 0x000000a22a2a7221 */ /* 0x000fe40000010000 */
[-C--:B------:R-:W-:Y:S02]  /*0890*/  FFMA.FTZ R66, R153, R162.reuse, R66 ;  /* 0x000000a299427223 */ /* 0x080fe40000010042 */
[----:B------:R-:W-:Y:S02]  /*08a0*/  FADD.FTZ R91, -R171, R91 ;  /* 0x0000005bab5b7221 */ /* 0x000fe40000010100 */
        /* <DEDUP_REMOVED lines=42> */
.L_x_3090:
[----:B0-----:R-:W-:Y:S05]  /*0b50*/  BSYNC B0 ;  /* 0x0000000000007941 */ /* 0x001fea0003800000 */
.L_x_3089:
[----:B------:R-:W-:Y:S01]  /*0b60*/  BSSY B0, `(.L_x_3091) ;  /* 0x0000050000007945 */ /* 0x000fe20003800000 */
[----:B------:R-:W-:Y:S05]  /*0b70*/  @!P3 BRA `(.L_x_3092) ;  /* 0x000004e00000b947 */ /* 0x000fea0003800000 */
[C---:B------:R-:W-:Y:S02]  /*0b80*/  LEA R128, P1, R176.reuse, c[0x0][0x188], 0x5 ;  /* 0x00006200b0807a11 */ /* 0x040fe400078228ff */
[----:B------:R-:W-:Y:S02]  /*0b90*/  MOV R93, 0x10 ;  /* 0x00000010005d7802 */ /* 0x000fe40000000f00 */
[----:B------:R-:W-:-:S03]  /*0ba0*/  LEA.HI.X R129, R176, c[0x0][0x18c], RZ, 0x5, P1 ;  /* 0x00006300b0817a11 */ /* 0x000fc600008f2cff */
[----:B------:R-:W-:Y:S02]  /*0bb0*/  IMAD.WIDE.U32 R92, R176, R93, c[0x0][0x208] ;  /* 0x00008200b05c7625 */ /* 0x000fe400078e005d */
[----:B------:R-:W2:Y:S04]  /*0bc0*/  LDG.E.128 R88, [R128.64] ;  /* 0x0000000480587981 */ /* 0x000ea8000c1e1d00 */
[----:B------:R-:W3:Y:S04]  /*0bd0*/  LDG.E.128 R92, [R92.64] ;  /* 0x000000045c5c7981 */ /* 0x000ee8000c1e1d00 */
[----:B------:R0:W4:Y:S01]  /*0be0*/  LDG.E.128 R84, [R128.64+0x10] ;  /* 0x0000100480547981 */ /* 0x000122000c1e1d00 */
        /* <DEDUP_REMOVED lines=8> */
[C---:B------:R-:W-:Y:S01]  /*0c70*/  FADD.FTZ R131, -R171.reuse, R90 ;  /* 0x0000005aab837221 */ /* 0x040fe20000010100 */
[--C-:B---3--:R-:W-:Y:S01]  /*0c80*/  PRMT R124, RZ, 0x5410, R92.reuse ;  /* 0x00005410ff7c7816 */ /* 0x108fe2000000005c */
[----:B-----5:R-:W-:Y:S01]  /*0c90*/  FMUL.FTZ R121, R120, R121 ;  /* 0x0000007978797220 */ /* 0x020fe20000410000 */
[----:B------:R-:W-:Y:S01]  /*0ca0*/  PRMT R92, RZ, 0x7610, R92 ;  /* 0x00007610ff5c7816 */ /* 0x000fe2000000005c */
[----:B------:R-:W-:Y:S01]  /*0cb0*/  FADD.FTZ R89, -R171, R89 ;  /* 0x00000059ab597221 */ /* 0x000fe20000010100 */
[--C-:B0-----:R-:W-:Y:S01]  /*0cc0*/  PRMT R128, RZ, 0x5410, R93.reuse ;  /* 0x00005410ff807816 */ /* 0x101fe2000000005d */
[----:B------:R-:W-:Y:S01]  /*0cd0*/  FADD.FTZ R32, R32, R124 ;  /* 0x0000007c20207221 */ /* 0x000fe20000010000 */
[----:B------:R-:W-:Y:S01]  /*0ce0*/  PRMT R93, RZ, 0x7610, R93 ;  /* 0x00007610ff5d7816 */ /* 0x000fe2000000005d */
[-C--:B------:R-:W-:Y:S01]  /*0cf0*/  FFMA.FTZ R56, R121, R124.reuse, R56 ;  /* 0x0000007c79387223 */ /* 0x080fe20000010038 */
[--C-:B------:R-:W-:Y:S01]  /*0d00*/  PRMT R130, RZ, 0x5410, R94.reuse ;  /* 0x00005410ff827816 */ /* 0x100fe2000000005e */
[----:B------:R-:W-:Y:S01]  /*0d10*/  FMUL.FTZ R124, R101, R124 ;  /* 0x0000007c657c7220 */ /* 0x000fe20000410000 */
[----:B------:R-:W-:Y:S01]  /*0d20*/  PRMT R94, RZ, 0x7610, R94 ;  /* 0x00007610ff5e7816 */ /* 0x000fe2000000005e */
[C---:B----4-:R-:W-:Y:S01]  /*0d30*/  FADD.FTZ R133, -R171.reuse, R84 ;  /* 0x00000054ab857221 */ /* 0x050fe20000010100 */
[----:B------:R-:W-:Y:S01]  /*0d40*/  PRMT R134, RZ, 0x5410, R95 ;  /* 0x00005410ff867816 */ /* 0x000fe2000000005f */
[----:B------:R-:W-:Y:S01]  /*0d50*/  FADD.FTZ R85, -R171, R85 ;  /* 0x00000055ab557221 */ /* 0x000fe20000010100 */
[----:B------:R-:W-:Y:S01]  /*0d60*/  PRMT R95, RZ, 0x7610, R95 ;  /* 0x00007610ff5f7816 */ /* 0x000fe2000000005f */
[----:B-1----:R-:W-:-:S02]  /*0d70*/  FMUL.FTZ R127, R120, R131 ;  /* 0x00000083787f7220 */ /* 0x002fc40000410000 */
        /* <DEDUP_REMOVED lines=46> */
.L_x_3092:
[----:B------:R-:W-:Y:S05]  /*1060*/  BSYNC B0 ;  /* 0x0000000000007941 */ /* 0x000fea0003800000 */
.L_x_3091:
[----:B------:R-:W-:Y:S01]  /*1070*/  BSSY B0, `(.L_x_3093) ;  /* 0x000004f000007945 */ /* 0x000fe20003800000 */
[----:B------:R-:W-:Y:S05]  /*1080*/  @!P4 BRA `(.L_x_3094) ;  /* 0x000004d00000c947 */ /* 0x000fea0003800000 */
[----:B------:R-:W-:Y:S01]  /*1090*/  HFMA2.MMA R93, -RZ, RZ, 0, 9.5367431640625e-07 ;  /* 0x00000010ff5d7435 */ /* 0x000fe200000001ff */
        /* <DEDUP_REMOVED lines=21> */
[----:B------:R-:W-:Y:S01]  /*11f0*/  FMUL.FTZ R139, R120, R145 ;  /* 0x00000091788b7220 */ /* 0x000fe20000410000 */
[--C-:B------:R-:W-:Y:S02]  /*1200*/  PRMT R152, RZ, 0x5410, R95.reuse ;  /* 0x00005410ff987816 */ /* 0x100fe4000000005f */
[----:B------:R-:W-:Y:S01]  /*1210*/  PRMT R88, RZ, 0x7610, R95 ;  /* 0x00007610ff587816 */ /* 0x000fe2000000005f */
[----:B---3--:R-:W-:Y:S02]  /*1220*/  FADD.FTZ R95, -R171, R84 ;  /* 0x00000054ab5f7221 */ /* 0x008fe40000010100 */
[----:B------:R-:W-:Y:S02]  /*1230*/  FMUL.FTZ R141, R112, R92 ;  /* 0x0000005c708d7220 */ /* 0x000fe40000410000 */
[----:B------:R-:W-:-:S02]  /*1240*/  FADD.FTZ R84, R175, R142 ;  /* 0x0000008eaf547221 */ /* 0x000fc40000010000 */
[----:B------:R-:W-:Y:S01]  /*1250*/  FFMA.FTZ R172, R123, R142, R172 ;  /* 0x0000008e7bac7223 */ /* 0x000fe200000100ac */
        /* <DEDUP_REMOVED lines=48> */
.L_x_3094:
[----:B------:R-:W-:Y:S05]  /*1560*/  BSYNC B0 ;  /* 0x0000000000007941 */ /* 0x000fea0003800000 */
.L_x_3093:
[----:B------:R-:W-:Y:S02]  /*1570*/  LOP3.LUT R93, R169, 0x7fffffc, RZ, 0xc0, !PT ;  /* 0x07fffffca95d7812 */ /* 0x000fe400078ec0ff */
[----:B------:R-:W-:Y:S02]  /*1580*/  MOV R92, 0x3f800000 ;  /* 0x3f800000005c7802 */ /* 0x000fe40000000f00 */
[----:B------:R-:W-:-:S02]  /*1590*/  LOP3.LUT P1, RZ, R173, 0x1f, RZ, 0xc0, !PT ;  /* 0x0000001fadff7812 */ /* 0x000fc4000782c0ff */
[----:B------:R-:W-:Y:S02]  /*15a0*/  @!P5 IADD3 R93, R93, 0x4, RZ ;  /* 0x000000045d5dd810 */ /* 0x000fe40007ffe0ff */
[----:B-----5:R-:W-:Y:S01]  /*15b0*/  @P0 PRMT R92, RZ, 0x5410, R165 ;  /* 0x00005410ff5c0816 */ /* 0x020fe200000000a5 */
[----:B------:R-:W-:Y:S06]  /*15c0*/  BRA.DIV ~URZ, `(.L_x_3095) ;  /* 0x000011527f007947 */ /* 0x000fec000b800000 */
[----:B------:R0:W1:Y:S02]  /*15d0*/  SHFL.DOWN PT, R86, R175, 0x10, 0x1f ;  /* 0x0a001f00af567f89 */ /* 0x00006400000e0000 */
.L_x_3104:
        /* <DEDUP_REMOVED lines=18> */
.L_x_3105:
[----:B------:R-:W-:Y:S01]  /*1700*/  @!P1 LOP3.LUT R84, R169, 0x3, RZ, 0xc0, !PT ;  /* 0x00000003a9549812 */ /* 0x000fe200078ec0ff */
[----:B--2---:R-:W-:Y:S01]  /*1710*/  FADD.FTZ R176, R91, R88 ;  /* 0x000000585bb07221 */ /* 0x004fe20000010000 */
[----:B------:R-:W-:Y:S01]  /*1720*/  WARPSYNC 0xffffffff ;  /* 0xffffffff00007948 */ /* 0x000fe20003800000 */
[----:B-1----:R-:W-:Y:S01]  /*1730*/  FADD.FTZ R177, R85, R90 ;  /* 0x0000005a55b17221 */ /* 0x002fe20000010000 */
[----:B------:R-:W-:Y:S01]  /*1740*/  @!P1 IADD3 R94, R93, R84, RZ ;  /* 0x000000545d5e9210 */ /* 0x000fe20007ffe0ff */
[----:B------:R-:W-:Y:S01]  /*1750*/  BSSY B0, `(.L_x_3097) ;  /* 0x0000052000007945 */ /* 0x000fe20003800000 */
[----:B------:R-:W-:-:S03]  /*1760*/  ISETP.NE.AND P0, PT, R174, RZ, PT ;  /* 0x000000ffae00720c */ /* 0x000fc60003f05270 */
        /* <DEDUP_REMOVED lines=18> */
[----:B------:R-:W-:Y:S01]  /*1890*/  ISETP.NE.U32.AND P1, PT, RZ, c[0x0][0x258], PT ;  /* 0x00009600ff007a0c */ /* 0x000fe20003f25070 */
[----:B------:R-:W-:Y:S01]  /*18a0*/  FFMA.FTZ R84, R156, R90, R169 ;  /* 0x0000005a9c547223 */ /* 0x000fe200000100a9 */
[----:B------:R-:W-:Y:S01]  /*18b0*/  ISETP.NE.AND.EX P0, PT, RZ, c[0x0][0x21c], PT, P0 ;  /* 0x00008700ff007a0c */ /* 0x000fe20003f05300 */
[----:B------:R-:W-:Y:S01]  /*18c0*/  FADD.FTZ R85, R158, -R85 ;  /* 0x800000559e557221 */ /* 0x000fe20000010000 */
[----:B------:R-:W-:Y:S01]  /*18d0*/  ISETP.NE.AND.EX P1, PT, RZ, c[0x0][0x25c], PT, P1 ;  /* 0x00009700ff007a0c */ /* 0x000fe20003f25310 */
[----:B------:R-:W-:Y:S01]  /*18e0*/  FADD.FTZ R87, R155, -R84 ;  /* 0x800000549b577221 */ /* 0x000fe20000010000 */
[----:B------:R-:W-:Y:S01]  /*18f0*/  HFMA2.MMA R176, -RZ, RZ, 0, 9.5367431640625e-07 ;  /* 0x00000010ffb07435 */ /* 0x000fe200000001ff */
[----:B------:R-:W-:-:S02]  /*1900*/  FMUL.FTZ R85, R120, R85 ;  /* 0x0000005578557220 */ /* 0x000fc40000410000 */
[----:B------:R-:W-:Y:S02]  /*1910*/  FMUL.FTZ R86, R120, R87 ;  /* 0x0000005778567220 */ /* 0x000fe40000410000 */
[-CC-:B------:R-:W-:Y:S02]  /*1920*/  FFMA.FTZ R89, R159, R90.reuse, R169.reuse ;  /* 0x0000005a9f597223 */ /* 0x180fe400000100a9 */
[----:B------:R-:W-:Y:S02]  /*1930*/  FFMA.FTZ R88, R166, R90, R169 ;  /* 0x0000005aa6587223 */ /* 0x000fe400000100a9 */
[----:B------:R-:W-:Y:S02]  /*1940*/  @P0 FADD.FTZ R85, R16, R85 ;  /* 0x0000005510550221 */ /* 0x000fe40000010000 */
[----:B------:R-:W-:Y:S01]  /*1950*/  @P0 FADD.FTZ R86, R17, R86 ;  /* 0x0000005611560221 */ /* 0x000fe20000010000 */
[----:B------:R-:W-:Y:S01]  /*1960*/  @P1 MOV R172, 0x20 ;  /* 0x0000002000ac1802 */ /* 0x000fe20000000f00 */
[C---:B------:R-:W-:Y:S01]  /*1970*/  FMUL.FTZ R84, R85.reuse, R92 ;  /* 0x0000005c55547220 */ /* 0x040fe20000410000 */
[----:B------:R-:W-:Y:S01]  /*1980*/  SEL R76, R85, R76, P1 ;  /* 0x0000004c554c7207 */ /* 0x000fe20000800000 */
[C---:B------:R-:W-:Y:S01]  /*1990*/  FMUL.FTZ R87, R86.reuse, R92 ;  /* 0x0000005c56577220 */ /* 0x040fe20000410000 */
[----:B------:R-:W-:Y:S01]  /*19a0*/  SEL R77, R86, R77, P1 ;  /* 0x0000004d564d7207 */ /* 0x000fe20000800000 */
[----:B------:R-:W-:-:S02]  /*19b0*/  FFMA.FTZ R85, R153, R90, R169 ;  /* 0x0000005a99557223 */ /* 0x000fc400000100a9 */
[--C-:B------:R-:W-:Y:S01]  /*19c0*/  FFMA.FTZ R86, R160, R90, R169.reuse ;  /* 0x0000005aa0567223 */ /* 0x100fe200000100a9 */
[----:B------:R-:W-:Y:S01]  /*19d0*/  F2FP.BF16.PACK_AB R84, R87, R84 ;  /* 0x000000545754723e */ /* 0x000fe200000010ff */
[-CC-:B------:R-:W-:Y:S02]  /*19e0*/  FFMA.FTZ R94, R170, R90.reuse, R169.reuse ;  /* 0x0000005aaa5e7223 */ /* 0x180fe400000100a9 */
[----:B------:R-:W-:Y:S02]  /*19f0*/  FFMA.FTZ R93, R163, R90, R169 ;  /* 0x0000005aa35d7223 */ /* 0x000fe400000100a9 */
[----:B------:R-:W-:Y:S02]  /*1a00*/  FADD.FTZ R85, R162, -R85 ;  /* 0x80000055a2557221 */ /* 0x000fe40000010000 */
[----:B------:R-:W-:Y:S02]  /*1a10*/  FADD.FTZ R87, R157, -R86 ;  /* 0x800000569d577221 */ /* 0x000fe40000010000 */
[----:B------:R-:W-:-:S02]  /*1a20*/  FADD.FTZ R89, R164, -R89 ;  /* 0x80000059a4597221 */ /* 0x000fc40000010000 */
[----:B------:R-:W-:Y:S02]  /*1a30*/  FADD.FTZ R91, R161, -R88 ;  /* 0x80000058a15b7221 */ /* 0x000fe40000010000 */
[----:B------:R-:W-:Y:S02]  /*1a40*/  FADD.FTZ R95, R167, -R94 ;  /* 0x8000005ea75f7221 */ /* 0x000fe40000010000 */
[----:B------:R-:W-:Y:S02]  /*1a50*/  FADD.FTZ R93, R168, -R93 ;  /* 0x8000005da85d7221 */ /* 0x000fe40000010000 */
[C---:B------:R-:W-:Y:S02]  /*1a60*/  FMUL.FTZ R85, R120.reuse, R85 ;  /* 0x0000005578557220 */ /* 0x040fe40000410000 */
[C---:B------:R-:W-:Y:S02]  /*1a70*/  FMUL.FTZ R86, R120.reuse, R87 ;  /* 0x0000005778567220 */ /* 0x040fe40000410000 */
[----:B------:R-:W-:-:S02]  /*1a80*/  FMUL.FTZ R89, R120, R89 ;  /* 0x0000005978597220 */ /* 0x000fc40000410000 */
[C---:B------:R-:W-:Y:S02]  /*1a90*/  FMUL.FTZ R88, R120.reuse, R91 ;  /* 0x0000005b78587220 */ /* 0x040fe40000410000 */
[C---:B------:R-:W-:Y:S02]  /*1aa0*/  FMUL.FTZ R94, R120.reuse, R95 ;  /* 0x0000005f785e7220 */ /* 0x040fe40000410000 */
[----:B------:R-:W-:Y:S02]  /*1ab0*/  FMUL.FTZ R93, R120, R93 ;  /* 0x0000005d785d7220 */ /* 0x000fe40000410000 */
[----:B------:R-:W-:Y:S02]  /*1ac0*/  @P0 FADD.FTZ R85, R18, R85 ;  /* 0x0000005512550221 */ /* 0x000fe40000010000 */
[----:B------:R-:W-:Y:S02]  /*1ad0*/  @P0 FADD.FTZ R86, R19, R86 ;  /* 0x0000005613560221 */ /* 0x000fe40000010000 */
[----:B------:R-:W-:Y:S01]  /*1ae0*/  @P0 FADD.FTZ R89, R12, R89 ;  /* 0x000000590c590221 */ /* 0x000fe20000010000 */
[----:B------:R-:W-:Y:S01]  /*1af0*/  SEL R78, R85, R78, P1 ;  /* 0x0000004e554e7207 */ /* 0x000fe20000800000 */
[----:B------:R-:W-:Y:S01]  /*1b00*/  @P0 FADD.FTZ R88, R13, R88 ;  /* 0x000000580d580221 */ /* 0x000fe20000010000 */
[----:B------:R-:W-:Y:S01]  /*1b10*/  SEL R79, R86, R79, P1 ;  /* 0x0000004f564f7207 */ /* 0x000fe20000800000 */
[----:B------:R-:W-:Y:S01]  /*1b20*/  @P0 FADD.FTZ R94, R15, R94 ;  /* 0x0000005e0f5e0221 */ /* 0x000fe20000010000 */
[----:B------:R-:W-:Y:S01]  /*1b30*/  SEL R80, R89, R80, P1 ;  /* 0x0000005059507207 */ /* 0x000fe20000800000 */
[----:B------:R-:W-:Y:S01]  /*1b40*/  @P0 FADD.FTZ R93, R14, R93 ;  /* 0x0000005d0e5d0221 */ /* 0x000fe20000010000 */
[----:B------:R-:W-:Y:S01]  /*1b50*/  SEL R81, R88, R81, P1 ;  /* 0x0000005158517207 */ /* 0x000fe20000800000 */
[-C--:B------:R-:W-:Y:S01]  /*1b60*/  FMUL.FTZ R85, R85, R92.reuse ;  /* 0x0000005c55557220 */ /* 0x080fe20000410000 */
[----:B------:R-:W-:Y:S01]  /*1b70*/  SEL R83, R94, R83, P1 ;  /* 0x000000535e537207 */ /* 0x000fe20000800000 */
[----:B------:R-:W-:Y:S01]  /*1b80*/  FMUL.FTZ R86, R86, R92 ;  /* 0x0000005c56567220 */ /* 0x000fe20000410000 */
[----:B------:R-:W-:Y:S01]  /*1b90*/  SEL R82, R93, R82, P1 ;  /* 0x000000525d527207 */ /* 0x000fe20000800000 */
[----:B------:R-:W-:-:S02]  /*1ba0*/  FMUL.FTZ R89, R89, R92 ;  /* 0x0000005c59597220 */ /* 0x000fc40000410000 */
[-C--:B------:R-:W-:Y:S01]  /*1bb0*/  FMUL.FTZ R88, R88, R92.reuse ;  /* 0x0000005c58587220 */ /* 0x080fe20000410000 */
[----:B------:R-:W-:Y:S01]  /*1bc0*/  F2FP.BF16.PACK_AB R85, R86, R85 ;  /* 0x000000555655723e */ /* 0x000fe200000010ff */
[-C--:B------:R-:W-:Y:S02]  /*1bd0*/  FMUL.FTZ R87, R93, R92.reuse ;  /* 0x0000005c5d577220 */ /* 0x080fe40000410000 */
[----:B------:R-:W-:Y:S01]  /*1be0*/  FMUL.FTZ R94, R94, R92 ;  /* 0x0000005c5e5e7220 */ /* 0x000fe20000410000 */
[----:B------:R-:W-:Y:S01]  /*1bf0*/  F2FP.BF16.PACK_AB R86, R88, R89 ;  /* 0x000000595856723e */ /* 0x000fe200000010ff */
[----:B------:R-:W-:-:S03]  /*1c00*/  @P1 IMAD.WIDE.U32 R88, R119, R172, c[0x0][0x258] ;  /* 0x0000960077581625 */ /* 0x000fc600078e00ac */
[----:B------:R-:W-:Y:S01]  /*1c10*/  F2FP.BF16.PACK_AB R87, R94, R87 ;  /* 0x000000575e57723e */ /* 0x000fe200000010ff */
[C---:B------:R-:W-:Y:S01]  /*1c20*/  IMAD.WIDE.U32 R94, R119.reuse, R176, c[0x0][0x248] ;  /* 0x00009200775e7625 */ /* 0x040fe200078e00b0 */
[----:B------:R0:W-:Y:S01]  /*1c30*/  @P1 STG.E.128 [R88.64], R76 ;  /* 0x0000004c58001986 */ /* 0x0001e2000c101d04 */
[----:B------:R-:W-:-:S03]  /*1c40*/  IADD3 R119, R119, 0x80, RZ ;  /* 0x0000008077777810 */ /* 0x000fc60007ffe0ff */
[----:B------:R0:W-:Y:S04]  /*1c50*/  @P1 STG.E.128 [R88.64+0x10], R80 ;  /* 0x0000105058001986 */ /* 0x0001e8000c101d04 */
[----:B------:R0:W-:Y:S02]  /*1c60*/  STG.E.128 [R94.64], R84 ;  /* 0x000000545e007986 */ /* 0x0001e4000c101d04 */
.L_x_3098:
[----:B------:R-:W-:Y:S05]  /*1c70*/  BSYNC B0 ;  /* 0x0000000000007941 */ /* 0x000fea0003800000 */
.L_x_3097:
[----:B------:R-:W-:Y:S01]  /*1c80*/  BSSY B0, `(.L_x_3099) ;  /* 0x0000042000007945 */ /* 0x000fe20003800000 */
[----:B------:R-:W-:Y:S05]  /*1c90*/  @!P3 BRA `(.L_x_3100) ;  /* 0x000004000000b947 */ /* 0x000fea0003800000 */
[----:B------:R-:W-:Y:S01]  /*1ca0*/  ISETP.NE.U32.AND P0, PT, RZ, c[0x0][0x218], PT ;  /* 0x00008600ff007a0c */ /* 0x000fe20003f05070 */
[-CC-:B0-----:R-:W-:Y:S01]  /*1cb0*/  FFMA.FTZ R85, R121, R90.reuse, R169.reuse ;  /* 0x0000005a79557223 */ /* 0x181fe200000100a9 */
        /* <DEDUP_REMOVED lines=62> */
.L_x_3100:
[----:B------:R-:W-:Y:S05]  /*20a0*/  BSYNC B0 ;  /* 0x0000000000007941 */ /* 0x000fea0003800000 */
.L_x_3099:
[----:B------:R-:W-:Y:S01]  /*20b0*/  BSSY B0, `(.L_x_3101) ;  /* 0x0000041000007945 */ /* 0x000fe20003800000 */
[----:B------:R-:W-:Y:S05]  /*20c0*/  @!P4 BRA `(.L_x_3102) ;  /* 0x000003f00000c947 */ /* 0x000fea0003800000 */
[----:B------:R-:W-:Y:S01]  /*20d0*/  ISETP.NE.U32.AND P0, PT, RZ, c[0x0][0x218], PT ;  /* 0x00008600ff007a0c */ /* 0x000fe20003f05070 */
[-CC-:B0-----:R-:W-:Y:S01]  /*20e0*/  FFMA.FTZ R85, R123, R90.reuse, R169.reuse ;  /* 0x0000005a7b557223 */ /* 0x181fe200000100a9 */
[----:B------:R-:W-:Y:S01]  /*20f0*/  ISETP.NE.U32.AND P1, PT, RZ, c[0x0][0x258], PT ;  /* 0x00009600ff007a0c */ /* 0x000fe20003f25070 */
[-CC-:B------:R-:W-:Y:S01]  /*2100*/  FFMA.FTZ R89, R139, R90.reuse, R169.reuse ;  /* 0x0000005a8b597223 */ /* 0x180fe200000100a9 */
[----:B------:R-:W-:Y:S01]  /*2110*/  ISETP.NE.AND.EX P0, PT, RZ, c[0x0][0x21c], PT, P0 ;  /* 0x00008700ff007a0c */ /* 0x000fe20003f05300 */
[-CC-:B------:R-:W-:Y:S01]  /*2120*/  FFMA.FTZ R86, R144, R90.reuse, R169.reuse ;  /* 0x0000005a90567223 */ /* 0x180fe200000100a9 */
[----:B------:R-:W-:Y:S01]  /*2130*/  ISETP.NE.AND.EX P1, PT, RZ, c[0x0][0x25c], PT, P1 ;  /* 0x00009700ff007a0c */ /* 0x000fe20003f25310 */
[-CC-:B------:R-:W-:Y:S01]  /*2140*/  FFMA.FTZ R84, R140, R90.reuse, R169.reuse ;  /* 0x0000005a8c547223 */ /* 0x180fe200000100a9 */
[----:B------:R-:W-:Y:S01]  /*2150*/  HFMA2.MMA R94, -RZ, RZ, 0, 9.5367431640625e-07 ;  /* 0x00000010ff5e7435 */ /* 0x000fe200000001ff */
[----:B------:R-:W-:-:S02]  /*2160*/  FFMA.FTZ R88, R150, R90, R169 ;  /* 0x0000005a96587223 */ /* 0x000fc400000100a9 */
[-CC-:B------:R-:W-:Y:S02]  /*2170*/  FFMA.FTZ R165, R149, R90.reuse, R169.reuse ;  /* 0x0000005a95a57223 */ /* 0x180fe400000100a9 */
[-C--:B------:R-:W-:Y:S02]  /*2180*/  FFMA.FTZ R93, R145, R90.reuse, R169 ;  /* 0x0000005a915d7223 */ /* 0x080fe400000100a9 */
[----:B------:R-:W-:Y:S02]  /*2190*/  FADD.FTZ R85, R142, -R85 ;  /* 0x800000558e557221 */ /* 0x000fe40000010000 */
[----:B------:R-:W-:Y:S02]  /*21a0*/  FFMA.FTZ R90, R154, R90, R169 ;  /* 0x0000005a9a5a7223 */ /* 0x000fe400000100a9 */
[----:B------:R-:W-:Y:S02]  /*21b0*/  FADD.FTZ R89, R146, -R89 ;  /* 0x8000005992597221 */ /* 0x000fe40000010000 */
[----:B------:R-:W-:-:S02]  /*21c0*/  FADD.FTZ R91, R143, -R86 ;  /* 0x800000568f5b7221 */ /* 0x000fc40000010000 */
[----:B------:R-:W-:Y:S02]  /*21d0*/  FADD.FTZ R87, R141, -R84 ;  /* 0x800000548d577221 */ /* 0x000fe40000010000 */
[----:B------:R-:W-:Y:S02]  /*21e0*/  FADD.FTZ R95, R147, -R88 ;  /* 0x80000058935f7221 */ /* 0x000fe40000010000 */
[----:B------:R-:W-:Y:S02]  /*21f0*/  FADD.FTZ R165, R152, -R165 ;  /* 0x800000a598a57221 */ /* 0x000fe40000010000 */
[----:B------:R-:W-:Y:S02]  /*2200*/  FADD.FTZ R93, R148, -R93 ;  /* 0x8000005d945d7221 */ /* 0x000fe40000010000 */
[----:B------:R-:W-:Y:S02]  /*2210*/  FMUL.FTZ R85, R120, R85 ;  /* 0x0000005578557220 */ /* 0x000fe40000410000 */
[----:B------:R-:W-:-:S02]  /*2220*/  FADD.FTZ R169, R151, -R90 ;  /* 0x8000005a97a97221 */ /* 0x000fc40000010000 */
[C---:B------:R-:W-:Y:S02]  /*2230*/  FMUL.FTZ R89, R120.reuse, R89 ;  /* 0x0000005978597220 */ /* 0x040fe40000410000 */
[C---:B------:R-:W-:Y:S02]  /*2240*/  FMUL.FTZ R88, R120.reuse, R91 ;  /* 0x0000005b78587220 */ /* 0x040fe40000410000 */
[C---:B------:R-:W-:Y:S02]  /*2250*/  FMUL.FTZ R86, R120.reuse, R87 ;  /* 0x0000005778567220 */ /* 0x040fe40000410000 */
[C---:B------:R-:W-:Y:S02]  /*2260*/  FMUL.FTZ R90, R120.reuse, R95 ;  /* 0x0000005f785a7220 */ /* 0x040fe40000410000 */
[C---:B------:R-:W-:Y:S02]  /*2270*/  FMUL.FTZ R165, R120.reuse, R165 ;  /* 0x000000a578a57220 */ /* 0x040fe40000410000 */
[----:B------:R-:W-:-:S02]  /*2280*/  FMUL.FTZ R93, R120, R93 ;  /* 0x0000005d785d7220 */ /* 0x000fc40000410000 */
[----:B------:R-:W-:Y:S02]  /*2290*/  @P0 FADD.FTZ R85, R68, R85 ;  /* 0x0000005544550221 */ /* 0x000fe40000010000 */
[----:B------:R-:W-:Y:S02]  /*22a0*/  FMUL.FTZ R120, R120, R169 ;  /* 0x000000a978787220 */ /* 0x000fe40000410000 */
[----:B------:R-:W-:Y:S01]  /*22b0*/  @P0 FADD.FTZ R89, R70, R89 ;  /* 0x0000005946590221 */ /* 0x000fe20000010000 */
[----:B------:R-:W-:Y:S01]  /*22c0*/  SEL R76, R85, R76, P1 ;  /* 0x0000004c554c7207 */ /* 0x000fe20000800000 */
        /* <DEDUP_REMOVED lines=11> */
[----:B------:R-:W-:Y:S01]  /*2380*/  FMUL.FTZ R84, R85, R92 ;  /* 0x0000005c55547220 */ /* 0x000fe20000410000 */
[----:B------:R-:W-:Y:S01]  /*2390*/  SEL R80, R93, R80, P1 ;  /* 0x000000505d507207 */ /* 0x000fe20000800000 */
[-C--:B------:R-:W-:Y:S01]  /*23a0*/  FMUL.FTZ R85, R86, R92.reuse ;  /* 0x0000005c56557220 */ /* 0x080fe20000410000 */
[----:B------:R-:W-:Y:S01]  /*23b0*/  SEL R83, R120, R83, P1 ;  /* 0x0000005378537207 */ /* 0x000fe20000800000 */
[----:B------:R-:W-:-:S02]  /*23c0*/  FMUL.FTZ R89, R89, R92 ;  /* 0x0000005c59597220 */ /* 0x000fc40000410000 */
[----:B------:R-:W-:Y:S01]  /*23d0*/  FMUL.FTZ R88, R88, R92 ;  /* 0x0000005c58587220 */ /* 0x000fe20000410000 */
[----:B------:R-:W-:Y:S01]  /*23e0*/  F2FP.BF16.PACK_AB R84, R85, R84 ;  /* 0x000000545554723e */ /* 0x000fe200000010ff */
[-C--:B------:R-:W-:Y:S01]  /*23f0*/  FMUL.FTZ R87, R90, R92.reuse ;  /* 0x0000005c5a577220 */ /* 0x080fe20000410000 */
[----:B------:R-:W-:Y:S01]  /*2400*/  @P1 MOV R90, 0x20 ;  /* 0x00000020005a1802 */ /* 0x000fe20000000f00 */
[-C--:B------:R-:W-:Y:S01]  /*2410*/  FMUL.FTZ R86, R93, R92.reuse ;  /* 0x0000005c5d567220 */ /* 0x080fe20000410000 */
[----:B------:R-:W-:Y:S01]  /*2420*/  F2FP.BF16.PACK_AB R85, R88, R89 ;  /* 0x000000595855723e */ /* 0x000fe200000010ff */
[-C--:B------:R-:W-:Y:S02]  /*2430*/  FMUL.FTZ R165, R165, R92.reuse ;  /* 0x0000005ca5a57220 */ /* 0x080fe40000410000 */
[----:B------:R-:W-:Y:S01]  /*2440*/  FMUL.FTZ R92, R120, R92 ;  /* 0x0000005c785c7220 */ /* 0x000fe20000410000 */
[----:B------:R-:W-:Y:S01]  /*2450*/  F2FP.BF16.PACK_AB R86, R87, R86 ;  /* 0x000000565756723e */ /* 0x000fe200000010ff */
[----:B------:R-:W-:-:S03]  /*2460*/  @P1 IMAD.WIDE.U32 R88, R119, R90, c[0x0][0x258] ;  /* 0x0000960077581625 */ /* 0x000fc600078e005a */
[----:B------:R-:W-:Y:S01]  /*2470*/  F2FP.BF16.PACK_AB R87, R92, R165 ;  /* 0x000000a55c57723e */ /* 0x000fe200000010ff */
[----:B------:R-:W-:Y:S01]  /*2480*/  IMAD.WIDE.U32 R90, R119, R94, c[0x0][0x248] ;  /* 0x00009200775a7625 */ /* 0x000fe200078e005e */
[----:B------:R0:W-:Y:S04]  /*2490*/  @P1 STG.E.128 [R88.64], R76 ;  /* 0x0000004c58001986 */ /* 0x0001e8000c101d04 */
[----:B------:R0:W-:Y:S04]  /*24a0*/  @P1 STG.E.128 [R88.64+0x10], R80 ;  /* 0x0000105058001986 */ /* 0x0001e8000c101d04 */
[----:B------:R0:W-:Y:S02]  /*24b0*/  STG.E.128 [R90.64], R84 ;  /* 0x000000545a007986 */ /* 0x0001e4000c101d04 */
.L_x_3102:
[----:B------:R-:W-:Y:S05]  /*24c0*/  BSYNC B0 ;  /* 0x0000000000007941 */ /* 0x000fea0003800000 */
.L_x_3101:
[----:B------:R-:W-:Y:S02]  /*24d0*/  IADD3 R109, R109, c[0x0][0x160], RZ ;  /* 0x000058006d6d7a10 */ /* 0x000fe40007ffe0ff */
[----:B------:R-:W-:-:S02]  /*24e0*/  LOP3.LUT P1, RZ, R111, 0xff, RZ, 0xc0, !PT ;  /* 0x000000ff6fff7812 */ /* 0x000fc4000782c0ff */
[----:B------:R-:W-:Y:S02]  /*24f0*/  ISETP.GE.AND P0, PT, R109, c[0x0][0x164], PT ;  /* 0x000059006d007a0c */ /* 0x000fe40003f06270 */
[----:B------:R-:W-:-:S11]  /*2500*/  SEL R111, RZ, 0x1, P1 ;  /* 0x00000001ff6f7807 */ /* 0x000fd60000800000 */
[----:B0-----:R-:W-:Y:S01]  /*2510*/  @P0 CALL.REL.NOINC `(.L_x_3088) ;  /* 0x0000001000000944 */ /* 0x001fe20003c00000 */
[----:B------:R-:W-:Y:S05]  /*2520*/  BRA `(.L_x_3103) ;  /* 0xffffdfb000007947 */ /* 0x000fea000383ffff */
.L_x_3088:
[----:B0-----:R-:W0:Y:S01]  /*2530*/  S2UR UR6, SR_CTAID.X ;  /* 0x00000000000679c3 */ /* 0x001e220000002500 */
        /* <DEDUP_REMOVED lines=30> */
.L_x_3095:
[----:B------:R-:W-:Y:S01]  /*2720*/  HFMA2.MMA R94, -RZ, RZ, 0, 9.5367431640625e-07 ;  /* 0x00000010ff5e7435 */ /* 0x000fe200000001ff */
[----:B------:R-:W-:-:S02]  /*2730*/  MOV R87, R175 ;  /* 0x000000af00577202 */ /* 0x000fc40000000f00 */
[----:B------:R-:W-:Y:S02]  /*2740*/  MOV R89, 0x1f ;  /* 0x0000001f00597802 */ /* 0x000fe40000000f00 */
[----:B------:R-:W-:Y:S02]  /*2750*/  MOV R176, 0xffffffff ;  /* 0xffffffff00b07802 */ /* 0x000fe40000000f00 */
[----:B------:R-:W-:Y:S02]  /*2760*/  MOV R84, 0x2780 ;  /* 0x0000278000547802 */ /* 0x000fe40000000f00 */
[----:B------:R-:W-:Y:S05]  /*2770*/  CALL.REL.NOINC `($__internal_60_$__cuda_sm70_shflsync_down_p) ;  /* 0x0000046000007944 */ /* 0x000fea0003c00000 */
[----:B-1----:R-:W-:Y:S01]  /*2780*/  MOV R86, R87 ;  /* 0x0000005700567202 */ /* 0x002fe20000000f00 */
[----:B0-----:R-:W-:Y:S05]  /*2790*/  BRA `(.L_x_3104) ;  /* 0xffffee4000007947 */ /* 0x001fea000383ffff */
.L_x_3096:
[----:B------:R-:W-:Y:S01]  /*27a0*/  HFMA2.MMA R94, -RZ, RZ, 0, 9.5367431640625e-07 ;  /* 0x00000010ff5e7435 */ /* 0x000fe200000001ff */
[----:B------:R-:W-:Y:S02]  /*27b0*/  MOV R87, R172 ;  /* 0x000000ac00577202 */ /* 0x000fe40000000f00 */
[----:B------:R-:W-:Y:S02]  /*27c0*/  MOV R89, 0x1f ;  /* 0x0000001f00597802 */ /* 0x000fe40000000f00 */
[----:B------:R-:W-:-:S02]  /*27d0*/  MOV R176, 0xffffffff ;  /* 0xffffffff00b07802 */ /* 0x000fc40000000f00 */
[----:B------:R-:W-:Y:S02]  /*27e0*/  MOV R84, 0x2800 ;  /* 0x0000280000547802 */ /* 0x000fe40000000f00 */
[----:B01----:R-:W-:Y:S05]  /*27f0*/  CALL.REL.NOINC `($__internal_60_$__cuda_sm70_shflsync_down_p) ;  /* 0x000003e000007944 */ /* 0x003fea0003c00000 */
[----:B------:R-:W-:Y:S01]  /*2800*/  FADD.FTZ R175, R86, R175 ;  /* 0x000000af56af7221 */ /* 0x000fe20000010000 */
[----:B0-----:R-:W-:Y:S01]  /*2810*/  HFMA2.MMA R94, -RZ, RZ, 0, 4.76837158203125e-07 ;  /* 0x00000008ff5e7435 */ /* 0x001fe200000001ff */
[----:B-1----:R-:W-:Y:S01]  /*2820*/  FADD.FTZ R172, R172, R87 ;  /* 0x00000057acac7221 */ /* 0x002fe20000010000 */
[----:B------:R-:W-:Y:S02]  /*2830*/  MOV R89, 0x1f ;  /* 0x0000001f00597802 */ /* 0x000fe40000000f00 */
[----:B------:R-:W-:Y:S02]  /*2840*/  MOV R176, 0xffffffff ;  /* 0xffffffff00b07802 */ /* 0x000fe40000000f00 */
[----:B------:R-:W-:Y:S02]  /*2850*/  MOV R87, R175 ;  /* 0x000000af00577202 */ /* 0x000fe40000000f00 */
[----:B------:R-:W-:Y:S02]  /*2860*/  MOV R84, 0x2880 ;  /* 0x0000288000547802 */ /* 0x000fe40000000f00 */
[----:B------:R-:W-:Y:S05]  /*2870*/  CALL.REL.NOINC `($__internal_60_$__cuda_sm70_shflsync_down_p) ;  /* 0x0000036000007944 */ /* 0x000fea0003c00000 */
[----:B0-----:R-:W-:Y:S01]  /*2880*/  HFMA2.MMA R94, -RZ, RZ, 0, 4.76837158203125e-07 ;  /* 0x00000008ff5e7435 */ /* 0x001fe200000001ff */
[----:B-1----:R-:W-:-:S02]  /*2890*/  MOV R86, R87 ;  /* 0x0000005700567202 */ /* 0x002fc40000000f00 */
[----:B------:R-:W-:Y:S02]  /*28a0*/  MOV R87, R172 ;  /* 0x000000ac00577202 */ /* 0x000fe40000000f00 */
[----:B------:R-:W-:Y:S02]  /*28b0*/  MOV R89, 0x1f ;  /* 0x0000001f00597802 */ /* 0x000fe40000000f00 */
[----:B------:R-:W-:Y:S02]  /*28c0*/  MOV R176, 0xffffffff ;  /* 0xffffffff00b07802 */ /* 0x000fe40000000f00 */
[----:B------:R-:W-:Y:S02]  /*28d0*/  MOV R84, 0x28f0 ;  /* 0x000028f000547802 */ /* 0x000fe40000000f00 */
[----:B------:R-:W-:Y:S05]  /*28e0*/  CALL.REL.NOINC `($__internal_60_$__cuda_sm70_shflsync_down_p) ;  /* 0x000002f000007944 */ /* 0x000fea0003c00000 */
[----:B------:R-:W-:Y:S01]  /*28f0*/  FADD.FTZ R175, R86, R175 ;  /* 0x000000af56af7221 */ /* 0x000fe20000010000 */
[----:B0-----:R-:W-:Y:S01]  /*2900*/  HFMA2.MMA R94, -RZ, RZ, 0, 2.384185791015625e-07 ;  /* 0x00000004ff5e7435 */ /* 0x001fe200000001ff */
[----:B-1----:R-:W-:Y:S01]  /*2910*/  FADD.FTZ R172, R172, R87 ;  /* 0x00000057acac7221 */ /* 0x002fe20000010000 */
[----:B------:R-:W-:Y:S02]  /*2920*/  MOV R89, 0x1f ;  /* 0x0000001f00597802 */ /* 0x000fe40000000f00 */
[----:B------:R-:W-:-:S02]  /*2930*/  MOV R176, 0xffffffff ;  /* 0xffffffff00b07802 */ /* 0x000fc40000000f00 */
[----:B------:R-:W-:Y:S02]  /*2940*/  MOV R87, R175 ;  /* 0x000000af00577202 */ /* 0x000fe40000000f00 */
[----:B------:R-:W-:Y:S02]  /*2950*/  MOV R84, 0x2970 ;  /* 0x0000297000547802 */ /* 0x000fe40000000f00 */
[----:B------:R-:W-:Y:S05]  /*2960*/  CALL.REL.NOINC `($__internal_60_$__cuda_sm70_shflsync_down_p) ;  /* 0x0000027000007944 */ /* 0x000fea0003c00000 */
[----:B0-----:R-:W-:Y:S01]  /*2970*/  HFMA2.MMA R94, -RZ, RZ, 0, 2.384185791015625e-07 ;  /* 0x00000004ff5e7435 */ /* 0x001fe200000001ff */
[----:B-1----:R-:W-:Y:S02]  /*2980*/  MOV R86, R87 ;  /* 0x0000005700567202 */ /* 0x002fe40000000f00 */
[----:B------:R-:W-:Y:S02]  /*2990*/  MOV R87, R172 ;  /* 0x000000ac00577202 */ /* 0x000fe40000000f00 */
[----:B------:R-:W-:Y:S02]  /*29a0*/  MOV R89, 0x1f ;  /* 0x0000001f00597802 */ /* 0x000fe40000000f00 */
[----:B------:R-:W-:Y:S02]  /*29b0*/  MOV R176, 0xffffffff ;  /* 0xffffffff00b07802 */ /* 0x000fe40000000f00 */
[----:B------:R-:W-:-:S02]  /*29c0*/  MOV R84, 0x29e0 ;  /* 0x000029e000547802 */ /* 0x000fc40000000f00 */
[----:B------:R-:W-:Y:S05]  /*29d0*/  CALL.REL.NOINC `($__internal_60_$__cuda_sm70_shflsync_down_p) ;  /* 0x0000020000007944 */ /* 0x000fea0003c00000 */
[----:B------:R-:W-:Y:S01]  /*29e0*/  FADD.FTZ R175, R86, R175 ;  /* 0x000000af56af7221 */ /* 0x000fe20000010000 */
[----:B0-----:R-:W-:Y:S01]  /*29f0*/  HFMA2.MMA R94, -RZ, RZ, 0, 1.1920928955078125e-07 ;  /* 0x00000002ff5e7435 */ /* 0x001fe200000001ff */
[----:B-1----:R-:W-:Y:S01]  /*2a00*/  FADD.FTZ R90, R172, R87 ;  /* 0x00000057ac5a7221 */ /* 0x002fe20000010000 */
[----:B------:R-:W-:-:S02]  /*2a10*/  MOV R89, 0x1f ;  /* 0x0000001f00597802 */ /* 0x000fc40000000f00 */
[----:B------:R-:W-:Y:S02]  /*2a20*/  MOV R176, 0xffffffff ;  /* 0xffffffff00b07802 */ /* 0x000fe40000000f00 */
[----:B------:R-:W-:Y:S02]  /*2a30*/  MOV R87, R175 ;  /* 0x000000af00577202 */ /* 0x000fe40000000f00 */
[----:B------:R-:W-:Y:S02]  /*2a40*/  MOV R84, 0x2a60 ;  /* 0x00002a6000547802 */ /* 0x000fe40000000f00 */
[----:B------:R-:W-:Y:S05]  /*2a50*/  CALL.REL.NOINC `($__internal_60_$__cuda_sm70_shflsync_down_p) ;  /* 0x0000018000007944 */ /* 0x000fea0003c00000 */
[----:B0-----:R-:W-:Y:S01]  /*2a60*/  HFMA2.MMA R94, -RZ, RZ, 0, 1.1920928955078125e-07 ;  /* 0x00000002ff5e7435 */ /* 0x001fe200000001ff */
[----:B-1----:R-:W-:Y:S02]  /*2a70*/  MOV R86, R87 ;  /* 0x0000005700567202 */ /* 0x002fe40000000f00 */
[----:B------:R-:W-:Y:S02]  /*2a80*/  MOV R87, R90 ;  /* 0x0000005a00577202 */ /* 0x000fe40000000f00 */
[----:B------:R-:W-:Y:S02]  /*2a90*/  MOV R89, 0x1f ;  /* 0x0000001f00597802 */ /* 0x000fe40000000f00 */
[----:B------:R-:W-:-:S02]  /*2aa0*/  MOV R176, 0xffffffff ;  /* 0xffffffff00b07802 */ /* 0x000fc40000000f00 */
[----:B------:R-:W-:Y:S02]  /*2ab0*/  MOV R84, 0x2ad0 ;  /* 0x00002ad000547802 */ /* 0x000fe40000000f00 */
[----:B------:R-:W-:Y:S05]  /*2ac0*/  CALL.REL.NOINC `($__internal_60_$__cuda_sm70_shflsync_down_p) ;  /* 0x0000011000007944 */ /* 0x000fea0003c00000 */
[----:B------:R-:W-:Y:S01]  /*2ad0*/  FADD.FTZ R88, R86, R175 ;  /* 0x000000af56587221 */ /* 0x000fe20000010000 */
[----:B0-----:R-:W-:Y:S01]  /*2ae0*/  HFMA2.MMA R94, -RZ, RZ, 0, 5.9604644775390625e-08 ;  /* 0x00000001ff5e7435 */ /* 0x001fe200000001ff */
[----:B-1----:R-:W-:Y:S01]  /*2af0*/  FADD.FTZ R90, R90, R87 ;  /* 0x000000575a5a7221 */ /* 0x002fe20000010000 */
[----:B------:R-:W-:Y:S02]  /*2b00*/  MOV R89, 0x1f ;  /* 0x0000001f00597802 */ /* 0x000fe40000000f00 */
[----:B------:R-:W-:Y:S02]  /*2b10*/  MOV R176, 0xffffffff ;  /* 0xffffffff00b07802 */ /* 0x000fe40000000f00 */
[----:B------:R-:W-:Y:S02]  /*2b20*/  MOV R87, R88 ;  /* 0x0000005800577202 */ /* 0x000fe40000000f00 */
[----:B------:R-:W-:Y:S02]  /*2b30*/  MOV R84, 0x2b50 ;  /* 0x00002b5000547802 */ /* 0x000fe40000000f00 */
[----:B------:R-:W-:Y:S05]  /*2b40*/  CALL.REL.NOINC `($__internal_60_$__cuda_sm70_shflsync_down_p) ;  /* 0x0000009000007944 */ /* 0x000fea0003c00000 */
[----:B0-----:R-:W-:Y:S01]  /*2b50*/  HFMA2.MMA R94, -RZ, RZ, 0, 5.9604644775390625e-08 ;  /* 0x00000001ff5e7435 */ /* 0x001fe200000001ff */
[----:B-1----:R-:W-:-:S02]  /*2b60*/  MOV R91, R87 ;  /* 0x00000057005b7202 */ /* 0x002fc40000000f00 */
[----:B------:R-:W-:Y:S02]  /*2b70*/  MOV R87, R90 ;  /* 0x0000005a00577202 */ /* 0x000fe40000000f00 */
[----:B------:R-:W-:Y:S02]  /*2b80*/  MOV R89, 0x1f ;  /* 0x0000001f00597802 */ /* 0x000fe40000000f00 */
[----:B------:R-:W-:Y:S02]  /*2b90*/  MOV R176, 0xffffffff ;  /* 0xffffffff00b07802 */ /* 0x000fe40000000f00 */
[----:B------:R-:W-:Y:S02]  /*2ba0*/  MOV R84, 0x2bc0 ;  /* 0x00002bc000547802 */ /* 0x000fe40000000f00 */
[----:B------:R-:W-:Y:S05]  /*2bb0*/  CALL.REL.NOINC `($__internal_60_$__cuda_sm70_shflsync_down_p) ;  /* 0x0000002000007944 */ /* 0x000fea0003c00000 */
[----:B-1----:R-:W-:Y:S01]  /*2bc0*/  MOV R85, R87 ;  /* 0x0000005700557202 */ /* 0x002fe20000000f00 */
[----:B0-----:R-:W-:Y:S05]  /*2bd0*/  BRA `(.L_x_3105) ;  /* 0xffffeb2000007947 */ /* 0x001fea000383ffff */
        .weak           $__internal_60_$__cuda_sm70_shflsync_down_p
        .type           $__internal_60_$__cuda_sm70_shflsync_down_p,@function
        .size           $__internal_60_$__cuda_sm70_shflsync_down_p,(.L_x_9314 - $__internal_60_$__cuda_sm70_shflsync_down_p)
$__internal_60_$__cuda_sm70_shflsync_down_p:
[----:B------:R-:W-:Y:S01]  /*2be0*/  HFMA2.MMA R85, -RZ, RZ, 0, 0 ;  /* 0x00000000ff557435 */ /* 0x000fe200000001ff */
[----:B------:R-:W-:Y:S04]  /*2bf0*/  WARPSYNC R176 ;  /* 0x000000b000007348 */ /* 0x000fe80003800000 */
[----:B------:R0:W1:Y:S01]  /*2c00*/  SHFL.DOWN PT, R87, R87, R94, R89 ;  /* 0x0800005e57577389 */ /* 0x00006200000e0059 */
[----:B------:R-:W-:Y:S05]  /*2c10*/  RET.REL.NODEC R84 `(_ZN10layer_norm13ln_bwd_kernelINS_13Kernel_traitsI13__nv_bfloat16S2_fS2_fjLj3072ELj1ELj1ELj4ELj16ENS_18Kernel_traits_baseILj3072ES2_S2_fS2_fjLj128EEEEELb0ELb0ELb0ELb0EEEvNS_9BwdParamsE) ;  /* 0xffffd3e054007950 */ /* 0x000fea0003c3ffff */
.L_x_3106:
        /* <DEDUP_REMOVED lines=14> */
.L_x_9314:


//--------------------- .text._ZN10layer_norm13ln_bwd_kernelINS_13Kernel_traitsI13__nv_bfloat16S2_fS2_fjLj3072ELj1ELj1ELj4ELj16ENS_18Kernel_traits_baseILj3072ES2_S2_fS2_fjLj128EEEEELb0ELb0ELb0ELb1EEEvNS_9BwdParamsE --------------------------
	.section	.text._ZN10layer_norm13ln_bwd_kernelINS_13Kernel_traitsI13__nv_bfloat16S2_fS2_fjLj3072ELj1ELj1ELj4ELj16ENS_18Kernel_traits_baseILj3072ES2_S2_fS2_fjLj128EEEEELb0ELb0ELb0ELb1EEEvNS_9BwdParamsE,"ax",@progbits
	.sectioninfo	@"SHI_REGISTERS=197"
	.align	128
        .global         _ZN10layer_norm13ln_bwd_kernelINS_13Kernel_traitsI13__nv_bfloat16S2_fS2_fjLj3072ELj1ELj1ELj4ELj16ENS_18Kernel_traits_baseILj3072ES2_S2_fS2_fjLj128EEEEELb0ELb0ELb0ELb1EEEvNS_9BwdParamsE
        .type           _ZN10layer_norm13ln_bwd_kernelINS_13Kernel_traitsI13__nv_bfloat16S2_fS2_fjLj3072ELj1ELj1ELj4ELj16ENS_18Kernel_traits_baseILj3072ES2_S2_fS2_fjLj128EEEEELb0ELb0ELb0ELb1EEEvNS_9BwdParamsE,@function
        .size           _ZN10layer_norm13ln_bwd_kernelINS_13Kernel_traitsI13__nv_bfloat16S2_fS2_fjLj3072ELj1ELj1ELj4ELj16ENS_18Kernel_traits_baseILj3072ES2_S2_fS2_fjLj128EEEEELb0ELb0ELb0ELb1EEEvNS_9BwdParamsE,(.L_x_9315 - _ZN10layer_norm13ln_bwd_kernelINS_13Kernel_traitsI13__nv_bfloat16S2_fS2_fjLj3072ELj1ELj1ELj4ELj16ENS_18Kernel_traits_baseILj3072ES2_S2_fS2_fjLj128EEEEELb0ELb0ELb0ELb1EEEvNS_9BwdParamsE)
        .other          _ZN10layer_norm13ln_bwd_kernelINS_13Kernel_traitsI13__nv_bfloat16S2_fS2_fjLj3072ELj1ELj1ELj4ELj16ENS_18Kernel_traits_baseILj3072ES2_S2_fS2_fjLj128EEEEELb0ELb0ELb0ELb1EEEvNS_9BwdParamsE,@"STO_CUDA_ENTRY STV_DEFAULT"
_ZN10layer_norm13ln_bwd_kernelINS_13Kernel_traitsI13__nv_bfloat16S2_fS2_fjLj3072ELj1ELj1ELj4ELj16ENS_18Kernel_traits_baseILj3072ES2_S2_fS2_fjLj128EEEEELb0ELb0ELb0ELb1EEEvNS_9BwdParamsE:
.text._ZN10layer_norm13ln_bwd_kernelINS_13Kernel_traitsI13__nv_bfloat16S2_fS2_fjLj3072ELj1ELj1ELj4ELj16ENS_18Kernel_traits_baseILj3072ES2_S2_fS2_fjLj128EEEEELb0ELb0ELb0ELb1EEEvNS_9BwdParamsE:
        /* <DEDUP_REMOVED lines=32> */
.L_x_3107:
        /* <DEDUP_REMOVED lines=57> */
.L_x_3112:
[----:B------:R-:W-:Y:S01]  /*0590*/  IMAD R2, R118, c[0x0][0x168], RZ ;  /* 0x00005a0076027a24 */ /* 0x000fe200078e02ff */
[----:B------:R-:W-:Y:S02]  /*05a0*/  MOV R149, 0x4 ;  /* 0x0000000400957802 */ /* 0x000fe40000000f00 */
[----:B------:R-:W-:-:S02]  /*05b0*/  LOP3.LUT R36, R0, 0x7f, RZ, 0xc0, !PT ;  /* 0x0000007f00247812 */ /* 0x000fc400078ec0ff */
[----:B------:R-:W-:Y:S02]  /*05c0*/  SHF.R.S32.HI R3, RZ, 0x1f, R2 ;  /* 0x0000001fff037819 */ /* 0x000fe40000011402 */
[----:B------:R-:W-:Y:S02]  /*05d0*/  MOV R158, 0x20 ;  /* 0x00000020009e7802 */ /* 0x000fe40000000f00 */
[----:B------:R-:W-:Y:S01]  /*05e0*/  LEA.HI R145, R3, R2, RZ, 0x3 ;  /* 0x0000000203917211 */ /* 0x000fe200078f18ff */
[----:B------:R-:W-:Y:S01]  /*05f0*/  IMAD.WIDE R2, R118, R149, c[0x0][0x1a0] ;  /* 0x0000680076027625 */ /* 0x000fe200078e0295 */
[----:B------:R-:W-:Y:S02]  /*0600*/  MOV R64, 0x10 ;  /* 0x0000001000407802 */ /* 0x000fe40000000f00 */
[----:B------:R-:W-:Y:S02]  /*0610*/  LEA.HI.SX32 R145, R145, R36, 0x1d ;  /* 0x0000002491917211 */ /* 0x000fe400078feaff */
[----:B------:R0:W2:Y:S03]  /*0620*/  LDG.E R159, [R2.64] ;  /* 0x00000004029f7981 */ /* 0x0000a6000c1e1900 */
[----:B------:R-:W-:-:S04]  /*0630*/  IMAD.WIDE.U32 R150, R145, R158, c[0x0][0x188] ;  /* 0x0000620091967625 */ /* 0x000fc800078e009e */
[C---:B------:R-:W-:Y:S01]  /*0640*/  IMAD.WIDE.U32 R40, R145.reuse, R64, c[0x0][0x208] ;  /* 0x0000820091287625 */ /* 0x040fe200078e0040 */
[----:B------:R1:W3:Y:S04]  /*0650*/  LDG.E.128 R36, [R150.64] ;  /* 0x0000000496247981 */ /* 0x0002e8000c1e1d00 */
[----:B------:R1:W4:Y:S01]  /*0660*/  LDG.E.128 R44, [R150.64+0x10] ;  /* 0x00001004962c7981 */ /* 0x000322000c1e1d00 */
[----:B------:R-:W-:-:S03]  /*0670*/  IADD3 R147, R145, 0x80, RZ ;  /* 0x0000008091937810 */ /* 0x000fc60007ffe0ff */
[----:B------:R-:W4:Y:S02]  /*0680*/  LDG.E.128 R40, [R40.64] ;  /* 0x0000000428287981 */ /* 0x000f24000c1e1d00 */
[----:B------:R-:W-:-:S04]  /*0690*/  IMAD.WIDE.U32 R152, R147, R158, c[0x0][0x188] ;  /* 0x0000620093987625 */ /* 0x000fc800078e009e */
[----:B-1----:R-:W-:Y:S01]  /*06a0*/  IMAD.WIDE R150, R118, R149, c[0x0][0x1a8] ;  /* 0x00006a0076967625 */ /* 0x002fe200078e0295 */
[----:B------:R1:W4:Y:S04]  /*06b0*/  LDG.E.128 R48, [R152.64] ;  /* 0x0000000498307981 */ /* 0x000328000c1e1d00 */
[----:B------:R1:W4:Y:S01]  /*06c0*/  LDG.E R149, [R150.64] ;  /* 0x0000000496957981 */ /* 0x000322000c1e1900 */
[----:B------:R-:W-:Y:S01]  /*06d0*/  IMAD.WIDE.U32 R52, R147, R64, c[0x0][0x208] ;  /* 0x0000820093347625 */ /* 0x000fe200078e0040 */
[----:B------:R-:W-:Y:S02]  /*06e0*/  IADD3 R146, R145, 0x100, RZ ;  /* 0x0000010091927810 */ /* 0x000fe40007ffe0ff */
[----:B------:R1:W4:Y:S04]  /*06f0*/  LDG.E.128 R56, [R152.64+0x10] ;  /* 0x0000100498387981 */ /* 0x000328000c1e1d00 */
[----:B------:R-:W4:Y:S01]  /*0700*/  LDG.E.128 R52, [R52.64] ;  /* 0x0000000434347981 */ /* 0x000f22000c1e1d00 */
[----:B0-----:R-:W-:-:S05]  /*0710*/  IMAD.WIDE.U32 R2, R146, R158, c[0x0][0x188] ;  /* 0x0000620092027625 */ /* 0x001fca00078e009e */
[----:B------:R0:W4:Y:S01]  /*0720*/  LDG.E.128 R60, [R2.64] ;  /* 0x00000004023c7981 */ /* 0x000122000c1e1d00 */
[----:B------:R-:W-:-:S03]  /*0730*/  IMAD.WIDE.U32 R64, R146, R64, c[0x0][0x208] ;  /* 0x0000820092407625 */ /* 0x000fc600078e0040 */
[----:B------:R0:W4:Y:S04]  /*0740*/  LDG.E.128 R68, [R2.64+0x10] ;  /* 0x0000100402447981 */ /* 0x000128000c1e1d00 */
[----:B------:R-:W4:Y:S01]  /*0750*/  LDG.E.128 R64, [R64.64] ;  /* 0x0000000440407981 */ /* 0x000f22000c1e1d00 */
[----:B------:R-:W-:-:S04]  /*0760*/  ISETP.NE.U32.AND P0, PT, RZ, c[0x0][0x1c0], PT ;  /* 0x00007000ff007a0c */ /* 0x000fc80003f05070 */
[----:B------:R-:W-:Y:S02]  /*0770*/  ISETP.NE.AND.EX P0, PT, RZ, c[0x0][0x1c4], PT, P0 ;  /* 0x00007100ff007a0c */ /* 0x000fe40003f05300 */
[----:B-1----:R-:W-:-:S11]  /*0780*/  SHF.R.S32.HI R153, RZ, 0x1f, R118 ;  /* 0x0000001fff997819 */ /* 0x002fd60000011476 */
[----:B------:R-:W-:-:S04]  /*0790*/  @P0 LEA R156, P2, R118, c[0x0][0x1c0], 0x1 ;  /* 0x00007000769c0a11 */ /* 0x000fc800078408ff */
[----:B------:R-:W-:-:S05]  /*07a0*/  @P0 LEA.HI.X R157, R118, c[0x0][0x1c4], R153, 0x1, P2 ;  /* 0x00007100769d0a11 */ /* 0x000fca00010f0c99 */
[----:B0-----:R0:W4:Y:S01]  /*07b0*/  @P0 LDG.E.U16 R2, [R156.64] ;  /* 0x000000049c020981 */ /* 0x001122000c1e1500 */
[----:B------:R-:W-:-:S04]  /*07c0*/  ISETP.NE.U32.AND P1, PT, RZ, c[0x0][0x218], PT ;  /* 0x00008600ff007a0c */ /* 0x000fc80003f25070 */
[----:B------:R-:W-:Y:S01]  /*07d0*/  ISETP.NE.AND.EX P1, PT, RZ, c[0x0][0x21c], PT, P1 ;  /* 0x00008700ff007a0c */ /* 0x000fe20003f25310 */
[----:B------:R-:W-:-:S12]  /*07e0*/  ULDC.U8 UR6, c[0x0][0x1f0] ;  /* 0x00007c0000067ab9 */ /* 0x000fd80000000000 */
[----:B------:R-:W-:-:S04]  /*07f0*/  @P1 IMAD.WIDE.U32 R152, R145, R158, c[0x0][0x218] ;  /* 0x0000860091981625 */ /* 0x000fc800078e009e */
[-C--:B------:R-:W-:Y:S01]  /*0800*/  @P1 IMAD.WIDE.U32 R154, R147, R158.reuse, c[0x0][0x218] ;  /* 0x00008600939a1625 */ /* 0x080fe200078e009e */
[----:B------:R1:W5:Y:S03]  /*0810*/  @P1 LDG.E.128 R4, [R152.64] ;  /* 0x0000000498041981 */ /* 0x000366000c1e1d00 */
[----:B------:R-:W-:Y:S01]  /*0820*/  @P1 IMAD.WIDE.U32 R150, R146, R158, c[0x0][0x218] ;  /* 0x0000860092961625 */ /* 0x000fe200078e009e */
[----:B------:R1:W5:Y:S04]  /*0830*/  @P1 LDG.E.128 R8, [R152.64+0x10] ;  /* 0x0000100498081981 */ /* 0x000368000c1e1d00 */
[----:B------:R0:W5:Y:S04]  /*0840*/  @P1 LDG.E.128 R12, [R154.64] ;  /* 0x000000049a0c1981 */ /* 0x000168000c1e1d00 */
[----:B------:R0:W5:Y:S04]  /*0850*/  @P1 LDG.E.128 R16, [R154.64+0x10] ;  /* 0x000010049a101981 */ /* 0x000168000c1e1d00 */
[----:B------:R0:W5:Y:S04]  /*0860*/  @P1 LDG.E.128 R20, [R150.64] ;  /* 0x0000000496141981 */ /* 0x000168000c1e1d00 */
[----:B------:R0:W5:Y:S01]  /*0870*/  @P1 LDG.E.128 R24, [R150.64+0x10] ;  /* 0x0000100496181981 */ /* 0x000162000c1e1d00 */
[----:B------:R-:W-:-:S04]  /*0880*/  ISETP.NE.AND P1, PT, RZ, UR6, PT ;  /* 0x00000006ff007c0c */ /* 0x000fc8000bf25270 */
[----:B--2---:R-:W-:-:S05]  /*0890*/  FSEL R194, R159, RZ, !P1 ;  /* 0x000000ff9fc27208 */ /* 0x004fca0004800000 */
[C---:B---3--:R-:W-:Y:S02]  /*08a0*/  FADD.FTZ R160, -R194.reuse, R38 ;  /* 0x00000026c2a07221 */ /* 0x048fe40000010100 */
[C---:B0-----:R-:W-:Y:S02]  /*08b0*/  FADD.FTZ R156, -R194.reuse, R36 ;  /* 0x00000024c29c7221 */ /* 0x041fe40000010100 */
[C---:B------:R-:W-:Y:S02]  /*08c0*/  FADD.FTZ R158, -R194.reuse, R37 ;  /* 0x00000025c29e7221 */ /* 0x040fe40000010100 */
[C---:B-1----:R-:W-:Y:S01]  /*08d0*/  FADD.FTZ R152, -R194.reuse, R39 ;  /* 0x00000027c2987221 */ /* 0x042fe20000010100 */
[----:B----4-:R-:W-:Y:S01]  /*08e0*/  PRMT R38, RZ, 0x5410, R40 ;  /* 0x00005410ff267816 */ /* 0x010fe20000000028 */
[C---:B------:R-:W-:Y:S01]  /*08f0*/  FADD.FTZ R154, -R194.reuse, R46 ;  /* 0x0000002ec29a7221 */ /* 0x040fe20000010100 */
[----:B------:R-:W-:Y:S01]  /*0900*/  PRMT R3, RZ, 0x7610, R40 ;  /* 0x00007610ff037816 */ /* 0x000fe20000000028 */
[----:B------:R-:W-:Y:S01]  /*0910*/  FADD.FTZ R40, -R194, R44 ;  /* 0x0000002cc2287221 */ /* 0x000fe20000010100 */
[----:B------:R-:W-:-:S02]  /*0920*/  PRMT R39, RZ, 0x5410, R42 ;  /* 0x00005410ff277816 */ /* 0x000fc4000000002a */
[----:B------:R-:W-:Y:S01]  /*0930*/  PRMT R150, RZ, 0x7610, R42 ;  /* 0x00007610ff967816 */ /* 0x000fe2000000002a */
[C---:B------:R-:W-:Y:S02]  /*0940*/  FADD.FTZ R42, -R194.reuse, R45 ;  /* 0x0000002dc22a7221 */ /* 0x040fe40000010100 */
[----:B------:R-:W-:Y:S02]  /*0950*/  FMUL.FTZ R45, R119, R38 ;  /* 0x00000026772d7220 */ /* 0x000fe40000410000 */
[C---:B------:R-:W-:Y:S02]  /*0960*/  FMUL.FTZ R44, R149.reuse, R156 ;  /* 0x0000009c952c7220 */ /* 0x040fe40000410000 */
[----:B------:R-:W-:Y:S01]  /*0970*/  FMUL.FTZ R46, R149, R158 ;  /* 0x0000009e952e7220 */ /* 0x000fe20000410000 */
[----:B------:R-:W-:Y:S01]  /*0980*/  PRMT R37, RZ, 0x5410, R41 ;  /* 0x00005410ff257816 */ /* 0x000fe20000000029 */
[----:B------:R-:W-:Y:S02]  /*0990*/  FADD.FTZ R162, -R194, R47 ;  /* 0x0000002fc2a27221 */ /* 0x000fe40000010100 */
[----:B------:R-:W-:-:S02]  /*09a0*/  FADD.FTZ R137, R38, R137 ;  /* 0x0000008926897221 */ /* 0x000fc40000010000 */
[----:B------:R-:W-:Y:S02]  /*09b0*/  FFMA.FTZ R135, R44, R38, R135 ;  /* 0x000000262c877223 */ /* 0x000fe40000010087 */
[----:B------:R-:W-:Y:S02]  /*09c0*/  FADD.FTZ R116, R3, R116 ;  /* 0x0000007403747221 */ /* 0x000fe40000010000 */
[-C--:B------:R-:W-:Y:S02]  /*09d0*/  FFMA.FTZ R117, R46, R3.reuse, R117 ;  /* 0x000000032e757223 */ /* 0x080fe40000010075 */
[----:B------:R-:W-:Y:S02]  /*09e0*/  FMUL.FTZ R47, R120, R3 ;  /* 0x00000003782f7220 */ /* 0x000fe40000410000 */
[----:B------:R-:W-:Y:S02]  /*09f0*/  FADD.FTZ R38, RZ, R45 ;  /* 0x0000002dff267221 */ /* 0x000fe40000010000 */
[----:B------:R-:W-:Y:S01]  /*0a00*/  FFMA.FTZ R3, R44, R45, RZ ;  /* 0x0000002d2c037223 */ /* 0x000fe200000100ff */
[----:B------:R-:W-:Y:S01]  /*0a10*/  PRMT R41, RZ, 0x7610, R41 ;  /* 0x00007610ff297816 */ /* 0x000fe20000000029 */
[----:B------:R-:W-:-:S02]  /*0a20*/  FADD.FTZ R164, -R194, R48 ;  /* 0x00000030c2a47221 */ /* 0x000fc40000010100 */
[----:B------:R-:W-:Y:S02]  /*0a30*/  FADD.FTZ R166, -R194, R49 ;  /* 0x00000031c2a67221 */ /* 0x000fe40000010100 */
[----:B------:R-:W-:Y:S02]  /*0a40*/  FMUL.FTZ R48, R149, R160 ;  /* 0x000000a095307220 */ /* 0x000fe40000410000 */
[----:B------:R-:W-:Y:S02]  /*0a50*/  FMUL.FTZ R49, R121, R37 ;  /* 0x0000002579317220 */ /* 0x000fe40000410000 */
[----:B------:R-:W-:Y:S02]  /*0a60*/  FADD.FTZ R38, R38, R47 ;  /* 0x0000002f26267221 */ /* 0x000fe40000010000 */
[----:B------:R-:W-:Y:S01]  /*0a70*/  FFMA.FTZ R3, R46, R47, R3 ;  /* 0x0000002f2e037223 */ /* 0x000fe20000010003 */
[--C-:B------:R-:W-:Y:S01]  /*0a80*/  PRMT R157, RZ, 0x5410, R53.reuse ;  /* 0x00005410ff9d7816 */ /* 0x100fe20000000035 */
[----:B------:R-:W-:Y:S01]  /*0a90*/  FADD.FTZ R168, -R194, R50 ;  /* 0x00000032c2a87221 */ /* 0x000fe20000010100 */
[----:B------:R-:W-:Y:S01]  /*0aa0*/  PRMT R159, RZ, 0x7610, R53 ;  /* 0x00007610ff9f7816 */ /* 0x000fe20000000035 */
[----:B------:R-:W-:-:S02]  /*0ab0*/  FMUL.FTZ R50, R149, R152 ;  /* 0x0000009895327220 */ /* 0x000fc40000410000 */
[----:B------:R-:W-:Y:S02]  /*0ac0*/  FMUL.FTZ R53, R122, R41 ;  /* 0x000000297a357220 */ /* 0x000fe40000410000 */
[----:B------:R-:W-:Y:S02]  /*0ad0*/  FADD.FTZ R38, R38, R49 ;  /* 0x0000003126267221 */ /* 0x000fe40000010000 */
[----:B------:R-:W-:Y:S01]  /*0ae0*/  FFMA.FTZ R3, R48, R49, R3 ;  /* 0x0000003130037223 */ /* 0x000fe20000010003 */
[--C-:B------:R-:W-:Y:S01]  /*0af0*/  PRMT R161, RZ, 0x5410, R54.reuse ;  /* 0x00005410ffa17816 */ /* 0x100fe20000000036 */
[----:B------:R-:W-:Y:S01]  /*0b00*/  FADD.FTZ R170, -R194, R51 ;  /* 0x00000033c2aa7221 */ /* 0x000fe20000010100 */
[----:B------:R-:W-:Y:S01]  /*0b10*/  PRMT R163, RZ, 0x7610, R54 ;  /* 0x00007610ffa37816 */ /* 0x000fe20000000036 */
[----:B------:R-:W-:Y:S02]  /*0b20*/  FADD.FTZ R114, R37, R114 ;  /* 0x0000007225727221 */ /* 0x000fe40000010000 */
[----:B------:R-:W-:-:S02]  /*0b30*/  FFMA.FTZ R115, R48, R37, R115 ;  /* 0x0000002530737223 */ /* 0x000fc40000010073 */
[----:B------:R-:W-:Y:S02]  /*0b40*/  FMUL.FTZ R51, R149, R40 ;  /* 0x0000002895337220 */ /* 0x000fe40000410000 */
[----:B------:R-:W-:Y:S02]  /*0b50*/  FMUL.FTZ R54, R123, R39 ;  /* 0x000000277b367220 */ /* 0x000fe40000410000 */
[----:B------:R-:W-:Y:S02]  /*0b60*/  FADD.FTZ R37, R38, R53 ;  /* 0x0000003526257221 */ /* 0x000fe40000010000 */
        /* <DEDUP_REMOVED lines=10> */
[----:B------:R-:W-:Y:S01]  /*0c10*/  FADD.FTZ R180, -R194, R60 ;  /* 0x0000003cc2b47221 */ /* 0x000fe20000010100 */
[--C-:B------:R-:W-:Y:S01]  /*0c20*/  PRMT R167, RZ, 0x5410, R55.reuse ;  /* 0x00005410ffa77816 */ /* 0x100fe20000000037 */
[----:B------:R-:W-:Y:S01]  /*0c30*/  FMUL.FTZ R60, R125, R151 ;  /* 0x000000977d3c7220 */ /* 0x000fe20000410000 */
[----:B------:R-:W-:Y:S01]  /*0c40*/  PRMT R169, RZ, 0x7610, R55 ;  /* 0x00007610ffa97816 */ /* 0x000fe20000000037 */
[----:B------:R-:W-:Y:S02]  /*0c50*/  FMUL.FTZ R55, R149, R154 ;  /* 0x0000009a95377220 */ /* 0x000fe40000410000 */
[----:B------:R-:W-:-:S02]  /*0c60*/  FADD.FTZ R37, R38, R57 ;  /* 0x0000003926257221 */ /* 0x000fc40000010000 */
[----:B------:R-:W-:Y:S02]  /*0c70*/  FFMA.FTZ R3, R52, R57, R3 ;  /* 0x0000003934037223 */ /* 0x000fe40000010003 */
[C---:B------:R-:W-:Y:S02]  /*0c80*/  FADD.FTZ R176, -R194.reuse, R58 ;  /* 0x0000003ac2b07221 */ /* 0x040fe40000010100 */
[----:B------:R-:W-:Y:S02]  /*0c90*/  FADD.FTZ R178, -R194, R59 ;  /* 0x0000003bc2b27221 */ /* 0x000fe40000010100 */
[----:B------:R-:W-:Y:S02]  /*0ca0*/  FMUL.FTZ R58, R149, R162 ;  /* 0x000000a2953a7220 */ /* 0x000fe40000410000 */
[----:B------:R-:W-:Y:S02]  /*0cb0*/  FMUL.FTZ R59, R126, R43 ;  /* 0x0000002b7e3b7220 */ /* 0x000fe40000410000 */
[----:B------:R-:W-:-:S02]  /*0cc0*/  FADD.FTZ R38, R37, R60 ;  /* 0x0000003c25267221 */ /* 0x000fc40000010000 */
[----:B------:R-:W-:Y:S01]  /*0cd0*/  FFMA.FTZ R3, R55, R60, R3 ;  /* 0x0000003c37037223 */ /* 0x000fe20000010003 */
[--C-:B------:R-:W-:Y:S01]  /*0ce0*/  PRMT R179, RZ, 0x5410, R66.reuse ;  /* 0x00005410ffb37816 */ /* 0x100fe20000000042 */
[----:B------:R-:W-:Y:S01]  /*0cf0*/  FADD.FTZ R182, -R194, R61 ;  /* 0x0000003dc2b67221 */ /* 0x000fe20000010100 */
[----:B------:R-:W-:Y:S01]  /*0d00*/  PRMT R181, RZ, 0x7610, R66 ;  /* 0x00007610ffb57816 */ /* 0x000fe20000000042 */
        /* <DEDUP_REMOVED lines=10> */
[----:B------:R-:W-:Y:S02]  /*0db0*/  FFMA.FTZ R3, R61, R66, R3 ;  /* 0x000000423d037223 */ /* 0x000fe40000010003 */
[C---:B------:R-:W-:Y:S02]  /*0dc0*/  FADD.FTZ R186, -R194.reuse, R63 ;  /* 0x0000003fc2ba7221 */ /* 0x040fe40000010100 */
[----:B------:R-:W-:Y:S02]  /*0dd0*/  FADD.FTZ R188, -R194, R68 ;  /* 0x00000044c2bc7221 */ /* 0x000fe40000010100 */
[----:B------:R-:W-:-:S02]  /*0de0*/  FMUL.FTZ R63, R149, R168 ;  /* 0x000000a8953f7220 */ /* 0x000fc40000410000 */
[----:B------:R-:W-:Y:S02]  /*0df0*/  FMUL.FTZ R68, R129, R157 ;  /* 0x0000009d81447220 */ /* 0x000fe40000410000 */
[----:B------:R-:W-:Y:S02]  /*0e00*/  FADD.FTZ R37, R38, R65 ;  /* 0x0000004126257221 */ /* 0x000fe40000010000 */
[----:B------:R-:W-:Y:S01]  /*0e10*/  FFMA.FTZ R3, R62, R65, R3 ;  /* 0x000000413e037223 */ /* 0x000fe20000010003 */
[--C-:B------:R-:W-:Y:S01]  /*0e20*/  PRMT R171, RZ, 0x5410, R64.reuse ;  /* 0x00005410ffab7816 */ /* 0x100fe20000000040 */
[C---:B------:R-:W-:Y:S01]  /*0e30*/  FADD.FTZ R190, -R194.reuse, R69 ;  /* 0x00000045c2be7221 */ /* 0x040fe20000010100 */
[----:B------:R-:W-:Y:S01]  /*0e40*/  PRMT R173, RZ, 0x7610, R64 ;  /* 0x00007610ffad7816 */ /* 0x000fe20000000040 */
[----:B------:R-:W-:Y:S02]  /*0e50*/  FADD.FTZ R172, -R194, R56 ;  /* 0x00000038c2ac7221 */ /* 0x000fe40000010100 */
[----:B------:R-:W-:-:S02]  /*0e60*/  FMUL.FTZ R64, R149, R170 ;  /* 0x000000aa95407220 */ /* 0x000fc40000410000 */
[----:B------:R-:W-:Y:S02]  /*0e70*/  FMUL.FTZ R69, R130, R159 ;  /* 0x0000009f82457220 */ /* 0x000fe40000410000 */
[----:B------:R-:W-:Y:S02]  /*0e80*/  FADD.FTZ R38, R37, R68 ;  /* 0x0000004425267221 */ /* 0x000fe40000010000 */
[----:B------:R-:W-:Y:S01]  /*0e90*/  FFMA.FTZ R3, R63, R68, R3 ;  /* 0x000000443f037223 */ /* 0x000fe20000010003 */
[--C-:B------:R-:W-:Y:S01]  /*0ea0*/  PRMT R165, RZ, 0x5410, R67.reuse ;  /* 0x00005410ffa57816 */ /* 0x100fe20000000043 */
[----:B------:R-:W-:Y:S01]  /*0eb0*/  FADD.FTZ R192, -R194, R70 ;  /* 0x00000046c2c07221 */ /* 0x000fe20000010100 */
[----:B------:R-:W-:Y:S01]  /*0ec0*/  PRMT R36, RZ, 0x7610, R67 ;  /* 0x00007610ff247816 */ /* 0x000fe20000000043 */
        /* <DEDUP_REMOVED lines=98> */
.L_x_3113:
        /* <DEDUP_REMOVED lines=18> */
.L_x_3114:
[----:B------:R-:W-:Y:S01]  /*1610*/  LOP3.LUT P2, RZ, R148, 0xff, RZ, 0xc0, !PT ;  /* 0x000000ff94ff7812 */ /* 0x000fe2000784c0ff */
[----:B--2---:R-:W-:Y:S01]  /*1620*/  FADD.FTZ R2, R40, R39 ;  /* 0x0000002728027221 */ /* 0x004fe20000010000 */
[----:B------:R-:W-:Y:S01]  /*1630*/  PLOP3.LUT P0, PT, PT, PT, PT, 0x80, 0x0 ;  /* 0x000000000000781c */ /* 0x000fe20003f0f070 */
[----:B------:R-:W-:Y:S01]  /*1640*/  ULDC.U8 UR6, c[0x0][0x1f0] ;  /* 0x00007c0000067ab9 */ /* 0x000fe20000000000 */
[----:B------:R-:W-:Y:S02]  /*1650*/  @!P1 PLOP3.LUT P0, PT, P2, PT, PT, 0x80, 0x0 ;  /* 0x000000000000981c */ /* 0x000fe4000170f070 */
[----:B------:R-:W-:Y:S02]  /*1660*/  SHF.R.U32.HI R3, RZ, 0x5, R0 ;  /* 0x00000005ff037819 */ /* 0x000fe40000011600 */
[----:B------:R-:W-:Y:S02]  /*1670*/  ISETP.NE.U32.AND P3, PT, RZ, c[0x0][0x258], PT ;  /* 0x00009600ff007a0c */ /* 0x000fe40003f65070 */
[----:B------:R-:W-:-:S02]  /*1680*/  @!P1 LOP3.LUT R36, R3, 0x7fffffc, RZ, 0xc0, !PT ;  /* 0x07fffffc03249812 */ /* 0x000fc400078ec0ff */
[----:B------:R-:W-:Y:S02]  /*1690*/  LOP3.LUT R171, R3, 0x7fffffc, RZ, 0xc0, !PT ;  /* 0x07fffffc03ab7812 */ /* 0x000fe400078ec0ff */
[----:B------:R-:W-:Y:S02]  /*16a0*/  ISETP.NE.AND.EX P3, PT, RZ, c[0x0][0x25c], PT, P3 ;  /* 0x00009700ff007a0c */ /* 0x000fe40003f65330 */
[----:B------:R-:W-:Y:S02]  /*16b0*/  @!P2 IADD3 R171, R171, 0x4, RZ ;  /* 0x00000004ababa810 */ /* 0x000fe40007ffe0ff */
[----:B------:R-:W-:Y:S02]  /*16c0*/  @!P0 IADD3 R36, R36, 0x4, RZ ;  /* 0x0000000424248810 */ /* 0x000fe40007ffe0ff */
[----:B------:R-:W-:Y:S01]  /*16d0*/  ISETP.NE.AND P0, PT, RZ, UR6, PT ;  /* 0x00000006ff007c0c */ /* 0x000fe2000bf05270 */
[----:B------:R-:W-:Y:S01]  /*16e0*/  WARPSYNC 0xffffffff ;  /* 0xffffffff00007948 */ /* 0x000fe20003800000 */
[----:B------:R-:W-:Y:S01]  /*16f0*/  @!P1 LOP3.LUT R148, R36, 0x3, R3, 0xf8, !PT ;  /* 0x0000000324949812 */ /* 0x000fe200078ef803 */
[----:B-1----:R-:W-:Y:S01]  /*1700*/  FADD.FTZ R3, R42, R41 ;  /* 0x000000292a037221 */ /* 0x002fe20000010000 */
[----:B------:R-:W-:-:S02]  /*1710*/  SHF.L.U32 R171, R171, 0x3, RZ ;  /* 0x00000003abab7819 */ /* 0x000fc400000006ff */
[----:B------:R-:W-:Y:S02]  /*1720*/  IADD3 R118, R118, c[0x0][0x160], RZ ;  /* 0x0000580076767a10 */ /* 0x000fe40007ffe0ff */
[----:B------:R1:W-:Y:S04]  /*1730*/  @!P1 STS.64 [R148.X8+0x3000], R2 ;  /* 0x0030000294009388 */ /* 0x0003e80000008a00 */
[----:B------:R-:W-:Y:S01]  /*1740*/  BAR.SYNC.DEFER_BLOCKING 0x0 ;  /* 0x0000000000007b1d */ /* 0x000fe20000010000 */
[----:B------:R-:W-:-:S04]  /*1750*/  ISETP.NE.U32.AND P1, PT, RZ, c[0x0][0x258], PT ;  /* 0x00009600ff007a0c */ /* 0x000fc80003f25070 */
[----:B------:R-:W-:Y:S02]  /*1760*/  ISETP.NE.AND.EX P1, PT, RZ, c[0x0][0x25c], PT, P1 ;  /* 0x00009700ff007a0c */ /* 0x000fe40003f25310 */
[----:B-1----:R-:W-:Y:S01]  /*1770*/  SEL R148, RZ, 0x1, P2 ;  /* 0x00000001ff947807 */ /* 0x002fe20001000000 */
[----:B0-----:R-:W0:Y:S04]  /*1780*/  LDS.128 R36, [R171+0x3000] ;  /* 0x00300000ab247984 */ /* 0x001e280000000c00 */
[----:B------:R-:W1:Y:S01]  /*1790*/  LDS.128 R40, [R171+0x3010] ;  /* 0x00301000ab287984 */ /* 0x000e620000000c00 */
[----:B0-----:R-:W-:Y:S02]  /*17a0*/  FADD.FTZ R173, RZ, R36 ;  /* 0x00000024ffad7221 */ /* 0x001fe40000010000 */
[----:B------:R-:W-:-:S02]  /*17b0*/  FADD.FTZ R36, RZ, R37 ;  /* 0x00000025ff247221 */ /* 0x000fc40000010000 */
[----:B------:R-:W-:Y:S02]  /*17c0*/  FADD.FTZ R173, R38, R173 ;  /* 0x000000ad26ad7221 */ /* 0x000fe40000010000 */
[----:B------:R-:W-:Y:S02]  /*17d0*/  FADD.FTZ R36, R39, R36 ;  /* 0x0000002427247221 */ /* 0x000fe40000010000 */
[----:B-1----:R-:W-:Y:S01]  /*17e0*/  FADD.FTZ R173, R173, R40 ;  /* 0x00000028adad7221 */ /* 0x002fe20000010000 */
[----:B------:R-:W-:Y:S01]  /*17f0*/  @P1 MOV R40, 0x20 ;  /* 0x0000002000281802 */ /* 0x000fe20000000f00 */
[----:B------:R-:W-:Y:S02]  /*1800*/  FADD.FTZ R36, R36, R41 ;  /* 0x0000002924247221 */ /* 0x000fe40000010000 */
[----:B------:R-:W-:Y:S02]  /*1810*/  FADD.FTZ R42, R42, R173 ;  /* 0x000000ad2a2a7221 */ /* 0x000fe40000010000 */
[----:B------:R-:W-:-:S02]  /*1820*/  FADD.FTZ R36, R43, R36 ;  /* 0x000000242b247221 */ /* 0x000fc40000010000 */
        /* <DEDUP_REMOVED lines=9> */
[----:B------:R-:W-:Y:S02]  /*18c0*/  FFMA.FTZ R44, R44, R37, R42 ;  /* 0x000000252c2c7223 */ /* 0x000fe4000001002a */
[----:B------:R-:W-:-:S02]  /*18d0*/  FADD.FTZ R48, R49, -R48 ;  /* 0x8000003031307221 */ /* 0x000fc40000010000 */
[----:B------:R-:W-:Y:S02]  /*18e0*/  FADD.FTZ R50, R53, -R50 ;  /* 0x8000003235327221 */ /* 0x000fe40000010000 */
[----:B------:R-:W-:Y:S02]  /*18f0*/  FADD.FTZ R54, R54, -R51 ;  /* 0x8000003336367221 */ /* 0x000fe40000010000 */
[----:B------:R-:W-:Y:S02]  /*1900*/  FADD.FTZ R52, R57, -R52 ;  /* 0x8000003439347221 */ /* 0x000fe40000010000 */
[-CC-:B------:R-:W-:Y:S02]  /*1910*/  FFMA.FTZ R46, R46, R37.reuse, R42.reuse ;  /* 0x000000252e2e7223 */ /* 0x180fe4000001002a */
[-CC-:B------:R-:W-:Y:S02]  /*1920*/  FFMA.FTZ R55, R55, R37.reuse, R42.reuse ;  /* 0x0000002537377223 */ /* 0x180fe4000001002a */
[----:B------:R-:W-:-:S02]  /*1930*/  FFMA.FTZ R58, R58, R37, R42 ;  /* 0x000000253a3a7223 */ /* 0x000fc4000001002a */
[----:B------:R-:W-:Y:S02]  /*1940*/  FFMA.FTZ R2, R167, R37, R42 ;  /* 0x00000025a7027223 */ /* 0x000fe4000001002a */
[----:B------:R-:W-:Y:S02]  /*1950*/  FADD.FTZ R44, R45, -R44 ;  /* 0x8000002c2d2c7221 */ /* 0x000fe40000010000 */
[C---:B------:R-:W-:Y:S02]  /*1960*/  FMUL.FTZ R43, R149.reuse, R48 ;  /* 0x00000030952b7220 */ /* 0x040fe40000410000 */
[C---:B------:R-:W-:Y:S02]  /*1970*/  FMUL.FTZ R50, R149.reuse, R50 ;  /* 0x0000003295327220 */ /* 0x040fe40000410000 */
[C---:B------:R-:W-:Y:S02]  /*1980*/  FMUL.FTZ R45, R149.reuse, R54 ;  /* 0x00000036952d7220 */ /* 0x040fe40000410000 */
[----:B------:R-:W-:-:S02]  /*1990*/  FMUL.FTZ R52, R149, R52 ;  /* 0x0000003495347220 */ /* 0x000fc40000410000 */
[----:B------:R-:W-:Y:S02]  /*19a0*/  FFMA.FTZ R64, R64, R37, R42 ;  /* 0x0000002540407223 */ /* 0x000fe4000001002a */
[----:B------:R-:W-:Y:S02]  /*19b0*/  FADD.FTZ R46, R47, -R46 ;  /* 0x8000002e2f2e7221 */ /* 0x000fe40000010000 */
[----:B------:R-:W-:Y:S02]  /*19c0*/  FADD.FTZ R60, R60, -R55 ;  /* 0x800000373c3c7221 */ /* 0x000fe40000010000 */
[----:B------:R-:W-:Y:S02]  /*19d0*/  FADD.FTZ R58, R59, -R58 ;  /* 0x8000003a3b3a7221 */ /* 0x000fe40000010000 */
[----:B------:R-:W-:Y:S02]  /*19e0*/  FADD.FTZ R2, R163, -R2 ;  /* 0x80000002a3027221 */ /* 0x000fe40000010000 */
[----:B-----5:R-:W-:-:S02]  /*19f0*/  @P0 FADD.FTZ R43, R6, R43 ;  /* 0x0000002b062b0221 */ /* 0x020fc40000010000 */
[----:B------:R-:W-:Y:S02]  /*1a00*/  @P0 FADD.FTZ R50, R7, R50 ;  /* 0x0000003207320221 */ /* 0x000fe40000010000 */
[----:B------:R-:W-:Y:S02]  /*1a10*/  @P0 FADD.FTZ R45, R8, R45 ;  /* 0x0000002d082d0221 */ /* 0x000fe40000010000 */
[----:B------:R-:W-:Y:S02]  /*1a20*/  @P0 FADD.FTZ R52, R9, R52 ;  /* 0x0000003409340221 */ /* 0x000fe40000010000 */
[----:B------:R-:W-:Y:S02]  /*1a30*/  FADD.FTZ R64, R69, -R64 ;  /* 0x8000004045407221 */ /* 0x000fe40000010000 */
[----:B------:R-:W-:Y:S01]  /*1a40*/  FMUL.FTZ R41, R149, R44 ;  /* 0x0000002c95297220 */ /* 0x000fe20000410000 */
[----:B------:R-:W-:Y:S01]  /*1a50*/  SEL R44, R45, R32, P3 ;  /* 0x000000202d2c7207 */ /* 0x000fe20001800000 */
[----:B------:R-:W-:-:S02]  /*1a60*/  FMUL.FTZ R46, R149, R46 ;  /* 0x0000002e952e7220 */ /* 0x000fc40000410000 */
[C---:B------:R-:W-:Y:S01]  /*1a70*/  FMUL.FTZ R47, R149.reuse, R60 ;  /* 0x0000003c952f7220 */ /* 0x040fe20000410000 */
[----:B------:R-:W-:Y:S01]  /*1a80*/  HFMA2.MMA R60, -RZ, RZ, 0, 9.5367431640625e-07 ;  /* 0x00000010ff3c7435 */ /* 0x000fe200000001ff */
[----:B------:R-:W-:Y:S01]  /*1a90*/  FMUL.FTZ R48, R149, R58 ;  /* 0x0000003a95307220 */ /* 0x000fe20000410000 */
[----:B------:R-:W-:Y:S01]  /*1aa0*/  @P1 MOV R58, 0x20 ;  /* 0x00000020003a1802 */ /* 0x000fe20000000f00 */
        /* <DEDUP_REMOVED lines=13> */
[----:B------:R-:W-:Y:S01]  /*1b80*/  FFMA.FTZ R169, R169, R37, R42 ;  /* 0x00000025a9a97223 */ /* 0x000fe2000001002a */
[----:B------:R-:W-:Y:S01]  /*1b90*/  SEL R42, R43, R30, P3 ;  /* 0x0000001e2b2a7207 */ /* 0x000fe20001800000 */
[----:B------:R-:W-:Y:S02]  /*1ba0*/  FMUL.FTZ R69, R149, R2 ;  /* 0x0000000295457220 */ /* 0x000fe40000410000 */
[-C--:B------:R-:W-:Y:S01]  /*1bb0*/  FMUL.FTZ R37, R43, R56.reuse ;  /* 0x000000382b257220 */ /* 0x080fe20000410000 */
[C---:B------:R-:W-:Y:S01]  /*1bc0*/  SEL R43, R50.reuse, R31, P3 ;  /* 0x0000001f322b7207 */ /* 0x040fe20001800000 */
[----:B------:R-:W-:-:S02]  /*1bd0*/  FMUL.FTZ R2, R50, R56 ;  /* 0x0000003832027220 */ /* 0x000fc40000410000 */
[-C--:B------:R-:W-:Y:S01]  /*1be0*/  FMUL.FTZ R38, R45, R56.reuse ;  /* 0x000000382d267220 */ /* 0x080fe20000410000 */
[C---:B------:R-:W-:Y:S01]  /*1bf0*/  SEL R45, R52.reuse, R33, P3 ;  /* 0x00000021342d7207 */ /* 0x040fe20001800000 */
[----:B------:R-:W-:Y:S01]  /*1c00*/  FMUL.FTZ R39, R52, R56 ;  /* 0x0000003834277220 */ /* 0x000fe20000410000 */
[----:B------:R-:W-:Y:S01]  /*1c10*/  F2FP.BF16.PACK_AB R37, R2, R37 ;  /* 0x000000250225723e */ /* 0x000fe200000010ff */
[----:B------:R-:W-:Y:S02]  /*1c20*/  @P0 FADD.FTZ R41, R4, R41 ;  /* 0x0000002904290221 */ /* 0x000fe40000010000 */
[----:B------:R-:W-:Y:S01]  /*1c30*/  @P0 FADD.FTZ R46, R5, R46 ;  /* 0x0000002e052e0221 */ /* 0x000fe20000010000 */
[----:B------:R-:W-:Y:S01]  /*1c40*/  F2FP.BF16.PACK_AB R38, R39, R38 ;  /* 0x000000262726723e */ /* 0x000fe200000010ff */
[----:B------:R-:W-:Y:S02]  /*1c50*/  @P0 FADD.FTZ R47, R10, R47 ;  /* 0x0000002f0a2f0221 */ /* 0x000fe40000010000 */
[----:B------:R-:W-:-:S02]  /*1c60*/  @P0 FADD.FTZ R48, R11, R48 ;  /* 0x000000300b300221 */ /* 0x000fc40000010000 */
[----:B------:R-:W-:Y:S02]  /*1c70*/  FADD.FTZ R164, R164, -R3 ;  /* 0x80000003a4a47221 */ /* 0x000fe40000010000 */
[-C--:B------:R-:W-:Y:S02]  /*1c80*/  FMUL.FTZ R36, R41, R56.reuse ;  /* 0x0000003829247220 */ /* 0x080fe40000410000 */
[-C--:B------:R-:W-:Y:S02]  /*1c90*/  FMUL.FTZ R3, R46, R56.reuse ;  /* 0x000000382e037220 */ /* 0x080fe40000410000 */
[-C--:B------:R-:W-:Y:S02]  /*1ca0*/  FMUL.FTZ R39, R47, R56.reuse ;  /* 0x000000382f277220 */ /* 0x080fe40000410000 */
[----:B------:R-:W-:Y:S01]  /*1cb0*/  FMUL.FTZ R2, R48, R56 ;  /* 0x0000003830027220 */ /* 0x000fe20000410000 */
[----:B------:R-:W-:Y:S01]  /*1cc0*/  F2FP.BF16.PACK_AB R36, R3, R36 ;  /* 0x000000240324723e */ /* 0x000fe200000010ff */
[----:B------:R-:W-:-:S02]  /*1cd0*/  FADD.FTZ R70, R70, -R67 ;  /* 0x8000004346467221 */ /* 0x000fc40000010000 */
[----:B------:R-:W-:Y:S01]  /*1ce0*/  FADD.FTZ R150, R71, -R150 ;  /* 0x8000009647967221 */ /* 0x000fe20000010000 */
[----:B------:R-:W-:Y:S01]  /*1cf0*/  F2FP.BF16.PACK_AB R39, R2, R39 ;  /* 0x000000270227723e */ /* 0x000fe200000010ff */
[----:B------:R-:W-:Y:S02]  /*1d00*/  FADD.FTZ R152, R152, -R151 ;  /* 0x8000009798987221 */ /* 0x000fe40000010000 */
[----:B------:R-:W-:Y:S02]  /*1d10*/  FADD.FTZ R154, R153, -R154 ;  /* 0x8000009a999a7221 */ /* 0x000fe40000010000 */
[----:B------:R-:W-:Y:S01]  /*1d20*/  @P1 IMAD.WIDE.U32 R2, R147, R40, c[0x0][0x258] ;  /* 0x0000960093021625 */ /* 0x000fe200078e0028 */
[----:B------:R-:W-:Y:S02]  /*1d30*/  SEL R40, R41, R28, P3 ;  /* 0x0000001c29287207 */ /* 0x000fe40001800000 */
[----:B------:R-:W-:Y:S01]  /*1d40*/  SEL R41, R46, R29, P3 ;  /* 0x0000001d2e297207 */ /* 0x000fe20001800000 */
[----:B------:R-:W-:Y:S01]  /*1d50*/  FADD.FTZ R66, R66, -R61 ;  /* 0x8000003d42427221 */ /* 0x000fe20000010000 */
[----:B------:R-:W-:Y:S01]  /*1d60*/  SEL R46, R47, R34, P3 ;  /* 0x000000222f2e7207 */ /* 0x000fe20001800000 */
[----:B------:R-:W-:Y:S01]  /*1d70*/  FADD.FTZ R62, R65, -R62 ;  /* 0x8000003e413e7221 */ /* 0x000fe20000010000 */
[----:B------:R-:W-:Y:S01]  /*1d80*/  SEL R47, R48, R35, P3 ;  /* 0x00000023302f7207 */ /* 0x000fe20001800000 */
[----:B------:R-:W-:Y:S01]  /*1d90*/  FADD.FTZ R68, R68, -R63 ;  /* 0x8000003f44447221 */ /* 0x000fe20000010000 */
[----:B------:R-:W-:Y:S01]  /*1da0*/  @P1 MOV R147, 0x20 ;  /* 0x0000002000931802 */ /* 0x000fe20000000f00 */
[----:B------:R-:W-:-:S02]  /*1db0*/  FMUL.FTZ R61, R149, R70 ;  /* 0x00000046953d7220 */ /* 0x000fc40000410000 */
[C---:B------:R-:W-:Y:S02]  /*1dc0*/  FMUL.FTZ R150, R149.reuse, R150 ;  /* 0x0000009695967220 */ /* 0x040fe40000410000 */
[C---:B------:R-:W-:Y:S02]  /*1dd0*/  FMUL.FTZ R63, R149.reuse, R152 ;  /* 0x00000098953f7220 */ /* 0x040fe40000410000 */
[----:B------:R-:W-:Y:S02]  /*1de0*/  FMUL.FTZ R154, R149, R154 ;  /* 0x0000009a959a7220 */ /* 0x000fe40000410000 */
[----:B------:R-:W-:-:S04]  /*1df0*/  @P1 IMAD.WIDE.U32 R58, R145, R58, c[0x0][0x258] ;  /* 0x00009600913a1625 */ /* 0x000fc800078e003a */
[----:B------:R-:W-:Y:S01]  /*1e00*/  FADD.FTZ R160, R160, -R155 ;  /* 0x8000009ba0a07221 */ /* 0x000fe20000010000 */
[----:B------:R-:W-:Y:S01]  /*1e10*/  @P1 STG.E.128 [R58.64], R40 ;  /* 0x000000283a001986 */ /* 0x000fe2000c101d04 */
[----:B------:R-:W-:Y:S02]  /*1e20*/  FADD.FTZ R156, R159, -R156 ;  /* 0x8000009c9f9c7221 */ /* 0x000fe40000010000 */
[----:B------:R-:W-:Y:S01]  /*1e30*/  FADD.FTZ R162, R162, -R157 ;  /* 0x8000009da2a27221 */ /* 0x000fe20000010000 */
[----:B------:R0:W-:Y:S01]  /*1e40*/  @P1 STG.E.128 [R58.64+0x10], R44 ;  /* 0x0000102c3a001986 */ /* 0x0001e2000c101d04 */
[----:B------:R-:W-:Y:S02]  /*1e50*/  FADD.FTZ R158, R161, -R158 ;  /* 0x8000009ea19e7221 */ /* 0x000fe40000010000 */
[C---:B------:R-:W-:Y:S02]  /*1e60*/  FMUL.FTZ R49, R149.reuse, R66 ;  /* 0x0000004295317220 */ /* 0x040fe40000410000 */
[----:B------:R-:W-:-:S02]  /*1e70*/  FMUL.FTZ R62, R149, R62 ;  /* 0x0000003e953e7220 */ /* 0x000fc40000410000 */
[----:B------:R-:W-:-:S04]  /*1e80*/  IMAD.WIDE.U32 R54, R145, R60, c[0x0][0x248] ;  /* 0x0000920091367625 */ /* 0x000fc800078e003c */
[----:B------:R-:W-:Y:S01]  /*1e90*/  @P0 FADD.FTZ R61, R16, R61 ;  /* 0x0000003d103d0221 */ /* 0x000fe20000010000 */
[----:B------:R1:W-:Y:S01]  /*1ea0*/  STG.E.128 [R54.64], R36 ;  /* 0x0000002436007986 */ /* 0x0003e2000c101d04 */
[----:B------:R-:W-:Y:S02]  /*1eb0*/  @P0 FADD.FTZ R150, R17, R150 ;  /* 0x0000009611960221 */ /* 0x000fe40000010000 */
[----:B------:R-:W-:Y:S02]  /*1ec0*/  @P0 FADD.FTZ R63, R18, R63 ;  /* 0x0000003f123f0221 */ /* 0x000fe40000010000 */
[----:B------:R-:W-:Y:S01]  /*1ed0*/  @P0 FADD.FTZ R154, R19, R154 ;  /* 0x0000009a139a0221 */ /* 0x000fe20000010000 */
[----:B0-----:R-:W-:Y:S01]  /*1ee0*/  IADD3 R45, R145, 0x80, RZ ;  /* 0x00000080912d7810 */ /* 0x001fe20007ffe0ff */
[----:B------:R-:W-:Y:S01]  /*1ef0*/  FADD.FTZ R170, R165, -R170 ;  /* 0x800000aaa5aa7221 */ /* 0x000fe20000010000 */
[----:B------:R-:W-:Y:S01]  /*1f00*/  IADD3 R47, R145, 0x100, RZ ;  /* 0x00000100912f7810 */ /* 0x000fe20007ffe0ff */
[----:B------:R-:W-:-:S02]  /*1f10*/  FADD.FTZ R166, R166, -R169 ;  /* 0x800000a9a6a67221 */ /* 0x000fc40000010000 */
[C---:B------:R-:W-:Y:S02]  /*1f20*/  FMUL.FTZ R64, R149.reuse, R64 ;  /* 0x0000004095407220 */ /* 0x040fe40000410000 */
[C---:B------:R-:W-:Y:S02]  /*1f30*/  FMUL.FTZ R65, R149.reuse, R160 ;  /* 0x000000a095417220 */ /* 0x040fe40000410000 */
[C---:B------:R-:W-:Y:S02]  /*1f40*/  FMUL.FTZ R156, R149.reuse, R156 ;  /* 0x0000009c959c7220 */ /* 0x040fe40000410000 */
[----:B------:R-:W-:Y:S01]  /*1f50*/  FMUL.FTZ R67, R149, R162 ;  /* 0x000000a295437220 */ /* 0x000fe20000410000 */
[----:B-1----:R-:W-:Y:S01]  /*1f60*/  SEL R38, R63, R34, P3 ;  /* 0x000000223f267207 */ /* 0x002fe20001800000 */
[C---:B------:R-:W-:Y:S02]  /*1f70*/  FMUL.FTZ R158, R149.reuse, R158 ;  /* 0x0000009e959e7220 */ /* 0x040fe40000410000 */
[----:B------:R-:W-:-:S02]  /*1f80*/  FMUL.FTZ R164, R149, R164 ;  /* 0x000000a495a47220 */ /* 0x000fc40000410000 */
[----:B------:R-:W-:Y:S02]  /*1f90*/  @P0 FADD.FTZ R49, R12, R49 ;  /* 0x000000310c310221 */ /* 0x000fe40000010000 */
[----:B------:R-:W-:Y:S02]  /*1fa0*/  @P0 FADD.FTZ R62, R13, R62 ;  /* 0x0000003e0d3e0221 */ /* 0x000fe40000010000 */
[----:B------:R-:W-:Y:S01]  /*1fb0*/  FMUL.FTZ R57, R149, R68 ;  /* 0x0000004495397220 */ /* 0x000fe20000410000 */
[----:B------:R-:W-:Y:S01]  /*1fc0*/  SEL R48, R49, R28, P3 ;  /* 0x0000001c31307207 */ /* 0x000fe20001800000 */
[-C--:B------:R-:W-:Y:S02]  /*1fd0*/  FMUL.FTZ R40, R61, R56.reuse ;  /* 0x000000383d287220 */ /* 0x080fe40000410000 */
[-C--:B------:R-:W-:Y:S02]  /*1fe0*/  FMUL.FTZ R41, R150, R56.reuse ;  /* 0x0000003896297220 */ /* 0x080fe40000410000 */
[----:B------:R-:W-:-:S02]  /*1ff0*/  FMUL.FTZ R55, R63, R56 ;  /* 0x000000383f377220 */ /* 0x000fc40000410000 */
[----:B------:R-:W-:Y:S01]  /*2000*/  FMUL.FTZ R36, R154, R56 ;  /* 0x000000389a247220 */ /* 0x000fe20000410000 */
[----:B------:R-:W-:Y:S01]  /*2010*/  F2FP.BF16.PACK_AB R54, R41, R40 ;  /* 0x000000282936723e */ /* 0x000fe200000010ff */
[C---:B------:R-:W-:Y:S02]  /*2020*/  FMUL.FTZ R71, R149.reuse, R170 ;  /* 0x000000aa95477220 */ /* 0x040fe40000410000 */
[----:B------:R-:W-:Y:S01]  /*2030*/  FMUL.FTZ R166, R149, R166 ;  /* 0x000000a695a67220 */ /* 0x000fe20000410000 */
[----:B------:R-:W-:Y:S01]  /*2040*/  F2FP.BF16.PACK_AB R55, R36, R55 ;  /* 0x000000372437723e */ /* 0x000fe200000010ff */
[----:B------:R-:W-:Y:S02]  /*2050*/  @P0 FADD.FTZ R64, R15, R64 ;  /* 0x000000400f400221 */ /* 0x000fe40000010000 */
[-C--:B------:R-:W-:Y:S01]  /*2060*/  FMUL.FTZ R53, R49, R56.reuse ;  /* 0x0000003831357220 */ /* 0x080fe20000410000 */
[C---:B------:R-:W-:Y:S01]  /*2070*/  SEL R49, R62.reuse, R29, P3 ;  /* 0x0000001d3e317207 */ /* 0x040fe20001800000 */
[----:B------:R-:W-:Y:S01]  /*2080*/  FMUL.FTZ R52, R62, R56 ;  /* 0x000000383e347220 */ /* 0x000fe20000410000 */
[----:B------:R-:W-:Y:S01]  /*2090*/  SEL R51, R64, R31, P3 ;  /* 0x0000001f40337207 */ /* 0x000fe20001800000 */
[----:B------:R-:W-:-:S02]  /*20a0*/  @P0 FADD.FTZ R65, R20, R65 ;  /* 0x0000004114410221 */ /* 0x000fc40000010000 */
[----:B------:R-:W-:Y:S01]  /*20b0*/  @P0 FADD.FTZ R156, R21, R156 ;  /* 0x0000009c159c0221 */ /* 0x000fe20000010000 */
[----:B------:R-:W-:Y:S01]  /*20c0*/  F2FP.BF16.PACK_AB R52, R52, R53 ;  /* 0x000000353434723e */ /* 0x000fe200000010ff */
[----:B------:R-:W-:Y:S01]  /*20d0*/  @P0 FADD.FTZ R67, R22, R67 ;  /* 0x0000004316430221 */ /* 0x000fe20000010000 */
[----:B------:R-:W-:Y:S01]  /*20e0*/  SEL R28, R65, R28, P3 ;  /* 0x0000001c411c7207 */ /* 0x000fe20001800000 */
[----:B------:R-:W-:Y:S01]  /*20f0*/  @P0 FADD.FTZ R158, R23, R158 ;  /* 0x0000009e179e0221 */ /* 0x000fe20000010000 */
[----:B------:R-:W-:Y:S01]  /*2100*/  SEL R29, R156, R29, P3 ;  /* 0x0000001d9c1d7207 */ /* 0x000fe20001800000 */
[----:B------:R-:W-:Y:S02]  /*2110*/  @P0 FADD.FTZ R69, R24, R69 ;  /* 0x0000004518450221 */ /* 0x000fe40000010000 */
[----:B------:R-:W-:Y:S01]  /*2120*/  @P0 FADD.FTZ R164, R25, R164 ;  /* 0x000000a419a40221 */ /* 0x000fe20000010000 */
[----:B------:R-:W-:Y:S01]  /*2130*/  SEL R31, R158, R31, P3 ;  /* 0x0000001f9e1f7207 */ /* 0x000fe20001800000 */
[----:B------:R-:W-:-:S02]  /*2140*/  @P0 FADD.FTZ R57, R14, R57 ;  /* 0x000000390e390221 */ /* 0x000fc40000010000 */
[----:B------:R-:W-:Y:S02]  /*2150*/  @P0 FADD.FTZ R71, R26, R71 ;  /* 0x000000471a470221 */ /* 0x000fe40000010000 */
[----:B------:R-:W-:Y:S01]  /*2160*/  FMUL.FTZ R40, R65, R56 ;  /* 0x0000003841287220 */ /* 0x000fe20000410000 */
[----:B------:R-:W-:Y:S01]  /*2170*/  SEL R50, R57, R30, P3 ;  /* 0x0000001e39327207 */ /* 0x000fe20001800000 */
[----:B------:R-:W-:Y:S01]  /*2180*/  FMUL.FTZ R37, R156, R56 ;  /* 0x000000389c257220 */ /* 0x000fe20000410000 */
[C---:B------:R-:W-:Y:S01]  /*2190*/  SEL R30, R67.reuse, R30, P3 ;  /* 0x0000001e431e7207 */ /* 0x040fe20001800000 */
[----:B------:R-:W-:Y:S01]  /*21a0*/  FMUL.FTZ R41, R67, R56 ;  /* 0x0000003843297220 */ /* 0x000fe20000410000 */
[----:B------:R-:W-:Y:S01]  /*21b0*/  SEL R34, R71, R34, P3 ;  /* 0x0000002247227207 */ /* 0x000fe20001800000 */
[----:B------:R-:W-:Y:S01]  /*21c0*/  FMUL.FTZ R36, R158, R56 ;  /* 0x000000389e247220 */ /* 0x000fe20000410000 */
[----:B------:R-:W-:Y:S01]  /*21d0*/  F2FP.BF16.PACK_AB R40, R37, R40 ;  /* 0x000000282528723e */ /* 0x000fe200000010ff */
[-C--:B------:R-:W-:Y:S01]  /*21e0*/  FMUL.FTZ R42, R69, R56.reuse ;  /* 0x00000038452a7220 */ /* 0x080fe20000410000 */
[----:B------:R-:W-:Y:S01]  /*21f0*/  SEL R37, R150, R33, P3 ;  /* 0x0000002196257207 */ /* 0x000fe20001800000 */
[----:B------:R-:W-:Y:S01]  /*2200*/  FMUL.FTZ R39, R164, R56 ;  /* 0x00000038a4277220 */ /* 0x000fe20000410000 */
[----:B------:R-:W-:Y:S01]  /*2210*/  F2FP.BF16.PACK_AB R41, R36, R41 ;  /* 0x000000292429723e */ /* 0x000fe200000010ff */
[----:B------:R-:W-:Y:S01]  /*2220*/  @P0 FADD.FTZ R166, R27, R166 ;  /* 0x000000a61ba60221 */ /* 0x000fe20000010000 */
[----:B------:R-:W-:Y:S01]  /*2230*/  SEL R36, R61, R32, P3 ;  /* 0x000000203d247207 */ /* 0x000fe20001800000 */
[----:B------:R-:W-:Y:S01]  /*2240*/  FMUL.FTZ R53, R57, R56 ;  /* 0x0000003839357220 */ /* 0x000fe20000410000 */
[----:B------:R-:W-:Y:S01]  /*2250*/  F2FP.BF16.PACK_AB R42, R39, R42 ;  /* 0x0000002a272a723e */ /* 0x000fe200000010ff */
[-C--:B------:R-:W-:Y:S01]  /*2260*/  FMUL.FTZ R64, R64, R56.reuse ;  /* 0x0000003840407220 */ /* 0x080fe20000410000 */
[----:B------:R-:W-:Y:S01]  /*2270*/  SEL R39, R154, R35, P3 ;  /* 0x000000239a277207 */ /* 0x000fe20001800000 */
[----:B------:R-:W-:Y:S01]  /*2280*/  FMUL.FTZ R43, R71, R56 ;  /* 0x00000038472b7220 */ /* 0x000fe20000410000 */
[----:B------:R-:W-:Y:S01]  /*2290*/  SEL R32, R69, R32, P3 ;  /* 0x0000002045207207 */ /* 0x000fe20001800000 */
[----:B------:R-:W-:Y:S01]  /*22a0*/  FMUL.FTZ R56, R166, R56 ;  /* 0x00000038a6387220 */ /* 0x000fe20000410000 */
[----:B------:R-:W-:Y:S01]  /*22b0*/  F2FP.BF16.PACK_AB R53, R64, R53 ;  /* 0x000000354035723e */ /* 0x000fe200000010ff */
[----:B------:R-:W-:Y:S01]  /*22c0*/  IMAD.WIDE.U32 R44, R60, R45, c[0x0][0x248] ;  /* 0x000092003c2c7625 */ /* 0x000fe200078e002d */
[----:B------:R-:W-:Y:S01]  /*22d0*/  SEL R33, R164, R33, P3 ;  /* 0x00000021a4217207 */ /* 0x000fe20001800000 */
[----:B------:R0:W-:Y:S01]  /*22e0*/  @P1 STG.E.128 [R2.64], R48 ;  /* 0x0000003002001986 */ /* 0x0001e2000c101d04 */
[----:B------:R-:W-:Y:S01]  /*22f0*/  SEL R35, R166, R35, P3 ;  /* 0x00000023a6237207 */ /* 0x000fe20001800000 */
[----:B------:R-:W-:Y:S01]  /*2300*/  @P1 IMAD.WIDE.U32 R146, R146, R147, c[0x0][0x258] ;  /* 0x0000960092921625 */ /* 0x000fe200078e0093 */
[----:B------:R-:W-:Y:S01]  /*2310*/  F2FP.BF16.PACK_AB R43, R56, R43 ;  /* 0x0000002b382b723e */ /* 0x000fe200000010ff */
[----:B------:R0:W-:Y:S01]  /*2320*/  @P1 STG.E.128 [R2.64+0x10], R36 ;  /* 0x0000102402001986 */ /* 0x0001e2000c101d04 */
[----:B------:R-:W-:Y:S01]  /*2330*/  ISETP.GE.AND P0, PT, R118, c[0x0][0x164], PT ;  /* 0x0000590076007a0c */ /* 0x000fe20003f06270 */
[----:B------:R-:W-:-:S02]  /*2340*/  IMAD.WIDE.U32 R46, R60, R47, c[0x0][0x248] ;  /* 0x000092003c2e7625 */ /* 0x000fc400078e002f */
[----:B------:R0:W-:Y:S04]  /*2350*/  STG.E.128 [R44.64], R52 ;  /* 0x000000342c007986 */ /* 0x0001e8000c101d04 */
[----:B------:R0:W-:Y:S04]  /*2360*/  @P1 STG.E.128 [R146.64], R28 ;  /* 0x0000001c92001986 */ /* 0x0001e8000c101d04 */
[----:B------:R0:W-:Y:S04]  /*2370*/  @P1 STG.E.128 [R146.64+0x10], R32 ;  /* 0x0000102092001986 */ /* 0x0001e8000c101d04 */
[----:B------:R0:W-:Y:S02]  /*2380*/  STG.E.128 [R46.64], R40 ;  /* 0x000000282e007986 */ /* 0x0001e4000c101d04 */
[----:B0-----:R-:W-:Y:S01]  /*2390*/  @P0 CALL.REL.NOINC `(.L_x_3111) ;  /* 0x0000001000000944 */ /* 0x001fe20003c00000 */
[----:B------:R-:W-:Y:S05]  /*23a0*/  BRA `(.L_x_3112) ;  /* 0xffffe1e000007947 */ /* 0x000fea000383ffff */
.L_x_3111:
        /* <DEDUP_REMOVED lines=48> */
.L_x_3108:
        /* <DEDUP_REMOVED lines=21> */
.L_x_3109:
[----:B------:R-:W-:Y:S01]  /*2800*/  HFMA2.MMA R42, -RZ, RZ, 0, 9.5367431640625e-07 ;  /* 0x00000010ff2a7435 */ /* 0x000fe200000001ff */
[----:B------:R-:W-:-:S02]  /*2810*/  MOV R37, R39 ;  /* 0x0000002700257202 */ /* 0x000fc40000000f00 */
[----:B------:R-:W-:Y:S02]  /*2820*/  MOV R38, 0x1f ;  /* 0x0000001f00267802 */ /* 0x000fe40000000f00 */
[----:B------:R-:W-:Y:S02]  /*2830*/  MOV R43, 0xffffffff ;  /* 0xffffffff002b7802 */ /* 0x000fe40000000f00 */
[----:B------:R-:W-:Y:S02]  /*2840*/  MOV R2, 0x2860 ;  /* 0x0000286000027802 */ /* 0x000fe40000000f00 */
[----:B-----5:R-:W-:Y:S05]  /*2850*/  CALL.REL.NOINC `($__internal_61_$__cuda_sm70_shflsync_down_p) ;  /* 0x0000045000007944 */ /* 0x020fea0003c00000 */
[----:B-1----:R-:W-:Y:S01]  /*2860*/  MOV R36, R42 ;  /* 0x0000002a00247202 */ /* 0x002fe20000000f00 */
[----:B0-----:R-:W-:Y:S05]  /*2870*/  BRA `(.L_x_3113) ;  /* 0xffffec7000007947 */ /* 0x001fea000383ffff */
.L_x_3110:
[----:B------:R-:W-:Y:S01]  /*2880*/  HFMA2.MMA R42, -RZ, RZ, 0, 9.5367431640625e-07 ;  /* 0x00000010ff2a7435 */ /* 0x000fe200000001ff */
[----:B------:R-:W-:Y:S02]  /*2890*/  MOV R37, R41 ;  /* 0x0000002900257202 */ /* 0x000fe40000000f00 */
[----:B------:R-:W-:Y:S02]  /*28a0*/  MOV R38, 0x1f ;  /* 0x0000001f00267802 */ /* 0x000fe40000000f00 */
[----:B------:R-:W-:-:S02]  /*28b0*/  MOV R43, 0xffffffff ;  /* 0xffffffff002b7802 */ /* 0x000fc40000000f00 */
[----:B------:R-:W-:Y:S02]  /*28c0*/  MOV R2, 0x28e0 ;  /* 0x000028e000027802 */ /* 0x000fe40000000f00 */
[----:B01---5:R-:W-:Y:S05]  /*28d0*/  CALL.REL.NOINC `($__internal_61_$__cuda_sm70_shflsync_down_p) ;  /* 0x000003d000007944 */ /* 0x023fea0003c00000 */
[----:B------:R-:W-:Y:S01]  /*28e0*/  FADD.FTZ R39, R39, R36 ;  /* 0x0000002427277221 */ /* 0x000fe20000010000 */
[----:B0-----:R-:W-:Y:S01]  /*28f0*/  MOV R38, 0x1f ;  /* 0x0000001f00267802 */ /* 0x001fe20000000f00 */
[----:B-1----:R-:W-:Y:S01]  /*2900*/  FADD.FTZ R41, R41, R42 ;  /* 0x0000002a29297221 */ /* 0x002fe20000010000 */
[----:B------:R-:W-:Y:S01]  /*2910*/  HFMA2.MMA R42, -RZ, RZ, 0, 4.76837158203125e-07 ;  /* 0x00000008ff2a7435 */ /* 0x000fe200000001ff */
[----:B------:R-:W-:Y:S02]  /*2920*/  MOV R43, 0xffffffff ;  /* 0xffffffff002b7802 */ /* 0x000fe40000000f00 */
[----:B------:R-:W-:Y:S02]  /*2930*/  MOV R37, R39 ;  /* 0x0000002700257202 */ /* 0x000fe40000000f00 */
[----:B------:R-:W-:Y:S02]  /*2940*/  MOV R2, 0x2960 ;  /* 0x0000296000027802 */ /* 0x000fe40000000f00 */
[----:B------:R-:W-:Y:S05]  /*2950*/  CALL.REL.NOINC `($__internal_61_$__cuda_sm70_shflsync_down_p) ;  /* 0x0000035000007944 */ /* 0x000fea0003c00000 */
[----:B-1----:R-:W-:Y:S01]  /*2960*/  MOV R36, R42 ;  /* 0x0000002a00247202 */ /* 0x002fe20000000f00 */
[----:B------:R-:W-:Y:S01]  /*2970*/  HFMA2.MMA R42, -RZ, RZ, 0, 4.76837158203125e-07 ;  /* 0x00000008ff2a7435 */ /* 0x000fe200000001ff */
[----:B0-----:R-:W-:-:S02]  /*2980*/  MOV R37, R41 ;  /* 0x0000002900257202 */ /* 0x001fc40000000f00 */
[----:B------:R-:W-:Y:S02]  /*2990*/  MOV R38, 0x1f ;  /* 0x0000001f00267802 */ /* 0x000fe40000000f00 */
[----:B------:R-:W-:Y:S02]  /*29a0*/  MOV R43, 0xffffffff ;  /* 0xffffffff002b7802 */ /* 0x000fe40000000f00 */
[----:B------:R-:W-:Y:S02]  /*29b0*/  MOV R2, 0x29d0 ;  /* 0x000029d000027802 */ /* 0x000fe40000000f00 */
[----:B------:R-:W-:Y:S05]  /*29c0*/  CALL.REL.NOINC `($__internal_61_$__cuda_sm70_shflsync_down_p) ;  /* 0x000002e000007944 */ /* 0x000fea0003c00000 */
[----:B------:R-:W-:Y:S01]  /*29d0*/  FADD.FTZ R39, R36, R39 ;  /* 0x0000002724277221 */ /* 0x000fe20000010000 */
[----:B0-----:R-:W-:Y:S01]  /*29e0*/  MOV R38, 0x1f ;  /* 0x0000001f00267802 */ /* 0x001fe20000000f00 */
[----:B-1----:R-:W-:Y:S01]  /*29f0*/  FADD.FTZ R41, R41, R42 ;  /* 0x0000002a29297221 */ /* 0x002fe20000010000 */
[----:B------:R-:W-:Y:S01]  /*2a00*/  HFMA2.MMA R42, -RZ, RZ, 0, 2.384185791015625e-07 ;  /* 0x00000004ff2a7435 */ /* 0x000fe200000001ff */
[----:B------:R-:W-:Y:S02]  /*2a10*/  MOV R43, 0xffffffff ;  /* 0xffffffff002b7802 */ /* 0x000fe40000000f00 */
[----:B------:R-:W-:-:S02]  /*2a20*/  MOV R37, R39 ;  /* 0x0000002700257202 */ /* 0x000fc40000000f00 */
[----:B------:R-:W-:Y:S02]  /*2a30*/  MOV R2, 0x2a50 ;  /* 0x00002a5000027802 */ /* 0x000fe40000000f00 */
[----:B------:R-:W-:Y:S05]  /*2a40*/  CALL.REL.NOINC `($__internal_61_$__cuda_sm70_shflsync_down_p) ;  /* 0x0000026000007944 */ /* 0x000fea0003c00000 */
[----:B-1----:R-:W-:Y:S01]  /*2a50*/  MOV R36, R42 ;  /* 0x0000002a00247202 */ /* 0x002fe20000000f00 */
[----:B------:R-:W-:Y:S01]  /*2a60*/  HFMA2.MMA R42, -RZ, RZ, 0, 2.384185791015625e-07 ;  /* 0x00000004ff2a7435 */ /* 0x000fe200000001ff */
[----:B0-----:R-:W-:Y:S02]  /*2a70*/  MOV R37, R41 ;  /* 0x0000002900257202 */ /* 0x001fe40000000f00 */
[----:B------:R-:W-:Y:S02]  /*2a80*/  MOV R38, 0x1f ;  /* 0x0000001f00267802 */ /* 0x000fe40000000f00 */
[----:B------:R-:W-:Y:S02]  /*2a90*/  MOV R43, 0xffffffff ;  /* 0xffffffff002b7802 */ /* 0x000fe40000000f00 */
[----:B------:R-:W-:Y:S02]  /*2aa0*/  MOV R2, 0x2ac0 ;  /* 0x00002ac000027802 */ /* 0x000fe40000000f00 */
[----:B------:R-:W-:Y:S05]  /*2ab0*/  CALL.REL.NOINC `($__internal_61_$__cuda_sm70_shflsync_down_p) ;  /* 0x000001f000007944 */ /* 0x000fea0003c00000 */
[----:B------:R-:W-:Y:S01]  /*2ac0*/  FADD.FTZ R39, R36, R39 ;  /* 0x0000002724277221 */ /* 0x000fe20000010000 */
[----:B0-----:R-:W-:Y:S01]  /*2ad0*/  MOV R38, 0x1f ;  /* 0x0000001f00267802 */ /* 0x001fe20000000f00 */
[----:B-1----:R-:W-:Y:S01]  /*2ae0*/  FADD.FTZ R41, R41, R42 ;  /* 0x0000002a29297221 */ /* 0x002fe20000010000 */
[----:B------:R-:W-:Y:S01]  /*2af0*/  HFMA2.MMA R42, -RZ, RZ, 0, 1.1920928955078125e-07 ;  /* 0x00000002ff2a7435 */ /* 0x000fe200000001ff */
[----:B------:R-:W-:-:S02]  /*2b00*/  MOV R43, 0xffffffff ;  /* 0xffffffff002b7802 */ /* 0x000fc40000000f00 */
[----:B------:R-:W-:Y:S02]  /*2b10*/  MOV R37, R39 ;  /* 0x0000002700257202 */ /* 0x000fe40000000f00 */
[----:B------:R-:W-:Y:S02]  /*2b20*/  MOV R2, 0x2b40 ;  /* 0x00002b4000027802 */ /* 0x000fe40000000f00 */
[----:B------:R-:W-:Y:S05]  /*2b30*/  CALL.REL.NOINC `($__internal_61_$__cuda_sm70_shflsync_down_p) ;  /* 0x0000017000007944 */ /* 0x000fea0003c00000 */
[----:B-1----:R-:W-:Y:S01]  /*2b40*/  MOV R36, R42 ;  /* 0x0000002a00247202 */ /* 0x002fe20000000f00 */
[----:B------:R-:W-:Y:S01]  /*2b50*/  HFMA2.MMA R42, -RZ, RZ, 0, 1.1920928955078125e-07 ;  /* 0x00000002ff2a7435 */ /* 0x000fe200000001ff */
[----:B0-----:R-:W-:Y:S02]  /*2b60*/  MOV R37, R41 ;  /* 0x0000002900257202 */ /* 0x001fe40000000f00 */
[----:B------:R-:W-:Y:S02]  /*2b70*/  MOV R38, 0x1f ;  /* 0x0000001f00267802 */ /* 0x000fe40000000f00 */
[----:B------:R-:W-:Y:S02]  /*2b80*/  MOV R43, 0xffffffff ;  /* 0xffffffff002b7802 */ /* 0x000fe40000000f00 */
[----:B------:R-:W-:-:S02]  /*2b90*/  MOV R2, 0x2bb0 ;  /* 0x00002bb000027802 */ /* 0x000fc40000000f00 */
[----:B------:R-:W-:Y:S05]  /*2ba0*/  CALL.REL.NOINC `($__internal_61_$__cuda_sm70_shflsync_down_p) ;  /* 0x0000010000007944 */ /* 0x000fea0003c00000 */
[----:B------:R-:W-:Y:S01]  /*2bb0*/  FADD.FTZ R39, R36, R39 ;  /* 0x0000002724277221 */ /* 0x000fe20000010000 */
[----:B0-----:R-:W-:Y:S01]  /*2bc0*/  MOV R38, 0x1f ;  /* 0x0000001f00267802 */ /* 0x001fe20000000f00 */
[----:B-1----:R-:W-:Y:S01]  /*2bd0*/  FADD.FTZ R41, R41, R42 ;  /* 0x0000002a29297221 */ /* 0x002fe20000010000 */
[----:B------:R-:W-:Y:S01]  /*2be0*/  HFMA2.MMA R42, -RZ, RZ, 0, 5.9604644775390625e-08 ;  /* 0x00000001ff2a7435 */ /* 0x000fe200000001ff */
[----:B------:R-:W-:-:S02]  /*2bf0*/  MOV R43, 0xffffffff ;  /* 0xffffffff002b7802 */ /* 0x000fc40000000f00 */
[----:B------:R-:W-:Y:S02]  /*2c00*/  MOV R37, R39 ;  /* 0x0000002700257202 */ /* 0x000fe40000000f00 */
[----:B------:R-:W-:Y:S02]  /*2c10*/  MOV R2, 0x2c30 ;  /* 0x00002c3000027802 */ /* 0x000fe40000000f00 */
[----:B------:R-:W-:Y:S05]  /*2c20*/  CALL.REL.NOINC `($__internal_61_$__cuda_sm70_shflsync_down_p) ;  /* 0x0000008000007944 */ /* 0x000fea0003c00000 */
[----:B-1----:R-:W-:Y:S01]  /*2c30*/  MOV R40, R42 ;  /* 0x0000002a00287202 */ /* 0x002fe20000000f00 */
[----:B------:R-:W-:Y:S01]  /*2c40*/  HFMA2.MMA R42, -RZ, RZ, 0, 5.9604644775390625e-08 ;  /* 0x00000001ff2a7435 */ /* 0x000fe200000001ff */
[----:B0-----:R-:W-:Y:S02]  /*2c50*/  MOV R37, R41 ;  /* 0x0000002900257202 */ /* 0x001fe40000000f00 */
[----:B------:R-:W-:Y:S02]  /*2c60*/  MOV R38, 0x1f ;  /* 0x0000001f00267802 */ /* 0x000fe40000000f00 */
[----:B------:R-:W-:Y:S02]  /*2c70*/  MOV R43, 0xffffffff ;  /* 0xffffffff002b7802 */ /* 0x000fe40000000f00 */
[----:B------:R-:W-:-:S02]  /*2c80*/  MOV R2, 0x2ca0 ;  /* 0x00002ca000027802 */ /* 0x000fc40000000f00 */
[----:B------:R-:W-:Y:S05]  /*2c90*/  CALL.REL.NOINC `($__internal_61_$__cuda_sm70_shflsync_down_p) ;  /* 0x0000001000007944 */ /* 0x000fea0003c00000 */
[----:B01----:R-:W-:Y:S05]  /*2ca0*/  BRA `(.L_x_3114) ;  /* 0xffffe96000007947 */ /* 0x003fea000383ffff */
        .weak           $__internal_61_$__cuda_sm70_shflsync_down_p
        .type           $__internal_61_$__cuda_sm70_shflsync_down_p,@function
        .size           $__internal_61_$__cuda_sm70_shflsync_down_p,(.L_x_9315 - $__internal_61_$__cuda_sm70_shflsync_down_p)
$__internal_61_$__cuda_sm70_shflsync_down_p:
[----:B------:R-:W-:Y:S01]  /*2cb0*/  HFMA2.MMA R3, -RZ, RZ, 0, 0 ;  /* 0x00000000ff037435 */ /* 0x000fe200000001ff */
[----:B------:R-:W-:Y:S04]  /*2cc0*/  WARPSYNC R43 ;  /* 0x0000002b00007348 */ /* 0x000fe80003800000 */
[----:B------:R0:W1:Y:S01]  /*2cd0*/  SHFL.DOWN PT, R42, R37, R42, R38 ;  /* 0x0800002a252a7389 */ /* 0x00006200000e0026 */
[----:B------:R-:W-:Y:S05]  /*2ce0*/  RET.REL.NODEC R2 `(_ZN10layer_norm13ln_bwd_kernelINS_13Kernel_traitsI13__nv_bfloat16S2_fS2_fjLj3072ELj1ELj1ELj4ELj16ENS_18Kernel_traits_baseILj3072ES2_S2_fS2_fjLj128EEEEELb0ELb0ELb0ELb1EEEvNS_9BwdParamsE) ;  /* 0xffffd31002007950 */ /* 0x000fea0003c3ffff */
.L_x_3115:
        /* <DEDUP_REMOVED lines=9> */
.L_x_9315:


//--------------------- .text._ZN10layer_norm13ln_bwd_kernelINS_13Kernel_traitsI13__nv_bfloat16S2_fS2_fjLj3072ELj1ELj1ELj4ELj16ENS_18Kernel_traits_baseILj3072ES2_S2_fS2_fjLj128EEEEELb0ELb0ELb1ELb0EEEvNS_9BwdParamsE --------------------------
	.section	.text._ZN10layer_norm13ln_bwd_kernelINS_13Kernel_traitsI13__nv_bfloat16S2_fS2_fjLj3072ELj1ELj1ELj4ELj16ENS_18Kernel_traits_baseILj3072ES2_S2_fS2_fjLj128EEEEELb0ELb0ELb1ELb0EEEvNS_9BwdParamsE,"ax",@progbits
	.sectioninfo	@"SHI_REGISTERS=188"
	.align	128
        .global         _ZN10layer_norm13ln_bwd_kernelINS_13Kernel_traitsI13__nv_bfloat16S2_fS2_fjLj3072ELj1ELj1ELj4ELj16ENS_18Kernel_traits_baseILj3072ES2_S2_fS2_fjLj128EEEEELb0ELb0ELb1ELb0EEEvNS_9BwdParamsE
        .type           _ZN10layer_norm13ln_bwd_kernelINS_13Kernel_traitsI13__nv_bfloat16S2_fS2_fjLj3072ELj1ELj1ELj4ELj16ENS_18Kernel_traits_baseILj3072ES2_S2_fS2_fjLj128EEEEELb0ELb0ELb1ELb0EEEvNS_9BwdParamsE,@function
        .size           _ZN10layer_norm13ln_bwd_kernelINS_13Kernel_traitsI13__nv_bfloat16S2_fS2_fjLj3072ELj1ELj1ELj4ELj16ENS_18Kernel_traits_baseILj3072ES2_S2_fS2_fjLj128EEEEELb0ELb0ELb1ELb0EEEvNS_9BwdParamsE,(.L_x_9316 - _ZN10layer_norm13ln_bwd_kernelINS_13Kernel_traitsI13__nv_bfloat16S2_fS2_fjLj3072ELj1ELj1ELj4ELj16ENS_18Kernel_traits_baseILj3072ES2_S2_fS2_fjLj128EEEEELb0ELb0ELb1ELb0EEEvNS_9BwdParamsE)
        .other          _ZN10layer_norm13ln_bwd_kernelINS_13Kernel_traitsI13__nv_bfloat16S2_fS2_fjLj3072ELj1ELj1ELj4ELj16ENS_18Kernel_traits_baseILj3072ES2_S2_fS2_fjLj128EEEEELb0ELb0ELb1ELb0EEEvNS_9BwdParamsE,@"STO_CUDA_ENTRY STV_DEFAULT"
_ZN10layer_norm13ln_bwd_kernelINS_13Kernel_traitsI13__nv_bfloat16S2_fS2_fjLj3072ELj1ELj1ELj4ELj16ENS_18Kernel_traits_baseILj3072ES2_S2_fS2_fjLj128EEEEELb0ELb0ELb1ELb0EEEvNS_9BwdParamsE:
.text._ZN10layer_norm13ln_bwd_kernelINS_13Kernel_traitsI13__nv_bfloat16S2_fS2_fjLj3072ELj1ELj1ELj4ELj16ENS_18Kernel_traits_baseILj3072ES2_S2_fS2_fjLj128EEEEELb0ELb0ELb1ELb0EEEvNS_9BwdParamsE:
        /* <DEDUP_REMOVED lines=9> */
[C---:B------:R-:W-:Y:S01]  /*0090*/  LOP3.LUT P1, RZ, R0.reuse, 0xffffff80, RZ, 0xc0, !PT ;  /* 0xffffff8000ff7812 */ /* 0x040fe2000782c0ff */
[----:B------:R-:W0:Y:S01]  /*00a0*/  S2UR UR6, SR_CTAID.X ;  /* 0x00000000000679c3 */ /* 0x000e220000002500 */
[C---:B------:R-:W-:Y:S02]  /*00b0*/  ISETP.GE.U32.AND P2, PT, R0.reuse, 0x100, PT ;  /* 0x000001000000780c */ /* 0x040fe40003f46070 */
[----:B------:R-:W-:-:S09]  /*00c0*/  ISETP.GE.U32.AND P3, PT, R0, 0x180, PT ;  /* 0x000001800000780c */ /* 0x000fd20003f66070 */
[----:B------:R-:W-:Y:S02]  /*00d0*/  @P1 MOV R3, 0x10 ;  /* 0x0000001000031802 */ /* 0x000fe40000000f00 */
[----:B------:R-:W-:Y:S02]  /*00e0*/  @P2 IMAD.MOV.U32 R7, RZ, RZ, 0x10 ;  /* 0x00000010ff072424 */ /* 0x000fe400078e00ff */
[----:B------:R-:W-:Y:S01]  /*00f0*/  @P3 MOV R5, 0x10 ;  /* 0x0000001000053802 */ /* 0x000fe20000000f00 */
[C---:B------:R-:W-:Y:S01]  /*0100*/  @P1 IMAD.WIDE.U32 R2, R4.reuse, R3, c[0x0][0x1b0] ;  /* 0x00006c0004021625 */ /* 0x040fe200078e0003 */
[----:B------:R-:W-:-:S04]  /*0110*/  @P1 LOP3.LUT R4, R4, 0x80, RZ, 0xfc, !PT ;  /* 0x0000008004041812 */ /* 0x000fc800078efcff */
[----:B------:R1:W5:Y:S01]  /*0120*/  @P1 LDG.E.128 R104, [R2.64] ;  /* 0x0000000402681981 */ /* 0x000362000c1e1d00 */
[----:B------:R-:W-:Y:S01]  /*0130*/  @P2 IMAD.WIDE.U32 R6, R4, R7, c[0x0][0x1b0] ;  /* 0x00006c0004062625 */ /* 0x000fe200078e0007 */
[----:B0-----:R-:W-:Y:S02]  /*0140*/  LEA.HI R116, R182, UR6, RZ, 0x19 ;  /* 0x00000006b6747c11 */ /* 0x001fe4000f8fc8ff */
[----:B------:R-:W-:Y:S02]  /*0150*/  @P2 IADD3 R4, R4, 0x80, RZ ;  /* 0x0000008004042810 */ /* 0x000fe40007ffe0ff */
[----:B------:R-:W-:Y:S01]  /*0160*/  ISETP.GE.AND P0, PT, R116, c[0x0][0x164], PT ;  /* 0x0000590074007a0c */ /* 0x000fe20003f06270 */
[----:B------:R0:W5:Y:S02]  /*0170*/  @P2 LDG.E.128 R112, [R6.64] ;  /* 0x0000000406702981 */ /* 0x000164000c1e1d00 */
[----:B------:R-:W-:Y:S01]  /*0180*/  @P3 IMAD.WIDE.U32 R4, R4, R5, c[0x0][0x1b0] ;  /* 0x00006c0004043625 */ /* 0x000fe200078e0005 */
[----:B------:R-:W-:Y:S01]  /*0190*/  CS2R R48, SRZ ;  /* 0x0000000000307805 */ /* 0x000fe2000001ff00 */
[----:B------:R-:W-:Y:S01]  /*01a0*/  CS2R R50, SRZ ;  /* 0x0000000000327805 */ /* 0x000fe2000001ff00 */
[----:B------:R-:W-:Y:S01]  /*01b0*/  CS2R R44, SRZ ;  /* 0x00000000002c7805 */ /* 0x000fe2000001ff00 */
[----:B------:R-:W-:Y:S01]  /*01c0*/  CS2R R46, SRZ ;  /* 0x00000000002e7805 */ /* 0x000fe2000001ff00 */
[----:B------:R2:W5:Y:S01]  /*01d0*/  @P3 LDG.E.128 R52, [R4.64] ;  /* 0x0000000404343981 */ /* 0x000562000c1e1d00 */
        /* <DEDUP_REMOVED lines=19> */
[----:B0-----:R-:W-:Y:S01]  /*0310*/  CS2R R6, SRZ ;  /* 0x0000000000067805 */ /* 0x001fe2000001ff00 */
        /* <DEDUP_REMOVED lines=28> */
.L_x_3186:
[----:B------:R-:W-:-:S04]  /*04e0*/  IMAD.MOV.U32 R93, RZ, RZ, 0x4 ;  /* 0x00000004ff5d7424 */ /* 0x000fc800078e00ff */
[----:B------:R-:W-:-:S05]  /*04f0*/  IMAD.WIDE R2, R116, R93, c[0x0][0x1d8] ;  /* 0x0000760074027625 */ /* 0x000fca00078e025d */
[----:B------:R0:W2:Y:S01]  /*0500*/  LDG.E R92, [R2.64] ;  /* 0x00000004025c7981 */ /* 0x0000a2000c1e1900 */
[----:B------:R-:W-:-:S04]  /*0510*/  IMAD.WIDE R176, R116, R93, c[0x0][0x1d0] ;  /* 0x0000740074b07625 */ /* 0x000fc800078e025d */
[C---:B------:R-:W-:Y:S02]  /*0520*/  IMAD.WIDE R88, R116.reuse, R93, c[0x0][0x1a8] ;  /* 0x00006a0074587625 */ /* 0x040fe400078e025d */
[----:B------:R1:W5:Y:S04]  /*0530*/  LDG.E R176, [R176.64] ;  /* 0x00000004b0b07981 */ /* 0x000368000c1e1900 */
[----:B------:R1:W5:Y:S01]  /*0540*/  LDG.E R126, [R88.64] ;  /* 0x00000004587e7981 */ /* 0x000362000c1e1900 */
[----:B------:R-:W-:Y:S01]  /*0550*/  IMAD R90, R116, c[0x0][0x168], RZ ;  /* 0x00005a00745a7a24 */ /* 0x000fe200078e02ff */
[----:B------:R-:W-:-:S04]  /*0560*/  LOP3.LUT R94, R182, 0x7f, RZ, 0xc0, !PT ;  /* 0x0000007fb65e7812 */ /* 0x000fc800078ec0ff */
[----:B------:R-:W-:-:S04]  /*0570*/  SHF.R.S32.HI R91, RZ, 0x1f, R90 ;  /* 0x0000001fff5b7819 */ /* 0x000fc8000001145a */
[----:B------:R-:W-:Y:S02]  /*0580*/  LEA.HI R91, R91, R90, RZ, 0x3 ;  /* 0x0000005a5b5b7211 */ /* 0x000fe400078f18ff */
[----:B------:R-:W-:Y:S02]  /*0590*/  MOV R178, 0x20 ;  /* 0x0000002000b27802 */ /* 0x000fe40000000f00 */
[----:B------:R-:W-:Y:S01]  /*05a0*/  LEA.HI.SX32 R127, R91, R94, 0x1d ;  /* 0x0000005e5b7f7211 */ /* 0x000fe200078feaff */
[----:B------:R-:W-:Y:S04]  /*05b0*/  BSSY B0, `(.L_x_3117) ;  /* 0x0000117000007945 */ /* 0x000fe80003800000 */
[----:B0-----:R-:W-:Y:S01]  /*05c0*/  IMAD.WIDE.U32 R2, R127, R178, c[0x0][0x218] ;  /* 0x000086007f027625 */ /* 0x001fe200078e00b2 */
[----:B--2---:R-:W-:-:S13]  /*05d0*/  ISETP.GT.AND P4, PT, R92, RZ, PT ;  /* 0x000000ff5c00720c */ /* 0x004fda0003f84270 */
[----:B------:R-:W-:Y:S05]  /*05e0*/  @P4 BRA `(.L_x_3118) ;  /* 0x000001d000004947 */ /* 0x000fea0003800000 */
[----:B-1----:R-:W-:Y:S01]  /*05f0*/  BSSY B1, `(.L_x_3119) ;  /* 0x0000009000017945 */ /* 0x002fe20003800000 */
[----:B------:R-:W-:Y:S01]  /*0600*/  IMAD.MOV.U32 R89, RZ, RZ, R127 ;  /* 0x000000ffff597224 */ /* 0x000fe200078e007f */
[----:B------:R-:W-:Y:S05]  /*0610*/  @!P1 BRA `(.L_x_3120) ;  /* 0x0000006000009947 */ /* 0x000fea0003800000 */
[----:B------:R-:W-:-:S04]  /*0620*/  ISETP.NE.U32.AND P0, PT, RZ, c[0x0][0x218], PT ;  /* 0x00008600ff007a0c */ /* 0x000fc80003f05070 */
[----:B------:R-:W-:-:S13]  /*0630*/  ISETP.NE.AND.EX P0, PT, RZ, c[0x0][0x21c], PT, P0 ;  /* 0x00008700ff007a0c */ /* 0x000fda0003f05300 */
[----:B------:R-:W-:Y:S05]  /*0640*/  @!P0 BRA `(.L_x_3121) ;  /* 0x0000002000008947 */ /* 0x000fea0003800000 */
[----:B------:R0:W5:Y:S04]  /*0650*/  LDG.E.128 R52, [R2.64] ;  /* 0x0000000402347981 */ /* 0x000168000c1e1d00 */
[----:B------:R0:W5:Y:S02]  /*0660*/  LDG.E.128 R56, [R2.64+0x10] ;  /* 0x0000100402387981 */ /* 0x000164000c1e1d00 */
.L_x_3121:
[----:B------:R-:W-:Y:S02]  /*0670*/  IADD3 R89, R127, 0x80, RZ ;  /* 0x000000807f597810 */ /* 0x000fe40007ffe0ff */
.L_x_3120:
[----:B------:R-:W-:Y:S05]  /*0680*/  BSYNC B1 ;  /* 0x0000000000017941 */ /* 0x000fea0003800000 */
.L_x_3119:
[----:B------:R-:W-:Y:S01]  /*0690*/  BSSY B1, `(.L_x_3122) ;  /* 0x0000009000017945 */ /* 0x000fe20003800000 */
[----:B------:R-:W-:Y:S05]  /*06a0*/  @!P2 BRA `(.L_x_3123) ;  /* 0x000000700000a947 */ /* 0x000fea0003800000 */
[----:B------:R-:W-:-:S04]  /*06b0*/  ISETP.NE.U32.AND P0, PT, RZ, c[0x0][0x218], PT ;  /* 0x00008600ff007a0c */ /* 0x000fc80003f05070 */
[----:B------:R-:W-:-:S13]  /*06c0*/  ISETP.NE.AND.EX P0, PT, RZ, c[0x0][0x21c], PT, P0 ;  /* 0x00008700ff007a0c */ /* 0x000fda0003f05300 */
[----:B------:R-:W-:Y:S05]  /*06d0*/  @!P0 BRA `(.L_x_3124) ;  /* 0x0000003000008947 */ /* 0x000fea0003800000 */
[----:B0-----:R-:W-:-:S05]  /*06e0*/  IMAD.WIDE.U32 R2, R89, R178, c[0x0][0x218] ;  /* 0x0000860059027625 */ /* 0x001fca00078e00b2 */
[----:B------:R0:W5:Y:S04]  /*06f0*/  LDG.E.128 R60, [R2.64] ;  /* 0x00000004023c7981 */ /* 0x000168000c1e1d00 */
[----:B------:R0:W5:Y:S02]  /*0700*/  LDG.E.128 R64, [R2.64+0x10] ;  /* 0x0000100402407981 */ /* 0x000164000c1e1d00 */
.L_x_3124:
[----:B------:R-:W-:Y:S02]  /*0710*/  IADD3 R89, R89, 0x80, RZ ;  /* 0x0000008059597810 */ /* 0x000fe40007ffe0ff */
.L_x_3123:
[----:B------:R-:W-:Y:S05]  /*0720*/  BSYNC B1 ;  /* 0x0000000000017941 */ /* 0x000fea0003800000 */
.L_x_3122:
[----:B------:R-:W-:Y:S01]  /*0730*/  ISETP.NE.U32.AND P0, PT, RZ, c[0x0][0x218], PT ;  /* 0x00008600ff007a0c */ /* 0x000fe20003f05070 */
[----:B------:R-:W-:-:S03]  /*0740*/  CS2R R180, SRZ ;  /* 0x0000000000b47805 */ /* 0x000fc6000001ff00 */
[----:B------:R-:W-:-:S04]  /*0750*/  ISETP.NE.AND.EX P0, PT, RZ, c[0x0][0x21c], PT, P0 ;  /* 0x00008700ff007a0c */ /* 0x000fc80003f05300 */
[----:B------:R-:W-:-:S13]  /*0760*/  ISETP.LT.U32.OR P0, PT, R0, 0x180, !P0 ;  /* 0x000001800000780c */ /* 0x000fda0004701470 */
[----:B------:R-:W-:Y:S05]  /*0770*/  @P0 BRA `(.L_x_3125) ;  /* 0x00000fa000000947 */ /* 0x000fea0003800000 */
[----:B------:R-:W-:-:S05]  /*0780*/  IMAD.WIDE.U32 R178, R89, R178, c[0x0][0x218] ;  /* 0x0000860059b27625 */ /* 0x000fca00078e00b2 */
[----:B------:R1:W5:Y:S04]  /*0790*/  LDG.E.128 R68, [R178.64] ;  /* 0x00000004b2447981 */ /* 0x000368000c1e1d00 */
[----:B------:R1:W5:Y:S01]  /*07a0*/  LDG.E.128 R72, [R178.64+0x10] ;  /* 0x00001004b2487981 */ /* 0x000362000c1e1d00 */
[----:B------:R-:W-:Y:S05]  /*07b0*/  BRA `(.L_x_3125) ;  /* 0x00000f6000007947 */ /* 0x000fea0003800000 */
.L_x_3118:
[----:B-1----:R-:W-:-:S06]  /*07c0*/  IMAD.WIDE R88, R116, R93, c[0x0][0x1a0] ;  /* 0x0000680074587625 */ /* 0x002fcc00078e025d */
        /* <DEDUP_REMOVED lines=12> */
[----:B------:R-:W-:Y:S02]  /*0890*/  IMAD.MOV.U32 R92, RZ, RZ, 0x10 ;  /* 0x00000010ff5c7424 */ /* 0x000fe400078e00ff */
[----:B------:R-:W-:-:S04]  /*08a0*/  IMAD.WIDE.U32 R128, R127, R178, c[0x0][0x188] ;  /* 0x000062007f807625 */ /* 0x000fc800078e00b2 */
[----:B------:R-:W-:Y:S01]  /*08b0*/  IMAD.WIDE.U32 R92, R179, R92, c[0x0][0x208] ;  /* 0x00008200b35c7625 */ /* 0x000fe200078e005c */
[----:B------:R-:W2:Y:S04]  /*08c0*/  LDG.E.128 R88, [R128.64] ;  /* 0x0000000480587981 */ /* 0x000ea8000c1e1d00 */
[----:B------:R0:W3:Y:S04]  /*08d0*/  LDG.E.128 R96, [R128.64+0x10] ;  /* 0x0000100480607981 */ /* 0x0000e8000c1e1d00 */
[----:B------:R-:W4:Y:S01]  /*08e0*/  LDG.E.128 R92, [R92.64] ;  /* 0x000000045c5c7981 */ /* 0x000f22000c1e1d00 */
[----:B------:R-:W-:-:S04]  /*08f0*/  ISETP.NE.U32.AND P0, PT, RZ, c[0x0][0x218], PT ;  /* 0x00008600ff007a0c */ /* 0x000fc80003f05070 */
[----:B------:R-:W-:-:S13]  /*0900*/  ISETP.NE.AND.EX P0, PT, RZ, c[0x0][0x21c], PT, P0 ;  /* 0x00008700ff007a0c */ /* 0x000fda0003f05300 */
[----:B------:R4:W5:Y:S04]  /*0910*/  @P0 LDG.E.128 R52, [R2.64] ;  /* 0x0000000402340981 */ /* 0x000968000c1e1d00 */
[----:B------:R4:W5:Y:S01]  /*0920*/  @P0 LDG.E.128 R56, [R2.64+0x10] ;  /* 0x0000100402380981 */ /* 0x000962000c1e1d00 */
[----:B------:R-:W-:Y:S02]  /*0930*/  IADD3 R185, R127, 0x80, RZ ;  /* 0x000000807fb97810 */ /* 0x000fe40007ffe0ff */
[----:B------:R-:W-:Y:S01]  /*0940*/  IADD3 R179, R179, 0x80, RZ ;  /* 0x00000080b3b37810 */ /* 0x000fe20007ffe0ff */
[C---:B--2---:R-:W-:Y:S02]  /*0950*/  FADD.FTZ R131, -R177.reuse, R88 ;  /* 0x00000058b1837221 */ /* 0x044fe40000010100 */
[----:B------:R-:W-:-:S02]  /*0960*/  FADD.FTZ R135, -R177, R91 ;  /* 0x0000005bb1877221 */ /* 0x000fc40000010100 */
[C---:B0----5:R-:W-:Y:S01]  /*0970*/  FMUL.FTZ R129, R126.reuse, R131 ;  /* 0x000000837e817220 */ /* 0x061fe20000410000 */
[--C-:B----4-:R-:W-:Y:S01]  /*0980*/  PRMT R3, RZ, 0x5410, R92.reuse ;  /* 0x00005410ff037816 */ /* 0x110fe2000000005c */
[----:B------:R-:W-:Y:S01]  /*0990*/  FMUL.FTZ R130, R126, R135 ;  /* 0x000000877e827220 */ /* 0x000fe20000410000 */
[----:B------:R-:W-:Y:S01]  /*09a0*/  PRMT R2, RZ, 0x7610, R93 ;  /* 0x00007610ff027816 */ /* 0x000fe2000000005d */
[----:B------:R-:W-:Y:S01]  /*09b0*/  FADD.FTZ R89, -R177, R89 ;  /* 0x00000059b1597221 */ /* 0x000fe20000010100 */
[----:B------:R-:W-:Y:S01]  /*09c0*/  PRMT R92, RZ, 0x7610, R92 ;  /* 0x00007610ff5c7816 */ /* 0x000fe2000000005c */
[-C--:B------:R-:W-:Y:S01]  /*09d0*/  FMUL.FTZ R136, R100, R3.reuse ;  /* 0x0000000364887220 */ /* 0x080fe20000410000 */
[----:B------:R-:W-:Y:S01]  /*09e0*/  PRMT R91, RZ, 0x5410, R93 ;  /* 0x00005410ff5b7816 */ /* 0x000fe2000000005d */
[----:B------:R-:W-:Y:S02]  /*09f0*/  FFMA.FTZ R48, R129, R3, R48 ;  /* 0x0000000381307223 */ /* 0x000fe40000010030 */
[----:B------:R-:W-:-:S02]  /*0a00*/  FADD.FTZ R24, R24, R3 ;  /* 0x0000000318187221 */ /* 0x000fc40000010000 */
[-C--:B------:R-:W-:Y:S02]  /*0a10*/  FFMA.FTZ R51, R130, R2.reuse, R51 ;  /* 0x0000000282337223 */ /* 0x080fe40000010033 */
[----:B------:R-:W-:Y:S02]  /*0a20*/  FADD.FTZ R27, R27, R2 ;  /* 0x000000021b1b7221 */ /* 0x000fe40000010000 */
[----:B------:R-:W-:Y:S02]  /*0a30*/  FMUL.FTZ R139, R103, R2 ;  /* 0x00000002678b7220 */ /* 0x000fe40000410000 */
[----:B------:R-:W-:Y:S02]  /*0a40*/  FADD.FTZ R133, -R177, R90 ;  /* 0x0000005ab1857221 */ /* 0x000fe40000010100 */
[----:B------:R-:W-:Y:S02]  /*0a50*/  FMUL.FTZ R128, R126, R89 ;  /* 0x000000597e807220 */ /* 0x000fe40000410000 */
[----:B------:R-:W-:-:S02]  /*0a60*/  FMUL.FTZ R137, R101, R92 ;  /* 0x0000005c65897220 */ /* 0x000fc40000410000 */
[----:B------:R-:W-:Y:S02]  /*0a70*/  FADD.FTZ R2, RZ, R136 ;  /* 0x00000088ff027221 */ /* 0x000fe40000010000 */
[----:B------:R-:W-:Y:S02]  /*0a80*/  FFMA.FTZ R3, R129, R136, RZ ;  /* 0x0000008881037223 */ /* 0x000fe400000100ff */
[----:B------:R-:W-:Y:S02]  /*0a90*/  FMUL.FTZ R131, R126, R133 ;  /* 0x000000857e837220 */ /* 0x000fe40000410000 */
[----:B------:R-:W-:Y:S02]  /*0aa0*/  FMUL.FTZ R138, R102, R91 ;  /* 0x0000005b668a7220 */ /* 0x000fe40000410000 */
[----:B------:R-:W-:Y:S02]  /*0ab0*/  FADD.FTZ R89, R2, R137 ;  /* 0x0000008902597221 */ /* 0x000fe40000010000 */
[----:B------:R-:W-:Y:S01]  /*0ac0*/  FFMA.FTZ R3, R128, R137, R3 ;  /* 0x0000008980037223 */ /* 0x000fe20000010003 */
[----:B------:R-:W-:Y:S01]  /*0ad0*/  PRMT R141, RZ, 0x5410, R94 ;  /* 0x00005410ff8d7816 */ /* 0x000fe2000000005e */
[----:B---3--:R-:W-:-:S02]  /*0ae0*/  FADD.FTZ R93, -R177, R96 ;  /* 0x00000060b15d7221 */ /* 0x008fc40000010100 */
[----:B------:R-:W-:Y:S02]  /*0af0*/  FADD.FTZ R2, R89, R138 ;  /* 0x0000008a59027221 */ /* 0x000fe40000010000 */
[----:B------:R-:W-:Y:S01]  /*0b00*/  FFMA.FTZ R3, R131, R138, R3 ;  /* 0x0000008a83037223 */ /* 0x000fe20000010003 */
[----:B------:R-:W-:Y:S01]  /*0b10*/  PRMT R94, RZ, 0x7610, R94 ;  /* 0x00007610ff5e7816 */ /* 0x000fe2000000005e */
[----:B------:R-:W-:Y:S02]  /*0b20*/  FMUL.FTZ R133, R126, R93 ;  /* 0x0000005d7e857220 */ /* 0x000fe40000410000 */
[----:B------:R-:W-:Y:S02]  /*0b30*/  FADD.FTZ R97, -R177, R97 ;  /* 0x00000061b1617221 */ /* 0x000fe40000010100 */
[----:B------:R-:W-:Y:S02]  /*0b40*/  FMUL.FTZ R140, R104, R141 ;  /* 0x0000008d688c7220 */ /* 0x000fe40000410000 */
[----:B------:R-:W-:-:S02]  /*0b50*/  FADD.FTZ R89, R2, R139 ;  /* 0x0000008b02597221 */ /* 0x000fc40000010000 */
[----:B------:R-:W-:Y:S01]  /*0b60*/  FFMA.FTZ R3, R130, R139, R3 ;  /* 0x0000008b82037223 */ /* 0x000fe20000010003 */
[----:B------:R-:W-:Y:S01]  /*0b70*/  PRMT R143, RZ, 0x5410, R95 ;  /* 0x00005410ff8f7816 */ /* 0x000fe2000000005f */
[----:B------:R-:W-:Y:S01]  /*0b80*/  FADD.FTZ R20, R20, R141 ;  /* 0x0000008d14147221 */ /* 0x000fe20000010000 */
[----:B------:R-:W-:Y:S01]  /*0b90*/  PRMT R88, RZ, 0x7610, R95 ;  /* 0x00007610ff587816 */ /* 0x000fe2000000005f */
[----:B------:R-:W-:Y:S02]  /*0ba0*/  FADD.FTZ R95, -R177, R98 ;  /* 0x00000062b15f7221 */ /* 0x000fe40000010100 */
        /* <DEDUP_REMOVED lines=16> */
[----:B------:R-:W-:Y:S02]  /*0cb0*/  FFMA.FTZ R49, R128, R92, R49 ;  /* 0x0000005c80317223 */ /* 0x000fe40000010031 */
[----:B------:R-:W-:Y:S02]  /*0cc0*/  FADD.FTZ R25, R25, R92 ;  /* 0x0000005c19197221 */ /* 0x000fe40000010000 */
[----:B------:R-:W-:Y:S02]  /*0cd0*/  FFMA.FTZ R50, R131, R91, R50 ;  /* 0x0000005b83327223 */ /* 0x000fe40000010032 */
[----:B------:R-:W-:Y:S02]  /*0ce0*/  FADD.FTZ R26, R26, R91 ;  /* 0x0000005b1a1a7221 */ /* 0x000fe40000010000 */
[----:B------:R-:W-:-:S02]  /*0cf0*/  FADD.FTZ R21, R21, R94 ;  /* 0x0000005e15157221 */ /* 0x000fc40000010000 */
[----:B------:R-:W-:Y:S02]  /*0d00*/  FFMA.FTZ R45, R132, R94, R45 ;  /* 0x0000005e842d7223 */ /* 0x000fe4000001002d */
[----:B------:R-:W-:Y:S02]  /*0d10*/  FADD.FTZ R23, R23, R88 ;  /* 0x0000005817177221 */ /* 0x000fe40000010000 */
[----:B------:R-:W-:Y:S02]  /*0d20*/  FFMA.FTZ R47, R134, R88, R47 ;  /* 0x00000058862f7223 */ /* 0x000fe4000001002f */
[----:B------:R-:W-:Y:S02]  /*0d30*/  FADD.FTZ R181, R2, R143 ;  /* 0x0000008f02b57221 */ /* 0x000fe40000010000 */
[----:B------:R-:W-:Y:S02]  /*0d40*/  FFMA.FTZ R180, R134, R143, R3 ;  /* 0x0000008f86b47223 */ /* 0x000fe40000010003 */
.L_x_3127:
[----:B------:R-:W-:Y:S05]  /*0d50*/  BSYNC B1 ;  /* 0x0000000000017941 */ /* 0x000fea0003800000 */
.L_x_3126:
[----:B------:R-:W-:Y:S01]  /*0d60*/  BSSY B1, `(.L_x_3128) ;  /* 0x000004f000017945 */ /* 0x000fe20003800000 */
[----:B------:R-:W-:Y:S05]  /*0d70*/  @!P2 BRA `(.L_x_3129) ;  /* 0x000004d00000a947 */ /* 0x000fea0003800000 */
[----:B------:R-:W-:Y:S01]  /*0d80*/  HFMA2.MMA R92, -RZ, RZ, 0, 9.5367431640625e-07 ;  /* 0x00000010ff5c7435 */ /* 0x000fe200000001ff */
[----:B------:R-:W-:-:S05]  /*0d90*/  IMAD.WIDE.U32 R144, R185, R178, c[0x0][0x188] ;  /* 0x00006200b9907625 */ /* 0x000fca00078e00b2 */
[----:B------:R-:W2:Y:S04]  /*0da0*/  LDG.E.128 R88, [R144.64] ;  /* 0x0000000490587981 */ /* 0x000ea8000c1e1d00 */
[----:B------:R-:W-:Y:S01]  /*0db0*/  IMAD.WIDE.U32 R92, R179, R92, c[0x0][0x208] ;  /* 0x00008200b35c7625 */ /* 0x000fe200078e005c */
[----:B------:R0:W3:Y:S05]  /*0dc0*/  LDG.E.128 R96, [R144.64+0x10] ;  /* 0x0000100490607981 */ /* 0x0000ea000c1e1d00 */
[----:B------:R-:W4:Y:S01]  /*0dd0*/  LDG.E.128 R92, [R92.64] ;  /* 0x000000045c5c7981 */ /* 0x000f22000c1e1d00 */
[----:B------:R-:W-:-:S04]  /*0de0*/  ISETP.NE.U32.AND P0, PT, RZ, c[0x0][0x218], PT ;  /* 0x00008600ff007a0c */ /* 0x000fc80003f05070 */
[----:B------:R-:W-:-:S13]  /*0df0*/  ISETP.NE.AND.EX P0, PT, RZ, c[0x0][0x21c], PT, P0 ;  /* 0x00008700ff007a0c */ /* 0x000fda0003f05300 */
[----:B------:R-:W-:-:S05]  /*0e00*/  @P0 IMAD.WIDE.U32 R2, R185, R178, c[0x0][0x218] ;  /* 0x00008600b9020625 */ /* 0x000fca00078e00b2 */
[----:B------:R4:W5:Y:S04]  /*0e10*/  @P0 LDG.E.128 R60, [R2.64] ;  /* 0x00000004023c0981 */ /* 0x000968000c1e1d00 */
[----:B------:R4:W5:Y:S01]  /*0e20*/  @P0 LDG.E.128 R64, [R2.64+0x10] ;  /* 0x0000100402400981 */ /* 0x000962000c1e1d00 */
[----:B------:R-:W-:Y:S02]  /*0e30*/  IADD3 R179, R179, 0x80, RZ ;  /* 0x00000080b3b37810 */ /* 0x000fe40007ffe0ff */
[----:B------:R-:W-:Y:S01]  /*0e40*/  IADD3 R185, R185, 0x80, RZ ;  /* 0x00000080b9b97810 */ /* 0x000fe20007ffe0ff */
[C---:B--2---:R-:W-:Y:S02]  /*0e50*/  FADD.FTZ R151, -R177.reuse, R91 ;  /* 0x0000005bb1977221 */ /* 0x044fe40000010100 */
[----:B------:R-:W-:-:S02]  /*0e60*/  FADD.FTZ R147, -R177, R88 ;  /* 0x00000058b1937221 */ /* 0x000fc40000010100 */
[C---:B-----5:R-:W-:Y:S01]  /*0e70*/  FMUL.FTZ R146, R126.reuse, R151 ;  /* 0x000000977e927220 */ /* 0x060fe20000410000 */
[--C-:B----4-:R-:W-:Y:S02]  /*0e80*/  PRMT R3, RZ, 0x5410, R92.reuse ;  /* 0x00005410ff037816 */ /* 0x110fe4000000005c */
[----:B------:R-:W-:Y:S01]  /*0e90*/  PRMT R2, RZ, 0x7610, R93 ;  /* 0x00007610ff027816 */ /* 0x000fe2000000005d */
[----:B------:R-:W-:Y:S01]  /*0ea0*/  FADD.FTZ R89, -R177, R89 ;  /* 0x00000059b1597221 */ /* 0x000fe20000010100 */
[----:B------:R-:W-:Y:S01]  /*0eb0*/  PRMT R92, RZ, 0x7610, R92 ;  /* 0x00007610ff5c7816 */ /* 0x000fe2000000005c */
[----:B0-----:R-:W-:Y:S02]  /*0ec0*/  FMUL.FTZ R145, R126, R147 ;  /* 0x000000937e917220 */ /* 0x001fe40000410000 */
[----:B------:R-:W-:Y:S01]  /*0ed0*/  FMUL.FTZ R152, R108, R3 ;  /* 0x000000036c987220 */ /* 0x000fe20000410000 */
[----:B------:R-:W-:Y:S01]  /*0ee0*/  PRMT R91, RZ, 0x5410, R93 ;  /* 0x00005410ff5b7816 */ /* 0x000fe2000000005d */
[----:B------:R-:W-:-:S02]  /*0ef0*/  FFMA.FTZ R43, R146, R2, R43 ;  /* 0x00000002922b7223 */ /* 0x000fc4000001002b */
[----:B------:R-:W-:Y:S02]  /*0f00*/  FADD.FTZ R19, R19, R2 ;  /* 0x0000000213137221 */ /* 0x000fe40000010000 */
[----:B------:R-:W-:Y:S02]  /*0f10*/  FMUL.FTZ R155, R111, R2 ;  /* 0x000000026f9b7220 */ /* 0x000fe40000410000 */
[----:B------:R-:W-:Y:S02]  /*0f20*/  FADD.FTZ R149, -R177, R90 ;  /* 0x0000005ab1957221 */ /* 0x000fe40000010100 */
[----:B------:R-:W-:Y:S02]  /*0f30*/  FMUL.FTZ R144, R126, R89 ;  /* 0x000000597e907220 */ /* 0x000fe40000410000 */
[----:B------:R-:W-:Y:S02]  /*0f40*/  FMUL.FTZ R153, R109, R92 ;  /* 0x0000005c6d997220 */ /* 0x000fe40000410000 */
[----:B------:R-:W-:-:S02]  /*0f50*/  FADD.FTZ R2, R181, R152 ;  /* 0x00000098b5027221 */ /* 0x000fc40000010000 */
[C---:B------:R-:W-:Y:S02]  /*0f60*/  FFMA.FTZ R180, R145.reuse, R152, R180 ;  /* 0x0000009891b47223 */ /* 0x040fe400000100b4 */
[----:B------:R-:W-:Y:S02]  /*0f70*/  FFMA.FTZ R40, R145, R3, R40 ;  /* 0x0000000391287223 */ /* 0x000fe40000010028 */
[----:B------:R-:W-:Y:S02]  /*0f80*/  FADD.FTZ R16, R16, R3 ;  /* 0x0000000310107221 */ /* 0x000fe40000010000 */
[----:B------:R-:W-:Y:S02]  /*0f90*/  FMUL.FTZ R147, R126, R149 ;  /* 0x000000957e937220 */ /* 0x000fe40000410000 */
[----:B------:R-:W-:Y:S02]  /*0fa0*/  FMUL.FTZ R154, R110, R91 ;  /* 0x0000005b6e9a7220 */ /* 0x000fe40000410000 */
[----:B------:R-:W-:-:S02]  /*0fb0*/  FADD.FTZ R3, R2, R153 ;  /* 0x0000009902037221 */ /* 0x000fc40000010000 */
[----:B------:R-:W-:Y:S01]  /*0fc0*/  FFMA.FTZ R180, R144, R153, R180 ;  /* 0x0000009990b47223 */ /* 0x000fe200000100b4 */
[----:B------:R-:W-:Y:S01]  /*0fd0*/  PRMT R157, RZ, 0x5410, R94 ;  /* 0x00005410ff9d7816 */ /* 0x000fe2000000005e */
[----:B---3--:R-:W-:Y:S02]  /*0fe0*/  FADD.FTZ R93, -R177, R96 ;  /* 0x00000060b15d7221 */ /* 0x008fe40000010100 */
[----:B------:R-:W-:Y:S02]  /*0ff0*/  FADD.FTZ R2, R3, R154 ;  /* 0x0000009a03027221 */ /* 0x000fe40000010000 */
[----:B------:R-:W-:Y:S01]  /*1000*/  FFMA.FTZ R180, R147, R154, R180 ;  /* 0x0000009a93b47223 */ /* 0x000fe200000100b4 */
[----:B------:R-:W-:Y:S01]  /*1010*/  PRMT R94, RZ, 0x7610, R94 ;  /* 0x00007610ff5e7816 */ /* 0x000fe2000000005e */
[----:B------:R-:W-:Y:S02]  /*1020*/  FMUL.FTZ R149, R126, R93 ;  /* 0x0000005d7e957220 */ /* 0x000fe40000410000 */
[----:B------:R-:W-:-:S02]  /*1030*/  FADD.FTZ R97, -R177, R97 ;  /* 0x00000061b1617221 */ /* 0x000fc40000010100 */
[----:B------:R-:W-:Y:S02]  /*1040*/  FMUL.FTZ R156, R112, R157 ;  /* 0x0000009d709c7220 */ /* 0x000fe40000410000 */
[----:B------:R-:W-:Y:S02]  /*1050*/  FADD.FTZ R3, R2, R155 ;  /* 0x0000009b02037221 */ /* 0x000fe40000010000 */
[----:B------:R-:W-:Y:S01]  /*1060*/  FFMA.FTZ R180, R146, R155, R180 ;  /* 0x0000009b92b47223 */ /* 0x000fe200000100b4 */
[----:B------:R-:W-:Y:S01]  /*1070*/  PRMT R159, RZ, 0x5410, R95 ;  /* 0x00005410ff9f7816 */ /* 0x000fe2000000005f */
[----:B------:R-:W-:Y:S01]  /*1080*/  FADD.FTZ R12, R12, R157 ;  /* 0x0000009d0c0c7221 */ /* 0x000fe20000010000 */
[----:B------:R-:W-:Y:S01]  /*1090*/  PRMT R88, RZ, 0x7610, R95 ;  /* 0x00007610ff587816 */ /* 0x000fe2000000005f */
[----:B------:R-:W-:Y:S02]  /*10a0*/  FADD.FTZ R95, -R177, R98 ;  /* 0x00000062b15f7221 */ /* 0x000fe40000010100 */
[----:B------:R-:W-:-:S02]  /*10b0*/  FFMA.FTZ R36, R149, R157, R36 ;  /* 0x0000009d95247223 */ /* 0x000fc40000010024 */
[C---:B------:R-:W-:Y:S02]  /*10c0*/  FMUL.FTZ R148, R126.reuse, R97 ;  /* 0x000000617e947220 */ /* 0x040fe40000410000 */
[----:B------:R-:W-:Y:S02]  /*10d0*/  FMUL.FTZ R157, R113, R94 ;  /* 0x0000005e719d7220 */ /* 0x000fe40000410000 */
[----:B------:R-:W-:Y:S02]  /*10e0*/  FADD.FTZ R2, R3, R156 ;  /* 0x0000009c03027221 */ /* 0x000fe40000010000 */
[----:B------:R-:W-:Y:S02]  /*10f0*/  FFMA.FTZ R180, R149, R156, R180 ;  /* 0x0000009c95b47223 */ /* 0x000fe400000100b4 */
[----:B------:R-:W-:Y:S02]  /*1100*/  FMUL.FTZ R151, R126, R95 ;  /* 0x0000005f7e977220 */ /* 0x000fe40000410000 */
        /* <DEDUP_REMOVED lines=10> */
[----:B------:R-:W-:Y:S02]  /*11b0*/  FFMA.FTZ R41, R144, R92, R41 ;  /* 0x0000005c90297223 */ /* 0x000fe40000010029 */
[----:B------:R-:W-:Y:S02]  /*11c0*/  FADD.FTZ R17, R17, R92 ;  /* 0x0000005c11117221 */ /* 0x000fe40000010000 */
[----:B------:R-:W-:-:S02]  /*11d0*/  FFMA.FTZ R42, R147, R91, R42 ;  /* 0x0000005b932a7223 */ /* 0x000fc4000001002a */
[----:B------:R-:W-:Y:S02]  /*11e0*/  FADD.FTZ R18, R18, R91 ;  /* 0x0000005b12127221 */ /* 0x000fe40000010000 */
[----:B------:R-:W-:Y:S02]  /*11f0*/  FADD.FTZ R13, R13, R94 ;  /* 0x0000005e0d0d7221 */ /* 0x000fe40000010000 */
[----:B------:R-:W-:Y:S02]  /*1200*/  FFMA.FTZ R37, R148, R94, R37 ;  /* 0x0000005e94257223 */ /* 0x000fe40000010025 */
[----:B------:R-:W-:Y:S02]  /*1210*/  FADD.FTZ R15, R15, R88 ;  /* 0x000000580f0f7221 */ /* 0x000fe40000010000 */
[----:B------:R-:W-:Y:S02]  /*1220*/  FFMA.FTZ R39, R150, R88, R39 ;  /* 0x0000005896277223 */ /* 0x000fe40000010027 */
[----:B------:R-:W-:-:S02]  /*1230*/  FADD.FTZ R181, R2, R159 ;  /* 0x0000009f02b57221 */ /* 0x000fc40000010000 */
[----:B------:R-:W-:Y:S02]  /*1240*/  FFMA.FTZ R180, R150, R159, R180 ;  /* 0x0000009f96b47223 */ /* 0x000fe400000100b4 */
.L_x_3129:
[----:B------:R-:W-:Y:S05]  /*1250*/  BSYNC B1 ;  /* 0x0000000000017941 */ /* 0x000fea0003800000 */
.L_x_3128:
[----:B------:R-:W-:Y:S05]  /*1260*/  @!P3 BRA `(.L_x_3125) ;  /* 0x000004b00000b947 */ /* 0x000fea0003800000 */
[----:B------:R-:W-:Y:S02]  /*1270*/  IMAD.MOV.U32 R92, RZ, RZ, 0x10 ;  /* 0x00000010ff5c7424 */ /* 0x000fe400078e00ff */
[----:B------:R-:W-:-:S04]  /*1280*/  IMAD.WIDE.U32 R2, R185, R178, c[0x0][0x188] ;  /* 0x00006200b9027625 */ /* 0x000fc800078e00b2 */
[----:B------:R-:W-:Y:S01]  /*1290*/  IMAD.WIDE.U32 R92, R179, R92, c[0x0][0x208] ;  /* 0x00008200b35c7625 */ /* 0x000fe200078e005c */
[----:B------:R-:W2:Y:S01]  /*12a0*/  LDG.E.128 R88, [R2.64] ;  /* 0x0000000402587981 */ /* 0x000ea2000c1e1d00 */
[----:B------:R-:W-:-:S03]  /*12b0*/  ISETP.NE.U32.AND P0, PT, RZ, c[0x0][0x218], PT ;  /* 0x00008600ff007a0c */ /* 0x000fc60003f05070 */
[----:B------:R0:W3:Y:S04]  /*12c0*/  LDG.E.128 R96, [R2.64+0x10] ;  /* 0x0000100402607981 */ /* 0x0000e8000c1e1d00 */
[----:B------:R-:W4:Y:S01]  /*12d0*/  LDG.E.128 R92, [R92.64] ;  /* 0x000000045c5c7981 */ /* 0x000f22000c1e1d00 */
[----:B------:R-:W-:-:S13]  /*12e0*/  ISETP.NE.AND.EX P0, PT, RZ, c[0x0][0x21c], PT, P0 ;  /* 0x00008700ff007a0c */ /* 0x000fda0003f05300 */
[----:B------:R-:W-:-:S05]  /*12f0*/  @P0 IMAD.WIDE.U32 R178, R185, R178, c[0x0][0x218] ;  /* 0x00008600b9b20625 */ /* 0x000fca00078e00b2 */
[----:B------:R1:W5:Y:S04]  /*1300*/  @P0 LDG.E.128 R68, [R178.64] ;  /* 0x00000004b2440981 */ /* 0x000368000c1e1d00 */
[----:B------:R1:W5:Y:S01]  /*1310*/  @P0 LDG.E.128 R72, [R178.64+0x10] ;  /* 0x00001004b2480981 */ /* 0x000362000c1e1d00 */
[----:B--2---:R-:W-:-:S04]  /*1320*/  FADD.FTZ R161, -R177, R88 ;  /* 0x00000058b1a17221 */ /* 0x004fc80000010100 */
[----:B-----5:R-:W-:Y:S01]  /*1330*/  FMUL.FTZ R161, R126, R161 ;  /* 0x000000a17ea17220 */ /* 0x020fe20000410000 */
[----:B----4-:R-:W-:Y:S01]  /*1340*/  PRMT R166, RZ, 0x5410, R92 ;  /* 0x00005410ffa67816 */ /* 0x010fe2000000005c */
[C---:B------:R-:W-:Y:S01]  /*1350*/  FADD.FTZ R163, -R177.reuse, R90 ;  /* 0x0000005ab1a37221 */ /* 0x040fe20000010100 */
[----:B------:R-:W-:Y:S01]  /*1360*/  PRMT R92, RZ, 0x7610, R92 ;  /* 0x00007610ff5c7816 */ /* 0x000fe2000000005c */
[----:B------:R-:W-:Y:S02]  /*1370*/  FADD.FTZ R89, -R177, R89 ;  /* 0x00000059b1597221 */ /* 0x000fe40000010100 */
[-C--:B------:R-:W-:Y:S02]  /*1380*/  FFMA.FTZ R32, R161, R166.reuse, R32 ;  /* 0x000000a6a1207223 */ /* 0x080fe40000010020 */
[----:B------:R-:W-:Y:S02]  /*1390*/  FADD.FTZ R8, R8, R166 ;  /* 0x000000a608087221 */ /* 0x000fe40000010000 */
[----:B------:R-:W-:Y:S01]  /*13a0*/  FMUL.FTZ R166, R117, R166 ;  /* 0x000000a675a67220 */ /* 0x000fe20000410000 */
[----:B0-----:R-:W-:Y:S01]  /*13b0*/  PRMT R3, RZ, 0x5410, R93 ;  /* 0x00005410ff037816 */ /* 0x001fe2000000005d */
[----:B------:R-:W-:-:S02]  /*13c0*/  FMUL.FTZ R163, R126, R163 ;  /* 0x000000a37ea37220 */ /* 0x000fc40000410000 */
[----:B------:R-:W-:Y:S02]  /*13d0*/  FMUL.FTZ R160, R126, R89 ;  /* 0x000000597ea07220 */ /* 0x000fe40000410000 */
[----:B------:R-:W-:Y:S02]  /*13e0*/  FMUL.FTZ R169, R119, R92 ;  /* 0x0000005c77a97220 */ /* 0x000fe40000410000 */
[----:B------:R-:W-:Y:S02]  /*13f0*/  FADD.FTZ R2, R181, R166 ;  /* 0x000000a6b5027221 */ /* 0x000fe40000010000 */
[----:B------:R-:W-:Y:S01]  /*1400*/  FFMA.FTZ R180, R161, R166, R180 ;  /* 0x000000a6a1b47223 */ /* 0x000fe200000100b4 */
[----:B------:R-:W-:Y:S01]  /*1410*/  PRMT R88, RZ, 0x7610, R93 ;  /* 0x00007610ff587816 */ /* 0x000fe2000000005d */
[----:B------:R-:W-:Y:S02]  /*1420*/  FFMA.FTZ R34, R163, R3, R34 ;  /* 0x00000003a3227223 */ /* 0x000fe40000010022 */
[----:B------:R-:W-:-:S02]  /*1430*/  FADD.FTZ R10, R10, R3 ;  /* 0x000000030a0a7221 */ /* 0x000fc40000010000 */
[----:B------:R-:W-:Y:S02]  /*1440*/  FMUL.FTZ R168, R120, R3 ;  /* 0x0000000378a87220 */ /* 0x000fe40000410000 */
[C---:B------:R-:W-:Y:S02]  /*1450*/  FADD.FTZ R91, -R177.reuse, R91 ;  /* 0x0000005bb15b7221 */ /* 0x040fe40000010100 */
[----:B------:R-:W-:Y:S02]  /*1460*/  FADD.FTZ R3, R2, R169 ;  /* 0x000000a902037221 */ /* 0x000fe40000010000 */
[----:B------:R-:W-:Y:S01]  /*1470*/  FFMA.FTZ R180, R160, R169, R180 ;  /* 0x000000a9a0b47223 */ /* 0x000fe200000100b4 */
[----:B------:R-:W-:Y:S01]  /*1480*/  PRMT R93, RZ, 0x5410, R94 ;  /* 0x00005410ff5d7816 */ /* 0x000fe2000000005e */
[----:B---3--:R-:W-:Y:S02]  /*1490*/  FADD.FTZ R165, -R177, R96 ;  /* 0x00000060b1a57221 */ /* 0x008fe40000010100 */
[----:B------:R-:W-:-:S02]  /*14a0*/  FMUL.FTZ R162, R126, R91 ;  /* 0x0000005b7ea27220 */ /* 0x000fc40000410000 */
[----:B------:R-:W-:Y:S02]  /*14b0*/  FMUL.FTZ R171, R121, R88 ;  /* 0x0000005879ab7220 */ /* 0x000fe40000410000 */
[----:B------:R-:W-:Y:S02]  /*14c0*/  FADD.FTZ R2, R3, R168 ;  /* 0x000000a803027221 */ /* 0x000fe40000010000 */
[----:B------:R-:W-:Y:S01]  /*14d0*/  FFMA.FTZ R180, R163, R168, R180 ;  /* 0x000000a8a3b47223 */ /* 0x000fe200000100b4 */
[----:B------:R-:W-:Y:S01]  /*14e0*/  PRMT R94, RZ, 0x7610, R94 ;  /* 0x00007610ff5e7816 */ /* 0x000fe2000000005e */
[----:B------:R-:W-:Y:S02]  /*14f0*/  FADD.FTZ R97, -R177, R97 ;  /* 0x00000061b1617221 */ /* 0x000fe40000010100 */
[----:B------:R-:W-:Y:S02]  /*1500*/  FMUL.FTZ R165, R126, R165 ;  /* 0x000000a57ea57220 */ /* 0x000fe40000410000 */
[----:B------:R-:W-:-:S02]  /*1510*/  FMUL.FTZ R170, R122, R93 ;  /* 0x0000005d7aaa7220 */ /* 0x000fc40000410000 */
[----:B------:R-:W-:Y:S02]  /*1520*/  FADD.FTZ R3, R2, R171 ;  /* 0x000000ab02037221 */ /* 0x000fe40000010000 */
[----:B------:R-:W-:Y:S01]  /*1530*/  FFMA.FTZ R180, R162, R171, R180 ;  /* 0x000000aba2b47223 */ /* 0x000fe200000100b4 */
[----:B------:R-:W-:Y:S01]  /*1540*/  PRMT R175, RZ, 0x5410, R95 ;  /* 0x00005410ffaf7816 */ /* 0x000fe2000000005f */
[----:B------:R-:W-:Y:S02]  /*1550*/  FADD.FTZ R167, -R177, R98 ;  /* 0x00000062b1a77221 */ /* 0x000fe40000010100 */
[----:B------:R-:W-:Y:S02]  /*1560*/  FMUL.FTZ R164, R126, R97 ;  /* 0x000000617ea47220 */ /* 0x000fe40000410000 */
[----:B------:R-:W-:Y:S02]  /*1570*/  FMUL.FTZ R173, R123, R94 ;  /* 0x0000005e7bad7220 */ /* 0x000fe40000410000 */
[----:B------:R-:W-:-:S02]  /*1580*/  FADD.FTZ R2, R3, R170 ;  /* 0x000000aa03027221 */ /* 0x000fc40000010000 */
[----:B------:R-:W-:Y:S01]  /*1590*/  FFMA.FTZ R180, R165, R170, R180 ;  /* 0x000000aaa5b47223 */ /* 0x000fe200000100b4 */
[----:B------:R-:W-:Y:S01]  /*15a0*/  PRMT R90, RZ, 0x7610, R95 ;  /* 0x00007610ff5a7816 */ /* 0x000fe2000000005f */
[----:B------:R-:W-:Y:S02]  /*15b0*/  FMUL.FTZ R167, R126, R167 ;  /* 0x000000a77ea77220 */ /* 0x000fe40000410000 */
[----:B------:R-:W-:Y:S02]  /*15c0*/  FADD.FTZ R99, -R177, R99 ;  /* 0x00000063b1637221 */ /* 0x000fe40000010100 */
        /* <DEDUP_REMOVED lines=21> */
.L_x_3125:
[----:B-1----:R-:W-:Y:S05]  /*1720*/  BSYNC B0 ;  /* 0x0000000000007941 */ /* 0x002fea0003800000 */
.L_x_3117:
[----:B------:R-:W-:Y:S02]  /*1730*/  LOP3.LUT P5, RZ, R118, 0xff, RZ, 0xc0, !PT ;  /* 0x000000ff76ff7812 */ /* 0x000fe400078ac0ff */
[----:B------:R-:W-:-:S02]  /*1740*/  SHF.R.U32.HI R88, RZ, 0x5, R182 ;  /* 0x00000005ff587819 */ /* 0x000fc400000116b6 */
[----:B------:R-:W-:Y:S02]  /*1750*/  LOP3.LUT P0, RZ, R182, 0x1f, RZ, 0xc0, !PT ;  /* 0x0000001fb6ff7812 */ /* 0x000fe4000780c0ff */
[----:B------:R-:W-:-:S07]  /*1760*/  LOP3.LUT R96, R88, 0x7fffffc, RZ, 0xc0, !PT ;  /* 0x07fffffc58607812 */ /* 0x000fce00078ec0ff */
[----:B------:R-:W-:Y:S01]  /*1770*/  @!P5 IADD3 R96, R96, 0x4, RZ ;  /* 0x000000046060d810 */ /* 0x000fe20007ffe0ff */
[----:B------:R-:W-:Y:S05]  /*1780*/  BRA.DIV ~URZ, `(.L_x_3130) ;  /* 0x000020327f007947 */ /* 0x000fea000b800000 */
[----:B------:R1:W2:Y:S02]  /*1790*/  SHFL.DOWN PT, R90, R181, 0x10, 0x1f ;  /* 0x0a001f00b55a7f89 */ /* 0x0002a400000e0000 */
.L_x_3187:
[----:B------:R-:W-:Y:S05]  /*17a0*/  BRA.DIV ~URZ, `(.L_x_3131) ;  /* 0x000020927f007947 */ /* 0x000fea000b800000 */
[----:B0-----:R-:W0:Y:S01]  /*17b0*/  SHFL.DOWN PT, R3, R180, 0x10, 0x1f ;  /* 0x0a001f00b4037f89 */ /* 0x001e2200000e0000 */
[----:B-12---:R-:W-:-:S05]  /*17c0*/  FADD.FTZ R181, R90, R181 ;  /* 0x000000b55ab57221 */ /* 0x006fca0000010000 */
        /* <DEDUP_REMOVED lines=15> */
.L_x_3188:
[----:B------:R-:W-:Y:S01]  /*18c0*/  @!P0 LOP3.LUT R89, R88, 0x3, RZ, 0xc0, !PT ;  /* 0x0000000358598812 */ /* 0x000fe200078ec0ff */
[----:B--2---:R-:W-:Y:S01]  /*18d0*/  FADD.FTZ R2, R93, R92 ;  /* 0x0000005c5d027221 */ /* 0x004fe20000010000 */
[----:B------:R-:W-:Y:S01]  /*18e0*/  WARPSYNC 0xffffffff ;  /* 0xffffffff00007948 */ /* 0x000fe20003800000 */
[----:B0-----:R-:W-:Y:S01]  /*18f0*/  FADD.FTZ R3, R3, R94 ;  /* 0x0000005e03037221 */ /* 0x001fe20000010000 */
[----:B------:R-:W-:Y:S01]  /*1900*/  @!P0 IADD3 R97, R96, R89, RZ ;  /* 0x0000005960618210 */ /* 0x000fe20007ffe0ff */
[----:B------:R-:W-:Y:S01]  /*1910*/  BSSY B0, `(.L_x_3132) ;  /* 0x00000a7000007945 */ /* 0x000fe20003800000 */
[----:B-----5:R-:W-:-:S03]  /*1920*/  ISETP.GE.AND P5, PT, R176, 0x1, PT ;  /* 0x00000001b000780c */ /* 0x020fc60003fa6270 */
[----:B------:R0:W-:Y:S04]  /*1930*/  @!P0 STS.64 [R97.X8+0x3000], R2 ;  /* 0x0030000261008388 */ /* 0x0001e80000008a00 */
[----:B------:R-:W-:Y:S01]  /*1940*/  BAR.SYNC.DEFER_BLOCKING 0x0 ;  /* 0x0000000000007b1d */ /* 0x000fe20000010000 */
[----:B------:R-:W-:-:S05]  /*1950*/  ISETP.NE.AND P0, PT, R183, RZ, PT ;  /* 0x000000ffb700720c */ /* 0x000fca0003f05270 */
[----:B------:R-:W-:Y:S02]  /*1960*/  @P5 IADD3 R176, R176, -0x1, RZ ;  /* 0xffffffffb0b05810 */ /* 0x000fe40007ffe0ff */
[----:B0-----:R-:W-:-:S03]  /*1970*/  @P5 LOP3.LUT R2, R182, 0x7f, RZ, 0xc0, !PT ;  /* 0x0000007fb6025812 */ /* 0x001fc600078ec0ff */
[----:B------:R-:W-:-:S05]  /*1980*/  @P5 IMAD R176, R176, c[0x0][0x168], RZ ;  /* 0x00005a00b0b05a24 */ /* 0x000fca00078e02ff */
[----:B------:R-:W-:-:S04]  /*1990*/  @P5 SHF.R.S32.HI R3, RZ, 0x1f, R176 ;  /* 0x0000001fff035819 */ /* 0x000fc800000114b0 */
[----:B------:R-:W-:Y:S01]  /*19a0*/  @P5 LEA.HI R3, R3, R176, RZ, 0x3 ;  /* 0x000000b003035211 */ /* 0x000fe200078f18ff */
[----:B------:R-:W0:Y:S04]  /*19b0*/  LDS.128 R88, [R96.X8+0x3000] ;  /* 0x0030000060587984 */ /* 0x000e280000008c00 */
[----:B-1----:R-:W1:Y:S01]  /*19c0*/  LDS.128 R92, [R96.X8+0x3010] ;  /* 0x00301000605c7984 */ /* 0x002e620000008c00 */
        /* <DEDUP_REMOVED lines=9> */
[----:B------:R-:W-:Y:S01]  /*1a60*/  IMAD.MOV.U32 R90, RZ, RZ, RZ ;  /* 0x000000ffff5a7224 */ /* 0x000fe200078e00ff */
[----:B------:R-:W-:Y:S01]  /*1a70*/  @P5 LEA.HI.SX32 R90, R3, R2, 0x1d ;  /* 0x00000002035a5211 */ /* 0x000fe200078feaff */
[----:B------:R-:W-:Y:S01]  /*1a80*/  FMUL.FTZ R92, R88, c[0x0][0x1e0] ;  /* 0x00007800585c7a20 */ /* 0x000fe20000410000 */
[----:B------:R-:W-:Y:S01]  /*1a90*/  FSEL R91, R91, RZ, !P0 ;  /* 0x000000ff5b5b7208 */ /* 0x000fe20004000000 */
[----:B------:R-:W-:Y:S05]  /*1aa0*/  @!P1 BRA `(.L_x_3133) ;  /* 0x000008d000009947 */ /* 0x000fea0003800000 */
[----:B------:R-:W-:Y:S01]  /*1ab0*/  @!P4 ISETP.NE.U32.AND P0, PT, RZ, c[0x0][0x218], PT ;  /* 0x00008600ff00ca0c */ /* 0x000fe20003f05070 */
[----:B------:R-:W-:Y:S01]  /*1ac0*/  BSSY B1, `(.L_x_3134) ;  /* 0x000001d000017945 */ /* 0x000fe20003800000 */
[----:B------:R-:W-:Y:S02]  /*1ad0*/  @!P4 ISETP.NE.U32.AND P6, PT, RZ, c[0x0][0x218], PT ;  /* 0x00008600ff00ca0c */ /* 0x000fe40003fc5070 */
[----:B------:R-:W-:Y:S02]  /*1ae0*/  @!P4 ISETP.NE.AND.EX P0, PT, RZ, c[0x0][0x21c], PT, P0 ;  /* 0x00008700ff00ca0c */ /* 0x000fe40003f05300 */
[----:B------:R-:W-:-:S02]  /*1af0*/  @!P4 ISETP.NE.AND.EX P6, PT, RZ, c[0x0][0x21c], PT, P6 ;  /* 0x00008700ff00ca0c */ /* 0x000fc40003fc5360 */
[----:B------:R-:W-:Y:S02]  /*1b00*/  @!P4 FSEL R3, R52, RZ, P0 ;  /* 0x000000ff3403c208 */ /* 0x000fe40000000000 */
[----:B------:R-:W-:Y:S02]  /*1b10*/  @!P4 ISETP.NE.U32.AND P0, PT, RZ, c[0x0][0x218], PT ;  /* 0x00008600ff00ca0c */ /* 0x000fe40003f05070 */
[----:B------:R-:W-:Y:S02]  /*1b20*/  @!P4 FSEL R88, R53, RZ, P6 ;  /* 0x000000ff3558c208 */ /* 0x000fe40003000000 */
[----:B------:R-:W-:Y:S02]  /*1b30*/  @!P4 ISETP.NE.AND.EX P0, PT, RZ, c[0x0][0x21c], PT, P0 ;  /* 0x00008700ff00ca0c */ /* 0x000fe40003f05300 */
[----:B------:R-:W-:Y:S02]  /*1b40*/  @!P4 ISETP.NE.U32.AND P6, PT, RZ, c[0x0][0x218], PT ;  /* 0x00008600ff00ca0c */ /* 0x000fe40003fc5070 */
[----:B------:R-:W-:-:S02]  /*1b50*/  @!P4 FSEL R93, R54, RZ, P0 ;  /* 0x000000ff365dc208 */ /* 0x000fc40000000000 */
[----:B------:R-:W-:Y:S02]  /*1b60*/  @!P4 ISETP.NE.U32.AND P0, PT, RZ, c[0x0][0x218], PT ;  /* 0x00008600ff00ca0c */ /* 0x000fe40003f05070 */
[----:B------:R-:W-:Y:S02]  /*1b70*/  @!P4 ISETP.NE.AND.EX P6, PT, RZ, c[0x0][0x21c], PT, P6 ;  /* 0x00008700ff00ca0c */ /* 0x000fe40003fc5360 */
[----:B------:R-:W-:Y:S02]  /*1b80*/  @!P4 ISETP.NE.AND.EX P0, PT, RZ, c[0x0][0x21c], PT, P0 ;  /* 0x00008700ff00ca0c */ /* 0x000fe40003f05300 */
[----:B------:R-:W-:Y:S02]  /*1b90*/  @!P4 FSEL R96, R55, RZ, P6 ;  /* 0x000000ff3760c208 */ /* 0x000fe40003000000 */
[----:B------:R-:W-:Y:S02]  /*1ba0*/  @!P4 ISETP.NE.U32.AND P6, PT, RZ, c[0x0][0x218], PT ;  /* 0x00008600ff00ca0c */ /* 0x000fe40003fc5070 */
[----:B------:R-:W-:-:S02]  /*1bb0*/  @!P4 FSEL R97, R56, RZ, P0 ;  /* 0x000000ff3861c208 */ /* 0x000fc40000000000 */
[----:B------:R-:W-:Y:S02]  /*1bc0*/  @!P4 ISETP.NE.U32.AND P0, PT, RZ, c[0x0][0x218], PT ;  /* 0x00008600ff00ca0c */ /* 0x000fe40003f05070 */
[----:B------:R-:W-:Y:S02]  /*1bd0*/  @!P4 ISETP.NE.AND.EX P6, PT, RZ, c[0x0][0x21c], PT, P6 ;  /* 0x00008700ff00ca0c */ /* 0x000fe40003fc5360 */
[----:B------:R-:W-:Y:S02]  /*1be0*/  @!P4 ISETP.NE.AND.EX P0, PT, RZ, c[0x0][0x21c], PT, P0 ;  /* 0x00008700ff00ca0c */ /* 0x000fe40003f05300 */
[----:B------:R-:W-:Y:S02]  /*1bf0*/  @!P4 FSEL R176, R57, RZ, P6 ;  /* 0x000000ff39b0c208 */ /* 0x000fe40003000000 */
[----:B------:R-:W-:Y:S02]  /*1c00*/  ISETP.NE.U32.AND P6, PT, RZ, c[0x0][0x258], PT ;  /* 0x00009600ff007a0c */ /* 0x000fe40003fc5070 */
[----:B------:R-:W-:Y:S01]  /*1c10*/  @!P4 FSEL R177, R58, RZ, P0 ;  /* 0x000000ff3ab1c208 */ /* 0x000fe20000000000 */
[----:B------:R-:W-:Y:S05]  /*1c20*/  @!P4 BRA `(.L_x_3135) ;  /* 0x000000600000c947 */ /* 0x000fea0003800000 */
[----:B------:R-:W-:Y:S01]  /*1c30*/  ISETP.NE.U32.AND P0, PT, RZ, c[0x0][0x218], PT ;  /* 0x00008600ff007a0c */ /* 0x000fe20003f05070 */
[----:B------:R-:W-:-:S03]  /*1c40*/  FFMA.FTZ R3, R129, R92, R91 ;  /* 0x0000005c81037223 */ /* 0x000fc6000001005b */
[----:B------:R-:W-:Y:S01]  /*1c50*/  ISETP.NE.AND.EX P0, PT, RZ, c[0x0][0x21c], PT, P0 ;  /* 0x00008700ff007a0c */ /* 0x000fe20003f05300 */
[----:B------:R-:W-:-:S04]  /*1c60*/  FADD.FTZ R3, R136, -R3 ;  /* 0x8000000388037221 */ /* 0x000fc80000010000 */
[----:B------:R-:W-:-:S08]  /*1c70*/  FMUL.FTZ R3, R126, R3 ;  /* 0x000000037e037220 */ /* 0x000fd00000410000 */
[----:B------:R-:W-:Y:S02]  /*1c80*/  @P0 FADD.FTZ R3, R52, R3 ;  /* 0x0000000334030221 */ /* 0x000fe40000010000 */
.L_x_3135:
[----:B------:R-:W-:Y:S05]  /*1c90*/  BSYNC B1 ;  /* 0x0000000000017941 */ /* 0x000fea0003800000 */
.L_x_3134:
[----:B------:R-:W-:Y:S01]  /*1ca0*/  BSSY B1, `(.L_x_3136) ;  /* 0x0000009000017945 */ /* 0x000fe20003800000 */
[----:B------:R-:W-:Y:S01]  /*1cb0*/  @P5 FMUL.FTZ R2, R3, c[0x0][0x1ec] ;  /* 0x00007b0003025a20 */ /* 0x000fe20000410000 */
[----:B------:R-:W-:Y:S05]  /*1cc0*/  @!P4 BRA `(.L_x_3137) ;  /* 0x000000600000c947 */ /* 0x000fea0003800000 */
[----:B------:R-:W-:Y:S01]  /*1cd0*/  ISETP.NE.U32.AND P0, PT, RZ, c[0x0][0x218], PT ;  /* 0x00008600ff007a0c */ /* 0x000fe20003f05070 */
[----:B------:R-:W-:-:S03]  /*1ce0*/  FFMA.FTZ R88, R128, R92, R91 ;  /* 0x0000005c80587223 */ /* 0x000fc6000001005b */
[----:B------:R-:W-:Y:S01]  /*1cf0*/  ISETP.NE.AND.EX P0, PT, RZ, c[0x0][0x21c], PT, P0 ;  /* 0x00008700ff007a0c */ /* 0x000fe20003f05300 */
[----:B------:R-:W-:-:S04]  /*1d00*/  FADD.FTZ R89, R137, -R88 ;  /* 0x8000005889597221 */ /* 0x000fc80000010000 */
[----:B------:R-:W-:-:S08]  /*1d10*/  FMUL.FTZ R88, R126, R89 ;  /* 0x000000597e587220 */ /* 0x000fd00000410000 */
[----:B------:R-:W-:Y:S02]  /*1d20*/  @P0 FADD.FTZ R88, R53, R88 ;  /* 0x0000005835580221 */ /* 0x000fe40000010000 */
.L_x_3137:
[----:B------:R-:W-:Y:S05]  /*1d30*/  BSYNC B1 ;  /* 0x0000000000017941 */ /* 0x000fea0003800000 */
.L_x_3136:
[----:B------:R-:W-:Y:S01]  /*1d40*/  BSSY B1, `(.L_x_3138) ;  /* 0x0000008000017945 */ /* 0x000fe20003800000 */
[----:B------:R-:W-:Y:S05]  /*1d50*/  @!P4 BRA `(.L_x_3139) ;  /* 0x000000600000c947 */ /* 0x000fea0003800000 */
[----:B------:R-:W-:Y:S01]  /*1d60*/  ISETP.NE.U32.AND P0, PT, RZ, c[0x0][0x218], PT ;  /* 0x00008600ff007a0c */ /* 0x000fe20003f05070 */
[----:B------:R-:W-:-:S03]  /*1d70*/  FFMA.FTZ R89, R131, R92, R91 ;  /* 0x0000005c83597223 */ /* 0x000fc6000001005b */
[----:B------:R-:W-:Y:S01]  /*1d80*/  ISETP.NE.AND.EX P0, PT, RZ, c[0x0][0x21c], PT, P0 ;  /* 0x00008700ff007a0c */ /* 0x000fe20003f05300 */
[----:B------:R-:W-:-:S04]  /*1d90*/  FADD.FTZ R89, R138, -R89 ;  /* 0x800000598a597221 */ /* 0x000fc80000010000 */
[----:B------:R-:W-:-:S08]  /*1da0*/  FMUL.FTZ R93, R126, R89 ;  /* 0x000000597e5d7220 */ /* 0x000fd00000410000 */
[----:B------:R-:W-:Y:S02]  /*1db0*/  @P0 FADD.FTZ R93, R54, R93 ;  /* 0x0000005d365d0221 */ /* 0x000fe40000010000 */
.L_x_3139:
[----:B------:R-:W-:Y:S05]  /*1dc0*/  BSYNC B1 ;  /* 0x0000000000017941 */ /* 0x000fea0003800000 */
.L_x_3138:
        /* <DEDUP_REMOVED lines=8> */
.L_x_3141:
[----:B------:R-:W-:Y:S05]  /*1e50*/  BSYNC B1 ;  /* 0x0000000000017941 */ /* 0x000fea0003800000 */
.L_x_3140:
[----:B------:R-:W-:Y:S01]  /*1e60*/  @!P4 ISETP.NE.U32.AND P0, PT, RZ, c[0x0][0x218], PT ;  /* 0x00008600ff00ca0c */ /* 0x000fe20003f05070 */
[----:B------:R-:W-:Y:S01]  /*1e70*/  @P5 FMUL.FTZ R89, R88, c[0x0][0x1ec] ;  /* 0x00007b0058595a20 */ /* 0x000fe20000410000 */
[----:B------:R-:W-:Y:S01]  /*1e80*/  BSSY B1, `(.L_x_3142) ;  /* 0x0000010000017945 */ /* 0x000fe20003800000 */
[----:B------:R-:W-:Y:S01]  /*1e90*/  @P5 FMUL.FTZ R94, R93, c[0x0][0x1ec] ;  /* 0x00007b005d5e5a20 */ /* 0x000fe20000410000 */
[----:B------:R-:W-:Y:S01]  /*1ea0*/  @!P4 ISETP.NE.AND.EX P0, PT, RZ, c[0x0][0x21c], PT, P0 ;  /* 0x00008700ff00ca0c */ /* 0x000fe20003f05300 */
[----:B------:R-:W-:Y:S01]  /*1eb0*/  @P5 FMUL.FTZ R95, R96, c[0x0][0x1ec] ;  /* 0x00007b00605f5a20 */ /* 0x000fe20000410000 */
[----:B------:R-:W-:Y:S02]  /*1ec0*/  @P5 F2FP.BF16.PACK_AB R2, RZ, R2 ;  /* 0x00000002ff02523e */ /* 0x000fe400000010ff */
[----:B------:R-:W-:Y:S02]  /*1ed0*/  @P5 F2FP.BF16.PACK_AB R89, RZ, R89 ;  /* 0x00000059ff59523e */ /* 0x000fe400000010ff */
[----:B------:R-:W-:-:S02]  /*1ee0*/  @P5 F2FP.BF16.PACK_AB R94, RZ, R94 ;  /* 0x0000005eff5e523e */ /* 0x000fc400000010ff */
[----:B------:R-:W-:Y:S02]  /*1ef0*/  @P5 F2FP.BF16.PACK_AB R95, RZ, R95 ;  /* 0x0000005fff5f523e */ /* 0x000fe400000010ff */
        /* <DEDUP_REMOVED lines=8> */
.L_x_3143:
[----:B------:R-:W-:Y:S05]  /*1f80*/  BSYNC B1 ;  /* 0x0000000000017941 */ /* 0x000fea0003800000 */
.L_x_3142:
        /* <DEDUP_REMOVED lines=9> */
.L_x_3145:
[----:B------:R-:W-:Y:S05]  /*2020*/  BSYNC B1 ;  /* 0x0000000000017941 */ /* 0x000fea0003800000 */
.L_x_3144:
        /* <DEDUP_REMOVED lines=9> */
.L_x_3147:
[----:B------:R-:W-:Y:S05]  /*20c0*/  BSYNC B1 ;  /* 0x0000000000017941 */ /* 0x000fea0003800000 */
.L_x_3146:
        /* <DEDUP_REMOVED lines=8> */
.L_x_3149:
[----:B------:R-:W-:Y:S05]  /*2150*/  BSYNC B1 ;  /* 0x0000000000017941 */ /* 0x000fea0003800000 */
.L_x_3148:
[----:B------:R-:W-:Y:S01]  /*2160*/  ISETP.NE.U32.AND P0, PT, RZ, c[0x0][0x258], PT ;  /* 0x00009600ff007a0c */ /* 0x000fe20003f05070 */
[----:B------:R-:W-:Y:S01]  /*2170*/  @P5 FMUL.FTZ R178, R177, c[0x0][0x1ec] ;  /* 0x00007b00b1b25a20 */ /* 0x000fe20000410000 */
[----:B------:R-:W-:Y:S02]  /*2180*/  ISETP.NE.AND.EX P6, PT, RZ, c[0x0][0x25c], PT, P6 ;  /* 0x00009700ff007a0c */ /* 0x000fe40003fc5360 */
[----:B------:R-:W-:Y:S02]  /*2190*/  ISETP.NE.AND.EX P0, PT, RZ, c[0x0][0x25c], PT, P0 ;  /* 0x00009700ff007a0c */ /* 0x000fe40003f05300 */
[----:B------:R-:W-:Y:S01]  /*21a0*/  SEL R77, R88, R77, P6 ;  /* 0x0000004d584d7207 */ /* 0x000fe20003000000 */
[----:B------:R-:W-:Y:S01]  /*21b0*/  @P5 FMUL.FTZ R88, R180, c[0x0][0x1ec] ;  /* 0x00007b00b4585a20 */ /* 0x000fe20000410000 */
[----:B------:R-:W-:Y:S02]  /*21c0*/  @P5 PRMT R84, R2, 0x7610, R84 ;  /* 0x0000761002545816 */ /* 0x000fe40000000054 */
[----:B------:R-:W-:-:S02]  /*21d0*/  @P5 F2FP.BF16.PACK_AB R98, RZ, R98 ;  /* 0x00000062ff62523e */ /* 0x000fc400000010ff */
[----:B------:R-:W-:Y:S02]  /*21e0*/  @P5 F2FP.BF16.PACK_AB R178, RZ, R178 ;  /* 0x000000b2ffb2523e */ /* 0x000fe400000010ff */
[----:B------:R-:W-:Y:S02]  /*21f0*/  @P5 PRMT R84, R84, 0x5410, R89 ;  /* 0x0000541054545816 */ /* 0x000fe40000000059 */
[----:B------:R-:W-:Y:S02]  /*2200*/  SEL R78, R93, R78, P6 ;  /* 0x0000004e5d4e7207 */ /* 0x000fe40003000000 */
[----:B------:R-:W-:Y:S02]  /*2210*/  @P0 MOV R2, 0x20 ;  /* 0x0000002000020802 */ /* 0x000fe40000000f00 */
[----:B------:R-:W-:Y:S02]  /*2220*/  @P5 MOV R89, 0x10 ;  /* 0x0000001000595802 */ /* 0x000fe40000000f00 */
[----:B------:R-:W-:-:S02]  /*2230*/  @P5 F2FP.BF16.PACK_AB R99, RZ, R99 ;  /* 0x00000063ff63523e */ /* 0x000fc400000010ff */
[----:B------:R-:W-:Y:S02]  /*2240*/  @P5 PRMT R85, R94, 0x7610, R85 ;  /* 0x000076105e555816 */ /* 0x000fe40000000055 */
[----:B------:R-:W-:Y:S02]  /*2250*/  @P5 PRMT R86, R98, 0x7610, R86 ;  /* 0x0000761062565816 */ /* 0x000fe40000000056 */
[----:B------:R-:W-:Y:S01]  /*2260*/  @P5 F2FP.BF16.PACK_AB R93, RZ, R88 ;  /* 0x00000058ff5d523e */ /* 0x000fe200000010ff */
[----:B------:R-:W-:Y:S01]  /*2270*/  @P5 IMAD.WIDE.U32 R88, R90, R89, c[0x0][0x248] ;  /* 0x000092005a585625 */ /* 0x000fe200078e0059 */
[----:B------:R-:W-:Y:S02]  /*2280*/  @P5 PRMT R87, R178, 0x7610, R87 ;  /* 0x00007610b2575816 */ /* 0x000fe40000000057 */
[----:B------:R-:W-:Y:S01]  /*2290*/  SEL R76, R3, R76, P6 ;  /* 0x0000004c034c7207 */ /* 0x000fe20003000000 */
[----:B------:R-:W-:Y:S01]  /*22a0*/  @P0 IMAD.WIDE.U32 R2, R127, R2, c[0x0][0x258] ;  /* 0x000096007f020625 */ /* 0x000fe200078e0002 */
[----:B------:R-:W-:-:S02]  /*22b0*/  SEL R79, R96, R79, P6 ;  /* 0x0000004f604f7207 */ /* 0x000fc40003000000 */
[----:B------:R-:W-:Y:S02]  /*22c0*/  SEL R80, R97, R80, P6 ;  /* 0x0000005061507207 */ /* 0x000fe40003000000 */
[----:B------:R-:W-:Y:S01]  /*22d0*/  SEL R81, R176, R81, P6 ;  /* 0x00000051b0517207 */ /* 0x000fe20003000000 */
[----:B------:R0:W-:Y:S01]  /*22e0*/  @P0 STG.E.128 [R2.64], R76 ;  /* 0x0000004c02000986 */ /* 0x0001e2000c101d04 */
[----:B------:R-:W-:Y:S02]  /*22f0*/  SEL R82, R177, R82, P6 ;  /* 0x00000052b1527207 */ /* 0x000fe40003000000 */
[----:B------:R-:W-:Y:S02]  /*2300*/  SEL R83, R180, R83, P6 ;  /* 0x00000053b4537207 */ /* 0x000fe40003000000 */
[----:B------:R-:W-:Y:S02]  /*2310*/  @P5 PRMT R85, R85, 0x5410, R95 ;  /* 0x0000541055555816 */ /* 0x000fe4000000005f */
[----:B------:R-:W-:Y:S01]  /*2320*/  @P5 PRMT R86, R86, 0x5410, R99 ;  /* 0x0000541056565816 */ /* 0x000fe20000000063 */
[----:B------:R0:W-:Y:S01]  /*2330*/  @P0 STG.E.128 [R2.64+0x10], R80 ;  /* 0x0000105002000986 */ /* 0x0001e2000c101d04 */
[----:B------:R-:W-:-:S02]  /*2340*/  @P5 PRMT R87, R87, 0x5410, R93 ;  /* 0x0000541057575816 */ /* 0x000fc4000000005d */
[----:B------:R-:W-:Y:S02]  /*2350*/  IADD3 R127, R127, 0x80, RZ ;  /* 0x000000807f7f7810 */ /* 0x000fe40007ffe0ff */
[----:B------:R-:W-:Y:S01]  /*2360*/  IADD3 R90, R90, 0x80, RZ ;  /* 0x000000805a5a7810 */ /* 0x000fe20007ffe0ff */
[----:B------:R0:W-:Y:S04]  /*2370*/  @P5 STG.E.128 [R88.64], R84 ;  /* 0x0000005458005986 */ /* 0x0001e8000c101d04 */
.L_x_3133:
[----:B------:R-:W-:Y:S05]  /*2380*/  BSYNC B0 ;  /* 0x0000000000007941 */ /* 0x000fea0003800000 */
.L_x_3132:
[----:B------:R-:W-:Y:S01]  /*2390*/  BSSY B0, `(.L_x_3150) ;  /* 0x000008f000007945 */ /* 0x000fe20003800000 */
[----:B------:R-:W-:Y:S05]  /*23a0*/  @!P2 BRA `(.L_x_3151) ;  /* 0x000008d00000a947 */ /* 0x000fea0003800000 */
[----:B------:R-:W-:Y:S01]  /*23b0*/  @!P4 ISETP.NE.U32.AND P0, PT, RZ, c[0x0][0x218], PT ;  /* 0x00008600ff00ca0c */ /* 0x000fe20003f05070 */
[----:B------:R-:W-:Y:S01]  /*23c0*/  BSSY B1, `(.L_x_3152) ;  /* 0x000001d000017945 */ /* 0x000fe20003800000 */
[----:B------:R-:W-:Y:S02]  /*23d0*/  @!P4 ISETP.NE.U32.AND P6, PT, RZ, c[0x0][0x218], PT ;  /* 0x00008600ff00ca0c */ /* 0x000fe40003fc5070 */
[----:B------:R-:W-:Y:S02]  /*23e0*/  @!P4 ISETP.NE.AND.EX P0, PT, RZ, c[0x0][0x21c], PT, P0 ;  /* 0x00008700ff00ca0c */ /* 0x000fe40003f05300 */
[----:B------:R-:W-:-:S02]  /*23f0*/  @!P4 ISETP.NE.AND.EX P6, PT, RZ, c[0x0][0x21c], PT, P6 ;  /* 0x00008700ff00ca0c */ /* 0x000fc40003fc5360 */
[----:B0-----:R-:W-:Y:S02]  /*2400*/  @!P4 FSEL R3, R60, RZ, P0 ;  /* 0x000000ff3c03c208 */ /* 0x001fe40000000000 */
        /* <DEDUP_REMOVED lines=24> */
.L_x_3153:
[----:B------:R-:W-:Y:S05]  /*2590*/  BSYNC B1 ;  /* 0x0000000000017941 */ /* 0x000fea0003800000 */
.L_x_3152:
        /* <DEDUP_REMOVED lines=9> */
.L_x_3155:
[----:B------:R-:W-:Y:S05]  /*2630*/  BSYNC B1 ;  /* 0x0000000000017941 */ /* 0x000fea0003800000 */
.L_x_3154:
        /* <DEDUP_REMOVED lines=8> */
.L_x_3157:
[----:B------:R-:W-:Y:S05]  /*26c0*/  BSYNC B1 ;  /* 0x0000000000017941 */ /* 0x000fea0003800000 */
.L_x_3156:
        /* <DEDUP_REMOVED lines=8> */
.L_x_3159:
[----:B------:R-:W-:Y:S05]  /*2750*/  BSYNC B1 ;  /* 0x0000000000017941 */ /* 0x000fea0003800000 */
.L_x_3158:
        /* <DEDUP_REMOVED lines=18> */
.L_x_3161:
[----:B------:R-:W-:Y:S05]  /*2880*/  BSYNC B1 ;  /* 0x0000000000017941 */ /* 0x000fea0003800000 */
.L_x_3160:
        /* <DEDUP_REMOVED lines=9> */
.L_x_3163:
[----:B------:R-:W-:Y:S05]  /*2920*/  BSYNC B1 ;  /* 0x0000000000017941 */ /* 0x000fea0003800000 */
.L_x_3162:
        /* <DEDUP_REMOVED lines=9> */
.L_x_3165:
[----:B------:R-:W-:Y:S05]  /*29c0*/  BSYNC B1 ;  /* 0x0000000000017941 */ /* 0x000fea0003800000 */
.L_x_3164:
        /* <DEDUP_REMOVED lines=8> */
.L_x_3167:
[----:B------:R-:W-:Y:S05]  /*2a50*/  BSYNC B1 ;  /* 0x0000000000017941 */ /* 0x000fea0003800000 */
.L_x_3166:
        /* <DEDUP_REMOVED lines=10> */
[----:B------:R-:W-:Y:S01]  /*2b00*/  SEL R78, R93, R78, P6 ;  /* 0x0000004e5d4e7207 */ /* 0x000fe20003000000 */
[----:B------:R-:W-:Y:S01]  /*2b10*/  @P0 IMAD.MOV.U32 R2, RZ, RZ, 0x20 ;  /* 0x00000020ff020424 */ /* 0x000fe200078e00ff */
[----:B------:R-:W-:Y:S02]  /*2b20*/  @P5 MOV R89, 0x10 ;  /* 0x0000001000595802 */ /* 0x000fe40000000f00 */
[----:B------:R-:W-:Y:S02]  /*2b30*/  @P5 F2FP.BF16.PACK_AB R99, RZ, R99 ;  /* 0x00000063ff63523e */ /* 0x000fe400000010ff */
[----:B------:R-:W-:-:S02]  /*2b40*/  @P5 PRMT R85, R94, 0x7610, R85 ;  /* 0x000076105e555816 */ /* 0x000fc40000000055 */
[----:B------:R-:W-:Y:S02]  /*2b50*/  @P5 PRMT R86, R98, 0x7610, R86 ;  /* 0x0000761062565816 */ /* 0x000fe40000000056 */
[----:B------:R-:W-:Y:S01]  /*2b60*/  @P5 F2FP.BF16.PACK_AB R93, RZ, R88 ;  /* 0x00000058ff5d523e */ /* 0x000fe200000010ff */
[----:B------:R-:W-:Y:S01]  /*2b70*/  @P5 IMAD.WIDE.U32 R88, R90, R89, c[0x0][0x248] ;  /* 0x000092005a585625 */ /* 0x000fe200078e0059 */
[----:B------:R-:W-:Y:S02]  /*2b80*/  @P5 PRMT R87, R178, 0x7610, R87 ;  /* 0x00007610b2575816 */ /* 0x000fe40000000057 */
[----:B------:R-:W-:Y:S01]  /*2b90*/  SEL R76, R3, R76, P6 ;  /* 0x0000004c034c7207 */ /* 0x000fe20003000000 */
[----:B------:R-:W-:Y:S01]  /*2ba0*/  @P0 IMAD.WIDE.U32 R2, R127, R2, c[0x0][0x258] ;  /* 0x000096007f020625 */ /* 0x000fe200078e0002 */
[----:B------:R-:W-:Y:S02]  /*2bb0*/  SEL R79, R96, R79, P6 ;  /* 0x0000004f604f7207 */ /* 0x000fe40003000000 */
[----:B------:R-:W-:-:S02]  /*2bc0*/  SEL R80, R97, R80, P6 ;  /* 0x0000005061507207 */ /* 0x000fc40003000000 */
        /* <DEDUP_REMOVED lines=11> */
.L_x_3151:
[----:B------:R-:W-:Y:S05]  /*2c80*/  BSYNC B0 ;  /* 0x0000000000007941 */ /* 0x000fea0003800000 */
.L_x_3150:
        /* <DEDUP_REMOVED lines=10> */
[----:B------:R-:W-:Y:S02]  /*2d30*/  @!P4 ISETP.NE.U32.AND P6, PT, RZ, c[0x0][0x218], PT ;  /* 0x00008600ff00ca0c */ /* 0x000fe40003fc5070 */
[----:B------:R-:W-:Y:S02]  /*2d40*/  @!P4 ISETP.NE.AND.EX P0, PT, RZ, c[0x0][0x21c], PT, P0 ;  /* 0x00008700ff00ca0c */ /* 0x000fe40003f05300 */
[----:B------:R-:W-:-:S02]  /*2d50*/  @!P4 ISETP.NE.AND.EX P6, PT, RZ, c[0x0][0x21c], PT, P6 ;  /* 0x00008700ff00ca0c */ /* 0x000fc40003fc5360 */
[----:B------:R-:W-:Y:S02]  /*2d60*/  @!P4 FSEL R96, R71, RZ, P0 ;  /* 0x000000ff4760c208 */ /* 0x000fe40000000000 */
        /* <DEDUP_REMOVED lines=19> */
.L_x_3171:
[----:B------:R-:W-:Y:S05]  /*2ea0*/  BSYNC B1 ;  /* 0x0000000000017941 */ /* 0x000fea0003800000 */
.L_x_3170:
        /* <DEDUP_REMOVED lines=9> */
.L_x_3173:
[----:B------:R-:W-:Y:S05]  /*2f40*/  BSYNC B1 ;  /* 0x0000000000017941 */ /* 0x000fea0003800000 */
.L_x_3172:
        /* <DEDUP_REMOVED lines=9> */
.L_x_3175:
[----:B------:R-:W-:Y:S05]  /*2fe0*/  BSYNC B1 ;  /* 0x0000000000017941 */ /* 0x000fea0003800000 */
.L_x_3174:
        /* <DEDUP_REMOVED lines=9> */
.L_x_3177:
[----:B------:R-:W-:Y:S05]  /*3080*/  BSYNC B1 ;  /* 0x0000000000017941 */ /* 0x000fea0003800000 */
.L_x_3176:
[----:B------:R-:W-:Y:S01]  /*3090*/  BSSY B1, `(.L_x_3178) ;  /* 0x000000a000017945 */ /* 0x000fe20003800000 */
[----:B------:R-:W-:Y:S01]  /*30a0*/  @P5 FMUL.FTZ R95, R96, c[0x0][0x1ec] ;  /* 0x00007b00605f5a20 */ /* 0x000fe20000410000 */
        /* <DEDUP_REMOVED lines=8> */
.L_x_3179:
[----:B------:R-:W-:Y:S05]  /*3130*/  BSYNC B1 ;  /* 0x0000000000017941 */ /* 0x000fea0003800000 */
.L_x_3178:
        /* <DEDUP_REMOVED lines=8> */
.L_x_3181:
[----:B------:R-:W-:Y:S05]  /*31c0*/  BSYNC B1 ;  /* 0x0000000000017941 */ /* 0x000fea0003800000 */
.L_x_3180:
        /* <DEDUP_REMOVED lines=8> */
.L_x_3183:
[----:B------:R-:W-:Y:S05]  /*3250*/  BSYNC B1 ;  /* 0x0000000000017941 */ /* 0x000fea0003800000 */
.L_x_3182:
        /* <DEDUP_REMOVED lines=8> */
.L_x_3185:
[----:B------:R-:W-:Y:S05]  /*32e0*/  BSYNC B1 ;  /* 0x0000000000017941 */ /* 0x000fea0003800000 */
.L_x_3184:
[----:B------:R-:W-:Y:S01]  /*32f0*/  ISETP.NE.U32.AND P4, PT, RZ, c[0x0][0x258], PT ;  /* 0x00009600ff007a0c */ /* 0x000fe20003f85070 */
[----:B------:R-:W-:Y:S01]  /*3300*/  @P5 FMUL.FTZ R91, R97, c[0x0][0x1ec] ;  /* 0x00007b00615b5a20 */ /* 0x000fe20000410000 */
[----:B------:R-:W-:Y:S01]  /*3310*/  ISETP.NE.U32.AND P0, PT, RZ, c[0x0][0x258], PT ;  /* 0x00009600ff007a0c */ /* 0x000fe20003f05070 */
[----:B------:R-:W-:Y:S01]  /*3320*/  @P5 FMUL.FTZ R99, R177, c[0x0][0x1ec] ;  /* 0x00007b00b1635a20 */ /* 0x000fe20000410000 */
[----:B------:R-:W-:Y:S01]  /*3330*/  ISETP.NE.AND.EX P4, PT, RZ, c[0x0][0x25c], PT, P4 ;  /* 0x00009700ff007a0c */ /* 0x000fe20003f85340 */
[----:B------:R-:W-:Y:S01]  /*3340*/  @P5 FMUL.FTZ R92, R98, c[0x0][0x1ec] ;  /* 0x00007b00625c5a20 */ /* 0x000fe20000410000 */
[----:B------:R-:W-:Y:S02]  /*3350*/  ISETP.NE.AND.EX P0, PT, RZ, c[0x0][0x25c], PT, P0 ;  /* 0x00009700ff007a0c */ /* 0x000fe40003f05300 */
[----:B------:R-:W-:Y:S02]  /*3360*/  @P5 F2FP.BF16.PACK_AB R2, RZ, R2 ;  /* 0x00000002ff02523e */ /* 0x000fe400000010ff */
[----:B------:R-:W-:Y:S01]  /*3370*/  SEL R77, R88, R77, P0 ;  /* 0x0000004d584d7207 */ /* 0x000fe20000000000 */
[----:B------:R-:W-:Y:S01]  /*3380*/  @P5 FMUL.FTZ R88, R176, c[0x0][0x1ec] ;  /* 0x00007b00b0585a20 */ /* 0x000fe20000410000 */
[----:B------:R-:W-:-:S02]  /*3390*/  @P5 F2FP.BF16.PACK_AB R91, RZ, R91 ;  /* 0x0000005bff5b523e */ /* 0x000fc400000010ff */
[----:B------:R-:W-:Y:S02]  /*33a0*/  @P5 F2FP.BF16.PACK_AB R94, RZ, R94 ;  /* 0x0000005eff5e523e */ /* 0x000fe400000010ff */
[----:B------:R-:W-:Y:S02]  /*33b0*/  @P5 F2FP.BF16.PACK_AB R99, RZ, R99 ;  /* 0x00000063ff63523e */ /* 0x000fe400000010ff */
[----:B------:R-:W-:Y:S02]  /*33c0*/  @P5 PRMT R84, R2, 0x7610, R84 ;  /* 0x0000761002545816 */ /* 0x000fe40000000054 */
[----:B------:R-:W-:Y:S02]  /*33d0*/  @P4 MOV R2, 0x20 ;  /* 0x0000002000024802 */ /* 0x000fe40000000f00 */
[----:B------:R-:W-:Y:S01]  /*33e0*/  @P5 PRMT R86, R91, 0x7610, R86 ;  /* 0x000076105b565816 */ /* 0x000fe20000000056 */
[----:B------:R-:W-:Y:S01]  /*33f0*/  @P5 IMAD.MOV.U32 R91, RZ, RZ, 0x10 ;  /* 0x00000010ff5b5424 */ /* 0x000fe200078e00ff */
[----:B------:R-:W-:-:S02]  /*3400*/  @P5 F2FP.BF16.PACK_AB R89, RZ, R89 ;  /* 0x00000059ff59523e */ /* 0x000fc400000010ff */
[----:B------:R-:W-:Y:S01]  /*3410*/  @P5 F2FP.BF16.PACK_AB R95, RZ, R95 ;  /* 0x0000005fff5f523e */ /* 0x000fe200000010ff */
[----:B------:R-:W-:Y:S01]  /*3420*/  @P5 IMAD.WIDE.U32 R90, R90, R91, c[0x0][0x248] ;  /* 0x000092005a5a5625 */ /* 0x000fe200078e005b */
[----:B------:R-:W-:Y:S02]  /*3430*/  @P5 F2FP.BF16.PACK_AB R92, RZ, R92 ;  /* 0x0000005cff5c523e */ /* 0x000fe400000010ff */
[----:B------:R-:W-:Y:S02]  /*3440*/  @P5 PRMT R85, R94, 0x7610, R85 ;  /* 0x000076105e555816 */ /* 0x000fe40000000055 */
[----:B------:R-:W-:Y:S02]  /*3450*/  @P5 F2FP.BF16.PACK_AB R88, RZ, R88 ;  /* 0x00000058ff58523e */ /* 0x000fe400000010ff */
[----:B------:R-:W-:Y:S02]  /*3460*/  @P5 PRMT R87, R99, 0x7610, R87 ;  /* 0x0000761063575816 */ /* 0x000fe40000000057 */
[----:B------:R-:W-:Y:S01]  /*3470*/  SEL R76, R3, R76, P0 ;  /* 0x0000004c034c7207 */ /* 0x000fe20000000000 */
[----:B------:R-:W-:Y:S01]  /*3480*/  @P4 IMAD.WIDE.U32 R2, R127, R2, c[0x0][0x258] ;  /* 0x000096007f024625 */ /* 0x000fe200078e0002 */
[----:B------:R-:W-:-:S02]  /*3490*/  SEL R78, R93, R78, P0 ;  /* 0x0000004e5d4e7207 */ /* 0x000fc40000000000 */
[----:B------:R-:W-:Y:S02]  /*34a0*/  SEL R79, R96, R79, P0 ;  /* 0x0000004f604f7207 */ /* 0x000fe40000000000 */
[----:B------:R-:W-:Y:S02]  /*34b0*/  SEL R80, R97, R80, P0 ;  /* 0x0000005061507207 */ /* 0x000fe40000000000 */
[----:B------:R-:W-:Y:S01]  /*34c0*/  SEL R81, R98, R81, P0 ;  /* 0x0000005162517207 */ /* 0x000fe20000000000 */
[----:B------:R0:W-:Y:S01]  /*34d0*/  @P4 STG.E.128 [R2.64], R76 ;  /* 0x0000004c02004986 */ /* 0x0001e2000c101d04 */
[----:B------:R-:W-:Y:S02]  /*34e0*/  SEL R82, R177, R82, P0 ;  /* 0x00000052b1527207 */ /* 0x000fe40000000000 */
[----:B------:R-:W-:Y:S02]  /*34f0*/  SEL R83, R176, R83, P0 ;  /* 0x00000053b0537207 */ /* 0x000fe40000000000 */
[----:B------:R-:W-:-:S02]  /*3500*/  @P5 PRMT R84, R84, 0x5410, R89 ;  /* 0x0000541054545816 */ /* 0x000fc40000000059 */
[----:B------:R-:W-:Y:S01]  /*3510*/  @P5 PRMT R85, R85, 0x5410, R95 ;  /* 0x0000541055555816 */ /* 0x000fe2000000005f */
[----:B------:R0:W-:Y:S01]  /*3520*/  @P4 STG.E.128 [R2.64+0x10], R80 ;  /* 0x0000105002004986 */ /* 0x0001e2000c101d04 */
[----:B------:R-:W-:Y:S02]  /*3530*/  @P5 PRMT R86, R86, 0x5410, R92 ;  /* 0x0000541056565816 */ /* 0x000fe4000000005c */
[----:B------:R-:W-:-:S05]  /*3540*/  @P5 PRMT R87, R87, 0x5410, R88 ;  /* 0x0000541057575816 */ /* 0x000fca0000000058 */
[----:B------:R0:W-:Y:S02]  /*3550*/  @P5 STG.E.128 [R90.64], R84 ;  /* 0x000000545a005986 */ /* 0x0001e4000c101d04 */
.L_x_3169:
[----:B------:R-:W-:Y:S05]  /*3560*/  BSYNC B0 ;  /* 0x0000000000007941 */ /* 0x000fea0003800000 */
.L_x_3168:
[----:B------:R-:W-:Y:S02]  /*3570*/  IADD3 R116, R116, c[0x0][0x160], RZ ;  /* 0x0000580074747a10 */ /* 0x000fe40007ffe0ff */
[----:B------:R-:W-:Y:S02]  /*3580*/  LOP3.LUT P4, RZ, R118, 0xff, RZ, 0xc0, !PT ;  /* 0x000000ff76ff7812 */ /* 0x000fe4000788c0ff */
[----:B------:R-:W-:Y:S02]  /*3590*/  ISETP.GE.AND P0, PT, R116, c[0x0][0x164], PT ;  /* 0x0000590074007a0c */ /* 0x000fe40003f06270 */
[----:B------:R-:W-:-:S11]  /*35a0*/  SEL R118, RZ, 0x1, P4 ;  /* 0x00000001ff767807 */ /* 0x000fd60002000000 */
[----:B0-----:R-:W-:Y:S01]  /*35b0*/  @P0 CALL.REL.NOINC `(.L_x_3116) ;  /* 0x0000001000000944 */ /* 0x001fe20003c00000 */
[----:B------:R-:W-:Y:S05]  /*35c0*/  BRA `(.L_x_3186) ;  /* 0xffffcf1000007947 */ /* 0x000fea000383ffff */
.L_x_3116:
        /* <DEDUP_REMOVED lines=31> */
.L_x_3130:
[----:B------:R-:W-:Y:S01]  /*37c0*/  HFMA2.MMA R98, -RZ, RZ, 0, 9.5367431640625e-07 ;  /* 0x00000010ff627435 */ /* 0x000fe200000001ff */
[----:B------:R-:W-:Y:S01]  /*37d0*/  MOV R91, R181 ;  /* 0x000000b5005b7202 */ /* 0x000fe20000000f00 */
[----:B------:R-:W-:Y:S01]  /*37e0*/  IMAD.MOV.U32 R95, RZ, RZ, 0x1f ;  /* 0x0000001fff5f7424 */ /* 0x000fe200078e00ff */
[----:B------:R-:W-:-:S02]  /*37f0*/  MOV R178, 0xffffffff ;  /* 0xffffffff00b27802 */ /* 0x000fc40000000f00 */
[----:B0-----:R-:W-:Y:S02]  /*3800*/  MOV R2, 0x3820 ;  /* 0x0000382000027802 */ /* 0x001fe40000000f00 */
[----:B-----5:R-:W-:Y:S05]  /*3810*/  CALL.REL.NOINC `($__internal_62_$__cuda_sm70_shflsync_down_p) ;  /* 0x0000046000007944 */ /* 0x020fea0003c00000 */
[----:B-1----:R-:W-:Y:S01]  /*3820*/  MOV R90, R91 ;  /* 0x0000005b005a7202 */ /* 0x002fe20000000f00 */
[----:B0-----:R-:W-:Y:S05]  /*3830*/  BRA `(.L_x_3187) ;  /* 0xffffdf6000007947 */ /* 0x001fea000383ffff */
.L_x_3131:
[----:B------:R-:W-:Y:S01]  /*3840*/  HFMA2.MMA R98, -RZ, RZ, 0, 9.5367431640625e-07 ;  /* 0x00000010ff627435 */ /* 0x000fe200000001ff */
[----:B------:R-:W-:Y:S01]  /*3850*/  IMAD.MOV.U32 R91, RZ, RZ, R180 ;  /* 0x000000ffff5b7224 */ /* 0x000fe200078e00b4 */
[----:B------:R-:W-:Y:S01]  /*3860*/  MOV R95, 0x1f ;  /* 0x0000001f005f7802 */ /* 0x000fe20000000f00 */
[----:B------:R-:W-:Y:S01]  /*3870*/  IMAD.MOV.U32 R178, RZ, RZ, -0x1 ;  /* 0xffffffffffb27424 */ /* 0x000fe200078e00ff */
[----:B0-----:R-:W-:Y:S02]  /*3880*/  MOV R2, 0x38a0 ;  /* 0x000038a000027802 */ /* 0x001fe40000000f00 */
[----:B-12--5:R-:W-:Y:S05]  /*3890*/  CALL.REL.NOINC `($__internal_62_$__cuda_sm70_shflsync_down_p) ;  /* 0x000003e000007944 */ /* 0x026fea0003c00000 */
[----:B------:R-:W-:Y:S01]  /*38a0*/  FADD.FTZ R90, R90, R181 ;  /* 0x000000b55a5a7221 */ /* 0x000fe20000010000 */
[----:B0-----:R-:W-:Y:S01]  /*38b0*/  HFMA2.MMA R98, -RZ, RZ, 0, 4.76837158203125e-07 ;  /* 0x00000008ff627435 */ /* 0x001fe200000001ff */
[----:B-1----:R-:W-:Y:S01]  /*38c0*/  FADD.FTZ R180, R180, R91 ;  /* 0x0000005bb4b47221 */ /* 0x002fe20000010000 */
[----:B------:R-:W-:Y:S01]  /*38d0*/  MOV R95, 0x1f ;  /* 0x0000001f005f7802 */ /* 0x000fe20000000f00 */
[----:B------:R-:W-:Y:S01]  /*38e0*/  IMAD.MOV.U32 R178, RZ, RZ, -0x1 ;  /* 0xffffffffffb27424 */ /* 0x000fe200078e00ff */
[----:B------:R-:W-:-:S02]  /*38f0*/  MOV R91, R90 ;  /* 0x0000005a005b7202 */ /* 0x000fc40000000f00 */
[----:B------:R-:W-:Y:S02]  /*3900*/  MOV R2, 0x3920 ;  /* 0x0000392000027802 */ /* 0x000fe40000000f00 */
[----:B------:R-:W-:Y:S05]  /*3910*/  CALL.REL.NOINC `($__internal_62_$__cuda_sm70_shflsync_down_p) ;  /* 0x0000036000007944 */ /* 0x000fea0003c00000 */
[----:B0-----:R-:W-:Y:S01]  /*3920*/  HFMA2.MMA R98, -RZ, RZ, 0, 4.76837158203125e-07 ;  /* 0x00000008ff627435 */ /* 0x001fe200000001ff */
[----:B-1----:R-:W-:Y:S01]  /*3930*/  MOV R89, R91 ;  /* 0x0000005b00597202 */ /* 0x002fe20000000f00 */
[----:B------:R-:W-:Y:S01]  /*3940*/  IMAD.MOV.U32 R91, RZ, RZ, R180 ;  /* 0x000000ffff5b7224 */ /* 0x000fe200078e00b4 */
[----:B------:R-:W-:Y:S01]  /*3950*/  MOV R95, 0x1f ;  /* 0x0000001f005f7802 */ /* 0x000fe20000000f00 */
[----:B------:R-:W-:Y:S01]  /*3960*/  IMAD.MOV.U32 R178, RZ, RZ, -0x1 ;  /* 0xffffffffffb27424 */ /* 0x000fe200078e00ff */
[----:B------:R-:W-:Y:S02]  /*3970*/  MOV R2, 0x3990 ;  /* 0x0000399000027802 */ /* 0x000fe40000000f00 */
[----:B------:R-:W-:Y:S05]  /*3980*/  CALL.REL.NOINC `($__internal_62_$__cuda_sm70_shflsync_down_p) ;  /* 0x000002f000007944 */ /* 0x000fea0003c00000 */
[----:B------:R-:W-:Y:S01]  /*3990*/  FADD.FTZ R90, R89, R90 ;  /* 0x0000005a595a7221 */ /* 0x000fe20000010000 */
[----:B0-----:R-:W-:Y:S01]  /*39a0*/  HFMA2.MMA R98, -RZ, RZ, 0, 2.384185791015625e-07 ;  /* 0x00000004ff627435 */ /* 0x001fe200000001ff */
[----:B-1----:R-:W-:Y:S01]  /*39b0*/  FADD.FTZ R180, R180, R91 ;  /* 0x0000005bb4b47221 */ /* 0x002fe20000010000 */
[----:B------:R-:W-:Y:S01]  /*39c0*/  MOV R95, 0x1f ;  /* 0x0000001f005f7802 */ /* 0x000fe20000000f00 */
[----:B------:R-:W-:Y:S01]  /*39d0*/  IMAD.MOV.U32 R178, RZ, RZ, -0x1 ;  /* 0xffffffffffb27424 */ /* 0x000fe200078e00ff */
[----:B------:R-:W-:-:S02]  /*39e0*/  MOV R91, R90 ;  /* 0x0000005a005b7202 */ /* 0x000fc40000000f00 */
[----:B------:R-:W-:Y:S02]  /*39f0*/  MOV R2, 0x3a10 ;  /* 0x00003a1000027802 */ /* 0x000fe40000000f00 */
[----:B------:R-:W-:Y:S05]  /*3a00*/  CALL.REL.NOINC `($__internal_62_$__cuda_sm70_shflsync_down_p) ;  /* 0x0000027000007944 */ /* 0x000fea0003c00000 */
[----:B0-----:R-:W-:Y:S01]  /*3a10*/  HFMA2.MMA R98, -RZ, RZ, 0, 2.384185791015625e-07 ;  /* 0x00000004ff627435 */ /* 0x001fe200000001ff */
[----:B-1----:R-:W-:Y:S01]  /*3a20*/  MOV R89, R91 ;  /* 0x0000005b00597202 */ /* 0x002fe20000000f00 */
[----:B------:R-:W-:Y:S01]  /*3a30*/  IMAD.MOV.U32 R91, RZ, RZ, R180 ;  /* 0x000000ffff5b7224 */ /* 0x000fe200078e00b4 */
[----:B------:R-:W-:Y:S01]  /*3a40*/  MOV R95, 0x1f ;  /* 0x0000001f005f7802 */ /* 0x000fe20000000f00 */
[----:B------:R-:W-:Y:S01]  /*3a50*/  IMAD.MOV.U32 R178, RZ, RZ, -0x1 ;  /* 0xffffffffffb27424 */ /* 0x000fe200078e00ff */
[----:B------:R-:W-:Y:S02]  /*3a60*/  MOV R2, 0x3a80 ;  /* 0x00003a8000027802 */ /* 0x000fe40000000f00 */
[----:B------:R-:W-:Y:S05]  /*3a70*/  CALL.REL.NOINC `($__internal_62_$__cuda_sm70_shflsync_down_p) ;  /* 0x0000020000007944 */ /* 0x000fea0003c00000 */
[----:B------:R-:W-:Y:S01]  /*3a80*/  FADD.FTZ R90, R89, R90 ;  /* 0x0000005a595a7221 */ /* 0x000fe20000010000 */
[----:B0-----:R-:W-:Y:S01]  /*3a90*/  HFMA2.MMA R98, -RZ, RZ, 0, 1.1920928955078125e-07 ;  /* 0x00000002ff627435 */ /* 0x001fe200000001ff */
[----:B-1----:R-:W-:Y:S01]  /*3aa0*/  FADD.FTZ R94, R180, R91 ;  /* 0x0000005bb45e7221 */ /* 0x002fe20000010000 */
[----:B------:R-:W-:Y:S01]  /*3ab0*/  MOV R95, 0x1f ;  /* 0x0000001f005f7802 */ /* 0x000fe20000000f00 */
[----:B------:R-:W-:Y:S01]  /*3ac0*/  IMAD.MOV.U32 R178, RZ, RZ, -0x1 ;  /* 0xffffffffffb27424 */ /* 0x000fe200078e00ff */
[----:B------:R-:W-:-:S02]  /*3ad0*/  MOV R91, R90 ;  /* 0x0000005a005b7202 */ /* 0x000fc40000000f00 */
[----:B------:R-:W-:Y:S02]  /*3ae0*/  MOV R2, 0x3b00 ;  /* 0x00003b0000027802 */ /* 0x000fe40000000f00 */
[----:B------:R-:W-:Y:S05]  /*3af0*/  CALL.REL.NOINC `($__internal_62_$__cuda_sm70_shflsync_down_p) ;  /* 0x0000018000007944 */ /* 0x000fea0003c00000 */
[----:B0-----:R-:W-:Y:S01]  /*3b00*/  HFMA2.MMA R98, -RZ, RZ, 0, 1.1920928955078125e-07 ;  /* 0x00000002ff627435 */ /* 0x001fe200000001ff */
[----:B-1----:R-:W-:Y:S01]  /*3b10*/  MOV R89, R91 ;  /* 0x0000005b00597202 */ /* 0x002fe20000000f00 */
[----:B------:R-:W-:Y:S01]  /*3b20*/  IMAD.MOV.U32 R91, RZ, RZ, R94 ;  /* 0x000000ffff5b7224 */ /* 0x000fe200078e005e */
[----:B------:R-:W-:Y:S01]  /*3b30*/  MOV R95, 0x1f ;  /* 0x0000001f005f7802 */ /* 0x000fe20000000f00 */
[----:B------:R-:W-:Y:S01]  /*3b40*/  IMAD.MOV.U32 R178, RZ, RZ, -0x1 ;  /* 0xffffffffffb27424 */ /* 0x000fe200078e00ff */
[----:B------:R-:W-:Y:S02]  /*3b50*/  MOV R2, 0x3b70 ;  /* 0x00003b7000027802 */ /* 0x000fe40000000f00 */
[----:B------:R-:W-:Y:S05]  /*3b60*/  CALL.REL.NOINC `($__internal_62_$__cuda_sm70_shflsync_down_p) ;  /* 0x0000011000007944 */ /* 0x000fea0003c00000 */
[----:B------:R-:W-:Y:S01]  /*3b70*/  FADD.FTZ R92, R89, R90 ;  /* 0x0000005a595c7221 */ /* 0x000fe20000010000 */
[----:B0-----:R-:W-:Y:S01]  /*3b80*/  HFMA2.MMA R98, -RZ, RZ, 0, 5.9604644775390625e-08 ;  /* 0x00000001ff627435 */ /* 0x001fe200000001ff */
[----:B-1----:R-:W-:Y:S01]  /*3b90*/  FADD.FTZ R94, R94, R91 ;  /* 0x0000005b5e5e7221 */ /* 0x002fe20000010000 */
[----:B------:R-:W-:Y:S01]  /*3ba0*/  MOV R95, 0x1f ;  /* 0x0000001f005f7802 */ /* 0x000fe20000000f00 */
[----:B------:R-:W-:Y:S01]  /*3bb0*/  IMAD.MOV.U32 R178, RZ, RZ, -0x1 ;  /* 0xffffffffffb27424 */ /* 0x000fe200078e00ff */
[----:B------:R-:W-:-:S02]  /*3bc0*/  MOV R91, R92 ;  /* 0x0000005c005b7202 */ /* 0x000fc40000000f00 */
[----:B------:R-:W-:Y:S02]  /*3bd0*/  MOV R2, 0x3bf0 ;  /* 0x00003bf000027802 */ /* 0x000fe40000000f00 */
[----:B------:R-:W-:Y:S05]  /*3be0*/  CALL.REL.NOINC `($__internal_62_$__cuda_sm70_shflsync_down_p) ;  /* 0x0000009000007944 */ /* 0x000fea0003c00000 */
[----:B0-----:R-:W-:Y:S01]  /*3bf0*/  HFMA2.MMA R98, -RZ, RZ, 0, 5.9604644775390625e-08 ;  /* 0x00000001ff627435 */ /* 0x001fe200000001ff */
[----:B-1----:R-:W-:Y:S01]  /*3c00*/  MOV R93, R91 ;  /* 0x0000005b005d7202 */ /* 0x002fe20000000f00 */
[----:B------:R-:W-:Y:S01]  /*3c10*/  IMAD.MOV.U32 R91, RZ, RZ, R94 ;  /* 0x000000ffff5b7224 */ /* 0x000fe200078e005e */
[----:B------:R-:W-:Y:S01]  /*3c20*/  MOV R95, 0x1f ;  /* 0x0000001f005f7802 */ /* 0x000fe20000000f00 */
[----:B------:R-:W-:Y:S01]  /*3c30*/  IMAD.MOV.U32 R178, RZ, RZ, -0x1 ;  /* 0xffffffffffb27424 */ /* 0x000fe200078e00ff */
[----:B------:R-:W-:Y:S02]  /*3c40*/  MOV R2, 0x3c60 ;  /* 0x00003c6000027802 */ /* 0x000fe40000000f00 */
[----:B------:R-:W-:Y:S05]  /*3c50*/  CALL.REL.NOINC `($__internal_62_$__cuda_sm70_shflsync_down_p) ;  /* 0x0000002000007944 */ /* 0x000fea0003c00000 */
[----:B-1----:R-:W-:Y:S01]  /*3c60*/  MOV R3, R91 ;  /* 0x0000005b00037202 */ /* 0x002fe20000000f00 */
[----:B0-----:R-:W-:Y:S05]  /*3c70*/  BRA `(.L_x_3188) ;  /* 0xffffdc4000007947 */ /* 0x001fea000383ffff */
        .weak           $__internal_62_$__cuda_sm70_shflsync_down_p
        .type           $__internal_62_$__cuda_sm70_shflsync_down_p,@function
        .size           $__internal_62_$__cuda_sm70_shflsync_down_p,(.L_x_9316 - $__internal_62_$__cuda_sm70_shflsync_down_p)
$__internal_62_$__cuda_sm70_shflsync_down_p:
[----:B------:R-:W-:Y:S01]  /*3c80*/  HFMA2.MMA R3, -RZ, RZ, 0, 0 ;  /* 0x00000000ff037435 */ /* 0x000fe200000001ff */
[----:B------:R-:W-:Y:S04]  /*3c90*/  WARPSYNC R178 ;  /* 0x000000b200007348 */ /* 0x000fe80003800000 */
[----:B------:R0:W1:Y:S01]  /*3ca0*/  SHFL.DOWN PT, R91, R91, R98, R95 ;  /* 0x080000625b5b7389 */ /* 0x00006200000e005f */
[----:B------:R-:W-:Y:S05]  /*3cb0*/  RET.REL.NODEC R2 `(_ZN10layer_norm13ln_bwd_kernelINS_13Kernel_traitsI13__nv_bfloat16S2_fS2_fjLj3072ELj1ELj1ELj4ELj16ENS_18Kernel_traits_baseILj3072ES2_S2_fS2_fjLj128EEEEELb0ELb0ELb1ELb0EEEvNS_9BwdParamsE) ;  /* 0xffffc34002007950 */ /* 0x000fea0003c3ffff */
.L_x_3189:
        /* <DEDUP_REMOVED lines=12> */
.L_x_9316:


//--------------------- .text._ZN10layer_norm13ln_bwd_kernelINS_13Kernel_traitsI13__nv_bfloat16S2_fS2_fjLj3072ELj1ELj1ELj4ELj16ENS_18Kernel_traits_baseILj3072ES2_S2_fS2_fjLj128EEEEELb0ELb0ELb1ELb1EEEvNS_9BwdParamsE --------------------------
	.section	.text._ZN10layer_norm13ln_bwd_kernelINS_13Kernel_traitsI13__nv_bfloat16S2_fS2_fjLj3072ELj1ELj1ELj4ELj16ENS_18Kernel_traits_baseILj3072ES2_S2_fS2_fjLj128EEEEELb0ELb0ELb1ELb1EEEvNS_9BwdParamsE,"ax",@progbits
	.sectioninfo	@"SHI_REGISTERS=204"
	.align	128
        .global         _ZN10layer_norm13ln_bwd_kernelINS_13Kernel_traitsI13__nv_bfloat16S2_fS2_fjLj3072ELj1ELj1ELj4ELj16ENS_18Kernel_traits_baseILj3072ES2_S2_fS2_fjLj128EEEEELb0ELb0ELb1ELb1EEEvNS_9BwdParamsE
        .type           _ZN10layer_norm13ln_bwd_kernelINS_13Kernel_traitsI13__nv_bfloat16S2_fS2_fjLj3072ELj1ELj1ELj4ELj16ENS_18Kernel_traits_baseILj3072ES2_S2_fS2_fjLj128EEEEELb0ELb0ELb1ELb1EEEvNS_9BwdParamsE,@function
        .size           _ZN10layer_norm13ln_bwd_kernelINS_13Kernel_traitsI13__nv_bfloat16S2_fS2_fjLj3072ELj1ELj1ELj4ELj16ENS_18Kernel_traits_baseILj3072ES2_S2_fS2_fjLj128EEEEELb0ELb0ELb1ELb1EEEvNS_9BwdParamsE,(.L_x_9317 - _ZN10layer_norm13ln_bwd_kernelINS_13Kernel_traitsI13__nv_bfloat16S2_fS2_fjLj3072ELj1ELj1ELj4ELj16ENS_18Kernel_traits_baseILj3072ES2_S2_fS2_fjLj128EEEEELb0ELb0ELb1ELb1EEEvNS_9BwdParamsE)
        .other          _ZN10layer_norm13ln_bwd_kernelINS_13Kernel_traitsI13__nv_bfloat16S2_fS2_fjLj3072ELj1ELj1ELj4ELj16ENS_18Kernel_traits_baseILj3072ES2_S2_fS2_fjLj128EEEEELb0ELb0ELb1ELb1EEEvNS_9BwdParamsE,@"STO_CUDA_ENTRY STV_DEFAULT"
_ZN10layer_norm13ln_bwd_kernelINS_13Kernel_traitsI13__nv_bfloat16S2_fS2_fjLj3072ELj1ELj1ELj4ELj16ENS_18Kernel_traits_baseILj3072ES2_S2_fS2_fjLj128EEEEELb0ELb0ELb1ELb1EEEvNS_9BwdParamsE:
.text._ZN10layer_norm13ln_bwd_kernelINS_13Kernel_traitsI13__nv_bfloat16S2_fS2_fjLj3072ELj1ELj1ELj4ELj16ENS_18Kernel_traits_baseILj3072ES2_S2_fS2_fjLj128EEEEELb0ELb0ELb1ELb1EEEvNS_9BwdParamsE:
        /* <DEDUP_REMOVED lines=32> */
.L_x_3190:
[----:B------:R-:W-:-:S04]  /*0200*/  SHF.L.U32 R2, R0, 0x4, RZ ;  /* 0x0000000400027819 */ /* 0x000fc800000006ff */
[----:B------:R-:W-:-:S04]  /*0210*/  LOP3.LUT R2, R2, 0x7f0, RZ, 0xc0, !PT ;  /* 0x000007f002027812 */ /* 0x000fc800078ec0ff */
[----:B------:R-:W-:-:S04]  /*0220*/  IADD3 R2, P0, R2, c[0x0][0x1b0], RZ ;  /* 0x00006c0002027a10 */ /* 0x000fc80007f1e0ff */
        /* <DEDUP_REMOVED lines=54> */
.L_x_3245:
[----:B------:R-:W-:-:S04]  /*0590*/  IMAD.MOV.U32 R95, RZ, RZ, 0x4 ;  /* 0x00000004ff5f7424 */ /* 0x000fc800078e00ff */
[----:B------:R-:W-:-:S06]  /*05a0*/  IMAD.WIDE R88, R128, R95, c[0x0][0x1d8] ;  /* 0x0000760080587625 */ /* 0x000fcc00078e025f */
[----:B------:R-:W2:Y:S01]  /*05b0*/  LDG.E R88, [R88.64] ;  /* 0x0000000458587981 */ /* 0x000ea2000c1e1900 */
[----:B------:R-:W-:-:S04]  /*05c0*/  IMAD.WIDE R90, R128, R95, c[0x0][0x1d0] ;  /* 0x00007400805a7625 */ /* 0x000fc800078e025f */
[C---:B------:R-:W-:Y:S01]  /*05d0*/  IMAD R92, R128.reuse, c[0x0][0x168], RZ ;  /* 0x00005a00805c7a24 */ /* 0x040fe200078e02ff */
[----:B------:R0:W5:Y:S01]  /*05e0*/  LDG.E R157, [R90.64] ;  /* 0x000000045a9d7981 */ /* 0x000162000c1e1900 */
[----:B------:R-:W-:-:S03]  /*05f0*/  IMAD.WIDE R2, R128, R95, c[0x0][0x1a8] ;  /* 0x00006a0080027625 */ /* 0x000fc600078e025f */
[----:B------:R-:W-:Y:S02]  /*0600*/  SHF.R.S32.HI R93, RZ, 0x1f, R92 ;  /* 0x0000001fff5d7819 */ /* 0x000fe4000001145c */
[----:B------:R-:W-:Y:S01]  /*0610*/  MOV R185, 0x20 ;  /* 0x0000002000b97802 */ /* 0x000fe20000000f00 */
[----:B------:R-:W-:Y:S01]  /*0620*/  BSSY B0, `(.L_x_3192) ;  /* 0x00000fd000007945 */ /* 0x000fe20003800000 */
[----:B------:R-:W-:Y:S01]  /*0630*/  LEA.HI R93, R93, R92, RZ, 0x3 ;  /* 0x0000005c5d5d7211 */ /* 0x000fe200078f18ff */
[----:B------:R1:W5:Y:S01]  /*0640*/  LDG.E R154, [R2.64] ;  /* 0x00000004029a7981 */ /* 0x000362000c1e1900 */
[----:B------:R-:W-:-:S04]  /*0650*/  LOP3.LUT R92, R0, 0x7f, RZ, 0xc0, !PT ;  /* 0x0000007f005c7812 */ /* 0x000fc800078ec0ff */
        /* <DEDUP_REMOVED lines=14> */
[----:B------:R0:W5:Y:S04]  /*0740*/  LDG.E.128 R56, [R126.64+0x10] ;  /* 0x000010047e387981 */ /* 0x000168000c1e1d00 */
[----:B------:R0:W5:Y:S04]  /*0750*/  LDG.E.128 R60, [R124.64] ;  /* 0x000000047c3c7981 */ /* 0x000168000c1e1d00 */
[----:B------:R0:W5:Y:S04]  /*0760*/  LDG.E.128 R64, [R124.64+0x10] ;  /* 0x000010047c407981 */ /* 0x000168000c1e1d00 */
[----:B------:R0:W5:Y:S04]  /*0770*/  LDG.E.128 R68, [R2.64] ;  /* 0x0000000402447981 */ /* 0x000168000c1e1d00 */
[----:B------:R0:W5:Y:S01]  /*0780*/  LDG.E.128 R72, [R2.64+0x10] ;  /* 0x0000100402487981 */ /* 0x000162000c1e1d00 */
[----:B------:R-:W-:Y:S01]  /*0790*/  MOV R91, RZ ;  /* 0x000000ff005b7202 */ /* 0x000fe20000000f00 */
[----:B------:R-:W-:Y:S01]  /*07a0*/  IMAD.MOV.U32 R88, RZ, RZ, RZ ;  /* 0x000000ffff587224 */ /* 0x000fe200078e00ff */
[----:B------:R-:W-:Y:S05]  /*07b0*/  BRA `(.L_x_3194) ;  /* 0x00000e3000007947 */ /* 0x000fea0003800000 */
.L_x_3193:
[----:B0-----:R-:W-:Y:S01]  /*07c0*/  IADD3 R88, R88, -0x1, RZ ;  /* 0xffffffff58587810 */ /* 0x001fe20007ffe0ff */
[----:B------:R-:W-:Y:S01]  /*07d0*/  HFMA2.MMA R117, -RZ, RZ, 0, 9.5367431640625e-07 ;  /* 0x00000010ff757435 */ /* 0x000fe200000001ff */
[----:B------:R-:W-:-:S04]  /*07e0*/  IMAD.WIDE R104, R128, R95, c[0x0][0x1a0] ;  /* 0x0000680080687625 */ /* 0x000fc800078e025f */
[----:B------:R-:W-:Y:S01]  /*07f0*/  IMAD R88, R88, c[0x0][0x168], RZ ;  /* 0x00005a0058587a24 */ /* 0x000fe200078e02ff */
[----:B------:R0:W2:Y:S04]  /*0800*/  LDG.E R159, [R104.64] ;  /* 0x00000004689f7981 */ /* 0x0000a8000c1e1900 */
[----:B------:R-:W-:-:S04]  /*0810*/  SHF.R.S32.HI R89, RZ, 0x1f, R88 ;  /* 0x0000001fff597819 */ /* 0x000fc80000011458 */
[----:B------:R-:W-:-:S04]  /*0820*/  LEA.HI R89, R89, R88, RZ, 0x3 ;  /* 0x0000005859597211 */ /* 0x000fc800078f18ff */
[----:B------:R-:W-:Y:S01]  /*0830*/  LEA.HI.SX32 R116, R89, R92, 0x1d ;  /* 0x0000005c59747211 */ /* 0x000fe200078feaff */
[----:B------:R-:W-:-:S04]  /*0840*/  IMAD.WIDE.U32 R160, R158, R185, c[0x0][0x188] ;  /* 0x000062009ea07625 */ /* 0x000fc800078e00b9 */
[----:B------:R-:W-:Y:S01]  /*0850*/  IMAD.WIDE.U32 R92, R116, R117, c[0x0][0x208] ;  /* 0x00008200745c7625 */ /* 0x000fe200078e0075 */
[----:B------:R-:W3:Y:S03]  /*0860*/  LDG.E.128 R88, [R160.64] ;  /* 0x00000004a0587981 */ /* 0x000ee6000c1e1d00 */
[----:B------:R-:W-:-:S04]  /*0870*/  IMAD.WIDE.U32 R162, R156, R185, c[0x0][0x188] ;  /* 0x000062009ca27625 */ /* 0x000fc800078e00b9 */
[----:B------:R-:W-:Y:S01]  /*0880*/  IMAD.WIDE.U32 R164, R155, R185, c[0x0][0x188] ;  /* 0x000062009ba47625 */ /* 0x000fe200078e00b9 */
[----:B------:R-:W4:Y:S01]  /*0890*/  LDG.E.128 R92, [R92.64] ;  /* 0x000000045c5c7981 */ /* 0x000f22000c1e1d00 */
[----:B------:R-:W-:-:S03]  /*08a0*/  IADD3 R106, R116, 0x80, RZ ;  /* 0x00000080746a7810 */ /* 0x000fc60007ffe0ff */
[----:B------:R3:W4:Y:S04]  /*08b0*/  LDG.E.128 R100, [R162.64] ;  /* 0x00000004a2647981 */ /* 0x000728000c1e1d00 */
[----:B------:R-:W4:Y:S01]  /*08c0*/  LDG.E.128 R120, [R164.64+0x10] ;  /* 0x00001004a4787981 */ /* 0x000f22000c1e1d00 */
[----:B------:R-:W-:-:S03]  /*08d0*/  IMAD.WIDE.U32 R106, R106, R117, c[0x0][0x208] ;  /* 0x000082006a6a7625 */ /* 0x000fc600078e0075 */
[----:B------:R1:W4:Y:S04]  /*08e0*/  LDG.E.128 R96, [R160.64+0x10] ;  /* 0x00001004a0607981 */ /* 0x000328000c1e1d00 */
[----:B0-----:R-:W4:Y:S04]  /*08f0*/  LDG.E.128 R104, [R106.64] ;  /* 0x000000046a687981 */ /* 0x001f28000c1e1d00 */
[----:B------:R3:W4:Y:S04]  /*0900*/  LDG.E.128 R108, [R162.64+0x10] ;  /* 0x00001004a26c7981 */ /* 0x000728000c1e1d00 */
[----:B------:R0:W4:Y:S01]  /*0910*/  LDG.E.128 R112, [R164.64] ;  /* 0x00000004a4707981 */ /* 0x000122000c1e1d00 */
[----:B------:R-:W-:-:S05]  /*0920*/  IADD3 R116, R116, 0x100, RZ ;  /* 0x0000010074747810 */ /* 0x000fca0007ffe0ff */
[----:B------:R-:W-:-:S06]  /*0930*/  IMAD.WIDE.U32 R116, R116, R117, c[0x0][0x208] ;  /* 0x0000820074747625 */ /* 0x000fcc00078e0075 */
[----:B------:R-:W4:Y:S01]  /*0940*/  LDG.E.128 R116, [R116.64] ;  /* 0x0000000474747981 */ /* 0x000f22000c1e1d00 */
[----:B------:R-:W-:-:S04]  /*0950*/  ISETP.NE.U32.AND P0, PT, RZ, c[0x0][0x218], PT ;  /* 0x00008600ff007a0c */ /* 0x000fc80003f05070 */
[----:B------:R-:W-:-:S13]  /*0960*/  ISETP.NE.AND.EX P0, PT, RZ, c[0x0][0x21c], PT, P0 ;  /* 0x00008700ff007a0c */ /* 0x000fda0003f05300 */
[----:B------:R0:W5:Y:S04]  /*0970*/  @P0 LDG.E.128 R52, [R126.64] ;  /* 0x000000047e340981 */ /* 0x000168000c1e1d00 */
[----:B------:R0:W5:Y:S04]  /*0980*/  @P0 LDG.E.128 R56, [R126.64+0x10] ;  /* 0x000010047e380981 */ /* 0x000168000c1e1d00 */
[----:B------:R0:W5:Y:S04]  /*0990*/  @P0 LDG.E.128 R60, [R124.64] ;  /* 0x000000047c3c0981 */ /* 0x000168000c1e1d00 */
[----:B------:R0:W5:Y:S04]  /*09a0*/  @P0 LDG.E.128 R64, [R124.64+0x10] ;  /* 0x000010047c400981 */ /* 0x000168000c1e1d00 */
[----:B------:R0:W5:Y:S04]  /*09b0*/  @P0 LDG.E.128 R68, [R2.64] ;  /* 0x0000000402440981 */ /* 0x000168000c1e1d00 */
[----:B------:R0:W5:Y:S01]  /*09c0*/  @P0 LDG.E.128 R72, [R2.64+0x10] ;  /* 0x0000100402480981 */ /* 0x000162000c1e1d00 */
[----:B------:R-:W-:-:S04]  /*09d0*/  ISETP.NE.AND P0, PT, R183, RZ, PT ;  /* 0x000000ffb700720c */ /* 0x000fc80003f05270 */
[----:B--2---:R-:W-:-:S05]  /*09e0*/  FSEL R174, R159, RZ, !P0 ;  /* 0x000000ff9fae7208 */ /* 0x004fca0004000000 */
[C---:B---3--:R-:W-:Y:S02]  /*09f0*/  FADD.FTZ R163, -R174.reuse, R90 ;  /* 0x0000005aaea37221 */ /* 0x048fe40000010100 */
[C---:B------:R-:W-:Y:S02]  /*0a00*/  FADD.FTZ R159, -R174.reuse, R88 ;  /* 0x00000058ae9f7221 */ /* 0x040fe40000010100 */
[C---:B------:R-:W-:Y:S01]  /*0a10*/  FADD.FTZ R91, -R174.reuse, R91 ;  /* 0x0000005bae5b7221 */ /* 0x040fe20000010100 */
[--C-:B----4-:R-:W-:Y:S01]  /*0a20*/  PRMT R90, RZ, 0x5410, R92.reuse ;  /* 0x00005410ff5a7816 */ /* 0x110fe2000000005c */
[C---:B-1----:R-:W-:Y:S01]  /*0a30*/  FADD.FTZ R161, -R174.reuse, R89 ;  /* 0x00000059aea17221 */ /* 0x042fe20000010100 */
[----:B------:R-:W-:Y:S01]  /*0a40*/  PRMT R92, RZ, 0x7610, R92 ;  /* 0x00007610ff5c7816 */ /* 0x000fe2000000005c */
[----:B------:R-:W-:Y:S02]  /*0a50*/  FADD.FTZ R167, -R174, R101 ;  /* 0x00000065aea77221 */ /* 0x000fe40000010100 */
[----:B-----5:R-:W-:-:S02]  /*0a60*/  FMUL.FTZ R101, R154, R159 ;  /* 0x0000009f9a657220 */ /* 0x020fc40000410000 */
[C---:B------:R-:W-:Y:S01]  /*0a70*/  FADD.FTZ R201, -R174.reuse, R122 ;  /* 0x0000007aaec97221 */ /* 0x040fe20000010100 */
[--C-:B------:R-:W-:Y:S01]  /*0a80*/  PRMT R160, RZ, 0x5410, R93.reuse ;  /* 0x00005410ffa07816 */ /* 0x100fe2000000005d */
[----:B------:R-:W-:Y:S01]  /*0a90*/  FMUL.FTZ R122, R129, R90 ;  /* 0x0000005a817a7220 */ /* 0x000fe20000410000 */
[----:B------:R-:W-:Y:S01]  /*0aa0*/  PRMT R93, RZ, 0x7610, R93 ;  /* 0x00007610ff5d7816 */ /* 0x000fe2000000005d */
[C---:B------:R-:W-:Y:S02]  /*0ab0*/  FADD.FTZ R169, -R174.reuse, R102 ;  /* 0x00000066aea97221 */ /* 0x040fe40000010100 */
[C---:B------:R-:W-:Y:S02]  /*0ac0*/  FADD.FTZ R171, -R174.reuse, R103 ;  /* 0x00000067aeab7221 */ /* 0x040fe40000010100 */
[----:B0-----:R-:W-:Y:S02]  /*0ad0*/  FADD.FTZ R127, -R174, R100 ;  /* 0x00000064ae7f7221 */ /* 0x001fe40000010100 */
[----:B------:R-:W-:-:S02]  /*0ae0*/  FMUL.FTZ R103, R154, R163 ;  /* 0x000000a39a677220 */ /* 0x000fc40000410000 */
[----:B------:R-:W-:Y:S02]  /*0af0*/  FMUL.FTZ R102, R154, R91 ;  /* 0x0000005b9a667220 */ /* 0x000fe40000410000 */
[----:B------:R-:W-:Y:S02]  /*0b00*/  FFMA.FTZ R4, R101, R90, R4 ;  /* 0x0000005a65047223 */ /* 0x000fe40000010004 */
[----:B------:R-:W-:Y:S02]  /*0b10*/  FADD.FTZ R36, R36, R90 ;  /* 0x0000005a24247221 */ /* 0x000fe40000010000 */
[----:B------:R-:W-:Y:S02]  /*0b20*/  FMUL.FTZ R100, R154, R161 ;  /* 0x000000a19a647220 */ /* 0x000fe40000410000 */
[----:B------:R-:W-:Y:S02]  /*0b30*/  FMUL.FTZ R159, R130, R92 ;  /* 0x0000005c829f7220 */ /* 0x000fe40000410000 */
[----:B------:R-:W-:-:S02]  /*0b40*/  FADD.FTZ R90, RZ, R122 ;  /* 0x0000007aff5a7221 */ /* 0x000fc40000010000 */
[----:B------:R-:W-:Y:S01]  /*0b50*/  FFMA.FTZ R91, R101, R122, RZ ;  /* 0x0000007a655b7223 */ /* 0x000fe200000100ff */
[--C-:B------:R-:W-:Y:S01]  /*0b60*/  PRMT R164, RZ, 0x5410, R95.reuse ;  /* 0x00005410ffa47816 */ /* 0x100fe2000000005f */
[----:B------:R-:W-:Y:S01]  /*0b70*/  FFMA.FTZ R6, R103, R160, R6 ;  /* 0x000000a067067223 */ /* 0x000fe20000010006 */
[----:B------:R-:W-:Y:S01]  /*0b80*/  PRMT R165, RZ, 0x7610, R95 ;  /* 0x00007610ffa57816 */ /* 0x000fe2000000005f */
[----:B------:R-:W-:Y:S02]  /*0b90*/  FADD.FTZ R95, -R174, R96 ;  /* 0x00000060ae5f7221 */ /* 0x000fe40000010100 */
[----:B------:R-:W-:Y:S02]  /*0ba0*/  FADD.FTZ R38, R38, R160 ;  /* 0x000000a026267221 */ /* 0x000fe40000010000 */
[----:B------:R-:W-:Y:S02]  /*0bb0*/  FFMA.FTZ R7, R102, R93, R7 ;  /* 0x0000005d66077223 */ /* 0x000fe40000010007 */
[----:B------:R-:W-:-:S02]  /*0bc0*/  FADD.FTZ R39, R39, R93 ;  /* 0x0000005d27277221 */ /* 0x000fc40000010000 */
[----:B------:R-:W-:Y:S02]  /*0bd0*/  FMUL.FTZ R161, R132, R93 ;  /* 0x0000005d84a17220 */ /* 0x000fe40000410000 */
[----:B------:R-:W-:Y:S02]  /*0be0*/  FMUL.FTZ R160, R131, R160 ;  /* 0x000000a083a07220 */ /* 0x000fe40000410000 */
[----:B------:R-:W-:Y:S02]  /*0bf0*/  FADD.FTZ R93, R90, R159 ;  /* 0x0000009f5a5d7221 */ /* 0x000fe40000010000 */
[----:B------:R-:W-:Y:S01]  /*0c00*/  FFMA.FTZ R91, R100, R159, R91 ;  /* 0x0000009f645b7223 */ /* 0x000fe2000001005b */
[----:B------:R-:W-:Y:S01]  /*0c10*/  PRMT R162, RZ, 0x5410, R94 ;  /* 0x00005410ffa27816 */ /* 0x000fe2000000005e */
[----:B------:R-:W-:Y:S01]  /*0c20*/  FADD.FTZ R125, -R174, R98 ;  /* 0x00000062ae7d7221 */ /* 0x000fe20000010100 */
[--C-:B------:R-:W-:Y:S02]  /*0c30*/  PRMT R168, RZ, 0x5410, R105.reuse ;  /* 0x00005410ffa87816 */ /* 0x100fe40000000069 */
[----:B------:R-:W-:Y:S01]  /*0c40*/  PRMT R98, RZ, 0x7610, R105 ;  /* 0x00007610ff627816 */ /* 0x000fe20000000069 */
        /* <DEDUP_REMOVED lines=9> */
[----:B------:R-:W-:Y:S01]  /*0ce0*/  FFMA.FTZ R91, R102, R161, R91 ;  /* 0x000000a1665b7223 */ /* 0x000fe2000001005b */
[----:B------:R-:W-:Y:S01]  /*0cf0*/  PRMT R172, RZ, 0x5410, R107 ;  /* 0x00005410ffac7816 */ /* 0x000fe2000000006b */
[----:B------:R-:W-:Y:S01]  /*0d00*/  FADD.FTZ R99, -R174, R99 ;  /* 0x00000063ae637221 */ /* 0x000fe20000010100 */
[----:B------:R-:W-:Y:S01]  /*0d10*/  PRMT R126, RZ, 0x7610, R107 ;  /* 0x00007610ff7e7816 */ /* 0x000fe2000000006b */
[----:B------:R-:W-:Y:S01]  /*0d20*/  FMUL.FTZ R107, R154, R125 ;  /* 0x0000007d9a6b7220 */ /* 0x000fe20000410000 */
[--C-:B------:R-:W-:Y:S01]  /*0d30*/  PRMT R166, RZ, 0x5410, R104.reuse ;  /* 0x00005410ffa67816 */ /* 0x100fe20000000068 */
[----:B------:R-:W-:Y:S01]  /*0d40*/  FMUL.FTZ R163, R134, R94 ;  /* 0x0000005e86a37220 */ /* 0x000fe20000410000 */
[----:B------:R-:W-:Y:S01]  /*0d50*/  PRMT R96, RZ, 0x7610, R104 ;  /* 0x00007610ff607816 */ /* 0x000fe20000000068 */
[----:B------:R-:W-:-:S02]  /*0d60*/  FMUL.FTZ R104, R154, R97 ;  /* 0x000000619a687220 */ /* 0x000fc40000410000 */
[----:B------:R-:W-:Y:S02]  /*0d70*/  FADD.FTZ R90, R93, R162 ;  /* 0x000000a25d5a7221 */ /* 0x000fe40000010000 */
[----:B------:R-:W-:Y:S01]  /*0d80*/  FFMA.FTZ R91, R105, R162, R91 ;  /* 0x000000a2695b7223 */ /* 0x000fe2000001005b */
[----:B------:R-:W-:Y:S01]  /*0d90*/  PRMT R170, RZ, 0x5410, R106 ;  /* 0x00005410ffaa7816 */ /* 0x000fe2000000006a */
[----:B------:R-:W-:Y:S01]  /*0da0*/  FADD.FTZ R34, R34, R164 ;  /* 0x000000a422227221 */ /* 0x000fe20000010000 */
[----:B------:R-:W-:Y:S01]  /*0db0*/  PRMT R124, RZ, 0x7610, R106 ;  /* 0x00007610ff7c7816 */ /* 0x000fe2000000006a */
[----:B------:R-:W-:Y:S02]  /*0dc0*/  FMUL.FTZ R106, R154, R99 ;  /* 0x000000639a6a7220 */ /* 0x000fe40000410000 */
[-C--:B------:R-:W-:Y:S02]  /*0dd0*/  FFMA.FTZ R10, R107, R164.reuse, R10 ;  /* 0x000000a46b0a7223 */ /* 0x080fe4000001000a */
[----:B------:R-:W-:-:S02]  /*0de0*/  FMUL.FTZ R164, R135, R164 ;  /* 0x000000a487a47220 */ /* 0x000fc40000410000 */
[----:B------:R-:W-:Y:S02]  /*0df0*/  FADD.FTZ R93, R90, R163 ;  /* 0x000000a35a5d7221 */ /* 0x000fe40000010000 */
[----:B------:R-:W-:Y:S02]  /*0e00*/  FFMA.FTZ R91, R104, R163, R91 ;  /* 0x000000a3685b7223 */ /* 0x000fe4000001005b */
[----:B------:R-:W-:Y:S02]  /*0e10*/  FADD.FTZ R175, -R174, R109 ;  /* 0x0000006daeaf7221 */ /* 0x000fe40000010100 */
        /* <DEDUP_REMOVED lines=11> */
[C---:B------:R-:W-:Y:S02]  /*0ed0*/  FADD.FTZ R173, -R174.reuse, R108 ;  /* 0x0000006caead7221 */ /* 0x040fe40000010100 */
[----:B------:R-:W-:Y:S02]  /*0ee0*/  FADD.FTZ R179, -R174, R111 ;  /* 0x0000006faeb37221 */ /* 0x000fe40000010100 */
[C---:B------:R-:W-:Y:S02]  /*0ef0*/  FMUL.FTZ R108, R154.reuse, R167 ;  /* 0x000000a79a6c7220 */ /* 0x040fe40000410000 */
[----:B------:R-:W-:-:S02]  /*0f00*/  FMUL.FTZ R111, R154, R169 ;  /* 0x000000a99a6f7220 */ /* 0x000fc40000410000 */
        /* <DEDUP_REMOVED lines=39> */
[C---:B------:R-:W-:Y:S01]  /*1180*/  FADD.FTZ R195, -R174.reuse, R120 ;  /* 0x00000078aec37221 */ /* 0x040fe20000010100 */
[----:B------:R-:W-:Y:S01]  /*1190*/  PRMT R191, RZ, 0x5410, R117 ;  /* 0x00005410ffbf7816 */ /* 0x000fe20000000075 */
[C---:B------:R-:W-:Y:S01]  /*11a0*/  FADD.FTZ R199, -R174.reuse, R121 ;  /* 0x00000079aec77221 */ /* 0x040fe20000010100 */
[----:B------:R-:W-:Y:S01]  /*11b0*/  PRMT R178, RZ, 0x7610, R117 ;  /* 0x00007610ffb27816 */ /* 0x000fe20000000075 */
        /* <DEDUP_REMOVED lines=10> */
[----:B------:R-:W-:Y:S01]  /*1260*/  FFMA.FTZ R45, R116, R176, R45 ;  /* 0x000000b0742d7223 */ /* 0x000fe2000001002d */
[----:B------:R-:W-:Y:S01]  /*1270*/  PRMT R2, RZ, 0x7610, R119 ;  /* 0x00007610ff027816 */ /* 0x000fe20000000077 */
[----:B------:R-:W-:-:S02]  /*1280*/  FADD.FTZ R21, R21, R176 ;  /* 0x000000b015157221 */ /* 0x000fc40000010000 */
[----:B------:R-:W-:Y:S02]  /*1290*/  FMUL.FTZ R119, R154, R189 ;  /* 0x000000bd9a777220 */ /* 0x000fe40000410000 */
[----:B------:R-:W-:Y:S02]  /*12a0*/  FMUL.FTZ R176, R148, R191 ;  /* 0x000000bf94b07220 */ /* 0x000fe40000410000 */
[----:B------:R-:W-:Y:S02]  /*12b0*/  FADD.FTZ R93, R90, R175 ;  /* 0x000000af5a5d7221 */ /* 0x000fe40000010000 */
[----:B------:R-:W-:Y:S01]  /*12c0*/  FFMA.FTZ R91, R116, R175, R91 ;  /* 0x000000af745b7223 */ /* 0x000fe2000001005b */
[--C-:B------:R-:W-:Y:S02]  /*12d0*/  PRMT R197, RZ, 0x5410, R118.reuse ;  /* 0x00005410ffc57816 */ /* 0x100fe40000000076 */
[----:B------:R-:W-:Y:S01]  /*12e0*/  PRMT R88, RZ, 0x7610, R118 ;  /* 0x00007610ff587816 */ /* 0x000fe20000000076 */
        /* <DEDUP_REMOVED lines=8> */
[----:B------:R-:W-:Y:S02]  /*1370*/  FMUL.FTZ R178, R150, R197 ;  /* 0x000000c596b27220 */ /* 0x000fe40000410000 */
[----:B------:R-:W-:Y:S02]  /*1380*/  FADD.FTZ R93, R90, R177 ;  /* 0x000000b15a5d7221 */ /* 0x000fe40000010000 */
[----:B------:R-:W-:Y:S02]  /*1390*/  FFMA.FTZ R91, R118, R177, R91 ;  /* 0x000000b1765b7223 */ /* 0x000fe4000001005b */
[----:B------:R-:W-:Y:S02]  /*13a0*/  FMUL.FTZ R123, R154, R201 ;  /* 0x000000c99a7b7220 */ /* 0x000fe40000410000 */
        /* <DEDUP_REMOVED lines=16> */
[----:B------:R-:W-:Y:S02]  /*14b0*/  FADD.FTZ R33, R33, R94 ;  /* 0x0000005e21217221 */ /* 0x000fe40000010000 */
[----:B------:R-:W-:Y:S02]  /*14c0*/  FFMA.FTZ R9, R104, R94, R9 ;  /* 0x0000005e68097223 */ /* 0x000fe40000010009 */
[----:B------:R-:W-:-:S02]  /*14d0*/  FFMA.FTZ R13, R108, R96, R13 ;  /* 0x000000606c0d7223 */ /* 0x000fc4000001000d */
[----:B------:R-:W-:Y:S02]  /*14e0*/  FADD.FTZ R29, R29, R96 ;  /* 0x000000601d1d7221 */ /* 0x000fe40000010000 */
[----:B------:R-:W-:Y:S02]  /*14f0*/  FFMA.FTZ R15, R110, R98, R15 ;  /* 0x000000626e0f7223 */ /* 0x000fe4000001000f */
[----:B------:R-:W-:Y:S02]  /*1500*/  FADD.FTZ R31, R31, R98 ;  /* 0x000000621f1f7221 */ /* 0x000fe40000010000 */
[----:B------:R-:W-:Y:S02]  /*1510*/  FADD.FTZ R25, R25, R124 ;  /* 0x0000007c19197221 */ /* 0x000fe40000010000 */
[----:B------:R-:W-:Y:S02]  /*1520*/  FFMA.FTZ R49, R112, R124, R49 ;  /* 0x0000007c70317223 */ /* 0x000fe40000010031 */
        /* <DEDUP_REMOVED lines=12> */
.L_x_3194:
[----:B------:R-:W-:Y:S05]  /*15f0*/  BSYNC B0 ;  /* 0x0000000000007941 */ /* 0x000fea0003800000 */
.L_x_3192:
[----:B------:R-:W-:Y:S02]  /*1600*/  LOP3.LUT P1, RZ, R145, 0xff, RZ, 0xc0, !PT ;  /* 0x000000ff91ff7812 */ /* 0x000fe4000782c0ff */
[----:B------:R-:W-:-:S02]  /*1610*/  SHF.R.U32.HI R89, RZ, 0x5, R0 ;  /* 0x00000005ff597819 */ /* 0x000fc40000011600 */
[----:B------:R-:W-:Y:S02]  /*1620*/  LOP3.LUT P0, RZ, R0, 0x1f, RZ, 0xc0, !PT ;  /* 0x0000001f00ff7812 */ /* 0x000fe4000780c0ff */
[----:B------:R-:W-:-:S07]  /*1630*/  LOP3.LUT R96, R89, 0x7fffffc, RZ, 0xc0, !PT ;  /* 0x07fffffc59607812 */ /* 0x000fce00078ec0ff */
[----:B------:R-:W-:Y:S01]  /*1640*/  @!P1 IADD3 R96, R96, 0x4, RZ ;  /* 0x0000000460609810 */ /* 0x000fe20007ffe0ff */
[----:B------:R-:W-:Y:S05]  /*1650*/  BRA.DIV ~URZ, `(.L_x_3195) ;  /* 0x00001e627f007947 */ /* 0x000fea000b800000 */
[----:B------:R1:W2:Y:S02]  /*1660*/  SHFL.DOWN PT, R93, R88, 0x10, 0x1f ;  /* 0x0a001f00585d7f89 */ /* 0x0002a400000e0000 */
.L_x_3246:
[----:B------:R-:W-:Y:S05]  /*1670*/  BRA.DIV ~URZ, `(.L_x_3196) ;  /* 0x00001ec27f007947 */ /* 0x000fea000b800000 */
[----:B0-----:R-:W0:Y:S01]  /*1680*/  SHFL.DOWN PT, R2, R91, 0x10, 0x1f ;  /* 0x0a001f005b027f89 */ /* 0x001e2200000e0000 */
[----:B--2---:R-:W-:-:S05]  /*1690*/  FADD.FTZ R92, R93, R88 ;  /* 0x000000585d5c7221 */ /* 0x004fca0000010000 */
[----:B------:R-:W2:Y:S01]  /*16a0*/  SHFL.DOWN PT, R3, R92, 0x8, 0x1f ;  /* 0x09001f005c037f89 */ /* 0x000ea200000e0000 */
[----:B0-----:R-:W-:-:S05]  /*16b0*/  FADD.FTZ R2, R2, R91 ;  /* 0x0000005b02027221 */ /* 0x001fca0000010000 */
[----:B------:R-:W0:Y:S01]  /*16c0*/  SHFL.DOWN PT, R93, R2, 0x8, 0x1f ;  /* 0x09001f00025d7f89 */ /* 0x000e2200000e0000 */
[----:B--2---:R-:W-:-:S05]  /*16d0*/  FADD.FTZ R3, R3, R92 ;  /* 0x0000005c03037221 */ /* 0x004fca0000010000 */
[----:B-1----:R-:W1:Y:S01]  /*16e0*/  SHFL.DOWN PT, R88, R3, 0x4, 0x1f ;  /* 0x08801f0003587f89 */ /* 0x002e6200000e0000 */
        /* <DEDUP_REMOVED lines=10> */
.L_x_3247:
[----:B------:R-:W-:Y:S01]  /*1790*/  @!P0 LOP3.LUT R89, R89, 0x3, RZ, 0xc0, !PT ;  /* 0x0000000359598812 */ /* 0x000fe200078ec0ff */
[----:B--2---:R-:W-:Y:S01]  /*17a0*/  FADD.FTZ R2, R92, R91 ;  /* 0x0000005b5c027221 */ /* 0x004fe20000010000 */
[----:B------:R-:W-:Y:S01]  /*17b0*/  WARPSYNC 0xffffffff ;  /* 0xffffffff00007948 */ /* 0x000fe20003800000 */
[----:B0-----:R-:W-:Y:S01]  /*17c0*/  FADD.FTZ R3, R94, R95 ;  /* 0x0000005f5e037221 */ /* 0x001fe20000010000 */
[----:B------:R-:W-:Y:S01]  /*17d0*/  @!P0 IADD3 R97, R96, R89, RZ ;  /* 0x0000005960618210 */ /* 0x000fe20007ffe0ff */
[----:B------:R-:W-:Y:S01]  /*17e0*/  BSSY B0, `(.L_x_3197) ;  /* 0x0000025000007945 */ /* 0x000fe20003800000 */
[----:B-----5:R-:W-:Y:S02]  /*17f0*/  ISETP.GE.AND P4, PT, R157, 0x1, PT ;  /* 0x000000019d00780c */ /* 0x020fe40003f86270 */
[----:B------:R-:W-:Y:S01]  /*1800*/  @!P5 ISETP.NE.U32.AND P6, PT, RZ, c[0x0][0x218], PT ;  /* 0x00008600ff00da0c */ /* 0x000fe20003fc5070 */
[----:B------:R0:W-:Y:S04]  /*1810*/  @!P0 STS.64 [R97.X8+0x3000], R2 ;  /* 0x0030000261008388 */ /* 0x0001e80000008a00 */
[----:B------:R-:W-:Y:S01]  /*1820*/  BAR.SYNC.DEFER_BLOCKING 0x0 ;  /* 0x0000000000007b1d */ /* 0x000fe20000010000 */
[----:B------:R-:W-:-:S02]  /*1830*/  ISETP.NE.AND P3, PT, R183, RZ, PT ;  /* 0x000000ffb700720c */ /* 0x000fc40003f65270 */
[----:B------:R-:W-:Y:S02]  /*1840*/  ISETP.NE.U32.AND P0, PT, RZ, c[0x0][0x258], PT ;  /* 0x00009600ff007a0c */ /* 0x000fe40003f05070 */
[----:B------:R-:W-:Y:S02]  /*1850*/  @!P5 ISETP.NE.AND.EX P6, PT, RZ, c[0x0][0x21c], PT, P6 ;  /* 0x00008700ff00da0c */ /* 0x000fe40003fc5360 */
[----:B------:R-:W-:Y:S02]  /*1860*/  @P4 IADD3 R157, R157, -0x1, RZ ;  /* 0xffffffff9d9d4810 */ /* 0x000fe40007ffe0ff */
[----:B------:R-:W-:Y:S02]  /*1870*/  ISETP.NE.U32.AND P1, PT, RZ, c[0x0][0x258], PT ;  /* 0x00009600ff007a0c */ /* 0x000fe40003f25070 */
[----:B------:R-:W-:Y:S01]  /*1880*/  @!P5 ISETP.NE.U32.AND P2, PT, RZ, c[0x0][0x218], PT ;  /* 0x00008600ff00da0c */ /* 0x000fe20003f45070 */
[----:B------:R-:W-:Y:S01]  /*1890*/  @P4 IMAD R157, R157, c[0x0][0x168], RZ ;  /* 0x00005a009d9d4a24 */ /* 0x000fe200078e02ff */
[----:B------:R-:W-:-:S04]  /*18a0*/  ISETP.NE.AND.EX P0, PT, RZ, c[0x0][0x25c], PT, P0 ;  /* 0x00009700ff007a0c */ /* 0x000fc80003f05300 */
[----:B0-----:R-:W-:-:S04]  /*18b0*/  @P4 SHF.R.S32.HI R2, RZ, 0x1f, R157 ;  /* 0x0000001fff024819 */ /* 0x001fc8000001149d */
[----:B------:R-:W-:Y:S01]  /*18c0*/  @P4 LEA.HI R157, R2, R157, RZ, 0x3 ;  /* 0x0000009d029d4211 */ /* 0x000fe200078f18ff */
[----:B-1----:R-:W0:Y:S04]  /*18d0*/  LDS.128 R88, [R96.X8+0x3000] ;  /* 0x0030000060587984 */ /* 0x002e280000008c00 */
[----:B------:R-:W1:Y:S01]  /*18e0*/  LDS.128 R92, [R96.X8+0x3010] ;  /* 0x00301000605c7984 */ /* 0x000e620000008c00 */
[----:B0-----:R-:W-:Y:S02]  /*18f0*/  FADD.FTZ R99, RZ, R88 ;  /* 0x00000058ff637221 */ /* 0x001fe40000010000 */
[----:B------:R-:W-:Y:S02]  /*1900*/  FADD.FTZ R88, RZ, R89 ;  /* 0x00000059ff587221 */ /* 0x000fe40000010000 */
[----:B------:R-:W-:-:S02]  /*1910*/  FADD.FTZ R99, R90, R99 ;  /* 0x000000635a637221 */ /* 0x000fc40000010000 */
[----:B------:R-:W-:Y:S02]  /*1920*/  FADD.FTZ R88, R91, R88 ;  /* 0x000000585b587221 */ /* 0x000fe40000010000 */
[----:B-1----:R-:W-:Y:S02]  /*1930*/  FADD.FTZ R99, R99, R92 ;  /* 0x0000005c63637221 */ /* 0x002fe40000010000 */
[----:B------:R-:W-:Y:S01]  /*1940*/  FADD.FTZ R88, R88, R93 ;  /* 0x0000005d58587221 */ /* 0x000fe20000010000 */
[----:B------:R-:W-:Y:S01]  /*1950*/  @!P5 FSEL R93, R52, RZ, P6 ;  /* 0x000000ff345dd208 */ /* 0x000fe20003000000 */
[----:B------:R-:W-:Y:S02]  /*1960*/  FADD.FTZ R94, R94, R99 ;  /* 0x000000635e5e7221 */ /* 0x000fe40000010000 */
[----:B------:R-:W-:Y:S02]  /*1970*/  FADD.FTZ R88, R95, R88 ;  /* 0x000000585f587221 */ /* 0x000fe40000010000 */
[----:B------:R-:W-:-:S02]  /*1980*/  FMUL.FTZ R94, R94, c[0x0][0x1e0] ;  /* 0x000078005e5e7a20 */ /* 0x000fc40000410000 */
[----:B------:R-:W-:-:S03]  /*1990*/  FMUL.FTZ R125, R88, c[0x0][0x1e0] ;  /* 0x00007800587d7a20 */ /* 0x000fc60000410000 */
[----:B------:R-:W-:Y:S02]  /*19a0*/  FSEL R124, R94, RZ, !P3 ;  /* 0x000000ff5e7c7208 */ /* 0x000fe40005800000 */
[----:B------:R-:W-:Y:S01]  /*19b0*/  @!P5 ISETP.NE.U32.AND P3, PT, RZ, c[0x0][0x218], PT ;  /* 0x00008600ff00da0c */ /* 0x000fe20003f65070 */
[----:B------:R-:W-:Y:S07]  /*19c0*/  @!P5 BRA `(.L_x_3198) ;  /* 0x000000600000d947 */ /* 0x000fee0003800000 */
[----:B------:R-:W-:Y:S01]  /*19d0*/  ISETP.NE.U32.AND P6, PT, RZ, c[0x0][0x218], PT ;  /* 0x00008600ff007a0c */ /* 0x000fe20003fc5070 */
[----:B------:R-:W-:-:S03]  /*19e0*/  FFMA.FTZ R3, R101, R125, R124 ;  /* 0x0000007d65037223 */ /* 0x000fc6000001007c */
[----:B------:R-:W-:Y:S01]  /*19f0*/  ISETP.NE.AND.EX P6, PT, RZ, c[0x0][0x21c], PT, P6 ;  /* 0x00008700ff007a0c */ /* 0x000fe20003fc5360 */
[----:B------:R-:W-:-:S04]  /*1a00*/  FADD.FTZ R3, R122, -R3 ;  /* 0x800000037a037221 */ /* 0x000fc80000010000 */
[----:B------:R-:W-:-:S08]  /*1a10*/  FMUL.FTZ R93, R154, R3 ;  /* 0x000000039a5d7220 */ /* 0x000fd00000410000 */
[----:B------:R-:W-:Y:S02]  /*1a20*/  @P6 FADD.FTZ R93, R52, R93 ;  /* 0x0000005d345d6221 */ /* 0x000fe40000010000 */
.L_x_3198:
[----:B------:R-:W-:Y:S05]  /*1a30*/  BSYNC B0 ;  /* 0x0000000000007941 */ /* 0x000fea0003800000 */
.L_x_3197:
[----:B------:R-:W-:Y:S01]  /*1a40*/  @!P5 ISETP.NE.U32.AND P6, PT, RZ, c[0x0][0x218], PT ;  /* 0x00008600ff00da0c */ /* 0x000fe20003fc5070 */
[----:B------:R-:W-:Y:S01]  /*1a50*/  BSSY B0, `(.L_x_3199) ;  /* 0x0000012000007945 */ /* 0x000fe20003800000 */
[----:B------:R-:W-:Y:S01]  /*1a60*/  @P0 MOV R3, 0x20 ;  /* 0x0000002000030802 */ /* 0x000fe20000000f00 */
[----:B------:R-:W-:Y:S01]  /*1a70*/  HFMA2.MMA R126, -RZ, RZ, 0, 0 ;  /* 0x00000000ff7e7435 */ /* 0x000fe200000001ff */
[----:B------:R-:W-:Y:S02]  /*1a80*/  ISETP.NE.AND.EX P1, PT, RZ, c[0x0][0x25c], PT, P1 ;  /* 0x00009700ff007a0c */ /* 0x000fe40003f25310 */
[----:B------:R-:W-:Y:S01]  /*1a90*/  @!P5 ISETP.NE.AND.EX P6, PT, RZ, c[0x0][0x21c], PT, P6 ;  /* 0x00008700ff00da0c */ /* 0x000fe20003fc5360 */
[----:B------:R-:W-:Y:S01]  /*1aa0*/  @P0 IMAD.WIDE.U32 R2, R158, R3, c[0x0][0x258] ;  /* 0x000096009e020625 */ /* 0x000fe200078e0003 */
[----:B------:R-:W-:Y:S02]  /*1ab0*/  @!P5 ISETP.NE.AND.EX P2, PT, RZ, c[0x0][0x21c], PT, P2 ;  /* 0x00008700ff00da0c */ /* 0x000fe40003f45320 */
[----:B------:R-:W-:-:S02]  /*1ac0*/  @!P5 ISETP.NE.AND.EX P3, PT, RZ, c[0x0][0x21c], PT, P3 ;  /* 0x00008700ff00da0c */ /* 0x000fc40003f65330 */
[----:B------:R-:W-:Y:S02]  /*1ad0*/  @P4 LOP3.LUT R96, R0, 0x7f, RZ, 0xc0, !PT ;  /* 0x0000007f00604812 */ /* 0x000fe400078ec0ff */
[----:B------:R-:W-:Y:S02]  /*1ae0*/  SEL R88, R93, R76, P1 ;  /* 0x0000004c5d587207 */ /* 0x000fe40000800000 */
        /* <DEDUP_REMOVED lines=8> */
.L_x_3200:
[----:B------:R-:W-:Y:S05]  /*1b70*/  BSYNC B0 ;  /* 0x0000000000007941 */ /* 0x000fea0003800000 */
.L_x_3199:
[----:B------:R-:W-:Y:S01]  /*1b80*/  BSSY B0, `(.L_x_3201) ;  /* 0x000000a000007945 */ /* 0x000fe20003800000 */
        /* <DEDUP_REMOVED lines=9> */
.L_x_3202:
[----:B------:R-:W-:Y:S05]  /*1c20*/  BSYNC B0 ;  /* 0x0000000000007941 */ /* 0x000fea0003800000 */
.L_x_3201:
        /* <DEDUP_REMOVED lines=10> */
.L_x_3204:
[----:B------:R-:W-:Y:S05]  /*1cd0*/  BSYNC B0 ;  /* 0x0000000000007941 */ /* 0x000fea0003800000 */
.L_x_3203:
[----:B------:R-:W-:Y:S01]  /*1ce0*/  @P4 FMUL.FTZ R93, R93, c[0x0][0x1ec] ;  /* 0x00007b005d5d4a20 */ /* 0x000fe20000410000 */
[----:B------:R-:W-:Y:S01]  /*1cf0*/  @!P5 ISETP.NE.U32.AND P6, PT, RZ, c[0x0][0x218], PT ;  /* 0x00008600ff00da0c */ /* 0x000fe20003fc5070 */
[----:B------:R-:W-:Y:S01]  /*1d00*/  @P4 FMUL.FTZ R92, R92, c[0x0][0x1ec] ;  /* 0x00007b005c5c4a20 */ /* 0x000fe20000410000 */
[----:B------:R-:W-:Y:S01]  /*1d10*/  @!P5 ISETP.NE.U32.AND P3, PT, RZ, c[0x0][0x218], PT ;  /* 0x00008600ff00da0c */ /* 0x000fe20003f65070 */
[----:B------:R-:W-:Y:S01]  /*1d20*/  @P4 FMUL.FTZ R95, R95, c[0x0][0x1ec] ;  /* 0x00007b005f5f4a20 */ /* 0x000fe20000410000 */
[----:B------:R-:W-:Y:S01]  /*1d30*/  @P4 F2FP.BF16.PACK_AB R93, RZ, R93 ;  /* 0x0000005dff5d423e */ /* 0x000fe200000010ff */
[----:B------:R-:W-:Y:S01]  /*1d40*/  BSSY B0, `(.L_x_3205) ;  /* 0x0000019000007945 */ /* 0x000fe20003800000 */
[----:B------:R-:W-:Y:S02]  /*1d50*/  @!P5 ISETP.NE.U32.AND P2, PT, RZ, c[0x0][0x218], PT ;  /* 0x00008600ff00da0c */ /* 0x000fe40003f45070 */
[C---:B------:R-:W-:Y:S01]  /*1d60*/  SEL R91, R94.reuse, R79, P1 ;  /* 0x0000004f5e5b7207 */ /* 0x040fe20000800000 */
[----:B------:R-:W-:Y:S01]  /*1d70*/  @P4 FMUL.FTZ R94, R94, c[0x0][0x1ec] ;  /* 0x00007b005e5e4a20 */ /* 0x000fe20000410000 */
[----:B------:R-:W-:-:S02]  /*1d80*/  @!P5 ISETP.NE.AND.EX P6, PT, RZ, c[0x0][0x21c], PT, P6 ;  /* 0x00008700ff00da0c */ /* 0x000fc40003fc5360 */
[----:B------:R-:W-:Y:S01]  /*1d90*/  @!P5 ISETP.NE.AND.EX P3, PT, RZ, c[0x0][0x21c], PT, P3 ;  /* 0x00008700ff00da0c */ /* 0x000fe20003f65330 */
[----:B------:R0:W-:Y:S01]  /*1da0*/  @P0 STG.E.128 [R2.64], R88 ;  /* 0x0000005802000986 */ /* 0x0001e2000c101d04 */
[----:B------:R-:W-:Y:S02]  /*1db0*/  @!P5 ISETP.NE.AND.EX P2, PT, RZ, c[0x0][0x21c], PT, P2 ;  /* 0x00008700ff00da0c */ /* 0x000fe40003f45320 */
[----:B------:R-:W-:Y:S02]  /*1dc0*/  @P4 F2FP.BF16.PACK_AB R92, RZ, R92 ;  /* 0x0000005cff5c423e */ /* 0x000fe400000010ff */
[----:B------:R-:W-:Y:S02]  /*1dd0*/  @P4 PRMT R84, R93, 0x7610, R84 ;  /* 0x000076105d544816 */ /* 0x000fe40000000054 */
[----:B------:R-:W-:Y:S02]  /*1de0*/  @!P5 FSEL R127, R56, RZ, P6 ;  /* 0x000000ff387fd208 */ /* 0x000fe40003000000 */
[----:B------:R-:W-:-:S02]  /*1df0*/  @!P5 FSEL R158, R57, RZ, P3 ;  /* 0x000000ff399ed208 */ /* 0x000fc40001800000 */
[----:B------:R-:W-:Y:S02]  /*1e00*/  @P4 LEA.HI.SX32 R126, R157, R96, 0x1d ;  /* 0x000000609d7e4211 */ /* 0x000fe400078feaff */
[----:B------:R-:W-:Y:S02]  /*1e10*/  @!P5 ISETP.NE.U32.AND P6, PT, RZ, c[0x0][0x218], PT ;  /* 0x00008600ff00da0c */ /* 0x000fe40003fc5070 */
[----:B------:R-:W-:Y:S02]  /*1e20*/  @!P5 ISETP.NE.U32.AND P3, PT, RZ, c[0x0][0x218], PT ;  /* 0x00008600ff00da0c */ /* 0x000fe40003f65070 */
[----:B------:R-:W-:Y:S02]  /*1e30*/  @P4 F2FP.BF16.PACK_AB R95, RZ, R95 ;  /* 0x0000005fff5f423e */ /* 0x000fe400000010ff */
[----:B0-----:R-:W-:Y:S02]  /*1e40*/  @!P5 FSEL R91, R58, RZ, P2 ;  /* 0x000000ff3a5bd208 */ /* 0x001fe40001000000 */
[----:B------:R-:W-:Y:S01]  /*1e50*/  @P4 PRMT R84, R84, 0x5410, R92 ;  /* 0x0000541054544816 */ /* 0x000fe2000000005c */
[----:B------:R-:W-:Y:S05]  /*1e60*/  @!P5 BRA `(.L_x_3206) ;  /* 0x000000600000d947 */ /* 0x000fea0003800000 */
[----:B------:R-:W-:Y:S01]  /*1e70*/  ISETP.NE.U32.AND P2, PT, RZ, c[0x0][0x218], PT ;  /* 0x00008600ff007a0c */ /* 0x000fe20003f45070 */
[----:B------:R-:W-:-:S03]  /*1e80*/  FFMA.FTZ R89, R105, R125, R124 ;  /* 0x0000007d69597223 */ /* 0x000fc6000001007c */
[----:B------:R-:W-:Y:S01]  /*1e90*/  ISETP.NE.AND.EX P2, PT, RZ, c[0x0][0x21c], PT, P2 ;  /* 0x00008700ff007a0c */ /* 0x000fe20003f45320 */
[----:B------:R-:W-:-:S04]  /*1ea0*/  FADD.FTZ R89, R162, -R89 ;  /* 0x80000059a2597221 */ /* 0x000fc80000010000 */
[----:B------:R-:W-:-:S08]  /*1eb0*/  FMUL.FTZ R127, R154, R89 ;  /* 0x000000599a7f7220 */ /* 0x000fd00000410000 */
[----:B------:R-:W-:Y:S02]  /*1ec0*/  @P2 FADD.FTZ R127, R56, R127 ;  /* 0x0000007f387f2221 */ /* 0x000fe40000010000 */
.L_x_3206:
[----:B------:R-:W-:Y:S05]  /*1ed0*/  BSYNC B0 ;  /* 0x0000000000007941 */ /* 0x000fea0003800000 */
.L_x_3205:
        /* <DEDUP_REMOVED lines=8> */
.L_x_3208:
[----:B------:R-:W-:Y:S05]  /*1f60*/  BSYNC B0 ;  /* 0x0000000000007941 */ /* 0x000fea0003800000 */
.L_x_3207:
[----:B------:R-:W-:Y:S01]  /*1f70*/  @P4 FMUL.FTZ R88, R127, c[0x0][0x1ec] ;  /* 0x00007b007f584a20 */ /* 0x000fe20000410000 */
[----:B------:R-:W-:Y:S01]  /*1f80*/  @P4 F2FP.BF16.PACK_AB R94, RZ, R94 ;  /* 0x0000005eff5e423e */ /* 0x000fe200000010ff */
[----:B------:R-:W-:Y:S01]  /*1f90*/  @P4 FMUL.FTZ R89, R158, c[0x0][0x1ec] ;  /* 0x00007b009e594a20 */ /* 0x000fe20000410000 */
[----:B------:R-:W-:Y:S01]  /*1fa0*/  @!P5 ISETP.NE.AND.EX P6, PT, RZ, c[0x0][0x21c], PT, P6 ;  /* 0x00008700ff00da0c */ /* 0x000fe20003fc5360 */
[----:B------:R-:W-:Y:S01]  /*1fb0*/  BSSY B0, `(.L_x_3209) ;  /* 0x000000e000007945 */ /* 0x000fe20003800000 */
[----:B------:R-:W-:Y:S02]  /*1fc0*/  @P4 PRMT R85, R95, 0x7610, R85 ;  /* 0x000076105f554816 */ /* 0x000fe40000000055 */
[----:B------:R-:W-:Y:S02]  /*1fd0*/  @!P5 ISETP.NE.U32.AND P2, PT, RZ, c[0x0][0x218], PT ;  /* 0x00008600ff00da0c */ /* 0x000fe40003f45070 */
[----:B------:R-:W-:Y:S02]  /*1fe0*/  @P4 F2FP.BF16.PACK_AB R88, RZ, R88 ;  /* 0x00000058ff58423e */ /* 0x000fe400000010ff */
[----:B------:R-:W-:-:S02]  /*1ff0*/  @P4 F2FP.BF16.PACK_AB R89, RZ, R89 ;  /* 0x00000059ff59423e */ /* 0x000fc400000010ff */
[----:B------:R-:W-:Y:S02]  /*2000*/  @!P5 FSEL R92, R59, RZ, P6 ;  /* 0x000000ff3b5cd208 */ /* 0x000fe40003000000 */
        /* <DEDUP_REMOVED lines=8> */
.L_x_3210:
[----:B------:R-:W-:Y:S05]  /*2090*/  BSYNC B0 ;  /* 0x0000000000007941 */ /* 0x000fea0003800000 */
.L_x_3209:
        /* <DEDUP_REMOVED lines=8> */
.L_x_3212:
[----:B------:R-:W-:Y:S05]  /*2120*/  BSYNC B0 ;  /* 0x0000000000007941 */ /* 0x000fea0003800000 */
.L_x_3211:
[----:B------:R-:W-:Y:S01]  /*2130*/  @P4 FMUL.FTZ R90, R91, c[0x0][0x1ec] ;  /* 0x00007b005b5a4a20 */ /* 0x000fe20000410000 */
[----:B------:R-:W-:Y:S01]  /*2140*/  @P4 PRMT R86, R88, 0x7610, R86 ;  /* 0x0000761058564816 */ /* 0x000fe20000000056 */
[----:B------:R-:W-:Y:S01]  /*2150*/  @P4 FMUL.FTZ R93, R92, c[0x0][0x1ec] ;  /* 0x00007b005c5d4a20 */ /* 0x000fe20000410000 */
[----:B------:R-:W-:Y:S01]  /*2160*/  @!P5 ISETP.NE.AND.EX P3, PT, RZ, c[0x0][0x21c], PT, P3 ;  /* 0x00008700ff00da0c */ /* 0x000fe20003f65330 */
[----:B------:R-:W-:Y:S01]  /*2170*/  BSSY B0, `(.L_x_3213) ;  /* 0x000000d000007945 */ /* 0x000fe20003800000 */
[----:B------:R-:W-:Y:S02]  /*2180*/  @!P5 ISETP.NE.U32.AND P6, PT, RZ, c[0x0][0x218], PT ;  /* 0x00008600ff00da0c */ /* 0x000fe40003fc5070 */
[----:B------:R-:W-:Y:S02]  /*2190*/  @P4 PRMT R86, R86, 0x5410, R89 ;  /* 0x0000541056564816 */ /* 0x000fe40000000059 */
[----:B------:R-:W-:Y:S02]  /*21a0*/  @P4 F2FP.BF16.PACK_AB R157, RZ, R90 ;  /* 0x0000005aff9d423e */ /* 0x000fe400000010ff */
[----:B------:R-:W-:-:S02]  /*21b0*/  @P4 F2FP.BF16.PACK_AB R184, RZ, R93 ;  /* 0x0000005dffb8423e */ /* 0x000fc400000010ff */
        /* <DEDUP_REMOVED lines=8> */
.L_x_3214:
[----:B------:R-:W-:Y:S05]  /*2240*/  BSYNC B0 ;  /* 0x0000000000007941 */ /* 0x000fea0003800000 */
.L_x_3213:
[----:B------:R-:W-:Y:S01]  /*2250*/  @P0 IMAD.MOV.U32 R97, RZ, RZ, 0x20 ;  /* 0x00000020ff610424 */ /* 0x000fe200078e00ff */
[----:B------:R-:W-:Y:S01]  /*2260*/  @P4 MOV R99, 0x10 ;  /* 0x0000001000634802 */ /* 0x000fe20000000f00 */
[----:B------:R-:W-:Y:S01]  /*2270*/  BSSY B0, `(.L_x_3215) ;  /* 0x0000014000007945 */ /* 0x000fe20003800000 */
[----:B------:R-:W-:Y:S01]  /*2280*/  @!P5 ISETP.NE.U32.AND P3, PT, RZ, c[0x0][0x218], PT ;  /* 0x00008600ff00da0c */ /* 0x000fe20003f65070 */
[----:B------:R-:W-:Y:S01]  /*2290*/  @P0 IMAD.WIDE.U32 R96, R156, R97, c[0x0][0x258] ;  /* 0x000096009c600625 */ /* 0x000fe200078e0061 */
[----:B------:R-:W-:Y:S02]  /*22a0*/  @!P5 ISETP.NE.AND.EX P2, PT, RZ, c[0x0][0x21c], PT, P2 ;  /* 0x00008700ff00da0c */ /* 0x000fe40003f45320 */
[----:B------:R-:W-:Y:S01]  /*22b0*/  SEL R90, R91, R82, P1 ;  /* 0x000000525b5a7207 */ /* 0x000fe20000800000 */
[----:B------:R-:W-:Y:S01]  /*22c0*/  @P4 IMAD.WIDE.U32 R98, R126, R99, c[0x0][0x248] ;  /* 0x000092007e624625 */ /* 0x000fe200078e0063 */
[----:B------:R-:W-:Y:S02]  /*22d0*/  SEL R91, R92, R83, P1 ;  /* 0x000000535c5b7207 */ /* 0x000fe40000800000 */
[----:B------:R-:W-:-:S02]  /*22e0*/  @!P5 ISETP.NE.AND.EX P6, PT, RZ, c[0x0][0x21c], PT, P6 ;  /* 0x00008700ff00da0c */ /* 0x000fc40003fc5360 */
[----:B------:R-:W-:Y:S02]  /*22f0*/  @!P5 ISETP.NE.AND.EX P3, PT, RZ, c[0x0][0x21c], PT, P3 ;  /* 0x00008700ff00da0c */ /* 0x000fe40003f65330 */
[----:B------:R-:W-:Y:S02]  /*2300*/  SEL R88, R127, R80, P1 ;  /* 0x000000507f587207 */ /* 0x000fe40000800000 */
[----:B------:R-:W-:Y:S02]  /*2310*/  SEL R89, R158, R81, P1 ;  /* 0x000000519e597207 */ /* 0x000fe40000800000 */
        /* <DEDUP_REMOVED lines=9> */
.L_x_3216:
[----:B------:R-:W-:Y:S05]  /*23b0*/  BSYNC B0 ;  /* 0x0000000000007941 */ /* 0x000fea0003800000 */
.L_x_3215:
        /* <DEDUP_REMOVED lines=10> */
.L_x_3218:
[----:B------:R-:W-:Y:S05]  /*2460*/  BSYNC B0 ;  /* 0x0000000000007941 */ /* 0x000fea0003800000 */
.L_x_3217:
        /* <DEDUP_REMOVED lines=10> */
.L_x_3220:
[----:B------:R-:W-:Y:S05]  /*2510*/  BSYNC B0 ;  /* 0x0000000000007941 */ /* 0x000fea0003800000 */
.L_x_3219:
[----:B------:R-:W-:Y:S01]  /*2520*/  @P4 PRMT R87, R157, 0x7610, R87 ;  /* 0x000076109d574816 */ /* 0x000fe20000000057 */
[----:B------:R0:W-:Y:S01]  /*2530*/  @P0 STG.E.128 [R2.64+0x10], R88 ;  /* 0x0000105802000986 */ /* 0x0001e2000c101d04 */
[----:B------:R-:W-:Y:S01]  /*2540*/  SEL R95, R158, R79, P1 ;  /* 0x0000004f9e5f7207 */ /* 0x000fe20000800000 */
[----:B------:R-:W-:Y:S01]  /*2550*/  @P4 FMUL.FTZ R185, R185, c[0x0][0x1ec] ;  /* 0x00007b00b9b94a20 */ /* 0x000fe20000410000 */
[----:B------:R-:W-:Y:S01]  /*2560*/  @P4 PRMT R87, R87, 0x5410, R184 ;  /* 0x0000541057574816 */ /* 0x000fe200000000b8 */
[----:B------:R-:W-:Y:S01]  /*2570*/  @P4 FMUL.FTZ R156, R156, c[0x0][0x1ec] ;  /* 0x00007b009c9c4a20 */ /* 0x000fe20000410000 */
[----:B------:R-:W-:Y:S01]  /*2580*/  @!P5 ISETP.NE.U32.AND P2, PT, RZ, c[0x0][0x218], PT ;  /* 0x00008600ff00da0c */ /* 0x000fe20003f45070 */
[----:B------:R-:W-:Y:S01]  /*2590*/  @P4 FMUL.FTZ R127, R127, c[0x0][0x1ec] ;  /* 0x00007b007f7f4a20 */ /* 0x000fe20000410000 */
[----:B------:R-:W-:Y:S01]  /*25a0*/  @P4 F2FP.BF16.PACK_AB R185, RZ, R185 ;  /* 0x000000b9ffb9423e */ /* 0x000fe200000010ff */
[----:B------:R1:W-:Y:S01]  /*25b0*/  @P4 STG.E.128 [R98.64], R84 ;  /* 0x0000005462004986 */ /* 0x0003e2000c101d04 */
[----:B------:R-:W-:Y:S01]  /*25c0*/  @!P5 ISETP.NE.AND.EX P2, PT, RZ, c[0x0][0x21c], PT, P2 ;  /* 0x00008700ff00da0c */ /* 0x000fe20003f45320 */
[----:B------:R-:W-:Y:S01]  /*25d0*/  BSSY B0, `(.L_x_3221) ;  /* 0x000000f000007945 */ /* 0x000fe20003800000 */
[----:B------:R-:W-:Y:S01]  /*25e0*/  @!P5 ISETP.NE.U32.AND P3, PT, RZ, c[0x0][0x218], PT ;  /* 0x00008600ff00da0c */ /* 0x000fe20003f65070 */
[----:B------:R2:W-:Y:S01]  /*25f0*/  @P0 STG.E.128 [R96.64], R92 ;  /* 0x0000005c60000986 */ /* 0x0005e2000c101d04 */
[----:B------:R-:W-:-:S02]  /*2600*/  @!P5 ISETP.NE.U32.AND P6, PT, RZ, c[0x0][0x218], PT ;  /* 0x00008600ff00da0c */ /* 0x000fc40003fc5070 */
[----:B------:R-:W-:Y:S02]  /*2610*/  @P4 F2FP.BF16.PACK_AB R156, RZ, R156 ;  /* 0x0000009cff9c423e */ /* 0x000fe400000010ff */
[----:B------:R-:W-:Y:S02]  /*2620*/  @P4 F2FP.BF16.PACK_AB R127, RZ, R127 ;  /* 0x0000007fff7f423e */ /* 0x000fe400000010ff */
[----:B0-----:R-:W-:Y:S02]  /*2630*/  @!P5 FSEL R3, R64, RZ, P2 ;  /* 0x000000ff4003d208 */ /* 0x001fe40001000000 */
[----:B-1----:R-:W-:Y:S01]  /*2640*/  @P4 PRMT R84, R185, 0x7610, R84 ;  /* 0x00007610b9544816 */ /* 0x002fe20000000054 */
[----:B------:R-:W-:Y:S05]  /*2650*/  @!P5 BRA `(.L_x_3222) ;  /* 0x000000600000d947 */ /* 0x000fea0003800000 */
[----:B------:R-:W-:Y:S01]  /*2660*/  ISETP.NE.U32.AND P2, PT, RZ, c[0x0][0x218], PT ;  /* 0x00008600ff007a0c */ /* 0x000fe20003f45070 */
[----:B------:R-:W-:-:S03]  /*2670*/  FFMA.FTZ R3, R113, R125, R124 ;  /* 0x0000007d71037223 */ /* 0x000fc6000001007c */
[----:B------:R-:W-:Y:S01]  /*2680*/  ISETP.NE.AND.EX P2, PT, RZ, c[0x0][0x21c], PT, P2 ;  /* 0x00008700ff007a0c */ /* 0x000fe20003f45320 */
[----:B------:R-:W-:-:S04]  /*2690*/  FADD.FTZ R3, R170, -R3 ;  /* 0x80000003aa037221 */ /* 0x000fc80000010000 */
[----:B------:R-:W-:-:S08]  /*26a0*/  FMUL.FTZ R3, R154, R3 ;  /* 0x000000039a037220 */ /* 0x000fd00000410000 */
[----:B------:R-:W-:Y:S02]  /*26b0*/  @P2 FADD.FTZ R3, R64, R3 ;  /* 0x0000000340032221 */ /* 0x000fe40000010000 */
.L_x_3222:
[----:B------:R-:W-:Y:S05]  /*26c0*/  BSYNC B0 ;  /* 0x0000000000007941 */ /* 0x000fea0003800000 */
.L_x_3221:
[----:B------:R-:W-:Y:S01]  /*26d0*/  @P4 FMUL.FTZ R158, R158, c[0x0][0x1ec] ;  /* 0x00007b009e9e4a20 */ /* 0x000fe20000410000 */
[----:B------:R-:W-:Y:S01]  /*26e0*/  @!P5 ISETP.NE.AND.EX P3, PT, RZ, c[0x0][0x21c], PT, P3 ;  /* 0x00008700ff00da0c */ /* 0x000fe20003f65330 */
[----:B------:R-:W-:Y:S01]  /*26f0*/  @P4 FMUL.FTZ R2, R3, c[0x0][0x1ec] ;  /* 0x00007b0003024a20 */ /* 0x000fe20000410000 */
[----:B------:R-:W-:Y:S01]  /*2700*/  BSSY B0, `(.L_x_3223) ;  /* 0x000000f000007945 */ /* 0x000fe20003800000 */
[----:B------:R-:W-:Y:S02]  /*2710*/  @!P5 ISETP.NE.U32.AND P2, PT, RZ, c[0x0][0x218], PT ;  /* 0x00008600ff00da0c */ /* 0x000fe40003f45070 */
[----:B------:R-:W-:Y:S02]  /*2720*/  @!P5 ISETP.NE.AND.EX P6, PT, RZ, c[0x0][0x21c], PT, P6 ;  /* 0x00008700ff00da0c */ /* 0x000fe40003fc5360 */
[----:B------:R-:W-:Y:S02]  /*2730*/  @P4 PRMT R84, R84, 0x5410, R156 ;  /* 0x0000541054544816 */ /* 0x000fe4000000009c */
[----:B------:R-:W-:-:S02]  /*2740*/  @P4 PRMT R85, R127, 0x7610, R85 ;  /* 0x000076107f554816 */ /* 0x000fc40000000055 */
[----:B------:R-:W-:Y:S02]  /*2750*/  @P4 F2FP.BF16.PACK_AB R158, RZ, R158 ;  /* 0x0000009eff9e423e */ /* 0x000fe400000010ff */
        /* <DEDUP_REMOVED lines=9> */
.L_x_3224:
[----:B------:R-:W-:Y:S05]  /*27f0*/  BSYNC B0 ;  /* 0x0000000000007941 */ /* 0x000fea0003800000 */
.L_x_3223:
        /* <DEDUP_REMOVED lines=10> */
.L_x_3226:
[----:B------:R-:W-:Y:S05]  /*28a0*/  BSYNC B0 ;  /* 0x0000000000007941 */ /* 0x000fea0003800000 */
.L_x_3225:
[----:B------:R-:W-:Y:S01]  /*28b0*/  @P4 FMUL.FTZ R89, R91, c[0x0][0x1ec] ;  /* 0x00007b005b594a20 */ /* 0x000fe20000410000 */
[----:B------:R-:W-:Y:S01]  /*28c0*/  @!P5 ISETP.NE.AND.EX P2, PT, RZ, c[0x0][0x21c], PT, P2 ;  /* 0x00008700ff00da0c */ /* 0x000fe20003f45320 */
[----:B------:R-:W-:Y:S01]  /*28d0*/  BSSY B0, `(.L_x_3227) ;  /* 0x000000f000007945 */ /* 0x000fe20003800000 */
[----:B------:R-:W-:Y:S02]  /*28e0*/  @P4 PRMT R86, R2, 0x7610, R86 ;  /* 0x0000761002564816 */ /* 0x000fe40000000056 */
[----:B------:R-:W-:Y:S02]  /*28f0*/  @P4 PRMT R85, R85, 0x5410, R158 ;  /* 0x0000541055554816 */ /* 0x000fe4000000009e */
[----:B------:R-:W-:Y:S02]  /*2900*/  @P4 F2FP.BF16.PACK_AB R2, RZ, R88 ;  /* 0x00000058ff02423e */ /* 0x000fe400000010ff */
[----:B--2---:R-:W-:Y:S02]  /*2910*/  @P4 F2FP.BF16.PACK_AB R92, RZ, R89 ;  /* 0x00000059ff5c423e */ /* 0x004fe400000010ff */
[----:B------:R-:W-:-:S02]  /*2920*/  @P4 MOV R98, 0x10 ;  /* 0x0000001000624802 */ /* 0x000fc40000000f00 */
[----:B------:R-:W-:Y:S02]  /*2930*/  @P4 IADD3 R95, R126, 0x80, RZ ;  /* 0x000000807e5f4810 */ /* 0x000fe40007ffe0ff */
        /* <DEDUP_REMOVED lines=8> */
.L_x_3228:
[----:B------:R-:W-:Y:S05]  /*29c0*/  BSYNC B0 ;  /* 0x0000000000007941 */ /* 0x000fea0003800000 */
.L_x_3227:
[----:B------:R-:W-:Y:S01]  /*29d0*/  @P4 FMUL.FTZ R93, R94, c[0x0][0x1ec] ;  /* 0x00007b005e5d4a20 */ /* 0x000fe20000410000 */
[----:B------:R-:W-:Y:S01]  /*29e0*/  @P4 PRMT R87, R92, 0x7610, R87 ;  /* 0x000076105c574816 */ /* 0x000fe20000000057 */
[----:B------:R-:W-:Y:S01]  /*29f0*/  BSSY B0, `(.L_x_3229) ;  /* 0x0000020000007945 */ /* 0x000fe20003800000 */
[----:B------:R-:W-:Y:S02]  /*2a00*/  SEL R89, R90, R81, P1 ;  /* 0x000000515a597207 */ /* 0x000fe40000800000 */
[----:B------:R-:W-:Y:S02]  /*2a10*/  @P4 F2FP.BF16.PACK_AB R93, RZ, R93 ;  /* 0x0000005dff5d423e */ /* 0x000fe400000010ff */
[----:B------:R-:W-:Y:S02]  /*2a20*/  SEL R90, R91, R82, P1 ;  /* 0x000000525b5a7207 */ /* 0x000fe40000800000 */
[----:B------:R-:W-:Y:S02]  /*2a30*/  SEL R88, R3, R80, P1 ;  /* 0x0000005003587207 */ /* 0x000fe40000800000 */
[----:B------:R-:W-:-:S02]  /*2a40*/  SEL R91, R94, R83, P1 ;  /* 0x000000535e5b7207 */ /* 0x000fc40000800000 */
[----:B------:R-:W-:Y:S01]  /*2a50*/  @P4 PRMT R86, R86, 0x5410, R2 ;  /* 0x0000541056564816 */ /* 0x000fe20000000002 */
[----:B------:R-:W-:Y:S01]  /*2a60*/  @P4 IMAD.WIDE.U32 R2, R95, R98, c[0x0][0x248] ;  /* 0x000092005f024625 */ /* 0x000fe200078e0062 */
[----:B------:R-:W-:Y:S01]  /*2a70*/  @P4 PRMT R87, R87, 0x5410, R93 ;  /* 0x0000541057574816 */ /* 0x000fe2000000005d */
[----:B------:R0:W-:Y:S01]  /*2a80*/  @P0 STG.E.128 [R96.64+0x10], R88 ;  /* 0x0000105860000986 */ /* 0x0001e2000c101d04 */
[----:B------:R-:W-:Y:S02]  /*2a90*/  @!P5 ISETP.NE.U32.AND P3, PT, RZ, c[0x0][0x218], PT ;  /* 0x00008600ff00da0c */ /* 0x000fe40003f65070 */
[----:B------:R-:W-:Y:S01]  /*2aa0*/  @!P5 ISETP.NE.U32.AND P6, PT, RZ, c[0x0][0x218], PT ;  /* 0x00008600ff00da0c */ /* 0x000fe20003fc5070 */
[----:B------:R1:W-:Y:S01]  /*2ab0*/  @P4 STG.E.128 [R2.64], R84 ;  /* 0x0000005402004986 */ /* 0x0003e2000c101d04 */
[----:B------:R-:W-:Y:S02]  /*2ac0*/  @!P5 ISETP.NE.AND.EX P3, PT, RZ, c[0x0][0x21c], PT, P3 ;  /* 0x00008700ff00da0c */ /* 0x000fe40003f65330 */
[----:B------:R-:W-:-:S02]  /*2ad0*/  @!P5 ISETP.NE.U32.AND P2, PT, RZ, c[0x0][0x218], PT ;  /* 0x00008600ff00da0c */ /* 0x000fc40003f45070 */
[----:B------:R-:W-:Y:S02]  /*2ae0*/  @!P5 FSEL R93, R68, RZ, P3 ;  /* 0x000000ff445dd208 */ /* 0x000fe40001800000 */
[----:B------:R-:W-:Y:S02]  /*2af0*/  @!P5 ISETP.NE.U32.AND P3, PT, RZ, c[0x0][0x218], PT ;  /* 0x00008600ff00da0c */ /* 0x000fe40003f65070 */
[----:B------:R-:W-:Y:S02]  /*2b00*/  @!P5 ISETP.NE.AND.EX P6, PT, RZ, c[0x0][0x21c], PT, P6 ;  /* 0x00008700ff00da0c */ /* 0x000fe40003fc5360 */
[----:B------:R-:W-:Y:S02]  /*2b10*/  @!P5 ISETP.NE.AND.EX P2, PT, RZ, c[0x0][0x21c], PT, P2 ;  /* 0x00008700ff00da0c */ /* 0x000fe40003f45320 */
[----:B------:R-:W-:Y:S02]  /*2b20*/  @!P5 ISETP.NE.AND.EX P3, PT, RZ, c[0x0][0x21c], PT, P3 ;  /* 0x00008700ff00da0c */ /* 0x000fe40003f65330 */
[----:B0-----:R-:W-:-:S02]  /*2b30*/  @!P5 FSEL R88, R69, RZ, P6 ;  /* 0x000000ff4558d208 */ /* 0x001fc40003000000 */
[----:B------:R-:W-:Y:S02]  /*2b40*/  @!P5 FSEL R89, R70, RZ, P2 ;  /* 0x000000ff4659d208 */ /* 0x000fe40001000000 */
[----:B------:R-:W-:Y:S02]  /*2b50*/  @!P5 ISETP.NE.U32.AND P6, PT, RZ, c[0x0][0x218], PT ;  /* 0x00008600ff00da0c */ /* 0x000fe40003fc5070 */
[----:B------:R-:W-:Y:S02]  /*2b60*/  @!P5 ISETP.NE.U32.AND P2, PT, RZ, c[0x0][0x218], PT ;  /* 0x00008600ff00da0c */ /* 0x000fe40003f45070 */
[----:B------:R-:W-:Y:S01]  /*2b70*/  @!P5 FSEL R92, R71, RZ, P3 ;  /* 0x000000ff475cd208 */ /* 0x000fe20001800000 */
[----:B------:R-:W-:Y:S05]  /*2b80*/  @!P5 BRA `(.L_x_3230) ;  /* 0x000000600000d947 */ /* 0x000fea0003800000 */
[----:B-1----:R-:W-:Y:S01]  /*2b90*/  ISETP.NE.U32.AND P3, PT, RZ, c[0x0][0x218], PT ;  /* 0x00008600ff007a0c */ /* 0x002fe20003f65070 */
[----:B------:R-:W-:-:S03]  /*2ba0*/  FFMA.FTZ R3, R117, R125, R124 ;  /* 0x0000007d75037223 */ /* 0x000fc6000001007c */
[----:B------:R-:W-:Y:S01]  /*2bb0*/  ISETP.NE.AND.EX P3, PT, RZ, c[0x0][0x21c], PT, P3 ;  /* 0x00008700ff007a0c */ /* 0x000fe20003f65330 */
[----:B------:R-:W-:-:S04]  /*2bc0*/  FADD.FTZ R3, R174, -R3 ;  /* 0x80000003ae037221 */ /* 0x000fc80000010000 */
[----:B------:R-:W-:-:S08]  /*2bd0*/  FMUL.FTZ R93, R154, R3 ;  /* 0x000000039a5d7220 */ /* 0x000fd00000410000 */
[----:B------:R-:W-:Y:S02]  /*2be0*/  @P3 FADD.FTZ R93, R68, R93 ;  /* 0x0000005d445d3221 */ /* 0x000fe40000010000 */
.L_x_3230:
[----:B-1----:R-:W-:Y:S05]  /*2bf0*/  BSYNC B0 ;  /* 0x0000000000007941 */ /* 0x002fea0003800000 */
.L_x_3229:
        /* <DEDUP_REMOVED lines=8> */
.L_x_3232:
[----:B------:R-:W-:Y:S05]  /*2c80*/  BSYNC B0 ;  /* 0x0000000000007941 */ /* 0x000fea0003800000 */
.L_x_3231:
        /* <DEDUP_REMOVED lines=8> */
.L_x_3234:
[----:B------:R-:W-:Y:S05]  /*2d10*/  BSYNC B0 ;  /* 0x0000000000007941 */ /* 0x000fea0003800000 */
.L_x_3233:
        /* <DEDUP_REMOVED lines=8> */
.L_x_3236:
[----:B------:R-:W-:Y:S05]  /*2da0*/  BSYNC B0 ;  /* 0x0000000000007941 */ /* 0x000fea0003800000 */
.L_x_3235:
[----:B------:R-:W-:Y:S01]  /*2db0*/  @P4 FMUL.FTZ R2, R93, c[0x0][0x1ec] ;  /* 0x00007b005d024a20 */ /* 0x000fe20000410000 */
[----:B------:R-:W-:Y:S01]  /*2dc0*/  @!P5 ISETP.NE.U32.AND P3, PT, RZ, c[0x0][0x218], PT ;  /* 0x00008600ff00da0c */ /* 0x000fe20003f65070 */
[----:B------:R-:W-:Y:S01]  /*2dd0*/  @P4 FMUL.FTZ R3, R88, c[0x0][0x1ec] ;  /* 0x00007b0058034a20 */ /* 0x000fe20000410000 */
[----:B------:R-:W-:Y:S01]  /*2de0*/  @!P5 ISETP.NE.AND.EX P6, PT, RZ, c[0x0][0x21c], PT, P6 ;  /* 0x00008700ff00da0c */ /* 0x000fe20003fc5360 */
[----:B------:R-:W-:Y:S01]  /*2df0*/  BSSY B0, `(.L_x_3237) ;  /* 0x000000f000007945 */ /* 0x000fe20003800000 */
[----:B------:R-:W-:Y:S01]  /*2e00*/  @!P5 ISETP.NE.AND.EX P2, PT, RZ, c[0x0][0x21c], PT, P2 ;  /* 0x00008700ff00da0c */ /* 0x000fe20003f45320 */
[----:B------:R-:W-:Y:S01]  /*2e10*/  @P4 FMUL.FTZ R90, R89, c[0x0][0x1ec] ;  /* 0x00007b00595a4a20 */ /* 0x000fe20000410000 */
[----:B------:R-:W-:Y:S01]  /*2e20*/  @!P5 ISETP.NE.AND.EX P3, PT, RZ, c[0x0][0x21c], PT, P3 ;  /* 0x00008700ff00da0c */ /* 0x000fe20003f65330 */
[----:B------:R-:W-:Y:S01]  /*2e30*/  @P4 FMUL.FTZ R91, R92, c[0x0][0x1ec] ;  /* 0x00007b005c5b4a20 */ /* 0x000fe20000410000 */
        /* <DEDUP_REMOVED lines=10> */
.L_x_3238:
[----:B------:R-:W-:Y:S05]  /*2ee0*/  BSYNC B0 ;  /* 0x0000000000007941 */ /* 0x000fea0003800000 */
.L_x_3237:
        /* <DEDUP_REMOVED lines=10> */
.L_x_3240:
[----:B------:R-:W-:Y:S05]  /*2f90*/  BSYNC B0 ;  /* 0x0000000000007941 */ /* 0x000fea0003800000 */
.L_x_3239:
        /* <DEDUP_REMOVED lines=10> */
.L_x_3242:
[----:B------:R-:W-:Y:S05]  /*3040*/  BSYNC B0 ;  /* 0x0000000000007941 */ /* 0x000fea0003800000 */
.L_x_3241:
[----:B------:R-:W-:Y:S01]  /*3050*/  @P4 FMUL.FTZ R98, R99, c[0x0][0x1ec] ;  /* 0x00007b0063624a20 */ /* 0x000fe20000410000 */
[----:B------:R-:W-:Y:S01]  /*3060*/  @P4 F2FP.BF16.PACK_AB R90, RZ, R90 ;  /* 0x0000005aff5a423e */ /* 0x000fe200000010ff */
[----:B------:R-:W-:Y:S01]  /*3070*/  BSSY B0, `(.L_x_3243) ;  /* 0x000001d000007945 */ /* 0x000fe20003800000 */
[----:B------:R-:W-:Y:S02]  /*3080*/  @P4 F2FP.BF16.PACK_AB R94, RZ, R94 ;  /* 0x0000005eff5e423e */ /* 0x000fe400000010ff */
[----:B------:R-:W-:Y:S02]  /*3090*/  @!P5 ISETP.NE.U32.AND P2, PT, RZ, c[0x0][0x218], PT ;  /* 0x00008600ff00da0c */ /* 0x000fe40003f45070 */
[----:B------:R-:W-:Y:S02]  /*30a0*/  @P4 F2FP.BF16.PACK_AB R91, RZ, R91 ;  /* 0x0000005bff5b423e */ /* 0x000fe400000010ff */
[----:B------:R-:W-:Y:S02]  /*30b0*/  @P4 F2FP.BF16.PACK_AB R97, RZ, R97 ;  /* 0x00000061ff61423e */ /* 0x000fe400000010ff */
[----:B------:R-:W-:-:S02]  /*30c0*/  @P4 F2FP.BF16.PACK_AB R98, RZ, R98 ;  /* 0x00000062ff62423e */ /* 0x000fc400000010ff */
[----:B------:R-:W-:Y:S02]  /*30d0*/  @P4 PRMT R84, R2, 0x7610, R84 ;  /* 0x0000761002544816 */ /* 0x000fe40000000054 */
[----:B------:R-:W-:Y:S02]  /*30e0*/  @P4 PRMT R85, R90, 0x7610, R85 ;  /* 0x000076105a554816 */ /* 0x000fe40000000055 */
[----:B------:R-:W-:Y:S02]  /*30f0*/  @!P5 ISETP.NE.AND.EX P2, PT, RZ, c[0x0][0x21c], PT, P2 ;  /* 0x00008700ff00da0c */ /* 0x000fe40003f45320 */
[----:B------:R-:W-:Y:S02]  /*3100*/  @P4 PRMT R86, R94, 0x7610, R86 ;  /* 0x000076105e564816 */ /* 0x000fe40000000056 */
[----:B------:R-:W-:Y:S02]  /*3110*/  SEL R77, R88, R77, P1 ;  /* 0x0000004d584d7207 */ /* 0x000fe40000800000 */
[----:B------:R-:W-:-:S02]  /*3120*/  SEL R76, R93, R76, P1 ;  /* 0x0000004c5d4c7207 */ /* 0x000fc40000800000 */
[----:B------:R-:W-:Y:S02]  /*3130*/  SEL R78, R89, R78, P1 ;  /* 0x0000004e594e7207 */ /* 0x000fe40000800000 */
[----:B------:R-:W-:Y:S02]  /*3140*/  @P4 PRMT R84, R84, 0x5410, R3 ;  /* 0x0000541054544816 */ /* 0x000fe40000000003 */
[----:B------:R-:W-:Y:S02]  /*3150*/  SEL R79, R92, R79, P1 ;  /* 0x0000004f5c4f7207 */ /* 0x000fe40000800000 */
[----:B------:R-:W-:Y:S02]  /*3160*/  SEL R80, R95, R80, P1 ;  /* 0x000000505f507207 */ /* 0x000fe40000800000 */
[----:B------:R-:W-:Y:S02]  /*3170*/  @P4 PRMT R85, R85, 0x5410, R91 ;  /* 0x0000541055554816 */ /* 0x000fe4000000005b */
[----:B------:R-:W-:-:S02]  /*3180*/  SEL R81, R96, R81, P1 ;  /* 0x0000005160517207 */ /* 0x000fc40000800000 */
[----:B------:R-:W-:Y:S02]  /*3190*/  SEL R82, R99, R82, P1 ;  /* 0x0000005263527207 */ /* 0x000fe40000800000 */
[----:B------:R-:W-:Y:S02]  /*31a0*/  @!P5 FSEL R88, R75, RZ, P2 ;  /* 0x000000ff4b58d208 */ /* 0x000fe40001000000 */
[----:B------:R-:W-:Y:S02]  /*31b0*/  @P4 PRMT R86, R86, 0x5410, R97 ;  /* 0x0000541056564816 */ /* 0x000fe40000000061 */
        /* <DEDUP_REMOVED lines=8> */
.L_x_3244:
[----:B------:R-:W-:Y:S05]  /*3240*/  BSYNC B0 ;  /* 0x0000000000007941 */ /* 0x000fea0003800000 */
.L_x_3243:
[----:B------:R-:W-:Y:S01]  /*3250*/  @P4 FMUL.FTZ R89, R88, c[0x0][0x1ec] ;  /* 0x00007b0058594a20 */ /* 0x000fe20000410000 */
[----:B------:R-:W-:Y:S02]  /*3260*/  @P0 MOV R2, 0x20 ;  /* 0x0000002000020802 */ /* 0x000fe40000000f00 */
[----:B------:R-:W-:Y:S02]  /*3270*/  @P4 IADD3 R126, R126, 0x100, RZ ;  /* 0x000001007e7e4810 */ /* 0x000fe40007ffe0ff */
[----:B------:R-:W-:Y:S01]  /*3280*/  @P4 MOV R91, 0x10 ;  /* 0x00000010005b4802 */ /* 0x000fe20000000f00 */
[----:B------:R-:W-:Y:S01]  /*3290*/  @P0 IMAD.WIDE.U32 R2, R155, R2, c[0x0][0x258] ;  /* 0x000096009b020625 */ /* 0x000fe200078e0002 */
[----:B------:R-:W-:Y:S02]  /*32a0*/  @P4 F2FP.BF16.PACK_AB R90, RZ, R89 ;  /* 0x00000059ff5a423e */ /* 0x000fe400000010ff */
[----:B------:R-:W-:Y:S01]  /*32b0*/  SEL R83, R88, R83, P1 ;  /* 0x0000005358537207 */ /* 0x000fe20000800000 */
[----:B------:R-:W-:Y:S01]  /*32c0*/  @P4 IMAD.WIDE.U32 R88, R126, R91, c[0x0][0x248] ;  /* 0x000092007e584625 */ /* 0x000fe200078e005b */
[----:B------:R-:W-:Y:S01]  /*32d0*/  @P4 PRMT R87, R87, 0x5410, R90 ;  /* 0x0000541057574816 */ /* 0x000fe2000000005a */
[----:B------:R0:W-:Y:S01]  /*32e0*/  @P0 STG.E.128 [R2.64], R76 ;  /* 0x0000004c02000986 */ /* 0x0001e2000c101d04 */
[----:B------:R-:W-:-:S02]  /*32f0*/  IADD3 R128, R128, c[0x0][0x160], RZ ;  /* 0x0000580080807a10 */ /* 0x000fc40007ffe0ff */
[----:B------:R-:W-:Y:S01]  /*3300*/  LOP3.LUT P1, RZ, R145, 0xff, RZ, 0xc0, !PT ;  /* 0x000000ff91ff7812 */ /* 0x000fe2000782c0ff */
[----:B------:R0:W-:Y:S01]  /*3310*/  @P0 STG.E.128 [R2.64+0x10], R80 ;  /* 0x0000105002000986 */ /* 0x0001e2000c101d04 */
[----:B------:R-:W-:Y:S02]  /*3320*/  ISETP.GE.AND P0, PT, R128, c[0x0][0x164], PT ;  /* 0x0000590080007a0c */ /* 0x000fe40003f06270 */
[----:B------:R-:W-:Y:S01]  /*3330*/  SEL R145, RZ, 0x1, P1 ;  /* 0x00000001ff917807 */ /* 0x000fe20000800000 */
[----:B------:R0:W-:Y:S10]  /*3340*/  @P4 STG.E.128 [R88.64], R84 ;  /* 0x0000005458004986 */ /* 0x0001f4000c101d04 */
[----:B0-----:R-:W-:Y:S01]  /*3350*/  @P0 CALL.REL.NOINC `(.L_x_3191) ;  /* 0x0000001000000944 */ /* 0x001fe20003c00000 */
[----:B------:R-:W-:Y:S05]  /*3360*/  BRA `(.L_x_3245) ;  /* 0xffffd22000007947 */ /* 0x000fea000383ffff */
.L_x_3191:
        /* <DEDUP_REMOVED lines=21> */
.L_x_3195:
[----:B------:R-:W-:Y:S01]  /*34c0*/  HFMA2.MMA R97, -RZ, RZ, 0, 9.5367431640625e-07 ;  /* 0x00000010ff617435 */ /* 0x000fe200000001ff */
[----:B------:R-:W-:-:S02]  /*34d0*/  MOV R90, R88 ;  /* 0x00000058005a7202 */ /* 0x000fc40000000f00 */
[----:B------:R-:W-:Y:S02]  /*34e0*/  MOV R94, 0x1f ;  /* 0x0000001f005e7802 */ /* 0x000fe40000000f00 */
[----:B------:R-:W-:Y:S02]  /*34f0*/  MOV R99, 0xffffffff ;  /* 0xffffffff00637802 */ /* 0x000fe40000000f00 */
[----:B0-----:R-:W-:Y:S02]  /*3500*/  MOV R2, 0x3520 ;  /* 0x0000352000027802 */ /* 0x001fe40000000f00 */
[----:B-----5:R-:W-:Y:S05]  /*3510*/  CALL.REL.NOINC `($__internal_63_$__cuda_sm70_shflsync_down_p) ;  /* 0x0000045000007944 */ /* 0x020fea0003c00000 */
[----:B-1----:R-:W-:Y:S01]  /*3520*/  IMAD.MOV.U32 R93, RZ, RZ, R94 ;  /* 0x000000ffff5d7224 */ /* 0x002fe200078e005e */
[----:B0-----:R-:W-:Y:S05]  /*3530*/  BRA `(.L_x_3246) ;  /* 0xffffe13000007947 */ /* 0x001fea000383ffff */
.L_x_3196:
[----:B------:R-:W-:Y:S01]  /*3540*/  HFMA2.MMA R97, -RZ, RZ, 0, 9.5367431640625e-07 ;  /* 0x00000010ff617435 */ /* 0x000fe200000001ff */
[----:B------:R-:W-:Y:S02]  /*3550*/  MOV R90, R91 ;  /* 0x0000005b005a7202 */ /* 0x000fe40000000f00 */
[----:B------:R-:W-:Y:S02]  /*3560*/  MOV R94, 0x1f ;  /* 0x0000001f005e7802 */ /* 0x000fe40000000f00 */
[----:B------:R-:W-:-:S02]  /*3570*/  MOV R99, 0xffffffff ;  /* 0xffffffff00637802 */ /* 0x000fc40000000f00 */
[----:B0-----:R-:W-:Y:S02]  /*3580*/  MOV R2, 0x35a0 ;  /* 0x000035a000027802 */ /* 0x001fe40000000f00 */
[----:B-12--5:R-:W-:Y:S05]  /*3590*/  CALL.REL.NOINC `($__internal_63_$__cuda_sm70_shflsync_down_p) ;  /* 0x000003d000007944 */ /* 0x026fea0003c00000 */
[----:B------:R-:W-:Y:S01]  /*35a0*/  FADD.FTZ R93, R93, R88 ;  /* 0x000000585d5d7221 */ /* 0x000fe20000010000 */
[----:B0-----:R-:W-:Y:S01]  /*35b0*/  MOV R99, 0xffffffff ;  /* 0xffffffff00637802 */ /* 0x001fe20000000f00 */
[----:B-1----:R-:W-:Y:S01]  /*35c0*/  FADD.FTZ R91, R91, R94 ;  /* 0x0000005e5b5b7221 */ /* 0x002fe20000010000 */
[----:B------:R-:W-:Y:S01]  /*35d0*/  HFMA2.MMA R94, -RZ, RZ, 0, 1.847743988037109375e-06 ;  /* 0x0000001fff5e7435 */ /* 0x000fe200000001ff */
[----:B------:R-:W-:Y:S01]  /*35e0*/  IMAD.MOV.U32 R97, RZ, RZ, 0x8 ;  /* 0x00000008ff617424 */ /* 0x000fe200078e00ff */
[----:B------:R-:W-:Y:S02]  /*35f0*/  MOV R90, R93 ;  /* 0x0000005d005a7202 */ /* 0x000fe40000000f00 */
[----:B------:R-:W-:Y:S02]  /*3600*/  MOV R2, 0x3620 ;  /* 0x0000362000027802 */ /* 0x000fe40000000f00 */
[----:B------:R-:W-:Y:S05]  /*3610*/  CALL.REL.NOINC `($__internal_63_$__cuda_sm70_shflsync_down_p) ;  /* 0x0000035000007944 */ /* 0x000fea0003c00000 */
[----:B0-----:R-:W-:Y:S01]  /*3620*/  HFMA2.MMA R97, -RZ, RZ, 0, 4.76837158203125e-07 ;  /* 0x00000008ff617435 */ /* 0x001fe200000001ff */
[----:B-1----:R-:W-:Y:S01]  /*3630*/  MOV R88, R94 ;  /* 0x0000005e00587202 */ /* 0x002fe20000000f00 */
[----:B------:R-:W-:Y:S01]  /*3640*/  IMAD.MOV.U32 R90, RZ, RZ, R91 ;  /* 0x000000ffff5a7224 */ /* 0x000fe200078e005b */
[----:B------:R-:W-:-:S02]  /*3650*/  MOV R94, 0x1f ;  /* 0x0000001f005e7802 */ /* 0x000fc40000000f00 */
[----:B------:R-:W-:Y:S02]  /*3660*/  MOV R99, 0xffffffff ;  /* 0xffffffff00637802 */ /* 0x000fe40000000f00 */
[----:B------:R-:W-:Y:S02]  /*3670*/  MOV R2, 0x3690 ;  /* 0x0000369000027802 */ /* 0x000fe40000000f00 */
[----:B------:R-:W-:Y:S05]  /*3680*/  CALL.REL.NOINC `($__internal_63_$__cuda_sm70_shflsync_down_p) ;  /* 0x000002e000007944 */ /* 0x000fea0003c00000 */
[----:B------:R-:W-:Y:S01]  /*3690*/  FADD.FTZ R93, R88, R93 ;  /* 0x0000005d585d7221 */ /* 0x000fe20000010000 */
[----:B0-----:R-:W-:Y:S01]  /*36a0*/  HFMA2.MMA R97, -RZ, RZ, 0, 2.384185791015625e-07 ;  /* 0x00000004ff617435 */ /* 0x001fe200000001ff */
[----:B-1----:R-:W-:Y:S01]  /*36b0*/  FADD.FTZ R91, R91, R94 ;  /* 0x0000005e5b5b7221 */ /* 0x002fe20000010000 */
[----:B------:R-:W-:Y:S01]  /*36c0*/  MOV R99, 0xffffffff ;  /* 0xffffffff00637802 */ /* 0x000fe20000000f00 */
[----:B------:R-:W-:Y:S01]  /*36d0*/  IMAD.MOV.U32 R94, RZ, RZ, 0x1f ;  /* 0x0000001fff5e7424 */ /* 0x000fe200078e00ff */
[----:B------:R-:W-:Y:S02]  /*36e0*/  MOV R90, R93 ;  /* 0x0000005d005a7202 */ /* 0x000fe40000000f00 */
[----:B------:R-:W-:Y:S02]  /*36f0*/  MOV R2, 0x3710 ;  /* 0x0000371000027802 */ /* 0x000fe40000000f00 */
[----:B------:R-:W-:Y:S05]  /*3700*/  CALL.REL.NOINC `($__internal_63_$__cuda_sm70_shflsync_down_p) ;  /* 0x0000026000007944 */ /* 0x000fea0003c00000 */
[----:B-1----:R-:W-:Y:S01]  /*3710*/  MOV R88, R94 ;  /* 0x0000005e00587202 */ /* 0x002fe20000000f00 */
[----:B------:R-:W-:Y:S01]  /*3720*/  HFMA2.MMA R94, -RZ, RZ, 0, 1.847743988037109375e-06 ;  /* 0x0000001fff5e7435 */ /* 0x000fe200000001ff */
[----:B0-----:R-:W-:Y:S01]  /*3730*/  MOV R90, R91 ;  /* 0x0000005b005a7202 */ /* 0x001fe20000000f00 */
[----:B------:R-:W-:Y:S01]  /*3740*/  IMAD.MOV.U32 R97, RZ, RZ, 0x4 ;  /* 0x00000004ff617424 */ /* 0x000fe200078e00ff */
[----:B------:R-:W-:-:S02]  /*3750*/  MOV R99, 0xffffffff ;  /* 0xffffffff00637802 */ /* 0x000fc40000000f00 */
[----:B------:R-:W-:Y:S02]  /*3760*/  MOV R2, 0x3780 ;  /* 0x0000378000027802 */ /* 0x000fe40000000f00 */
[----:B------:R-:W-:Y:S05]  /*3770*/  CALL.REL.NOINC `($__internal_63_$__cuda_sm70_shflsync_down_p) ;  /* 0x000001f000007944 */ /* 0x000fea0003c00000 */
[----:B------:R-:W-:Y:S01]  /*3780*/  FADD.FTZ R93, R88, R93 ;  /* 0x0000005d585d7221 */ /* 0x000fe20000010000 */
[----:B0-----:R-:W-:Y:S01]  /*3790*/  HFMA2.MMA R97, -RZ, RZ, 0, 1.1920928955078125e-07 ;  /* 0x00000002ff617435 */ /* 0x001fe200000001ff */
[----:B-1----:R-:W-:Y:S01]  /*37a0*/  FADD.FTZ R95, R91, R94 ;  /* 0x0000005e5b5f7221 */ /* 0x002fe20000010000 */
[----:B------:R-:W-:Y:S01]  /*37b0*/  MOV R94, 0x1f ;  /* 0x0000001f005e7802 */ /* 0x000fe20000000f00 */
[----:B------:R-:W-:Y:S01]  /*37c0*/  IMAD.MOV.U32 R99, RZ, RZ, -0x1 ;  /* 0xffffffffff637424 */ /* 0x000fe200078e00ff */
[----:B------:R-:W-:Y:S02]  /*37d0*/  MOV R90, R93 ;  /* 0x0000005d005a7202 */ /* 0x000fe40000000f00 */
[----:B------:R-:W-:Y:S02]  /*37e0*/  MOV R2, 0x3800 ;  /* 0x0000380000027802 */ /* 0x000fe40000000f00 */
[----:B------:R-:W-:Y:S05]  /*37f0*/  CALL.REL.NOINC `($__internal_63_$__cuda_sm70_shflsync_down_p) ;  /* 0x0000017000007944 */ /* 0x000fea0003c00000 */
[----:B0-----:R-:W-:Y:S01]  /*3800*/  HFMA2.MMA R97, -RZ, RZ, 0, 1.1920928955078125e-07 ;  /* 0x00000002ff617435 */ /* 0x001fe200000001ff */
[----:B-1----:R-:W-:Y:S01]  /*3810*/  MOV R88, R94 ;  /* 0x0000005e00587202 */ /* 0x002fe20000000f00 */
[----:B------:R-:W-:Y:S01]  /*3820*/  IMAD.MOV.U32 R94, RZ, RZ, 0x1f ;  /* 0x0000001fff5e7424 */ /* 0x000fe200078e00ff */
[----:B------:R-:W-:-:S02]  /*3830*/  MOV R90, R95 ;  /* 0x0000005f005a7202 */ /* 0x000fc40000000f00 */
[----:B------:R-:W-:Y:S02]  /*3840*/  MOV R99, 0xffffffff ;  /* 0xffffffff00637802 */ /* 0x000fe40000000f00 */
[----:B------:R-:W-:Y:S02]  /*3850*/  MOV R2, 0x3870 ;  /* 0x0000387000027802 */ /* 0x000fe40000000f00 */
[----:B------:R-:W-:Y:S05]  /*3860*/  CALL.REL.NOINC `($__internal_63_$__cuda_sm70_shflsync_down_p) ;  /* 0x0000010000007944 */ /* 0x000fea0003c00000 */
[----:B------:R-:W-:Y:S01]  /*3870*/  FADD.FTZ R91, R88, R93 ;  /* 0x0000005d585b7221 */ /* 0x000fe20000010000 */
[----:B0-----:R-:W-:Y:S01]  /*3880*/  HFMA2.MMA R97, -RZ, RZ, 0, 5.9604644775390625e-08 ;  /* 0x00000001ff617435 */ /* 0x001fe200000001ff */
[----:B-1----:R-:W-:Y:S01]  /*3890*/  FADD.FTZ R95, R95, R94 ;  /* 0x0000005e5f5f7221 */ /* 0x002fe20000010000 */
[----:B------:R-:W-:Y:S02]  /*38a0*/  MOV R94, 0x1f ;  /* 0x0000001f005e7802 */ /* 0x000fe40000000f00 */
[----:B------:R-:W-:Y:S02]  /*38b0*/  MOV R99, 0xffffffff ;  /* 0xffffffff00637802 */ /* 0x000fe40000000f00 */
[----:B------:R-:W-:Y:S02]  /*38c0*/  MOV R90, R91 ;  /* 0x0000005b005a7202 */ /* 0x000fe40000000f00 */
[----:B------:R-:W-:-:S02]  /*38d0*/  MOV R2, 0x38f0 ;  /* 0x000038f000027802 */ /* 0x000fc40000000f00 */
[----:B------:R-:W-:Y:S05]  /*38e0*/  CALL.REL.NOINC `($__internal_63_$__cuda_sm70_shflsync_down_p) ;  /* 0x0000008000007944 */ /* 0x000fea0003c00000 */
[----:B0-----:R-:W-:Y:S01]  /*38f0*/  HFMA2.MMA R97, -RZ, RZ, 0, 5.9604644775390625e-08 ;  /* 0x00000001ff617435 */ /* 0x001fe200000001ff */
[----:B-1----:R-:W-:Y:S01]  /*3900*/  IMAD.MOV.U32 R92, RZ, RZ, R94 ;  /* 0x000000ffff5c7224 */ /* 0x002fe200078e005e */
[----:B------:R-:W-:-:S02]  /*3910*/  MOV R90, R95 ;  /* 0x0000005f005a7202 */ /* 0x000fc40000000f00 */
[----:B------:R-:W-:Y:S02]  /*3920*/  MOV R94, 0x1f ;  /* 0x0000001f005e7802 */ /* 0x000fe40000000f00 */
[----:B------:R-:W-:Y:S02]  /*3930*/  MOV R99, 0xffffffff ;  /* 0xffffffff00637802 */ /* 0x000fe40000000f00 */
[----:B------:R-:W-:Y:S02]  /*3940*/  MOV R2, 0x3960 ;  /* 0x0000396000027802 */ /* 0x000fe40000000f00 */
[----:B------:R-:W-:Y:S05]  /*3950*/  CALL.REL.NOINC `($__internal_63_$__cuda_sm70_shflsync_down_p) ;  /* 0x0000001000007944 */ /* 0x000fea0003c00000 */
[----:B01----:R-:W-:Y:S05]  /*3960*/  BRA `(.L_x_3247) ;  /* 0xffffde2000007947 */ /* 0x003fea000383ffff */
        .weak           $__internal_63_$__cuda_sm70_shflsync_down_p
        .type           $__internal_63_$__cuda_sm70_shflsync_down_p,@function
        .size           $__internal_63_$__cuda_sm70_shflsync_down_p,(.L_x_9317 - $__internal_63_$__cuda_sm70_shflsync_down_p)
$__internal_63_$__cuda_sm70_shflsync_down_p:
[----:B------:R-:W-:Y:S01]  /*3970*/  HFMA2.MMA R3, -RZ, RZ, 0, 0 ;  /* 0x00000000ff037435 */ /* 0x000fe200000001ff */
[----:B------:R-:W-:Y:S04]  /*3980*/  WARPSYNC R99 ;  /* 0x0000006300007348 */ /* 0x000fe80003800000 */
[----:B------:R0:W1:Y:S01]  /*3990*/  SHFL.DOWN PT, R94, R90, R97, R94 ;  /* 0x080000615a5e7389 */ /* 0x00006200000e005e */
[----:B------:R-:W-:Y:S05]  /*39a0*/  RET.REL.NODEC R2 `(_ZN10layer_norm13ln_bwd_kernelINS_13Kernel_traitsI13__nv_bfloat16S2_fS2_fjLj3072ELj1ELj1ELj4ELj16ENS_18Kernel_traits_baseILj3072ES2_S2_fS2_fjLj128EEEEELb0ELb0ELb1ELb1EEEvNS_9BwdParamsE) ;  /* 0xffffc65002007950 */ /* 0x000fea0003c3ffff */
.L_x_3248:
        /* <DEDUP_REMOVED lines=13> */
.L_x_9317:


//--------------------- .text._ZN10layer_norm13ln_bwd_kernelINS_13Kernel_traitsI13__nv_bfloat16S2_fS2_fjLj3072ELj1ELj1ELj4ELj16ENS_18Kernel_traits_baseILj3072ES2_S2_fS2_fjLj128EEEEELb0ELb1ELb0ELb0EEEvNS_9BwdParamsE --------------------------
	.section	.text._ZN10layer_norm13ln_bwd_kernelINS_13Kernel_traitsI13__nv_bfloat16S2_fS2_fjLj3072ELj1ELj1ELj4ELj16ENS_18Kernel_traits_baseILj3072ES2_S2_fS2_fjLj128EEEEELb0ELb1ELb0ELb0EEEvNS_9BwdParamsE,"ax",@progbits
	.sectioninfo	@"SHI_REGISTERS=235"
	.align	128
        .global         _ZN10layer_norm13ln_bwd_kernelINS_13Kernel_traitsI13__nv_bfloat16S2_fS2_fjLj3072ELj1ELj1ELj4ELj16ENS_18Kernel_traits_baseILj3072ES2_S2_fS2_fjLj128EEEEELb0ELb1ELb0ELb0EEEvNS_9BwdParamsE
        .type           _ZN10layer_norm13ln_bwd_kernelINS_13Kernel_traitsI13__nv_bfloat16S2_fS2_fjLj3072ELj1ELj1ELj4ELj16ENS_18Kernel_traits_baseILj3072ES2_S2_fS2_fjLj128EEEEELb0ELb1ELb0ELb0EEEvNS_9BwdParamsE,@function
        .size           _ZN10layer_norm13ln_bwd_kernelINS_13Kernel_traitsI13__nv_bfloat16S2_fS2_fjLj3072ELj1ELj1ELj4ELj16ENS_18Kernel_traits_baseILj3072ES2_S2_fS2_fjLj128EEEEELb0ELb1ELb0ELb0EEEvNS_9BwdParamsE,(.L_x_9318 - _ZN10layer_norm13ln_bwd_kernelINS_13Kernel_traitsI13__nv_bfloat16S2_fS2_fjLj3072ELj1ELj1ELj4ELj16ENS_18Kernel_traits_baseILj3072ES2_S2_fS2_fjLj128EEEEELb0ELb1ELb0ELb0EEEvNS_9BwdParamsE)
        .other          _ZN10layer_norm13ln_bwd_kernelINS_13Kernel_traitsI13__nv_bfloat16S2_fS2_fjLj3072ELj1ELj1ELj4ELj16ENS_18Kernel_traits_baseILj3072ES2_S2_fS2_fjLj128EEEEELb0ELb1ELb0ELb0EEEvNS_9BwdParamsE,@"STO_CUDA_ENTRY STV_DEFAULT"
_ZN10layer_norm13ln_bwd_kernelINS_13Kernel_traitsI13__nv_bfloat16S2_fS2_fjLj3072ELj1ELj1ELj4ELj16ENS_18Kernel_traits_baseILj3072ES2_S2_fS2_fjLj128EEEEELb0ELb1ELb0ELb0EEEvNS_9BwdParamsE:
.text._ZN10layer_norm13ln_bwd_kernelINS_13Kernel_traitsI13__nv_bfloat16S2_fS2_fjLj3072ELj1ELj1ELj4ELj16ENS_18Kernel_traits_baseILj3072ES2_S2_fS2_fjLj128EEEEELb0ELb1ELb0ELb0EEEvNS_9BwdParamsE:
        /* <DEDUP_REMOVED lines=120> */
.L_x_3264:
        /* <DEDUP_REMOVED lines=29> */
[----:B------:R-:W3:Y:S04]  /*0950*/  LDG.E.128 R148, [R210.64+0x10] ;  /* 0x00001004d2947981 */ /* 0x000ee8000c1e1d00 */
        /* <DEDUP_REMOVED lines=8> */
[----:B--2---:R-:W-:-:S04]  /*09e0*/  FADD.FTZ R205, -R219, R140 ;  /* 0x0000008cdbcd7221 */ /* 0x004fc80000010100 */
[----:B0----5:R-:W-:Y:S01]  /*09f0*/  FMUL.FTZ R175, R170, R205 ;  /* 0x000000cdaaaf7220 */ /* 0x021fe20000410000 */
[--C-:B----4-:R-:W-:Y:S01]  /*0a00*/  PRMT R218, RZ, 0x5410, R144.reuse ;  /* 0x00005410ffda7816 */ /* 0x110fe20000000090 */
[C---:B------:R-:W-:Y:S01]  /*0a10*/  FADD.FTZ R141, -R219.reuse, R141 ;  /* 0x0000008ddb8d7221 */ /* 0x040fe20000010100 */
[----:B------:R-:W-:Y:S01]  /*0a20*/  PRMT R144, RZ, 0x7610, R144 ;  /* 0x00007610ff907816 */ /* 0x000fe20000000090 */
[----:B------:R-:W-:Y:S02]  /*0a30*/  FADD.FTZ R215, -R219, R142 ;  /* 0x0000008edbd77221 */ /* 0x000fe40000010100 */
[----:B------:R-:W-:Y:S02]  /*0a40*/  FADD.FTZ R68, R68, R218 ;  /* 0x000000da44447221 */ /* 0x000fe40000010000 */
[-C--:B------:R-:W-:Y:S02]  /*0a50*/  FFMA.FTZ R44, R175, R218.reuse, R44 ;  /* 0x000000daaf2c7223 */ /* 0x080fe4000001002c */
[----:B------:R-:W-:Y:S01]  /*0a60*/  FMUL.FTZ R218, R159, R218 ;  /* 0x000000da9fda7220 */ /* 0x000fe20000410000 */
[----:B------:R-:W-:Y:S01]  /*0a70*/  PRMT R214, RZ, 0x5410, R145 ;  /* 0x00005410ffd67816 */ /* 0x000fe20000000091 */
[----:B------:R-:W-:-:S02]  /*0a80*/  FADD.FTZ R143, -R219, R143 ;  /* 0x0000008fdb8f7221 */ /* 0x000fc40000010100 */
[C---:B------:R-:W-:Y:S02]  /*0a90*/  FMUL.FTZ R217, R170.reuse, R141 ;  /* 0x0000008daad97220 */ /* 0x040fe40000410000 */
[----:B------:R-:W-:Y:S02]  /*0aa0*/  FMUL.FTZ R215, R170, R215 ;  /* 0x000000d7aad77220 */ /* 0x000fe40000410000 */
[----:B------:R-:W-:Y:S02]  /*0ab0*/  FMUL.FTZ R216, R158, R144 ;  /* 0x000000909ed87220 */ /* 0x000fe40000410000 */
[----:B------:R-:W-:Y:S02]  /*0ac0*/  FADD.FTZ R141, RZ, R218 ;  /* 0x000000daff8d7221 */ /* 0x000fe40000010000 */
[----:B------:R-:W-:Y:S01]  /*0ad0*/  FFMA.FTZ R140, R175, R218, RZ ;  /* 0x000000daaf8c7223 */ /* 0x000fe200000100ff */
[----:B------:R-:W-:Y:S01]  /*0ae0*/  PRMT R212, RZ, 0x7610, R145 ;  /* 0x00007610ffd47816 */ /* 0x000fe20000000091 */
[----:B---3--:R-:W-:-:S02]  /*0af0*/  FADD.FTZ R211, -R219, R148 ;  /* 0x00000094dbd37221 */ /* 0x008fc40000010100 */
        /* <DEDUP_REMOVED lines=10> */
[----:B------:R-:W-:Y:S02]  /*0ba0*/  FMUL.FTZ R212, R156, R212 ;  /* 0x000000d49cd47220 */ /* 0x000fe40000410000 */
[----:B------:R-:W-:Y:S02]  /*0bb0*/  FADD.FTZ R141, R141, R214 ;  /* 0x000000d68d8d7221 */ /* 0x000fe40000010000 */
[----:B------:R-:W-:Y:S01]  /*0bc0*/  FFMA.FTZ R140, R215, R214, R140 ;  /* 0x000000d6d78c7223 */ /* 0x000fe2000001008c */
[----:B------:R-:W-:Y:S01]  /*0bd0*/  PRMT R146, RZ, 0x7610, R146 ;  /* 0x00007610ff927816 */ /* 0x000fe20000000092 */
[----:B------:R-:W-:-:S02]  /*0be0*/  FADD.FTZ R145, -R219, R150 ;  /* 0x00000096db917221 */ /* 0x000fc40000010100 */
[----:B------:R-:W-:Y:S02]  /*0bf0*/  FADD.FTZ R72, R72, R209 ;  /* 0x000000d148487221 */ /* 0x000fe40000010000 */
        /* <DEDUP_REMOVED lines=14> */
[----:B------:R-:W-:Y:S02]  /*0ce0*/  FADD.FTZ R151, -R219, R151 ;  /* 0x00000097db977221 */ /* 0x000fe40000010100 */
        /* <DEDUP_REMOVED lines=15> */
.L_x_3251:
[----:B0-----:R-:W-:Y:S05]  /*0de0*/  BSYNC B0 ;  /* 0x0000000000007941 */ /* 0x001fea0003800000 */
.L_x_3250:
        /* <DEDUP_REMOVED lines=22> */
[--C-:B------:R-:W-:Y:S01]  /*0f50*/  PRMT R184, RZ, 0x5410, R145.reuse ;  /* 0x00005410ffb87816 */ /* 0x100fe20000000091 */
[----:B------:R-:W-:Y:S01]  /*0f60*/  FADD.FTZ R108, R108, R180 ;  /* 0x000000b46c6c7221 */ /* 0x000fe20000010000 */
[----:B------:R-:W-:Y:S01]  /*0f70*/  PRMT R145, RZ, 0x7610, R145 ;  /* 0x00007610ff917816 */ /* 0x000fe20000000091 */
[-C--:B------:R-:W-:Y:S01]  /*0f80*/  FFMA.FTZ R124, R173, R180.reuse, R124 ;  /* 0x000000b4ad7c7223 */ /* 0x080fe2000001007c */
[--C-:B------:R-:W-:Y:S01]  /*0f90*/  PRMT R186, RZ, 0x5410, R146.reuse ;  /* 0x00005410ffba7816 */ /* 0x100fe20000000092 */
[----:B------:R-:W-:Y:S01]  /*0fa0*/  FMUL.FTZ R180, R35, R180 ;  /* 0x000000b423b47220 */ /* 0x000fe20000410000 */
[----:B------:R-:W-:Y:S01]  /*0fb0*/  PRMT R146, RZ, 0x7610, R146 ;  /* 0x00007610ff927816 */ /* 0x000fe20000000092 */
[C---:B------:R-:W-:Y:S01]  /*0fc0*/  FMUL.FTZ R177, R170.reuse, R177 ;  /* 0x000000b1aab17220 */ /* 0x040fe20000410000 */
[--C-:B------:R-:W-:Y:S01]  /*0fd0*/  PRMT R190, RZ, 0x5410, R147.reuse ;  /* 0x00005410ffbe7816 */ /* 0x100fe20000000093 */
[----:B0-----:R-:W-:Y:S01]  /*0fe0*/  FMUL.FTZ R178, R170, R141 ;  /* 0x0000008daab27220 */ /* 0x001fe20000410000 */
[----:B------:R-:W-:Y:S01]  /*0ff0*/  PRMT R147, RZ, 0x7610, R147 ;  /* 0x00007610ff937816 */ /* 0x000fe20000000093 */
[----:B------:R-:W-:-:S02]  /*1000*/  FMUL.FTZ R179, R34, R144 ;  /* 0x0000009022b37220 */ /* 0x000fc40000410000 */
[----:B------:R-:W-:Y:S02]  /*1010*/  FADD.FTZ R140, R223, R180 ;  /* 0x000000b4df8c7221 */ /* 0x000fe40000010000 */
[----:B------:R-:W-:Y:S02]  /*1020*/  FFMA.FTZ R222, R173, R180, R222 ;  /* 0x000000b4adde7223 */ /* 0x000fe400000100de */
[----:B----4-:R-:W-:Y:S02]  /*1030*/  FADD.FTZ R183, -R219, R148 ;  /* 0x00000094dbb77221 */ /* 0x010fe40000010100 */
[----:B------:R-:W-:Y:S02]  /*1040*/  FADD.FTZ R110, R110, R184 ;  /* 0x000000b86e6e7221 */ /* 0x000fe40000010000 */
[----:B------:R-:W-:Y:S02]  /*1050*/  FFMA.FTZ R126, R177, R184, R126 ;  /* 0x000000b8b17e7223 */ /* 0x000fe4000001007e */
[----:B------:R-:W-:-:S02]  /*1060*/  FADD.FTZ R143, -R219, R143 ;  /* 0x0000008fdb8f7221 */ /* 0x000fc40000010100 */
        /* <DEDUP_REMOVED lines=40> */
.L_x_3253:
[----:B------:R-:W-:Y:S05]  /*12f0*/  BSYNC B0 ;  /* 0x0000000000007941 */ /* 0x000fea0003800000 */
.L_x_3252:
        /* <DEDUP_REMOVED lines=8> */
[----:B------:R-:W0:Y:S01]  /*1380*/  LDG.E.128 R144, [R144.64] ;  /* 0x0000000490907981 */ /* 0x000e22000c1e1d00 */
[----:B------:R-:W-:-:S04]  /*1390*/  ISETP.NE.U32.AND P1, PT, RZ, c[0x0][0x218], PT ;  /* 0x00008600ff007a0c */ /* 0x000fc80003f25070 */
[----:B------:R-:W-:-:S13]  /*13a0*/  ISETP.NE.AND.EX P1, PT, RZ, c[0x0][0x21c], PT, P1 ;  /* 0x00008700ff007a0c */ /* 0x000fda0003f25310 */
[----:B------:R-:W-:-:S04]  /*13b0*/  @P1 LEA R194, P6, R224, c[0x0][0x218], 0x5 ;  /* 0x00008600e0c21a11 */ /* 0x000fc800078c28ff */
[----:B------:R-:W-:-:S05]  /*13c0*/  @P1 LEA.HI.X R195, R224, c[0x0][0x21c], RZ, 0x5, P6 ;  /* 0x00008700e0c31a11 */ /* 0x000fca00030f2cff */
[----:B------:R1:W5:Y:S04]  /*13d0*/  @P1 LDG.E.128 R132, [R194.64] ;  /* 0x00000004c2841981 */ /* 0x000368000c1e1d00 */
[----:B------:R1:W5:Y:S01]  /*13e0*/  @P1 LDG.E.128 R136, [R194.64+0x10] ;  /* 0x00001004c2881981 */ /* 0x000362000c1e1d00 */
[----:B--2---:R-:W-:-:S04]  /*13f0*/  FADD.FTZ R171, -R219, R140 ;  /* 0x0000008cdbab7221 */ /* 0x004fc80000010100 */
[----:B-----5:R-:W-:Y:S01]  /*1400*/  FMUL.FTZ R171, R170, R171 ;  /* 0x000000abaaab7220 */ /* 0x020fe20000410000 */
[----:B0-----:R-:W-:Y:S01]  /*1410*/  PRMT R196, RZ, 0x5410, R144 ;  /* 0x00005410ffc47816 */ /* 0x001fe20000000090 */
[C---:B------:R-:W-:Y:S01]  /*1420*/  FADD.FTZ R191, -R219.reuse, R142 ;  /* 0x0000008edbbf7221 */ /* 0x040fe20000010100 */
[----:B------:R-:W-:Y:S01]  /*1430*/  PRMT R144, RZ, 0x7610, R144 ;  /* 0x00007610ff907816 */ /* 0x000fe20000000090 */
[----:B------:R-:W-:Y:S02]  /*1440*/  FADD.FTZ R141, -R219, R141 ;  /* 0x0000008ddb8d7221 */ /* 0x000fe40000010100 */
[----:B------:R-:W-:Y:S02]  /*1450*/  FADD.FTZ R76, R76, R196 ;  /* 0x000000c44c4c7221 */ /* 0x000fe40000010000 */
[-C--:B------:R-:W-:Y:S02]  /*1460*/  FFMA.FTZ R60, R171, R196.reuse, R60 ;  /* 0x000000c4ab3c7223 */ /* 0x080fe4000001003c */
[----:B------:R-:W-:Y:S01]  /*1470*/  FMUL.FTZ R196, R27, R196 ;  /* 0x000000c41bc47220 */ /* 0x000fe20000410000 */
[----:B------:R-:W-:Y:S01]  /*1480*/  PRMT R200, RZ, 0x5410, R145 ;  /* 0x00005410ffc87816 */ /* 0x000fe20000000091 */
[----:B------:R-:W-:-:S02]  /*1490*/  FMUL.FTZ R191, R170, R191 ;  /* 0x000000bfaabf7220 */ /* 0x000fc40000410000 */
[----:B-1----:R-:W-:Y:S02]  /*14a0*/  FMUL.FTZ R194, R170, R141 ;  /* 0x0000008daac27220 */ /* 0x002fe40000410000 */
[----:B------:R-:W-:Y:S02]  /*14b0*/  FMUL.FTZ R193, R26, R144 ;  /* 0x000000901ac17220 */ /* 0x000fe40000410000 */
[----:B------:R-:W-:Y:S02]  /*14c0*/  FADD.FTZ R140, R223, R196 ;  /* 0x000000c4df8c7221 */ /* 0x000fe40000010000 */
[----:B------:R-:W-:Y:S01]  /*14d0*/  FFMA.FTZ R222, R171, R196, R222 ;  /* 0x000000c4abde7223 */ /* 0x000fe200000100de */
[----:B------:R-:W-:Y:S01]  /*14e0*/  PRMT R145, RZ, 0x7610, R145 ;  /* 0x00007610ff917816 */ /* 0x000fe20000000091 */
[----:B---3--:R-:W-:Y:S02]  /*14f0*/  FADD.FTZ R197, -R219, R148 ;  /* 0x00000094dbc57221 */ /* 0x008fe40000010100 */
        /* <DEDUP_REMOVED lines=47> */
.L_x_3255:
[----:B------:R-:W-:Y:S05]  /*17f0*/  BSYNC B0 ;  /* 0x0000000000007941 */ /* 0x000fea0003800000 */
.L_x_3254:
[----:B------:R-:W-:Y:S02]  /*1800*/  LOP3.LUT R150, R220, 0x7fffffc, RZ, 0xc0, !PT ;  /* 0x07fffffcdc967812 */ /* 0x000fe400078ec0ff */
[----:B------:R-:W-:-:S02]  /*1810*/  MOV R219, 0x3f800000 ;  /* 0x3f80000000db7802 */ /* 0x000fc40000000f00 */
[----:B------:R-:W-:Y:S02]  /*1820*/  LOP3.LUT P1, RZ, R160, 0x1f, RZ, 0xc0, !PT ;  /* 0x0000001fa0ff7812 */ /* 0x000fe4000782c0ff */
[----:B------:R-:W-:Y:S02]  /*1830*/  @!P5 IADD3 R150, R150, 0x4, RZ ;  /* 0x000000049696d810 */ /* 0x000fe40007ffe0ff */
[----:B-----5:R-:W-:Y:S01]  /*1840*/  @P0 PRMT R219, RZ, 0x5410, R221 ;  /* 0x00005410ffdb0816 */ /* 0x020fe200000000dd */
[----:B------:R-:W-:Y:S06]  /*1850*/  BRA.DIV ~URZ, `(.L_x_3256) ;  /* 0x000017a27f007947 */ /* 0x000fec000b800000 */
[----:B------:R0:W1:Y:S02]  /*1860*/  SHFL.DOWN PT, R142, R223, 0x10, 0x1f ;  /* 0x0a001f00df8e7f89 */ /* 0x00006400000e0000 */
.L_x_3269:
        /* <DEDUP_REMOVED lines=18> */
.L_x_3270:
        /* <DEDUP_REMOVED lines=33> */
[-CC-:B------:R-:W-:Y:S01]  /*1ba0*/  FFMA.FTZ R151, R213, R220.reuse, R221.reuse ;  /* 0x000000dcd5977223 */ /* 0x180fe200000100dd */
[----:B------:R-:W-:Y:S01]  /*1bb0*/  ISETP.NE.U32.AND P0, PT, RZ, c[0x0][0x258], PT ;  /* 0x00009600ff007a0c */ /* 0x000fe20003f05070 */
[----:B------:R-:W-:-:S02]  /*1bc0*/  FFMA.FTZ R144, R211, R220, R221 ;  /* 0x000000dcd3907223 */ /* 0x000fc400000100dd */
[-CC-:B------:R-:W-:Y:S01]  /*1bd0*/  FFMA.FTZ R146, R210, R220.reuse, R221.reuse ;  /* 0x000000dcd2927223 */ /* 0x180fe200000100dd */
[----:B------:R-:W-:Y:S01]  /*1be0*/  ISETP.NE.AND.EX P0, PT, RZ, c[0x0][0x25c], PT, P0 ;  /* 0x00009700ff007a0c */ /* 0x000fe20003f05300 */
[-CC-:B------:R-:W-:Y:S02]  /*1bf0*/  FFMA.FTZ R229, R176, R220.reuse, R221.reuse ;  /* 0x000000dcb0e57223 */ /* 0x180fe400000100dd */
[----:B------:R-:W-:Y:S02]  /*1c00*/  FFMA.FTZ R227, R205, R220, R221 ;  /* 0x000000dccde37223 */ /* 0x000fe400000100dd */
[----:B------:R-:W-:Y:S02]  /*1c10*/  FADD.FTZ R145, R218, -R145 ;  /* 0x80000091da917221 */ /* 0x000fe40000010000 */
[----:B------:R-:W-:Y:S01]  /*1c20*/  FADD.FTZ R147, R216, -R147 ;  /* 0x80000093d8937221 */ /* 0x000fe20000010000 */
[----:B------:R-:W-:Y:S01]  /*1c30*/  @P5 MOV R230, 0x20 ;  /* 0x0000002000e65802 */ /* 0x000fe20000000f00 */
[----:B------:R-:W-:-:S02]  /*1c40*/  FADD.FTZ R149, R214, -R149 ;  /* 0x80000095d6957221 */ /* 0x000fc40000010000 */
[----:B------:R-:W-:Y:S02]  /*1c50*/  FADD.FTZ R151, R212, -R151 ;  /* 0x80000097d4977221 */ /* 0x000fe40000010000 */
[----:B------:R-:W-:Y:S02]  /*1c60*/  FADD.FTZ R223, R209, -R144 ;  /* 0x80000090d1df7221 */ /* 0x000fe40000010000 */
[----:B------:R-:W-:Y:S02]  /*1c70*/  FADD.FTZ R225, R207, -R146 ;  /* 0x80000092cfe17221 */ /* 0x000fe40000010000 */
[----:B------:R-:W-:Y:S02]  /*1c80*/  FADD.FTZ R229, R174, -R229 ;  /* 0x800000e5aee57221 */ /* 0x000fe40000010000 */
[----:B------:R-:W-:Y:S02]  /*1c90*/  FADD.FTZ R227, R172, -R227 ;  /* 0x800000e3ace37221 */ /* 0x000fe40000010000 */
[----:B------:R-:W-:-:S02]  /*1ca0*/  FMUL.FTZ R145, R170, R145 ;  /* 0x00000091aa917220 */ /* 0x000fc40000410000 */
[C---:B------:R-:W-:Y:S02]  /*1cb0*/  FMUL.FTZ R144, R170.reuse, R147 ;  /* 0x00000093aa907220 */ /* 0x040fe40000410000 */
[C---:B------:R-:W-:Y:S02]  /*1cc0*/  FMUL.FTZ R149, R170.reuse, R149 ;  /* 0x00000095aa957220 */ /* 0x040fe40000410000 */
[C---:B------:R-:W-:Y:S02]  /*1cd0*/  FMUL.FTZ R146, R170.reuse, R151 ;  /* 0x00000097aa927220 */ /* 0x040fe40000410000 */
[C---:B------:R-:W-:Y:S02]  /*1ce0*/  FMUL.FTZ R147, R170.reuse, R223 ;  /* 0x000000dfaa937220 */ /* 0x040fe40000410000 */
[C---:B------:R-:W-:Y:S02]  /*1cf0*/  FMUL.FTZ R150, R170.reuse, R225 ;  /* 0x000000e1aa967220 */ /* 0x040fe40000410000 */
[----:B------:R-:W-:-:S02]  /*1d00*/  FMUL.FTZ R228, R170, R229 ;  /* 0x000000e5aae47220 */ /* 0x000fc40000410000 */
        /* <DEDUP_REMOVED lines=20> */
[-C--:B------:R-:W-:Y:S02]  /*1e50*/  FMUL.FTZ R225, R146, R219.reuse ;  /* 0x000000db92e17220 */ /* 0x080fe40000410000 */
[-C--:B------:R-:W-:Y:S02]  /*1e60*/  FMUL.FTZ R227, R147, R219.reuse ;  /* 0x000000db93e37220 */ /* 0x080fe40000410000 */
[-C--:B------:R-:W-:Y:S02]  /*1e70*/  FMUL.FTZ R226, R150, R219.reuse ;  /* 0x000000db96e27220 */ /* 0x080fe40000410000 */
[-C--:B------:R-:W-:Y:S02]  /*1e80*/  FMUL.FTZ R229, R151, R219.reuse ;  /* 0x000000db97e57220 */ /* 0x080fe40000410000 */
[----:B------:R-:W-:Y:S02]  /*1e90*/  FMUL.FTZ R228, R228, R219 ;  /* 0x000000dbe4e47220 */ /* 0x000fe40000410000 */
        /* <DEDUP_REMOVED lines=16> */
[----:B------:R-:W-:Y:S04]  /*1fa0*/  @P5 STG.E.128 [R150.64+0x10], R52 ;  /* 0x0000103496005986 */ /* 0x000fe8000c101d04 */
[----:B------:R2:W-:Y:S02]  /*1fb0*/  STG.E.128 [R148.64], R144 ;  /* 0x0000009094007986 */ /* 0x0005e4000c101d04 */
[--C-:B--2---:R-:W-:Y:S02]  /*1fc0*/  PRMT R147, RZ, 0x5410, R141.reuse ;  /* 0x00005410ff937816 */ /* 0x104fe4000000008d */
[----:B------:R-:W-:Y:S02]  /*1fd0*/  PRMT R144, RZ, 0x7610, R141 ;  /* 0x00007610ff907816 */ /* 0x000fe4000000008d */
[----:B------:R-:W-:Y:S01]  /*1fe0*/  PRMT R145, RZ, 0x5410, R140 ;  /* 0x00005410ff917816 */ /* 0x000fe2000000008c */
[----:B------:R-:W-:Y:S01]  /*1ff0*/  FFMA.FTZ R86, R224, R147, R86 ;  /* 0x00000093e0567223 */ /* 0x000fe20000010056 */
[----:B------:R-:W-:Y:S01]  /*2000*/  PRMT R141, RZ, 0x5410, R142 ;  /* 0x00005410ff8d7816 */ /* 0x000fe2000000008e */
[----:B------:R-:W-:Y:S01]  /*2010*/  FFMA.FTZ R87, R225, R144, R87 ;  /* 0x00000090e1577223 */ /* 0x000fe20000010057 */
[--C-:B------:R-:W-:Y:S01]  /*2020*/  PRMT R146, RZ, 0x5410, R143.reuse ;  /* 0x00005410ff927816 */ /* 0x100fe2000000008f */
        /* <DEDUP_REMOVED lines=9> */
.L_x_3259:
[----:B------:R-:W-:Y:S05]  /*20c0*/  BSYNC B0 ;  /* 0x0000000000007941 */ /* 0x000fea0003800000 */
.L_x_3258:
        /* <DEDUP_REMOVED lines=12> */
[----:B------:R-:W-:Y:S01]  /*2190*/  FADD.FTZ R147, R179, -R144 ;  /* 0x80000090b3937221 */ /* 0x000fe20000010000 */
[----:B------:R-:W-:Y:S01]  /*21a0*/  ISETP.NE.U32.AND P5, PT, RZ, c[0x0][0x258], PT ;  /* 0x00009600ff007a0c */ /* 0x000fe20003fa5070 */
[C---:B------:R-:W-:Y:S01]  /*21b0*/  FMUL.FTZ R145, R170.reuse, R145 ;  /* 0x00000091aa917220 */ /* 0x040fe20000410000 */
[----:B------:R-:W-:Y:S01]  /*21c0*/  LEA R148, P6, R169, c[0x0][0x248], 0x4 ;  /* 0x00009200a9947a11 */ /* 0x000fe200078c20ff */
[----:B------:R-:W-:Y:S01]  /*21d0*/  FMUL.FTZ R146, R170, R147 ;  /* 0x00000093aa927220 */ /* 0x000fe20000410000 */
[----:B------:R-:W-:Y:S01]  /*21e0*/  ISETP.NE.AND.EX P5, PT, RZ, c[0x0][0x25c], PT, P5 ;  /* 0x00009700ff007a0c */ /* 0x000fe20003fa5350 */
[----:B------:R-:W-:-:S02]  /*21f0*/  FFMA.FTZ R150, R188, R220, R221 ;  /* 0x000000dcbc967223 */ /* 0x000fc400000100dd */
[----:B------:R-:W-:Y:S02]  /*2200*/  FFMA.FTZ R149, R183, R220, R221 ;  /* 0x000000dcb7957223 */ /* 0x000fe400000100dd */
[----:B------:R-:W-:Y:S02]  /*2210*/  @P0 FADD.FTZ R145, R40, R145 ;  /* 0x0000009128910221 */ /* 0x000fe40000010000 */
[----:B------:R-:W-:Y:S02]  /*2220*/  @P0 FADD.FTZ R146, R41, R146 ;  /* 0x0000009229920221 */ /* 0x000fe40000010000 */
[CC--:B------:R-:W-:Y:S01]  /*2230*/  FMUL.FTZ R223, R145.reuse, R219.reuse ;  /* 0x000000db91df7220 */ /* 0x0c0fe20000410000 */
[----:B------:R-:W-:Y:S01]  /*2240*/  SEL R120, R145, R120, P1 ;  /* 0x0000007891787207 */ /* 0x000fe20000800000 */
[C---:B------:R-:W-:Y:S01]  /*2250*/  FMUL.FTZ R222, R146.reuse, R219 ;  /* 0x000000db92de7220 */ /* 0x040fe20000410000 */
[----:B------:R-:W-:Y:S01]  /*2260*/  SEL R121, R146, R121, P1 ;  /* 0x0000007992797207 */ /* 0x000fe20000800000 */
[----:B------:R-:W-:-:S02]  /*2270*/  FMUL.FTZ R144, R10, R223 ;  /* 0x000000df0a907220 */ /* 0x000fc40000410000 */
[----:B------:R-:W-:Y:S02]  /*2280*/  FMUL.FTZ R147, R9, R222 ;  /* 0x000000de09937220 */ /* 0x000fe40000410000 */
[-CC-:B------:R-:W-:Y:S02]  /*2290*/  FFMA.FTZ R145, R177, R220.reuse, R221.reuse ;  /* 0x000000dcb1917223 */ /* 0x180fe400000100dd */
[--C-:B------:R-:W-:Y:S01]  /*22a0*/  FFMA.FTZ R146, R182, R220, R221.reuse ;  /* 0x000000dcb6927223 */ /* 0x100fe200000100dd */
[----:B------:R-:W-:Y:S01]  /*22b0*/  F2FP.BF16.PACK_AB R144, R147, R144 ;  /* 0x000000909390723e */ /* 0x000fe200000010ff */
[-CC-:B------:R-:W-:Y:S02]  /*22c0*/  FFMA.FTZ R225, R187, R220.reuse, R221.reuse ;  /* 0x000000dcbbe17223 */ /* 0x180fe400000100dd */
[----:B------:R-:W-:Y:S02]  /*22d0*/  FFMA.FTZ R224, R192, R220, R221 ;  /* 0x000000dcc0e07223 */ /* 0x000fe400000100dd */
        /* <DEDUP_REMOVED lines=11> */
[----:B------:R-:W-:Y:S02]  /*2390*/  FMUL.FTZ R228, R170, R227 ;  /* 0x000000e3aae47220 */ /* 0x000fe40000410000 */
[----:B------:R-:W-:-:S02]  /*23a0*/  @P0 FADD.FTZ R226, R37, R226 ;  /* 0x000000e225e20221 */ /* 0x000fc40000010000 */
[----:B------:R-:W-:Y:S02]  /*23b0*/  @P0 FADD.FTZ R145, R42, R145 ;  /* 0x000000912a910221 */ /* 0x000fe40000010000 */
[----:B------:R-:W-:Y:S01]  /*23c0*/  @P0 FADD.FTZ R146, R43, R146 ;  /* 0x000000922b920221 */ /* 0x000fe20000010000 */
[----:B------:R-:W-:Y:S01]  /*23d0*/  SEL R53, R226, R53, P1 ;  /* 0x00000035e2357207 */ /* 0x000fe20000800000 */
[----:B------:R-:W-:Y:S01]  /*23e0*/  @P0 FADD.FTZ R149, R36, R149 ;  /* 0x0000009524950221 */ /* 0x000fe20000010000 */
[----:B------:R-:W-:Y:S01]  /*23f0*/  SEL R122, R145, R122, P1 ;  /* 0x0000007a917a7207 */ /* 0x000fe20000800000 */
[----:B------:R-:W-:Y:S01]  /*2400*/  @P0 FADD.FTZ R147, R38, R147 ;  /* 0x0000009326930221 */ /* 0x000fe20000010000 */
[C---:B------:R-:W-:Y:S01]  /*2410*/  SEL R123, R146.reuse, R123, P1 ;  /* 0x0000007b927b7207 */ /* 0x040fe20000800000 */
[----:B------:R-:W-:Y:S01]  /*2420*/  @P0 FADD.FTZ R228, R39, R228 ;  /* 0x000000e427e40221 */ /* 0x000fe20000010000 */
[----:B------:R-:W-:Y:S01]  /*2430*/  @P5 LEA R150, P0, R169, c[0x0][0x258], 0x5 ;  /* 0x00009600a9965a11 */ /* 0x000fe200078028ff */
[-C--:B------:R-:W-:Y:S01]  /*2440*/  FMUL.FTZ R225, R145, R219.reuse ;  /* 0x000000db91e17220 */ /* 0x080fe20000410000 */
[----:B------:R-:W-:Y:S01]  /*2450*/  SEL R54, R147, R54, P1 ;  /* 0x0000003693367207 */ /* 0x000fe20000800000 */
[----:B------:R-:W-:Y:S01]  /*2460*/  FMUL.FTZ R224, R146, R219 ;  /* 0x000000db92e07220 */ /* 0x000fe20000410000 */
[----:B------:R-:W-:Y:S01]  /*2470*/  SEL R55, R228, R55, P1 ;  /* 0x00000037e4377207 */ /* 0x000fe20000800000 */
[CC--:B------:R-:W-:Y:S01]  /*2480*/  FMUL.FTZ R227, R149.reuse, R219.reuse ;  /* 0x000000db95e37220 */ /* 0x0c0fe20000410000 */
[----:B------:R-:W-:Y:S01]  /*2490*/  SEL R52, R149, R52, P1 ;  /* 0x0000003495347207 */ /* 0x000fe20000800000 */
[-C--:B------:R-:W-:Y:S01]  /*24a0*/  FMUL.FTZ R226, R226, R219.reuse ;  /* 0x000000dbe2e27220 */ /* 0x080fe20000410000 */
[----:B------:R-:W-:Y:S01]  /*24b0*/  @P5 LEA.HI.X R151, R169, c[0x0][0x25c], RZ, 0x5, P0 ;  /* 0x00009700a9975a11 */ /* 0x000fe200000f2cff */
[-C--:B------:R-:W-:Y:S01]  /*24c0*/  FMUL.FTZ R229, R147, R219.reuse ;  /* 0x000000db93e57220 */ /* 0x080fe20000410000 */
[C---:B------:R-:W-:Y:S01]  /*24d0*/  LEA.HI.X R149, R169.reuse, c[0x0][0x24c], RZ, 0x4, P6 ;  /* 0x00009300a9957a11 */ /* 0x040fe200030f24ff */
[----:B------:R-:W-:Y:S01]  /*24e0*/  FMUL.FTZ R230, R228, R219 ;  /* 0x000000dbe4e67220 */ /* 0x000fe20000410000 */
[----:B------:R-:W-:Y:S01]  /*24f0*/  IADD3 R169, R169, 0x80, RZ ;  /* 0x00000080a9a97810 */ /* 0x000fe20007ffe0ff */
[----:B------:R-:W-:Y:S01]  /*2500*/  FMUL.FTZ R145, R8, R225 ;  /* 0x000000e108917220 */ /* 0x000fe20000410000 */
[----:B------:R-:W-:Y:S01]  /*2510*/  @P5 STG.E.128 [R150.64], R120 ;  /* 0x0000007896005986 */ /* 0x000fe2000c101d04 */
[----:B------:R-:W-:-:S02]  /*2520*/  FMUL.FTZ R146, R7, R224 ;  /* 0x000000e007927220 */ /* 0x000fc40000410000 */
[----:B------:R-:W-:Y:S01]  /*2530*/  FMUL.FTZ R147, R6, R227 ;  /* 0x000000e306937220 */ /* 0x000fe20000410000 */
[----:B------:R-:W-:Y:S01]  /*2540*/  @P5 STG.E.128 [R150.64+0x10], R52 ;  /* 0x0000103496005986 */ /* 0x000fe2000c101d04 */
[----:B------:R-:W-:Y:S01]  /*2550*/  FMUL.FTZ R228, R5, R226 ;  /* 0x000000e205e47220 */ /* 0x000fe20000410000 */
[----:B------:R-:W-:Y:S01]  /*2560*/  F2FP.BF16.PACK_AB R145, R146, R145 ;  /* 0x000000919291723e */ /* 0x000fe200000010ff */
[----:B------:R-:W-:Y:S02]  /*2570*/  FMUL.FTZ R231, R4, R229 ;  /* 0x000000e504e77220 */ /* 0x000fe40000410000 */
[----:B------:R-:W-:Y:S01]  /*2580*/  FMUL.FTZ R232, R3, R230 ;  /* 0x000000e603e87220 */ /* 0x000fe20000410000 */
[----:B------:R-:W-:-:S04]  /*2590*/  F2FP.BF16.PACK_AB R146, R228, R147 ;  /* 0x00000093e492723e */ /* 0x000fc800000010ff */
[----:B------:R-:W-:-:S05]  /*25a0*/  F2FP.BF16.PACK_AB R147, R232, R231 ;  /* 0x000000e7e893723e */ /* 0x000fca00000010ff */
[----:B------:R2:W-:Y:S02]  /*25b0*/  STG.E.128 [R148.64], R144 ;  /* 0x0000009094007986 */ /* 0x0005e4000c101d04 */
[----:B--2---:R-:W-:Y:S02]  /*25c0*/  PRMT R144, RZ, 0x5410, R140 ;  /* 0x00005410ff907816 */ /* 0x004fe4000000008c */
        /* <DEDUP_REMOVED lines=15> */
.L_x_3261:
[----:B------:R-:W-:Y:S05]  /*26c0*/  BSYNC B0 ;  /* 0x0000000000007941 */ /* 0x000fea0003800000 */
.L_x_3260:
        /* <DEDUP_REMOVED lines=11> */
[----:B------:R-:W-:Y:S01]  /*2780*/  ISETP.NE.U32.AND P1, PT, RZ, c[0x0][0x258], PT ;  /* 0x00009600ff007a0c */ /* 0x000fe20003f25070 */
[----:B------:R-:W-:Y:S01]  /*2790*/  FADD.FTZ R147, R193, -R144 ;  /* 0x80000090c1937221 */ /* 0x000fe20000010000 */
[----:B------:R-:W-:Y:S01]  /*27a0*/  ISETP.NE.AND.EX P5, PT, RZ, c[0x0][0x25c], PT, P5 ;  /* 0x00009700ff007a0c */ /* 0x000fe20003fa5350 */
[-CC-:B------:R-:W-:Y:S01]  /*27b0*/  FFMA.FTZ R223, R197, R220.reuse, R221.reuse ;  /* 0x000000dcc5df7223 */ /* 0x180fe200000100dd */
[----:B------:R-:W-:Y:S01]  /*27c0*/  ISETP.NE.AND.EX P1, PT, RZ, c[0x0][0x25c], PT, P1 ;  /* 0x00009700ff007a0c */ /* 0x000fe20003f25310 */
[----:B------:R-:W-:-:S02]  /*27d0*/  FFMA.FTZ R225, R201, R220, R221 ;  /* 0x000000dcc9e17223 */ /* 0x000fc400000100dd */
[-CC-:B------:R-:W-:Y:S02]  /*27e0*/  FFMA.FTZ R149, R191, R220.reuse, R221.reuse ;  /* 0x000000dcbf957223 */ /* 0x180fe400000100dd */
[-CC-:B------:R-:W-:Y:S02]  /*27f0*/  FFMA.FTZ R146, R198, R220.reuse, R221.reuse ;  /* 0x000000dcc6927223 */ /* 0x180fe400000100dd */
[-CC-:B------:R-:W-:Y:S02]  /*2800*/  FFMA.FTZ R148, R204, R220.reuse, R221.reuse ;  /* 0x000000dccc947223 */ /* 0x180fe400000100dd */
[----:B------:R-:W-:Y:S02]  /*2810*/  FFMA.FTZ R220, R208, R220, R221 ;  /* 0x000000dcd0dc7223 */ /* 0x000fe400000100dd */
[C---:B------:R-:W-:Y:S02]  /*2820*/  FMUL.FTZ R145, R170.reuse, R145 ;  /* 0x00000091aa917220 */ /* 0x040fe40000410000 */
[----:B------:R-:W-:-:S02]  /*2830*/  FMUL.FTZ R144, R170, R147 ;  /* 0x00000093aa907220 */ /* 0x000fc40000410000 */
[----:B------:R-:W-:Y:S02]  /*2840*/  FADD.FTZ R223, R202, -R223 ;  /* 0x800000dfcadf7221 */ /* 0x000fe40000010000 */
[----:B------:R-:W-:Y:S02]  /*2850*/  FADD.FTZ R225, R206, -R225 ;  /* 0x800000e1cee17221 */ /* 0x000fe40000010000 */
[----:B------:R-:W-:Y:S02]  /*2860*/  FADD.FTZ R149, R200, -R149 ;  /* 0x80000095c8957221 */ /* 0x000fe40000010000 */
[----:B------:R-:W-:Y:S02]  /*2870*/  FADD.FTZ R151, R195, -R146 ;  /* 0x80000092c3977221 */ /* 0x000fe40000010000 */
[----:B------:R-:W-:Y:S02]  /*2880*/  FADD.FTZ R221, R199, -R148 ;  /* 0x80000094c7dd7221 */ /* 0x000fe40000010000 */
[----:B------:R-:W-:-:S02]  /*2890*/  FADD.FTZ R227, R203, -R220 ;  /* 0x800000dccbe37221 */ /* 0x000fc40000010000 */
[----:B------:R-:W-:Y:S02]  /*28a0*/  @P0 FADD.FTZ R145, R132, R145 ;  /* 0x0000009184910221 */ /* 0x000fe40000010000 */
[----:B------:R-:W-:Y:S02]  /*28b0*/  @P0 FADD.FTZ R144, R133, R144 ;  /* 0x0000009085900221 */ /* 0x000fe40000010000 */
[C---:B------:R-:W-:Y:S01]  /*28c0*/  FMUL.FTZ R223, R170.reuse, R223 ;  /* 0x000000dfaadf7220 */ /* 0x040fe20000410000 */
[----:B------:R-:W-:Y:S01]  /*28d0*/  SEL R120, R145, R120, P5 ;  /* 0x0000007891787207 */ /* 0x000fe20002800000 */
[----:B------:R-:W-:Y:S01]  /*28e0*/  FMUL.FTZ R225, R170, R225 ;  /* 0x000000e1aae17220 */ /* 0x000fe20000410000 */
[----:B------:R-:W-:Y:S01]  /*28f0*/  SEL R121, R144, R121, P5 ;  /* 0x0000007990797207 */ /* 0x000fe20002800000 */
[C---:B------:R-:W-:Y:S02]  /*2900*/  FMUL.FTZ R149, R170.reuse, R149 ;  /* 0x00000095aa957220 */ /* 0x040fe40000410000 */
[----:B------:R-:W-:-:S02]  /*2910*/  FMUL.FTZ R146, R170, R151 ;  /* 0x00000097aa927220 */ /* 0x000fc40000410000 */
[C---:B------:R-:W-:Y:S02]  /*2920*/  FMUL.FTZ R148, R170.reuse, R221 ;  /* 0x000000ddaa947220 */ /* 0x040fe40000410000 */
[----:B------:R-:W-:Y:S02]  /*2930*/  FMUL.FTZ R150, R170, R227 ;  /* 0x000000e3aa967220 */ /* 0x000fe40000410000 */
[-C--:B------:R-:W-:Y:S02]  /*2940*/  FMUL.FTZ R221, R145, R219.reuse ;  /* 0x000000db91dd7220 */ /* 0x080fe40000410000 */
[----:B------:R-:W-:Y:S02]  /*2950*/  FMUL.FTZ R170, R144, R219 ;  /* 0x000000db90aa7220 */ /* 0x000fe40000410000 */
[----:B------:R-:W-:Y:S02]  /*2960*/  @P0 FADD.FTZ R223, R136, R223 ;  /* 0x000000df88df0221 */ /* 0x000fe40000010000 */
[----:B------:R-:W-:-:S02]  /*2970*/  @P0 FADD.FTZ R225, R138, R225 ;  /* 0x000000e18ae10221 */ /* 0x000fc40000010000 */
        /* <DEDUP_REMOVED lines=10> */
[----:B------:R-:W-:Y:S01]  /*2a20*/  FMUL.FTZ R145, R162, R170 ;  /* 0x000000aaa2917220 */ /* 0x000fe20000410000 */
[----:B------:R-:W-:Y:S01]  /*2a30*/  SEL R55, R150, R55, P5 ;  /* 0x0000003796377207 */ /* 0x000fe20002800000 */
[----:B------:R-:W-:-:S02]  /*2a40*/  FMUL.FTZ R220, R149, R219 ;  /* 0x000000db95dc7220 */ /* 0x000fc40000410000 */
[-C--:B------:R-:W-:Y:S01]  /*2a50*/  FMUL.FTZ R222, R146, R219.reuse ;  /* 0x000000db92de7220 */ /* 0x080fe20000410000 */
[----:B------:R-:W-:Y:S01]  /*2a60*/  F2FP.BF16.PACK_AB R144, R145, R144 ;  /* 0x000000909190723e */ /* 0x000fe200000010ff */
[-C--:B------:R-:W-:Y:S02]  /*2a70*/  FMUL.FTZ R223, R223, R219.reuse ;  /* 0x000000dbdfdf7220 */ /* 0x080fe40000410000 */
[-C--:B------:R-:W-:Y:S01]  /*2a80*/  FMUL.FTZ R224, R148, R219.reuse ;  /* 0x000000db94e07220 */ /* 0x080fe20000410000 */
[----:B------:R-:W-:Y:S01]  /*2a90*/  LEA R148, P5, R169, c[0x0][0x248], 0x4 ;  /* 0x00009200a9947a11 */ /* 0x000fe200078a20ff */
[-C--:B------:R-:W-:Y:S02]  /*2aa0*/  FMUL.FTZ R225, R225, R219.reuse ;  /* 0x000000dbe1e17220 */ /* 0x080fe40000410000 */
[----:B------:R-:W-:Y:S01]  /*2ab0*/  FMUL.FTZ R219, R150, R219 ;  /* 0x000000db96db7220 */ /* 0x000fe20000410000 */
[----:B------:R-:W-:Y:S01]  /*2ac0*/  @P1 LEA R150, P0, R169, c[0x0][0x258], 0x5 ;  /* 0x00009600a9961a11 */ /* 0x000fe200078028ff */
[----:B------:R-:W-:Y:S01]  /*2ad0*/  FMUL.FTZ R145, R161, R220 ;  /* 0x000000dca1917220 */ /* 0x000fe20000410000 */
[----:B------:R-:W-:Y:S01]  /*2ae0*/  LEA.HI.X R149, R169, c[0x0][0x24c], RZ, 0x4, P5 ;  /* 0x00009300a9957a11 */ /* 0x000fe200028f24ff */
[----:B------:R-:W-:Y:S01]  /*2af0*/  FMUL.FTZ R146, R165, R222 ;  /* 0x000000dea5927220 */ /* 0x000fe20000410000 */
[----:B------:R-:W-:Y:S01]  /*2b00*/  @P1 LEA.HI.X R151, R169, c[0x0][0x25c], RZ, 0x5, P0 ;  /* 0x00009700a9971a11 */ /* 0x000fe200000f2cff */
[----:B------:R-:W-:-:S02]  /*2b10*/  FMUL.FTZ R147, R164, R223 ;  /* 0x000000dfa4937220 */ /* 0x000fc40000410000 */
[----:B------:R-:W-:Y:S01]  /*2b20*/  FMUL.FTZ R226, R167, R224 ;  /* 0x000000e0a7e27220 */ /* 0x000fe20000410000 */
[----:B------:R-:W-:Y:S01]  /*2b30*/  F2FP.BF16.PACK_AB R145, R146, R145 ;  /* 0x000000919291723e */ /* 0x000fe200000010ff */
[----:B------:R-:W-:Y:S01]  /*2b40*/  FMUL.FTZ R227, R166, R225 ;  /* 0x000000e1a6e37220 */ /* 0x000fe20000410000 */
[----:B------:R-:W-:Y:S01]  /*2b50*/  @P1 STG.E.128 [R150.64], R120 ;  /* 0x0000007896001986 */ /* 0x000fe2000c101d04 */
[----:B------:R-:W-:Y:S01]  /*2b60*/  FMUL.FTZ R228, R168, R219 ;  /* 0x000000dba8e47220 */ /* 0x000fe20000410000 */
[----:B------:R-:W-:Y:S02]  /*2b70*/  F2FP.BF16.PACK_AB R146, R226, R147 ;  /* 0x00000093e292723e */ /* 0x000fe400000010ff */
[----:B------:R-:W-:Y:S02]  /*2b80*/  @P1 STG.E.128 [R150.64+0x10], R52 ;  /* 0x0000103496001986 */ /* 0x000fe4000c101d04 */
[----:B------:R-:W-:-:S05]  /*2b90*/  F2FP.BF16.PACK_AB R147, R228, R227 ;  /* 0x000000e3e493723e */ /* 0x000fca00000010ff */
[----:B------:R2:W-:Y:S02]  /*2ba0*/  STG.E.128 [R148.64], R144 ;  /* 0x0000009094007986 */ /* 0x0005e4000c101d04 */
[----:B--2---:R-:W-:Y:S02]  /*2bb0*/  PRMT R144, RZ, 0x5410, R140 ;  /* 0x00005410ff907816 */ /* 0x004fe4000000008c */
[--C-:B------:R-:W-:Y:S02]  /*2bc0*/  PRMT R145, RZ, 0x5410, R141.reuse ;  /* 0x00005410ff917816 */ /* 0x100fe4000000008d */
        /* <DEDUP_REMOVED lines=14> */
.L_x_3263:
[----:B------:R-:W-:Y:S05]  /*2cb0*/  BSYNC B0 ;  /* 0x0000000000007941 */ /* 0x000fea0003800000 */
.L_x_3262:
[----:B------:R-:W-:Y:S02]  /*2cc0*/  IADD3 R2, R2, c[0x0][0x160], RZ ;  /* 0x0000580002027a10 */ /* 0x000fe40007ffe0ff */
[----:B------:R-:W-:Y:S02]  /*2cd0*/  LOP3.LUT P1, RZ, R163, 0xff, RZ, 0xc0, !PT ;  /* 0x000000ffa3ff7812 */ /* 0x000fe4000782c0ff */
[----:B------:R-:W-:Y:S02]  /*2ce0*/  ISETP.GE.AND P0, PT, R2, c[0x0][0x164], PT ;  /* 0x0000590002007a0c */ /* 0x000fe40003f06270 */
[----:B------:R-:W-:-:S11]  /*2cf0*/  SEL R163, RZ, 0x1, P1 ;  /* 0x00000001ffa37807 */ /* 0x000fd60000800000 */
[----:B------:R-:W-:Y:S01]  /*2d00*/  @P0 CALL.REL.NOINC `(.L_x_3249) ;  /* 0x0000001000000944 */ /* 0x000fe20003c00000 */
[----:B------:R-:W-:Y:S05]  /*2d10*/  BRA `(.L_x_3264) ;  /* 0xffffda6000007947 */ /* 0x000fea000383ffff */
.L_x_3249:
        /* <DEDUP_REMOVED lines=19> */
.L_x_3266:
[----:B------:R-:W-:Y:S05]  /*2e50*/  BSYNC B0 ;  /* 0x0000000000007941 */ /* 0x000fea0003800000 */
.L_x_3265:
        /* <DEDUP_REMOVED lines=13> */
.L_x_3268:
[----:B------:R-:W-:Y:S05]  /*2f30*/  BSYNC B0 ;  /* 0x0000000000007941 */ /* 0x000fea0003800000 */
.L_x_3267:
        /* <DEDUP_REMOVED lines=12> */
.L_x_3256:
[----:B------:R-:W-:Y:S01]  /*3000*/  HFMA2.MMA R148, -RZ, RZ, 0, 9.5367431640625e-07 ;  /* 0x00000010ff947435 */ /* 0x000fe200000001ff */
[----:B------:R-:W-:-:S02]  /*3010*/  MOV R143, R223 ;  /* 0x000000df008f7202 */ /* 0x000fc40000000f00 */
[----:B------:R-:W-:Y:S02]  /*3020*/  MOV R149, 0x1f ;  /* 0x0000001f00957802 */ /* 0x000fe40000000f00 */
[----:B------:R-:W-:Y:S02]  /*3030*/  MOV R224, 0xffffffff ;  /* 0xffffffff00e07802 */ /* 0x000fe40000000f00 */
[----:B------:R-:W-:Y:S02]  /*3040*/  MOV R140, 0x3060 ;  /* 0x00003060008c7802 */ /* 0x000fe40000000f00 */
[----:B------:R-:W-:Y:S05]  /*3050*/  CALL.REL.NOINC `($__internal_64_$__cuda_sm70_shflsync_down_p) ;  /* 0x0000045000007944 */ /* 0x000fea0003c00000 */
[----:B-1----:R-:W-:Y:S01]  /*3060*/  MOV R142, R149 ;  /* 0x00000095008e7202 */ /* 0x002fe20000000f00 */
[----:B0-----:R-:W-:Y:S05]  /*3070*/  BRA `(.L_x_3269) ;  /* 0xffffe7f000007947 */ /* 0x001fea000383ffff */
.L_x_3257:
[----:B------:R-:W-:Y:S01]  /*3080*/  HFMA2.MMA R148, -RZ, RZ, 0, 9.5367431640625e-07 ;  /* 0x00000010ff947435 */ /* 0x000fe200000001ff */
[----:B------:R-:W-:Y:S02]  /*3090*/  MOV R143, R222 ;  /* 0x000000de008f7202 */ /* 0x000fe40000000f00 */
[----:B------:R-:W-:Y:S02]  /*30a0*/  MOV R149, 0x1f ;  /* 0x0000001f00957802 */ /* 0x000fe40000000f00 */
[----:B------:R-:W-:-:S02]  /*30b0*/  MOV R224, 0xffffffff ;  /* 0xffffffff00e07802 */ /* 0x000fc40000000f00 */
[----:B------:R-:W-:Y:S02]  /*30c0*/  MOV R140, 0x30e0 ;  /* 0x000030e0008c7802 */ /* 0x000fe40000000f00 */
[----:B01----:R-:W-:Y:S05]  /*30d0*/  CALL.REL.NOINC `($__internal_64_$__cuda_sm70_shflsync_down_p) ;  /* 0x000003d000007944 */ /* 0x003fea0003c00000 */
[----:B------:R-:W-:Y:S01]  /*30e0*/  FADD.FTZ R223, R142, R223 ;  /* 0x000000df8edf7221 */ /* 0x000fe20000010000 */
[----:B0-----:R-:W-:Y:S01]  /*30f0*/  HFMA2.MMA R148, -RZ, RZ, 0, 4.76837158203125e-07 ;  /* 0x00000008ff947435 */ /* 0x001fe200000001ff */
[----:B-1----:R-:W-:Y:S01]  /*3100*/  FADD.FTZ R222, R222, R149 ;  /* 0x00000095dede7221 */ /* 0x002fe20000010000 */
[----:B------:R-:W-:Y:S02]  /*3110*/  MOV R149, 0x1f ;  /* 0x0000001f00957802 */ /* 0x000fe40000000f00 */
[----:B------:R-:W-:Y:S02]  /*3120*/  MOV R224, 0xffffffff ;  /* 0xffffffff00e07802 */ /* 0x000fe40000000f00 */
[----:B------:R-:W-:Y:S02]  /*3130*/  MOV R143, R223 ;  /* 0x000000df008f7202 */ /* 0x000fe40000000f00 */
[----:B------:R-:W-:Y:S02]  /*3140*/  MOV R140, 0x3160 ;  /* 0x00003160008c7802 */ /* 0x000fe40000000f00 */
[----:B------:R-:W-:Y:S05]  /*3150*/  CALL.REL.NOINC `($__internal_64_$__cuda_sm70_shflsync_down_p) ;  /* 0x0000035000007944 */ /* 0x000fea0003c00000 */
[----:B0-----:R-:W-:Y:S01]  /*3160*/  HFMA2.MMA R148, -RZ, RZ, 0, 4.76837158203125e-07 ;  /* 0x00000008ff947435 */ /* 0x001fe200000001ff */
[----:B-1----:R-:W-:-:S02]  /*3170*/  MOV R142, R149 ;  /* 0x00000095008e7202 */ /* 0x002fc40000000f00 */
[----:B------:R-:W-:Y:S02]  /*3180*/  MOV R143, R222 ;  /* 0x000000de008f7202 */ /* 0x000fe40000000f00 */
[----:B------:R-:W-:Y:S02]  /*3190*/  MOV R149, 0x1f ;  /* 0x0000001f00957802 */ /* 0x000fe40000000f00 */
[----:B------:R-:W-:Y:S02]  /*31a0*/  MOV R224, 0xffffffff ;  /* 0xffffffff00e07802 */ /* 0x000fe40000000f00 */
[----:B------:R-:W-:Y:S02]  /*31b0*/  MOV R140, 0x31d0 ;  /* 0x000031d0008c7802 */ /* 0x000fe40000000f00 */
[----:B------:R-:W-:Y:S05]  /*31c0*/  CALL.REL.NOINC `($__internal_64_$__cuda_sm70_shflsync_down_p) ;  /* 0x000002e000007944 */ /* 0x000fea0003c00000 */
[----:B------:R-:W-:Y:S01]  /*31d0*/  FADD.FTZ R223, R142, R223 ;  /* 0x000000df8edf7221 */ /* 0x000fe20000010000 */
[----:B0-----:R-:W-:Y:S01]  /*31e0*/  HFMA2.MMA R148, -RZ, RZ, 0, 2.384185791015625e-07 ;  /* 0x00000004ff947435 */ /* 0x001fe200000001ff */
[----:B-1----:R-:W-:Y:S01]  /*31f0*/  FADD.FTZ R222, R222, R149 ;  /* 0x00000095dede7221 */ /* 0x002fe20000010000 */
[----:B------:R-:W-:Y:S02]  /*3200*/  MOV R149, 0x1f ;  /* 0x0000001f00957802 */ /* 0x000fe40000000f00 */
[----:B------:R-:W-:-:S02]  /*3210*/  MOV R224, 0xffffffff ;  /* 0xffffffff00e07802 */ /* 0x000fc40000000f00 */
[----:B------:R-:W-:Y:S02]  /*3220*/  MOV R143, R223 ;  /* 0x000000df008f7202 */ /* 0x000fe40000000f00 */
[----:B------:R-:W-:Y:S02]  /*3230*/  MOV R140, 0x3250 ;  /* 0x00003250008c7802 */ /* 0x000fe40000000f00 */
[----:B------:R-:W-:Y:S05]  /*3240*/  CALL.REL.NOINC `($__internal_64_$__cuda_sm70_shflsync_down_p) ;  /* 0x0000026000007944 */ /* 0x000fea0003c00000 */
[----:B0-----:R-:W-:Y:S01]  /*3250*/  HFMA2.MMA R148, -RZ, RZ, 0, 2.384185791015625e-07 ;  /* 0x00000004ff947435 */ /* 0x001fe200000001ff */
[----:B-1----:R-:W-:Y:S02]  /*3260*/  MOV R142, R149 ;  /* 0x00000095008e7202 */ /* 0x002fe40000000f00 */
[----:B------:R-:W-:Y:S02]  /*3270*/  MOV R143, R222 ;  /* 0x000000de008f7202 */ /* 0x000fe40000000f00 */
[----:B------:R-:W-:Y:S02]  /*3280*/  MOV R149, 0x1f ;  /* 0x0000001f00957802 */ /* 0x000fe40000000f00 */
[----:B------:R-:W-:Y:S02]  /*3290*/  MOV R224, 0xffffffff ;  /* 0xffffffff00e07802 */ /* 0x000fe40000000f00 */
[----:B------:R-:W-:-:S02]  /*32a0*/  MOV R140, 0x32c0 ;  /* 0x000032c0008c7802 */ /* 0x000fc40000000f00 */
[----:B------:R-:W-:Y:S05]  /*32b0*/  CALL.REL.NOINC `($__internal_64_$__cuda_sm70_shflsync_down_p) ;  /* 0x000001f000007944 */ /* 0x000fea0003c00000 */
[----:B------:R-:W-:Y:S01]  /*32c0*/  FADD.FTZ R223, R142, R223 ;  /* 0x000000df8edf7221 */ /* 0x000fe20000010000 */
[----:B0-----:R-:W-:Y:S01]  /*32d0*/  HFMA2.MMA R148, -RZ, RZ, 0, 1.1920928955078125e-07 ;  /* 0x00000002ff947435 */ /* 0x001fe200000001ff */
[----:B-1----:R-:W-:Y:S01]  /*32e0*/  FADD.FTZ R146, R222, R149 ;  /* 0x00000095de927221 */ /* 0x002fe20000010000 */
[----:B------:R-:W-:-:S02]  /*32f0*/  MOV R149, 0x1f ;  /* 0x0000001f00957802 */ /* 0x000fc40000000f00 */
[----:B------:R-:W-:Y:S02]  /*3300*/  MOV R224, 0xffffffff ;  /* 0xffffffff00e07802 */ /* 0x000fe40000000f00 */
[----:B------:R-:W-:Y:S02]  /*3310*/  MOV R143, R223 ;  /* 0x000000df008f7202 */ /* 0x000fe40000000f00 */
[----:B------:R-:W-:Y:S02]  /*3320*/  MOV R140, 0x3340 ;  /* 0x00003340008c7802 */ /* 0x000fe40000000f00 */
[----:B------:R-:W-:Y:S05]  /*3330*/  CALL.REL.NOINC `($__internal_64_$__cuda_sm70_shflsync_down_p) ;  /* 0x0000017000007944 */ /* 0x000fea0003c00000 */
[----:B0-----:R-:W-:Y:S01]  /*3340*/  HFMA2.MMA R148, -RZ, RZ, 0, 1.1920928955078125e-07 ;  /* 0x00000002ff947435 */ /* 0x001fe200000001ff */
[----:B-1----:R-:W-:Y:S02]  /*3350*/  MOV R142, R149 ;  /* 0x00000095008e7202 */ /* 0x002fe40000000f00 */
[----:B------:R-:W-:Y:S02]  /*3360*/  MOV R143, R146 ;  /* 0x00000092008f7202 */ /* 0x000fe40000000f00 */
[----:B------:R-:W-:Y:S02]  /*3370*/  MOV R149, 0x1f ;  /* 0x0000001f00957802 */ /* 0x000fe40000000f00 */
[----:B------:R-:W-:-:S02]  /*3380*/  MOV R224, 0xffffffff ;  /* 0xffffffff00e07802 */ /* 0x000fc40000000f00 */
[----:B------:R-:W-:Y:S02]  /*3390*/  MOV R140, 0x33b0 ;  /* 0x000033b0008c7802 */ /* 0x000fe40000000f00 */
[----:B------:R-:W-:Y:S05]  /*33a0*/  CALL.REL.NOINC `($__internal_64_$__cuda_sm70_shflsync_down_p) ;  /* 0x0000010000007944 */ /* 0x000fea0003c00000 */
[----:B------:R-:W-:Y:S01]  /*33b0*/  FADD.FTZ R144, R142, R223 ;  /* 0x000000df8e907221 */ /* 0x000fe20000010000 */
[----:B0-----:R-:W-:Y:S01]  /*33c0*/  HFMA2.MMA R148, -RZ, RZ, 0, 5.9604644775390625e-08 ;  /* 0x00000001ff947435 */ /* 0x001fe200000001ff */
[----:B-1----:R-:W-:Y:S01]  /*33d0*/  FADD.FTZ R146, R146, R149 ;  /* 0x0000009592927221 */ /* 0x002fe20000010000 */
[----:B------:R-:W-:Y:S02]  /*33e0*/  MOV R149, 0x1f ;  /* 0x0000001f00957802 */ /* 0x000fe40000000f00 */
[----:B------:R-:W-:Y:S02]  /*33f0*/  MOV R224, 0xffffffff ;  /* 0xffffffff00e07802 */ /* 0x000fe40000000f00 */
[----:B------:R-:W-:Y:S02]  /*3400*/  MOV R143, R144 ;  /* 0x00000090008f7202 */ /* 0x000fe40000000f00 */
[----:B------:R-:W-:Y:S02]  /*3410*/  MOV R140, 0x3430 ;  /* 0x00003430008c7802 */ /* 0x000fe40000000f00 */
[----:B------:R-:W-:Y:S05]  /*3420*/  CALL.REL.NOINC `($__internal_64_$__cuda_sm70_shflsync_down_p) ;  /* 0x0000008000007944 */ /* 0x000fea0003c00000 */
[----:B0-----:R-:W-:Y:S01]  /*3430*/  HFMA2.MMA R148, -RZ, RZ, 0, 5.9604644775390625e-08 ;  /* 0x00000001ff947435 */ /* 0x001fe200000001ff */
[----:B-1----:R-:W-:-:S02]  /*3440*/  MOV R147, R149 ;  /* 0x0000009500937202 */ /* 0x002fc40000000f00 */
[----:B------:R-:W-:Y:S02]  /*3450*/  MOV R143, R146 ;  /* 0x00000092008f7202 */ /* 0x000fe40000000f00 */
[----:B------:R-:W-:Y:S02]  /*3460*/  MOV R149, 0x1f ;  /* 0x0000001f00957802 */ /* 0x000fe40000000f00 */
[----:B------:R-:W-:Y:S02]  /*3470*/  MOV R224, 0xffffffff ;  /* 0xffffffff00e07802 */ /* 0x000fe40000000f00 */
[----:B------:R-:W-:Y:S02]  /*3480*/  MOV R140, 0x34a0 ;  /* 0x000034a0008c7802 */ /* 0x000fe40000000f00 */
[----:B------:R-:W-:Y:S05]  /*3490*/  CALL.REL.NOINC `($__internal_64_$__cuda_sm70_shflsync_down_p) ;  /* 0x0000001000007944 */ /* 0x000fea0003c00000 */
[----:B01----:R-:W-:Y:S05]  /*34a0*/  BRA `(.L_x_3270) ;  /* 0xffffe4e000007947 */ /* 0x003fea000383ffff */
        .weak           $__internal_64_$__cuda_sm70_shflsync_down_p
        .type           $__internal_64_$__cuda_sm70_shflsync_down_p,@function
        .size           $__internal_64_$__cuda_sm70_shflsync_down_p,(.L_x_9318 - $__internal_64_$__cuda_sm70_shflsync_down_p)
$__internal_64_$__cuda_sm70_shflsync_down_p:
[----:B------:R-:W-:Y:S01]  /*34b0*/  HFMA2.MMA R141, -RZ, RZ, 0, 0 ;  /* 0x00000000ff8d7435 */ /* 0x000fe200000001ff */
[----:B------:R-:W-:Y:S04]  /*34c0*/  WARPSYNC R224 ;  /* 0x000000e000007348 */ /* 0x000fe80003800000 */
[----:B------:R0:W1:Y:S01]  /*34d0*/  SHFL.DOWN PT, R149, R143, R148, R149 ;  /* 0x080000948f957389 */ /* 0x00006200000e0095 */
[----:B------:R-:W-:Y:S05]  /*34e0*/  RET.REL.NODEC R140 `(_ZN10layer_norm13ln_bwd_kernelINS_13Kernel_traitsI13__nv_bfloat16S2_fS2_fjLj3072ELj1ELj1ELj4ELj16ENS_18Kernel_traits_baseILj3072ES2_S2_fS2_fjLj128EEEEELb0ELb1ELb0ELb0EEEvNS_9BwdParamsE) ;  /* 0xffffcb108c007950 */ /* 0x000fea0003c3ffff */
.L_x_3271:
        /* <DEDUP_REMOVED lines=9> */
.L_x_9318:


//--------------------- .text._ZN10layer_norm13ln_bwd_kernelINS_13Kernel_traitsI13__nv_bfloat16S2_fS2_fjLj3072ELj1ELj1ELj4ELj16ENS_18Kernel_traits_baseILj3072ES2_S2_fS2_fjLj128EEEEELb0ELb1ELb0ELb1EEEvNS_9BwdParamsE --------------------------
	.section	.text._ZN10layer_norm13ln_bwd_kernelINS_13Kernel_traitsI13__nv_bfloat16S2_fS2_fjLj3072ELj1ELj1ELj4ELj16ENS_18Kernel_traits_baseILj3072ES2_S2_fS2_fjLj128EEEEELb0ELb1ELb0ELb1EEEvNS_9BwdParamsE,"ax",@progbits
	.sectioninfo	@"SHI_REGISTERS=252"
	.align	128
        .global         _ZN10layer_norm13ln_bwd_kernelINS_13Kernel_traitsI13__nv_bfloat16S2_fS2_fjLj3072ELj1ELj1ELj4ELj16ENS_18Kernel_traits_baseILj3072ES2_S2_fS2_fjLj128EEEEELb0ELb1ELb0ELb1EEEvNS_9BwdParamsE
        .type           _ZN10layer_norm13ln_bwd_kernelINS_13Kernel_traitsI13__nv_bfloat16S2_fS2_fjLj3072ELj1ELj1ELj4ELj16ENS_18Kernel_traits_baseILj3072ES2_S2_fS2_fjLj128EEEEELb0ELb1ELb0ELb1EEEvNS_9BwdParamsE,@function
        .size           _ZN10layer_norm13ln_bwd_kernelINS_13Kernel_traitsI13__nv_bfloat16S2_fS2_fjLj3072ELj1ELj1ELj4ELj16ENS_18Kernel_traits_baseILj3072ES2_S2_fS2_fjLj128EEEEELb0ELb1ELb0ELb1EEEvNS_9BwdParamsE,(.L_x_9319 - _ZN10layer_norm13ln_bwd_kernelINS_13Kernel_traitsI13__nv_bfloat16S2_fS2_fjLj3072ELj1ELj1ELj4ELj16ENS_18Kernel_traits_baseILj3072ES2_S2_fS2_fjLj128EEEEELb0ELb1ELb0ELb1EEEvNS_9BwdParamsE)
        .other          _ZN10layer_norm13ln_bwd_kernelINS_13Kernel_traitsI13__nv_bfloat16S2_fS2_fjLj3072ELj1ELj1ELj4ELj16ENS_18Kernel_traits_baseILj3072ES2_S2_fS2_fjLj128EEEEELb0ELb1ELb0ELb1EEEvNS_9BwdParamsE,@"STO_CUDA_ENTRY STV_DEFAULT"
_ZN10layer_norm13ln_bwd_kernelINS_13Kernel_traitsI13__nv_bfloat16S2_fS2_fjLj3072ELj1ELj1ELj4ELj16ENS_18Kernel_traits_baseILj3072ES2_S2_fS2_fjLj128EEEEELb0ELb1ELb0ELb1EEEvNS_9BwdParamsE:
.text._ZN10layer_norm13ln_bwd_kernelINS_13Kernel_traitsI13__nv_bfloat16S2_fS2_fjLj3072ELj1ELj1ELj4ELj16ENS_18Kernel_traits_baseILj3072ES2_S2_fS2_fjLj128EEEEELb0ELb1ELb0ELb1EEEvNS_9BwdParamsE:
        /* <DEDUP_REMOVED lines=44> */
.L_x_3272:
[----:B------:R-:W-:-:S04]  /*02c0*/  SHF.L.U32 R2, R0, 0x4, RZ ;  /* 0x0000000400027819 */ /* 0x000fc800000006ff */
[----:B------:R-:W-:-:S04]  /*02d0*/  LOP3.LUT R4, R2, 0x7f0, RZ, 0xc0, !PT ;  /* 0x000007f002047812 */ /* 0x000fc800078ec0ff */
[----:B------:R-:W-:-:S04]  /*02e0*/  IADD3 R2, P0, R4, c[0x0][0x1b0], RZ ;  /* 0x00006c0004027a10 */ /* 0x000fc80007f1e0ff */
[----:B------:R-:W-:Y:S02]  /*02f0*/  IADD3.X R3, RZ, c[0x0][0x1b4], RZ, P0, !PT ;  /* 0x00006d00ff037a10 */ /* 0x000fe400007fe4ff */
[----:B------:R-:W-:-:S03]  /*0300*/  IADD3 R4, P0, R4, c[0x0][0x1c8], RZ ;  /* 0x0000720004047a10 */ /* 0x000fc60007f1e0ff */
[----:B------:R0:W2:Y:S01]  /*0310*/  LDG.E.128 R164, [R2.64+0x1000] ;  /* 0x0010000402a47981 */ /* 0x0000a2000c1e1d00 */
[----:B------:R-:W-:-:S03]  /*0320*/  IADD3.X R5, RZ, c[0x0][0x1cc], RZ, P0, !PT ;  /* 0x00007300ff057a10 */ /* 0x000fc600007fe4ff */
[----:B------:R0:W3:Y:S04]  /*0330*/  LDG.E.128 R180, [R2.64] ;  /* 0x0000000402b47981 */ /* 0x0000e8000c1e1d00 */
[----:B------:R1:W4:Y:S04]  /*0340*/  LDG.E.128 R140, [R4.64+0x800] ;  /* 0x00080004048c7981 */ /* 0x000328000c1e1d00 */
[----:B------:R1:W5:Y:S04]  /*0350*/  LDG.E.128 R148, [R4.64] ;  /* 0x0000000404947981 */ /* 0x000368000c1e1d00 */
[----:B------:R0:W5:Y:S04]  /*0360*/  LDG.E.128 R172, [R2.64+0x800] ;  /* 0x0008000402ac7981 */ /* 0x000168000c1e1d00 */
[----:B------:R1:W5:Y:S01]  /*0370*/  LDG.E.128 R48, [R4.64+0x1000] ;  /* 0x0010000404307981 */ /* 0x000362000c1e1d00 */
[----:B------:R-:W-:Y:S01]  /*0380*/  HFMA2.MMA R203, -RZ, RZ, 0, 5.9604644775390625e-08 ;  /* 0x00000001ffcb7435 */ /* 0x000fe200000001ff */
        /* <DEDUP_REMOVED lines=8> */
[----:B-1----:R-:W-:Y:S01]  /*0410*/  CS2R R4, SRZ ;  /* 0x0000000000047805 */ /* 0x002fe2000001ff00 */
        /* <DEDUP_REMOVED lines=28> */
[--C-:B---3--:R-:W-:Y:S02]  /*05e0*/  PRMT R190, RZ, 0x5410, R180.reuse ;  /* 0x00005410ffbe7816 */ /* 0x108fe400000000b4 */
[----:B------:R-:W-:Y:S02]  /*05f0*/  PRMT R189, RZ, 0x7610, R180 ;  /* 0x00007610ffbd7816 */ /* 0x000fe400000000b4 */
[--C-:B----4-:R-:W-:Y:S02]  /*0600*/  PRMT R146, RZ, 0x5410, R142.reuse ;  /* 0x00005410ff927816 */ /* 0x110fe4000000008e */
[----:B------:R-:W-:Y:S01]  /*0610*/  PRMT R145, RZ, 0x7610, R142 ;  /* 0x00007610ff917816 */ /* 0x000fe2000000008e */
[----:B------:R-:W-:Y:S01]  /*0620*/  HFMA2.MMA R142, -RZ, RZ, 0, 0 ;  /* 0x00000000ff8e7435 */ /* 0x000fe200000001ff */
[----:B------:R-:W-:-:S02]  /*0630*/  PRMT R188, RZ, 0x5410, R181 ;  /* 0x00005410ffbc7816 */ /* 0x000fc400000000b5 */
[----:B------:R-:W-:Y:S02]  /*0640*/  PRMT R187, RZ, 0x7610, R181 ;  /* 0x00007610ffbb7816 */ /* 0x000fe400000000b5 */
[--C-:B------:R-:W-:Y:S02]  /*0650*/  PRMT R186, RZ, 0x5410, R182.reuse ;  /* 0x00005410ffba7816 */ /* 0x100fe400000000b6 */
[----:B------:R-:W-:Y:S02]  /*0660*/  PRMT R185, RZ, 0x7610, R182 ;  /* 0x00007610ffb97816 */ /* 0x000fe400000000b6 */
[--C-:B-----5:R-:W-:Y:S02]  /*0670*/  PRMT R166, RZ, 0x5410, R148.reuse ;  /* 0x00005410ffa67816 */ /* 0x120fe40000000094 */
[----:B------:R-:W-:Y:S02]  /*0680*/  PRMT R157, RZ, 0x7610, R148 ;  /* 0x00007610ff9d7816 */ /* 0x000fe40000000094 */
[----:B------:R-:W-:-:S02]  /*0690*/  PRMT R156, RZ, 0x5410, R149 ;  /* 0x00005410ff9c7816 */ /* 0x000fc40000000095 */
[----:B------:R-:W-:Y:S02]  /*06a0*/  PRMT R155, RZ, 0x7610, R149 ;  /* 0x00007610ff9b7816 */ /* 0x000fe40000000095 */
[--C-:B------:R-:W-:Y:S02]  /*06b0*/  PRMT R154, RZ, 0x5410, R150.reuse ;  /* 0x00005410ff9a7816 */ /* 0x100fe40000000096 */
[----:B------:R-:W-:Y:S02]  /*06c0*/  PRMT R153, RZ, 0x7610, R150 ;  /* 0x00007610ff997816 */ /* 0x000fe40000000096 */
        /* <DEDUP_REMOVED lines=33> */
.L_x_3277:
[----:B------:R-:W-:Y:S01]  /*08e0*/  IMAD R80, R191, c[0x0][0x168], RZ ;  /* 0x00005a00bf507a24 */ /* 0x000fe200078e02ff */
[----:B------:R-:W-:-:S02]  /*08f0*/  LOP3.LUT R202, R0, 0x7f, RZ, 0xc0, !PT ;  /* 0x0000007f00ca7812 */ /* 0x000fc400078ec0ff */
[----:B------:R-:W-:Y:S02]  /*0900*/  MOV R164, 0x4 ;  /* 0x0000000400a47802 */ /* 0x000fe40000000f00 */
[----:B------:R-:W-:Y:S02]  /*0910*/  SHF.R.S32.HI R81, RZ, 0x1f, R80 ;  /* 0x0000001fff517819 */ /* 0x000fe40000011450 */
[----:B------:R-:W-:Y:S01]  /*0920*/  MOV R108, 0x10 ;  /* 0x00000010006c7802 */ /* 0x000fe20000000f00 */
[----:B------:R-:W-:Y:S01]  /*0930*/  IMAD.WIDE R98, R191, R164, c[0x0][0x1a0] ;  /* 0x00006800bf627625 */ /* 0x000fe200078e02a4 */
[----:B------:R-:W-:Y:S02]  /*0940*/  LEA.HI R81, R81, R80, RZ, 0x3 ;  /* 0x0000005051517211 */ /* 0x000fe400078f18ff */
[----:B------:R-:W-:Y:S02]  /*0950*/  MOV R204, 0x20 ;  /* 0x0000002000cc7802 */ /* 0x000fe40000000f00 */
[----:B------:R-:W-:Y:S01]  /*0960*/  LEA.HI.SX32 R202, R81, R202, 0x1d ;  /* 0x000000ca51ca7211 */ /* 0x000fe200078feaff */
[----:B------:R0:W2:Y:S03]  /*0970*/  LDG.E R206, [R98.64] ;  /* 0x0000000462ce7981 */ /* 0x0000a6000c1e1900 */
[C---:B------:R-:W-:Y:S01]  /*0980*/  IADD3 R199, R202.reuse, 0x100, RZ ;  /* 0x00000100cac77810 */ /* 0x040fe20007ffe0ff */
[C---:B------:R-:W-:Y:S01]  /*0990*/  IMAD.WIDE.U32 R84, R202.reuse, R108, c[0x0][0x208] ;  /* 0x00008200ca547625 */ /* 0x040fe200078e006c */
[----:B------:R-:W-:-:S03]  /*09a0*/  IADD3 R201, R202, 0x80, RZ ;  /* 0x00000080cac97810 */ /* 0x000fc60007ffe0ff */
[-C--:B------:R-:W-:Y:S02]  /*09b0*/  IMAD.WIDE.U32 R162, R202, R204.reuse, c[0x0][0x188] ;  /* 0x00006200caa27625 */ /* 0x080fe400078e00cc */
[----:B------:R-:W3:Y:S02]  /*09c0*/  LDG.E.128 R84, [R84.64] ;  /* 0x0000000454547981 */ /* 0x000ee4000c1e1d00 */
[-C--:B------:R-:W-:Y:S02]  /*09d0*/  IMAD.WIDE.U32 R158, R199, R204.reuse, c[0x0][0x188] ;  /* 0x00006200c79e7625 */ /* 0x080fe400078e00cc */
[----:B------:R1:W4:Y:S02]  /*09e0*/  LDG.E.128 R80, [R162.64] ;  /* 0x00000004a2507981 */ /* 0x000324000c1e1d00 */
[----:B------:R-:W-:Y:S02]  /*09f0*/  IMAD.WIDE.U32 R160, R201, R204, c[0x0][0x188] ;  /* 0x00006200c9a07625 */ /* 0x000fe400078e00cc */
[----:B------:R0:W4:Y:S02]  /*0a00*/  LDG.E.128 R104, [R158.64] ;  /* 0x000000049e687981 */ /* 0x000124000c1e1d00 */
[----:B------:R-:W-:-:S02]  /*0a10*/  IMAD.WIDE R164, R191, R164, c[0x0][0x1a8] ;  /* 0x00006a00bfa47625 */ /* 0x000fc400078e02a4 */
[----:B------:R0:W4:Y:S02]  /*0a20*/  LDG.E.128 R92, [R160.64] ;  /* 0x00000004a05c7981 */ /* 0x000124000c1e1d00 */
[-C--:B------:R-:W-:Y:S02]  /*0a30*/  IMAD.WIDE.U32 R96, R201, R108.reuse, c[0x0][0x208] ;  /* 0x00008200c9607625 */ /* 0x080fe400078e006c */
[----:B------:R1:W4:Y:S04]  /*0a40*/  LDG.E R200, [R164.64] ;  /* 0x00000004a4c87981 */ /* 0x000328000c1e1900 */
[----:B------:R1:W4:Y:S04]  /*0a50*/  LDG.E.128 R100, [R160.64+0x10] ;  /* 0x00001004a0647981 */ /* 0x000328000c1e1d00 */
[----:B0-----:R-:W4:Y:S01]  /*0a60*/  LDG.E.128 R96, [R96.64] ;  /* 0x0000000460607981 */ /* 0x001f22000c1e1d00 */
[----:B------:R-:W-:-:S03]  /*0a70*/  IMAD.WIDE.U32 R108, R199, R108, c[0x0][0x208] ;  /* 0x00008200c76c7625 */ /* 0x000fc600078e006c */
[----:B------:R0:W4:Y:S04]  /*0a80*/  LDG.E.128 R88, [R162.64+0x10] ;  /* 0x00001004a2587981 */ /* 0x000128000c1e1d00 */
[----:B------:R-:W4:Y:S04]  /*0a90*/  LDG.E.128 R108, [R108.64] ;  /* 0x000000046c6c7981 */ /* 0x000f28000c1e1d00 */
[----:B------:R0:W4:Y:S01]  /*0aa0*/  LDG.E.128 R112, [R158.64+0x10] ;  /* 0x000010049e707981 */ /* 0x000122000c1e1d00 */
[----:B------:R-:W-:-:S04]  /*0ab0*/  ISETP.NE.U32.AND P0, PT, RZ, c[0x0][0x1c0], PT ;  /* 0x00007000ff007a0c */ /* 0x000fc80003f05070 */
[----:B------:R-:W-:Y:S02]  /*0ac0*/  ISETP.NE.AND.EX P0, PT, RZ, c[0x0][0x1c4], PT, P0 ;  /* 0x00007100ff007a0c */ /* 0x000fe40003f05300 */
[----:B-1----:R-:W-:-:S11]  /*0ad0*/  SHF.R.S32.HI R160, RZ, 0x1f, R191 ;  /* 0x0000001fffa07819 */ /* 0x002fd600000114bf */
[----:B0-----:R-:W-:-:S04]  /*0ae0*/  @P0 LEA R162, P2, R191, c[0x0][0x1c0], 0x1 ;  /* 0x00007000bfa20a11 */ /* 0x001fc800078408ff */
[----:B------:R-:W-:-:S05]  /*0af0*/  @P0 LEA.HI.X R163, R191, c[0x0][0x1c4], R160, 0x1, P2 ;  /* 0x00007100bfa30a11 */ /* 0x000fca00010f0ca0 */
[----:B------:R0:W4:Y:S01]  /*0b00*/  @P0 LDG.E.U16 R205, [R162.64] ;  /* 0x00000004a2cd0981 */ /* 0x000122000c1e1500 */
        /* <DEDUP_REMOVED lines=13> */
[----:B--2---:R-:W-:Y:S02]  /*0be0*/  FSEL R206, R206, RZ, !P1 ;  /* 0x000000ffcece7208 */ /* 0x004fe40004800000 */
[--C-:B---3--:R-:W-:Y:S02]  /*0bf0*/  PRMT R209, RZ, 0x5410, R84.reuse ;  /* 0x00005410ffd17816 */ /* 0x108fe40000000054 */
[----:B-1----:R-:W-:Y:S01]  /*0c00*/  PRMT R160, RZ, 0x7610, R84 ;  /* 0x00007610ffa07816 */ /* 0x002fe20000000054 */
[C---:B----4-:R-:W-:Y:S02]  /*0c10*/  FADD.FTZ R207, -R206.reuse, R80 ;  /* 0x00000050cecf7221 */ /* 0x050fe40000010100 */
[C---:B------:R-:W-:Y:S02]  /*0c20*/  FADD.FTZ R211, -R206.reuse, R81 ;  /* 0x00000051ced37221 */ /* 0x040fe40000010100 */
[----:B------:R-:W-:Y:S02]  /*0c30*/  FADD.FTZ R223, -R206, R106 ;  /* 0x0000006acedf7221 */ /* 0x000fe40000010100 */
[----:B------:R-:W-:-:S02]  /*0c40*/  FMUL.FTZ R106, R190, R209 ;  /* 0x000000d1be6a7220 */ /* 0x000fc40000410000 */
[C---:B------:R-:W-:Y:S01]  /*0c50*/  FADD.FTZ R243, -R206.reuse, R93 ;  /* 0x0000005dcef37221 */ /* 0x040fe20000010100 */
[----:B------:R-:W-:Y:S01]  /*0c60*/  PRMT R215, RZ, 0x5410, R85 ;  /* 0x00005410ffd77816 */ /* 0x000fe20000000055 */
[----:B------:R-:W-:Y:S02]  /*0c70*/  FADD.FTZ R247, -R206, R95 ;  /* 0x0000005fcef77221 */ /* 0x000fe40000010100 */
[----:B------:R-:W-:Y:S02]  /*0c80*/  FMUL.FTZ R93, R200, R207 ;  /* 0x000000cfc85d7220 */ /* 0x000fe40000410000 */
[C---:B------:R-:W-:Y:S02]  /*0c90*/  FADD.FTZ R225, -R206.reuse, R107 ;  /* 0x0000006bcee17221 */ /* 0x040fe40000010100 */
[C---:B------:R-:W-:Y:S02]  /*0ca0*/  FADD.FTZ R249, -R206.reuse, R100 ;  /* 0x00000064cef97221 */ /* 0x040fe40000010100 */
[C---:B------:R-:W-:Y:S01]  /*0cb0*/  FADD.FTZ R229, -R206.reuse, R101 ;  /* 0x00000065cee57221 */ /* 0x040fe20000010100 */
[----:B------:R-:W-:Y:S01]  /*0cc0*/  PRMT R95, RZ, 0x5410, R96 ;  /* 0x00005410ff5f7816 */ /* 0x000fe20000000060 */
[----:B------:R-:W-:Y:S01]  /*0cd0*/  FADD.FTZ R101, -R206, R102 ;  /* 0x00000066ce657221 */ /* 0x000fe20000010100 */
[----:B------:R-:W-:Y:S01]  /*0ce0*/  PRMT R204, RZ, 0x7610, R96 ;  /* 0x00007610ffcc7816 */ /* 0x000fe20000000060 */
[----:B------:R-:W-:-:S02]  /*0cf0*/  FMUL.FTZ R107, R189, R160 ;  /* 0x000000a0bd6b7220 */ /* 0x000fc40000410000 */
[----:B------:R-:W-:Y:S02]  /*0d00*/  FADD.FTZ R100, RZ, R106 ;  /* 0x0000006aff647221 */ /* 0x000fe40000010000 */
[----:B------:R-:W-:Y:S02]  /*0d10*/  FADD.FTZ R213, -R206, R82 ;  /* 0x00000052ced57221 */ /* 0x000fe40000010100 */
[----:B------:R-:W-:Y:S02]  /*0d20*/  FMUL.FTZ R96, R200, R211 ;  /* 0x000000d3c8607220 */ /* 0x000fe40000410000 */
[----:B------:R-:W-:Y:S01]  /*0d30*/  FFMA.FTZ R102, R93, R106, RZ ;  /* 0x0000006a5d667223 */ /* 0x000fe200000100ff */
[----:B0-----:R-:W-:Y:S01]  /*0d40*/  PRMT R162, RZ, 0x7610, R85 ;  /* 0x00007610ffa27816 */ /* 0x001fe20000000055 */
[----:B------:R-:W-:Y:S02]  /*0d50*/  FADD.FTZ R245, -R206, R94 ;  /* 0x0000005ecef57221 */ /* 0x000fe40000010100 */
[----:B------:R-:W-:-:S02]  /*0d60*/  FMUL.FTZ R207, R188, R215 ;  /* 0x000000d7bccf7220 */ /* 0x000fc40000410000 */
[----:B------:R-:W-:Y:S02]  /*0d70*/  FADD.FTZ R100, R100, R107 ;  /* 0x0000006b64647221 */ /* 0x000fe40000010000 */
[----:B------:R-:W-:Y:S02]  /*0d80*/  FADD.FTZ R221, -R206, R83 ;  /* 0x00000053cedd7221 */ /* 0x000fe40000010100 */
[----:B------:R-:W-:Y:S02]  /*0d90*/  FMUL.FTZ R94, R200, R213 ;  /* 0x000000d5c85e7220 */ /* 0x000fe40000410000 */
[----:B------:R-:W-:Y:S01]  /*0da0*/  FFMA.FTZ R102, R96, R107, R102 ;  /* 0x0000006b60667223 */ /* 0x000fe20000010066 */
[----:B------:R-:W-:Y:S01]  /*0db0*/  PRMT R233, RZ, 0x5410, R86 ;  /* 0x00005410ffe97816 */ /* 0x000fe20000000056 */
[----:B------:R-:W-:Y:S02]  /*0dc0*/  FADD.FTZ R163, -R206, R104 ;  /* 0x00000068cea37221 */ /* 0x000fe40000010100 */
[----:B------:R-:W-:-:S02]  /*0dd0*/  FADD.FTZ R140, R209, R140 ;  /* 0x0000008cd18c7221 */ /* 0x000fc40000010000 */
[----:B------:R-:W-:Y:S02]  /*0de0*/  FFMA.FTZ R142, R93, R209, R142 ;  /* 0x000000d15d8e7223 */ /* 0x000fe4000001008e */
[----:B------:R-:W-:Y:S02]  /*0df0*/  FADD.FTZ R241, -R206, R92 ;  /* 0x0000005ccef17221 */ /* 0x000fe40000010100 */
[----:B------:R-:W-:Y:S02]  /*0e00*/  FMUL.FTZ R209, R187, R162 ;  /* 0x000000a2bbd17220 */ /* 0x000fe40000410000 */
[----:B------:R-:W-:Y:S02]  /*0e10*/  FADD.FTZ R104, R100, R207 ;  /* 0x000000cf64687221 */ /* 0x000fe40000010000 */
[----:B------:R-:W-:Y:S02]  /*0e20*/  FADD.FTZ R231, -R206, R88 ;  /* 0x00000058cee77221 */ /* 0x000fe40000010100 */
[----:B------:R-:W-:-:S02]  /*0e30*/  FMUL.FTZ R92, R200, R221 ;  /* 0x000000ddc85c7220 */ /* 0x000fc40000410000 */
[----:B------:R-:W-:Y:S01]  /*0e40*/  FFMA.FTZ R102, R94, R207, R102 ;  /* 0x000000cf5e667223 */ /* 0x000fe20000010066 */
[----:B------:R-:W-:Y:S01]  /*0e50*/  PRMT R164, RZ, 0x7610, R86 ;  /* 0x00007610ffa47816 */ /* 0x000fe20000000056 */
[----:B------:R-:W-:Y:S02]  /*0e60*/  FADD.FTZ R237, -R206, R90 ;  /* 0x0000005aceed7221 */ /* 0x000fe40000010100 */
[----:B------:R-:W-:Y:S02]  /*0e70*/  FMUL.FTZ R211, R186, R233 ;  /* 0x000000e9bad37220 */ /* 0x000fe40000410000 */
[----:B------:R-:W-:Y:S01]  /*0e80*/  FADD.FTZ R104, R104, R209 ;  /* 0x000000d168687221 */ /* 0x000fe20000010000 */
[----:B------:R-:W-:Y:S01]  /*0e90*/  PRMT R217, RZ, 0x5410, R87 ;  /* 0x00005410ffd97816 */ /* 0x000fe20000000057 */
[----:B------:R-:W-:Y:S02]  /*0ea0*/  FADD.FTZ R235, -R206, R89 ;  /* 0x00000059ceeb7221 */ /* 0x000fe40000010100 */
[----:B------:R-:W-:-:S02]  /*0eb0*/  FMUL.FTZ R208, R200, R231 ;  /* 0x000000e7c8d07220 */ /* 0x000fc40000410000 */
[----:B------:R-:W-:Y:S01]  /*0ec0*/  FFMA.FTZ R102, R92, R209, R102 ;  /* 0x000000d15c667223 */ /* 0x000fe20000010066 */
[--C-:B------:R-:W-:Y:S01]  /*0ed0*/  PRMT R159, RZ, 0x5410, R108.reuse ;  /* 0x00005410ff9f7816 */ /* 0x100fe2000000006c */
[----:B------:R-:W-:Y:S01]  /*0ee0*/  FADD.FTZ R239, -R206, R91 ;  /* 0x0000005bceef7221 */ /* 0x000fe20000010100 */
[----:B------:R-:W-:Y:S01]  /*0ef0*/  PRMT R88, RZ, 0x7610, R108 ;  /* 0x00007610ff587816 */ /* 0x000fe2000000006c */
[----:B------:R-:W-:Y:S02]  /*0f00*/  FMUL.FTZ R212, R200, R237 ;  /* 0x000000edc8d47220 */ /* 0x000fe40000410000 */
[----:B------:R-:W-:Y:S02]  /*0f10*/  FMUL.FTZ R213, R185, R164 ;  /* 0x000000a4b9d57220 */ /* 0x000fe40000410000 */
[----:B------:R-:W-:Y:S01]  /*0f20*/  FADD.FTZ R104, R104, R211 ;  /* 0x000000d368687221 */ /* 0x000fe20000010000 */
[----:B------:R-:W-:Y:S01]  /*0f30*/  PRMT R219, RZ, 0x7610, R87 ;  /* 0x00007610ffdb7816 */ /* 0x000fe20000000057 */
[----:B------:R-:W-:-:S02]  /*0f40*/  FMUL.FTZ R210, R200, R235 ;  /* 0x000000ebc8d27220 */ /* 0x000fc40000410000 */
[----:B------:R-:W-:Y:S01]  /*0f50*/  FFMA.FTZ R108, R208, R211, R102 ;  /* 0x000000d3d06c7223 */ /* 0x000fe20000010066 */
[----:B------:R-:W-:Y:S01]  /*0f60*/  PRMT R83, RZ, 0x5410, R110 ;  /* 0x00005410ff537816 */ /* 0x000fe2000000006e */
[----:B------:R-:W-:Y:S01]  /*0f70*/  FADD.FTZ R128, R217, R128 ;  /* 0x00000080d9807221 */ /* 0x000fe20000010000 */
[----:B------:R-:W-:Y:S01]  /*0f80*/  PRMT R82, RZ, 0x7610, R110 ;  /* 0x00007610ff527816 */ /* 0x000fe2000000006e */
[----:B------:R-:W-:Y:S02]  /*0f90*/  FMUL.FTZ R214, R200, R239 ;  /* 0x000000efc8d67220 */ /* 0x000fe40000410000 */
[-C--:B------:R-:W-:Y:S02]  /*0fa0*/  FFMA.FTZ R129, R212, R217.reuse, R129 ;  /* 0x000000d9d4817223 */ /* 0x080fe40000010081 */
[----:B------:R-:W-:Y:S02]  /*0fb0*/  FMUL.FTZ R217, R184, R217 ;  /* 0x000000d9b8d97220 */ /* 0x000fe40000410000 */
[----:B------:R-:W-:Y:S01]  /*0fc0*/  FADD.FTZ R110, R104, R213 ;  /* 0x000000d5686e7221 */ /* 0x000fe20000010000 */
[----:B------:R-:W-:Y:S01]  /*0fd0*/  PRMT R87, RZ, 0x5410, R99 ;  /* 0x00005410ff577816 */ /* 0x000fe20000000063 */
[----:B------:R-:W-:-:S02]  /*0fe0*/  FFMA.FTZ R108, R210, R213, R108 ;  /* 0x000000d5d26c7223 */ /* 0x000fc4000001006c */
[----:B------:R-:W-:Y:S02]  /*0ff0*/  FADD.FTZ R103, -R206, R103 ;  /* 0x00000067ce677221 */ /* 0x000fe40000010100 */
        /* <DEDUP_REMOVED lines=8> */
[-C--:B------:R-:W-:Y:S02]  /*1080*/  FFMA.FTZ R118, R101, R87.reuse, R118 ;  /* 0x0000005765767223 */ /* 0x080fe40000010076 */
[----:B------:R-:W-:Y:S02]  /*1090*/  FMUL.FTZ R102, R176, R87 ;  /* 0x00000057b0667220 */ /* 0x000fe40000410000 */
[----:B------:R-:W-:Y:S02]  /*10a0*/  FMUL.FTZ R104, R200, R103 ;  /* 0x00000067c8687220 */ /* 0x000fe40000410000 */
[----:B------:R-:W-:Y:S02]  /*10b0*/  FMUL.FTZ R218, R182, R95 ;  /* 0x0000005fb6da7220 */ /* 0x000fe40000410000 */
[----:B------:R-:W-:-:S02]  /*10c0*/  FADD.FTZ R87, R110, R219 ;  /* 0x000000db6e577221 */ /* 0x000fc40000010000 */
[----:B------:R-:W-:Y:S02]  /*10d0*/  FMUL.FTZ R221, R200, R241 ;  /* 0x000000f1c8dd7220 */ /* 0x000fe40000410000 */
[----:B------:R-:W-:Y:S01]  /*10e0*/  FFMA.FTZ R108, R214, R219, R108 ;  /* 0x000000dbd66c7223 */ /* 0x000fe2000001006c */
[----:B------:R-:W-:Y:S01]  /*10f0*/  PRMT R91, RZ, 0x5410, R97 ;  /* 0x00005410ff5b7816 */ /* 0x000fe20000000061 */
[----:B------:R-:W-:Y:S02]  /*1100*/  FADD.FTZ R35, R84, R35 ;  /* 0x0000002354237221 */ /* 0x000fe40000010000 */
[-C--:B------:R-:W-:Y:S02]  /*1110*/  FFMA.FTZ R119, R104, R84.reuse, R119 ;  /* 0x0000005468777223 */ /* 0x080fe40000010077 */
[----:B------:R-:W-:Y:S02]  /*1120*/  FMUL.FTZ R103, R175, R84 ;  /* 0x00000054af677220 */ /* 0x000fe40000410000 */
[----:B------:R-:W-:-:S02]  /*1130*/  FADD.FTZ R136, R215, R136 ;  /* 0x00000088d7887221 */ /* 0x000fc40000010000 */
[----:B------:R-:W-:Y:S02]  /*1140*/  FFMA.FTZ R137, R94, R215, R137 ;  /* 0x000000d75e897223 */ /* 0x000fe40000010089 */
[----:B------:R-:W-:Y:S02]  /*1150*/  FADD.FTZ R84, R87, R218 ;  /* 0x000000da57547221 */ /* 0x000fe40000010000 */
[C---:B------:R-:W-:Y:S02]  /*1160*/  FMUL.FTZ R216, R200.reuse, R243 ;  /* 0x000000f3c8d87220 */ /* 0x040fe40000410000 */
[----:B------:R-:W-:Y:S02]  /*1170*/  FMUL.FTZ R215, R181, R204 ;  /* 0x000000ccb5d77220 */ /* 0x000fe40000410000 */
[----:B------:R-:W-:Y:S01]  /*1180*/  FFMA.FTZ R87, R221, R218, R108 ;  /* 0x000000dadd577223 */ /* 0x000fe2000001006c */
[----:B------:R-:W-:Y:S01]  /*1190*/  PRMT R90, RZ, 0x7610, R97 ;  /* 0x00007610ff5a7816 */ /* 0x000fe20000000061 */
        /* <DEDUP_REMOVED lines=20> */
[----:B------:R-:W-:-:S02]  /*12e0*/  FADD.FTZ R165, -R206, R105 ;  /* 0x00000069cea57221 */ /* 0x000fc40000010100 */
[C---:B------:R-:W-:Y:S02]  /*12f0*/  FMUL.FTZ R105, R200.reuse, R229 ;  /* 0x000000e5c8697220 */ /* 0x040fe40000410000 */
[----:B------:R-:W-:Y:S02]  /*1300*/  FMUL.FTZ R100, R177, R158 ;  /* 0x0000009eb1647220 */ /* 0x000fe40000410000 */
[----:B------:R-:W-:Y:S02]  /*1310*/  FADD.FTZ R87, R87, R90 ;  /* 0x0000005a57577221 */ /* 0x000fe40000010000 */
[----:B------:R-:W-:Y:S02]  /*1320*/  FFMA.FTZ R110, R91, R90, R110 ;  /* 0x0000005a5b6e7223 */ /* 0x000fe4000001006e */
[----:B------:R-:W-:Y:S02]  /*1330*/  FADD.FTZ R87, R87, R100 ;  /* 0x0000006457577221 */ /* 0x000fe40000010000 */
[----:B------:R-:W-:Y:S01]  /*1340*/  FFMA.FTZ R110, R105, R100, R110 ;  /* 0x00000064696e7223 */ /* 0x000fe2000001006e */
[--C-:B------:R-:W-:Y:S01]  /*1350*/  PRMT R86, RZ, 0x7610, R109.reuse ;  /* 0x00007610ff567816 */ /* 0x100fe2000000006d */
[----:B------:R-:W-:Y:S01]  /*1360*/  FMUL.FTZ R108, R200, R225 ;  /* 0x000000e1c86c7220 */ /* 0x000fe20000410000 */
[----:B------:R-:W-:Y:S01]  /*1370*/  PRMT R89, RZ, 0x5410, R109 ;  /* 0x00005410ff597816 */ /* 0x000fe2000000006d */
[----:B------:R-:W-:-:S02]  /*1380*/  FADD.FTZ R84, R87, R102 ;  /* 0x0000006657547221 */ /* 0x000fc40000010000 */
[----:B------:R-:W-:Y:S01]  /*1390*/  FFMA.FTZ R110, R101, R102, R110 ;  /* 0x00000066656e7223 */ /* 0x000fe2000001006e */
[--C-:B------:R-:W-:Y:S01]  /*13a0*/  PRMT R81, RZ, 0x5410, R111.reuse ;  /* 0x00005410ff517816 */ /* 0x100fe2000000006f */
[----:B------:R-:W-:Y:S01]  /*13b0*/  FMUL.FTZ R109, R200, R163 ;  /* 0x000000a3c86d7220 */ /* 0x000fe20000410000 */
[----:B------:R-:W-:Y:S01]  /*13c0*/  PRMT R80, RZ, 0x7610, R111 ;  /* 0x00007610ff507816 */ /* 0x000fe2000000006f */
        /* <DEDUP_REMOVED lines=16> */
[----:B------:R-:W-:Y:S02]  /*14d0*/  FADD.FTZ R85, -R206, R115 ;  /* 0x00000073ce557221 */ /* 0x000fe40000010100 */
[----:B------:R-:W-:Y:S02]  /*14e0*/  FADD.FTZ R41, R204, R41 ;  /* 0x00000029cc297221 */ /* 0x000fe40000010000 */
        /* <DEDUP_REMOVED lines=8> */
[----:B------:R-:W-:Y:S02]  /*1570*/  FADD.FTZ R161, -R206, R113 ;  /* 0x00000071cea17221 */ /* 0x000fe40000010100 */
[----:B------:R-:W-:-:S02]  /*1580*/  FADD.FTZ R84, R83, R204 ;  /* 0x000000cc53547221 */ /* 0x000fc40000010000 */
[----:B------:R-:W-:Y:S02]  /*1590*/  FFMA.FTZ R86, R115, R204, R86 ;  /* 0x000000cc73567223 */ /* 0x000fe40000010056 */
[----:B------:R-:W-:Y:S02]  /*15a0*/  FADD.FTZ R113, -R206, R114 ;  /* 0x00000072ce717221 */ /* 0x000fe40000010100 */
        /* <DEDUP_REMOVED lines=24> */
[----:B------:R-:W-:Y:S01]  /*1730*/  MOV R114, 0x3f800000 ;  /* 0x3f80000000727802 */ /* 0x000fe20000000f00 */
[----:B------:R-:W-:Y:S01]  /*1740*/  FADD.FTZ R132, R233, R132 ;  /* 0x00000084e9847221 */ /* 0x000fe20000010000 */
[----:B------:R-:W-:Y:S01]  /*1750*/  LOP3.LUT P1, RZ, R0, 0x1f, RZ, 0xc0, !PT ;  /* 0x0000001f00ff7812 */ /* 0x000fe2000782c0ff */
[----:B------:R-:W-:Y:S01]  /*1760*/  FFMA.FTZ R133, R208, R233, R133 ;  /* 0x000000e9d0857223 */ /* 0x000fe20000010085 */
[----:B------:R-:W-:Y:S01]  /*1770*/  @P0 PRMT R114, RZ, 0x5410, R205 ;  /* 0x00005410ff720816 */ /* 0x000fe200000000cd */
        /* <DEDUP_REMOVED lines=12> */
.L_x_3278:
        /* <DEDUP_REMOVED lines=18> */
.L_x_3279:
[----:B------:R-:W-:Y:S01]  /*1960*/  LOP3.LUT P3, RZ, R203, 0xff, RZ, 0xc0, !PT ;  /* 0x000000ffcbff7812 */ /* 0x000fe2000786c0ff */
[----:B--2---:R-:W-:Y:S01]  /*1970*/  FADD.FTZ R88, R88, R85 ;  /* 0x0000005558587221 */ /* 0x004fe20000010000 */
[----:B------:R-:W-:Y:S01]  /*1980*/  PLOP3.LUT P0, PT, PT, PT, PT, 0x80, 0x0 ;  /* 0x000000000000781c */ /* 0x000fe20003f0f070 */
[----:B-1----:R-:W-:Y:S01]  /*1990*/  FADD.FTZ R89, R80, R87 ;  /* 0x0000005750597221 */ /* 0x002fe20000010000 */
[----:B------:R-:W-:Y:S01]  /*19a0*/  @!P1 PLOP3.LUT P0, PT, P3, PT, PT, 0x80, 0x0 ;  /* 0x000000000000981c */ /* 0x000fe20001f0f070 */
[----:B------:R-:W-:Y:S01]  /*19b0*/  ULDC.U8 UR6, c[0x0][0x1f0] ;  /* 0x00007c0000067ab9 */ /* 0x000fe20000000000 */
        /* <DEDUP_REMOVED lines=9> */
[----:B------:R-:W-:-:S02]  /*1a50*/  @!P1 LOP3.LUT R203, R82, 0x3, R81, 0xf8, !PT ;  /* 0x0000000352cb9812 */ /* 0x000fc400078ef851 */
[----:B------:R-:W-:-:S03]  /*1a60*/  SHF.L.U32 R205, R205, 0x3, RZ ;  /* 0x00000003cdcd7819 */ /* 0x000fc600000006ff */
[----:B------:R-:W-:Y:S04]  /*1a70*/  @!P1 STS.64 [R203.X8+0x3000], R88 ;  /* 0x00300058cb009388 */ /* 0x000fe80000008a00 */
[----:B------:R-:W-:Y:S01]  /*1a80*/  BAR.SYNC.DEFER_BLOCKING 0x0 ;  /* 0x0000000000007b1d */ /* 0x000fe20000010000 */
[----:B------:R-:W-:-:S04]  /*1a90*/  ISETP.NE.U32.AND P1, PT, RZ, c[0x0][0x218], PT ;  /* 0x00008600ff007a0c */ /* 0x000fc80003f25070 */
[----:B------:R-:W-:Y:S01]  /*1aa0*/  ISETP.NE.AND.EX P1, PT, RZ, c[0x0][0x21c], PT, P1 ;  /* 0x00008700ff007a0c */ /* 0x000fe20003f25310 */
[----:B------:R-:W1:Y:S04]  /*1ab0*/  LDS.128 R80, [R205+0x3000] ;  /* 0x00300000cd507984 */ /* 0x000e680000000c00 */
[----:B0-----:R-:W0:Y:S01]  /*1ac0*/  LDS.128 R84, [R205+0x3010] ;  /* 0x00301000cd547984 */ /* 0x001e220000000c00 */
[----:B-1----:R-:W-:Y:S02]  /*1ad0*/  FADD.FTZ R223, RZ, R80 ;  /* 0x00000050ffdf7221 */ /* 0x002fe40000010000 */
[----:B------:R-:W-:Y:S02]  /*1ae0*/  FADD.FTZ R80, RZ, R81 ;  /* 0x00000051ff507221 */ /* 0x000fe40000010000 */
[----:B------:R-:W-:-:S02]  /*1af0*/  FADD.FTZ R223, R82, R223 ;  /* 0x000000df52df7221 */ /* 0x000fc40000010000 */
[----:B------:R-:W-:Y:S02]  /*1b00*/  FADD.FTZ R80, R83, R80 ;  /* 0x0000005053507221 */ /* 0x000fe40000010000 */
[----:B0-----:R-:W-:Y:S02]  /*1b10*/  FADD.FTZ R223, R223, R84 ;  /* 0x00000054dfdf7221 */ /* 0x001fe40000010000 */
[----:B------:R-:W-:Y:S02]  /*1b20*/  FADD.FTZ R80, R80, R85 ;  /* 0x0000005550507221 */ /* 0x000fe40000010000 */
[----:B------:R-:W-:Y:S02]  /*1b30*/  FADD.FTZ R86, R86, R223 ;  /* 0x000000df56567221 */ /* 0x000fe40000010000 */
[----:B------:R-:W-:Y:S02]  /*1b40*/  FADD.FTZ R80, R87, R80 ;  /* 0x0000005057507221 */ /* 0x000fe40000010000 */
[----:B------:R-:W-:-:S02]  /*1b50*/  FMUL.FTZ R86, R86, c[0x0][0x1e0] ;  /* 0x0000780056567a20 */ /* 0x000fc40000410000 */
[----:B------:R-:W-:-:S03]  /*1b60*/  FMUL.FTZ R206, R80, c[0x0][0x1e0] ;  /* 0x0000780050ce7a20 */ /* 0x000fc60000410000 */
[----:B------:R-:W-:Y:S02]  /*1b70*/  FSEL R203, R86, RZ, !P0 ;  /* 0x000000ff56cb7208 */ /* 0x000fe40004000000 */
[----:B------:R-:W-:-:S03]  /*1b80*/  ISETP.NE.U32.AND P0, PT, RZ, c[0x0][0x258], PT ;  /* 0x00009600ff007a0c */ /* 0x000fc60003f05070 */
[-CC-:B------:R-:W-:Y:S01]  /*1b90*/  FFMA.FTZ R93, R93, R206.reuse, R203.reuse ;  /* 0x000000ce5d5d7223 */ /* 0x180fe200000100cb */
[----:B------:R-:W-:Y:S01]  /*1ba0*/  ISETP.NE.AND.EX P0, PT, RZ, c[0x0][0x25c], PT, P0 ;  /* 0x00009700ff007a0c */ /* 0x000fe20003f05300 */
[----:B------:R-:W-:Y:S02]  /*1bb0*/  FFMA.FTZ R96, R96, R206, R203 ;  /* 0x000000ce60607223 */ /* 0x000fe400000100cb */
[----:B------:R-:W-:Y:S02]  /*1bc0*/  FADD.FTZ R93, R106, -R93 ;  /* 0x8000005d6a5d7221 */ /* 0x000fe40000010000 */
[----:B------:R-:W-:Y:S02]  /*1bd0*/  FADD.FTZ R83, R107, -R96 ;  /* 0x800000606b537221 */ /* 0x000fe40000010000 */
[C---:B------:R-:W-:Y:S02]  /*1be0*/  FMUL.FTZ R93, R200.reuse, R93 ;  /* 0x0000005dc85d7220 */ /* 0x040fe40000410000 */
[----:B------:R-:W-:-:S02]  /*1bf0*/  FMUL.FTZ R82, R200, R83 ;  /* 0x00000053c8527220 */ /* 0x000fc40000410000 */
[-C--:B------:R-:W-:Y:S02]  /*1c00*/  FFMA.FTZ R208, R208, R206.reuse, R203 ;  /* 0x000000ced0d07223 */ /* 0x080fe400000100cb */
[----:B-----5:R-:W-:Y:S01]  /*1c10*/  @P1 FADD.FTZ R93, R48, R93 ;  /* 0x0000005d305d1221 */ /* 0x020fe20000010000 */
[----:B------:R-:W-:Y:S01]  /*1c20*/  @P0 MOV R87, 0x20 ;  /* 0x0000002000570802 */ /* 0x000fe20000000f00 */
[----:B------:R-:W-:Y:S02]  /*1c30*/  @P1 FADD.FTZ R82, R49, R82 ;  /* 0x0000005231521221 */ /* 0x000fe40000010000 */
[--C-:B------:R-:W-:Y:S01]  /*1c40*/  FFMA.FTZ R94, R94, R206, R203.reuse ;  /* 0x000000ce5e5e7223 */ /* 0x100fe200000100cb */
[----:B------:R-:W-:Y:S01]  /*1c50*/  SEL R84, R93, R72, P2 ;  /* 0x000000485d547207 */ /* 0x000fe20001000000 */
[----:B------:R-:W-:Y:S02]  /*1c60*/  FFMA.FTZ R92, R92, R206, R203 ;  /* 0x000000ce5c5c7223 */ /* 0x000fe400000100cb */
[----:B------:R-:W-:-:S02]  /*1c70*/  FADD.FTZ R211, R211, -R208 ;  /* 0x800000d0d3d37221 */ /* 0x000fc40000010000 */
[-C--:B------:R-:W-:Y:S02]  /*1c80*/  FMUL.FTZ R205, R93, R114.reuse ;  /* 0x000000725dcd7220 */ /* 0x080fe40000410000 */
[----:B------:R-:W-:Y:S02]  /*1c90*/  FMUL.FTZ R208, R82, R114 ;  /* 0x0000007252d07220 */ /* 0x000fe40000410000 */
[-CC-:B------:R-:W-:Y:S02]  /*1ca0*/  FFMA.FTZ R210, R210, R206.reuse, R203.reuse ;  /* 0x000000ced2d27223 */ /* 0x180fe400000100cb */
[-CC-:B------:R-:W-:Y:S02]  /*1cb0*/  FFMA.FTZ R212, R212, R206.reuse, R203.reuse ;  /* 0x000000ced4d47223 */ /* 0x180fe400000100cb */
[----:B------:R-:W-:Y:S02]  /*1cc0*/  FFMA.FTZ R214, R214, R206, R203 ;  /* 0x000000ced6d67223 */ /* 0x000fe400000100cb */
[----:B------:R-:W-:-:S02]  /*1cd0*/  FADD.FTZ R207, R207, -R94 ;  /* 0x8000005ecfcf7221 */ /* 0x000fc40000010000 */
[----:B------:R-:W-:Y:S01]  /*1ce0*/  FADD.FTZ R85, R209, -R92 ;  /* 0x8000005cd1557221 */ /* 0x000fe20000010000 */
[----:B------:R-:W-:Y:S01]  /*1cf0*/  HFMA2.MMA R209, -RZ, RZ, 0, 9.5367431640625e-07 ;  /* 0x00000010ffd17435 */ /* 0x000fe200000001ff */
[----:B------:R-:W-:Y:S02]  /*1d00*/  FMUL.FTZ R92, R166, R205 ;  /* 0x000000cda65c7220 */ /* 0x000fe40000410000 */
[----:B------:R-:W-:Y:S02]  /*1d10*/  FMUL.FTZ R89, R157, R208 ;  /* 0x000000d09d597220 */ /* 0x000fe40000410000 */
[-CC-:B------:R-:W-:Y:S02]  /*1d20*/  FFMA.FTZ R107, R221, R206.reuse, R203.reuse ;  /* 0x000000cedd6b7223 */ /* 0x180fe400000100cb */
[----:B------:R-:W-:Y:S02]  /*1d30*/  FFMA.FTZ R91, R91, R206, R203 ;  /* 0x000000ce5b5b7223 */ /* 0x000fe400000100cb */
[----:B------:R-:W-:-:S02]  /*1d40*/  FADD.FTZ R213, R213, -R210 ;  /* 0x800000d2d5d57221 */ /* 0x000fc40000010000 */
[----:B------:R-:W-:Y:S02]  /*1d50*/  FADD.FTZ R223, R217, -R212 ;  /* 0x800000d4d9df7221 */ /* 0x000fe40000010000 */
[----:B------:R-:W-:Y:S02]  /*1d60*/  FADD.FTZ R221, R219, -R214 ;  /* 0x800000d6dbdd7221 */ /* 0x000fe40000010000 */
[C---:B------:R-:W-:Y:S02]  /*1d70*/  FMUL.FTZ R83, R200.reuse, R207 ;  /* 0x000000cfc8537220 */ /* 0x040fe40000410000 */
[----:B------:R-:W-:Y:S01]  /*1d80*/  FMUL.FTZ R88, R200, R85 ;  /* 0x00000055c8587220 */ /* 0x000fe20000410000 */
[----:B------:R-:W-:Y:S01]  /*1d90*/  F2FP.BF16.PACK_AB R92, R89, R92 ;  /* 0x0000005c595c723e */ /* 0x000fe200000010ff */
[----:B------:R-:W-:Y:S01]  /*1da0*/  FFMA.FTZ R80, R99, R206, R203 ;  /* 0x000000ce63507223 */ /* 0x000fe200000100cb */
[----:B------:R-:W-:Y:S01]  /*1db0*/  SEL R85, R82, R73, P2 ;  /* 0x0000004952557207 */ /* 0x000fe20001000000 */
[----:B------:R-:W-:-:S02]  /*1dc0*/  FADD.FTZ R225, R90, -R91 ;  /* 0x8000005b5ae17221 */ /* 0x000fc40000010000 */
[C---:B------:R-:W-:Y:S02]  /*1dd0*/  FMUL.FTZ R89, R200.reuse, R211 ;  /* 0x000000d3c8597220 */ /* 0x040fe40000410000 */
[C---:B------:R-:W-:Y:S02]  /*1de0*/  FMUL.FTZ R90, R200.reuse, R213 ;  /* 0x000000d5c85a7220 */ /* 0x040fe40000410000 */
[C---:B------:R-:W-:Y:S02]  /*1df0*/  FMUL.FTZ R223, R200.reuse, R223 ;  /* 0x000000dfc8df7220 */ /* 0x040fe40000410000 */
[----:B------:R-:W-:Y:S02]  /*1e00*/  FMUL.FTZ R106, R200, R221 ;  /* 0x000000ddc86a7220 */ /* 0x000fe40000410000 */
[----:B------:R-:W-:Y:S02]  /*1e10*/  @P1 FADD.FTZ R83, R50, R83 ;  /* 0x0000005332531221 */ /* 0x000fe40000010000 */
[----:B------:R-:W-:-:S02]  /*1e20*/  @P1 FADD.FTZ R88, R51, R88 ;  /* 0x0000005833581221 */ /* 0x000fc40000010000 */
[----:B------:R-:W-:Y:S01]  /*1e30*/  FADD.FTZ R217, R97, -R80 ;  /* 0x8000005061d97221 */ /* 0x000fe20000010000 */
[----:B------:R-:W-:Y:S01]  /*1e40*/  SEL R86, R83, R74, P2 ;  /* 0x0000004a53567207 */ /* 0x000fe20001000000 */
[----:B------:R-:W-:-:S04]  /*1e50*/  IMAD.WIDE.U32 R80, R202, R209, c[0x0][0x170] ;  /* 0x00005c00ca507625 */ /* 0x000fc800078e00d1 */
[----:B------:R-:W-:Y:S02]  /*1e60*/  @P1 FADD.FTZ R89, R52, R89 ;  /* 0x0000005934591221 */ /* 0x000fe40000010000 */
[----:B------:R-:W-:Y:S02]  /*1e70*/  @P1 FADD.FTZ R90, R53, R90 ;  /* 0x0000005a355a1221 */ /* 0x000fe40000010000 */
[----:B------:R-:W-:Y:S02]  /*1e80*/  @P1 FADD.FTZ R223, R54, R223 ;  /* 0x000000df36df1221 */ /* 0x000fe40000010000 */
[----:B------:R-:W-:Y:S02]  /*1e90*/  @P1 FADD.FTZ R106, R55, R106 ;  /* 0x0000006a376a1221 */ /* 0x000fe40000010000 */
[----:B------:R-:W-:Y:S01]  /*1ea0*/  @P0 IMAD.WIDE.U32 R96, R202, R87, c[0x0][0x258] ;  /* 0x00009600ca600625 */ /* 0x000fe200078e0057 */
[----:B------:R-:W-:-:S03]  /*1eb0*/  SEL R87, R88, R75, P2 ;  /* 0x0000004b58577207 */ /* 0x000fc60001000000 */
[-C--:B------:R-:W-:Y:S02]  /*1ec0*/  FMUL.FTZ R207, R83, R114.reuse ;  /* 0x0000007253cf7220 */ /* 0x080fe40000410000 */
[----:B------:R-:W-:Y:S01]  /*1ed0*/  FMUL.FTZ R210, R88, R114 ;  /* 0x0000007258d27220 */ /* 0x000fe20000410000 */
[----:B------:R-:W2:Y:S01]  /*1ee0*/  LDG.E.128 R80, [R80.64] ;  /* 0x0000000450507981 */ /* 0x000ea2000c1e1d00 */
[-CC-:B------:R-:W-:Y:S02]  /*1ef0*/  FFMA.FTZ R98, R98, R206.reuse, R203.reuse ;  /* 0x000000ce62627223 */ /* 0x180fe400000100cb */
[----:B------:R-:W-:Y:S02]  /*1f00*/  FFMA.FTZ R216, R216, R206, R203 ;  /* 0x000000ced8d87223 */ /* 0x000fe400000100cb */
[-C--:B------:R-:W-:Y:S02]  /*1f10*/  FMUL.FTZ R213, R89, R114.reuse ;  /* 0x0000007259d57220 */ /* 0x080fe40000410000 */
[----:B------:R-:W-:-:S02]  /*1f20*/  FMUL.FTZ R214, R90, R114 ;  /* 0x000000725ad67220 */ /* 0x000fc40000410000 */
[-C--:B------:R-:W-:Y:S02]  /*1f30*/  FMUL.FTZ R211, R223, R114.reuse ;  /* 0x00000072dfd37220 */ /* 0x080fe40000410000 */
[----:B------:R-:W-:Y:S02]  /*1f40*/  FMUL.FTZ R212, R106, R114 ;  /* 0x000000726ad47220 */ /* 0x000fe40000410000 */
[----:B------:R-:W-:Y:S02]  /*1f50*/  FMUL.FTZ R93, R156, R207 ;  /* 0x000000cf9c5d7220 */ /* 0x000fe40000410000 */
[----:B------:R-:W-:Y:S01]  /*1f60*/  FMUL.FTZ R88, R155, R210 ;  /* 0x000000d29b587220 */ /* 0x000fe20000410000 */
[----:B------:R0:W-:Y:S01]  /*1f70*/  @P0 STG.E.128 [R96.64], R84 ;  /* 0x0000005460000986 */ /* 0x0001e2000c101d04 */
[----:B------:R-:W-:Y:S02]  /*1f80*/  FADD.FTZ R219, R95, -R98 ;  /* 0x800000625fdb7221 */ /* 0x000fe40000010000 */
[----:B------:R-:W-:Y:S01]  /*1f90*/  FADD.FTZ R215, R215, -R216 ;  /* 0x800000d8d7d77221 */ /* 0x000fe20000010000 */
[----:B------:R-:W-:Y:S01]  /*1fa0*/  IADD3 R216, R202, 0x80, RZ ;  /* 0x00000080cad87810 */ /* 0x000fe20007ffe0ff */
[----:B------:R-:W-:-:S02]  /*1fb0*/  FMUL.FTZ R94, R154, R213 ;  /* 0x000000d59a5e7220 */ /* 0x000fc40000410000 */
[----:B------:R-:W-:Y:S01]  /*1fc0*/  FMUL.FTZ R95, R152, R211 ;  /* 0x000000d3985f7220 */ /* 0x000fe20000410000 */
[----:B------:R-:W-:Y:S01]  /*1fd0*/  F2FP.BF16.PACK_AB R93, R88, R93 ;  /* 0x0000005d585d723e */ /* 0x000fe200000010ff */
[----:B------:R-:W-:Y:S01]  /*1fe0*/  FFMA.FTZ R105, R105, R206, R203 ;  /* 0x000000ce69697223 */ /* 0x000fe200000100cb */
[----:B------:R-:W-:Y:S01]  /*1ff0*/  LEA R98, P4, R202, c[0x0][0x248], 0x4 ;  /* 0x00009200ca627a11 */ /* 0x000fe200078820ff */
[----:B------:R-:W-:Y:S01]  /*2000*/  FADD.FTZ R107, R218, -R107 ;  /* 0x8000006bda6b7221 */ /* 0x000fe20000010000 */
[----:B------:R-:W-:Y:S02]  /*2010*/  SEL R88, R89, R76, P2 ;  /* 0x0000004c59587207 */ /* 0x000fe40001000000 */
[----:B------:R-:W-:Y:S01]  /*2020*/  SEL R89, R90, R77, P2 ;  /* 0x0000004d5a597207 */ /* 0x000fe20001000000 */
[----:B0-----:R-:W-:Y:S02]  /*2030*/  FMUL.FTZ R85, R153, R214 ;  /* 0x000000d699557220 */ /* 0x001fe40000410000 */
[----:B------:R-:W-:Y:S01]  /*2040*/  FMUL.FTZ R84, R151, R212 ;  /* 0x000000d497547220 */ /* 0x000fe20000410000 */
[----:B------:R-:W-:-:S02]  /*2050*/  SEL R90, R223, R78, P2 ;  /* 0x0000004edf5a7207 */ /* 0x000fc40001000000 */
[----:B------:R-:W-:Y:S02]  /*2060*/  SEL R91, R106, R79, P2 ;  /* 0x0000004f6a5b7207 */ /* 0x000fe40001000000 */
[----:B------:R-:W-:Y:S02]  /*2070*/  F2FP.BF16.PACK_AB R94, R85, R94 ;  /* 0x0000005e555e723e */ /* 0x000fe400000010ff */
[----:B------:R-:W-:Y:S01]  /*2080*/  F2FP.BF16.PACK_AB R95, R84, R95 ;  /* 0x0000005f545f723e */ /* 0x000fe200000010ff */
[----:B------:R-:W-:Y:S01]  /*2090*/  IMAD.WIDE.U32 R84, R216, R209, c[0x0][0x170] ;  /* 0x00005c00d8547625 */ /* 0x000fe200078e00d1 */
[----:B------:R-:W-:-:S03]  /*20a0*/  LEA.HI.X R99, R202, c[0x0][0x24c], RZ, 0x4, P4 ;  /* 0x00009300ca637a11 */ /* 0x000fc600020f24ff */
[----:B------:R-:W-:Y:S02]  /*20b0*/  FADD.FTZ R221, R100, -R105 ;  /* 0x8000006964dd7221 */ /* 0x000fe40000010000 */
[-CC-:B------:R-:W-:Y:S02]  /*20c0*/  FFMA.FTZ R223, R101, R206.reuse, R203.reuse ;  /* 0x000000ce65df7223 */ /* 0x180fe400000100cb */
[----:B------:R-:W-:Y:S02]  /*20d0*/  FFMA.FTZ R104, R104, R206, R203 ;  /* 0x000000ce68687223 */ /* 0x000fe400000100cb */
[C---:B------:R-:W-:Y:S02]  /*20e0*/  FMUL.FTZ R101, R200.reuse, R107 ;  /* 0x0000006bc8657220 */ /* 0x040fe40000410000 */
[----:B------:R-:W-:Y:S01]  /*20f0*/  FMUL.FTZ R100, R200, R215 ;  /* 0x000000d7c8647220 */ /* 0x000fe20000410000 */
[----:B------:R0:W-:Y:S01]  /*2100*/  @P0 STG.E.128 [R96.64+0x10], R88 ;  /* 0x0000105860000986 */ /* 0x0001e2000c101d04 */
[----:B------:R-:W-:-:S02]  /*2110*/  FADD.FTZ R223, R102, -R223 ;  /* 0x800000df66df7221 */ /* 0x000fc40000010000 */
[----:B------:R-:W-:Y:S01]  /*2120*/  FADD.FTZ R103, R103, -R104 ;  /* 0x8000006867677221 */ /* 0x000fe20000010000 */
[----:B------:R1:W-:Y:S01]  /*2130*/  STG.E.128 [R98.64], R92 ;  /* 0x0000005c62007986 */ /* 0x0003e2000c101d04 */
[----:B------:R-:W-:Y:S02]  /*2140*/  @P1 FADD.FTZ R101, R56, R101 ;  /* 0x0000006538651221 */ /* 0x000fe40000010000 */
[----:B------:R-:W-:Y:S01]  /*2150*/  @P1 FADD.FTZ R100, R57, R100 ;  /* 0x0000006439641221 */ /* 0x000fe20000010000 */
[----:B------:R-:W3:Y:S01]  /*2160*/  LDG.E.128 R84, [R84.64] ;  /* 0x0000000454547981 */ /* 0x000ee2000c1e1d00 */
[C---:B------:R-:W-:Y:S02]  /*2170*/  FMUL.FTZ R105, R200.reuse, R217 ;  /* 0x000000d9c8697220 */ /* 0x040fe40000410000 */
[C---:B------:R-:W-:Y:S02]  /*2180*/  FMUL.FTZ R226, R200.reuse, R219 ;  /* 0x000000dbc8e27220 */ /* 0x040fe40000410000 */
[----:B------:R-:W-:-:S02]  /*2190*/  FMUL.FTZ R225, R200, R225 ;  /* 0x000000e1c8e17220 */ /* 0x000fc40000410000 */
[C---:B------:R-:W-:Y:S02]  /*21a0*/  FMUL.FTZ R228, R200.reuse, R221 ;  /* 0x000000ddc8e47220 */ /* 0x040fe40000410000 */
[C---:B------:R-:W-:Y:S02]  /*21b0*/  FMUL.FTZ R223, R200.reuse, R223 ;  /* 0x000000dfc8df7220 */ /* 0x040fe40000410000 */
[----:B------:R-:W-:Y:S01]  /*21c0*/  FMUL.FTZ R102, R200, R103 ;  /* 0x00000067c8667220 */ /* 0x000fe20000410000 */
[----:B------:R-:W-:Y:S01]  /*21d0*/  @P0 MOV R106, 0x20 ;  /* 0x00000020006a0802 */ /* 0x000fe20000000f00 */
[-C--:B------:R-:W-:Y:S02]  /*21e0*/  FMUL.FTZ R219, R101, R114.reuse ;  /* 0x0000007265db7220 */ /* 0x080fe40000410000 */
[----:B------:R-:W-:Y:S02]  /*21f0*/  FMUL.FTZ R222, R100, R114 ;  /* 0x0000007264de7220 */ /* 0x000fe40000410000 */
[----:B------:R-:W-:-:S02]  /*2200*/  @P1 FADD.FTZ R105, R58, R105 ;  /* 0x000000693a691221 */ /* 0x000fc40000010000 */
[----:B------:R-:W-:Y:S02]  /*2210*/  @P1 FADD.FTZ R226, R59, R226 ;  /* 0x000000e23be21221 */ /* 0x000fe40000010000 */
[----:B------:R-:W-:Y:S02]  /*2220*/  @P1 FADD.FTZ R225, R60, R225 ;  /* 0x000000e13ce11221 */ /* 0x000fe40000010000 */
[----:B------:R-:W-:Y:S02]  /*2230*/  @P1 FADD.FTZ R228, R61, R228 ;  /* 0x000000e43de41221 */ /* 0x000fe40000010000 */
[----:B------:R-:W-:Y:S02]  /*2240*/  @P1 FADD.FTZ R223, R62, R223 ;  /* 0x000000df3edf1221 */ /* 0x000fe40000010000 */
[----:B------:R-:W-:Y:S02]  /*2250*/  @P1 FADD.FTZ R102, R63, R102 ;  /* 0x000000663f661221 */ /* 0x000fe40000010000 */
[----:B0-----:R-:W-:-:S02]  /*2260*/  FMUL.FTZ R96, R150, R219 ;  /* 0x000000db96607220 */ /* 0x001fc40000410000 */
[----:B------:R-:W-:Y:S02]  /*2270*/  FMUL.FTZ R89, R149, R222 ;  /* 0x000000de95597220 */ /* 0x000fe40000410000 */
[-C--:B------:R-:W-:Y:S02]  /*2280*/  FMUL.FTZ R217, R105, R114.reuse ;  /* 0x0000007269d97220 */ /* 0x080fe40000410000 */
[-C--:B------:R-:W-:Y:S02]  /*2290*/  FMUL.FTZ R220, R226, R114.reuse ;  /* 0x00000072e2dc7220 */ /* 0x080fe40000410000 */
[-C--:B------:R-:W-:Y:S02]  /*22a0*/  FMUL.FTZ R215, R225, R114.reuse ;  /* 0x00000072e1d77220 */ /* 0x080fe40000410000 */
[----:B------:R-:W-:Y:S02]  /*22b0*/  FMUL.FTZ R218, R228, R114 ;  /* 0x00000072e4da7220 */ /* 0x000fe40000410000 */
[----:B------:R-:W-:Y:S01]  /*22c0*/  @P0 IMAD.WIDE.U32 R106, R201, R106, c[0x0][0x258] ;  /* 0x00009600c96a0625 */ /* 0x000fe200078e006a */
[----:B------:R-:W-:-:S03]  /*22d0*/  F2FP.BF16.PACK_AB R96, R89, R96 ;  /* 0x000000605960723e */ /* 0x000fc600000010ff */
[-C--:B------:R-:W-:Y:S02]  /*22e0*/  FMUL.FTZ R201, R223, R114.reuse ;  /* 0x00000072dfc97220 */ /* 0x080fe40000410000 */
[----:B------:R-:W-:Y:S01]  /*22f0*/  FMUL.FTZ R224, R102, R114 ;  /* 0x0000007266e07220 */ /* 0x000fe20000410000 */
[----:B------:R-:W-:Y:S01]  /*2300*/  SEL R89, R100, R73, P2 ;  /* 0x0000004964597207 */ /* 0x000fe20001000000 */
[----:B------:R-:W-:Y:S02]  /*2310*/  FMUL.FTZ R97, R148, R217 ;  /* 0x000000d994617220 */ /* 0x000fe40000410000 */
[----:B------:R-:W-:Y:S02]  /*2320*/  FMUL.FTZ R88, R147, R220 ;  /* 0x000000dc93587220 */ /* 0x000fe40000410000 */
[----:B-1----:R-:W-:Y:S02]  /*2330*/  FMUL.FTZ R98, R146, R215 ;  /* 0x000000d792627220 */ /* 0x002fe40000410000 */
[----:B------:R-:W-:Y:S01]  /*2340*/  FMUL.FTZ R91, R145, R218 ;  /* 0x000000da915b7220 */ /* 0x000fe20000410000 */
[----:B------:R-:W-:Y:S01]  /*2350*/  IADD3 R202, R202, 0x100, RZ ;  /* 0x00000100caca7810 */ /* 0x000fe20007ffe0ff */
[----:B------:R-:W-:-:S02]  /*2360*/  FMUL.FTZ R99, R144, R201 ;  /* 0x000000c990637220 */ /* 0x000fc40000410000 */
[----:B------:R-:W-:Y:S01]  /*2370*/  FMUL.FTZ R100, R143, R224 ;  /* 0x000000e08f647220 */ /* 0x000fe20000410000 */
[----:B------:R-:W-:Y:S02]  /*2380*/  LEA R104, P4, R216, c[0x0][0x248], 0x4 ;  /* 0x00009200d8687a11 */ /* 0x000fe400078820ff */
[----:B------:R-:W-:Y:S02]  /*2390*/  F2FP.BF16.PACK_AB R97, R88, R97 ;  /* 0x000000615861723e */ /* 0x000fe400000010ff */
[----:B------:R-:W-:Y:S02]  /*23a0*/  F2FP.BF16.PACK_AB R98, R91, R98 ;  /* 0x000000625b62723e */ /* 0x000fe400000010ff */
[----:B------:R-:W-:Y:S02]  /*23b0*/  SEL R88, R101, R72, P2 ;  /* 0x0000004865587207 */ /* 0x000fe40001000000 */
[----:B------:R-:W-:Y:S02]  /*23c0*/  SEL R90, R105, R74, P2 ;  /* 0x0000004a695a7207 */ /* 0x000fe40001000000 */
[----:B------:R-:W-:-:S02]  /*23d0*/  SEL R91, R226, R75, P2 ;  /* 0x0000004be25b7207 */ /* 0x000fc40001000000 */
[----:B------:R-:W-:Y:S02]  /*23e0*/  SEL R92, R225, R76, P2 ;  /* 0x0000004ce15c7207 */ /* 0x000fe40001000000 */
[----:B------:R-:W-:Y:S02]  /*23f0*/  SEL R93, R228, R77, P2 ;  /* 0x0000004de45d7207 */ /* 0x000fe40001000000 */
[----:B------:R-:W-:Y:S02]  /*2400*/  SEL R94, R223, R78, P2 ;  /* 0x0000004edf5e7207 */ /* 0x000fe40001000000 */
[----:B------:R-:W-:Y:S02]  /*2410*/  SEL R95, R102, R79, P2 ;  /* 0x0000004f665f7207 */ /* 0x000fe40001000000 */
[----:B------:R-:W-:Y:S01]  /*2420*/  F2FP.BF16.PACK_AB R99, R100, R99 ;  /* 0x000000636463723e */ /* 0x000fe200000010ff */
[----:B------:R-:W-:Y:S01]  /*2430*/  IMAD.WIDE.U32 R100, R202, R209, c[0x0][0x170] ;  /* 0x00005c00ca647625 */ /* 0x000fe200078e00d1 */
[----:B------:R-:W-:Y:S01]  /*2440*/  LEA.HI.X R105, R216, c[0x0][0x24c], RZ, 0x4, P4 ;  /* 0x00009300d8697a11 */ /* 0x000fe200020f24ff */
[----:B------:R-:W-:Y:S04]  /*2450*/  @P0 STG.E.128 [R106.64], R88 ;  /* 0x000000586a000986 */ /* 0x000fe8000c101d04 */
[----:B------:R0:W-:Y:S04]  /*2460*/  @P0 STG.E.128 [R106.64+0x10], R92 ;  /* 0x0000105c6a000986 */ /* 0x0001e8000c101d04 */
[----:B------:R1:W-:Y:S04]  /*2470*/  STG.E.128 [R104.64], R96 ;  /* 0x0000006068007986 */ /* 0x0003e8000c101d04 */
[----:B------:R-:W4:Y:S01]  /*2480*/  LDG.E.128 R100, [R100.64] ;  /* 0x0000000464647981 */ /* 0x000f22000c1e1d00 */
[----:B------:R-:W-:-:S02]  /*2490*/  FFMA.FTZ R109, R109, R206, R203 ;  /* 0x000000ce6d6d7223 */ /* 0x000fc400000100cb */
[-C--:B------:R-:W-:Y:S02]  /*24a0*/  FFMA.FTZ R112, R112, R206.reuse, R203 ;  /* 0x000000ce70707223 */ /* 0x080fe400000100cb */
[----:B------:R-:W-:Y:S02]  /*24b0*/  FADD.FTZ R109, R158, -R109 ;  /* 0x8000006d9e6d7221 */ /* 0x000fe40000010000 */
[----:B------:R-:W-:Y:S02]  /*24c0*/  FADD.FTZ R165, R165, -R112 ;  /* 0x80000070a5a57221 */ /* 0x000fe40000010000 */
[-CC-:B------:R-:W-:Y:S02]  /*24d0*/  FFMA.FTZ R115, R115, R206.reuse, R203.reuse ;  /* 0x000000ce73737223 */ /* 0x180fe400000100cb */
[-CC-:B------:R-:W-:Y:S02]  /*24e0*/  FFMA.FTZ R108, R108, R206.reuse, R203.reuse ;  /* 0x000000ce6c6c7223 */ /* 0x180fe400000100cb */
[----:B------:R-:W-:-:S02]  /*24f0*/  FFMA.FTZ R111, R111, R206, R203 ;  /* 0x000000ce6f6f7223 */ /* 0x000fc400000100cb */
[-CC-:B------:R-:W-:Y:S02]  /*2500*/  FFMA.FTZ R110, R110, R206.reuse, R203.reuse ;  /* 0x000000ce6e6e7223 */ /* 0x180fe400000100cb */
[-CC-:B------:R-:W-:Y:S02]  /*2510*/  FFMA.FTZ R113, R113, R206.reuse, R203.reuse ;  /* 0x000000ce71717223 */ /* 0x180fe400000100cb */
[C---:B------:R-:W-:Y:S02]  /*2520*/  FMUL.FTZ R109, R200.reuse, R109 ;  /* 0x0000006dc86d7220 */ /* 0x040fe40000410000 */
[----:B0-----:R-:W-:Y:S02]  /*2530*/  FMUL.FTZ R92, R200, R165 ;  /* 0x000000a5c85c7220 */ /* 0x001fe40000410000 */
[----:B------:R-:W-:Y:S02]  /*2540*/  FFMA.FTZ R160, R160, R206, R203 ;  /* 0x000000cea0a07223 */ /* 0x000fe400000100cb */
[----:B------:R-:W-:-:S02]  /*2550*/  FADD.FTZ R115, R204, -R115 ;  /* 0x80000073cc737221 */ /* 0x000fc40000010000 */
[----:B------:R-:W-:Y:S02]  /*2560*/  FADD.FTZ R163, R163, -R108 ;  /* 0x8000006ca3a37221 */ /* 0x000fe40000010000 */
[----:B------:R-:W-:Y:S02]  /*2570*/  FADD.FTZ R111, R164, -R111 ;  /* 0x8000006fa46f7221 */ /* 0x000fe40000010000 */
[----:B------:R-:W-:Y:S02]  /*2580*/  FADD.FTZ R161, R161, -R110 ;  /* 0x8000006ea1a17221 */ /* 0x000fe40000010000 */
[----:B------:R-:W-:Y:S02]  /*2590*/  FADD.FTZ R113, R162, -R113 ;  /* 0x80000071a2717221 */ /* 0x000fe40000010000 */
[----:B------:R-:W-:Y:S02]  /*25a0*/  @P1 FADD.FTZ R109, R64, R109 ;  /* 0x0000006d406d1221 */ /* 0x000fe40000010000 */
[----:B------:R-:W-:-:S02]  /*25b0*/  @P1 FADD.FTZ R92, R65, R92 ;  /* 0x0000005c415c1221 */ /* 0x000fc40000010000 */
[----:B------:R-:W-:Y:S02]  /*25c0*/  FADD.FTZ R159, R159, -R160 ;  /* 0x800000a09f9f7221 */ /* 0x000fe40000010000 */
[C---:B------:R-:W-:Y:S02]  /*25d0*/  FMUL.FTZ R115, R200.reuse, R115 ;  /* 0x00000073c8737220 */ /* 0x040fe40000410000 */
[C---:B------:R-:W-:Y:S02]  /*25e0*/  FMUL.FTZ R94, R200.reuse, R163 ;  /* 0x000000a3c85e7220 */ /* 0x040fe40000410000 */
[C---:B------:R-:W-:Y:S02]  /*25f0*/  FMUL.FTZ R111, R200.reuse, R111 ;  /* 0x0000006fc86f7220 */ /* 0x040fe40000410000 */
[C---:B-1----:R-:W-:Y:S02]  /*2600*/  FMUL.FTZ R96, R200.reuse, R161 ;  /* 0x000000a1c8607220 */ /* 0x042fe40000410000 */
[C---:B------:R-:W-:Y:S01]  /*2610*/  FMUL.FTZ R113, R200.reuse, R113 ;  /* 0x00000071c8717220 */ /* 0x040fe20000410000 */
[----:B------:R-:W-:Y:S01]  /*2620*/  SEL R72, R109, R72, P2 ;  /* 0x000000486d487207 */ /* 0x000fe20001000000 */
[----:B------:R-:W-:Y:S01]  /*2630*/  FMUL.FTZ R200, R200, R159 ;  /* 0x0000009fc8c87220 */ /* 0x000fe20000410000 */
[----:B------:R-:W-:Y:S01]  /*2640*/  SEL R73, R92, R73, P2 ;  /* 0x000000495c497207 */ /* 0x000fe20001000000 */
[----:B------:R-:W-:-:S02]  /*2650*/  @P1 FADD.FTZ R115, R66, R115 ;  /* 0x0000007342731221 */ /* 0x000fc40000010000 */
[----:B------:R-:W-:Y:S02]  /*2660*/  @P1 FADD.FTZ R94, R67, R94 ;  /* 0x0000005e435e1221 */ /* 0x000fe40000010000 */
[-C--:B------:R-:W-:Y:S02]  /*2670*/  FMUL.FTZ R109, R109, R114.reuse ;  /* 0x000000726d6d7220 */ /* 0x080fe40000410000 */
[----:B------:R-:W-:Y:S02]  /*2680*/  FMUL.FTZ R92, R92, R114 ;  /* 0x000000725c5c7220 */ /* 0x000fe40000410000 */
[----:B------:R-:W-:Y:S02]  /*2690*/  @P1 FADD.FTZ R111, R68, R111 ;  /* 0x0000006f446f1221 */ /* 0x000fe40000010000 */
[----:B------:R-:W-:Y:S02]  /*26a0*/  @P1 FADD.FTZ R96, R69, R96 ;  /* 0x0000006045601221 */ /* 0x000fe40000010000 */
[----:B------:R-:W-:-:S02]  /*26b0*/  @P1 FADD.FTZ R113, R70, R113 ;  /* 0x0000007146711221 */ /* 0x000fc40000010000 */
[----:B------:R-:W-:Y:S01]  /*26c0*/  @P1 FADD.FTZ R200, R71, R200 ;  /* 0x000000c847c81221 */ /* 0x000fe20000010000 */
[C---:B------:R-:W-:Y:S01]  /*26d0*/  SEL R74, R115.reuse, R74, P2 ;  /* 0x0000004a734a7207 */ /* 0x040fe20001000000 */
[-C--:B------:R-:W-:Y:S01]  /*26e0*/  FMUL.FTZ R115, R115, R114.reuse ;  /* 0x0000007273737220 */ /* 0x080fe20000410000 */
[C---:B------:R-:W-:Y:S01]  /*26f0*/  SEL R75, R94.reuse, R75, P2 ;  /* 0x0000004b5e4b7207 */ /* 0x040fe20001000000 */
[----:B------:R-:W-:Y:S01]  /*2700*/  FMUL.FTZ R94, R94, R114 ;  /* 0x000000725e5e7220 */ /* 0x000fe20000410000 */
        /* <DEDUP_REMOVED lines=8> */
[----:B------:R-:W-:-:S03]  /*2790*/  IADD3 R191, R191, c[0x0][0x160], RZ ;  /* 0x00005800bfbf7a10 */ /* 0x000fc60007ffe0ff */
[----:B------:R-:W-:Y:S01]  /*27a0*/  FMUL.FTZ R98, R198, R114 ;  /* 0x00000072c6627220 */ /* 0x000fe20000410000 */
[----:B------:R-:W-:Y:S02]  /*27b0*/  SEL R203, RZ, 0x1, P3 ;  /* 0x00000001ffcb7807 */ /* 0x000fe40001800000 */
[--C-:B--2---:R-:W-:Y:S02]  /*27c0*/  PRMT R90, RZ, 0x5410, R82.reuse ;  /* 0x00005410ff5a7816 */ /* 0x104fe40000000052 */
[----:B------:R-:W-:Y:S02]  /*27d0*/  PRMT R82, RZ, 0x7610, R82 ;  /* 0x00007610ff527816 */ /* 0x000fe40000000052 */
[--C-:B------:R-:W-:Y:S02]  /*27e0*/  PRMT R88, RZ, 0x5410, R80.reuse ;  /* 0x00005410ff587816 */ /* 0x100fe40000000050 */
[----:B------:R-:W-:Y:S02]  /*27f0*/  PRMT R89, RZ, 0x5410, R81 ;  /* 0x00005410ff597816 */ /* 0x000fe40000000051 */
[----:B------:R-:W-:-:S02]  /*2800*/  PRMT R80, RZ, 0x7610, R80 ;  /* 0x00007610ff507816 */ /* 0x000fc40000000050 */
[----:B------:R-:W-:Y:S01]  /*2810*/  PRMT R81, RZ, 0x7610, R81 ;  /* 0x00007610ff517816 */ /* 0x000fe20000000051 */
[----:B------:R-:W-:Y:S01]  /*2820*/  FFMA.FTZ R21, R214, R82, R21 ;  /* 0x00000052d6157223 */ /* 0x000fe20000010015 */
[----:B------:R-:W-:Y:S01]  /*2830*/  PRMT R91, RZ, 0x5410, R83 ;  /* 0x00005410ff5b7816 */ /* 0x000fe20000000053 */
[----:B------:R-:W-:Y:S02]  /*2840*/  FFMA.FTZ R25, R208, R80, R25 ;  /* 0x00000050d0197223 */ /* 0x000fe40000010019 */
[----:B------:R-:W-:Y:S01]  /*2850*/  FFMA.FTZ R23, R210, R81, R23 ;  /* 0x00000051d2177223 */ /* 0x000fe20000010017 */
[----:B------:R-:W-:Y:S01]  /*2860*/  PRMT R83, RZ, 0x7610, R83 ;  /* 0x00007610ff537816 */ /* 0x000fe20000000053 */
[----:B------:R-:W-:-:S04]  /*2870*/  FFMA.FTZ R24, R205, R88, R24 ;  /* 0x00000058cd187223 */ /* 0x000fc80000010018 */
[----:B------:R-:W-:Y:S02]  /*2880*/  FFMA.FTZ R19, R212, R83, R19 ;  /* 0x00000053d4137223 */ /* 0x000fe40000010013 */
[----:B------:R-:W-:Y:S02]  /*2890*/  FFMA.FTZ R20, R213, R90, R20 ;  /* 0x0000005ad5147223 */ /* 0x000fe40000010014 */
[----:B------:R-:W-:Y:S02]  /*28a0*/  FFMA.FTZ R22, R207, R89, R22 ;  /* 0x00000059cf167223 */ /* 0x000fe40000010016 */
[----:B------:R-:W-:Y:S02]  /*28b0*/  FMUL.FTZ R90, R197, R96 ;  /* 0x00000060c55a7220 */ /* 0x000fe40000410000 */
[----:B------:R-:W-:Y:S02]  /*28c0*/  FMUL.FTZ R89, R196, R113 ;  /* 0x00000071c4597220 */ /* 0x000fe40000410000 */
[----:B------:R-:W-:Y:S01]  /*28d0*/  FFMA.FTZ R18, R211, R91, R18 ;  /* 0x0000005bd3127223 */ /* 0x000fe20000010012 */
[----:B---3--:R-:W-:-:S02]  /*28e0*/  PRMT R82, RZ, 0x5410, R86 ;  /* 0x00005410ff527816 */ /* 0x008fc40000000056 */
[----:B------:R-:W-:Y:S02]  /*28f0*/  PRMT R86, RZ, 0x7610, R86 ;  /* 0x00007610ff567816 */ /* 0x000fe40000000056 */
[----:B------:R-:W-:Y:S02]  /*2900*/  PRMT R80, RZ, 0x5410, R84 ;  /* 0x00005410ff507816 */ /* 0x000fe40000000054 */
[----:B------:R-:W-:Y:S01]  /*2910*/  PRMT R81, RZ, 0x5410, R85 ;  /* 0x00005410ff517816 */ /* 0x000fe20000000055 */
[----:B------:R-:W-:Y:S01]  /*2920*/  FFMA.FTZ R13, R218, R86, R13 ;  /* 0x00000056da0d7223 */ /* 0x000fe2000001000d */
[----:B------:R-:W-:Y:S01]  /*2930*/  @P0 MOV R86, 0x20 ;  /* 0x0000002000560802 */ /* 0x000fe20000000f00 */
[----:B------:R-:W-:Y:S02]  /*2940*/  FFMA.FTZ R16, R219, R80, R16 ;  /* 0x00000050db107223 */ /* 0x000fe40000010010 */
[----:B------:R-:W-:Y:S01]  /*2950*/  FFMA.FTZ R14, R217, R81, R14 ;  /* 0x00000051d90e7223 */ /* 0x000fe2000001000e */
[----:B------:R-:W-:Y:S01]  /*2960*/  PRMT R83, RZ, 0x5410, R87 ;  /* 0x00005410ff537816 */ /* 0x000fe20000000057 */
[----:B------:R-:W-:-:S02]  /*2970*/  FMUL.FTZ R80, R141, R109 ;  /* 0x0000006d8d507220 */ /* 0x000fc40000410000 */
[----:B------:R-:W-:Y:S01]  /*2980*/  FMUL.FTZ R81, R193, R92 ;  /* 0x0000005cc1517220 */ /* 0x000fe20000410000 */
[----:B------:R-:W-:Y:S02]  /*2990*/  PRMT R84, RZ, 0x7610, R84 ;  /* 0x00007610ff547816 */ /* 0x000fe40000000054 */
[----:B------:R-:W-:Y:S01]  /*29a0*/  PRMT R88, RZ, 0x7610, R87 ;  /* 0x00007610ff587816 */ /* 0x000fe20000000057 */
[----:B------:R-:W-:Y:S01]  /*29b0*/  @P0 IMAD.WIDE.U32 R86, R199, R86, c[0x0][0x258] ;  /* 0x00009600c7560625 */ /* 0x000fe200078e0056 */
[----:B------:R-:W-:-:S03]  /*29c0*/  F2FP.BF16.PACK_AB R80, R81, R80 ;  /* 0x000000505150723e */ /* 0x000fc600000010ff */
[----:B------:R-:W-:Y:S01]  /*29d0*/  FFMA.FTZ R12, R215, R82, R12 ;  /* 0x00000052d70c7223 */ /* 0x000fe2000001000c */
[----:B------:R-:W-:Y:S01]  /*29e0*/  PRMT R85, RZ, 0x7610, R85 ;  /* 0x00007610ff557816 */ /* 0x000fe20000000055 */
[----:B------:R-:W-:Y:S02]  /*29f0*/  FFMA.FTZ R10, R201, R83, R10 ;  /* 0x00000053c90a7223 */ /* 0x000fe4000001000a */
[----:B------:R-:W-:Y:S02]  /*2a00*/  FMUL.FTZ R81, R192, R115 ;  /* 0x00000073c0517220 */ /* 0x000fe40000410000 */
[----:B------:R-:W-:Y:S02]  /*2a10*/  FMUL.FTZ R82, R195, R94 ;  /* 0x0000005ec3527220 */ /* 0x000fe40000410000 */
[----:B------:R-:W-:Y:S01]  /*2a20*/  FMUL.FTZ R83, R194, R111 ;  /* 0x0000006fc2537220 */ /* 0x000fe20000410000 */
[----:B------:R-:W-:Y:S01]  /*2a30*/  @P0 STG.E.128 [R86.64], R72 ;  /* 0x0000004856000986 */ /* 0x000fe2000c101d04 */
[----:B------:R-:W-:Y:S01]  /*2a40*/  FFMA.FTZ R17, R222, R84, R17 ;  /* 0x00000054de117223 */ /* 0x000fe20000010011 */
[----:B------:R-:W-:-:S02]  /*2a50*/  LEA R84, P1, R202, c[0x0][0x248], 0x4 ;  /* 0x00009200ca547a11 */ /* 0x000fc400078220ff */
[----:B------:R-:W-:Y:S01]  /*2a60*/  @P0 STG.E.128 [R86.64+0x10], R76 ;  /* 0x0000104c56000986 */ /* 0x000fe2000c101d04 */
[----:B------:R-:W-:Y:S01]  /*2a70*/  ISETP.GE.AND P0, PT, R191, c[0x0][0x164], PT ;  /* 0x00005900bf007a0c */ /* 0x000fe20003f06270 */
[----:B------:R-:W-:Y:S01]  /*2a80*/  FFMA.FTZ R15, R220, R85, R15 ;  /* 0x00000055dc0f7223 */ /* 0x000fe2000001000f */
[----:B------:R-:W-:Y:S02]  /*2a90*/  F2FP.BF16.PACK_AB R81, R82, R81 ;  /* 0x000000515251723e */ /* 0x000fe400000010ff */
[----:B------:R-:W-:Y:S02]  /*2aa0*/  F2FP.BF16.PACK_AB R82, R90, R83 ;  /* 0x000000535a52723e */ /* 0x000fe400000010ff */
[----:B------:R-:W-:Y:S02]  /*2ab0*/  LEA.HI.X R85, R202, c[0x0][0x24c], RZ, 0x4, P1 ;  /* 0x00009300ca557a11 */ /* 0x000fe400008f24ff */
[----:B------:R-:W-:-:S05]  /*2ac0*/  F2FP.BF16.PACK_AB R83, R98, R89 ;  /* 0x000000596253723e */ /* 0x000fca00000010ff */
[----:B------:R4:W-:Y:S01]  /*2ad0*/  STG.E.128 [R84.64], R80 ;  /* 0x0000005054007986 */ /* 0x0009e2000c101d04 */
[----:B------:R-:W-:Y:S01]  /*2ae0*/  FFMA.FTZ R11, R224, R88, R11 ;  /* 0x00000058e00b7223 */ /* 0x000fe2000001000b */
[----:B----4-:R-:W-:Y:S02]  /*2af0*/  PRMT R80, RZ, 0x5410, R100 ;  /* 0x00005410ff507816 */ /* 0x010fe40000000064 */
[----:B------:R-:W-:Y:S02]  /*2b00*/  PRMT R81, RZ, 0x5410, R101 ;  /* 0x00005410ff517816 */ /* 0x000fe40000000065 */
[----:B------:R-:W-:Y:S02]  /*2b10*/  PRMT R82, RZ, 0x5410, R102 ;  /* 0x00005410ff527816 */ /* 0x000fe40000000066 */
[----:B------:R-:W-:Y:S02]  /*2b20*/  PRMT R83, RZ, 0x5410, R103 ;  /* 0x00005410ff537816 */ /* 0x000fe40000000067 */
[----:B------:R-:W-:-:S02]  /*2b30*/  PRMT R100, RZ, 0x7610, R100 ;  /* 0x00007610ff647816 */ /* 0x000fc40000000064 */
[----:B------:R-:W-:Y:S02]  /*2b40*/  PRMT R101, RZ, 0x7610, R101 ;  /* 0x00007610ff657816 */ /* 0x000fe40000000065 */
[----:B------:R-:W-:Y:S02]  /*2b50*/  PRMT R102, RZ, 0x7610, R102 ;  /* 0x00007610ff667816 */ /* 0x000fe40000000066 */
[----:B------:R-:W-:Y:S01]  /*2b60*/  PRMT R103, RZ, 0x7610, R103 ;  /* 0x00007610ff677816 */ /* 0x000fe20000000067 */
[----:B------:R-:W-:Y:S02]  /*2b70*/  FFMA.FTZ R8, R109, R80, R8 ;  /* 0x000000506d087223 */ /* 0x000fe40000010008 */
[----:B------:R-:W-:Y:S02]  /*2b80*/  FFMA.FTZ R9, R92, R100, R9 ;  /* 0x000000645c097223 */ /* 0x000fe40000010009 */
[----:B------:R-:W-:Y:S02]  /*2b90*/  FFMA.FTZ R6, R115, R81, R6 ;  /* 0x0000005173067223 */ /* 0x000fe40000010006 */
[----:B------:R-:W-:-:S02]  /*2ba0*/  FFMA.FTZ R7, R94, R101, R7 ;  /* 0x000000655e077223 */ /* 0x000fc40000010007 */
[----:B------:R-:W-:Y:S02]  /*2bb0*/  FFMA.FTZ R4, R111, R82, R4 ;  /* 0x000000526f047223 */ /* 0x000fe40000010004 */
[----:B------:R-:W-:Y:S02]  /*2bc0*/  FFMA.FTZ R5, R96, R102, R5 ;  /* 0x0000006660057223 */ /* 0x000fe40000010005 */
[----:B------:R-:W-:Y:S02]  /*2bd0*/  FFMA.FTZ R2, R113, R83, R2 ;  /* 0x0000005371027223 */ /* 0x000fe40000010002 */
[----:B------:R-:W-:Y:S01]  /*2be0*/  FFMA.FTZ R3, R114, R103, R3 ;  /* 0x0000006772037223 */ /* 0x000fe20000010003 */
[----:B------:R-:W-:Y:S01]  /*2bf0*/  @P0 CALL.REL.NOINC `(.L_x_3276) ;  /* 0x0000001000000944 */ /* 0x000fe20003c00000 */
[----:B------:R-:W-:Y:S05]  /*2c00*/  BRA `(.L_x_3277) ;  /* 0xffffdcd000007947 */ /* 0x000fea000383ffff */
.L_x_3276:
        /* <DEDUP_REMOVED lines=48> */
.L_x_3273:
        /* <DEDUP_REMOVED lines=28> */
.L_x_3274:
[----:B------:R-:W-:Y:S01]  /*30d0*/  HFMA2.MMA R84, -RZ, RZ, 0, 9.5367431640625e-07 ;  /* 0x00000010ff547435 */ /* 0x000fe200000001ff */
[----:B------:R-:W-:-:S02]  /*30e0*/  MOV R83, R85 ;  /* 0x0000005500537202 */ /* 0x000fc40000000f00 */
[----:B------:R-:W-:Y:S02]  /*30f0*/  MOV R86, 0x1f ;  /* 0x0000001f00567802 */ /* 0x000fe40000000f00 */
[----:B------:R-:W-:Y:S02]  /*3100*/  MOV R89, 0xffffffff ;  /* 0xffffffff00597802 */ /* 0x000fe40000000f00 */
[----:B------:R-:W-:Y:S02]  /*3110*/  MOV R80, 0x3130 ;  /* 0x0000313000507802 */ /* 0x000fe40000000f00 */
[----:B-----5:R-:W-:Y:S05]  /*3120*/  CALL.REL.NOINC `($__internal_65_$__cuda_sm70_shflsync_down_p) ;  /* 0x0000046000007944 */ /* 0x020fea0003c00000 */
[----:B-1----:R-:W-:Y:S01]  /*3130*/  MOV R82, R83 ;  /* 0x0000005300527202 */ /* 0x002fe20000000f00 */
[----:B0-----:R-:W-:Y:S05]  /*3140*/  BRA `(.L_x_3278) ;  /* 0xffffe6f000007947 */ /* 0x001fea000383ffff */
.L_x_3275:
[----:B------:R-:W-:Y:S01]  /*3150*/  HFMA2.MMA R84, -RZ, RZ, 0, 9.5367431640625e-07 ;  /* 0x00000010ff547435 */ /* 0x000fe200000001ff */
[----:B------:R-:W-:Y:S02]  /*3160*/  MOV R83, R87 ;  /* 0x0000005700537202 */ /* 0x000fe40000000f00 */
[----:B------:R-:W-:Y:S02]  /*3170*/  MOV R86, 0x1f ;  /* 0x0000001f00567802 */ /* 0x000fe40000000f00 */
[----:B------:R-:W-:-:S02]  /*3180*/  MOV R89, 0xffffffff ;  /* 0xffffffff00597802 */ /* 0x000fc40000000f00 */
[----:B------:R-:W-:Y:S02]  /*3190*/  MOV R80, 0x31b0 ;  /* 0x000031b000507802 */ /* 0x000fe40000000f00 */
[----:B01---5:R-:W-:Y:S05]  /*31a0*/  CALL.REL.NOINC `($__internal_65_$__cuda_sm70_shflsync_down_p) ;  /* 0x000003e000007944 */ /* 0x023fea0003c00000 */
[----:B------:R-:W-:Y:S01]  /*31b0*/  FADD.FTZ R85, R85, R82 ;  /* 0x0000005255557221 */ /* 0x000fe20000010000 */
[----:B0-----:R-:W-:Y:S01]  /*31c0*/  HFMA2.MMA R84, -RZ, RZ, 0, 4.76837158203125e-07 ;  /* 0x00000008ff547435 */ /* 0x001fe200000001ff */
[----:B-1----:R-:W-:Y:S01]  /*31d0*/  FADD.FTZ R88, R87, R83 ;  /* 0x0000005357587221 */ /* 0x002fe20000010000 */
[----:B------:R-:W-:Y:S02]  /*31e0*/  MOV R86, 0x1f ;  /* 0x0000001f00567802 */ /* 0x000fe40000000f00 */
[----:B------:R-:W-:Y:S02]  /*31f0*/  MOV R89, 0xffffffff ;  /* 0xffffffff00597802 */ /* 0x000fe40000000f00 */
[----:B------:R-:W-:Y:S02]  /*3200*/  MOV R83, R85 ;  /* 0x0000005500537202 */ /* 0x000fe40000000f00 */
[----:B------:R-:W-:Y:S02]  /*3210*/  MOV R80, 0x3230 ;  /* 0x0000323000507802 */ /* 0x000fe40000000f00 */
[----:B------:R-:W-:Y:S05]  /*3220*/  CALL.REL.NOINC `($__internal_65_$__cuda_sm70_shflsync_down_p) ;  /* 0x0000036000007944 */ /* 0x000fea0003c00000 */
[----:B0-----:R-:W-:Y:S01]  /*3230*/  HFMA2.MMA R84, -RZ, RZ, 0, 4.76837158203125e-07 ;  /* 0x00000008ff547435 */ /* 0x001fe200000001ff */
[----:B-1----:R-:W-:-:S02]  /*3240*/  MOV R82, R83 ;  /* 0x0000005300527202 */ /* 0x002fc40000000f00 */
[----:B------:R-:W-:Y:S02]  /*3250*/  MOV R83, R88 ;  /* 0x0000005800537202 */ /* 0x000fe40000000f00 */
[----:B------:R-:W-:Y:S02]  /*3260*/  MOV R86, 0x1f ;  /* 0x0000001f00567802 */ /* 0x000fe40000000f00 */
[----:B------:R-:W-:Y:S02]  /*3270*/  MOV R89, 0xffffffff ;  /* 0xffffffff00597802 */ /* 0x000fe40000000f00 */
[----:B------:R-:W-:Y:S02]  /*3280*/  MOV R80, 0x32a0 ;  /* 0x000032a000507802 */ /* 0x000fe40000000f00 */
[----:B------:R-:W-:Y:S05]  /*3290*/  CALL.REL.NOINC `($__internal_65_$__cuda_sm70_shflsync_down_p) ;  /* 0x000002f000007944 */ /* 0x000fea0003c00000 */
[----:B------:R-:W-:Y:S01]  /*32a0*/  FADD.FTZ R85, R82, R85 ;  /* 0x0000005552557221 */ /* 0x000fe20000010000 */
[----:B0-----:R-:W-:Y:S01]  /*32b0*/  HFMA2.MMA R84, -RZ, RZ, 0, 2.384185791015625e-07 ;  /* 0x00000004ff547435 */ /* 0x001fe200000001ff */
[----:B-1----:R-:W-:Y:S01]  /*32c0*/  FADD.FTZ R88, R88, R83 ;  /* 0x0000005358587221 */ /* 0x002fe20000010000 */
[----:B------:R-:W-:Y:S02]  /*32d0*/  MOV R86, 0x1f ;  /* 0x0000001f00567802 */ /* 0x000fe40000000f00 */
[----:B------:R-:W-:-:S02]  /*32e0*/  MOV R89, 0xffffffff ;  /* 0xffffffff00597802 */ /* 0x000fc40000000f00 */
[----:B------:R-:W-:Y:S02]  /*32f0*/  MOV R83, R85 ;  /* 0x0000005500537202 */ /* 0x000fe40000000f00 */
[----:B------:R-:W-:Y:S02]  /*3300*/  MOV R80, 0x3320 ;  /* 0x0000332000507802 */ /* 0x000fe40000000f00 */
[----:B------:R-:W-:Y:S05]  /*3310*/  CALL.REL.NOINC `($__internal_65_$__cuda_sm70_shflsync_down_p) ;  /* 0x0000027000007944 */ /* 0x000fea0003c00000 */
[----:B0-----:R-:W-:Y:S01]  /*3320*/  HFMA2.MMA R84, -RZ, RZ, 0, 2.384185791015625e-07 ;  /* 0x00000004ff547435 */ /* 0x001fe200000001ff */
[----:B-1----:R-:W-:Y:S02]  /*3330*/  MOV R82, R83 ;  /* 0x0000005300527202 */ /* 0x002fe40000000f00 */
[----:B------:R-:W-:Y:S02]  /*3340*/  MOV R83, R88 ;  /* 0x0000005800537202 */ /* 0x000fe40000000f00 */
[----:B------:R-:W-:Y:S02]  /*3350*/  MOV R86, 0x1f ;  /* 0x0000001f00567802 */ /* 0x000fe40000000f00 */
[----:B------:R-:W-:Y:S02]  /*3360*/  MOV R89, 0xffffffff ;  /* 0xffffffff00597802 */ /* 0x000fe40000000f00 */
[----:B------:R-:W-:-:S02]  /*3370*/  MOV R80, 0x3390 ;  /* 0x0000339000507802 */ /* 0x000fc40000000f00 */
[----:B------:R-:W-:Y:S05]  /*3380*/  CALL.REL.NOINC `($__internal_65_$__cuda_sm70_shflsync_down_p) ;  /* 0x0000020000007944 */ /* 0x000fea0003c00000 */
[----:B------:R-:W-:Y:S01]  /*3390*/  FADD.FTZ R85, R82, R85 ;  /* 0x0000005552557221 */ /* 0x000fe20000010000 */
[----:B0-----:R-:W-:Y:S01]  /*33a0*/  HFMA2.MMA R84, -RZ, RZ, 0, 1.1920928955078125e-07 ;  /* 0x00000002ff547435 */ /* 0x001fe200000001ff */
[----:B-1----:R-:W-:Y:S01]  /*33b0*/  FADD.FTZ R88, R88, R83 ;  /* 0x0000005358587221 */ /* 0x002fe20000010000 */
[----:B------:R-:W-:-:S02]  /*33c0*/  MOV R86, 0x1f ;  /* 0x0000001f00567802 */ /* 0x000fc40000000f00 */
[----:B------:R-:W-:Y:S02]  /*33d0*/  MOV R89, 0xffffffff ;  /* 0xffffffff00597802 */ /* 0x000fe40000000f00 */
[----:B------:R-:W-:Y:S02]  /*33e0*/  MOV R83, R85 ;  /* 0x0000005500537202 */ /* 0x000fe40000000f00 */
[----:B------:R-:W-:Y:S02]  /*33f0*/  MOV R80, 0x3410 ;  /* 0x0000341000507802 */ /* 0x000fe40000000f00 */
[----:B------:R-:W-:Y:S05]  /*3400*/  CALL.REL.NOINC `($__internal_65_$__cuda_sm70_shflsync_down_p) ;  /* 0x0000018000007944 */ /* 0x000fea0003c00000 */
[----:B0-----:R-:W-:Y:S01]  /*3410*/  HFMA2.MMA R84, -RZ, RZ, 0, 1.1920928955078125e-07 ;  /* 0x00000002ff547435 */ /* 0x001fe200000001ff */
[----:B-1----:R-:W-:Y:S02]  /*3420*/  MOV R82, R83 ;  /* 0x0000005300527202 */ /* 0x002fe40000000f00 */
[----:B------:R-:W-:Y:S02]  /*3430*/  MOV R83, R88 ;  /* 0x0000005800537202 */ /* 0x000fe40000000f00 */
[----:B------:R-:W-:Y:S02]  /*3440*/  MOV R86, 0x1f ;  /* 0x0000001f00567802 */ /* 0x000fe40000000f00 */
[----:B------:R-:W-:-:S02]  /*3450*/  MOV R89, 0xffffffff ;  /* 0xffffffff00597802 */ /* 0x000fc40000000f00 */
[----:B------:R-:W-:Y:S02]  /*3460*/  MOV R80, 0x3480 ;  /* 0x0000348000507802 */ /* 0x000fe40000000f00 */
[----:B------:R-:W-:Y:S05]  /*3470*/  CALL.REL.NOINC `($__internal_65_$__cuda_sm70_shflsync_down_p) ;  /* 0x0000011000007944 */ /* 0x000fea0003c00000 */
[----:B------:R-:W-:Y:S01]  /*3480*/  FADD.FTZ R85, R82, R85 ;  /* 0x0000005552557221 */ /* 0x000fe20000010000 */
[----:B0-----:R-:W-:Y:S01]  /*3490*/  HFMA2.MMA R84, -RZ, RZ, 0, 5.9604644775390625e-08 ;  /* 0x00000001ff547435 */ /* 0x001fe200000001ff */
[----:B-1----:R-:W-:Y:S01]  /*34a0*/  FADD.FTZ R87, R88, R83 ;  /* 0x0000005358577221 */ /* 0x002fe20000010000 */
[----:B------:R-:W-:Y:S02]  /*34b0*/  MOV R86, 0x1f ;  /* 0x0000001f00567802 */ /* 0x000fe40000000f00 */
[----:B------:R-:W-:Y:S02]  /*34c0*/  MOV R89, 0xffffffff ;  /* 0xffffffff00597802 */ /* 0x000fe40000000f00 */
[----:B------:R-:W-:Y:S02]  /*34d0*/  MOV R83, R85 ;  /* 0x0000005500537202 */ /* 0x000fe40000000f00 */
[----:B------:R-:W-:Y:S02]  /*34e0*/  MOV R80, 0x3500 ;  /* 0x0000350000507802 */ /* 0x000fe40000000f00 */
[----:B------:R-:W-:Y:S05]  /*34f0*/  CALL.REL.NOINC `($__internal_65_$__cuda_sm70_shflsync_down_p) ;  /* 0x0000009000007944 */ /* 0x000fea0003c00000 */
[----:B0-----:R-:W-:Y:S01]  /*3500*/  HFMA2.MMA R84, -RZ, RZ, 0, 5.9604644775390625e-08 ;  /* 0x00000001ff547435 */ /* 0x001fe200000001ff */
[----:B-1----:R-:W-:-:S02]  /*3510*/  MOV R88, R83 ;  /* 0x0000005300587202 */ /* 0x002fc40000000f00 */
[----:B------:R-:W-:Y:S02]  /*3520*/  MOV R83, R87 ;  /* 0x0000005700537202 */ /* 0x000fe40000000f00 */
[----:B------:R-:W-:Y:S02]  /*3530*/  MOV R86, 0x1f ;  /* 0x0000001f00567802 */ /* 0x000fe40000000f00 */
[----:B------:R-:W-:Y:S02]  /*3540*/  MOV R89, 0xffffffff ;  /* 0xffffffff00597802 */ /* 0x000fe40000000f00 */
[----:B------:R-:W-:Y:S02]  /*3550*/  MOV R80, 0x3570 ;  /* 0x0000357000507802 */ /* 0x000fe40000000f00 */
[----:B------:R-:W-:Y:S05]  /*3560*/  CALL.REL.NOINC `($__internal_65_$__cuda_sm70_shflsync_down_p) ;  /* 0x0000002000007944 */ /* 0x000fea0003c00000 */
[----:B-1----:R-:W-:Y:S01]  /*3570*/  MOV R80, R83 ;  /* 0x0000005300507202 */ /* 0x002fe20000000f00 */
[----:B0-----:R-:W-:Y:S05]  /*3580*/  BRA `(.L_x_3279) ;  /* 0xffffe3d000007947 */ /* 0x001fea000383ffff */
        .weak           $__internal_65_$__cuda_sm70_shflsync_down_p
        .type           $__internal_65_$__cuda_sm70_shflsync_down_p,@function
        .size           $__internal_65_$__cuda_sm70_shflsync_down_p,(.L_x_9319 - $__internal_65_$__cuda_sm70_shflsync_down_p)
$__internal_65_$__cuda_sm70_shflsync_down_p:
[----:B------:R-:W-:Y:S01]  /*3590*/  HFMA2.MMA R81, -RZ, RZ, 0, 0 ;  /* 0x00000000ff517435 */ /* 0x000fe200000001ff */
[----:B------:R-:W-:Y:S04]  /*35a0*/  WARPSYNC R89 ;  /* 0x0000005900007348 */ /* 0x000fe80003800000 */
[----:B------:R0:W1:Y:S01]  /*35b0*/  SHFL.DOWN PT, R83, R83, R84, R86 ;  /* 0x0800005453537389 */ /* 0x00006200000e0056 */
[----:B------:R-:W-:Y:S05]  /*35c0*/  RET.REL.NODEC R80 `(_ZN10layer_norm13ln_bwd_kernelINS_13Kernel_traitsI13__nv_bfloat16S2_fS2_fjLj3072ELj1ELj1ELj4ELj16ENS_18Kernel_traits_baseILj3072ES2_S2_fS2_fjLj128EEEEELb0ELb1ELb0ELb1EEEvNS_9BwdParamsE) ;  /* 0xffffca3050007950 */ /* 0x000fea0003c3ffff */
.L_x_3280:
        /* <DEDUP_REMOVED lines=11> */
.L_x_9319:


//--------------------- .text._ZN10layer_norm13ln_bwd_kernelINS_13Kernel_traitsI13__nv_bfloat16S2_fS2_fjLj3072ELj1ELj1ELj4ELj16ENS_18Kernel_traits_baseILj3072ES2_S2_fS2_fjLj128EEEEELb0ELb1ELb1ELb0EEEvNS_9BwdParamsE --------------------------
	.section	.text._ZN10layer_norm13ln_bwd_kernelINS_13Kernel_traitsI13__nv_bfloat16S2_fS2_fjLj3072ELj1ELj1ELj4ELj16ENS_18Kernel_traits_baseILj3072ES2_S2_fS2_fjLj128EEEEELb0ELb1ELb1ELb0EEEvNS_9BwdParamsE,"ax",@progbits
	.sectioninfo	@"SHI_REGISTERS=239"
	.align	128
        .global         _ZN10layer_norm13ln_bwd_kernelINS_13Kernel_traitsI13__nv_bfloat16S2_fS2_fjLj3072ELj1ELj1ELj4ELj16ENS_18Kernel_traits_baseILj3072ES2_S2_fS2_fjLj128EEEEELb0ELb1ELb1ELb0EEEvNS_9BwdParamsE
        .type           _ZN10layer_norm13ln_bwd_kernelINS_13Kernel_traitsI13__nv_bfloat16S2_fS2_fjLj3072ELj1ELj1ELj4ELj16ENS_18Kernel_traits_baseILj3072ES2_S2_fS2_fjLj128EEEEELb0ELb1ELb1ELb0EEEvNS_9BwdParamsE,@function
        .size           _ZN10layer_norm13ln_bwd_kernelINS_13Kernel_traitsI13__nv_bfloat16S2_fS2_fjLj3072ELj1ELj1ELj4ELj16ENS_18Kernel_traits_baseILj3072ES2_S2_fS2_fjLj128EEEEELb0ELb1ELb1ELb0EEEvNS_9BwdParamsE,(.L_x_9320 - _ZN10layer_norm13ln_bwd_kernelINS_13Kernel_traitsI13__nv_bfloat16S2_fS2_fjLj3072ELj1ELj1ELj4ELj16ENS_18Kernel_traits_baseILj3072ES2_S2_fS2_fjLj128EEEEELb0ELb1ELb1ELb0EEEvNS_9BwdParamsE)
        .other          _ZN10layer_norm13ln_bwd_kernelINS_13Kernel_traitsI13__nv_bfloat16S2_fS2_fjLj3072ELj1ELj1ELj4ELj16ENS_18Kernel_traits_baseILj3072ES2_S2_fS2_fjLj128EEEEELb0ELb1ELb1ELb0EEEvNS_9BwdParamsE,@"STO_CUDA_ENTRY STV_DEFAULT"
_ZN10layer_norm13ln_bwd_kernelINS_13Kernel_traitsI13__nv_bfloat16S2_fS2_fjLj3072ELj1ELj1ELj4ELj16ENS_18Kernel_traits_baseILj3072ES2_S2_fS2_fjLj128EEEEELb0ELb1ELb1ELb0EEEvNS_9BwdParamsE:
.text._ZN10layer_norm13ln_bwd_kernelINS_13Kernel_traitsI13__nv_bfloat16S2_fS2_fjLj3072ELj1ELj1ELj4ELj16ENS_18Kernel_traits_baseILj3072ES2_S2_fS2_fjLj128EEEEELb0ELb1ELb1ELb0EEEvNS_9BwdParamsE:
        /* <DEDUP_REMOVED lines=13> */
[----:B------:R-:W-:Y:S02]  /*00d0*/  @P3 IMAD.MOV.U32 R21, RZ, RZ, 0x10 ;  /* 0x00000010ff153424 */ /* 0x000fe400078e00ff */
[----:B------:R-:W-:Y:S02]  /*00e0*/  @P4 IMAD.MOV.U32 R17, RZ, RZ, 0x10 ;  /* 0x00000010ff114424 */ /* 0x000fe400078e00ff */
        /* <DEDUP_REMOVED lines=57> */
[----:B------:R-:W-:Y:S01]  /*0480*/  PRMT R166, RZ, 0x7610, R24 ;  /* 0x00007610ffa67816 */ /* 0x000fe20000000018 */
[----:B------:R-:W-:Y:S01]  /*0490*/  IMAD.MOV.U32 R41, RZ, RZ, RZ ;  /* 0x000000ffff297224 */ /* 0x000fe200078e00ff */
        /* <DEDUP_REMOVED lines=46> */
.L_x_3357:
        /* <DEDUP_REMOVED lines=23> */
[----:B------:R0:W5:Y:S04]  /*08f0*/  LDG.E.128 R112, [R232.64] ;  /* 0x00000004e8707981 */ /* 0x000168000c1e1d00 */
[----:B------:R0:W5:Y:S02]  /*0900*/  LDG.E.128 R116, [R232.64+0x10] ;  /* 0x00001004e8747981 */ /* 0x000164000c1e1d00 */
.L_x_3286:
[----:B------:R-:W-:Y:S02]  /*0910*/  IADD3 R146, R180, 0x80, RZ ;  /* 0x00000080b4927810 */ /* 0x000fe40007ffe0ff */
.L_x_3285:
[----:B------:R-:W-:Y:S05]  /*0920*/  BSYNC B1 ;  /* 0x0000000000017941 */ /* 0x000fea0003800000 */
.L_x_3284:
[----:B------:R-:W-:Y:S01]  /*0930*/  BSSY B1, `(.L_x_3287) ;  /* 0x0000009000017945 */ /* 0x000fe20003800000 */
[----:B------:R-:W-:Y:S05]  /*0940*/  @!P3 BRA `(.L_x_3288) ;  /* 0x000000700000b947 */ /* 0x000fea0003800000 */
[----:B------:R-:W-:-:S04]  /*0950*/  ISETP.NE.U32.AND P0, PT, RZ, c[0x0][0x218], PT ;  /* 0x00008600ff007a0c */ /* 0x000fc80003f05070 */
[----:B------:R-:W-:-:S13]  /*0960*/  ISETP.NE.AND.EX P0, PT, RZ, c[0x0][0x21c], PT, P0 ;  /* 0x00008700ff007a0c */ /* 0x000fda0003f05300 */
[----:B------:R-:W-:Y:S05]  /*0970*/  @!P0 BRA `(.L_x_3289) ;  /* 0x0000003000008947 */ /* 0x000fea0003800000 */
[----:B------:R-:W-:-:S05]  /*0980*/  IMAD.WIDE.U32 R144, R146, R183, c[0x0][0x218] ;  /* 0x0000860092907625 */ /* 0x000fca00078e00b7 */
[----:B------:R1:W5:Y:S04]  /*0990*/  LDG.E.128 R36, [R144.64] ;  /* 0x0000000490247981 */ /* 0x000368000c1e1d00 */
[----:B------:R1:W5:Y:S02]  /*09a0*/  LDG.E.128 R32, [R144.64+0x10] ;  /* 0x0000100490207981 */ /* 0x000364000c1e1d00 */
.L_x_3289:
[----:B------:R-:W-:Y:S02]  /*09b0*/  IADD3 R146, R146, 0x80, RZ ;  /* 0x0000008092927810 */ /* 0x000fe40007ffe0ff */
.L_x_3288:
[----:B------:R-:W-:Y:S05]  /*09c0*/  BSYNC B1 ;  /* 0x0000000000017941 */ /* 0x000fea0003800000 */
.L_x_3287:
[----:B------:R-:W-:Y:S01]  /*09d0*/  ISETP.NE.U32.AND P0, PT, RZ, c[0x0][0x218], PT ;  /* 0x00008600ff007a0c */ /* 0x000fe20003f05070 */
[----:B------:R-:W-:Y:S01]  /*09e0*/  IMAD.MOV.U32 R235, RZ, RZ, RZ ;  /* 0x000000ffffeb7224 */ /* 0x000fe200078e00ff */
[----:B------:R-:W-:Y:S02]  /*09f0*/  MOV R230, RZ ;  /* 0x000000ff00e67202 */ /* 0x000fe40000000f00 */
[----:B------:R-:W-:-:S04]  /*0a00*/  ISETP.NE.AND.EX P0, PT, RZ, c[0x0][0x21c], PT, P0 ;  /* 0x00008700ff007a0c */ /* 0x000fc80003f05300 */
[----:B------:R-:W-:-:S13]  /*0a10*/  ISETP.LT.U32.OR P0, PT, R168, 0x180, !P0 ;  /* 0x00000180a800780c */ /* 0x000fda0004701470 */
[----:B------:R-:W-:Y:S05]  /*0a20*/  @P0 BRA `(.L_x_3290) ;  /* 0x00000fb000000947 */ /* 0x000fea0003800000 */
[----:B-1----:R-:W-:-:S05]  /*0a30*/  IMAD.WIDE.U32 R144, R146, R183, c[0x0][0x218] ;  /* 0x0000860092907625 */ /* 0x002fca00078e00b7 */
[----:B------:R1:W5:Y:S04]  /*0a40*/  LDG.E.128 R120, [R144.64] ;  /* 0x0000000490787981 */ /* 0x000368000c1e1d00 */
[----:B------:R1:W5:Y:S01]  /*0a50*/  LDG.E.128 R124, [R144.64+0x10] ;  /* 0x00001004907c7981 */ /* 0x000362000c1e1d00 */
[----:B------:R-:W-:Y:S05]  /*0a60*/  BRA `(.L_x_3290) ;  /* 0x00000f7000007947 */ /* 0x000fea0003800000 */
.L_x_3283:
[----:B0-----:R-:W-:-:S06]  /*0a70*/  IMAD.WIDE R144, R2, R153, c[0x0][0x1a0] ;  /* 0x0000680002907625 */ /* 0x001fcc00078e0299 */
[----:B------:R-:W2:Y:S01]  /*0a80*/  LDG.E R144, [R144.64] ;  /* 0x0000000490907981 */ /* 0x000ea2000c1e1900 */
[----:B------:R-:W-:Y:S01]  /*0a90*/  IADD3 R146, R148, -0x1, RZ ;  /* 0xffffffff94927810 */ /* 0x000fe20007ffe0ff */
[----:B------:R-:W-:Y:S01]  /*0aa0*/  BSSY B1, `(.L_x_3291) ;  /* 0x0000057000017945 */ /* 0x000fe20003800000 */
[----:B------:R-:W-:Y:S01]  /*0ab0*/  ISETP.NE.AND P0, PT, R15, RZ, PT ;  /* 0x000000ff0f00720c */ /* 0x000fe20003f05270 */
[----:B------:R-:W-:Y:S01]  /*0ac0*/  IMAD.MOV.U32 R235, RZ, RZ, RZ ;  /* 0x000000ffffeb7224 */ /* 0x000fe200078e00ff */
[----:B------:R-:W-:Y:S01]  /*0ad0*/  MOV R234, R180 ;  /* 0x000000b400ea7202 */ /* 0x000fe20000000f00 */
[----:B------:R-:W-:Y:S02]  /*0ae0*/  IMAD R146, R146, c[0x0][0x168], RZ ;  /* 0x00005a0092927a24 */ /* 0x000fe400078e02ff */
[----:B------:R-:W-:-:S03]  /*0af0*/  IMAD.MOV.U32 R230, RZ, RZ, RZ ;  /* 0x000000ffffe67224 */ /* 0x000fc600078e00ff */
        /* <DEDUP_REMOVED lines=17> */
[----:B--2---:R-:W-:-:S04]  /*0c10*/  FADD.FTZ R231, -R181, R144 ;  /* 0x00000090b5e77221 */ /* 0x004fc80000010100 */
[----:B-----5:R-:W-:Y:S01]  /*0c20*/  FMUL.FTZ R231, R178, R231 ;  /* 0x000000e7b2e77220 */ /* 0x020fe20000410000 */
[--C-:B----4-:R-:W-:Y:S01]  /*0c30*/  PRMT R190, RZ, 0x5410, R148.reuse ;  /* 0x00005410ffbe7816 */ /* 0x110fe20000000094 */
[C---:B------:R-:W-:Y:S01]  /*0c40*/  FADD.FTZ R145, -R181.reuse, R145 ;  /* 0x00000091b5917221 */ /* 0x040fe20000010100 */
[----:B------:R-:W-:Y:S01]  /*0c50*/  PRMT R148, RZ, 0x7610, R148 ;  /* 0x00007610ff947816 */ /* 0x000fe20000000094 */
[----:B------:R-:W-:Y:S02]  /*0c60*/  FADD.FTZ R187, -R181, R146 ;  /* 0x00000092b5bb7221 */ /* 0x000fe40000010100 */
[-C--:B------:R-:W-:Y:S02]  /*0c70*/  FFMA.FTZ R40, R231, R190.reuse, R40 ;  /* 0x000000bee7287223 */ /* 0x080fe40000010028 */
[----:B------:R-:W-:Y:S02]  /*0c80*/  FADD.FTZ R60, R60, R190 ;  /* 0x000000be3c3c7221 */ /* 0x000fe40000010000 */
[----:B------:R-:W-:Y:S01]  /*0c90*/  FMUL.FTZ R190, R167, R190 ;  /* 0x000000bea7be7220 */ /* 0x000fe20000410000 */
[----:B------:R-:W-:Y:S01]  /*0ca0*/  PRMT R192, RZ, 0x5410, R149 ;  /* 0x00005410ffc07816 */ /* 0x000fe20000000095 */
[----:B------:R-:W-:-:S02]  /*0cb0*/  FADD.FTZ R147, -R181, R147 ;  /* 0x00000093b5937221 */ /* 0x000fc40000010100 */
[C---:B------:R-:W-:Y:S02]  /*0cc0*/  FMUL.FTZ R182, R178.reuse, R145 ;  /* 0x00000091b2b67220 */ /* 0x040fe40000410000 */
[----:B0-----:R-:W-:Y:S02]  /*0cd0*/  FMUL.FTZ R185, R178, R187 ;  /* 0x000000bbb2b97220 */ /* 0x001fe40000410000 */
[----:B------:R-:W-:Y:S02]  /*0ce0*/  FMUL.FTZ R191, R166, R148 ;  /* 0x00000094a6bf7220 */ /* 0x000fe40000410000 */
[----:B------:R-:W-:Y:S02]  /*0cf0*/  FADD.FTZ R144, RZ, R190 ;  /* 0x000000beff907221 */ /* 0x000fe40000010000 */
[----:B------:R-:W-:Y:S01]  /*0d00*/  FFMA.FTZ R145, R231, R190, RZ ;  /* 0x000000bee7917223 */ /* 0x000fe200000100ff */
[--C-:B------:R-:W-:Y:S01]  /*0d10*/  PRMT R196, RZ, 0x5410, R151.reuse ;  /* 0x00005410ffc47816 */ /* 0x100fe20000000097 */
[----:B------:R-:W-:Y:S01]  /*0d20*/  FMUL.FTZ R184, R178, R147 ;  /* 0x00000093b2b87220 */ /* 0x000fe20000410000 */
[----:B------:R-:W-:Y:S01]  /*0d30*/  PRMT R197, RZ, 0x7610, R151 ;  /* 0x00007610ffc57816 */ /* 0x000fe20000000097 */
[----:B---3--:R-:W-:Y:S01]  /*0d40*/  FADD.FTZ R151, -R181, R152 ;  /* 0x00000098b5977221 */ /* 0x008fe20000010100 */
[----:B------:R-:W-:Y:S01]  /*0d50*/  PRMT R149, RZ, 0x7610, R149 ;  /* 0x00007610ff957816 */ /* 0x000fe20000000095 */
[----:B------:R-:W-:-:S02]  /*0d60*/  FFMA.FTZ R42, R185, R192, R42 ;  /* 0x000000c0b92a7223 */ /* 0x000fc4000001002a */
[----:B------:R-:W-:Y:S02]  /*0d70*/  FADD.FTZ R62, R62, R192 ;  /* 0x000000c03e3e7221 */ /* 0x000fe40000010000 */
        /* <DEDUP_REMOVED lines=22> */
[----:B------:R-:W-:Y:S02]  /*0ee0*/  FMUL.FTZ R188, R178, R155 ;  /* 0x0000009bb2bc7220 */ /* 0x000fe40000410000 */
        /* <DEDUP_REMOVED lines=10> */
[----:B------:R-:W-:Y:S02]  /*0f90*/  FFMA.FTZ R41, R182, R148, R41 ;  /* 0x00000094b6297223 */ /* 0x000fe40000010029 */
[----:B------:R-:W-:Y:S02]  /*0fa0*/  FADD.FTZ R61, R61, R148 ;  /* 0x000000943d3d7221 */ /* 0x000fe40000010000 */
[----:B------:R-:W-:Y:S02]  /*0fb0*/  FFMA.FTZ R43, R184, R149, R43 ;  /* 0x00000095b82b7223 */ /* 0x000fe4000001002b */
[----:B------:R-:W-:-:S02]  /*0fc0*/  FADD.FTZ R63, R63, R149 ;  /* 0x000000953f3f7221 */ /* 0x000fc40000010000 */
[----:B------:R-:W-:Y:S02]  /*0fd0*/  FADD.FTZ R65, R65, R150 ;  /* 0x0000009641417221 */ /* 0x000fe40000010000 */
[----:B------:R-:W-:Y:S02]  /*0fe0*/  FFMA.FTZ R45, R186, R150, R45 ;  /* 0x00000096ba2d7223 */ /* 0x000fe4000001002d */
[----:B------:R-:W-:Y:S02]  /*0ff0*/  FADD.FTZ R235, R144, R197 ;  /* 0x000000c590eb7221 */ /* 0x000fe40000010000 */
[----:B------:R-:W-:Y:S02]  /*1000*/  FFMA.FTZ R230, R188, R197, R145 ;  /* 0x000000c5bce67223 */ /* 0x000fe40000010091 */
.L_x_3292:
[----:B-1----:R-:W-:Y:S05]  /*1010*/  BSYNC B1 ;  /* 0x0000000000017941 */ /* 0x002fea0003800000 */
.L_x_3291:
[----:B------:R-:W-:Y:S01]  /*1020*/  BSSY B1, `(.L_x_3293) ;  /* 0x000004f000017945 */ /* 0x000fe20003800000 */
[----:B------:R-:W-:Y:S05]  /*1030*/  @!P3 BRA `(.L_x_3294) ;  /* 0x000004d00000b947 */ /* 0x000fea0003800000 */
[----:B------:R-:W-:Y:S02]  /*1040*/  IMAD.MOV.U32 R149, RZ, RZ, 0x10 ;  /* 0x00000010ff957424 */ /* 0x000fe400078e00ff */
[----:B------:R-:W-:-:S04]  /*1050*/  IMAD.WIDE.U32 R200, R234, R183, c[0x0][0x188] ;  /* 0x00006200eac87625 */ /* 0x000fc800078e00b7 */
[----:B------:R-:W-:Y:S01]  /*1060*/  IMAD.WIDE.U32 R148, R236, R149, c[0x0][0x208] ;  /* 0x00008200ec947625 */ /* 0x000fe200078e0095 */
[----:B------:R-:W2:Y:S04]  /*1070*/  LDG.E.128 R144, [R200.64] ;  /* 0x00000004c8907981 */ /* 0x000ea8000c1e1d00 */
[----:B------:R-:W3:Y:S04]  /*1080*/  LDG.E.128 R152, [R200.64+0x10] ;  /* 0x00001004c8987981 */ /* 0x000ee8000c1e1d00 */
        /* <DEDUP_REMOVED lines=8> */
[----:B--2---:R-:W-:-:S04]  /*1110*/  FADD.FTZ R203, -R181, R144 ;  /* 0x00000090b5cb7221 */ /* 0x004fc80000010100 */
[----:B0----5:R-:W-:Y:S01]  /*1120*/  FMUL.FTZ R199, R178, R203 ;  /* 0x000000cbb2c77220 */ /* 0x021fe20000410000 */
[----:B----4-:R-:W-:Y:S01]  /*1130*/  PRMT R206, RZ, 0x5410, R148 ;  /* 0x00005410ffce7816 */ /* 0x010fe20000000094 */
[C---:B------:R-:W-:Y:S01]  /*1140*/  FADD.FTZ R205, -R181.reuse, R146 ;  /* 0x00000092b5cd7221 */ /* 0x040fe20000010100 */
[----:B------:R-:W-:Y:S01]  /*1150*/  PRMT R148, RZ, 0x7610, R148 ;  /* 0x00007610ff947816 */ /* 0x000fe20000000094 */
[----:B---3--:R-:W-:Y:S02]  /*1160*/  FADD.FTZ R207, -R181, R152 ;  /* 0x00000098b5cf7221 */ /* 0x008fe40000010100 */
[----:B------:R-:W-:Y:S02]  /*1170*/  FFMA.FTZ R132, R199, R206, R132 ;  /* 0x000000cec7847223 */ /* 0x000fe40000010084 */
[----:B------:R-:W-:Y:S02]  /*1180*/  FADD.FTZ R48, R48, R206 ;  /* 0x000000ce30307221 */ /* 0x000fe40000010000 */
[----:B------:R-:W-:-:S02]  /*1190*/  FADD.FTZ R145, -R181, R145 ;  /* 0x00000091b5917221 */ /* 0x000fc40000010100 */
[----:B------:R-:W-:Y:S01]  /*11a0*/  FMUL.FTZ R206, R159, R206 ;  /* 0x000000ce9fce7220 */ /* 0x000fe20000410000 */
[----:B------:R-:W-:Y:S01]  /*11b0*/  PRMT R208, RZ, 0x5410, R149 ;  /* 0x00005410ffd07816 */ /* 0x000fe20000000095 */
[C---:B------:R-:W-:Y:S02]  /*11c0*/  FMUL.FTZ R201, R178.reuse, R205 ;  /* 0x000000cdb2c97220 */ /* 0x040fe40000410000 */
[C---:B------:R-:W-:Y:S02]  /*11d0*/  FMUL.FTZ R203, R178.reuse, R207 ;  /* 0x000000cfb2cb7220 */ /* 0x040fe40000410000 */
[----:B------:R-:W-:Y:S02]  /*11e0*/  FMUL.FTZ R198, R178, R145 ;  /* 0x00000091b2c67220 */ /* 0x000fe40000410000 */
[----:B------:R-:W-:Y:S02]  /*11f0*/  FMUL.FTZ R207, R158, R148 ;  /* 0x000000949ecf7220 */ /* 0x000fe40000410000 */
[----:B------:R-:W-:-:S02]  /*1200*/  FADD.FTZ R144, R235, R206 ;  /* 0x000000ceeb907221 */ /* 0x000fc40000010000 */
[----:B------:R-:W-:Y:S01]  /*1210*/  FFMA.FTZ R230, R199, R206, R230 ;  /* 0x000000cec7e67223 */ /* 0x000fe200000100e6 */
[----:B------:R-:W-:Y:S01]  /*1220*/  PRMT R149, RZ, 0x7610, R149 ;  /* 0x00007610ff957816 */ /* 0x000fe20000000095 */
[----:B------:R-:W-:Y:S02]  /*1230*/  FADD.FTZ R209, -R181, R154 ;  /* 0x0000009ab5d17221 */ /* 0x000fe40000010100 */
[-C--:B------:R-:W-:Y:S02]  /*1240*/  FFMA.FTZ R134, R201, R208.reuse, R134 ;  /* 0x000000d0c9867223 */ /* 0x080fe40000010086 */
[----:B------:R-:W-:Y:S02]  /*1250*/  FADD.FTZ R50, R50, R208 ;  /* 0x000000d032327221 */ /* 0x000fe40000010000 */
        /* <DEDUP_REMOVED lines=43> */
.L_x_3294:
[----:B------:R-:W-:Y:S05]  /*1510*/  BSYNC B1 ;  /* 0x0000000000017941 */ /* 0x000fea0003800000 */
.L_x_3293:
        /* <DEDUP_REMOVED lines=12> */
[C---:B--2---:R-:W-:Y:S02]  /*15e0*/  FADD.FTZ R183, -R181.reuse, R144 ;  /* 0x00000090b5b77221 */ /* 0x044fe40000010100 */
[C---:B------:R-:W-:Y:S02]  /*15f0*/  FADD.FTZ R219, -R181.reuse, R146 ;  /* 0x00000092b5db7221 */ /* 0x040fe40000010100 */
[----:B0----5:R-:W-:Y:S02]  /*1600*/  FMUL.FTZ R215, R178, R183 ;  /* 0x000000b7b2d77220 */ /* 0x021fe40000410000 */
[C---:B---3--:R-:W-:Y:S01]  /*1610*/  FADD.FTZ R221, -R181.reuse, R152 ;  /* 0x00000098b5dd7221 */ /* 0x048fe20000010100 */
[----:B----4-:R-:W-:Y:S01]  /*1620*/  PRMT R220, RZ, 0x5410, R148 ;  /* 0x00005410ffdc7816 */ /* 0x010fe20000000094 */
[C---:B------:R-:W-:Y:S01]  /*1630*/  FADD.FTZ R223, -R181.reuse, R154 ;  /* 0x0000009ab5df7221 */ /* 0x040fe20000010100 */
[----:B------:R-:W-:Y:S01]  /*1640*/  PRMT R148, RZ, 0x7610, R148 ;  /* 0x00007610ff947816 */ /* 0x000fe20000000094 */
[----:B------:R-:W-:-:S02]  /*1650*/  FADD.FTZ R145, -R181, R145 ;  /* 0x00000091b5917221 */ /* 0x000fc40000010100 */
[-C--:B------:R-:W-:Y:S02]  /*1660*/  FFMA.FTZ R52, R215, R220.reuse, R52 ;  /* 0x000000dcd7347223 */ /* 0x080fe40000010034 */
[----:B------:R-:W-:Y:S02]  /*1670*/  FADD.FTZ R80, R80, R220 ;  /* 0x000000dc50507221 */ /* 0x000fe40000010000 */
[----:B------:R-:W-:Y:S01]  /*1680*/  FMUL.FTZ R220, R27, R220 ;  /* 0x000000dc1bdc7220 */ /* 0x000fe20000410000 */
[----:B------:R-:W-:Y:S01]  /*1690*/  PRMT R222, RZ, 0x5410, R149 ;  /* 0x00005410ffde7816 */ /* 0x000fe20000000095 */
[C---:B-1----:R-:W-:Y:S02]  /*16a0*/  FMUL.FTZ R217, R178.reuse, R219 ;  /* 0x000000dbb2d97220 */ /* 0x042fe40000410000 */
[C---:B------:R-:W-:Y:S02]  /*16b0*/  FMUL.FTZ R219, R178.reuse, R221 ;  /* 0x000000ddb2db7220 */ /* 0x040fe40000410000 */
        /* <DEDUP_REMOVED lines=8> */
[----:B------:R-:W-:Y:S02]  /*1740*/  FADD.FTZ R147, -R181, R147 ;  /* 0x00000093b5937221 */ /* 0x000fe40000010100 */
        /* <DEDUP_REMOVED lines=41> */
.L_x_3290:
[----:B------:R-:W-:Y:S05]  /*19e0*/  BSYNC B0 ;  /* 0x0000000000007941 */ /* 0x000fea0003800000 */
.L_x_3282:
[----:B------:R-:W-:Y:S02]  /*19f0*/  LOP3.LUT P1, RZ, R172, 0xff, RZ, 0xc0, !PT ;  /* 0x000000ffacff7812 */ /* 0x000fe4000782c0ff */
[----:B------:R-:W-:Y:S02]  /*1a00*/  SHF.R.U32.HI R146, RZ, 0x5, R169 ;  /* 0x00000005ff927819 */ /* 0x000fe400000116a9 */
[----:B------:R-:W-:Y:S02]  /*1a10*/  LOP3.LUT P0, RZ, R169, 0x1f, RZ, 0xc0, !PT ;  /* 0x0000001fa9ff7812 */ /* 0x000fe4000780c0ff */
[----:B------:R-:W-:-:S07]  /*1a20*/  LOP3.LUT R154, R146, 0x7fffffc, RZ, 0xc0, !PT ;  /* 0x07fffffc929a7812 */ /* 0x000fce00078ec0ff */
[----:B------:R-:W-:Y:S01]  /*1a30*/  @!P1 IADD3 R154, R154, 0x4, RZ ;  /* 0x000000049a9a9810 */ /* 0x000fe20007ffe0ff */
[----:B------:R-:W-:Y:S05]  /*1a40*/  BRA.DIV ~URZ, `(.L_x_3295) ;  /* 0x000029a27f007947 */ /* 0x000fea000b800000 */
[----:B------:R2:W3:Y:S02]  /*1a50*/  SHFL.DOWN PT, R148, R235, 0x10, 0x1f ;  /* 0x0a001f00eb947f89 */ /* 0x0004e400000e0000 */
.L_x_3362:
        /* <DEDUP_REMOVED lines=18> */
.L_x_3363:
[----:B------:R-:W-:Y:S01]  /*1b80*/  @!P0 LOP3.LUT R145, R146, 0x3, RZ, 0xc0, !PT ;  /* 0x0000000392918812 */ /* 0x000fe200078ec0ff */
[----:B---3--:R-:W-:Y:S01]  /*1b90*/  FADD.FTZ R152, R151, R150 ;  /* 0x0000009697987221 */ /* 0x008fe20000010000 */
[----:B------:R-:W-:Y:S01]  /*1ba0*/  WARPSYNC 0xffffffff ;  /* 0xffffffff00007948 */ /* 0x000fe20003800000 */
[----:B-12---:R-:W-:Y:S01]  /*1bb0*/  FADD.FTZ R153, R230, R153 ;  /* 0x00000099e6997221 */ /* 0x006fe20000010000 */
[C---:B-----5:R-:W-:Y:S01]  /*1bc0*/  ISETP.GE.AND P6, PT, R177.reuse, 0x1, PT ;  /* 0x00000001b100780c */ /* 0x060fe20003fc6270 */
        /* <DEDUP_REMOVED lines=8> */
[----:B------:R-:W1:Y:S04]  /*1c50*/  LDS.128 R144, [R154.X8+0x3000] ;  /* 0x003000009a907984 */ /* 0x000e680000008c00 */
[----:B------:R-:W2:Y:S01]  /*1c60*/  LDS.128 R148, [R154.X8+0x3010] ;  /* 0x003010009a947984 */ /* 0x000ea20000008c00 */
[----:B-1----:R-:W-:Y:S02]  /*1c70*/  FADD.FTZ R177, RZ, R144 ;  /* 0x00000090ffb17221 */ /* 0x002fe40000010000 */
[----:B------:R-:W-:Y:S01]  /*1c80*/  FADD.FTZ R144, RZ, R145 ;  /* 0x00000091ff907221 */ /* 0x000fe20000010000 */
[----:B------:R-:W-:Y:S01]  /*1c90*/  @P6 LOP3.LUT R145, R169, 0x7f, RZ, 0xc0, !PT ;  /* 0x0000007fa9916812 */ /* 0x000fe200078ec0ff */
[----:B------:R-:W-:-:S02]  /*1ca0*/  FADD.FTZ R177, R146, R177 ;  /* 0x000000b192b17221 */ /* 0x000fc40000010000 */
[----:B------:R-:W-:Y:S02]  /*1cb0*/  FADD.FTZ R144, R147, R144 ;  /* 0x0000009093907221 */ /* 0x000fe40000010000 */
[----:B--2---:R-:W-:Y:S02]  /*1cc0*/  FADD.FTZ R177, R177, R148 ;  /* 0x00000094b1b17221 */ /* 0x004fe40000010000 */
[----:B------:R-:W-:Y:S02]  /*1cd0*/  FADD.FTZ R144, R144, R149 ;  /* 0x0000009590907221 */ /* 0x000fe40000010000 */
[----:B------:R-:W-:Y:S02]  /*1ce0*/  FADD.FTZ R150, R150, R177 ;  /* 0x000000b196967221 */ /* 0x000fe40000010000 */
[----:B------:R-:W-:Y:S02]  /*1cf0*/  FADD.FTZ R144, R151, R144 ;  /* 0x0000009097907221 */ /* 0x000fe40000010000 */
[----:B------:R-:W-:Y:S01]  /*1d00*/  IMAD.MOV.U32 R148, RZ, RZ, RZ ;  /* 0x000000ffff947224 */ /* 0x000fe200078e00ff */
[----:B------:R-:W-:Y:S01]  /*1d10*/  @P6 LEA.HI.SX32 R148, R230, R145, 0x1d ;  /* 0x00000091e6946211 */ /* 0x000fe200078feaff */
[----:B------:R-:W-:-:S02]  /*1d20*/  FMUL.FTZ R150, R150, c[0x0][0x1e0] ;  /* 0x0000780096967a20 */ /* 0x000fc40000410000 */
[----:B------:R-:W-:Y:S01]  /*1d30*/  FMUL.FTZ R149, R144, c[0x0][0x1e0] ;  /* 0x0000780090957a20 */ /* 0x000fe20000410000 */
[----:B------:R-:W-:Y:S05]  /*1d40*/  @!P2 BRA `(.L_x_3298) ;  /* 0x00000bb00000a947 */ /* 0x000fea0003800000 */
[----:B------:R-:W-:Y:S01]  /*1d50*/  @!P5 ISETP.NE.U32.AND P0, PT, RZ, c[0x0][0x218], PT ;  /* 0x00008600ff00da0c */ /* 0x000fe20003f05070 */
[----:B------:R-:W-:Y:S03]  /*1d60*/  BSSY B1, `(.L_x_3299) ;  /* 0x0000006000017945 */ /* 0x000fe60003800000 */
[----:B------:R-:W-:Y:S01]  /*1d70*/  @!P5 ISETP.NE.AND.EX P0, PT, RZ, c[0x0][0x21c], PT, P0 ;  /* 0x00008700ff00da0c */ /* 0x000fe20003f05300 */
[----:B------:R-:W-:Y:S07]  /*1d80*/  @!P6 BRA `(.L_x_3300) ;  /* 0x000000300000e947 */ /* 0x000fee0003800000 */
[----:B------:R-:W-:-:S05]  /*1d90*/  MOV R137, 0x10 ;  /* 0x0000001000897802 */ /* 0x000fca0000000f00 */
[----:B------:R-:W-:-:S06]  /*1da0*/  IMAD.WIDE.U32 R136, R148, R137, c[0x0][0x170] ;  /* 0x00005c0094887625 */ /* 0x000fcc00078e0089 */
[----:B------:R-:W5:Y:S02]  /*1db0*/  LDG.E.128 R136, [R136.64] ;  /* 0x0000000488887981 */ /* 0x000f64000c1e1d00 */
.L_x_3300:
[----:B------:R-:W-:Y:S05]  /*1dc0*/  BSYNC B1 ;  /* 0x0000000000017941 */ /* 0x000fea0003800000 */
.L_x_3299:
[----:B------:R-:W-:Y:S01]  /*1dd0*/  BSSY B1, `(.L_x_3301) ;  /* 0x000000b000017945 */ /* 0x000fe20003800000 */
[----:B------:R-:W-:Y:S01]  /*1de0*/  @!P5 FSEL R155, R112, RZ, P0 ;  /* 0x000000ff709bd208 */ /* 0x000fe20000000000 */
[----:B------:R-:W-:Y:S05]  /*1df0*/  @!P5 BRA `(.L_x_3302) ;  /* 0x000000800000d947 */ /* 0x000fea0003800000 */
[----:B------:R-:W-:Y:S02]  /*1e00*/  ISETP.NE.AND P1, PT, R15, RZ, PT ;  /* 0x000000ff0f00720c */ /* 0x000fe40003f25270 */
[----:B------:R-:W-:Y:S02]  /*1e10*/  ISETP.NE.U32.AND P0, PT, RZ, c[0x0][0x218], PT ;  /* 0x00008600ff007a0c */ /* 0x000fe40003f05070 */
[----:B------:R-:W-:Y:S02]  /*1e20*/  FSEL R144, R150, RZ, !P1 ;  /* 0x000000ff96907208 */ /* 0x000fe40004800000 */
[----:B------:R-:W-:-:S03]  /*1e30*/  ISETP.NE.AND.EX P0, PT, RZ, c[0x0][0x21c], PT, P0 ;  /* 0x00008700ff007a0c */ /* 0x000fc60003f05300 */
[----:B------:R-:W-:-:S04]  /*1e40*/  FFMA.FTZ R145, R231, R149, R144 ;  /* 0x00000095e7917223 */ /* 0x000fc80000010090 */
[----:B------:R-:W-:-:S04]  /*1e50*/  FADD.FTZ R145, R190, -R145 ;  /* 0x80000091be917221 */ /* 0x000fc80000010000 */
[----:B------:R-:W-:-:S04]  /*1e60*/  FMUL.FTZ R155, R178, R145 ;  /* 0x00000091b29b7220 */ /* 0x000fc80000410000 */
[----:B------:R-:W-:Y:S02]  /*1e70*/  @P0 FADD.FTZ R155, R112, R155 ;  /* 0x0000009b709b0221 */ /* 0x000fe40000010000 */
.L_x_3302:
[----:B------:R-:W-:Y:S05]  /*1e80*/  BSYNC B1 ;  /* 0x0000000000017941 */ /* 0x000fea0003800000 */
.L_x_3301:
[----:B------:R-:W-:Y:S01]  /*1e90*/  @!P5 ISETP.NE.U32.AND P0, PT, RZ, c[0x0][0x218], PT ;  /* 0x00008600ff00da0c */ /* 0x000fe20003f05070 */
[----:B------:R-:W-:Y:S01]  /*1ea0*/  @P6 FMUL.FTZ R151, R155, c[0x0][0x1ec] ;  /* 0x00007b009b976a20 */ /* 0x000fe20000410000 */
[----:B------:R-:W-:Y:S02]  /*1eb0*/  BSSY B1, `(.L_x_3303) ;  /* 0x0000017000017945 */ /* 0x000fe40003800000 */
[----:B------:R-:W-:Y:S01]  /*1ec0*/  @!P5 ISETP.NE.AND.EX P1, PT, RZ, c[0x0][0x21c], PT, P0 ;  /* 0x00008700ff00da0c */ /* 0x000fe20003f25300 */
[----:B------:R-:W-:Y:S01]  /*1ed0*/  @P6 FMUL.FTZ R146, R19, R151 ;  /* 0x0000009713926220 */ /* 0x000fe20000410000 */
[----:B------:R-:W-:Y:S02]  /*1ee0*/  @!P5 ISETP.NE.U32.AND P0, PT, RZ, c[0x0][0x218], PT ;  /* 0x00008600ff00da0c */ /* 0x000fe40003f05070 */
[----:B------:R-:W-:Y:S02]  /*1ef0*/  @!P5 FSEL R154, R113, RZ, P1 ;  /* 0x000000ff719ad208 */ /* 0x000fe40000800000 */
[----:B------:R-:W-:-:S02]  /*1f00*/  @!P5 ISETP.NE.AND.EX P0, PT, RZ, c[0x0][0x21c], PT, P0 ;  /* 0x00008700ff00da0c */ /* 0x000fc40003f05300 */
[----:B------:R-:W-:Y:S02]  /*1f10*/  @!P5 ISETP.NE.U32.AND P1, PT, RZ, c[0x0][0x218], PT ;  /* 0x00008600ff00da0c */ /* 0x000fe40003f25070 */
[----:B------:R-:W-:Y:S02]  /*1f20*/  @!P5 FSEL R183, R114, RZ, P0 ;  /* 0x000000ff72b7d208 */ /* 0x000fe40000000000 */
[----:B------:R-:W-:Y:S02]  /*1f30*/  @!P5 ISETP.NE.U32.AND P0, PT, RZ, c[0x0][0x218], PT ;  /* 0x00008600ff00da0c */ /* 0x000fe40003f05070 */
[----:B------:R-:W-:Y:S02]  /*1f40*/  @!P5 ISETP.NE.AND.EX P1, PT, RZ, c[0x0][0x21c], PT, P1 ;  /* 0x00008700ff00da0c */ /* 0x000fe40003f25310 */
[----:B------:R-:W-:Y:S02]  /*1f50*/  @!P5 ISETP.NE.AND.EX P0, PT, RZ, c[0x0][0x21c], PT, P0 ;  /* 0x00008700ff00da0c */ /* 0x000fe40003f05300 */
[----:B------:R-:W-:-:S02]  /*1f60*/  @!P5 FSEL R144, R115, RZ, P1 ;  /* 0x000000ff7390d208 */ /* 0x000fc40000800000 */
[----:B------:R-:W-:Y:S02]  /*1f70*/  @!P5 ISETP.NE.U32.AND P1, PT, RZ, c[0x0][0x218], PT ;  /* 0x00008600ff00da0c */ /* 0x000fe40003f25070 */
[----:B------:R-:W-:Y:S01]  /*1f80*/  @!P5 FSEL R145, R116, RZ, P0 ;  /* 0x000000ff7491d208 */ /* 0x000fe20000000000 */
[----:B------:R-:W-:Y:S05]  /*1f90*/  @!P5 BRA `(.L_x_3304) ;  /* 0x000000800000d947 */ /* 0x000fea0003800000 */
[----:B------:R-:W-:-:S04]  /*1fa0*/  ISETP.NE.AND P0, PT, R15, RZ, PT ;  /* 0x000000ff0f00720c */ /* 0x000fc80003f05270 */
[----:B------:R-:W-:Y:S02]  /*1fb0*/  FSEL R152, R150, RZ, !P0 ;  /* 0x000000ff96987208 */ /* 0x000fe40004000000 */
[----:B------:R-:W-:-:S03]  /*1fc0*/  ISETP.NE.U32.AND P0, PT, RZ, c[0x0][0x218], PT ;  /* 0x00008600ff007a0c */ /* 0x000fc60003f05070 */
[----:B------:R-:W-:Y:S01]  /*1fd0*/  FFMA.FTZ R152, R182, R149, R152 ;  /* 0x00000095b6987223 */ /* 0x000fe20000010098 */
[----:B------:R-:W-:-:S03]  /*1fe0*/  ISETP.NE.AND.EX P0, PT, RZ, c[0x0][0x21c], PT, P0 ;  /* 0x00008700ff007a0c */ /* 0x000fc60003f05300 */
[----:B------:R-:W-:-:S04]  /*1ff0*/  FADD.FTZ R147, R191, -R152 ;  /* 0x80000098bf937221 */ /* 0x000fc80000010000 */
[----:B------:R-:W-:-:S06]  /*2000*/  FMUL.FTZ R154, R178, R147 ;  /* 0x00000093b29a7220 */ /* 0x000fcc0000410000 */
[----:B------:R-:W-:Y:S02]  /*2010*/  @P0 FADD.FTZ R154, R113, R154 ;  /* 0x0000009a719a0221 */ /* 0x000fe40000010000 */
.L_x_3304:
[----:B------:R-:W-:Y:S05]  /*2020*/  BSYNC B1 ;  /* 0x0000000000017941 */ /* 0x000fea0003800000 */
.L_x_3303:
[----:B------:R-:W-:Y:S01]  /*2030*/  BSSY B1, `(.L_x_3305) ;  /* 0x000000a000017945 */ /* 0x000fe20003800000 */
        /* <DEDUP_REMOVED lines=9> */
.L_x_3306:
[----:B------:R-:W-:Y:S05]  /*20d0*/  BSYNC B1 ;  /* 0x0000000000017941 */ /* 0x000fea0003800000 */
.L_x_3305:
[----:B------:R-:W-:Y:S01]  /*20e0*/  @!P5 ISETP.NE.U32.AND P0, PT, RZ, c[0x0][0x218], PT ;  /* 0x00008600ff00da0c */ /* 0x000fe20003f05070 */
[----:B------:R-:W-:Y:S01]  /*20f0*/  @P6 FMUL.FTZ R153, R154, c[0x0][0x1ec] ;  /* 0x00007b009a996a20 */ /* 0x000fe20000410000 */
[----:B------:R-:W-:Y:S01]  /*2100*/  @!P5 ISETP.NE.AND.EX P1, PT, RZ, c[0x0][0x21c], PT, P1 ;  /* 0x00008700ff00da0c */ /* 0x000fe20003f25310 */
[----:B------:R-:W-:Y:S01]  /*2110*/  @P6 FMUL.FTZ R152, R183, c[0x0][0x1ec] ;  /* 0x00007b00b7986a20 */ /* 0x000fe20000410000 */
[----:B------:R-:W-:Y:S01]  /*2120*/  @!P5 ISETP.NE.AND.EX P0, PT, RZ, c[0x0][0x21c], PT, P0 ;  /* 0x00008700ff00da0c */ /* 0x000fe20003f05300 */
[----:B------:R-:W-:Y:S01]  /*2130*/  BSSY B1, `(.L_x_3307) ;  /* 0x0000019000017945 */ /* 0x000fe20003800000 */
[----:B------:R-:W-:Y:S01]  /*2140*/  @!P5 FSEL R234, R117, RZ, P1 ;  /* 0x000000ff75ead208 */ /* 0x000fe20000800000 */
[----:B------:R-:W-:Y:S01]  /*2150*/  @P6 FMUL.FTZ R147, R17, R152 ;  /* 0x0000009811936220 */ /* 0x000fe20000410000 */
[----:B------:R-:W-:Y:S02]  /*2160*/  @!P5 FSEL R177, R118, RZ, P0 ;  /* 0x000000ff76b1d208 */ /* 0x000fe40000000000 */
[----:B------:R-:W-:-:S02]  /*2170*/  ISETP.NE.U32.AND P1, PT, RZ, c[0x0][0x258], PT ;  /* 0x00009600ff007a0c */ /* 0x000fc40003f25070 */
[----:B------:R-:W-:Y:S02]  /*2180*/  @!P5 ISETP.NE.U32.AND P0, PT, RZ, c[0x0][0x218], PT ;  /* 0x00008600ff00da0c */ /* 0x000fe40003f05070 */
[----:B------:R-:W-:Y:S01]  /*2190*/  @P6 F2FP.BF16.PACK_AB R181, RZ, R146 ;  /* 0x00000092ffb5623e */ /* 0x000fe200000010ff */
[----:B------:R-:W-:Y:S01]  /*21a0*/  @P6 FMUL.FTZ R146, R18, R153 ;  /* 0x0000009912926220 */ /* 0x000fe20000410000 */
[----:B------:R-:W-:Y:S02]  /*21b0*/  ISETP.NE.AND.EX P1, PT, RZ, c[0x0][0x25c], PT, P1 ;  /* 0x00009700ff007a0c */ /* 0x000fe40003f25310 */
[----:B------:R-:W-:Y:S02]  /*21c0*/  @!P5 ISETP.NE.AND.EX P0, PT, RZ, c[0x0][0x21c], PT, P0 ;  /* 0x00008700ff00da0c */ /* 0x000fe40003f05300 */
[----:B------:R-:W-:Y:S02]  /*21d0*/  @P6 F2FP.BF16.PACK_AB R146, RZ, R146 ;  /* 0x00000092ff92623e */ /* 0x000fe400000010ff */
[----:B------:R-:W-:-:S02]  /*21e0*/  @P6 F2FP.BF16.PACK_AB R147, RZ, R147 ;  /* 0x00000093ff93623e */ /* 0x000fc400000010ff */
[----:B------:R-:W-:Y:S02]  /*21f0*/  SEL R140, R155, R140, P1 ;  /* 0x0000008c9b8c7207 */ /* 0x000fe40000800000 */
[----:B------:R-:W-:Y:S02]  /*2200*/  SEL R141, R154, R141, P1 ;  /* 0x0000008d9a8d7207 */ /* 0x000fe40000800000 */
[----:B------:R-:W-:Y:S02]  /*2210*/  SEL R142, R183, R142, P1 ;  /* 0x0000008eb78e7207 */ /* 0x000fe40000800000 */
[----:B0-----:R-:W-:Y:S01]  /*2220*/  @!P5 FSEL R232, R119, RZ, P0 ;  /* 0x000000ff77e8d208 */ /* 0x001fe20000000000 */
        /* <DEDUP_REMOVED lines=9> */
.L_x_3308:
[----:B------:R-:W-:Y:S05]  /*22c0*/  BSYNC B1 ;  /* 0x0000000000017941 */ /* 0x000fea0003800000 */
.L_x_3307:
[----:B------:R-:W-:Y:S01]  /*22d0*/  BSSY B1, `(.L_x_3309) ;  /* 0x000000b000017945 */ /* 0x000fe20003800000 */
[----:B------:R-:W-:Y:S01]  /*22e0*/  @P6 FMUL.FTZ R154, R144, c[0x0][0x1ec] ;  /* 0x00007b00909a6a20 */ /* 0x000fe20000410000 */
        /* <DEDUP_REMOVED lines=9> */
.L_x_3310:
[----:B------:R-:W-:Y:S05]  /*2380*/  BSYNC B1 ;  /* 0x0000000000017941 */ /* 0x000fea0003800000 */
.L_x_3309:
[----:B------:R-:W-:Y:S01]  /*2390*/  BSSY B1, `(.L_x_3311) ;  /* 0x000000c000017945 */ /* 0x000fe20003800000 */
[----:B------:R-:W-:Y:S02]  /*23a0*/  @P6 FMUL.FTZ R183, R16, R154 ;  /* 0x0000009a10b76220 */ /* 0x000fe40000410000 */
        /* <DEDUP_REMOVED lines=10> */
.L_x_3312:
[----:B------:R-:W-:Y:S05]  /*2450*/  BSYNC B1 ;  /* 0x0000000000017941 */ /* 0x000fea0003800000 */
.L_x_3311:
[----:B------:R-:W-:Y:S01]  /*2460*/  BSSY B1, `(.L_x_3313) ;  /* 0x000000c000017945 */ /* 0x000fe20003800000 */
[----:B------:R-:W-:Y:S01]  /*2470*/  @P6 FMUL.FTZ R230, R234, c[0x0][0x1ec] ;  /* 0x00007b00eae66a20 */ /* 0x000fe20000410000 */
[----:B------:R-:W-:Y:S01]  /*2480*/  @P6 PRMT R68, R181, 0x7610, R68 ;  /* 0x00007610b5446816 */ /* 0x000fe20000000044 */
        /* <DEDUP_REMOVED lines=9> */
.L_x_3314:
[----:B------:R-:W-:Y:S05]  /*2520*/  BSYNC B1 ;  /* 0x0000000000017941 */ /* 0x000fea0003800000 */
.L_x_3313:
        /* <DEDUP_REMOVED lines=10> */
.L_x_3316:
[----:B------:R-:W-:Y:S05]  /*25d0*/  BSYNC B1 ;  /* 0x0000000000017941 */ /* 0x000fea0003800000 */
.L_x_3315:
[----:B------:R-:W-:Y:S01]  /*25e0*/  ISETP.NE.U32.AND P0, PT, RZ, c[0x0][0x258], PT ;  /* 0x00009600ff007a0c */ /* 0x000fe20003f05070 */
[----:B------:R-:W-:Y:S01]  /*25f0*/  @P6 FMUL.FTZ R181, R14, R155 ;  /* 0x0000009b0eb56220 */ /* 0x000fe20000410000 */
[C---:B------:R-:W-:Y:S01]  /*2600*/  SEL R130, R177.reuse, R130, P1 ;  /* 0x00000082b1827207 */ /* 0x040fe20000800000 */
[----:B------:R-:W-:Y:S01]  /*2610*/  @P6 FMUL.FTZ R177, R177, c[0x0][0x1ec] ;  /* 0x00007b00b1b16a20 */ /* 0x000fe20000410000 */
[----:B------:R-:W-:Y:S01]  /*2620*/  ISETP.NE.AND.EX P0, PT, RZ, c[0x0][0x25c], PT, P0 ;  /* 0x00009700ff007a0c */ /* 0x000fe20003f05300 */
[----:B------:R-:W-:Y:S01]  /*2630*/  @P6 FMUL.FTZ R233, R13, R230 ;  /* 0x000000e60de96220 */ /* 0x000fe20000410000 */
[----:B------:R-:W-:Y:S01]  /*2640*/  SEL R143, R144, R143, P1 ;  /* 0x0000008f908f7207 */ /* 0x000fe20000800000 */
[----:B------:R-:W-:Y:S01]  /*2650*/  @P6 FMUL.FTZ R144, R12, R177 ;  /* 0x000000b10c906220 */ /* 0x000fe20000410000 */
[----:B------:R-:W-:Y:S01]  /*2660*/  SEL R129, R234, R129, P1 ;  /* 0x00000081ea817207 */ /* 0x000fe20000800000 */
[----:B------:R-:W-:Y:S01]  /*2670*/  @P6 FMUL.FTZ R234, R232, c[0x0][0x1ec] ;  /* 0x00007b00e8ea6a20 */ /* 0x000fe20000410000 */
[----:B------:R-:W-:-:S02]  /*2680*/  @P6 F2FP.BF16.PACK_AB R181, RZ, R181 ;  /* 0x000000b5ffb5623e */ /* 0x000fc400000010ff */
[----:B------:R-:W-:Y:S01]  /*2690*/  SEL R128, R145, R128, P1 ;  /* 0x0000008091807207 */ /* 0x000fe20000800000 */
[----:B------:R-:W-:Y:S01]  /*26a0*/  @P6 FMUL.FTZ R145, R11, R234 ;  /* 0x000000ea0b916220 */ /* 0x000fe20000410000 */
[----:B------:R-:W-:Y:S02]  /*26b0*/  @P6 F2FP.BF16.PACK_AB R183, RZ, R183 ;  /* 0x000000b7ffb7623e */ /* 0x000fe400000010ff */
[----:B------:R-:W-:Y:S02]  /*26c0*/  @P6 F2FP.BF16.PACK_AB R233, RZ, R233 ;  /* 0x000000e9ffe9623e */ /* 0x000fe400000010ff */
[----:B------:R-:W-:Y:S01]  /*26d0*/  @P6 PRMT R69, R147, 0x7610, R69 ;  /* 0x0000761093456816 */ /* 0x000fe20000000045 */
[----:B------:R-:W-:Y:S01]  /*26e0*/  @P0 IMAD.MOV.U32 R147, RZ, RZ, 0x20 ;  /* 0x00000020ff930424 */ /* 0x000fe200078e00ff */
[----:B------:R-:W-:Y:S02]  /*26f0*/  @P6 PRMT R70, R181, 0x7610, R70 ;  /* 0x00007610b5466816 */ /* 0x000fe40000000046 */
[----:B------:R-:W-:-:S02]  /*2700*/  @P6 F2FP.BF16.PACK_AB R181, RZ, R144 ;  /* 0x00000090ffb5623e */ /* 0x000fc400000010ff */
[----:B------:R-:W-:Y:S02]  /*2710*/  @P6 PRMT R69, R69, 0x5410, R183 ;  /* 0x0000541045456816 */ /* 0x000fe400000000b7 */
[----:B------:R-:W-:Y:S01]  /*2720*/  @P6 PRMT R70, R70, 0x5410, R233 ;  /* 0x0000541046466816 */ /* 0x000fe200000000e9 */
[----:B------:R-:W-:Y:S01]  /*2730*/  @P6 IMAD.MOV.U32 R233, RZ, RZ, 0x10 ;  /* 0x00000010ffe96424 */ /* 0x000fe200078e00ff */
[----:B------:R-:W-:Y:S02]  /*2740*/  @P6 F2FP.BF16.PACK_AB R183, RZ, R145 ;  /* 0x00000091ffb7623e */ /* 0x000fe400000010ff */
[----:B------:R-:W-:Y:S01]  /*2750*/  @P6 PRMT R71, R181, 0x7610, R71 ;  /* 0x00007610b5476816 */ /* 0x000fe20000000047 */
[----:B------:R-:W-:Y:S01]  /*2760*/  @P6 IMAD.WIDE.U32 R144, R148, R233, c[0x0][0x248] ;  /* 0x0000920094906625 */ /* 0x000fe200078e00e9 */
[----:B------:R-:W-:Y:S02]  /*2770*/  @P6 PRMT R68, R68, 0x5410, R146 ;  /* 0x0000541044446816 */ /* 0x000fe40000000092 */
[----:B------:R-:W-:Y:S01]  /*2780*/  SEL R131, R232, R131, P1 ;  /* 0x00000083e8837207 */ /* 0x000fe20000800000 */
[----:B------:R-:W-:Y:S01]  /*2790*/  @P0 IMAD.WIDE.U32 R146, R180, R147, c[0x0][0x258] ;  /* 0x00009600b4920625 */ /* 0x000fe200078e0093 */
[----:B------:R-:W-:-:S02]  /*27a0*/  @P6 PRMT R71, R71, 0x5410, R183 ;  /* 0x0000541047476816 */ /* 0x000fc400000000b7 */
[----:B------:R-:W-:Y:S02]  /*27b0*/  IADD3 R180, R180, 0x80, RZ ;  /* 0x00000080b4b47810 */ /* 0x000fe40007ffe0ff */
[----:B------:R-:W-:Y:S01]  /*27c0*/  @P0 STG.E.128 [R146.64], R140 ;  /* 0x0000008c92000986 */ /* 0x000fe2000c101d04 */
[----:B------:R-:W-:-:S03]  /*27d0*/  IADD3 R148, R148, 0x80, RZ ;  /* 0x0000008094947810 */ /* 0x000fc60007ffe0ff */
[----:B------:R0:W-:Y:S04]  /*27e0*/  @P0 STG.E.128 [R146.64+0x10], R128 ;  /* 0x0000108092000986 */ /* 0x0001e8000c101d04 */
[----:B------:R1:W-:Y:S01]  /*27f0*/  @P6 STG.E.128 [R144.64], R68 ;  /* 0x0000004490006986 */ /* 0x0003e2000c101d04 */
[--C-:B0----5:R-:W-:Y:S02]  /*2800*/  @P6 PRMT R146, RZ, 0x5410, R136.reuse ;  /* 0x00005410ff926816 */ /* 0x121fe40000000088 */
[----:B-1----:R-:W-:-:S03]  /*2810*/  @P6 PRMT R144, RZ, 0x7610, R136 ;  /* 0x00007610ff906816 */ /* 0x002fc60000000088 */
[----:B------:R-:W-:Y:S01]  /*2820*/  @P6 FFMA.FTZ R88, R151, R146, R88 ;  /* 0x0000009297586223 */ /* 0x000fe20000010058 */
[----:B------:R-:W-:Y:S01]  /*2830*/  @P6 PRMT R145, RZ, 0x5410, R137 ;  /* 0x00005410ff916816 */ /* 0x000fe20000000089 */
[----:B------:R-:W-:Y:S01]  /*2840*/  @P6 FFMA.FTZ R89, R153, R144, R89 ;  /* 0x0000009099596223 */ /* 0x000fe20000010059 */
[----:B------:R-:W-:-:S03]  /*2850*/  @P6 PRMT R144, RZ, 0x7610, R137 ;  /* 0x00007610ff906816 */ /* 0x000fc60000000089 */
[----:B------:R-:W-:Y:S02]  /*2860*/  @P6 FFMA.FTZ R90, R152, R145, R90 ;  /* 0x00000091985a6223 */ /* 0x000fe4000001005a */
[----:B------:R-:W-:Y:S01]  /*2870*/  @P6 FFMA.FTZ R91, R154, R144, R91 ;  /* 0x000000909a5b6223 */ /* 0x000fe2000001005b */
[----:B------:R-:W-:-:S05]  /*2880*/  @P6 PRMT R144, RZ, 0x5410, R138 ;  /* 0x00005410ff906816 */ /* 0x000fca000000008a */
[----:B------:R-:W-:Y:S01]  /*2890*/  @P6 FFMA.FTZ R92, R155, R144, R92 ;  /* 0x000000909b5c6223 */ /* 0x000fe2000001005c */
[----:B------:R-:W-:-:S05]  /*28a0*/  @P6 PRMT R144, RZ, 0x7610, R138 ;  /* 0x00007610ff906816 */ /* 0x000fca000000008a */
[----:B------:R-:W-:Y:S01]  /*28b0*/  @P6 FFMA.FTZ R93, R230, R144, R93 ;  /* 0x00000090e65d6223 */ /* 0x000fe2000001005d */
[----:B------:R-:W-:-:S05]  /*28c0*/  @P6 PRMT R144, RZ, 0x5410, R139 ;  /* 0x00005410ff906816 */ /* 0x000fca000000008b */
[----:B------:R-:W-:Y:S01]  /*28d0*/  @P6 FFMA.FTZ R94, R177, R144, R94 ;  /* 0x00000090b15e6223 */ /* 0x000fe2000001005e */
[----:B------:R-:W-:-:S05]  /*28e0*/  @P6 PRMT R144, RZ, 0x7610, R139 ;  /* 0x00007610ff906816 */ /* 0x000fca000000008b */
[----:B------:R-:W-:Y:S02]  /*28f0*/  @P6 FFMA.FTZ R95, R234, R144, R95 ;  /* 0x00000090ea5f6223 */ /* 0x000fe4000001005f */
.L_x_3298:
[----:B------:R-:W-:Y:S05]  /*2900*/  BSYNC B0 ;  /* 0x0000000000007941 */ /* 0x000fea0003800000 */
.L_x_3297:
[----:B------:R-:W-:Y:S01]  /*2910*/  BSSY B0, `(.L_x_3317) ;  /* 0x00000bd000007945 */ /* 0x000fe20003800000 */
[----:B------:R-:W-:Y:S05]  /*2920*/  @!P3 BRA `(.L_x_3318) ;  /* 0x00000bb00000b947 */ /* 0x000fea0003800000 */
[----:B------:R-:W-:Y:S01]  /*2930*/  @!P5 ISETP.NE.U32.AND P0, PT, RZ, c[0x0][0x218], PT ;  /* 0x00008600ff00da0c */ /* 0x000fe20003f05070 */
[----:B------:R-:W-:Y:S03]  /*2940*/  BSSY B1, `(.L_x_3319) ;  /* 0x0000006000017945 */ /* 0x000fe60003800000 */
[----:B------:R-:W-:Y:S01]  /*2950*/  @!P5 ISETP.NE.AND.EX P0, PT, RZ, c[0x0][0x21c], PT, P0 ;  /* 0x00008700ff00da0c */ /* 0x000fe20003f05300 */
[----:B------:R-:W-:Y:S07]  /*2960*/  @!P6 BRA `(.L_x_3320) ;  /* 0x000000300000e947 */ /* 0x000fee0003800000 */
[----:B------:R-:W-:-:S10]  /*2970*/  HFMA2.MMA R137, -RZ, RZ, 0, 9.5367431640625e-07 ;  /* 0x00000010ff897435 */ /* 0x000fd400000001ff */
[----:B------:R-:W-:-:S06]  /*2980*/  IMAD.WIDE.U32 R136, R148, R137, c[0x0][0x170] ;  /* 0x00005c0094887625 */ /* 0x000fcc00078e0089 */
[----:B------:R-:W5:Y:S02]  /*2990*/  LDG.E.128 R136, [R136.64] ;  /* 0x0000000488887981 */ /* 0x000f64000c1e1d00 */
.L_x_3320:
[----:B------:R-:W-:Y:S05]  /*29a0*/  BSYNC B1 ;  /* 0x0000000000017941 */ /* 0x000fea0003800000 */
.L_x_3319:
        /* <DEDUP_REMOVED lines=11> */
.L_x_3322:
[----:B------:R-:W-:Y:S05]  /*2a60*/  BSYNC B1 ;  /* 0x0000000000017941 */ /* 0x000fea0003800000 */
.L_x_3321:
[----:B------:R-:W-:Y:S01]  /*2a70*/  @!P5 ISETP.NE.U32.AND P0, PT, RZ, c[0x0][0x218], PT ;  /* 0x00008600ff00da0c */ /* 0x000fe20003f05070 */
[----:B------:R-:W-:Y:S01]  /*2a80*/  BSSY B1, `(.L_x_3323) ;  /* 0x000001a000017945 */ /* 0x000fe20003800000 */
[----:B------:R-:W-:Y:S01]  /*2a90*/  @!P5 ISETP.NE.U32.AND P1, PT, RZ, c[0x0][0x218], PT ;  /* 0x00008600ff00da0c */ /* 0x000fe20003f25070 */
[----:B------:R-:W-:Y:S01]  /*2aa0*/  @P6 FMUL.FTZ R151, R177, c[0x0][0x1ec] ;  /* 0x00007b00b1976a20 */ /* 0x000fe20000410000 */
[----:B------:R-:W-:Y:S02]  /*2ab0*/  @!P5 ISETP.NE.AND.EX P0, PT, RZ, c[0x0][0x21c], PT, P0 ;  /* 0x00008700ff00da0c */ /* 0x000fe40003f05300 */
[----:B------:R-:W-:Y:S02]  /*2ac0*/  @!P5 ISETP.NE.AND.EX P1, PT, RZ, c[0x0][0x21c], PT, P1 ;  /* 0x00008700ff00da0c */ /* 0x000fe40003f25310 */
[----:B------:R-:W-:Y:S02]  /*2ad0*/  @!P5 FSEL R230, R37, RZ, P0 ;  /* 0x000000ff25e6d208 */ /* 0x000fe40000000000 */
[----:B------:R-:W-:-:S02]  /*2ae0*/  @!P5 ISETP.NE.U32.AND P0, PT, RZ, c[0x0][0x218], PT ;  /* 0x00008600ff00da0c */ /* 0x000fc40003f05070 */
[----:B------:R-:W-:Y:S02]  /*2af0*/  @!P5 FSEL R145, R38, RZ, P1 ;  /* 0x000000ff2691d208 */ /* 0x000fe40000800000 */
[----:B------:R-:W-:Y:S02]  /*2b00*/  @!P5 ISETP.NE.AND.EX P0, PT, RZ, c[0x0][0x21c], PT, P0 ;  /* 0x00008700ff00da0c */ /* 0x000fe40003f05300 */
[----:B------:R-:W-:Y:S02]  /*2b10*/  @!P5 ISETP.NE.U32.AND P1, PT, RZ, c[0x0][0x218], PT ;  /* 0x00008600ff00da0c */ /* 0x000fe40003f25070 */
[----:B------:R-:W-:Y:S02]  /*2b20*/  @!P5 FSEL R144, R39, RZ, P0 ;  /* 0x000000ff2790d208 */ /* 0x000fe40000000000 */
[----:B------:R-:W-:Y:S02]  /*2b30*/  @!P5 ISETP.NE.U32.AND P0, PT, RZ, c[0x0][0x218], PT ;  /* 0x00008600ff00da0c */ /* 0x000fe40003f05070 */
[----:B------:R-:W-:-:S02]  /*2b40*/  @!P5 ISETP.NE.AND.EX P1, PT, RZ, c[0x0][0x21c], PT, P1 ;  /* 0x00008700ff00da0c */ /* 0x000fc40003f25310 */
[----:B------:R-:W-:Y:S02]  /*2b50*/  @!P5 ISETP.NE.AND.EX P0, PT, RZ, c[0x0][0x21c], PT, P0 ;  /* 0x00008700ff00da0c */ /* 0x000fe40003f05300 */
[----:B------:R-:W-:Y:S02]  /*2b60*/  @!P5 FSEL R147, R32, RZ, P1 ;  /* 0x000000ff2093d208 */ /* 0x000fe40000800000 */
        /* <DEDUP_REMOVED lines=11> */
.L_x_3324:
[----:B------:R-:W-:Y:S05]  /*2c20*/  BSYNC B1 ;  /* 0x0000000000017941 */ /* 0x000fea0003800000 */
.L_x_3323:
        /* <DEDUP_REMOVED lines=10> */
.L_x_3326:
[----:B------:R-:W-:Y:S05]  /*2cd0*/  BSYNC B1 ;  /* 0x0000000000017941 */ /* 0x000fea0003800000 */
.L_x_3325:
[----:B------:R-:W-:Y:S01]  /*2ce0*/  @!P5 ISETP.NE.AND.EX P1, PT, RZ, c[0x0][0x21c], PT, P1 ;  /* 0x00008700ff00da0c */ /* 0x000fe20003f25310 */
[----:B------:R-:W-:Y:S01]  /*2cf0*/  @P6 FMUL.FTZ R152, R230, c[0x0][0x1ec] ;  /* 0x00007b00e6986a20 */ /* 0x000fe20000410000 */
[----:B------:R-:W-:Y:S01]  /*2d00*/  ISETP.NE.U32.AND P0, PT, RZ, c[0x0][0x258], PT ;  /* 0x00009600ff007a0c */ /* 0x000fe20003f05070 */
[----:B------:R-:W-:Y:S01]  /*2d10*/  @P6 FMUL.FTZ R153, R145, c[0x0][0x1ec] ;  /* 0x00007b0091996a20 */ /* 0x000fe20000410000 */
[----:B------:R-:W-:Y:S01]  /*2d20*/  @!P5 FSEL R181, R34, RZ, P1 ;  /* 0x000000ff22b5d208 */ /* 0x000fe20000800000 */
[----:B------:R-:W-:Y:S01]  /*2d30*/  @P6 FMUL.FTZ R154, R10, R151 ;  /* 0x000000970a9a6220 */ /* 0x000fe20000410000 */
[----:B------:R-:W-:Y:S01]  /*2d40*/  @!P5 ISETP.NE.U32.AND P1, PT, RZ, c[0x0][0x218], PT ;  /* 0x00008600ff00da0c */ /* 0x000fe20003f25070 */
[----:B------:R-:W-:Y:S01]  /*2d50*/  @P6 FMUL.FTZ R155, R9, R152 ;  /* 0x00000098099b6220 */ /* 0x000fe20000410000 */
[----:B------:R-:W-:Y:S01]  /*2d60*/  ISETP.NE.AND.EX P0, PT, RZ, c[0x0][0x25c], PT, P0 ;  /* 0x00009700ff007a0c */ /* 0x000fe20003f05300 */
[----:B------:R-:W-:Y:S01]  /*2d70*/  @P6 FMUL.FTZ R183, R8, R153 ;  /* 0x0000009908b76220 */ /* 0x000fe20000410000 */
[----:B------:R-:W-:Y:S01]  /*2d80*/  @!P5 ISETP.NE.AND.EX P1, PT, RZ, c[0x0][0x21c], PT, P1 ;  /* 0x00008700ff00da0c */ /* 0x000fe20003f25310 */
[----:B------:R-:W-:Y:S01]  /*2d90*/  BSSY B1, `(.L_x_3327) ;  /* 0x0000010000017945 */ /* 0x000fe20003800000 */
[----:B------:R-:W-:-:S02]  /*2da0*/  SEL R141, R230, R141, P0 ;  /* 0x0000008de68d7207 */ /* 0x000fc40000000000 */
[----:B0-----:R-:W-:Y:S02]  /*2db0*/  @P6 F2FP.BF16.PACK_AB R232, RZ, R154 ;  /* 0x0000009affe8623e */ /* 0x001fe400000010ff */
[----:B------:R-:W-:Y:S02]  /*2dc0*/  @P6 F2FP.BF16.PACK_AB R155, RZ, R155 ;  /* 0x0000009bff9b623e */ /* 0x000fe400000010ff */
[----:B------:R-:W-:Y:S02]  /*2dd0*/  @P6 F2FP.BF16.PACK_AB R183, RZ, R183 ;  /* 0x000000b7ffb7623e */ /* 0x000fe400000010ff */
[----:B------:R-:W-:Y:S02]  /*2de0*/  SEL R140, R177, R140, P0 ;  /* 0x0000008cb18c7207 */ /* 0x000fe40000000000 */
        /* <DEDUP_REMOVED lines=10> */
.L_x_3328:
[----:B------:R-:W-:Y:S05]  /*2e90*/  BSYNC B1 ;  /* 0x0000000000017941 */ /* 0x000fea0003800000 */
.L_x_3327:
        /* <DEDUP_REMOVED lines=11> */
.L_x_3330:
[----:B------:R-:W-:Y:S05]  /*2f50*/  BSYNC B1 ;  /* 0x0000000000017941 */ /* 0x000fea0003800000 */
.L_x_3329:
[----:B------:R-:W-:Y:S01]  /*2f60*/  BSSY B1, `(.L_x_3331) ;  /* 0x000000d000017945 */ /* 0x000fe20003800000 */
[----:B------:R-:W-:Y:S01]  /*2f70*/  @P6 FMUL.FTZ R233, R7, R154 ;  /* 0x0000009a07e96220 */ /* 0x000fe20000410000 */
[----:B------:R-:W-:Y:S01]  /*2f80*/  @P6 PRMT R68, R232, 0x7610, R68 ;  /* 0x00007610e8446816 */ /* 0x000fe20000000044 */
        /* <DEDUP_REMOVED lines=10> */
.L_x_3332:
[----:B------:R-:W-:Y:S05]  /*3030*/  BSYNC B1 ;  /* 0x0000000000017941 */ /* 0x000fea0003800000 */
.L_x_3331:
        /* <DEDUP_REMOVED lines=12> */
.L_x_3334:
[----:B------:R-:W-:Y:S05]  /*3100*/  BSYNC B1 ;  /* 0x0000000000017941 */ /* 0x000fea0003800000 */
.L_x_3333:
        /* <DEDUP_REMOVED lines=10> */
.L_x_3336:
[----:B------:R-:W-:Y:S05]  /*31b0*/  BSYNC B1 ;  /* 0x0000000000017941 */ /* 0x000fea0003800000 */
.L_x_3335:
[----:B------:R-:W-:Y:S01]  /*31c0*/  ISETP.NE.U32.AND P1, PT, RZ, c[0x0][0x258], PT ;  /* 0x00009600ff007a0c */ /* 0x000fe20003f25070 */
[----:B------:R-:W-:Y:S01]  /*31d0*/  @P6 FMUL.FTZ R235, R5, R232 ;  /* 0x000000e805eb6220 */ /* 0x000fe20000410000 */
[----:B------:R-:W-:Y:S02]  /*31e0*/  @P6 F2FP.BF16.PACK_AB R234, RZ, R234 ;  /* 0x000000eaffea623e */ /* 0x000fe400000010ff */
[----:B------:R-:W-:Y:S02]  /*31f0*/  ISETP.NE.AND.EX P1, PT, RZ, c[0x0][0x25c], PT, P1 ;  /* 0x00009700ff007a0c */ /* 0x000fe40003f25310 */
[C---:B------:R-:W-:Y:S01]  /*3200*/  SEL R130, R181.reuse, R130, P0 ;  /* 0x00000082b5827207 */ /* 0x040fe20000000000 */
[----:B------:R-:W-:Y:S01]  /*3210*/  @P6 FMUL.FTZ R181, R181, c[0x0][0x1ec] ;  /* 0x00007b00b5b56a20 */ /* 0x000fe20000410000 */
[----:B------:R-:W-:Y:S02]  /*3220*/  SEL R143, R144, R143, P0 ;  /* 0x0000008f908f7207 */ /* 0x000fe40000000000 */
[----:B------:R-:W-:Y:S01]  /*3230*/  @P6 PRMT R70, R234, 0x7610, R70 ;  /* 0x00007610ea466816 */ /* 0x000fe20000000046 */
[----:B------:R-:W-:Y:S01]  /*3240*/  @P6 FMUL.FTZ R234, R230, c[0x0][0x1ec] ;  /* 0x00007b00e6ea6a20 */ /* 0x000fe20000410000 */
[----:B------:R-:W-:Y:S01]  /*3250*/  SEL R142, R145, R142, P0 ;  /* 0x0000008e918e7207 */ /* 0x000fe20000000000 */
[----:B------:R-:W-:Y:S01]  /*3260*/  @P6 FMUL.FTZ R144, R4, R181 ;  /* 0x000000b504906220 */ /* 0x000fe20000410000 */
[----:B------:R-:W-:Y:S01]  /*3270*/  @P6 F2FP.BF16.PACK_AB R233, RZ, R233 ;  /* 0x000000e9ffe9623e */ /* 0x000fe200000010ff */
[----:B------:R-:W-:Y:S01]  /*3280*/  @P6 FMUL.FTZ R145, R3, R234 ;  /* 0x000000ea03916220 */ /* 0x000fe20000410000 */
[----:B------:R-:W-:-:S02]  /*3290*/  @P6 PRMT R68, R68, 0x5410, R155 ;  /* 0x0000541044446816 */ /* 0x000fc4000000009b */
[----:B------:R-:W-:Y:S02]  /*32a0*/  @P6 PRMT R69, R183, 0x7610, R69 ;  /* 0x00007610b7456816 */ /* 0x000fe40000000045 */
[----:B------:R-:W-:Y:S02]  /*32b0*/  @P6 F2FP.BF16.PACK_AB R155, RZ, R144 ;  /* 0x00000090ff9b623e */ /* 0x000fe400000010ff */
[----:B------:R-:W-:Y:S01]  /*32c0*/  SEL R128, R147, R128, P0 ;  /* 0x0000008093807207 */ /* 0x000fe20000000000 */
[----:B------:R-:W-:Y:S01]  /*32d0*/  @P1 IMAD.MOV.U32 R147, RZ, RZ, 0x20 ;  /* 0x00000020ff931424 */ /* 0x000fe200078e00ff */
[----:B------:R-:W-:Y:S01]  /*32e0*/  @P6 PRMT R69, R69, 0x5410, R233 ;  /* 0x0000541045456816 */ /* 0x000fe200000000e9 */
[----:B------:R-:W-:Y:S01]  /*32f0*/  @P6 IMAD.MOV.U32 R233, RZ, RZ, 0x10 ;  /* 0x00000010ffe96424 */ /* 0x000fe200078e00ff */
[----:B------:R-:W-:Y:S02]  /*3300*/  @P6 F2FP.BF16.PACK_AB R235, RZ, R235 ;  /* 0x000000ebffeb623e */ /* 0x000fe400000010ff */
[----:B------:R-:W-:Y:S01]  /*3310*/  @P6 F2FP.BF16.PACK_AB R183, RZ, R145 ;  /* 0x00000091ffb7623e */ /* 0x000fe200000010ff */
[----:B------:R-:W-:Y:S01]  /*3320*/  @P6 IMAD.WIDE.U32 R144, R148, R233, c[0x0][0x248] ;  /* 0x0000920094906625 */ /* 0x000fe200078e00e9 */
[----:B------:R-:W-:-:S02]  /*3330*/  @P6 PRMT R71, R155, 0x7610, R71 ;  /* 0x000076109b476816 */ /* 0x000fc40000000047 */
[----:B------:R-:W-:Y:S01]  /*3340*/  SEL R129, R146, R129, P0 ;  /* 0x0000008192817207 */ /* 0x000fe20000000000 */
[----:B------:R-:W-:Y:S01]  /*3350*/  @P1 IMAD.WIDE.U32 R146, R180, R147, c[0x0][0x258] ;  /* 0x00009600b4921625 */ /* 0x000fe200078e0093 */
[----:B------:R-:W-:Y:S02]  /*3360*/  SEL R131, R230, R131, P0 ;  /* 0x00000083e6837207 */ /* 0x000fe40000000000 */
[----:B------:R-:W-:Y:S02]  /*3370*/  @P6 PRMT R70, R70, 0x5410, R235 ;  /* 0x0000541046466816 */ /* 0x000fe400000000eb */
[----:B------:R-:W-:Y:S01]  /*3380*/  @P6 PRMT R71, R71, 0x5410, R183 ;  /* 0x0000541047476816 */ /* 0x000fe200000000b7 */
[----:B------:R-:W-:Y:S01]  /*3390*/  @P1 STG.E.128 [R146.64], R140 ;  /* 0x0000008c92001986 */ /* 0x000fe2000c101d04 */
[----:B------:R-:W-:Y:S02]  /*33a0*/  IADD3 R148, R148, 0x80, RZ ;  /* 0x0000008094947810 */ /* 0x000fe40007ffe0ff */
[----:B------:R-:W-:Y:S01]  /*33b0*/  IADD3 R180, R180, 0x80, RZ ;  /* 0x00000080b4b47810 */ /* 0x000fe20007ffe0ff */
[----:B------:R0:W-:Y:S04]  /*33c0*/  @P1 STG.E.128 [R146.64+0x10], R128 ;  /* 0x0000108092001986 */ /* 0x0001e8000c101d04 */
[----:B------:R1:W-:Y:S01]  /*33d0*/  @P6 STG.E.128 [R144.64], R68 ;  /* 0x0000004490006986 */ /* 0x0003e2000c101d04 */
[----:B0----5:R-:W-:-:S02]  /*33e0*/  @P6 PRMT R146, RZ, 0x5410, R136 ;  /* 0x00005410ff926816 */ /* 0x021fc40000000088 */
[----:B-1----:R-:W-:-:S03]  /*33f0*/  @P6 PRMT R144, RZ, 0x7610, R136 ;  /* 0x00007610ff906816 */ /* 0x002fc60000000088 */
        /* <DEDUP_REMOVED lines=14> */
.L_x_3318:
[----:B------:R-:W-:Y:S05]  /*34e0*/  BSYNC B0 ;  /* 0x0000000000007941 */ /* 0x000fea0003800000 */
.L_x_3317:
[----:B------:R-:W-:Y:S01]  /*34f0*/  BSSY B0, `(.L_x_3337) ;  /* 0x00000bb000007945 */ /* 0x000fe20003800000 */
        /* <DEDUP_REMOVED lines=8> */
.L_x_3340:
[----:B------:R-:W-:Y:S05]  /*3580*/  BSYNC B1 ;  /* 0x0000000000017941 */ /* 0x000fea0003800000 */
.L_x_3339:
        /* <DEDUP_REMOVED lines=11> */
.L_x_3342:
[----:B------:R-:W-:Y:S05]  /*3640*/  BSYNC B1 ;  /* 0x0000000000017941 */ /* 0x000fea0003800000 */
.L_x_3341:
[----:B------:R-:W-:Y:S01]  /*3650*/  @!P5 ISETP.NE.U32.AND P0, PT, RZ, c[0x0][0x218], PT ;  /* 0x00008600ff00da0c */ /* 0x000fe20003f05070 */
[----:B------:R-:W-:Y:S01]  /*3660*/  BSSY B1, `(.L_x_3343) ;  /* 0x0000019000017945 */ /* 0x000fe20003800000 */
[----:B------:R-:W-:Y:S02]  /*3670*/  @!P5 ISETP.NE.U32.AND P1, PT, RZ, c[0x0][0x218], PT ;  /* 0x00008600ff00da0c */ /* 0x000fe40003f25070 */
        /* <DEDUP_REMOVED lines=23> */
.L_x_3344:
[----:B------:R-:W-:Y:S05]  /*37f0*/  BSYNC B1 ;  /* 0x0000000000017941 */ /* 0x000fea0003800000 */
.L_x_3343:
        /* <DEDUP_REMOVED lines=8> */
[----:B------:R-:W-:Y:S01]  /*3880*/  @!P5 FSEL R155, R122, RZ, P0 ;  /* 0x000000ff7a9bd208 */ /* 0x000fe20000000000 */
[----:B------:R-:W-:Y:S01]  /*3890*/  @P6 FMUL.FTZ R183, R171, R146 ;  /* 0x00000092abb76220 */ /* 0x000fe20000410000 */
[----:B------:R-:W-:Y:S05]  /*38a0*/  @!P5 BRA `(.L_x_3346) ;  /* 0x000000800000d947 */ /* 0x000fea0003800000 */
[----:B------:R-:W-:Y:S02]  /*38b0*/  ISETP.NE.AND P1, PT, R15, RZ, PT ;  /* 0x000000ff0f00720c */ /* 0x000fe40003f25270 */
[----:B------:R-:W-:-:S02]  /*38c0*/  ISETP.NE.U32.AND P0, PT, RZ, c[0x0][0x218], PT ;  /* 0x00008600ff007a0c */ /* 0x000fc40003f05070 */
[----:B0-----:R-:W-:Y:S02]  /*38d0*/  FSEL R232, R150, RZ, !P1 ;  /* 0x000000ff96e87208 */ /* 0x001fe40004800000 */
[----:B------:R-:W-:-:S03]  /*38e0*/  ISETP.NE.AND.EX P0, PT, RZ, c[0x0][0x21c], PT, P0 ;  /* 0x00008700ff007a0c */ /* 0x000fc60003f05300 */
[----:B------:R-:W-:-:S04]  /*38f0*/  FFMA.FTZ R155, R217, R149, R232 ;  /* 0x00000095d99b7223 */ /* 0x000fc800000100e8 */
[----:B------:R-:W-:-:S04]  /*3900*/  FADD.FTZ R155, R222, -R155 ;  /* 0x8000009bde9b7221 */ /* 0x000fc80000010000 */
[----:B------:R-:W-:-:S04]  /*3910*/  FMUL.FTZ R155, R178, R155 ;  /* 0x0000009bb29b7220 */ /* 0x000fc80000410000 */
[----:B------:R-:W-:Y:S02]  /*3920*/  @P0 FADD.FTZ R155, R122, R155 ;  /* 0x0000009b7a9b0221 */ /* 0x000fe40000010000 */
.L_x_3346:
[----:B------:R-:W-:Y:S05]  /*3930*/  BSYNC B1 ;  /* 0x0000000000017941 */ /* 0x000fea0003800000 */
.L_x_3345:
[----:B------:R-:W-:Y:S01]  /*3940*/  BSSY B1, `(.L_x_3347) ;  /* 0x000000a000017945 */ /* 0x000fe20003800000 */
        /* <DEDUP_REMOVED lines=9> */
.L_x_3348:
[----:B------:R-:W-:Y:S05]  /*39e0*/  BSYNC B1 ;  /* 0x0000000000017941 */ /* 0x000fea0003800000 */
.L_x_3347:
[----:B------:R-:W-:Y:S01]  /*39f0*/  BSSY B1, `(.L_x_3349) ;  /* 0x000000a000017945 */ /* 0x000fe20003800000 */
[----:B------:R-:W-:Y:S05]  /*3a00*/  @!P5 BRA `(.L_x_3350) ;  /* 0x000000800000d947 */ /* 0x000fea0003800000 */
[----:B------:R-:W-:Y:S02]  /*3a10*/  ISETP.NE.AND P1, PT, R15, RZ, PT ;  /* 0x000000ff0f00720c */ /* 0x000fe40003f25270 */
[----:B------:R-:W-:Y:S02]  /*3a20*/  ISETP.NE.U32.AND P0, PT, RZ, c[0x0][0x218], PT ;  /* 0x00008600ff007a0c */ /* 0x000fe40003f05070 */
[----:B0-----:R-:W-:Y:S02]  /*3a30*/  FSEL R232, R150, RZ, !P1 ;  /* 0x000000ff96e87208 */ /* 0x001fe40004800000 */
[----:B------:R-:W-:-:S03]  /*3a40*/  ISETP.NE.AND.EX P0, PT, RZ, c[0x0][0x21c], PT, P0 ;  /* 0x00008700ff007a0c */ /* 0x000fc60003f05300 */
[----:B------:R-:W-:-:S04]  /*3a50*/  FFMA.FTZ R153, R219, R149, R232 ;  /* 0x00000095db997223 */ /* 0x000fc800000100e8 */
[----:B------:R-:W-:-:S04]  /*3a60*/  FADD.FTZ R153, R224, -R153 ;  /* 0x80000099e0997221 */ /* 0x000fc80000010000 */
[----:B------:R-:W-:-:S04]  /*3a70*/  FMUL.FTZ R153, R178, R153 ;  /* 0x00000099b2997220 */ /* 0x000fc80000410000 */
[----:B------:R-:W-:Y:S02]  /*3a80*/  @P0 FADD.FTZ R153, R124, R153 ;  /* 0x000000997c990221 */ /* 0x000fe40000010000 */
.L_x_3350:
[----:B------:R-:W-:Y:S05]  /*3a90*/  BSYNC B1 ;  /* 0x0000000000017941 */ /* 0x000fea0003800000 */
.L_x_3349:
        /* <DEDUP_REMOVED lines=10> */
.L_x_3352:
[----:B------:R-:W-:Y:S05]  /*3b40*/  BSYNC B1 ;  /* 0x0000000000017941 */ /* 0x000fea0003800000 */
.L_x_3351:
        /* <DEDUP_REMOVED lines=10> */
.L_x_3354:
[----:B------:R-:W-:Y:S05]  /*3bf0*/  BSYNC B1 ;  /* 0x0000000000017941 */ /* 0x000fea0003800000 */
.L_x_3353:
        /* <DEDUP_REMOVED lines=10> */
.L_x_3356:
[----:B------:R-:W-:Y:S05]  /*3ca0*/  BSYNC B1 ;  /* 0x0000000000017941 */ /* 0x000fea0003800000 */
.L_x_3355:
[----:B------:R-:W-:Y:S01]  /*3cb0*/  ISETP.NE.U32.AND P0, PT, RZ, c[0x0][0x258], PT ;  /* 0x00009600ff007a0c */ /* 0x000fe20003f05070 */
[----:B------:R-:W-:Y:S01]  /*3cc0*/  @P6 FMUL.FTZ R149, R155, c[0x0][0x1ec] ;  /* 0x00007b009b956a20 */ /* 0x000fe20000410000 */
[----:B------:R-:W-:Y:S01]  /*3cd0*/  ISETP.NE.U32.AND P1, PT, RZ, c[0x0][0x258], PT ;  /* 0x00009600ff007a0c */ /* 0x000fe20003f25070 */
[----:B------:R-:W-:Y:S01]  /*3ce0*/  @P6 FMUL.FTZ R178, R153, c[0x0][0x1ec] ;  /* 0x00007b0099b26a20 */ /* 0x000fe20000410000 */
[----:B------:R-:W-:Y:S01]  /*3cf0*/  ISETP.NE.AND.EX P0, PT, RZ, c[0x0][0x25c], PT, P0 ;  /* 0x00009700ff007a0c */ /* 0x000fe20003f05300 */
[----:B------:R-:W-:Y:S01]  /*3d00*/  @P6 FMUL.FTZ R150, R154, c[0x0][0x1ec] ;  /* 0x00007b009a966a20 */ /* 0x000fe20000410000 */
[----:B------:R-:W-:Y:S01]  /*3d10*/  ISETP.NE.AND.EX P1, PT, RZ, c[0x0][0x25c], PT, P1 ;  /* 0x00009700ff007a0c */ /* 0x000fe20003f25310 */
[----:B0-----:R-:W-:Y:S01]  /*3d20*/  @P6 FMUL.FTZ R232, R170, R149 ;  /* 0x00000095aae86220 */ /* 0x001fe20000410000 */
[----:B------:R-:W-:Y:S01]  /*3d30*/  SEL R140, R151, R140, P0 ;  /* 0x0000008c978c7207 */ /* 0x000fe20000000000 */
[----:B------:R-:W-:Y:S01]  /*3d40*/  @P6 FMUL.FTZ R151, R145, c[0x0][0x1ec] ;  /* 0x00007b0091976a20 */ /* 0x000fe20000410000 */
[----:B------:R-:W-:Y:S01]  /*3d50*/  @P6 F2FP.BF16.PACK_AB R181, RZ, R177 ;  /* 0x000000b1ffb5623e */ /* 0x000fe200000010ff */
[----:B------:R-:W-:Y:S01]  /*3d60*/  @P6 FMUL.FTZ R177, R230, c[0x0][0x1ec] ;  /* 0x00007b00e6b16a20 */ /* 0x000fe20000410000 */
[----:B------:R-:W-:Y:S01]  /*3d70*/  SEL R143, R154, R143, P0 ;  /* 0x0000008f9a8f7207 */ /* 0x000fe20000000000 */
[----:B------:R-:W-:Y:S01]  /*3d80*/  @P6 FMUL.FTZ R234, R173, R178 ;  /* 0x000000b2adea6220 */ /* 0x000fe20000410000 */
[----:B------:R-:W-:Y:S01]  /*3d90*/  SEL R130, R145, R130, P0 ;  /* 0x0000008291827207 */ /* 0x000fe20000000000 */
[----:B------:R-:W-:Y:S01]  /*3da0*/  @P6 FMUL.FTZ R154, R144, c[0x0][0x1ec] ;  /* 0x00007b00909a6a20 */ /* 0x000fe20000410000 */
[----:B------:R-:W-:Y:S01]  /*3db0*/  SEL R128, R153, R128, P0 ;  /* 0x0000008099807207 */ /* 0x000fe20000000000 */
[----:B------:R-:W-:Y:S01]  /*3dc0*/  @P6 FMUL.FTZ R145, R175, R151 ;  /* 0x00000097af916220 */ /* 0x000fe20000410000 */
[----:B------:R-:W-:Y:S01]  /*3dd0*/  SEL R141, R152, R141, P0 ;  /* 0x0000008d988d7207 */ /* 0x000fe20000000000 */
[----:B------:R-:W-:Y:S01]  /*3de0*/  @P6 FMUL.FTZ R233, R174, R150 ;  /* 0x00000096aee96220 */ /* 0x000fe20000410000 */
[----:B------:R-:W-:Y:S01]  /*3df0*/  @P6 F2FP.BF16.PACK_AB R232, RZ, R232 ;  /* 0x000000e8ffe8623e */ /* 0x000fe200000010ff */
[----:B------:R-:W-:Y:S01]  /*3e00*/  @P6 FMUL.FTZ R235, R176, R177 ;  /* 0x000000b1b0eb6220 */ /* 0x000fe20000410000 */
[----:B------:R-:W-:Y:S01]  /*3e10*/  @P6 F2FP.BF16.PACK_AB R234, RZ, R234 ;  /* 0x000000eaffea623e */ /* 0x000fe200000010ff */
[----:B------:R-:W-:Y:S01]  /*3e20*/  @P6 FMUL.FTZ R153, R179, R154 ;  /* 0x0000009ab3996220 */ /* 0x000fe20000410000 */
[----:B------:R-:W-:-:S02]  /*3e30*/  @P6 F2FP.BF16.PACK_AB R152, RZ, R145 ;  /* 0x00000091ff98623e */ /* 0x000fc400000010ff */
[----:B------:R-:W-:Y:S01]  /*3e40*/  @P6 PRMT R68, R181, 0x7610, R68 ;  /* 0x00007610b5446816 */ /* 0x000fe20000000044 */
[----:B------:R-:W-:Y:S01]  /*3e50*/  @P1 IMAD.MOV.U32 R181, RZ, RZ, 0x20 ;  /* 0x00000020ffb51424 */ /* 0x000fe200078e00ff */
[----:B------:R-:W-:Y:S01]  /*3e60*/  SEL R142, R155, R142, P0 ;  /* 0x0000008e9b8e7207 */ /* 0x000fe20000000000 */
[----:B------:R-:W-:Y:S01]  /*3e70*/  @P6 IMAD.MOV.U32 R155, RZ, RZ, 0x10 ;  /* 0x00000010ff9b6424 */ /* 0x000fe200078e00ff */
[----:B------:R-:W-:Y:S01]  /*3e80*/  @P6 F2FP.BF16.PACK_AB R183, RZ, R183 ;  /* 0x000000b7ffb7623e */ /* 0x000fe200000010ff */
[----:B------:R-:W-:Y:S01]  /*3e90*/  @P1 IMAD.WIDE.U32 R180, R180, R181, c[0x0][0x258] ;  /* 0x00009600b4b41625 */ /* 0x000fe200078e00b5 */
[----:B------:R-:W-:Y:S02]  /*3ea0*/  @P6 F2FP.BF16.PACK_AB R233, RZ, R233 ;  /* 0x000000e9ffe9623e */ /* 0x000fe400000010ff */
[----:B------:R-:W-:Y:S02]  /*3eb0*/  @P6 F2FP.BF16.PACK_AB R235, RZ, R235 ;  /* 0x000000ebffeb623e */ /* 0x000fe400000010ff */
[----:B------:R-:W-:Y:S01]  /*3ec0*/  @P6 PRMT R69, R232, 0x7610, R69 ;  /* 0x00007610e8456816 */ /* 0x000fe20000000045 */
[----:B------:R-:W-:Y:S01]  /*3ed0*/  @P1 STG.E.128 [R180.64], R140 ;  /* 0x0000008cb4001986 */ /* 0x000fe2000c101d04 */
[----:B------:R-:W-:-:S02]  /*3ee0*/  @P6 PRMT R70, R234, 0x7610, R70 ;  /* 0x00007610ea466816 */ /* 0x000fc40000000046 */
[----:B------:R-:W-:Y:S02]  /*3ef0*/  @P6 F2FP.BF16.PACK_AB R153, RZ, R153 ;  /* 0x00000099ff99623e */ /* 0x000fe400000010ff */
[----:B------:R-:W-:Y:S02]  /*3f00*/  @P6 PRMT R71, R152, 0x7610, R71 ;  /* 0x0000761098476816 */ /* 0x000fe40000000047 */
[----:B------:R-:W-:Y:S02]  /*3f10*/  SEL R129, R230, R129, P0 ;  /* 0x00000081e6817207 */ /* 0x000fe40000000000 */
[----:B------:R-:W-:Y:S01]  /*3f20*/  SEL R131, R144, R131, P0 ;  /* 0x0000008390837207 */ /* 0x000fe20000000000 */
[----:B------:R-:W-:Y:S01]  /*3f30*/  @P6 IMAD.WIDE.U32 R144, R148, R155, c[0x0][0x248] ;  /* 0x0000920094906625 */ /* 0x000fe200078e009b */
[----:B------:R-:W-:Y:S02]  /*3f40*/  @P6 PRMT R68, R68, 0x5410, R183 ;  /* 0x0000541044446816 */ /* 0x000fe400000000b7 */
[----:B------:R-:W-:Y:S01]  /*3f50*/  @P6 PRMT R69, R69, 0x5410, R233 ;  /* 0x0000541045456816 */ /* 0x000fe200000000e9 */
[----:B------:R-:W-:Y:S01]  /*3f60*/  @P1 STG.E.128 [R180.64+0x10], R128 ;  /* 0x00001080b4001986 */ /* 0x000fe2000c101d04 */
[----:B------:R-:W-:-:S02]  /*3f70*/  @P6 PRMT R70, R70, 0x5410, R235 ;  /* 0x0000541046466816 */ /* 0x000fc400000000eb */
[----:B------:R-:W-:-:S05]  /*3f80*/  @P6 PRMT R71, R71, 0x5410, R153 ;  /* 0x0000541047476816 */ /* 0x000fca0000000099 */
[----:B------:R0:W-:Y:S02]  /*3f90*/  @P6 STG.E.128 [R144.64], R68 ;  /* 0x0000004490006986 */ /* 0x0001e4000c101d04 */
[----:B0----5:R-:W-:Y:S02]  /*3fa0*/  @P6 PRMT R144, RZ, 0x5410, R136 ;  /* 0x00005410ff906816 */ /* 0x021fe40000000088 */
[----:B------:R-:W-:-:S03]  /*3fb0*/  @P6 PRMT R145, RZ, 0x5410, R138 ;  /* 0x00005410ff916816 */ /* 0x000fc6000000008a */
[----:B------:R-:W-:Y:S01]  /*3fc0*/  @P6 FFMA.FTZ R104, R144, R147, R104 ;  /* 0x0000009390686223 */ /* 0x000fe20000010068 */
[----:B------:R-:W-:Y:S01]  /*3fd0*/  @P6 PRMT R144, RZ, 0x7610, R136 ;  /* 0x00007610ff906816 */ /* 0x000fe20000000088 */
[----:B------:R-:W-:-:S04]  /*3fe0*/  @P6 FFMA.FTZ R108, R145, R178, R108 ;  /* 0x000000b2916c6223 */ /* 0x000fc8000001006c */
        /* <DEDUP_REMOVED lines=11> */
.L_x_3338:
[----:B------:R-:W-:Y:S05]  /*40a0*/  BSYNC B0 ;  /* 0x0000000000007941 */ /* 0x000fea0003800000 */
.L_x_3337:
[----:B------:R-:W-:Y:S02]  /*40b0*/  IADD3 R2, R2, c[0x0][0x160], RZ ;  /* 0x0000580002027a10 */ /* 0x000fe40007ffe0ff */
[----:B------:R-:W-:Y:S02]  /*40c0*/  LOP3.LUT P1, RZ, R172, 0xff, RZ, 0xc0, !PT ;  /* 0x000000ffacff7812 */ /* 0x000fe4000782c0ff */
[----:B------:R-:W-:Y:S02]  /*40d0*/  ISETP.GE.AND P0, PT, R2, c[0x0][0x164], PT ;  /* 0x0000590002007a0c */ /* 0x000fe40003f06270 */
[----:B------:R-:W-:-:S11]  /*40e0*/  SEL R172, RZ, 0x1, P1 ;  /* 0x00000001ffac7807 */ /* 0x000fd60000800000 */
[----:B0-----:R-:W-:Y:S01]  /*40f0*/  @P0 CALL.REL.NOINC `(.L_x_3281) ;  /* 0x0000001000000944 */ /* 0x001fe20003c00000 */
[----:B------:R-:W-:Y:S05]  /*4100*/  BRA `(.L_x_3357) ;  /* 0xffffc67000007947 */ /* 0x000fea000383ffff */
.L_x_3281:
        /* <DEDUP_REMOVED lines=19> */
.L_x_3359:
[----:B------:R-:W-:Y:S05]  /*4240*/  BSYNC B0 ;  /* 0x0000000000007941 */ /* 0x000fea0003800000 */
.L_x_3358:
        /* <DEDUP_REMOVED lines=13> */
.L_x_3361:
[----:B------:R-:W-:Y:S05]  /*4320*/  BSYNC B0 ;  /* 0x0000000000007941 */ /* 0x000fea0003800000 */
.L_x_3360:
[----:B------:R-:W-:Y:S05]  /*4330*/  @!P4 EXIT ;  /* 0x000000000000c94d */ /* 0x000fea0003800000 */
[----:B0----5:R-:W-:-:S04]  /*4340*/  IMAD.MOV.U32 R7, RZ, RZ, 0x20 ;  /* 0x00000020ff077424 */ /* 0x021fc800078e00ff */
        /* <DEDUP_REMOVED lines=10> */
.L_x_3295:
[----:B------:R-:W-:Y:S01]  /*43f0*/  MOV R149, R235 ;  /* 0x000000eb00957202 */ /* 0x000fe20000000f00 */
[----:B------:R-:W-:Y:S01]  /*4400*/  IMAD.MOV.U32 R152, RZ, RZ, 0x10 ;  /* 0x00000010ff987424 */ /* 0x000fe200078e00ff */
[----:B0-----:R-:W-:Y:S01]  /*4410*/  MOV R232, 0xffffffff ;  /* 0xffffffff00e87802 */ /* 0x001fe20000000f00 */
[----:B------:R-:W-:Y:S01]  /*4420*/  IMAD.MOV.U32 R155, RZ, RZ, 0x1f ;  /* 0x0000001fff9b7424 */ /* 0x000fe200078e00ff */
[----:B-1----:R-:W-:-:S02]  /*4430*/  MOV R144, 0x4450 ;  /* 0x0000445000907802 */ /* 0x002fc40000000f00 */
[----:B-----5:R-:W-:Y:S05]  /*4440*/  CALL.REL.NOINC `($__internal_66_$__cuda_sm70_shflsync_down_p) ;  /* 0x0000046000007944 */ /* 0x020fea0003c00000 */
[----:B-1----:R-:W-:Y:S01]  /*4450*/  IMAD.MOV.U32 R148, RZ, RZ, R149 ;  /* 0x000000ffff947224 */ /* 0x002fe200078e0095 */
[----:B0-----:R-:W-:Y:S05]  /*4460*/  BRA `(.L_x_3362) ;  /* 0xffffd5f000007947 */ /* 0x001fea000383ffff */
.L_x_3296:
[----:B------:R-:W-:Y:S01]  /*4470*/  HFMA2.MMA R152, -RZ, RZ, 0, 9.5367431640625e-07 ;  /* 0x00000010ff987435 */ /* 0x000fe200000001ff */
[----:B------:R-:W-:Y:S01]  /*4480*/  IMAD.MOV.U32 R149, RZ, RZ, R230 ;  /* 0x000000ffff957224 */ /* 0x000fe200078e00e6 */
[----:B-1----:R-:W-:Y:S01]  /*4490*/  MOV R144, 0x44d0 ;  /* 0x000044d000907802 */ /* 0x002fe20000000f00 */
[----:B------:R-:W-:-:S02]  /*44a0*/  IMAD.MOV.U32 R155, RZ, RZ, 0x1f ;  /* 0x0000001fff9b7424 */ /* 0x000fc400078e00ff */
[----:B0-----:R-:W-:Y:S02]  /*44b0*/  IMAD.MOV.U32 R232, RZ, RZ, -0x1 ;  /* 0xffffffffffe87424 */ /* 0x001fe400078e00ff */
[----:B--23-5:R-:W-:Y:S05]  /*44c0*/  CALL.REL.NOINC `($__internal_66_$__cuda_sm70_shflsync_down_p) ;  /* 0x000003e000007944 */ /* 0x02cfea0003c00000 */
[----:B------:R-:W-:Y:S01]  /*44d0*/  FADD.FTZ R148, R148, R235 ;  /* 0x000000eb94947221 */ /* 0x000fe20000010000 */
[----:B0-----:R-:W-:Y:S01]  /*44e0*/  MOV R152, 0x8 ;  /* 0x0000000800987802 */ /* 0x001fe20000000f00 */
[----:B-1----:R-:W-:Y:S01]  /*44f0*/  FADD.FTZ R230, R230, R149 ;  /* 0x00000095e6e67221 */ /* 0x002fe20000010000 */
[----:B------:R-:W-:Y:S01]  /*4500*/  MOV R144, 0x4550 ;  /* 0x0000455000907802 */ /* 0x000fe20000000f00 */
[----:B------:R-:W-:Y:S01]  /*4510*/  IMAD.MOV.U32 R155, RZ, RZ, 0x1f ;  /* 0x0000001fff9b7424 */ /* 0x000fe200078e00ff */
[----:B------:R-:W-:Y:S01]  /*4520*/  MOV R149, R148 ;  /* 0x0000009400957202 */ /* 0x000fe20000000f00 */
[----:B------:R-:W-:Y:S02]  /*4530*/  IMAD.MOV.U32 R232, RZ, RZ, -0x1 ;  /* 0xffffffffffe87424 */ /* 0x000fe400078e00ff */
[----:B------:R-:W-:Y:S05]  /*4540*/  CALL.REL.NOINC `($__internal_66_$__cuda_sm70_shflsync_down_p) ;  /* 0x0000036000007944 */ /* 0x000fea0003c00000 */
[----:B0-----:R-:W-:Y:S01]  /*4550*/  HFMA2.MMA R155, -RZ, RZ, 0, 1.847743988037109375e-06 ;  /* 0x0000001fff9b7435 */ /* 0x001fe200000001ff */
[----:B-1----:R-:W-:Y:S01]  /*4560*/  IMAD.MOV.U32 R147, RZ, RZ, R149 ;  /* 0x000000ffff937224 */ /* 0x002fe200078e0095 */
[----:B------:R-:W-:Y:S01]  /*4570*/  MOV R149, R230 ;  /* 0x000000e600957202 */ /* 0x000fe20000000f00 */
[----:B------:R-:W-:Y:S01]  /*4580*/  IMAD.MOV.U32 R152, RZ, RZ, 0x8 ;  /* 0x00000008ff987424 */ /* 0x000fe200078e00ff */
[----:B------:R-:W-:Y:S01]  /*4590*/  MOV R144, 0x45c0 ;  /* 0x000045c000907802 */ /* 0x000fe20000000f00 */
[----:B------:R-:W-:-:S02]  /*45a0*/  IMAD.MOV.U32 R232, RZ, RZ, -0x1 ;  /* 0xffffffffffe87424 */ /* 0x000fc400078e00ff */
[----:B------:R-:W-:Y:S05]  /*45b0*/  CALL.REL.NOINC `($__internal_66_$__cuda_sm70_shflsync_down_p) ;  /* 0x000002f000007944 */ /* 0x000fea0003c00000 */
[----:B------:R-:W-:Y:S01]  /*45c0*/  FADD.FTZ R148, R147, R148 ;  /* 0x0000009493947221 */ /* 0x000fe20000010000 */
[----:B0-----:R-:W-:Y:S01]  /*45d0*/  MOV R152, 0x4 ;  /* 0x0000000400987802 */ /* 0x001fe20000000f00 */
[----:B-1----:R-:W-:Y:S01]  /*45e0*/  FADD.FTZ R230, R230, R149 ;  /* 0x00000095e6e67221 */ /* 0x002fe20000010000 */
[----:B------:R-:W-:Y:S01]  /*45f0*/  MOV R232, 0xffffffff ;  /* 0xffffffff00e87802 */ /* 0x000fe20000000f00 */
[----:B------:R-:W-:Y:S01]  /*4600*/  IMAD.MOV.U32 R155, RZ, RZ, 0x1f ;  /* 0x0000001fff9b7424 */ /* 0x000fe200078e00ff */
[----:B------:R-:W-:Y:S01]  /*4610*/  MOV R144, 0x4640 ;  /* 0x0000464000907802 */ /* 0x000fe20000000f00 */
[----:B------:R-:W-:-:S02]  /*4620*/  IMAD.MOV.U32 R149, RZ, RZ, R148 ;  /* 0x000000ffff957224 */ /* 0x000fc400078e0094 */
[----:B------:R-:W-:Y:S05]  /*4630*/  CALL.REL.NOINC `($__internal_66_$__cuda_sm70_shflsync_down_p) ;  /* 0x0000027000007944 */ /* 0x000fea0003c00000 */
[----:B0-----:R-:W-:Y:S01]  /*4640*/  HFMA2.MMA R152, -RZ, RZ, 0, 2.384185791015625e-07 ;  /* 0x00000004ff987435 */ /* 0x001fe200000001ff */
[----:B-1----:R-:W-:Y:S01]  /*4650*/  MOV R147, R149 ;  /* 0x0000009500937202 */ /* 0x002fe20000000f00 */
[----:B------:R-:W-:Y:S01]  /*4660*/  IMAD.MOV.U32 R149, RZ, RZ, R230 ;  /* 0x000000ffff957224 */ /* 0x000fe200078e00e6 */
[----:B------:R-:W-:Y:S01]  /*4670*/  MOV R232, 0xffffffff ;  /* 0xffffffff00e87802 */ /* 0x000fe20000000f00 */
[----:B------:R-:W-:Y:S01]  /*4680*/  IMAD.MOV.U32 R155, RZ, RZ, 0x1f ;  /* 0x0000001fff9b7424 */ /* 0x000fe200078e00ff */
[----:B------:R-:W-:-:S02]  /*4690*/  MOV R144, 0x46b0 ;  /* 0x000046b000907802 */ /* 0x000fc40000000f00 */
[----:B------:R-:W-:Y:S05]  /*46a0*/  CALL.REL.NOINC `($__internal_66_$__cuda_sm70_shflsync_down_p) ;  /* 0x0000020000007944 */ /* 0x000fea0003c00000 */
[----:B------:R-:W-:Y:S01]  /*46b0*/  FADD.FTZ R148, R147, R148 ;  /* 0x0000009493947221 */ /* 0x000fe20000010000 */
[----:B0-----:R-:W-:Y:S01]  /*46c0*/  HFMA2.MMA R155, -RZ, RZ, 0, 1.847743988037109375e-06 ;  /* 0x0000001fff9b7435 */ /* 0x001fe200000001ff */
[----:B-1----:R-:W-:Y:S01]  /*46d0*/  FADD.FTZ R230, R230, R149 ;  /* 0x00000095e6e67221 */ /* 0x002fe20000010000 */
[----:B------:R-:W-:Y:S01]  /*46e0*/  MOV R144, 0x4730 ;  /* 0x0000473000907802 */ /* 0x000fe20000000f00 */
[----:B------:R-:W-:Y:S01]  /*46f0*/  IMAD.MOV.U32 R152, RZ, RZ, 0x2 ;  /* 0x00000002ff987424 */ /* 0x000fe200078e00ff */
[----:B------:R-:W-:Y:S01]  /*4700*/  MOV R149, R148 ;  /* 0x0000009400957202 */ /* 0x000fe20000000f00 */
[----:B------:R-:W-:-:S02]  /*4710*/  IMAD.MOV.U32 R232, RZ, RZ, -0x1 ;  /* 0xffffffffffe87424 */ /* 0x000fc400078e00ff */
        /* <DEDUP_REMOVED lines=16> */
[----:B0-----:R-:W-:Y:S01]  /*4820*/  HFMA2.MMA R152, -RZ, RZ, 0, 5.9604644775390625e-08 ;  /* 0x00000001ff987435 */ /* 0x001fe200000001ff */
[----:B-1----:R-:W-:Y:S01]  /*4830*/  MOV R151, R149 ;  /* 0x0000009500977202 */ /* 0x002fe20000000f00 */
[----:B------:R-:W-:Y:S01]  /*4840*/  IMAD.MOV.U32 R149, RZ, RZ, R153 ;  /* 0x000000ffff957224 */ /* 0x000fe200078e0099 */
[----:B------:R-:W-:Y:S01]  /*4850*/  MOV R232, 0xffffffff ;  /* 0xffffffff00e87802 */ /* 0x000fe20000000f00 */
[----:B------:R-:W-:Y:S01]  /*4860*/  IMAD.MOV.U32 R155, RZ, RZ, 0x1f ;  /* 0x0000001fff9b7424 */ /* 0x000fe200078e00ff */
[----:B------:R-:W-:-:S02]  /*4870*/  MOV R144, 0x4890 ;  /* 0x0000489000907802 */ /* 0x000fc40000000f00 */
[----:B------:R-:W-:Y:S05]  /*4880*/  CALL.REL.NOINC `($__internal_66_$__cuda_sm70_shflsync_down_p) ;  /* 0x0000002000007944 */ /* 0x000fea0003c00000 */
[----:B-1----:R-:W-:Y:S01]  /*4890*/  IMAD.MOV.U32 R230, RZ, RZ, R149 ;  /* 0x000000ffffe67224 */ /* 0x002fe200078e0095 */
[----:B0-----:R-:W-:Y:S05]  /*48a0*/  BRA `(.L_x_3363) ;  /* 0xffffd2d000007947 */ /* 0x001fea000383ffff */
        .weak           $__internal_66_$__cuda_sm70_shflsync_down_p
        .type           $__internal_66_$__cuda_sm70_shflsync_down_p,@function
        .size           $__internal_66_$__cuda_sm70_shflsync_down_p,(.L_x_9320 - $__internal_66_$__cuda_sm70_shflsync_down_p)
$__internal_66_$__cuda_sm70_shflsync_down_p:
[----:B------:R-:W-:Y:S01]  /*48b0*/  HFMA2.MMA R145, -RZ, RZ, 0, 0 ;  /* 0x00000000ff917435 */ /* 0x000fe200000001ff */
[----:B------:R-:W-:Y:S04]  /*48c0*/  WARPSYNC R232 ;  /* 0x000000e800007348 */ /* 0x000fe80003800000 */
[----:B------:R0:W1:Y:S01]  /*48d0*/  SHFL.DOWN PT, R149, R149, R152, R155 ;  /* 0x0800009895957389 */ /* 0x00006200000e009b */
[----:B------:R-:W-:Y:S05]  /*48e0*/  RET.REL.NODEC R144 `(_ZN10layer_norm13ln_bwd_kernelINS_13Kernel_traitsI13__nv_bfloat16S2_fS2_fjLj3072ELj1ELj1ELj4ELj16ENS_18Kernel_traits_baseILj3072ES2_S2_fS2_fjLj128EEEEELb0ELb1ELb1ELb0EEEvNS_9BwdParamsE) ;  /* 0xffffb71090007950 */ /* 0x000fea0003c3ffff */
.L_x_3364:
        /* <DEDUP_REMOVED lines=9> */
.L_x_9320:


//--------------------- .text._ZN10layer_norm13ln_bwd_kernelINS_13Kernel_traitsI13__nv_bfloat16S2_fS2_fjLj3072ELj1ELj1ELj4ELj16ENS_18Kernel_traits_baseILj3072ES2_S2_fS2_fjLj128EEEEELb0ELb1ELb1ELb1EEEvNS_9BwdParamsE --------------------------
	.section	.text._ZN10layer_norm13ln_bwd_kernelINS_13Kernel_traitsI13__nv_bfloat16S2_fS2_fjLj3072ELj1ELj1ELj4ELj16ENS_18Kernel_traits_baseILj3072ES2_S2_fS2_fjLj128EEEEELb0ELb1ELb1ELb1EEEvNS_9BwdParamsE,"ax",@progbits
	.sectioninfo	@"SHI_REGISTERS=252"
	.align	128
        .global         _ZN10layer_norm13ln_bwd_kernelINS_13Kernel_traitsI13__nv_bfloat16S2_fS2_fjLj3072ELj1ELj1ELj4ELj16ENS_18Kernel_traits_baseILj3072ES2_S2_fS2_fjLj128EEEEELb0ELb1ELb1ELb1EEEvNS_9BwdParamsE
        .type           _ZN10layer_norm13ln_bwd_kernelINS_13Kernel_traitsI13__nv_bfloat16S2_fS2_fjLj3072ELj1ELj1ELj4ELj16ENS_18Kernel_traits_baseILj3072ES2_S2_fS2_fjLj128EEEEELb0ELb1ELb1ELb1EEEvNS_9BwdParamsE,@function
        .size           _ZN10layer_norm13ln_bwd_kernelINS_13Kernel_traitsI13__nv_bfloat16S2_fS2_fjLj3072ELj1ELj1ELj4ELj16ENS_18Kernel_traits_baseILj3072ES2_S2_fS2_fjLj128EEEEELb0ELb1ELb1ELb1EEEvNS_9BwdParamsE,(.L_x_9321 - _ZN10layer_norm13ln_bwd_kernelINS_13Kernel_traitsI13__nv_bfloat16S2_fS2_fjLj3072ELj1ELj1ELj4ELj16ENS_18Kernel_traits_baseILj3072ES2_S2_fS2_fjLj128EEEEELb0ELb1ELb1ELb1EEEvNS_9BwdParamsE)
        .other          _ZN10layer_norm13ln_bwd_kernelINS_13Kernel_traitsI13__nv_bfloat16S2_fS2_fjLj3072ELj1ELj1ELj4ELj16ENS_18Kernel_traits_baseILj3072ES2_S2_fS2_fjLj128EEEEELb0ELb1ELb1ELb1EEEvNS_9BwdParamsE,@"STO_CUDA_ENTRY STV_DEFAULT"
_ZN10layer_norm13ln_bwd_kernelINS_13Kernel_traitsI13__nv_bfloat16S2_fS2_fjLj3072ELj1ELj1ELj4ELj16ENS_18Kernel_traits_baseILj3072ES2_S2_fS2_fjLj128EEEEELb0ELb1ELb1ELb1EEEvNS_9BwdParamsE:
.text._ZN10layer_norm13ln_bwd_kernelINS_13Kernel_traitsI13__nv_bfloat16S2_fS2_fjLj3072ELj1ELj1ELj4ELj16ENS_18Kernel_traits_baseILj3072ES2_S2_fS2_fjLj128EEEEELb0ELb1ELb1ELb1EEEvNS_9BwdParamsE:
[----:B------:R-:W-:Y:S02]  /*0000*/  IMAD.MOV.U32 R1, RZ, RZ, c[0x0][0x28] ;  /* 0x00000a00ff017624 */ /* 0x000fe400078e00ff */
[----:B------:R-:W0:Y:S01]  /*0010*/  S2R R189, SR_TID.X ;  /* 0x0000000000bd7919 */ /* 0x000e220000002100 */
[----:B------:R-:W-:Y:S01]  /*0020*/  ULDC.64 UR4, c[0x0][0x118] ;  /* 0x0000460000047ab9 */ /* 0x000fe20000000a00 */
[----:B0-----:R-:W-:-:S04]  /*0030*/  SHF.L.U32 R0, R189, 0x4, RZ ;  /* 0x00000004bd007819 */ /* 0x001fc800000006ff */
[----:B------:R-:W-:-:S04]  /*0040*/  LOP3.LUT R0, R0, 0x7f0, RZ, 0xc0, !PT ;  /* 0x000007f000007812 */ /* 0x000fc800078ec0ff */
[----:B------:R-:W-:-:S05]  /*0050*/  IADD3 R2, P0, R0, c[0x0][0x1c8], RZ ;  /* 0x0000720000027a10 */ /* 0x000fca0007f1e0ff */
[----:B------:R-:W-:-:S05]  /*0060*/  IMAD.X R3, RZ, RZ, c[0x0][0x1cc], P0 ;  /* 0x00007300ff037624 */ /* 0x000fca00000e06ff */
        /* <DEDUP_REMOVED lines=45> */
.L_x_3365:
[----:B0-----:R-:W-:-:S04]  /*0340*/  LEA R2, P0, R189, c[0x0][0x1b0], 0x4 ;  /* 0x00006c00bd027a11 */ /* 0x001fc800078020ff */
[----:B------:R-:W-:-:S05]  /*0350*/  IADD3.X R3, RZ, c[0x0][0x1b4], RZ, P0, !PT ;  /* 0x00006d00ff037a10 */ /* 0x000fca00007fe4ff */
[----:B------:R-:W2:Y:S04]  /*0360*/  LDG.E.128 R4, [R2.64] ;  /* 0x0000000402047981 */ /* 0x000ea8000c1e1d00 */
[----:B------:R-:W3:Y:S04]  /*0370*/  LDG.E.128 R8, [R2.64+0x800] ;  /* 0x0008000402087981 */ /* 0x000ee8000c1e1d00 */
[----:B------:R-:W4:Y:S01]  /*0380*/  LDG.E.128 R108, [R2.64+0x1000] ;  /* 0x00100004026c7981 */ /* 0x000f22000c1e1d00 */
[----:B------:R-:W0:Y:S01]  /*0390*/  LDC.U8 R12, c[0x0][0x1f0] ;  /* 0x00007c00ff0c7b82 */ /* 0x000e220000000000 */
        /* <DEDUP_REMOVED lines=51> */
[----:B------:R-:W-:Y:S01]  /*06d0*/  PRMT R13, RZ, 0x7610, R11 ;  /* 0x00007610ff0d7816 */ /* 0x000fe2000000000b */
[----:B------:R-:W-:Y:S01]  /*06e0*/  IMAD.MOV.U32 R11, RZ, RZ, 0x1 ;  /* 0x00000001ff0b7424 */ /* 0x000fe200078e00ff */
[--C-:B----4-:R-:W-:Y:S02]  /*06f0*/  PRMT R10, RZ, 0x5410, R108.reuse ;  /* 0x00005410ff0a7816 */ /* 0x110fe4000000006c */
[----:B------:R-:W-:Y:S02]  /*0700*/  PRMT R9, RZ, 0x7610, R108 ;  /* 0x00007610ff097816 */ /* 0x000fe4000000006c */
[----:B------:R-:W-:-:S02]  /*0710*/  PRMT R8, RZ, 0x5410, R109 ;  /* 0x00005410ff087816 */ /* 0x000fc4000000006d */
[----:B------:R-:W-:Y:S02]  /*0720*/  PRMT R7, RZ, 0x7610, R109 ;  /* 0x00007610ff077816 */ /* 0x000fe4000000006d */
[--C-:B------:R-:W-:Y:S02]  /*0730*/  PRMT R6, RZ, 0x5410, R110.reuse ;  /* 0x00005410ff067816 */ /* 0x100fe4000000006e */
[----:B------:R-:W-:Y:S02]  /*0740*/  PRMT R5, RZ, 0x7610, R110 ;  /* 0x00007610ff057816 */ /* 0x000fe4000000006e */
[--C-:B------:R-:W-:Y:S02]  /*0750*/  PRMT R4, RZ, 0x5410, R111.reuse ;  /* 0x00005410ff047816 */ /* 0x100fe4000000006f */
[----:B0-----:R-:W-:Y:S02]  /*0760*/  PRMT R3, RZ, 0x7610, R111 ;  /* 0x00007610ff037816 */ /* 0x001fe4000000006f */
.L_x_3420:
[----:B------:R-:W-:-:S10]  /*0770*/  HFMA2.MMA R223, -RZ, RZ, 0, 2.384185791015625e-07 ;  /* 0x00000004ffdf7435 */ /* 0x000fd400000001ff */
[----:B------:R-:W-:-:S06]  /*0780*/  IMAD.WIDE R152, R190, R223, c[0x0][0x1d8] ;  /* 0x00007600be987625 */ /* 0x000fcc00078e02df */
[----:B------:R-:W2:Y:S01]  /*0790*/  LDG.E R152, [R152.64] ;  /* 0x0000000498987981 */ /* 0x000ea2000c1e1900 */
[----:B------:R-:W-:-:S04]  /*07a0*/  IMAD.WIDE R150, R190, R223, c[0x0][0x1a8] ;  /* 0x00006a00be967625 */ /* 0x000fc800078e02df */
[C---:B------:R-:W-:Y:S01]  /*07b0*/  IMAD.WIDE R148, R190.reuse, R223, c[0x0][0x1d0] ;  /* 0x00007400be947625 */ /* 0x040fe200078e02df */
[----:B-----5:R0:W5:Y:S04]  /*07c0*/  LDG.E R2, [R150.64] ;  /* 0x0000000496027981 */ /* 0x020168000c1e1900 */
[----:B------:R0:W5:Y:S01]  /*07d0*/  LDG.E R193, [R148.64] ;  /* 0x0000000494c17981 */ /* 0x000162000c1e1900 */
[----:B------:R-:W-:Y:S01]  /*07e0*/  IMAD R0, R190, c[0x0][0x168], RZ ;  /* 0x00005a00be007a24 */ /* 0x000fe200078e02ff */
[----:B------:R-:W-:Y:S01]  /*07f0*/  BSSY B0, `(.L_x_3367) ;  /* 0x00000fb000007945 */ /* 0x000fe20003800000 */
[----:B------:R-:W-:-:S03]  /*0800*/  IMAD.MOV.U32 R183, RZ, RZ, 0x20 ;  /* 0x00000020ffb77424 */ /* 0x000fc600078e00ff */
[----:B------:R-:W-:-:S04]  /*0810*/  SHF.R.S32.HI R155, RZ, 0x1f, R0 ;  /* 0x0000001fff9b7819 */ /* 0x000fc80000011400 */
[----:B------:R-:W-:-:S04]  /*0820*/  LEA.HI R192, R155, R0, RZ, 0x3 ;  /* 0x000000009bc07211 */ /* 0x000fc800078f18ff */
[----:B------:R-:W-:-:S04]  /*0830*/  LEA.HI.SX32 R192, R192, R189, 0x1d ;  /* 0x000000bdc0c07211 */ /* 0x000fc800078feaff */
[C---:B------:R-:W-:Y:S01]  /*0840*/  IADD3 R191, R192.reuse, 0x80, RZ ;  /* 0x00000080c0bf7810 */ /* 0x040fe20007ffe0ff */
[C---:B------:R-:W-:Y:S01]  /*0850*/  IMAD.WIDE.U32 R198, R192.reuse, R183, c[0x0][0x218] ;  /* 0x00008600c0c67625 */ /* 0x040fe200078e00b7 */
[----:B------:R-:W-:-:S03]  /*0860*/  IADD3 R0, R192, 0x100, RZ ;  /* 0x00000100c0007810 */ /* 0x000fc60007ffe0ff */
        /* <DEDUP_REMOVED lines=14> */
[----:B------:R-:W-:Y:S01]  /*0950*/  CS2R R150, SRZ ;  /* 0x0000000000967805 */ /* 0x000fe2000001ff00 */
[----:B------:R-:W-:Y:S05]  /*0960*/  BRA `(.L_x_3369) ;  /* 0x00000e3000007947 */ /* 0x000fea0003800000 */
.L_x_3368:
[----:B0-----:R-:W-:Y:S01]  /*0970*/  IADD3 R148, R152, -0x1, RZ ;  /* 0xffffffff98947810 */ /* 0x001fe20007ffe0ff */
[----:B------:R-:W-:Y:S01]  /*0980*/  IMAD.WIDE R164, R190, R223, c[0x0][0x1a0] ;  /* 0x00006800bea47625 */ /* 0x000fe200078e02df */
[----:B------:R-:W-:-:S03]  /*0990*/  MOV R177, 0x10 ;  /* 0x0000001000b17802 */ /* 0x000fc60000000f00 */
[----:B------:R-:W-:Y:S01]  /*09a0*/  IMAD R148, R148, c[0x0][0x168], RZ ;  /* 0x00005a0094947a24 */ /* 0x000fe200078e02ff */
[----:B------:R0:W2:Y:S04]  /*09b0*/  LDG.E R206, [R164.64] ;  /* 0x00000004a4ce7981 */ /* 0x0000a8000c1e1900 */
[----:B------:R-:W-:-:S04]  /*09c0*/  SHF.R.S32.HI R149, RZ, 0x1f, R148 ;  /* 0x0000001fff957819 */ /* 0x000fc80000011494 */
[----:B------:R-:W-:-:S04]  /*09d0*/  LEA.HI R148, R149, R148, RZ, 0x3 ;  /* 0x0000009495947211 */ /* 0x000fc800078f18ff */
[----:B------:R-:W-:Y:S01]  /*09e0*/  LEA.HI.SX32 R176, R148, R189, 0x1d ;  /* 0x000000bd94b07211 */ /* 0x000fe200078feaff */
[----:B------:R-:W-:-:S03]  /*09f0*/  IMAD.WIDE.U32 R200, R192, R183, c[0x0][0x188] ;  /* 0x00006200c0c87625 */ /* 0x000fc600078e00b7 */
[C---:B------:R-:W-:Y:S01]  /*0a00*/  IADD3 R166, R176.reuse, 0x80, RZ ;  /* 0x00000080b0a67810 */ /* 0x040fe20007ffe0ff */
[CC--:B------:R-:W-:Y:S01]  /*0a10*/  IMAD.WIDE.U32 R152, R176.reuse, R177.reuse, c[0x0][0x208] ;  /* 0x00008200b0987625 */ /* 0x0c0fe200078e00b1 */
[----:B------:R-:W-:Y:S01]  /*0a20*/  IADD3 R176, R176, 0x100, RZ ;  /* 0x00000100b0b07810 */ /* 0x000fe20007ffe0ff */
[----:B------:R-:W3:Y:S02]  /*0a30*/  LDG.E.128 R148, [R200.64] ;  /* 0x00000004c8947981 */ /* 0x000ee4000c1e1d00 */
[----:B------:R-:W-:Y:S02]  /*0a40*/  IMAD.WIDE.U32 R166, R166, R177, c[0x0][0x208] ;  /* 0x00008200a6a67625 */ /* 0x000fe400078e00b1 */
[----:B------:R-:W4:Y:S02]  /*0a50*/  LDG.E.128 R152, [R152.64] ;  /* 0x0000000498987981 */ /* 0x000f24000c1e1d00 */
[----:B------:R-:W-:Y:S02]  /*0a60*/  IMAD.WIDE.U32 R202, R191, R183, c[0x0][0x188] ;  /* 0x00006200bfca7625 */ /* 0x000fe400078e00b7 */
[----:B------:R1:W4:Y:S02]  /*0a70*/  LDG.E.128 R156, [R200.64+0x10] ;  /* 0x00001004c89c7981 */ /* 0x000324000c1e1d00 */
[----:B------:R-:W-:-:S02]  /*0a80*/  IMAD.WIDE.U32 R176, R176, R177, c[0x0][0x208] ;  /* 0x00008200b0b07625 */ /* 0x000fc400078e00b1 */
[----:B------:R0:W4:Y:S02]  /*0a90*/  LDG.E.128 R160, [R202.64] ;  /* 0x00000004caa07981 */ /* 0x000124000c1e1d00 */
[----:B------:R-:W-:Y:S02]  /*0aa0*/  IMAD.WIDE.U32 R204, R0, R183, c[0x0][0x188] ;  /* 0x0000620000cc7625 */ /* 0x000fe400078e00b7 */
[----:B------:R-:W4:Y:S04]  /*0ab0*/  LDG.E.128 R176, [R176.64] ;  /* 0x00000004b0b07981 */ /* 0x000f28000c1e1d00 */
[----:B------:R1:W4:Y:S04]  /*0ac0*/  LDG.E.128 R180, [R204.64+0x10] ;  /* 0x00001004ccb47981 */ /* 0x000328000c1e1d00 */
[----:B0-----:R-:W4:Y:S04]  /*0ad0*/  LDG.E.128 R164, [R166.64] ;  /* 0x00000004a6a47981 */ /* 0x001f28000c1e1d00 */
[----:B------:R0:W4:Y:S04]  /*0ae0*/  LDG.E.128 R168, [R202.64+0x10] ;  /* 0x00001004caa87981 */ /* 0x000128000c1e1d00 */
[----:B------:R0:W4:Y:S01]  /*0af0*/  LDG.E.128 R172, [R204.64] ;  /* 0x00000004ccac7981 */ /* 0x000122000c1e1d00 */
        /* <DEDUP_REMOVED lines=11> */
[C---:B------:R-:W-:Y:S01]  /*0bb0*/  FADD.FTZ R217, -R210.reuse, R151 ;  /* 0x00000097d2d97221 */ /* 0x040fe20000010100 */
[----:B----4-:R-:W-:Y:S01]  /*0bc0*/  PRMT R207, RZ, 0x5410, R152 ;  /* 0x00005410ffcf7816 */ /* 0x010fe20000000098 */
[C---:B------:R-:W-:Y:S01]  /*0bd0*/  FADD.FTZ R213, -R210.reuse, R149 ;  /* 0x00000095d2d57221 */ /* 0x040fe20000010100 */
[--C-:B-1----:R-:W-:Y:S01]  /*0be0*/  PRMT R201, RZ, 0x5410, R153.reuse ;  /* 0x00005410ffc97816 */ /* 0x102fe20000000099 */
[C---:B------:R-:W-:Y:S01]  /*0bf0*/  FADD.FTZ R219, -R210.reuse, R156 ;  /* 0x0000009cd2db7221 */ /* 0x040fe20000010100 */
[----:B------:R-:W-:Y:S01]  /*0c00*/  PRMT R200, RZ, 0x7610, R153 ;  /* 0x00007610ffc87816 */ /* 0x000fe20000000099 */
[C---:B------:R-:W-:Y:S02]  /*0c10*/  FADD.FTZ R221, -R210.reuse, R157 ;  /* 0x0000009dd2dd7221 */ /* 0x040fe40000010100 */
[C---:B------:R-:W-:Y:S01]  /*0c20*/  FADD.FTZ R225, -R210.reuse, R159 ;  /* 0x0000009fd2e17221 */ /* 0x040fe20000010100 */
[----:B0-----:R-:W-:Y:S01]  /*0c30*/  PRMT R203, RZ, 0x5410, R154 ;  /* 0x00005410ffcb7816 */ /* 0x001fe2000000009a */
[C---:B------:R-:W-:Y:S01]  /*0c40*/  FADD.FTZ R211, -R210.reuse, R148 ;  /* 0x00000094d2d37221 */ /* 0x040fe20000010100 */
[----:B------:R-:W-:Y:S01]  /*0c50*/  PRMT R202, RZ, 0x7610, R154 ;  /* 0x00007610ffca7816 */ /* 0x000fe2000000009a */
[----:B------:R-:W-:Y:S01]  /*0c60*/  FADD.FTZ R223, -R210, R158 ;  /* 0x0000009ed2df7221 */ /* 0x000fe20000010100 */
[--C-:B------:R-:W-:Y:S01]  /*0c70*/  PRMT R205, RZ, 0x5410, R155.reuse ;  /* 0x00005410ffcd7816 */ /* 0x100fe2000000009b */
[----:B-----5:R-:W-:Y:S01]  /*0c80*/  FMUL.FTZ R159, R2, R215 ;  /* 0x000000d7029f7220 */ /* 0x020fe20000410000 */
        /* <DEDUP_REMOVED lines=11> */
[----:B------:R-:W-:-:S02]  /*0d40*/  FADD.FTZ R233, -R210, R163 ;  /* 0x000000a3d2e97221 */ /* 0x000fc40000010100 */
[----:B------:R-:W-:Y:S02]  /*0d50*/  FADD.FTZ R177, -R210, R180 ;  /* 0x000000b4d2b17221 */ /* 0x000fe40000010100 */
[C---:B------:R-:W-:Y:S02]  /*0d60*/  FMUL.FTZ R156, R2.reuse, R213 ;  /* 0x000000d5029c7220 */ /* 0x040fe40000410000 */
[----:B------:R-:W-:Y:S02]  /*0d70*/  FMUL.FTZ R160, R2, R221 ;  /* 0x000000dd02a07220 */ /* 0x000fe40000410000 */
[----:B------:R-:W-:Y:S01]  /*0d80*/  FMUL.FTZ R178, R188, R207 ;  /* 0x000000cfbcb27220 */ /* 0x000fe20000410000 */
[----:B------:R-:W-:Y:S01]  /*0d90*/  PRMT R209, RZ, 0x5410, R164 ;  /* 0x00005410ffd17816 */ /* 0x000fe200000000a4 */
[----:B------:R-:W-:Y:S01]  /*0da0*/  FADD.FTZ R231, -R210, R162 ;  /* 0x000000a2d2e77221 */ /* 0x000fe20000010100 */
[--C-:B------:R-:W-:Y:S01]  /*0db0*/  PRMT R199, RZ, 0x5410, R165.reuse ;  /* 0x00005410ffc77816 */ /* 0x100fe200000000a5 */
[C---:B------:R-:W-:Y:S01]  /*0dc0*/  FMUL.FTZ R157, R2.reuse, R211 ;  /* 0x000000d3029d7220 */ /* 0x040fe20000410000 */
[----:B------:R-:W-:Y:S01]  /*0dd0*/  PRMT R194, RZ, 0x7610, R165 ;  /* 0x00007610ffc27816 */ /* 0x000fe200000000a5 */
[----:B------:R-:W-:Y:S01]  /*0de0*/  FMUL.FTZ R163, R2, R223 ;  /* 0x000000df02a37220 */ /* 0x000fe20000410000 */
[----:B------:R-:W-:Y:S01]  /*0df0*/  PRMT R197, RZ, 0x5410, R176 ;  /* 0x00005410ffc57816 */ /* 0x000fe200000000b0 */
[-C--:B------:R-:W-:Y:S01]  /*0e00*/  FFMA.FTZ R26, R159, R201.reuse, R26 ;  /* 0x000000c99f1a7223 */ /* 0x080fe2000001001a */
[----:B------:R-:W-:Y:S01]  /*0e10*/  PRMT R198, RZ, 0x7610, R176 ;  /* 0x00007610ffc67816 */ /* 0x000fe200000000b0 */
[----:B------:R-:W-:Y:S01]  /*0e20*/  FADD.FTZ R94, R94, R201 ;  /* 0x000000c95e5e7221 */ /* 0x000fe20000010000 */
[--C-:B------:R-:W-:Y:S01]  /*0e30*/  PRMT R153, RZ, 0x5410, R179.reuse ;  /* 0x00005410ff997816 */ /* 0x100fe200000000b3 */
[----:B------:R-:W-:Y:S01]  /*0e40*/  FMUL.FTZ R180, R186, R201 ;  /* 0x000000c9bab47220 */ /* 0x000fe20000410000 */
[----:B------:R-:W-:Y:S01]  /*0e50*/  PRMT R152, RZ, 0x7610, R179 ;  /* 0x00007610ff987816 */ /* 0x000fe200000000b3 */
[----:B------:R-:W-:-:S02]  /*0e60*/  FMUL.FTZ R162, R2, R225 ;  /* 0x000000e102a27220 */ /* 0x000fc40000410000 */
[-C--:B------:R-:W-:Y:S02]  /*0e70*/  FFMA.FTZ R27, R158, R200.reuse, R27 ;  /* 0x000000c89e1b7223 */ /* 0x080fe4000001001b */
[----:B------:R-:W-:Y:S02]  /*0e80*/  FADD.FTZ R95, R95, R200 ;  /* 0x000000c85f5f7221 */ /* 0x000fe40000010000 */
[----:B------:R-:W-:Y:S02]  /*0e90*/  FMUL.FTZ R201, R185, R200 ;  /* 0x000000c8b9c97220 */ /* 0x000fe40000410000 */
[----:B------:R-:W-:Y:S02]  /*0ea0*/  FADD.FTZ R179, -R210, R182 ;  /* 0x000000b6d2b37221 */ /* 0x000fe40000010100 */
[C---:B------:R-:W-:Y:S02]  /*0eb0*/  FMUL.FTZ R165, R2.reuse, R227 ;  /* 0x000000e302a57220 */ /* 0x040fe40000410000 */
[----:B------:R-:W-:-:S02]  /*0ec0*/  FMUL.FTZ R176, R2, R181 ;  /* 0x000000b502b07220 */ /* 0x000fc40000410000 */
[----:B------:R-:W-:Y:S02]  /*0ed0*/  FADD.FTZ R88, R88, R203 ;  /* 0x000000cb58587221 */ /* 0x000fe40000010000 */
[-C--:B------:R-:W-:Y:S02]  /*0ee0*/  FFMA.FTZ R28, R161, R203.reuse, R28 ;  /* 0x000000cba11c7223 */ /* 0x080fe4000001001c */
[----:B------:R-:W-:Y:S02]  /*0ef0*/  FMUL.FTZ R200, R184, R203 ;  /* 0x000000cbb8c87220 */ /* 0x000fe40000410000 */
[-C--:B------:R-:W-:Y:S02]  /*0f00*/  FFMA.FTZ R25, R156, R206.reuse, R25 ;  /* 0x000000ce9c197223 */ /* 0x080fe40000010019 */
[----:B------:R-:W-:Y:S02]  /*0f10*/  FADD.FTZ R93, R93, R206 ;  /* 0x000000ce5d5d7221 */ /* 0x000fe40000010000 */
[----:B------:R-:W-:-:S02]  /*0f20*/  FMUL.FTZ R181, R187, R206 ;  /* 0x000000cebbb57220 */ /* 0x000fc40000410000 */
[----:B------:R-:W-:Y:S02]  /*0f30*/  FADD.FTZ R89, R89, R202 ;  /* 0x000000ca59597221 */ /* 0x000fe40000010000 */
[-C--:B------:R-:W-:Y:S02]  /*0f40*/  FFMA.FTZ R29, R160, R202.reuse, R29 ;  /* 0x000000caa01d7223 */ /* 0x080fe4000001001d */
[----:B------:R-:W-:Y:S02]  /*0f50*/  FMUL.FTZ R203, R23, R202 ;  /* 0x000000ca17cb7220 */ /* 0x000fe40000410000 */
[----:B------:R-:W-:Y:S02]  /*0f60*/  FADD.FTZ R182, RZ, R178 ;  /* 0x000000b2ffb67221 */ /* 0x000fe40000010000 */
[----:B------:R-:W-:Y:S02]  /*0f70*/  FADD.FTZ R90, R90, R205 ;  /* 0x000000cd5a5a7221 */ /* 0x000fe40000010000 */
[----:B------:R-:W-:-:S02]  /*0f80*/  FFMA.FTZ R30, R163, R205, R30 ;  /* 0x000000cda31e7223 */ /* 0x000fc4000001001e */
[----:B------:R-:W-:Y:S02]  /*0f90*/  FMUL.FTZ R202, R22, R205 ;  /* 0x000000cd16ca7220 */ /* 0x000fe40000410000 */
[----:B------:R-:W-:Y:S01]  /*0fa0*/  FFMA.FTZ R206, R157, R178, RZ ;  /* 0x000000b29dce7223 */ /* 0x000fe200000100ff */
[----:B------:R-:W-:Y:S01]  /*0fb0*/  PRMT R208, RZ, 0x7610, R164 ;  /* 0x00007610ffd07816 */ /* 0x000fe200000000a4 */
[----:B------:R-:W-:Y:S02]  /*0fc0*/  FADD.FTZ R91, R91, R204 ;  /* 0x000000cc5b5b7221 */ /* 0x000fe40000010000 */
[-C--:B------:R-:W-:Y:S02]  /*0fd0*/  FFMA.FTZ R31, R162, R204.reuse, R31 ;  /* 0x000000cca21f7223 */ /* 0x080fe4000001001f */
[----:B------:R-:W-:Y:S02]  /*0fe0*/  FMUL.FTZ R205, R21, R204 ;  /* 0x000000cc15cd7220 */ /* 0x000fe40000410000 */
[----:B------:R-:W-:-:S02]  /*0ff0*/  FFMA.FTZ R32, R165, R209, R32 ;  /* 0x000000d1a5207223 */ /* 0x000fc40000010020 */
[----:B------:R-:W-:Y:S02]  /*1000*/  FADD.FTZ R84, R84, R209 ;  /* 0x000000d154547221 */ /* 0x000fe40000010000 */
[----:B------:R-:W-:Y:S02]  /*1010*/  FMUL.FTZ R204, R20, R209 ;  /* 0x000000d114cc7220 */ /* 0x000fe40000410000 */
[----:B------:R-:W-:Y:S02]  /*1020*/  FMUL.FTZ R164, R2, R229 ;  /* 0x000000e502a47220 */ /* 0x000fe40000410000 */
[----:B------:R-:W-:Y:S01]  /*1030*/  FADD.FTZ R209, R182, R181 ;  /* 0x000000b5b6d17221 */ /* 0x000fe20000010000 */
[--C-:B------:R-:W-:Y:S01]  /*1040*/  PRMT R149, RZ, 0x5410, R167.reuse ;  /* 0x00005410ff957816 */ /* 0x100fe200000000a7 */
[----:B------:R-:W-:Y:S01]  /*1050*/  FFMA.FTZ R206, R156, R181, R206 ;  /* 0x000000b59cce7223 */ /* 0x000fe200000100ce */
[----:B------:R-:W-:Y:S01]  /*1060*/  PRMT R148, RZ, 0x7610, R167 ;  /* 0x00007610ff947816 */ /* 0x000fe200000000a7 */
[----:B------:R-:W-:-:S02]  /*1070*/  FMUL.FTZ R167, R2, R231 ;  /* 0x000000e702a77220 */ /* 0x000fc40000410000 */
[----:B------:R-:W-:Y:S02]  /*1080*/  FFMA.FTZ R24, R157, R207, R24 ;  /* 0x000000cf9d187223 */ /* 0x000fe40000010018 */
[----:B------:R-:W-:Y:S02]  /*1090*/  FADD.FTZ R92, R92, R207 ;  /* 0x000000cf5c5c7221 */ /* 0x000fe40000010000 */
        /* <DEDUP_REMOVED lines=10> */
[----:B------:R-:W-:Y:S01]  /*1140*/  FADD.FTZ R182, R199, R200 ;  /* 0x000000c8c7b67221 */ /* 0x000fe20000010000 */
[----:B------:R-:W-:Y:S01]  /*1150*/  PRMT R151, RZ, 0x5410, R166 ;  /* 0x00005410ff977816 */ /* 0x000fe200000000a6 */
[----:B------:R-:W-:Y:S01]  /*1160*/  FFMA.FTZ R208, R161, R200, R208 ;  /* 0x000000c8a1d07223 */ /* 0x000fe200000100d0 */
[----:B------:R-:W-:Y:S01]  /*1170*/  PRMT R150, RZ, 0x7610, R166 ;  /* 0x00007610ff967816 */ /* 0x000fe200000000a6 */
[----:B------:R-:W-:Y:S02]  /*1180*/  FADD.FTZ R235, -R210, R168 ;  /* 0x000000a8d2eb7221 */ /* 0x000fe40000010100 */
[----:B------:R-:W-:Y:S02]  /*1190*/  FMUL.FTZ R166, R2, R233 ;  /* 0x000000e902a67220 */ /* 0x000fe40000410000 */
[----:B------:R-:W-:Y:S02]  /*11a0*/  FADD.FTZ R199, R182, R203 ;  /* 0x000000cbb6c77221 */ /* 0x000fe40000010000 */
[----:B------:R-:W-:-:S02]  /*11b0*/  FFMA.FTZ R182, R160, R203, R208 ;  /* 0x000000cba0b67223 */ /* 0x000fc400000100d0 */
[----:B------:R-:W-:Y:S02]  /*11c0*/  FADD.FTZ R237, -R210, R169 ;  /* 0x000000a9d2ed7221 */ /* 0x000fe40000010100 */
[----:B------:R-:W-:Y:S02]  /*11d0*/  FMUL.FTZ R169, R2, R235 ;  /* 0x000000eb02a97220 */ /* 0x000fe40000410000 */
[-C--:B------:R-:W-:Y:S02]  /*11e0*/  FFMA.FTZ R35, R166, R194.reuse, R35 ;  /* 0x000000c2a6237223 */ /* 0x080fe40000010023 */
[----:B------:R-:W-:Y:S02]  /*11f0*/  FADD.FTZ R87, R87, R194 ;  /* 0x000000c257577221 */ /* 0x000fe40000010000 */
[----:B------:R-:W-:Y:S02]  /*1200*/  FMUL.FTZ R209, R17, R194 ;  /* 0x000000c211d17220 */ /* 0x000fe40000410000 */
[----:B------:R-:W-:-:S02]  /*1210*/  FADD.FTZ R194, R199, R202 ;  /* 0x000000cac7c27221 */ /* 0x000fc40000010000 */
[----:B------:R-:W-:Y:S02]  /*1220*/  FFMA.FTZ R182, R163, R202, R182 ;  /* 0x000000caa3b67223 */ /* 0x000fe400000100b6 */
[----:B------:R-:W-:Y:S02]  /*1230*/  FADD.FTZ R239, -R210, R170 ;  /* 0x000000aad2ef7221 */ /* 0x000fe40000010100 */
[----:B------:R-:W-:Y:S02]  /*1240*/  FMUL.FTZ R168, R2, R237 ;  /* 0x000000ed02a87220 */ /* 0x000fe40000410000 */
[----:B------:R-:W-:Y:S02]  /*1250*/  FADD.FTZ R80, R80, R151 ;  /* 0x0000009750507221 */ /* 0x000fe40000010000 */
        /* <DEDUP_REMOVED lines=11> */
[C---:B------:R-:W-:Y:S02]  /*1310*/  FADD.FTZ R243, -R210.reuse, R172 ;  /* 0x000000acd2f37221 */ /* 0x040fe40000010100 */
[C---:B------:R-:W-:Y:S02]  /*1320*/  FADD.FTZ R245, -R210.reuse, R173 ;  /* 0x000000add2f57221 */ /* 0x040fe40000010100 */
[----:B------:R-:W-:-:S02]  /*1330*/  FADD.FTZ R247, -R210, R174 ;  /* 0x000000aed2f77221 */ /* 0x000fc40000010100 */
[C---:B------:R-:W-:Y:S02]  /*1340*/  FADD.FTZ R249, -R210.reuse, R175 ;  /* 0x000000afd2f97221 */ /* 0x040fe40000010100 */
[----:B------:R-:W-:Y:S02]  /*1350*/  FADD.FTZ R183, -R210, R183 ;  /* 0x000000b7d2b77221 */ /* 0x000fe40000010100 */
[----:B------:R-:W-:Y:S02]  /*1360*/  FADD.FTZ R82, R82, R149 ;  /* 0x0000009552527221 */ /* 0x000fe40000010000 */
[-C--:B------:R-:W-:Y:S02]  /*1370*/  FFMA.FTZ R38, R171, R149.reuse, R38 ;  /* 0x00000095ab267223 */ /* 0x080fe40000010026 */
        /* <DEDUP_REMOVED lines=19> */
[----:B------:R-:W-:-:S02]  /*14b0*/  FMUL.FTZ R173, R2, R243 ;  /* 0x000000f302ad7220 */ /* 0x000fc40000410000 */
[----:B------:R-:W-:Y:S02]  /*14c0*/  FFMA.FTZ R151, R170, R213, R151 ;  /* 0x000000d5aa977223 */ /* 0x000fe40000010097 */
[----:B------:R-:W-:Y:S02]  /*14d0*/  FADD.FTZ R148, R149, R212 ;  /* 0x000000d495947221 */ /* 0x000fe40000010000 */
[C---:B------:R-:W-:Y:S02]  /*14e0*/  FMUL.FTZ R172, R2.reuse, R245 ;  /* 0x000000f502ac7220 */ /* 0x040fe40000410000 */
[----:B------:R-:W-:Y:S02]  /*14f0*/  FMUL.FTZ R215, R9, R198 ;  /* 0x000000c609d77220 */ /* 0x000fe40000410000 */
        /* <DEDUP_REMOVED lines=42> */
.L_x_3369:
[----:B------:R-:W-:Y:S05]  /*17a0*/  BSYNC B0 ;  /* 0x0000000000007941 */ /* 0x000fea0003800000 */
.L_x_3367:
[----:B------:R-:W1:Y:S01]  /*17b0*/  S2R R148, SR_TID.X ;  /* 0x0000000000947919 */ /* 0x000e620000002100 */
[----:B------:R-:W-:Y:S02]  /*17c0*/  LOP3.LUT P1, RZ, R11, 0xff, RZ, 0xc0, !PT ;  /* 0x000000ff0bff7812 */ /* 0x000fe4000782c0ff */
[----:B-1----:R-:W-:Y:S02]  /*17d0*/  SHF.R.U32.HI R152, RZ, 0x5, R148 ;  /* 0x00000005ff987819 */ /* 0x002fe40000011694 */
[----:B------:R-:W-:-:S02]  /*17e0*/  LOP3.LUT P0, RZ, R148, 0x1f, RZ, 0xc0, !PT ;  /* 0x0000001f94ff7812 */ /* 0x000fc4000780c0ff */
[----:B0-----:R-:W-:-:S07]  /*17f0*/  LOP3.LUT R197, R152, 0x7fffffc, RZ, 0xc0, !PT ;  /* 0x07fffffc98c57812 */ /* 0x001fce00078ec0ff */
[----:B------:R-:W-:Y:S01]  /*1800*/  @!P1 IADD3 R197, R197, 0x4, RZ ;  /* 0x00000004c5c59810 */ /* 0x000fe20007ffe0ff */
[----:B------:R-:W-:Y:S05]  /*1810*/  BRA.DIV ~URZ, `(.L_x_3370) ;  /* 0x000028427f007947 */ /* 0x000fea000b800000 */
[----:B------:R0:W1:Y:S02]  /*1820*/  SHFL.DOWN PT, R153, R150, 0x10, 0x1f ;  /* 0x0a001f0096997f89 */ /* 0x00006400000e0000 */
.L_x_3421:
        /* <DEDUP_REMOVED lines=18> */
.L_x_3422:
[----:B-----5:R-:W-:Y:S01]  /*1950*/  ISETP.GE.AND P3, PT, R193, 0x1, PT ;  /* 0x00000001c100780c */ /* 0x020fe20003f66270 */
[----:B--2---:R-:W-:Y:S01]  /*1960*/  FADD.FTZ R182, R182, R151 ;  /* 0x00000097b6b67221 */ /* 0x004fe20000010000 */
[----:B------:R-:W-:Y:S01]  /*1970*/  @!P0 LOP3.LUT R152, R152, 0x3, RZ, 0xc0, !PT ;  /* 0x0000000398988812 */ /* 0x000fe200078ec0ff */
[----:B-1----:R-:W-:Y:S01]  /*1980*/  FADD.FTZ R183, R148, R155 ;  /* 0x0000009b94b77221 */ /* 0x002fe20000010000 */
[----:B------:R-:W-:Y:S01]  /*1990*/  WARPSYNC 0xffffffff ;  /* 0xffffffff00007948 */ /* 0x000fe20003800000 */
[----:B------:R-:W-:-:S08]  /*19a0*/  IMAD.MOV.U32 R196, RZ, RZ, RZ ;  /* 0x000000ffffc47224 */ /* 0x000fd000078e00ff */
[----:B------:R-:W-:Y:S02]  /*19b0*/  @P3 IADD3 R193, R193, -0x1, RZ ;  /* 0xffffffffc1c13810 */ /* 0x000fe40007ffe0ff */
[----:B------:R-:W-:-:S03]  /*19c0*/  @P3 MOV R195, 0x10 ;  /* 0x0000001000c33802 */ /* 0x000fc60000000f00 */
[----:B------:R-:W-:-:S05]  /*19d0*/  @P3 IMAD R193, R193, c[0x0][0x168], RZ ;  /* 0x00005a00c1c13a24 */ /* 0x000fca00078e02ff */
[----:B------:R-:W-:-:S04]  /*19e0*/  @P3 SHF.R.S32.HI R150, RZ, 0x1f, R193 ;  /* 0x0000001fff963819 */ /* 0x000fc800000114c1 */
[----:B------:R-:W-:Y:S01]  /*19f0*/  @P3 LEA.HI R150, R150, R193, RZ, 0x3 ;  /* 0x000000c196963211 */ /* 0x000fe200078f18ff */
[----:B------:R-:W-:-:S03]  /*1a00*/  @!P0 IMAD.IADD R193, R197, 0x1, R152 ;  /* 0x00000001c5c18824 */ /* 0x000fc600078e0298 */
[----:B------:R-:W-:Y:S02]  /*1a10*/  @P3 LEA.HI.SX32 R196, R150, R189, 0x1d ;  /* 0x000000bd96c43211 */ /* 0x000fe400078feaff */
[----:B------:R-:W-:Y:S03]  /*1a20*/  @!P0 STS.64 [R193.X8+0x3000], R182 ;  /* 0x003000b6c1008388 */ /* 0x000fe60000008a00 */
[----:B------:R-:W-:Y:S01]  /*1a30*/  @P3 IMAD.WIDE.U32 R194, R196, R195, c[0x0][0x170] ;  /* 0x00005c00c4c23625 */ /* 0x000fe200078e00c3 */
[----:B------:R-:W-:Y:S06]  /*1a40*/  BAR.SYNC.DEFER_BLOCKING 0x0 ;  /* 0x0000000000007b1d */ /* 0x000fec0000010000 */
[----:B------:R1:W5:Y:S01]  /*1a50*/  @P3 LDG.E.128 R132, [R194.64] ;  /* 0x00000004c2843981 */ /* 0x000362000c1e1d00 */
[----:B------:R-:W-:Y:S01]  /*1a60*/  @!P4 ISETP.NE.U32.AND P1, PT, RZ, c[0x0][0x218], PT ;  /* 0x00008600ff00ca0c */ /* 0x000fe20003f25070 */
[----:B------:R-:W-:Y:S01]  /*1a70*/  BSSY B0, `(.L_x_3372) ;  /* 0x000001e000007945 */ /* 0x000fe20003800000 */
[----:B------:R-:W-:Y:S01]  /*1a80*/  @!P4 ISETP.NE.U32.AND P0, PT, RZ, c[0x0][0x218], PT ;  /* 0x00008600ff00ca0c */ /* 0x000fe20003f05070 */
[----:B0-----:R-:W0:Y:S01]  /*1a90*/  LDS.128 R148, [R197.X8+0x3000] ;  /* 0x00300000c5947984 */ /* 0x001e220000008c00 */
[----:B------:R-:W-:-:S02]  /*1aa0*/  @!P4 ISETP.NE.AND.EX P1, PT, RZ, c[0x0][0x21c], PT, P1 ;  /* 0x00008700ff00ca0c */ /* 0x000fc40003f25310 */
[----:B------:R-:W-:Y:S01]  /*1ab0*/  @!P4 ISETP.NE.AND.EX P0, PT, RZ, c[0x0][0x21c], PT, P0 ;  /* 0x00008700ff00ca0c */ /* 0x000fe20003f05300 */
[----:B------:R-:W2:Y:S01]  /*1ac0*/  LDS.128 R152, [R197.X8+0x3010] ;  /* 0x00301000c5987984 */ /* 0x000ea20000008c00 */
[----:B------:R-:W-:Y:S02]  /*1ad0*/  @!P4 ISETP.NE.U32.AND P6, PT, RZ, c[0x0][0x218], PT ;  /* 0x00008600ff00ca0c */ /* 0x000fe40003fc5070 */
[----:B------:R-:W-:Y:S02]  /*1ae0*/  @!P4 ISETP.NE.U32.AND P5, PT, RZ, c[0x0][0x218], PT ;  /* 0x00008600ff00ca0c */ /* 0x000fe40003fa5070 */
[----:B------:R-:W-:Y:S01]  /*1af0*/  @!P4 ISETP.NE.U32.AND P2, PT, RZ, c[0x0][0x218], PT ;  /* 0x00008600ff00ca0c */ /* 0x000fe20003f45070 */
[----:B0-----:R-:W-:Y:S02]  /*1b00*/  FADD.FTZ R199, RZ, R148 ;  /* 0x00000094ffc77221 */ /* 0x001fe40000010000 */
[----:B------:R-:W-:Y:S01]  /*1b10*/  FADD.FTZ R148, RZ, R149 ;  /* 0x00000095ff947221 */ /* 0x000fe20000010000 */
[----:B------:R-:W-:Y:S01]  /*1b20*/  @!P4 FSEL R149, R108, RZ, P1 ;  /* 0x000000ff6c95c208 */ /* 0x000fe20000800000 */
[----:B------:R-:W-:Y:S01]  /*1b30*/  FADD.FTZ R199, R150, R199 ;  /* 0x000000c796c77221 */ /* 0x000fe20000010000 */
[----:B------:R-:W-:Y:S01]  /*1b40*/  @!P4 FSEL R150, R109, RZ, P0 ;  /* 0x000000ff6d96c208 */ /* 0x000fe20000000000 */
[----:B------:R-:W-:-:S02]  /*1b50*/  FADD.FTZ R148, R151, R148 ;  /* 0x0000009497947221 */ /* 0x000fc40000010000 */
[----:B--2---:R-:W-:Y:S02]  /*1b60*/  FADD.FTZ R199, R199, R152 ;  /* 0x00000098c7c77221 */ /* 0x004fe40000010000 */
[----:B------:R-:W-:Y:S02]  /*1b70*/  FADD.FTZ R148, R148, R153 ;  /* 0x0000009994947221 */ /* 0x000fe40000010000 */
[----:B------:R-:W-:Y:S02]  /*1b80*/  FADD.FTZ R154, R154, R199 ;  /* 0x000000c79a9a7221 */ /* 0x000fe40000010000 */
[----:B------:R-:W-:Y:S02]  /*1b90*/  FADD.FTZ R148, R155, R148 ;  /* 0x000000949b947221 */ /* 0x000fe40000010000 */
[----:B------:R-:W-:Y:S02]  /*1ba0*/  FMUL.FTZ R228, R154, c[0x0][0x1e0] ;  /* 0x000078009ae47a20 */ /* 0x000fe40000410000 */
[----:B------:R-:W-:Y:S01]  /*1bb0*/  FMUL.FTZ R227, R148, c[0x0][0x1e0] ;  /* 0x0000780094e37a20 */ /* 0x000fe20000410000 */
[----:B------:R-:W-:Y:S05]  /*1bc0*/  @!P4 BRA `(.L_x_3373) ;  /* 0x000000800000c947 */ /* 0x000fea0003800000 */
[----:B-1----:R-:W-:Y:S02]  /*1bd0*/  ISETP.NE.AND P1, PT, R12, RZ, PT ;  /* 0x000000ff0c00720c */ /* 0x002fe40003f25270 */
[----:B------:R-:W-:-:S02]  /*1be0*/  ISETP.NE.U32.AND P0, PT, RZ, c[0x0][0x218], PT ;  /* 0x00008600ff007a0c */ /* 0x000fc40003f05070 */
[----:B------:R-:W-:Y:S02]  /*1bf0*/  FSEL R148, R228, RZ, !P1 ;  /* 0x000000ffe4947208 */ /* 0x000fe40004800000 */
[----:B------:R-:W-:-:S03]  /*1c00*/  ISETP.NE.AND.EX P0, PT, RZ, c[0x0][0x21c], PT, P0 ;  /* 0x00008700ff007a0c */ /* 0x000fc60003f05300 */
[----:B------:R-:W-:-:S04]  /*1c10*/  FFMA.FTZ R149, R157, R227, R148 ;  /* 0x000000e39d957223 */ /* 0x000fc80000010094 */
[----:B------:R-:W-:-:S04]  /*1c20*/  FADD.FTZ R149, R178, -R149 ;  /* 0x80000095b2957221 */ /* 0x000fc80000010000 */
[----:B------:R-:W-:-:S04]  /*1c30*/  FMUL.FTZ R149, R2, R149 ;  /* 0x0000009502957220 */ /* 0x000fc80000410000 */
[----:B------:R-:W-:Y:S02]  /*1c40*/  @P0 FADD.FTZ R149, R108, R149 ;  /* 0x000000956c950221 */ /* 0x000fe40000010000 */
.L_x_3373:
[----:B-1----:R-:W-:Y:S05]  /*1c50*/  BSYNC B0 ;  /* 0x0000000000007941 */ /* 0x002fea0003800000 */
.L_x_3372:
        /* <DEDUP_REMOVED lines=10> */
.L_x_3375:
[----:B------:R-:W-:Y:S05]  /*1d00*/  BSYNC B0 ;  /* 0x0000000000007941 */ /* 0x000fea0003800000 */
.L_x_3374:
[--C-:B------:R-:W-:Y:S01]  /*1d10*/  @P3 PRMT R151, RZ, 0x7610, R104.reuse ;  /* 0x00007610ff973816 */ /* 0x100fe20000000068 */
[----:B------:R-:W-:Y:S01]  /*1d20*/  @P3 FMUL.FTZ R226, R150, c[0x0][0x1ec] ;  /* 0x00007b0096e23a20 */ /* 0x000fe20000410000 */
[----:B------:R-:W-:Y:S01]  /*1d30*/  @P3 PRMT R148, RZ, 0x5410, R104 ;  /* 0x00005410ff943816 */ /* 0x000fe20000000068 */
[----:B------:R-:W-:Y:S01]  /*1d40*/  @P3 FMUL.FTZ R225, R149, c[0x0][0x1ec] ;  /* 0x00007b0095e13a20 */ /* 0x000fe20000410000 */
[----:B------:R-:W-:Y:S01]  /*1d50*/  @!P4 ISETP.NE.AND.EX P5, PT, RZ, c[0x0][0x21c], PT, P5 ;  /* 0x00008700ff00ca0c */ /* 0x000fe20003fa5350 */
[----:B------:R-:W-:Y:S01]  /*1d60*/  @P3 FMUL.FTZ R151, R226, R151 ;  /* 0x00000097e2973220 */ /* 0x000fe20000410000 */
[----:B------:R-:W-:Y:S01]  /*1d70*/  @!P4 ISETP.NE.AND.EX P6, PT, RZ, c[0x0][0x21c], PT, P6 ;  /* 0x00008700ff00ca0c */ /* 0x000fe20003fc5360 */
[----:B------:R-:W-:Y:S01]  /*1d80*/  @P3 FMUL.FTZ R148, R225, R148 ;  /* 0x00000094e1943220 */ /* 0x000fe20000410000 */
[----:B------:R-:W-:Y:S01]  /*1d90*/  BSSY B0, `(.L_x_3376) ;  /* 0x0000010000007945 */ /* 0x000fe20003800000 */
[----:B------:R-:W-:Y:S02]  /*1da0*/  @!P4 ISETP.NE.U32.AND P0, PT, RZ, c[0x0][0x218], PT ;  /* 0x00008600ff00ca0c */ /* 0x000fe40003f05070 */
[----:B------:R-:W-:-:S02]  /*1db0*/  @P3 F2FP.BF16.PACK_AB R153, RZ, R151 ;  /* 0x00000097ff99323e */ /* 0x000fc400000010ff */
[----:B------:R-:W-:Y:S02]  /*1dc0*/  @!P4 ISETP.NE.U32.AND P1, PT, RZ, c[0x0][0x218], PT ;  /* 0x00008600ff00ca0c */ /* 0x000fe40003f25070 */
[----:B------:R-:W-:Y:S02]  /*1dd0*/  @P3 F2FP.BF16.PACK_AB R148, RZ, R148 ;  /* 0x00000094ff94323e */ /* 0x000fe400000010ff */
[----:B------:R-:W-:Y:S02]  /*1de0*/  @!P4 FSEL R152, R111, RZ, P5 ;  /* 0x000000ff6f98c208 */ /* 0x000fe40002800000 */
[----:B------:R-:W-:Y:S01]  /*1df0*/  @!P4 FSEL R151, R110, RZ, P6 ;  /* 0x000000ff6e97c208 */ /* 0x000fe20003000000 */
[----:B------:R-:W-:Y:S05]  /*1e00*/  @!P4 BRA `(.L_x_3377) ;  /* 0x000000800000c947 */ /* 0x000fea0003800000 */
[----:B------:R-:W-:Y:S02]  /*1e10*/  ISETP.NE.AND P6, PT, R12, RZ, PT ;  /* 0x000000ff0c00720c */ /* 0x000fe40003fc5270 */
[----:B------:R-:W-:Y:S02]  /*1e20*/  ISETP.NE.U32.AND P5, PT, RZ, c[0x0][0x218], PT ;  /* 0x00008600ff007a0c */ /* 0x000fe40003fa5070 */
[----:B------:R-:W-:-:S02]  /*1e30*/  FSEL R154, R228, RZ, !P6 ;  /* 0x000000ffe49a7208 */ /* 0x000fc40007000000 */
[----:B------:R-:W-:-:S03]  /*1e40*/  ISETP.NE.AND.EX P5, PT, RZ, c[0x0][0x21c], PT, P5 ;  /* 0x00008700ff007a0c */ /* 0x000fc60003fa5350 */
[----:B------:R-:W-:-:S04]  /*1e50*/  FFMA.FTZ R151, R159, R227, R154 ;  /* 0x000000e39f977223 */ /* 0x000fc8000001009a */
[----:B------:R-:W-:-:S04]  /*1e60*/  FADD.FTZ R151, R180, -R151 ;  /* 0x80000097b4977221 */ /* 0x000fc80000010000 */
[----:B------:R-:W-:-:S04]  /*1e70*/  FMUL.FTZ R151, R2, R151 ;  /* 0x0000009702977220 */ /* 0x000fc80000410000 */
[----:B------:R-:W-:Y:S02]  /*1e80*/  @P5 FADD.FTZ R151, R110, R151 ;  /* 0x000000976e975221 */ /* 0x000fe40000010000 */
.L_x_3377:
[----:B------:R-:W-:Y:S05]  /*1e90*/  BSYNC B0 ;  /* 0x0000000000007941 */ /* 0x000fea0003800000 */
.L_x_3376:
        /* <DEDUP_REMOVED lines=10> */
.L_x_3379:
[----:B------:R-:W-:Y:S05]  /*1f40*/  BSYNC B0 ;  /* 0x0000000000007941 */ /* 0x000fea0003800000 */
.L_x_3378:
[--C-:B------:R-:W-:Y:S01]  /*1f50*/  @P3 PRMT R154, RZ, 0x5410, R105.reuse ;  /* 0x00005410ff9a3816 */ /* 0x100fe20000000069 */
[----:B------:R-:W-:Y:S01]  /*1f60*/  @P3 FMUL.FTZ R223, R151, c[0x0][0x1ec] ;  /* 0x00007b0097df3a20 */ /* 0x000fe20000410000 */
[----:B------:R-:W-:Y:S01]  /*1f70*/  @P3 PRMT R155, RZ, 0x7610, R105 ;  /* 0x00007610ff9b3816 */ /* 0x000fe20000000069 */
[----:B------:R-:W-:Y:S01]  /*1f80*/  @P3 FMUL.FTZ R224, R152, c[0x0][0x1ec] ;  /* 0x00007b0098e03a20 */ /* 0x000fe20000410000 */
[----:B------:R-:W-:Y:S01]  /*1f90*/  @P3 PRMT R136, R148, 0x7610, R136 ;  /* 0x0000761094883816 */ /* 0x000fe20000000088 */
[----:B------:R-:W-:Y:S01]  /*1fa0*/  @P3 FMUL.FTZ R154, R223, R154 ;  /* 0x0000009adf9a3220 */ /* 0x000fe20000410000 */
[----:B------:R-:W-:Y:S01]  /*1fb0*/  @!P4 ISETP.NE.AND.EX P2, PT, RZ, c[0x0][0x21c], PT, P2 ;  /* 0x00008700ff00ca0c */ /* 0x000fe20003f45320 */
[----:B------:R-:W-:Y:S01]  /*1fc0*/  @P3 FMUL.FTZ R155, R224, R155 ;  /* 0x0000009be09b3220 */ /* 0x000fe20000410000 */
[----:B------:R-:W-:Y:S01]  /*1fd0*/  BSSY B0, `(.L_x_3380) ;  /* 0x000000f000007945 */ /* 0x000fe20003800000 */
[----:B------:R-:W-:Y:S02]  /*1fe0*/  @P3 PRMT R136, R136, 0x5410, R153 ;  /* 0x0000541088883816 */ /* 0x000fe40000000099 */
[----:B------:R-:W-:-:S02]  /*1ff0*/  ISETP.NE.U32.AND P5, PT, RZ, c[0x0][0x258], PT ;  /* 0x00009600ff007a0c */ /* 0x000fc40003fa5070 */
[----:B------:R-:W-:Y:S02]  /*2000*/  @P3 F2FP.BF16.PACK_AB R154, RZ, R154 ;  /* 0x0000009aff9a323e */ /* 0x000fe400000010ff */
[----:B------:R-:W-:Y:S02]  /*2010*/  @P3 F2FP.BF16.PACK_AB R155, RZ, R155 ;  /* 0x0000009bff9b323e */ /* 0x000fe400000010ff */
        /* <DEDUP_REMOVED lines=10> */
.L_x_3381:
[----:B------:R-:W-:Y:S05]  /*20c0*/  BSYNC B0 ;  /* 0x0000000000007941 */ /* 0x000fea0003800000 */
.L_x_3380:
[----:B------:R-:W-:Y:S01]  /*20d0*/  @P3 PRMT R148, RZ, 0x5410, R106 ;  /* 0x00005410ff943816 */ /* 0x000fe2000000006a */
[----:B------:R-:W-:Y:S01]  /*20e0*/  @P3 FMUL.FTZ R199, R153, c[0x0][0x1ec] ;  /* 0x00007b0099c73a20 */ /* 0x000fe20000410000 */
[----:B------:R-:W-:Y:S01]  /*20f0*/  @P3 PRMT R137, R154, 0x7610, R137 ;  /* 0x000076109a893816 */ /* 0x000fe20000000089 */
[----:B------:R-:W-:Y:S01]  /*2100*/  BSSY B0, `(.L_x_3382) ;  /* 0x0000010000007945 */ /* 0x000fe20003800000 */
[----:B------:R-:W-:Y:S01]  /*2110*/  @!P4 ISETP.NE.AND.EX P0, PT, RZ, c[0x0][0x21c], PT, P0 ;  /* 0x00008700ff00ca0c */ /* 0x000fe20003f05300 */
[----:B------:R-:W-:Y:S01]  /*2120*/  @P3 FMUL.FTZ R148, R199, R148 ;  /* 0x00000094c7943220 */ /* 0x000fe20000410000 */
[----:B------:R-:W-:Y:S02]  /*2130*/  @!P4 ISETP.NE.U32.AND P6, PT, RZ, c[0x0][0x218], PT ;  /* 0x00008600ff00ca0c */ /* 0x000fe40003fc5070 */
[----:B------:R-:W-:Y:S02]  /*2140*/  ISETP.NE.AND.EX P2, PT, RZ, c[0x0][0x25c], PT, P5 ;  /* 0x00009700ff007a0c */ /* 0x000fe40003f45350 */
[----:B------:R-:W-:-:S02]  /*2150*/  @P3 PRMT R137, R137, 0x5410, R155 ;  /* 0x0000541089893816 */ /* 0x000fc4000000009b */
        /* <DEDUP_REMOVED lines=10> */
.L_x_3383:
[----:B------:R-:W-:Y:S05]  /*2200*/  BSYNC B0 ;  /* 0x0000000000007941 */ /* 0x000fea0003800000 */
.L_x_3382:
[----:B------:R-:W-:Y:S01]  /*2210*/  @P3 PRMT R155, RZ, 0x7610, R106 ;  /* 0x00007610ff9b3816 */ /* 0x000fe2000000006a */
[----:B------:R-:W-:Y:S01]  /*2220*/  @P3 FMUL.FTZ R222, R154, c[0x0][0x1ec] ;  /* 0x00007b009ade3a20 */ /* 0x000fe20000410000 */
[----:B------:R-:W-:Y:S01]  /*2230*/  @!P4 ISETP.NE.AND.EX P1, PT, RZ, c[0x0][0x21c], PT, P1 ;  /* 0x00008700ff00ca0c */ /* 0x000fe20003f25310 */
[----:B------:R-:W-:Y:S01]  /*2240*/  BSSY B0, `(.L_x_3384) ;  /* 0x000000d000007945 */ /* 0x000fe20003800000 */
[----:B------:R-:W-:Y:S01]  /*2250*/  @P3 F2FP.BF16.PACK_AB R148, RZ, R148 ;  /* 0x00000094ff94323e */ /* 0x000fe200000010ff */
[----:B------:R-:W-:Y:S01]  /*2260*/  @P3 FMUL.FTZ R155, R222, R155 ;  /* 0x0000009bde9b3220 */ /* 0x000fe20000410000 */
        /* <DEDUP_REMOVED lines=10> */
.L_x_3385:
[----:B------:R-:W-:Y:S05]  /*2310*/  BSYNC B0 ;  /* 0x0000000000007941 */ /* 0x000fea0003800000 */
.L_x_3384:
        /* <DEDUP_REMOVED lines=16> */
.L_x_3387:
[----:B------:R-:W-:Y:S05]  /*2420*/  BSYNC B0 ;  /* 0x0000000000007941 */ /* 0x000fea0003800000 */
.L_x_3386:
[----:B------:R-:W-:Y:S01]  /*2430*/  @P3 PRMT R193, RZ, 0x7610, R107 ;  /* 0x00007610ffc13816 */ /* 0x000fe2000000006b */
[----:B------:R-:W-:Y:S01]  /*2440*/  @P3 FMUL.FTZ R198, R194, c[0x0][0x1ec] ;  /* 0x00007b00c2c63a20 */ /* 0x000fe20000410000 */
[----:B------:R-:W-:Y:S01]  /*2450*/  @P3 PRMT R138, R148, 0x7610, R138 ;  /* 0x00007610948a3816 */ /* 0x000fe2000000008a */
[----:B------:R-:W-:Y:S01]  /*2460*/  @P3 IMAD.MOV.U32 R195, RZ, RZ, 0x10 ;  /* 0x00000010ffc33424 */ /* 0x000fe200078e00ff */
[----:B------:R-:W-:Y:S01]  /*2470*/  ISETP.NE.U32.AND P0, PT, RZ, c[0x0][0x258], PT ;  /* 0x00009600ff007a0c */ /* 0x000fe20003f05070 */
[----:B------:R-:W-:Y:S01]  /*2480*/  @P3 FMUL.FTZ R193, R198, R193 ;  /* 0x000000c1c6c13220 */ /* 0x000fe20000410000 */
[----:B------:R-:W-:Y:S02]  /*2490*/  @P3 F2FP.BF16.PACK_AB R182, RZ, R182 ;  /* 0x000000b6ffb6323e */ /* 0x000fe400000010ff */
[----:B------:R-:W-:Y:S02]  /*24a0*/  @P3 PRMT R138, R138, 0x5410, R155 ;  /* 0x000054108a8a3816 */ /* 0x000fe4000000009b */
[----:B------:R-:W-:-:S02]  /*24b0*/  ISETP.NE.AND.EX P0, PT, RZ, c[0x0][0x25c], PT, P0 ;  /* 0x00009700ff007a0c */ /* 0x000fc40003f05300 */
[----:B------:R-:W-:Y:S02]  /*24c0*/  @P2 MOV R155, 0x20 ;  /* 0x00000020009b2802 */ /* 0x000fe40000000f00 */
[----:B------:R-:W-:Y:S02]  /*24d0*/  @P3 PRMT R139, R182, 0x7610, R139 ;  /* 0x00007610b68b3816 */ /* 0x000fe4000000008b */
[----:B------:R-:W-:Y:S02]  /*24e0*/  SEL R148, R149, R140, P0 ;  /* 0x0000008c95947207 */ /* 0x000fe40000000000 */
[----:B------:R-:W-:Y:S01]  /*24f0*/  @P3 F2FP.BF16.PACK_AB R182, RZ, R193 ;  /* 0x000000c1ffb6323e */ /* 0x000fe200000010ff */
[----:B------:R-:W-:Y:S01]  /*2500*/  @P2 IMAD.WIDE.U32 R192, R192, R155, c[0x0][0x258] ;  /* 0x00009600c0c02625 */ /* 0x000fe200078e009b */
[----:B------:R-:W-:Y:S02]  /*2510*/  SEL R149, R150, R141, P0 ;  /* 0x0000008d96957207 */ /* 0x000fe40000000000 */
[----:B------:R-:W-:-:S02]  /*2520*/  SEL R150, R151, R142, P0 ;  /* 0x0000008e97967207 */ /* 0x000fc40000000000 */
[----:B------:R-:W-:Y:S02]  /*2530*/  SEL R151, R152, R143, P0 ;  /* 0x0000008f98977207 */ /* 0x000fe40000000000 */
[----:B------:R-:W-:Y:S02]  /*2540*/  SEL R155, R194, R147, P0 ;  /* 0x00000093c29b7207 */ /* 0x000fe40000000000 */
[----:B------:R-:W-:Y:S01]  /*2550*/  @P3 MOV R229, 0x10 ;  /* 0x0000001000e53802 */ /* 0x000fe20000000f00 */
[----:B------:R-:W-:Y:S01]  /*2560*/  @P2 STG.E.128 [R192.64], R148 ;  /* 0x00000094c0002986 */ /* 0x000fe2000c101d04 */
[----:B------:R-:W-:Y:S02]  /*2570*/  SEL R152, R153, R144, P0 ;  /* 0x0000009099987207 */ /* 0x000fe40000000000 */
[----:B------:R-:W-:Y:S02]  /*2580*/  @P3 IADD3 R194, R196, 0x80, RZ ;  /* 0x00000080c4c23810 */ /* 0x000fe40007ffe0ff */
[----:B------:R-:W-:-:S02]  /*2590*/  SEL R153, R154, R145, P0 ;  /* 0x000000919a997207 */ /* 0x000fc40000000000 */
[----:B------:R-:W-:Y:S02]  /*25a0*/  SEL R154, R183, R146, P0 ;  /* 0x00000092b79a7207 */ /* 0x000fe40000000000 */
[----:B------:R-:W-:Y:S01]  /*25b0*/  @P3 PRMT R139, R139, 0x5410, R182 ;  /* 0x000054108b8b3816 */ /* 0x000fe200000000b6 */
[----:B------:R-:W-:Y:S01]  /*25c0*/  @P3 IMAD.WIDE.U32 R182, R196, R195, c[0x0][0x248] ;  /* 0x00009200c4b63625 */ /* 0x000fe200078e00c3 */
[--C-:B-----5:R-:W-:Y:S01]  /*25d0*/  @P3 PRMT R230, RZ, 0x7610, R132.reuse ;  /* 0x00007610ffe63816 */ /* 0x120fe20000000084 */
[----:B------:R0:W-:Y:S02]  /*25e0*/  @P2 STG.E.128 [R192.64+0x10], R152 ;  /* 0x00001098c0002986 */ /* 0x0001e4000c101d04 */
[----:B------:R-:W-:Y:S01]  /*25f0*/  @P3 IMAD.WIDE.U32 R194, R194, R229, c[0x0][0x170] ;  /* 0x00005c00c2c23625 */ /* 0x000fe200078e00e5 */
[----:B------:R-:W-:Y:S01]  /*2600*/  @P3 PRMT R229, RZ, 0x5410, R133 ;  /* 0x00005410ffe53816 */ /* 0x000fe20000000085 */
[----:B------:R1:W-:Y:S01]  /*2610*/  @P3 STG.E.128 [R182.64], R136 ;  /* 0x00000088b6003986 */ /* 0x0003e2000c101d04 */
[----:B0-----:R-:W-:-:S02]  /*2620*/  @P3 PRMT R154, RZ, 0x5410, R132 ;  /* 0x00005410ff9a3816 */ /* 0x001fc40000000084 */
[----:B------:R-:W-:Y:S02]  /*2630*/  @P3 PRMT R193, RZ, 0x7610, R133 ;  /* 0x00007610ffc13816 */ /* 0x000fe40000000085 */
[--C-:B------:R-:W-:Y:S02]  /*2640*/  @P3 PRMT R192, RZ, 0x5410, R134.reuse ;  /* 0x00005410ffc03816 */ /* 0x100fe40000000086 */
[----:B-1----:R-:W-:Y:S02]  /*2650*/  @P3 PRMT R183, RZ, 0x7610, R134 ;  /* 0x00007610ffb73816 */ /* 0x002fe40000000086 */
[--C-:B------:R-:W-:Y:S02]  /*2660*/  @P3 PRMT R182, RZ, 0x5410, R135.reuse ;  /* 0x00005410ffb63816 */ /* 0x100fe40000000087 */
[----:B------:R-:W-:Y:S02]  /*2670*/  @P3 PRMT R155, RZ, 0x7610, R135 ;  /* 0x00007610ff9b3816 */ /* 0x000fe40000000087 */
[----:B------:R0:W5:Y:S01]  /*2680*/  @P3 LDG.E.128 R132, [R194.64] ;  /* 0x00000004c2843981 */ /* 0x000162000c1e1d00 */
[----:B------:R-:W-:Y:S01]  /*2690*/  @!P4 ISETP.NE.U32.AND P5, PT, RZ, c[0x0][0x218], PT ;  /* 0x00008600ff00ca0c */ /* 0x000fe20003fa5070 */
[----:B------:R-:W-:Y:S01]  /*26a0*/  BSSY B0, `(.L_x_3388) ;  /* 0x0000010000007945 */ /* 0x000fe20003800000 */
[----:B------:R-:W-:-:S02]  /*26b0*/  @!P4 ISETP.NE.U32.AND P6, PT, RZ, c[0x0][0x218], PT ;  /* 0x00008600ff00ca0c */ /* 0x000fc40003fc5070 */
[----:B------:R-:W-:Y:S02]  /*26c0*/  @!P4 ISETP.NE.AND.EX P5, PT, RZ, c[0x0][0x21c], PT, P5 ;  /* 0x00008700ff00ca0c */ /* 0x000fe40003fa5350 */
[----:B------:R-:W-:Y:S02]  /*26d0*/  @!P4 ISETP.NE.AND.EX P6, PT, RZ, c[0x0][0x21c], PT, P6 ;  /* 0x00008700ff00ca0c */ /* 0x000fe40003fc5360 */
[----:B------:R-:W-:Y:S02]  /*26e0*/  @!P4 ISETP.NE.U32.AND P1, PT, RZ, c[0x0][0x218], PT ;  /* 0x00008600ff00ca0c */ /* 0x000fe40003f25070 */
[----:B------:R-:W-:Y:S02]  /*26f0*/  @!P4 FSEL R232, R117, RZ, P5 ;  /* 0x000000ff75e8c208 */ /* 0x000fe40002800000 */
[----:B------:R-:W-:Y:S01]  /*2700*/  @!P4 FSEL R233, R116, RZ, P6 ;  /* 0x000000ff74e9c208 */ /* 0x000fe20003000000 */
[----:B------:R-:W-:Y:S05]  /*2710*/  @!P4 BRA `(.L_x_3389) ;  /* 0x000000800000c947 */ /* 0x000fea0003800000 */
[----:B0-----:R-:W-:Y:S02]  /*2720*/  ISETP.NE.AND P6, PT, R12, RZ, PT ;  /* 0x000000ff0c00720c */ /* 0x001fe40003fc5270 */
[----:B------:R-:W-:-:S02]  /*2730*/  ISETP.NE.U32.AND P5, PT, RZ, c[0x0][0x218], PT ;  /* 0x00008600ff007a0c */ /* 0x000fc40003fa5070 */
[----:B------:R-:W-:Y:S02]  /*2740*/  FSEL R148, R228, RZ, !P6 ;  /* 0x000000ffe4947208 */ /* 0x000fe40007000000 */
[----:B------:R-:W-:-:S03]  /*2750*/  ISETP.NE.AND.EX P5, PT, RZ, c[0x0][0x21c], PT, P5 ;  /* 0x00008700ff007a0c */ /* 0x000fc60003fa5350 */
[----:B------:R-:W-:-:S04]  /*2760*/  FFMA.FTZ R149, R165, R227, R148 ;  /* 0x000000e3a5957223 */ /* 0x000fc80000010094 */
[----:B------:R-:W-:-:S04]  /*2770*/  FADD.FTZ R149, R204, -R149 ;  /* 0x80000095cc957221 */ /* 0x000fc80000010000 */
[----:B------:R-:W-:-:S04]  /*2780*/  FMUL.FTZ R233, R2, R149 ;  /* 0x0000009502e97220 */ /* 0x000fc80000410000 */
[----:B------:R-:W-:Y:S02]  /*2790*/  @P5 FADD.FTZ R233, R116, R233 ;  /* 0x000000e974e95221 */ /* 0x000fe40000010000 */
.L_x_3389:
[----:B0-----:R-:W-:Y:S05]  /*27a0*/  BSYNC B0 ;  /* 0x0000000000007941 */ /* 0x001fea0003800000 */
.L_x_3388:
        /* <DEDUP_REMOVED lines=10> */
.L_x_3391:
[----:B------:R-:W-:Y:S05]  /*2850*/  BSYNC B0 ;  /* 0x0000000000007941 */ /* 0x000fea0003800000 */
.L_x_3390:
[----:B------:R-:W-:Y:S01]  /*2860*/  @!P4 ISETP.NE.U32.AND P5, PT, RZ, c[0x0][0x218], PT ;  /* 0x00008600ff00ca0c */ /* 0x000fe20003fa5070 */
[----:B------:R-:W-:Y:S01]  /*2870*/  @P2 IMAD.MOV.U32 R152, RZ, RZ, 0x20 ;  /* 0x00000020ff982424 */ /* 0x000fe200078e00ff */
[----:B------:R-:W-:Y:S01]  /*2880*/  BSSY B0, `(.L_x_3392) ;  /* 0x0000010000007945 */ /* 0x000fe20003800000 */
[----:B------:R-:W-:Y:S02]  /*2890*/  @!P4 ISETP.NE.AND.EX P1, PT, RZ, c[0x0][0x21c], PT, P1 ;  /* 0x00008700ff00ca0c */ /* 0x000fe40003f25310 */
[----:B------:R-:W-:Y:S01]  /*28a0*/  @!P4 ISETP.NE.AND.EX P5, PT, RZ, c[0x0][0x21c], PT, P5 ;  /* 0x00008700ff00ca0c */ /* 0x000fe20003fa5350 */
[----:B------:R-:W-:Y:S01]  /*28b0*/  @P2 IMAD.WIDE.U32 R152, R191, R152, c[0x0][0x258] ;  /* 0x00009600bf982625 */ /* 0x000fe200078e0098 */
[----:B------:R-:W-:Y:S02]  /*28c0*/  SEL R148, R233, R140, P0 ;  /* 0x0000008ce9947207 */ /* 0x000fe40000000000 */
[----:B------:R-:W-:Y:S02]  /*28d0*/  SEL R149, R232, R141, P0 ;  /* 0x0000008de8957207 */ /* 0x000fe40000000000 */
[----:B------:R-:W-:Y:S01]  /*28e0*/  @!P4 FSEL R195, R118, RZ, P5 ;  /* 0x000000ff76c3c208 */ /* 0x000fe20002800000 */
[----:B------:R-:W-:Y:S05]  /*28f0*/  @!P4 BRA `(.L_x_3393) ;  /* 0x000000800000c947 */ /* 0x000fea0003800000 */
[----:B------:R-:W-:Y:S02]  /*2900*/  ISETP.NE.AND P6, PT, R12, RZ, PT ;  /* 0x000000ff0c00720c */ /* 0x000fe40003fc5270 */
[----:B------:R-:W-:-:S02]  /*2910*/  ISETP.NE.U32.AND P5, PT, RZ, c[0x0][0x218], PT ;  /* 0x00008600ff007a0c */ /* 0x000fc40003fa5070 */
[----:B------:R-:W-:Y:S02]  /*2920*/  FSEL R150, R228, RZ, !P6 ;  /* 0x000000ffe4967208 */ /* 0x000fe40007000000 */
[----:B------:R-:W-:-:S03]  /*2930*/  ISETP.NE.AND.EX P5, PT, RZ, c[0x0][0x21c], PT, P5 ;  /* 0x00008700ff007a0c */ /* 0x000fc60003fa5350 */
[----:B------:R-:W-:-:S04]  /*2940*/  FFMA.FTZ R151, R167, R227, R150 ;  /* 0x000000e3a7977223 */ /* 0x000fc80000010096 */
[----:B------:R-:W-:-:S04]  /*2950*/  FADD.FTZ R151, R206, -R151 ;  /* 0x80000097ce977221 */ /* 0x000fc80000010000 */
[----:B------:R-:W-:-:S04]  /*2960*/  FMUL.FTZ R195, R2, R151 ;  /* 0x0000009702c37220 */ /* 0x000fc80000410000 */
[----:B------:R-:W-:Y:S02]  /*2970*/  @P5 FADD.FTZ R195, R118, R195 ;  /* 0x000000c376c35221 */ /* 0x000fe40000010000 */
.L_x_3393:
[----:B------:R-:W-:Y:S05]  /*2980*/  BSYNC B0 ;  /* 0x0000000000007941 */ /* 0x000fea0003800000 */
.L_x_3392:
[----:B------:R-:W-:Y:S01]  /*2990*/  BSSY B0, `(.L_x_3394) ;  /* 0x000000c000007945 */ /* 0x000fe20003800000 */
[----:B------:R-:W-:Y:S02]  /*29a0*/  SEL R150, R195, R142, P0 ;  /* 0x0000008ec3967207 */ /* 0x000fe40000000000 */
        /* <DEDUP_REMOVED lines=10> */
.L_x_3395:
[----:B------:R-:W-:Y:S05]  /*2a50*/  BSYNC B0 ;  /* 0x0000000000007941 */ /* 0x000fea0003800000 */
.L_x_3394:
[----:B------:R-:W-:Y:S01]  /*2a60*/  SEL R151, R238, R143, P0 ;  /* 0x0000008fee977207 */ /* 0x000fe20000000000 */
[----:B------:R-:W-:Y:S01]  /*2a70*/  BSSY B0, `(.L_x_3396) ;  /* 0x000000f000007945 */ /* 0x000fe20003800000 */
[----:B------:R-:W-:Y:S02]  /*2a80*/  @!P4 ISETP.NE.U32.AND P1, PT, RZ, c[0x0][0x218], PT ;  /* 0x00008600ff00ca0c */ /* 0x000fe40003f25070 */
[----:B------:R-:W-:Y:S01]  /*2a90*/  @!P4 ISETP.NE.U32.AND P6, PT, RZ, c[0x0][0x218], PT ;  /* 0x00008600ff00ca0c */ /* 0x000fe20003fc5070 */
[----:B------:R0:W-:Y:S01]  /*2aa0*/  @P2 STG.E.128 [R152.64], R148 ;  /* 0x0000009498002986 */ /* 0x0001e2000c101d04 */
[----:B------:R-:W-:-:S04]  /*2ab0*/  @!P4 ISETP.NE.AND.EX P1, PT, RZ, c[0x0][0x21c], PT, P1 ;  /* 0x00008700ff00ca0c */ /* 0x000fc80003f25310 */
[----:B------:R-:W-:Y:S01]  /*2ac0*/  @!P4 FSEL R235, R120, RZ, P1 ;  /* 0x000000ff78ebc208 */ /* 0x000fe20000800000 */
        /* <DEDUP_REMOVED lines=9> */
.L_x_3397:
[----:B------:R-:W-:Y:S05]  /*2b60*/  BSYNC B0 ;  /* 0x0000000000007941 */ /* 0x000fea0003800000 */
.L_x_3396:
[----:B------:R-:W-:Y:S01]  /*2b70*/  @!P4 ISETP.NE.U32.AND P1, PT, RZ, c[0x0][0x218], PT ;  /* 0x00008600ff00ca0c */ /* 0x000fe20003f25070 */
[----:B------:R-:W-:Y:S01]  /*2b80*/  BSSY B0, `(.L_x_3398) ;  /* 0x0000011000007945 */ /* 0x000fe20003800000 */
[----:B------:R-:W-:Y:S02]  /*2b90*/  @!P4 ISETP.NE.U32.AND P5, PT, RZ, c[0x0][0x218], PT ;  /* 0x00008600ff00ca0c */ /* 0x000fe40003fa5070 */
[----:B------:R-:W-:Y:S02]  /*2ba0*/  @!P4 ISETP.NE.AND.EX P1, PT, RZ, c[0x0][0x21c], PT, P1 ;  /* 0x00008700ff00ca0c */ /* 0x000fe40003f25310 */
[----:B------:R-:W-:Y:S02]  /*2bb0*/  @!P4 ISETP.NE.AND.EX P5, PT, RZ, c[0x0][0x21c], PT, P5 ;  /* 0x00008700ff00ca0c */ /* 0x000fe40003fa5350 */
[----:B------:R-:W-:Y:S02]  /*2bc0*/  @!P4 ISETP.NE.AND.EX P6, PT, RZ, c[0x0][0x21c], PT, P6 ;  /* 0x00008700ff00ca0c */ /* 0x000fe40003fc5360 */
[----:B------:R-:W-:-:S02]  /*2bd0*/  @!P4 FSEL R234, R123, RZ, P1 ;  /* 0x000000ff7beac208 */ /* 0x000fc40000800000 */
[----:B0-----:R-:W-:Y:S02]  /*2be0*/  SEL R148, R235, R144, P0 ;  /* 0x00000090eb947207 */ /* 0x001fe40000000000 */
        /* <DEDUP_REMOVED lines=10> */
.L_x_3399:
[----:B------:R-:W-:Y:S05]  /*2c90*/  BSYNC B0 ;  /* 0x0000000000007941 */ /* 0x000fea0003800000 */
.L_x_3398:
        /* <DEDUP_REMOVED lines=12> */
.L_x_3401:
[----:B------:R-:W-:Y:S05]  /*2d60*/  BSYNC B0 ;  /* 0x0000000000007941 */ /* 0x000fea0003800000 */
.L_x_3400:
        /* <DEDUP_REMOVED lines=10> */
.L_x_3403:
[----:B------:R-:W-:Y:S05]  /*2e10*/  BSYNC B0 ;  /* 0x0000000000007941 */ /* 0x000fea0003800000 */
.L_x_3402:
[----:B------:R-:W-:Y:S01]  /*2e20*/  SEL R150, R231, R146, P0 ;  /* 0x00000092e7967207 */ /* 0x000fe20000000000 */
[----:B------:R-:W-:Y:S01]  /*2e30*/  @P3 FMUL.FTZ R191, R233, c[0x0][0x1ec] ;  /* 0x00007b00e9bf3a20 */ /* 0x000fe20000410000 */
[----:B------:R-:W-:Y:S01]  /*2e40*/  SEL R151, R234, R147, P0 ;  /* 0x00000093ea977207 */ /* 0x000fe20000000000 */
[----:B------:R-:W-:Y:S01]  /*2e50*/  @P3 FMUL.FTZ R194, R232, c[0x0][0x1ec] ;  /* 0x00007b00e8c23a20 */ /* 0x000fe20000410000 */
[----:B-----5:R-:W-:Y:S01]  /*2e60*/  @P3 PRMT R239, RZ, 0x5410, R132 ;  /* 0x00005410ffef3816 */ /* 0x020fe20000000084 */
[----:B------:R-:W-:Y:S02]  /*2e70*/  @P3 FMUL.FTZ R195, R195, c[0x0][0x1ec] ;  /* 0x00007b00c3c33a20 */ /* 0x000fe40000410000 */
[----:B------:R0:W-:Y:S01]  /*2e80*/  @P2 STG.E.128 [R152.64+0x10], R148 ;  /* 0x0000109498002986 */ /* 0x0001e2000c101d04 */
[----:B------:R-:W-:Y:S01]  /*2e90*/  @P3 FMUL.FTZ R232, R238, c[0x0][0x1ec] ;  /* 0x00007b00eee83a20 */ /* 0x000fe20000410000 */
[----:B------:R-:W-:Y:S01]  /*2ea0*/  @P3 PRMT R238, RZ, 0x5410, R102 ;  /* 0x00005410ffee3816 */ /* 0x000fe20000000066 */
[----:B------:R-:W-:-:S02]  /*2eb0*/  @P3 FMUL.FTZ R231, R231, c[0x0][0x1ec] ;  /* 0x00007b00e7e73a20 */ /* 0x000fc40000410000 */
[----:B------:R-:W-:Y:S01]  /*2ec0*/  @P3 FMUL.FTZ R234, R234, c[0x0][0x1ec] ;  /* 0x00007b00eaea3a20 */ /* 0x000fe20000410000 */
[--C-:B0-----:R-:W-:Y:S01]  /*2ed0*/  @P3 PRMT R148, RZ, 0x5410, R100.reuse ;  /* 0x00005410ff943816 */ /* 0x101fe20000000064 */
[----:B------:R-:W-:Y:S01]  /*2ee0*/  @P3 FMUL.FTZ R153, R235, c[0x0][0x1ec] ;  /* 0x00007b00eb993a20 */ /* 0x000fe20000410000 */
[--C-:B------:R-:W-:Y:S01]  /*2ef0*/  @P3 PRMT R150, RZ, 0x5410, R101.reuse ;  /* 0x00005410ff963816 */ /* 0x100fe20000000065 */
[----:B------:R-:W-:Y:S01]  /*2f00*/  @P3 FMUL.FTZ R152, R236, c[0x0][0x1ec] ;  /* 0x00007b00ec983a20 */ /* 0x000fe20000410000 */
[----:B------:R-:W-:Y:S01]  /*2f10*/  @P3 PRMT R149, RZ, 0x7610, R100 ;  /* 0x00007610ff953816 */ /* 0x000fe20000000064 */
[----:B------:R-:W-:Y:S01]  /*2f20*/  @P3 FMUL.FTZ R233, R191, R148 ;  /* 0x00000094bfe93220 */ /* 0x000fe20000410000 */
[----:B------:R-:W-:Y:S01]  /*2f30*/  @P3 PRMT R151, RZ, 0x7610, R101 ;  /* 0x00007610ff973816 */ /* 0x000fe20000000065 */
[----:B------:R-:W-:Y:S01]  /*2f40*/  @P3 FMUL.FTZ R150, R195, R150 ;  /* 0x00000096c3963220 */ /* 0x000fe20000410000 */
[--C-:B------:R-:W-:Y:S01]  /*2f50*/  @P3 PRMT R236, RZ, 0x5410, R103.reuse ;  /* 0x00005410ffec3816 */ /* 0x100fe20000000067 */
[----:B------:R-:W-:Y:S01]  /*2f60*/  @P3 FMUL.FTZ R237, R194, R149 ;  /* 0x00000095c2ed3220 */ /* 0x000fe20000410000 */
[----:B------:R-:W-:Y:S01]  /*2f70*/  @P3 PRMT R149, RZ, 0x7610, R102 ;  /* 0x00007610ff953816 */ /* 0x000fe20000000066 */
[----:B------:R-:W-:Y:S01]  /*2f80*/  @P3 FMUL.FTZ R238, R153, R238 ;  /* 0x000000ee99ee3220 */ /* 0x000fe20000410000 */
[----:B------:R-:W-:Y:S01]  /*2f90*/  @P3 F2FP.BF16.PACK_AB R148, RZ, R233 ;  /* 0x000000e9ff94323e */ /* 0x000fe200000010ff */
[----:B------:R-:W-:Y:S01]  /*2fa0*/  @P3 FMUL.FTZ R151, R232, R151 ;  /* 0x00000097e8973220 */ /* 0x000fe20000410000 */
[----:B------:R-:W-:Y:S01]  /*2fb0*/  @P3 F2FP.BF16.PACK_AB R150, RZ, R150 ;  /* 0x00000096ff96323e */ /* 0x000fe200000010ff */
[----:B------:R-:W-:Y:S01]  /*2fc0*/  @P3 FMUL.FTZ R236, R231, R236 ;  /* 0x000000ece7ec3220 */ /* 0x000fe20000410000 */
[----:B------:R-:W-:Y:S01]  /*2fd0*/  @P3 PRMT R233, RZ, 0x7610, R103 ;  /* 0x00007610ffe93816 */ /* 0x000fe20000000067 */
[----:B------:R-:W-:Y:S01]  /*2fe0*/  @P3 FMUL.FTZ R149, R152, R149 ;  /* 0x0000009598953220 */ /* 0x000fe20000410000 */
[----:B------:R-:W-:-:S02]  /*2ff0*/  @P3 F2FP.BF16.PACK_AB R238, RZ, R238 ;  /* 0x000000eeffee323e */ /* 0x000fc400000010ff */
[----:B------:R-:W-:Y:S01]  /*3000*/  @P3 F2FP.BF16.PACK_AB R151, RZ, R151 ;  /* 0x00000097ff97323e */ /* 0x000fe200000010ff */
[----:B------:R-:W-:Y:S01]  /*3010*/  @P3 FMUL.FTZ R233, R234, R233 ;  /* 0x000000e9eae93220 */ /* 0x000fe20000410000 */
[----:B------:R-:W-:Y:S02]  /*3020*/  @P3 PRMT R137, R150, 0x7610, R137 ;  /* 0x0000761096893816 */ /* 0x000fe40000000089 */
[----:B------:R-:W-:Y:S02]  /*3030*/  @P3 F2FP.BF16.PACK_AB R236, RZ, R236 ;  /* 0x000000ecffec323e */ /* 0x000fe400000010ff */
[----:B------:R-:W-:Y:S02]  /*3040*/  @P3 F2FP.BF16.PACK_AB R149, RZ, R149 ;  /* 0x00000095ff95323e */ /* 0x000fe400000010ff */
[----:B------:R-:W-:Y:S02]  /*3050*/  @P3 PRMT R138, R238, 0x7610, R138 ;  /* 0x00007610ee8a3816 */ /* 0x000fe4000000008a */
[----:B------:R-:W-:-:S02]  /*3060*/  @P3 PRMT R137, R137, 0x5410, R151 ;  /* 0x0000541089893816 */ /* 0x000fc40000000097 */
[----:B------:R-:W-:Y:S02]  /*3070*/  @P3 MOV R151, 0x10 ;  /* 0x0000001000973802 */ /* 0x000fe40000000f00 */
[----:B------:R-:W-:Y:S02]  /*3080*/  @P3 IADD3 R150, R196, 0x80, RZ ;  /* 0x00000080c4963810 */ /* 0x000fe40007ffe0ff */
[----:B------:R-:W-:Y:S02]  /*3090*/  @P3 F2FP.BF16.PACK_AB R237, RZ, R237 ;  /* 0x000000edffed323e */ /* 0x000fe400000010ff */
[----:B------:R-:W-:Y:S01]  /*30a0*/  @P3 F2FP.BF16.PACK_AB R233, RZ, R233 ;  /* 0x000000e9ffe9323e */ /* 0x000fe200000010ff */
[----:B------:R-:W-:Y:S01]  /*30b0*/  @P3 IMAD.WIDE.U32 R150, R150, R151, c[0x0][0x248] ;  /* 0x0000920096963625 */ /* 0x000fe200078e0097 */
[----:B------:R-:W-:Y:S02]  /*30c0*/  @P3 PRMT R136, R148, 0x7610, R136 ;  /* 0x0000761094883816 */ /* 0x000fe40000000088 */
[----:B------:R-:W-:-:S02]  /*30d0*/  @P3 PRMT R139, R236, 0x7610, R139 ;  /* 0x00007610ec8b3816 */ /* 0x000fc4000000008b */
[----:B------:R-:W-:Y:S01]  /*30e0*/  @P3 PRMT R138, R138, 0x5410, R149 ;  /* 0x000054108a8a3816 */ /* 0x000fe20000000095 */
[----:B------:R-:W-:Y:S01]  /*30f0*/  @P3 IMAD.MOV.U32 R149, RZ, RZ, 0x10 ;  /* 0x00000010ff953424 */ /* 0x000fe200078e00ff */
[----:B------:R-:W-:Y:S02]  /*3100*/  IADD3 R196, R196, 0x100, RZ ;  /* 0x00000100c4c47810 */ /* 0x000fe40007ffe0ff */
[----:B------:R-:W-:Y:S02]  /*3110*/  @P3 PRMT R136, R136, 0x5410, R237 ;  /* 0x0000541088883816 */ /* 0x000fe400000000ed */
[----:B------:R-:W-:Y:S01]  /*3120*/  @P3 PRMT R139, R139, 0x5410, R233 ;  /* 0x000054108b8b3816 */ /* 0x000fe200000000e9 */
[----:B------:R-:W-:Y:S01]  /*3130*/  @P3 IMAD.WIDE.U32 R148, R196, R149, c[0x0][0x170] ;  /* 0x00005c00c4943625 */ /* 0x000fe200078e0095 */
[----:B------:R-:W-:Y:S02]  /*3140*/  @P3 PRMT R238, RZ, 0x7610, R132 ;  /* 0x00007610ffee3816 */ /* 0x000fe40000000084 */
[--C-:B------:R-:W-:Y:S01]  /*3150*/  @P3 PRMT R237, RZ, 0x5410, R133.reuse ;  /* 0x00005410ffed3816 */ /* 0x100fe20000000085 */
[----:B------:R0:W-:Y:S01]  /*3160*/  @P3 STG.E.128 [R150.64], R136 ;  /* 0x0000008896003986 */ /* 0x0001e2000c101d04 */
[----:B------:R-:W-:-:S02]  /*3170*/  @P3 PRMT R236, RZ, 0x7610, R133 ;  /* 0x00007610ffec3816 */ /* 0x000fc40000000085 */
[--C-:B------:R-:W-:Y:S02]  /*3180*/  @P3 PRMT R235, RZ, 0x5410, R134.reuse ;  /* 0x00005410ffeb3816 */ /* 0x100fe40000000086 */
[----:B------:R-:W-:Y:S02]  /*3190*/  @P3 PRMT R233, RZ, 0x7610, R134 ;  /* 0x00007610ffe93816 */ /* 0x000fe40000000086 */
[--C-:B0-----:R-:W-:Y:S02]  /*31a0*/  @P3 PRMT R151, RZ, 0x5410, R135.reuse ;  /* 0x00005410ff973816 */ /* 0x101fe40000000087 */
[----:B------:R-:W-:Y:S02]  /*31b0*/  @P3 PRMT R150, RZ, 0x7610, R135 ;  /* 0x00007610ff963816 */ /* 0x000fe40000000087 */
[----:B------:R0:W5:Y:S01]  /*31c0*/  @P3 LDG.E.128 R132, [R148.64] ;  /* 0x0000000494843981 */ /* 0x000162000c1e1d00 */
[----:B------:R-:W-:Y:S01]  /*31d0*/  @!P4 ISETP.NE.U32.AND P1, PT, RZ, c[0x0][0x218], PT ;  /* 0x00008600ff00ca0c */ /* 0x000fe20003f25070 */
[----:B------:R-:W-:Y:S01]  /*31e0*/  BSSY B0, `(.L_x_3404) ;  /* 0x0000010000007945 */ /* 0x000fe20003800000 */
[----:B------:R-:W-:Y:S01]  /*31f0*/  @P3 FFMA.FTZ R70, R223, R229, R70 ;  /* 0x000000e5df463223 */ /* 0x000fe20000010046 */
[----:B------:R-:W-:Y:S01]  /*3200*/  @!P4 ISETP.NE.U32.AND P5, PT, RZ, c[0x0][0x218], PT ;  /* 0x00008600ff00ca0c */ /* 0x000fe20003fa5070 */
[----:B------:R-:W-:Y:S01]  /*3210*/  @P3 FFMA.FTZ R68, R225, R154, R68 ;  /* 0x0000009ae1443223 */ /* 0x000fe20000010044 */
[----:B------:R-:W-:Y:S01]  /*3220*/  @!P4 ISETP.NE.AND.EX P1, PT, RZ, c[0x0][0x21c], PT, P1 ;  /* 0x00008700ff00ca0c */ /* 0x000fe20003f25310 */
[----:B------:R-:W-:-:S03]  /*3230*/  @P3 FFMA.FTZ R69, R226, R230, R69 ;  /* 0x000000e6e2453223 */ /* 0x000fc60000010045 */
[----:B------:R-:W-:Y:S01]  /*3240*/  @!P4 FSEL R223, R124, RZ, P1 ;  /* 0x000000ff7cdfc208 */ /* 0x000fe20000800000 */
[----:B------:R-:W-:Y:S05]  /*3250*/  @!P4 BRA `(.L_x_3405) ;  /* 0x000000800000c947 */ /* 0x000fea0003800000 */
[----:B0-----:R-:W-:Y:S02]  /*3260*/  ISETP.NE.AND P6, PT, R12, RZ, PT ;  /* 0x000000ff0c00720c */ /* 0x001fe40003fc5270 */
[----:B------:R-:W-:Y:S02]  /*3270*/  ISETP.NE.U32.AND P1, PT, RZ, c[0x0][0x218], PT ;  /* 0x00008600ff007a0c */ /* 0x000fe40003f25070 */
[----:B------:R-:W-:Y:S02]  /*3280*/  FSEL R148, R228, RZ, !P6 ;  /* 0x000000ffe4947208 */ /* 0x000fe40007000000 */
[----:B------:R-:W-:-:S03]  /*3290*/  ISETP.NE.AND.EX P1, PT, RZ, c[0x0][0x21c], PT, P1 ;  /* 0x00008700ff007a0c */ /* 0x000fc60003f25310 */
[----:B------:R-:W-:-:S04]  /*32a0*/  FFMA.FTZ R149, R173, R227, R148 ;  /* 0x000000e3ad957223 */ /* 0x000fc80000010094 */
[----:B------:R-:W-:-:S04]  /*32b0*/  FADD.FTZ R149, R212, -R149 ;  /* 0x80000095d4957221 */ /* 0x000fc80000010000 */
[----:B------:R-:W-:-:S04]  /*32c0*/  FMUL.FTZ R223, R2, R149 ;  /* 0x0000009502df7220 */ /* 0x000fc80000410000 */
[----:B------:R-:W-:Y:S02]  /*32d0*/  @P1 FADD.FTZ R223, R124, R223 ;  /* 0x000000df7cdf1221 */ /* 0x000fe40000010000 */
.L_x_3405:
[----:B0-----:R-:W-:Y:S05]  /*32e0*/  BSYNC B0 ;  /* 0x0000000000007941 */ /* 0x001fea0003800000 */
.L_x_3404:
[----:B------:R-:W-:Y:S01]  /*32f0*/  @!P4 ISETP.NE.AND.EX P5, PT, RZ, c[0x0][0x21c], PT, P5 ;  /* 0x00008700ff00ca0c */ /* 0x000fe20003fa5350 */
[----:B------:R-:W-:Y:S01]  /*3300*/  BSSY B0, `(.L_x_3406) ;  /* 0x0000010000007945 */ /* 0x000fe20003800000 */
[----:B------:R-:W-:Y:S01]  /*3310*/  @P3 FFMA.FTZ R64, R199, R192, R64 ;  /* 0x000000c0c7403223 */ /* 0x000fe20000010040 */
[----:B------:R-:W-:Y:S01]  /*3320*/  @!P4 ISETP.NE.U32.AND P1, PT, RZ, c[0x0][0x218], PT ;  /* 0x00008600ff00ca0c */ /* 0x000fe20003f25070 */
[----:B------:R-:W-:Y:S01]  /*3330*/  @P3 FFMA.FTZ R71, R224, R193, R71 ;  /* 0x000000c1e0473223 */ /* 0x000fe20000010047 */
[----:B------:R-:W-:Y:S01]  /*3340*/  @P3 PRMT R192, RZ, 0x5410, R96 ;  /* 0x00005410ffc03816 */ /* 0x000fe20000000060 */
[----:B------:R-:W-:Y:S01]  /*3350*/  @P3 FMUL.FTZ R149, R223, c[0x0][0x1ec] ;  /* 0x00007b00df953a20 */ /* 0x000fe20000410000 */
        /* <DEDUP_REMOVED lines=10> */
.L_x_3407:
[----:B------:R-:W-:Y:S05]  /*3400*/  BSYNC B0 ;  /* 0x0000000000007941 */ /* 0x000fea0003800000 */
.L_x_3406:
[----:B------:R-:W-:Y:S01]  /*3410*/  @P3 PRMT R193, RZ, 0x7610, R96 ;  /* 0x00007610ffc13816 */ /* 0x000fe20000000060 */
[----:B------:R-:W-:Y:S01]  /*3420*/  @P3 FMUL.FTZ R154, R148, c[0x0][0x1ec] ;  /* 0x00007b00949a3a20 */ /* 0x000fe20000410000 */
[----:B------:R-:W-:Y:S01]  /*3430*/  @!P4 ISETP.NE.U32.AND P6, PT, RZ, c[0x0][0x218], PT ;  /* 0x00008600ff00ca0c */ /* 0x000fe20003fc5070 */
[----:B------:R-:W-:Y:S01]  /*3440*/  @P3 FMUL.FTZ R192, R149, R192 ;  /* 0x000000c095c03220 */ /* 0x000fe20000410000 */
[----:B------:R-:W-:Y:S01]  /*3450*/  @!P4 ISETP.NE.AND.EX P1, PT, RZ, c[0x0][0x21c], PT, P1 ;  /* 0x00008700ff00ca0c */ /* 0x000fe20003f25310 */
[----:B------:R-:W-:Y:S01]  /*3460*/  @P3 FMUL.FTZ R193, R154, R193 ;  /* 0x000000c19ac13220 */ /* 0x000fe20000410000 */
[----:B------:R-:W-:Y:S01]  /*3470*/  @!P4 ISETP.NE.AND.EX P6, PT, RZ, c[0x0][0x21c], PT, P6 ;  /* 0x00008700ff00ca0c */ /* 0x000fe20003fc5360 */
[----:B------:R-:W-:Y:S01]  /*3480*/  BSSY B0, `(.L_x_3408) ;  /* 0x0000010000007945 */ /* 0x000fe20003800000 */
[----:B------:R-:W-:Y:S01]  /*3490*/  @P3 FFMA.FTZ R65, R222, R183, R65 ;  /* 0x000000b7de413223 */ /* 0x000fe20000010041 */
[----:B------:R-:W-:Y:S02]  /*34a0*/  @!P4 ISETP.NE.U32.AND P5, PT, RZ, c[0x0][0x218], PT ;  /* 0x00008600ff00ca0c */ /* 0x000fe40003fa5070 */
[----:B------:R-:W-:-:S02]  /*34b0*/  @P3 F2FP.BF16.PACK_AB R192, RZ, R192 ;  /* 0x000000c0ffc0323e */ /* 0x000fc400000010ff */
[----:B------:R-:W-:Y:S02]  /*34c0*/  @P3 F2FP.BF16.PACK_AB R193, RZ, R193 ;  /* 0x000000c1ffc1323e */ /* 0x000fe400000010ff */
[----:B------:R-:W-:Y:S02]  /*34d0*/  @!P4 FSEL R222, R127, RZ, P6 ;  /* 0x000000ff7fdec208 */ /* 0x000fe40003000000 */
        /* <DEDUP_REMOVED lines=10> */
.L_x_3409:
[----:B------:R-:W-:Y:S05]  /*3580*/  BSYNC B0 ;  /* 0x0000000000007941 */ /* 0x000fea0003800000 */
.L_x_3408:
        /* <DEDUP_REMOVED lines=10> */
.L_x_3411:
[----:B------:R-:W-:Y:S05]  /*3630*/  BSYNC B0 ;  /* 0x0000000000007941 */ /* 0x000fea0003800000 */
.L_x_3410:
[----:B------:R-:W-:Y:S01]  /*3640*/  @P3 FFMA.FTZ R66, R197, R182, R66 ;  /* 0x000000b6c5423223 */ /* 0x000fe20000010042 */
[----:B------:R-:W-:Y:S01]  /*3650*/  @P3 PRMT R197, RZ, 0x7610, R97 ;  /* 0x00007610ffc53816 */ /* 0x000fe20000000061 */
[----:B------:R-:W-:Y:S01]  /*3660*/  @P3 FFMA.FTZ R67, R198, R155, R67 ;  /* 0x0000009bc6433223 */ /* 0x000fe20000010043 */
[----:B------:R-:W-:Y:S01]  /*3670*/  @P3 PRMT R198, RZ, 0x5410, R97 ;  /* 0x00005410ffc63816 */ /* 0x000fe20000000061 */
[----:B------:R-:W-:Y:S01]  /*3680*/  @P3 FMUL.FTZ R182, R222, c[0x0][0x1ec] ;  /* 0x00007b00deb63a20 */ /* 0x000fe20000410000 */
[----:B------:R-:W-:Y:S01]  /*3690*/  @!P4 ISETP.NE.U32.AND P1, PT, RZ, c[0x0][0x218], PT ;  /* 0x00008600ff00ca0c */ /* 0x000fe20003f25070 */
[----:B------:R-:W-:Y:S01]  /*36a0*/  @P3 FMUL.FTZ R155, R183, c[0x0][0x1ec] ;  /* 0x00007b00b79b3a20 */ /* 0x000fe20000410000 */
[----:B------:R-:W-:Y:S01]  /*36b0*/  @!P4 ISETP.NE.AND.EX P5, PT, RZ, c[0x0][0x21c], PT, P5 ;  /* 0x00008700ff00ca0c */ /* 0x000fe20003fa5350 */
[----:B------:R-:W-:Y:S01]  /*36c0*/  BSSY B0, `(.L_x_3412) ;  /* 0x000000e000007945 */ /* 0x000fe20003800000 */
[----:B------:R-:W-:Y:S01]  /*36d0*/  @P3 FMUL.FTZ R226, R182, R197 ;  /* 0x000000c5b6e23220 */ /* 0x000fe20000410000 */
[----:B------:R-:W-:Y:S01]  /*36e0*/  @!P4 ISETP.NE.AND.EX P1, PT, RZ, c[0x0][0x21c], PT, P1 ;  /* 0x00008700ff00ca0c */ /* 0x000fe20003f25310 */
[----:B------:R-:W-:Y:S01]  /*36f0*/  @P3 FMUL.FTZ R224, R155, R198 ;  /* 0x000000c69be03220 */ /* 0x000fe20000410000 */
        /* <DEDUP_REMOVED lines=10> */
.L_x_3413:
[----:B------:R-:W-:Y:S05]  /*37a0*/  BSYNC B0 ;  /* 0x0000000000007941 */ /* 0x000fea0003800000 */
.L_x_3412:
        /* <DEDUP_REMOVED lines=11> */
.L_x_3415:
[----:B------:R-:W-:Y:S05]  /*3860*/  BSYNC B0 ;  /* 0x0000000000007941 */ /* 0x000fea0003800000 */
.L_x_3414:
[--C-:B------:R-:W-:Y:S01]  /*3870*/  @P3 PRMT R230, RZ, 0x5410, R98.reuse ;  /* 0x00005410ffe63816 */ /* 0x100fe20000000062 */
[----:B------:R-:W-:Y:S01]  /*3880*/  @P3 FMUL.FTZ R199, R197, c[0x0][0x1ec] ;  /* 0x00007b00c5c73a20 */ /* 0x000fe20000410000 */
[----:B------:R-:W-:Y:S01]  /*3890*/  @P3 PRMT R225, RZ, 0x7610, R98 ;  /* 0x00007610ffe13816 */ /* 0x000fe20000000062 */
[----:B------:R-:W-:Y:S01]  /*38a0*/  @P3 FMUL.FTZ R198, R240, c[0x0][0x1ec] ;  /* 0x00007b00f0c63a20 */ /* 0x000fe20000410000 */
[----:B------:R-:W-:Y:S01]  /*38b0*/  @!P4 ISETP.NE.U32.AND P1, PT, RZ, c[0x0][0x218], PT ;  /* 0x00008600ff00ca0c */ /* 0x000fe20003f25070 */
[----:B------:R-:W-:Y:S01]  /*38c0*/  @P3 FMUL.FTZ R230, R199, R230 ;  /* 0x000000e6c7e63220 */ /* 0x000fe20000410000 */
[----:B------:R-:W-:Y:S01]  /*38d0*/  BSSY B0, `(.L_x_3416) ;  /* 0x0000015000007945 */ /* 0x000fe20003800000 */
[----:B------:R-:W-:Y:S01]  /*38e0*/  @P3 FMUL.FTZ R229, R198, R225 ;  /* 0x000000e1c6e53220 */ /* 0x000fe20000410000 */
[----:B------:R-:W-:Y:S02]  /*38f0*/  @!P4 ISETP.NE.AND.EX P1, PT, RZ, c[0x0][0x21c], PT, P1 ;  /* 0x00008700ff00ca0c */ /* 0x000fe40003f25310 */
[----:B------:R-:W-:-:S02]  /*3900*/  @P3 F2FP.BF16.PACK_AB R225, RZ, R224 ;  /* 0x000000e0ffe1323e */ /* 0x000fc400000010ff */
[----:B------:R-:W-:Y:S02]  /*3910*/  SEL R142, R183, R142, P0 ;  /* 0x0000008eb78e7207 */ /* 0x000fe40000000000 */
[----:B------:R-:W-:Y:S02]  /*3920*/  @P3 F2FP.BF16.PACK_AB R226, RZ, R226 ;  /* 0x000000e2ffe2323e */ /* 0x000fe400000010ff */
[----:B------:R-:W-:Y:S02]  /*3930*/  @P3 F2FP.BF16.PACK_AB R230, RZ, R230 ;  /* 0x000000e6ffe6323e */ /* 0x000fe400000010ff */
[----:B------:R-:W-:Y:S02]  /*3940*/  @P3 F2FP.BF16.PACK_AB R224, RZ, R229 ;  /* 0x000000e5ffe0323e */ /* 0x000fe400000010ff */
[----:B------:R-:W-:Y:S02]  /*3950*/  SEL R140, R223, R140, P0 ;  /* 0x0000008cdf8c7207 */ /* 0x000fe40000000000 */
[----:B------:R-:W-:-:S02]  /*3960*/  SEL R141, R148, R141, P0 ;  /* 0x0000008d948d7207 */ /* 0x000fc40000000000 */
        /* <DEDUP_REMOVED lines=11> */
.L_x_3417:
[----:B------:R-:W-:Y:S05]  /*3a20*/  BSYNC B0 ;  /* 0x0000000000007941 */ /* 0x000fea0003800000 */
.L_x_3416:
[----:B------:R-:W-:Y:S01]  /*3a30*/  @P3 FFMA.FTZ R59, R150, R234, R59 ;  /* 0x000000ea963b3223 */ /* 0x000fe2000001003b */
[----:B-----5:R-:W-:Y:S01]  /*3a40*/  @P3 PRMT R150, RZ, 0x5410, R132 ;  /* 0x00005410ff963816 */ /* 0x020fe20000000084 */
[----:B------:R-:W-:Y:S01]  /*3a50*/  @P3 FMUL.FTZ R223, R183, c[0x0][0x1ec] ;  /* 0x00007b00b7df3a20 */ /* 0x000fe20000410000 */
[----:B------:R-:W-:Y:S01]  /*3a60*/  @P3 PRMT R148, RZ, 0x5410, R99 ;  /* 0x00005410ff943816 */ /* 0x000fe20000000063 */
[----:B------:R-:W-:Y:S01]  /*3a70*/  BSSY B0, `(.L_x_3418) ;  /* 0x000002d000007945 */ /* 0x000fe20003800000 */
[----:B------:R-:W-:Y:S01]  /*3a80*/  @!P4 ISETP.NE.U32.AND P1, PT, RZ, c[0x0][0x218], PT ;  /* 0x00008600ff00ca0c */ /* 0x000fe20003f25070 */
[----:B------:R-:W-:Y:S01]  /*3a90*/  @P3 FFMA.FTZ R52, R150, R149, R52 ;  /* 0x0000009596343223 */ /* 0x000fe20000010034 */
[----:B------:R-:W-:Y:S01]  /*3aa0*/  @P3 PRMT R149, RZ, 0x7610, R132 ;  /* 0x00007610ff953816 */ /* 0x000fe20000000084 */
[----:B------:R-:W-:Y:S01]  /*3ab0*/  @P3 FMUL.FTZ R148, R223, R148 ;  /* 0x00000094df943220 */ /* 0x000fe20000410000 */
[----:B------:R-:W-:Y:S01]  /*3ac0*/  @P3 PRMT R136, R192, 0x7610, R136 ;  /* 0x00007610c0883816 */ /* 0x000fe20000000088 */
[----:B------:R-:W-:Y:S01]  /*3ad0*/  @P3 FFMA.FTZ R57, R233, R152, R57 ;  /* 0x00000098e9393223 */ /* 0x000fe20000010039 */
[----:B------:R-:W-:Y:S01]  /*3ae0*/  @P3 PRMT R137, R225, 0x7610, R137 ;  /* 0x00007610e1893816 */ /* 0x000fe20000000089 */
[----:B------:R-:W-:Y:S01]  /*3af0*/  @P3 FFMA.FTZ R53, R149, R154, R53 ;  /* 0x0000009a95353223 */ /* 0x000fe20000010035 */
[----:B------:R-:W-:Y:S01]  /*3b00*/  @P3 PRMT R149, RZ, 0x5410, R133 ;  /* 0x00005410ff953816 */ /* 0x000fe20000000085 */
[----:B------:R-:W-:Y:S01]  /*3b10*/  @P3 FFMA.FTZ R60, R239, R191, R60 ;  /* 0x000000bfef3c3223 */ /* 0x000fe2000001003c */
[----:B------:R-:W-:Y:S01]  /*3b20*/  @P3 F2FP.BF16.PACK_AB R148, RZ, R148 ;  /* 0x00000094ff94323e */ /* 0x000fe200000010ff */
[----:B------:R-:W-:Y:S01]  /*3b30*/  @P3 FFMA.FTZ R61, R238, R194, R61 ;  /* 0x000000c2ee3d3223 */ /* 0x000fe2000001003d */
[----:B------:R-:W-:Y:S01]  /*3b40*/  @P3 PRMT R138, R230, 0x7610, R138 ;  /* 0x00007610e68a3816 */ /* 0x000fe2000000008a */
[----:B------:R-:W-:Y:S01]  /*3b50*/  @P3 FFMA.FTZ R54, R149, R155, R54 ;  /* 0x0000009b95363223 */ /* 0x000fe20000010036 */
[----:B------:R-:W-:Y:S01]  /*3b60*/  @P3 PRMT R149, RZ, 0x7610, R133 ;  /* 0x00007610ff953816 */ /* 0x000fe20000000085 */
[----:B------:R-:W-:Y:S01]  /*3b70*/  @P3 FFMA.FTZ R62, R237, R195, R62 ;  /* 0x000000c3ed3e3223 */ /* 0x000fe2000001003e */
[----:B------:R-:W-:Y:S01]  /*3b80*/  @!P4 ISETP.NE.AND.EX P1, PT, RZ, c[0x0][0x21c], PT, P1 ;  /* 0x00008700ff00ca0c */ /* 0x000fe20003f25310 */
[----:B------:R-:W-:Y:S01]  /*3b90*/  @P3 FFMA.FTZ R63, R236, R232, R63 ;  /* 0x000000e8ec3f3223 */ /* 0x000fe2000001003f */
[----:B------:R-:W-:Y:S01]  /*3ba0*/  SEL R144, R197, R144, P0 ;  /* 0x00000090c5907207 */ /* 0x000fe20000000000 */
[----:B------:R-:W-:Y:S01]  /*3bb0*/  @P3 FFMA.FTZ R55, R149, R182, R55 ;  /* 0x000000b695373223 */ /* 0x000fe20000010037 */
[----:B------:R-:W-:Y:S01]  /*3bc0*/  @P3 PRMT R149, RZ, 0x5410, R134 ;  /* 0x00005410ff953816 */ /* 0x000fe20000000086 */
[----:B------:R-:W-:Y:S01]  /*3bd0*/  @P3 FFMA.FTZ R56, R235, R153, R56 ;  /* 0x00000099eb383223 */ /* 0x000fe20000010038 */
[----:B------:R-:W-:Y:S01]  /*3be0*/  SEL R145, R240, R145, P0 ;  /* 0x00000091f0917207 */ /* 0x000fe20000000000 */
[----:B------:R-:W-:Y:S01]  /*3bf0*/  @P3 FFMA.FTZ R58, R151, R231, R58 ;  /* 0x000000e7973a3223 */ /* 0x000fe2000001003a */
[----:B------:R-:W-:Y:S01]  /*3c00*/  SEL R146, R183, R146, P0 ;  /* 0x00000092b7927207 */ /* 0x000fe20000000000 */
[----:B------:R-:W-:Y:S01]  /*3c10*/  @P3 FFMA.FTZ R48, R149, R199, R48 ;  /* 0x000000c795303223 */ /* 0x000fe20000010030 */
[----:B------:R-:W-:-:S02]  /*3c20*/  @P3 PRMT R149, RZ, 0x7610, R134 ;  /* 0x00007610ff953816 */ /* 0x000fc40000000086 */
[----:B------:R-:W-:Y:S02]  /*3c30*/  @P3 PRMT R136, R136, 0x5410, R193 ;  /* 0x0000541088883816 */ /* 0x000fe400000000c1 */
[----:B------:R-:W-:Y:S01]  /*3c40*/  @P3 PRMT R137, R137, 0x5410, R226 ;  /* 0x0000541089893816 */ /* 0x000fe200000000e2 */
[----:B------:R-:W-:Y:S01]  /*3c50*/  @P3 FFMA.FTZ R49, R149, R198, R49 ;  /* 0x000000c695313223 */ /* 0x000fe20000010031 */
[----:B------:R-:W-:Y:S02]  /*3c60*/  @P3 PRMT R149, RZ, 0x5410, R135 ;  /* 0x00005410ff953816 */ /* 0x000fe40000000087 */
[----:B------:R-:W-:Y:S02]  /*3c70*/  @!P4 FSEL R152, R131, RZ, P1 ;  /* 0x000000ff8398c208 */ /* 0x000fe40000800000 */
[----:B------:R-:W-:Y:S01]  /*3c80*/  @P3 PRMT R138, R138, 0x5410, R224 ;  /* 0x000054108a8a3816 */ /* 0x000fe200000000e0 */
[----:B------:R-:W-:Y:S01]  /*3c90*/  @P3 FFMA.FTZ R50, R149, R223, R50 ;  /* 0x000000df95323223 */ /* 0x000fe20000010032 */
[----:B------:R-:W-:Y:S01]  /*3ca0*/  @P3 PRMT R139, R148, 0x7610, R139 ;  /* 0x00007610948b3816 */ /* 0x000fe2000000008b */
        /* <DEDUP_REMOVED lines=9> */
.L_x_3419:
[----:B------:R-:W-:Y:S05]  /*3d40*/  BSYNC B0 ;  /* 0x0000000000007941 */ /* 0x000fea0003800000 */
.L_x_3418:
[----:B------:R-:W-:Y:S01]  /*3d50*/  @P3 PRMT R149, RZ, 0x7610, R99 ;  /* 0x00007610ff953816 */ /* 0x000fe20000000063 */
[C---:B------:R-:W-:Y:S01]  /*3d60*/  @P3 FMUL.FTZ R2, R152.reuse, c[0x0][0x1ec] ;  /* 0x00007b0098023a20 */ /* 0x040fe20000410000 */
[----:B------:R-:W-:Y:S01]  /*3d70*/  @P2 MOV R151, 0x20 ;  /* 0x0000002000972802 */ /* 0x000fe20000000f00 */
[----:B------:R-:W-:Y:S01]  /*3d80*/  @P3 IMAD.MOV.U32 R153, RZ, RZ, 0x10 ;  /* 0x00000010ff993424 */ /* 0x000fe200078e00ff */
[----:B------:R-:W-:Y:S01]  /*3d90*/  SEL R147, R152, R147, P0 ;  /* 0x0000009398937207 */ /* 0x000fe20000000000 */
[----:B------:R-:W-:Y:S01]  /*3da0*/  @P3 FMUL.FTZ R149, R2, R149 ;  /* 0x0000009502953220 */ /* 0x000fe20000410000 */
[----:B------:R-:W-:Y:S01]  /*3db0*/  IADD3 R190, R190, c[0x0][0x160], RZ ;  /* 0x00005800bebe7a10 */ /* 0x000fe20007ffe0ff */
[----:B------:R-:W-:Y:S01]  /*3dc0*/  @P2 IMAD.WIDE.U32 R150, R0, R151, c[0x0][0x258] ;  /* 0x0000960000962625 */ /* 0x000fe200078e0097 */
[----:B------:R-:W-:Y:S02]  /*3dd0*/  LOP3.LUT P1, RZ, R11, 0xff, RZ, 0xc0, !PT ;  /* 0x000000ff0bff7812 */ /* 0x000fe4000782c0ff */
[----:B------:R-:W-:Y:S01]  /*3de0*/  @P3 F2FP.BF16.PACK_AB R0, RZ, R149 ;  /* 0x00000095ff00323e */ /* 0x000fe200000010ff */
[----:B------:R-:W-:Y:S01]  /*3df0*/  @P3 IMAD.WIDE.U32 R148, R196, R153, c[0x0][0x248] ;  /* 0x00009200c4943625 */ /* 0x000fe200078e0099 */
[----:B------:R0:W-:Y:S01]  /*3e00*/  @P2 STG.E.128 [R150.64], R140 ;  /* 0x0000008c96002986 */ /* 0x0001e2000c101d04 */
[----:B------:R-:W-:-:S02]  /*3e10*/  ISETP.GE.AND P0, PT, R190, c[0x0][0x164], PT ;  /* 0x00005900be007a0c */ /* 0x000fc40003f06270 */
[----:B------:R-:W-:Y:S01]  /*3e20*/  @P3 PRMT R139, R139, 0x5410, R0 ;  /* 0x000054108b8b3816 */ /* 0x000fe20000000000 */
[----:B------:R0:W-:Y:S01]  /*3e30*/  @P2 STG.E.128 [R150.64+0x10], R144 ;  /* 0x0000109096002986 */ /* 0x0001e2000c101d04 */
[----:B------:R-:W-:Y:S02]  /*3e40*/  @P3 PRMT R0, RZ, 0x7610, R135 ;  /* 0x00007610ff003816 */ /* 0x000fe40000000087 */
[----:B------:R-:W-:Y:S01]  /*3e50*/  SEL R11, RZ, 0x1, P1 ;  /* 0x00000001ff0b7807 */ /* 0x000fe20000800000 */
[----:B------:R0:W-:Y:S02]  /*3e60*/  @P3 STG.E.128 [R148.64], R136 ;  /* 0x0000008894003986 */ /* 0x0001e4000c101d04 */
[----:B------:R-:W-:-:S04]  /*3e70*/  @P3 FFMA.FTZ R51, R0, R2, R51 ;  /* 0x0000000200333223 */ /* 0x000fc80000010033 */
[----:B0-----:R-:W-:Y:S01]  /*3e80*/  @P0 CALL.REL.NOINC `(.L_x_3366) ;  /* 0x0000001000000944 */ /* 0x001fe20003c00000 */
[----:B------:R-:W-:Y:S05]  /*3e90*/  BRA `(.L_x_3420) ;  /* 0xffffc8d000007947 */ /* 0x000fea000383ffff */
.L_x_3366:
[----:B------:R-:W0:Y:S01]  /*3ea0*/  S2UR UR6, SR_CTAID.X ;  /* 0x00000000000679c3 */ /* 0x000e220000002500 */
[----:B------:R-:W0:Y:S01]  /*3eb0*/  S2R R0, SR_TID.X ;  /* 0x0000000000007919 */ /* 0x000e220000002100 */
        /* <DEDUP_REMOVED lines=26> */
.L_x_3370:
[----:B------:R-:W-:Y:S01]  /*4060*/  IMAD.MOV.U32 R154, RZ, RZ, R150 ;  /* 0x000000ffff9a7224 */ /* 0x000fe200078e0096 */
[----:B------:R-:W-:Y:S01]  /*4070*/  MOV R183, 0x10 ;  /* 0x0000001000b77802 */ /* 0x000fe20000000f00 */
[----:B------:R-:W-:Y:S01]  /*4080*/  IMAD.MOV.U32 R194, RZ, RZ, 0x1f ;  /* 0x0000001fffc27424 */ /* 0x000fe200078e00ff */
[----:B------:R-:W-:-:S02]  /*4090*/  MOV R195, 0xffffffff ;  /* 0xffffffff00c37802 */ /* 0x000fc40000000f00 */
[----:B------:R-:W-:Y:S02]  /*40a0*/  MOV R148, 0x40c0 ;  /* 0x000040c000947802 */ /* 0x000fe40000000f00 */
[----:B-----5:R-:W-:Y:S05]  /*40b0*/  CALL.REL.NOINC `($__internal_67_$__cuda_sm70_shflsync_down_p) ;  /* 0x0000046000007944 */ /* 0x020fea0003c00000 */
[----:B-1----:R-:W-:Y:S01]  /*40c0*/  IMAD.MOV.U32 R153, RZ, RZ, R154 ;  /* 0x000000ffff997224 */ /* 0x002fe200078e009a */
[----:B0-----:R-:W-:Y:S05]  /*40d0*/  BRA `(.L_x_3421) ;  /* 0xffffd75000007947 */ /* 0x001fea000383ffff */
.L_x_3371:
[----:B------:R-:W-:Y:S01]  /*40e0*/  HFMA2.MMA R194, -RZ, RZ, 0, 1.847743988037109375e-06 ;  /* 0x0000001fffc27435 */ /* 0x000fe200000001ff */
[----:B------:R-:W-:Y:S01]  /*40f0*/  MOV R154, R151 ;  /* 0x00000097009a7202 */ /* 0x000fe20000000f00 */
[----:B------:R-:W-:Y:S01]  /*4100*/  IMAD.MOV.U32 R183, RZ, RZ, 0x10 ;  /* 0x00000010ffb77424 */ /* 0x000fe200078e00ff */
[----:B------:R-:W-:Y:S01]  /*4110*/  MOV R148, 0x4140 ;  /* 0x0000414000947802 */ /* 0x000fe20000000f00 */
[----:B------:R-:W-:Y:S02]  /*4120*/  IMAD.MOV.U32 R195, RZ, RZ, -0x1 ;  /* 0xffffffffffc37424 */ /* 0x000fe400078e00ff */
[----:B01---5:R-:W-:Y:S05]  /*4130*/  CALL.REL.NOINC `($__internal_67_$__cuda_sm70_shflsync_down_p) ;  /* 0x000003e000007944 */ /* 0x023fea0003c00000 */
[----:B------:R-:W-:Y:S01]  /*4140*/  FADD.FTZ R153, R153, R150 ;  /* 0x0000009699997221 */ /* 0x000fe20000010000 */
[----:B0-----:R-:W-:Y:S01]  /*4150*/  MOV R183, 0x8 ;  /* 0x0000000800b77802 */ /* 0x001fe20000000f00 */
[----:B-1----:R-:W-:Y:S01]  /*4160*/  FADD.FTZ R151, R151, R154 ;  /* 0x0000009a97977221 */ /* 0x002fe20000010000 */
[----:B------:R-:W-:Y:S01]  /*4170*/  MOV R195, 0xffffffff ;  /* 0xffffffff00c37802 */ /* 0x000fe20000000f00 */
[----:B------:R-:W-:Y:S01]  /*4180*/  IMAD.MOV.U32 R194, RZ, RZ, 0x1f ;  /* 0x0000001fffc27424 */ /* 0x000fe200078e00ff */
[----:B------:R-:W-:Y:S01]  /*4190*/  MOV R148, 0x41c0 ;  /* 0x000041c000947802 */ /* 0x000fe20000000f00 */
[----:B------:R-:W-:-:S02]  /*41a0*/  IMAD.MOV.U32 R154, RZ, RZ, R153 ;  /* 0x000000ffff9a7224 */ /* 0x000fc400078e0099 */
[----:B------:R-:W-:Y:S05]  /*41b0*/  CALL.REL.NOINC `($__internal_67_$__cuda_sm70_shflsync_down_p) ;  /* 0x0000036000007944 */ /* 0x000fea0003c00000 */
[----:B0-----:R-:W-:Y:S01]  /*41c0*/  HFMA2.MMA R183, -RZ, RZ, 0, 4.76837158203125e-07 ;  /* 0x00000008ffb77435 */ /* 0x001fe200000001ff */
[----:B-1----:R-:W-:Y:S01]  /*41d0*/  MOV R150, R154 ;  /* 0x0000009a00967202 */ /* 0x002fe20000000f00 */
[----:B------:R-:W-:Y:S01]  /*41e0*/  IMAD.MOV.U32 R154, RZ, RZ, R151 ;  /* 0x000000ffff9a7224 */ /* 0x000fe200078e0097 */
[----:B------:R-:W-:Y:S01]  /*41f0*/  MOV R195, 0xffffffff ;  /* 0xffffffff00c37802 */ /* 0x000fe20000000f00 */
[----:B------:R-:W-:Y:S01]  /*4200*/  IMAD.MOV.U32 R194, RZ, RZ, 0x1f ;  /* 0x0000001fffc27424 */ /* 0x000fe200078e00ff */
[----:B------:R-:W-:-:S02]  /*4210*/  MOV R148, 0x4230 ;  /* 0x0000423000947802 */ /* 0x000fc40000000f00 */
[----:B------:R-:W-:Y:S05]  /*4220*/  CALL.REL.NOINC `($__internal_67_$__cuda_sm70_shflsync_down_p) ;  /* 0x000002f000007944 */ /* 0x000fea0003c00000 */
[----:B------:R-:W-:Y:S01]  /*4230*/  FADD.FTZ R153, R150, R153 ;  /* 0x0000009996997221 */ /* 0x000fe20000010000 */
[----:B0-----:R-:W-:Y:S01]  /*4240*/  HFMA2.MMA R194, -RZ, RZ, 0, 1.847743988037109375e-06 ;  /* 0x0000001fffc27435 */ /* 0x001fe200000001ff */
[----:B-1----:R-:W-:Y:S01]  /*4250*/  FADD.FTZ R151, R151, R154 ;  /* 0x0000009a97977221 */ /* 0x002fe20000010000 */
[----:B------:R-:W-:Y:S01]  /*4260*/  MOV R148, 0x42b0 ;  /* 0x000042b000947802 */ /* 0x000fe20000000f00 */
[----:B------:R-:W-:Y:S01]  /*4270*/  IMAD.MOV.U32 R183, RZ, RZ, 0x4 ;  /* 0x00000004ffb77424 */ /* 0x000fe200078e00ff */
[----:B------:R-:W-:Y:S01]  /*4280*/  MOV R154, R153 ;  /* 0x00000099009a7202 */ /* 0x000fe20000000f00 */
[----:B------:R-:W-:-:S02]  /*4290*/  IMAD.MOV.U32 R195, RZ, RZ, -0x1 ;  /* 0xffffffffffc37424 */ /* 0x000fc400078e00ff */
[----:B------:R-:W-:Y:S05]  /*42a0*/  CALL.REL.NOINC `($__internal_67_$__cuda_sm70_shflsync_down_p) ;  /* 0x0000027000007944 */ /* 0x000fea0003c00000 */
[----:B0-----:R-:W-:Y:S01]  /*42b0*/  HFMA2.MMA R194, -RZ, RZ, 0, 1.847743988037109375e-06 ;  /* 0x0000001fffc27435 */ /* 0x001fe200000001ff */
[----:B-1----:R-:W-:Y:S01]  /*42c0*/  IMAD.MOV.U32 R150, RZ, RZ, R154 ;  /* 0x000000ffff967224 */ /* 0x002fe200078e009a */
[----:B------:R-:W-:Y:S01]  /*42d0*/  MOV R154, R151 ;  /* 0x00000097009a7202 */ /* 0x000fe20000000f00 */
[----:B------:R-:W-:Y:S01]  /*42e0*/  IMAD.MOV.U32 R183, RZ, RZ, 0x4 ;  /* 0x00000004ffb77424 */ /* 0x000fe200078e00ff */
[----:B------:R-:W-:Y:S01]  /*42f0*/  MOV R148, 0x4320 ;  /* 0x0000432000947802 */ /* 0x000fe20000000f00 */
[----:B------:R-:W-:-:S02]  /*4300*/  IMAD.MOV.U32 R195, RZ, RZ, -0x1 ;  /* 0xffffffffffc37424 */ /* 0x000fc400078e00ff */
[----:B------:R-:W-:Y:S05]  /*4310*/  CALL.REL.NOINC `($__internal_67_$__cuda_sm70_shflsync_down_p) ;  /* 0x0000020000007944 */ /* 0x000fea0003c00000 */
        /* <DEDUP_REMOVED lines=8> */
[----:B0-----:R-:W-:Y:S01]  /*43a0*/  HFMA2.MMA R183, -RZ, RZ, 0, 1.1920928955078125e-07 ;  /* 0x00000002ffb77435 */ /* 0x001fe200000001ff */
        /* <DEDUP_REMOVED lines=21> */
[----:B-1----:R-:W-:Y:S01]  /*4500*/  MOV R148, R154 ;  /* 0x0000009a00947202 */ /* 0x002fe20000000f00 */
[----:B0-----:R-:W-:Y:S05]  /*4510*/  BRA `(.L_x_3422) ;  /* 0xffffd43000007947 */ /* 0x001fea000383ffff */
        .weak           $__internal_67_$__cuda_sm70_shflsync_down_p
        .type           $__internal_67_$__cuda_sm70_shflsync_down_p,@function
        .size           $__internal_67_$__cuda_sm70_shflsync_down_p,(.L_x_9321 - $__internal_67_$__cuda_sm70_shflsync_down_p)
$__internal_67_$__cuda_sm70_shflsync_down_p:
[----:B------:R-:W-:Y:S01]  /*4520*/  IMAD.MOV.U32 R149, RZ, RZ, 0x0 ;  /* 0x00000000ff957424 */ /* 0x000fe200078e00ff */
[----:B------:R-:W-:Y:S04]  /*4530*/  WARPSYNC R195 ;  /* 0x000000c300007348 */ /* 0x000fe80003800000 */
[----:B------:R0:W1:Y:S01]  /*4540*/  SHFL.DOWN PT, R154, R154, R183, R194 ;  /* 0x080000b79a9a7389 */ /* 0x00006200000e00c2 */
[----:B------:R-:W-:Y:S05]  /*4550*/  RET.REL.NODEC R148 `(_ZN10layer_norm13ln_bwd_kernelINS_13Kernel_traitsI13__nv_bfloat16S2_fS2_fjLj3072ELj1ELj1ELj4ELj16ENS_18Kernel_traits_baseILj3072ES2_S2_fS2_fjLj128EEEEELb0ELb1ELb1ELb1EEEvNS_9BwdParamsE) ;  /* 0xffffbaa094007950 */ /* 0x000fea0003c3ffff */
.L_x_3423:
        /* <DEDUP_REMOVED lines=10> */
.L_x_9321:


//--------------------- .text._ZN10layer_norm13ln_bwd_kernelINS_13Kernel_traitsI13__nv_bfloat16S2_fS2_fjLj3072ELj1ELj1ELj4ELj16ENS_18Kernel_traits_baseILj3072ES2_S2_fS2_fjLj128EEEEELb1ELb0ELb0ELb0EEEvNS_9BwdParamsE --------------------------
	.section	.text._ZN10layer_norm13ln_bwd_kernelINS_13Kernel_traitsI13__nv_bfloat16S2_fS2_fjLj3072ELj1ELj1ELj4ELj16ENS_18Kernel_traits_baseILj3072ES2_S2_fS2_fjLj128EEEEELb1ELb0ELb0ELb0EEEvNS_9BwdParamsE,"ax",@progbits
	.sectioninfo	@"SHI_REGISTERS=185"
	.align	128
        .global         _ZN10layer_norm13ln_bwd_kernelINS_13Kernel_traitsI13__nv_bfloat16S2_fS2_fjLj3072ELj1ELj1ELj4ELj16ENS_18Kernel_traits_baseILj3072ES2_S2_fS2_fjLj128EEEEELb1ELb0ELb0ELb0EEEvNS_9BwdParamsE
        .type           _ZN10layer_norm13ln_bwd_kernelINS_13Kernel_traitsI13__nv_bfloat16S2_fS2_fjLj3072ELj1ELj1ELj4ELj16ENS_18Kernel_traits_baseILj3072ES2_S2_fS2_fjLj128EEEEELb1ELb0ELb0ELb0EEEvNS_9BwdParamsE,@function
        .size           _ZN10layer_norm13ln_bwd_kernelINS_13Kernel_traitsI13__nv_bfloat16S2_fS2_fjLj3072ELj1ELj1ELj4ELj16ENS_18Kernel_traits_baseILj3072ES2_S2_fS2_fjLj128EEEEELb1ELb0ELb0ELb0EEEvNS_9BwdParamsE,(.L_x_9322 - _ZN10layer_norm13ln_bwd_kernelINS_13Kernel_traitsI13__nv_bfloat16S2_fS2_fjLj3072ELj1ELj1ELj4ELj16ENS_18Kernel_traits_baseILj3072ES2_S2_fS2_fjLj128EEEEELb1ELb0ELb0ELb0EEEvNS_9BwdParamsE)
        .other          _ZN10layer_norm13ln_bwd_kernelINS_13Kernel_traitsI13__nv_bfloat16S2_fS2_fjLj3072ELj1ELj1ELj4ELj16ENS_18Kernel_traits_baseILj3072ES2_S2_fS2_fjLj128EEEEELb1ELb0ELb0ELb0EEEvNS_9BwdParamsE,@"STO_CUDA_ENTRY STV_DEFAULT"
_ZN10layer_norm13ln_bwd_kernelINS_13Kernel_traitsI13__nv_bfloat16S2_fS2_fjLj3072ELj1ELj1ELj4ELj16ENS_18Kernel_traits_baseILj3072ES2_S2_fS2_fjLj128EEEEELb1ELb0ELb0ELb0EEEvNS_9BwdParamsE:
.text._ZN10layer_norm13ln_bwd_kernelINS_13Kernel_traitsI13__nv_bfloat16S2_fS2_fjLj3072ELj1ELj1ELj4ELj16ENS_18Kernel_traits_baseILj3072ES2_S2_fS2_fjLj128EEEEELb1ELb0ELb0ELb0EEEvNS_9BwdParamsE:
        /* <DEDUP_REMOVED lines=78> */
.L_x_3439:
        /* <DEDUP_REMOVED lines=28> */
[----:B------:R-:W2:Y:S01]  /*06a0*/  LDG.E.128 R88, [R164.64] ;  /* 0x00000004a4587981 */ /* 0x000ea2000c1e1d00 */
[----:B------:R-:W-:-:S03]  /*06b0*/  ISETP.NE.U32.AND P1, PT, RZ, c[0x0][0x218], PT ;  /* 0x00008600ff007a0c */ /* 0x000fc60003f25070 */
[----:B------:R0:W3:Y:S04]  /*06c0*/  LDG.E.128 R84, [R164.64+0x10] ;  /* 0x00001004a4547981 */ /* 0x0000e8000c1e1d00 */
[----:B------:R-:W4:Y:S01]  /*06d0*/  LDG.E.128 R92, [R92.64] ;  /* 0x000000045c5c7981 */ /* 0x000f22000c1e1d00 */
[----:B------:R-:W-:-:S13]  /*06e0*/  ISETP.NE.AND.EX P1, PT, RZ, c[0x0][0x21c], PT, P1 ;  /* 0x00008700ff007a0c */ /* 0x000fda0003f25310 */
[----:B------:R-:W-:-:S04]  /*06f0*/  @P1 LEA R162, P6, R125, c[0x0][0x218], 0x5 ;  /* 0x000086007da21a11 */ /* 0x000fc800078c28ff */
[C---:B------:R-:W-:Y:S02]  /*0700*/  @P1 LEA.HI.X R163, R125.reuse, c[0x0][0x21c], RZ, 0x5, P6 ;  /* 0x000087007da31a11 */ /* 0x040fe400030f2cff */
[----:B------:R-:W-:-:S03]  /*0710*/  LEA R98, P6, R125, c[0x0][0x190], 0x3 ;  /* 0x000064007d627a11 */ /* 0x000fc600078c18ff */
[----:B------:R1:W5:Y:S01]  /*0720*/  @P1 LDG.E.128 R52, [R162.64] ;  /* 0x00000004a2341981 */ /* 0x000362000c1e1d00 */
[----:B------:R-:W-:-:S03]  /*0730*/  LEA.HI.X R99, R125, c[0x0][0x194], RZ, 0x3, P6 ;  /* 0x000065007d637a11 */ /* 0x000fc600030f1cff */
[----:B------:R1:W5:Y:S04]  /*0740*/  @P1 LDG.E.128 R56, [R162.64+0x10] ;  /* 0x00001004a2381981 */ /* 0x000368000c1e1d00 */
[----:B------:R-:W5:Y:S01]  /*0750*/  LDG.E.64 R98, [R98.64] ;  /* 0x0000000462627981 */ /* 0x000f62000c1e1b00 */
        /* <DEDUP_REMOVED lines=65> */
.L_x_3426:
[----:B0-----:R-:W-:Y:S05]  /*0b70*/  BSYNC B0 ;  /* 0x0000000000007941 */ /* 0x001fea0003800000 */
.L_x_3425:
[----:B------:R-:W-:Y:S01]  /*0b80*/  BSSY B0, `(.L_x_3427) ;  /* 0x0000053000007945 */ /* 0x000fe20003800000 */
[----:B------:R-:W-:Y:S05]  /*0b90*/  @!P3 BRA `(.L_x_3428) ;  /* 0x000005100000b947 */ /* 0x000fea0003800000 */
[C---:B------:R-:W-:Y:S02]  /*0ba0*/  LEA R132, P1, R182.reuse, c[0x0][0x188], 0x5 ;  /* 0x00006200b6847a11 */ /* 0x040fe400078228ff */
[----:B------:R-:W-:Y:S02]  /*0bb0*/  MOV R93, 0x10 ;  /* 0x00000010005d7802 */ /* 0x000fe40000000f00 */
[----:B------:R-:W-:-:S03]  /*0bc0*/  LEA.HI.X R133, R182, c[0x0][0x18c], RZ, 0x5, P1 ;  /* 0x00006300b6857a11 */ /* 0x000fc600008f2cff */
[----:B------:R-:W-:Y:S02]  /*0bd0*/  IMAD.WIDE.U32 R92, R182, R93, c[0x0][0x208] ;  /* 0x00008200b65c7625 */ /* 0x000fe400078e005d */
[----:B------:R-:W2:Y:S04]  /*0be0*/  LDG.E.128 R88, [R132.64] ;  /* 0x0000000484587981 */ /* 0x000ea8000c1e1d00 */
[----:B------:R-:W3:Y:S01]  /*0bf0*/  LDG.E.128 R92, [R92.64] ;  /* 0x000000045c5c7981 */ /* 0x000ee2000c1e1d00 */
[----:B------:R-:W-:-:S03]  /*0c00*/  ISETP.NE.U32.AND P1, PT, RZ, c[0x0][0x218], PT ;  /* 0x00008600ff007a0c */ /* 0x000fc60003f25070 */
[----:B------:R0:W4:Y:S01]  /*0c10*/  LDG.E.128 R84, [R132.64+0x10] ;  /* 0x0000100484547981 */ /* 0x000122000c1e1d00 */
        /* <DEDUP_REMOVED lines=9> */
[----:B--2---:R-:W-:Y:S01]  /*0cb0*/  FADD.FTZ R135, -R177, R88 ;  /* 0x00000058b1877221 */ /* 0x004fe20000010100 */
[----:B---3--:R-:W-:-:S03]  /*0cc0*/  PRMT R130, RZ, 0x5410, R92 ;  /* 0x00005410ff827816 */ /* 0x008fc6000000005c */
[----:B-1---5:R-:W-:Y:S01]  /*0cd0*/  FMUL.FTZ R129, R126, R135 ;  /* 0x000000877e817220 */ /* 0x022fe20000410000 */
[----:B------:R-:W-:Y:S01]  /*0ce0*/  PRMT R92, RZ, 0x7610, R92 ;  /* 0x00007610ff5c7816 */ /* 0x000fe2000000005c */
[----:B0-----:R-:W-:Y:S02]  /*0cf0*/  FADD.FTZ R133, -R177, R90 ;  /* 0x0000005ab1857221 */ /* 0x001fe40000010100 */
[----:B------:R-:W-:Y:S02]  /*0d00*/  FADD.FTZ R16, R16, R130 ;  /* 0x0000008210107221 */ /* 0x000fe40000010000 */
[-C--:B------:R-:W-:Y:S02]  /*0d10*/  FFMA.FTZ R40, R129, R130.reuse, R40 ;  /* 0x0000008281287223 */ /* 0x080fe40000010028 */
[----:B------:R-:W-:Y:S02]  /*0d20*/  FADD.FTZ R89, -R177, R89 ;  /* 0x00000059b1597221 */ /* 0x000fe40000010100 */
[----:B------:R-:W-:Y:S01]  /*0d30*/  FMUL.FTZ R130, R107, R130 ;  /* 0x000000826b827220 */ /* 0x000fe20000410000 */
[----:B------:R-:W-:Y:S01]  /*0d40*/  PRMT R134, RZ, 0x5410, R93 ;  /* 0x00005410ff867816 */ /* 0x000fe2000000005d */
[----:B----4-:R-:W-:-:S02]  /*0d50*/  FADD.FTZ R139, -R177, R84 ;  /* 0x00000054b18b7221 */ /* 0x010fc40000010100 */
[----:B------:R-:W-:Y:S02]  /*0d60*/  FADD.FTZ R85, -R177, R85 ;  /* 0x00000055b1557221 */ /* 0x000fe40000010100 */
        /* <DEDUP_REMOVED lines=52> */
.L_x_3428:
[----:B------:R-:W-:Y:S05]  /*10b0*/  BSYNC B0 ;  /* 0x0000000000007941 */ /* 0x000fea0003800000 */
.L_x_3427:
[----:B------:R-:W-:Y:S01]  /*10c0*/  BSSY B0, `(.L_x_3429) ;  /* 0x0000052000007945 */ /* 0x000fe20003800000 */
[----:B------:R-:W-:Y:S05]  /*10d0*/  @!P4 BRA `(.L_x_3430) ;  /* 0x000005000000c947 */ /* 0x000fea0003800000 */
[----:B------:R-:W-:Y:S01]  /*10e0*/  HFMA2.MMA R93, -RZ, RZ, 0, 9.5367431640625e-07 ;  /* 0x00000010ff5d7435 */ /* 0x000fe200000001ff */
        /* <DEDUP_REMOVED lines=15> */
[C---:B--2---:R-:W-:Y:S02]  /*11e0*/  FADD.FTZ R145, -R177.reuse, R89 ;  /* 0x00000059b1917221 */ /* 0x044fe40000010100 */
[C---:B------:R-:W-:Y:S02]  /*11f0*/  FADD.FTZ R131, -R177.reuse, R88 ;  /* 0x00000058b1837221 */ /* 0x040fe40000010100 */
[----:B0-----:R-:W-:Y:S01]  /*1200*/  FADD.FTZ R149, -R177, R90 ;  /* 0x0000005ab1957221 */ /* 0x001fe20000010100 */
[--C-:B----4-:R-:W-:Y:S01]  /*1210*/  PRMT R89, RZ, 0x5410, R92.reuse ;  /* 0x00005410ff597816 */ /* 0x110fe2000000005c */
[C---:B-----5:R-:W-:Y:S01]  /*1220*/  FMUL.FTZ R131, R126.reuse, R131 ;  /* 0x000000837e837220 */ /* 0x060fe20000410000 */
[----:B------:R-:W-:Y:S01]  /*1230*/  PRMT R92, RZ, 0x7610, R92 ;  /* 0x00007610ff5c7816 */ /* 0x000fe2000000005c */
[----:B-1----:R-:W-:-:S02]  /*1240*/  FMUL.FTZ R146, R126, R145 ;  /* 0x000000917e927220 */ /* 0x002fc40000410000 */
[----:B------:R-:W-:Y:S01]  /*1250*/  FMUL.FTZ R148, R116, R89 ;  /* 0x0000005974947220 */ /* 0x000fe20000410000 */
[----:B------:R-:W-:Y:S01]  /*1260*/  PRMT R152, RZ, 0x5410, R93 ;  /* 0x00005410ff987816 */ /* 0x000fe2000000005d */
[----:B---3--:R-:W-:Y:S02]  /*1270*/  FADD.FTZ R151, -R177, R84 ;  /* 0x00000054b1977221 */ /* 0x008fe40000010100 */
[----:B------:R-:W-:Y:S02]  /*1280*/  FMUL.FTZ R145, R126, R149 ;  /* 0x000000957e917220 */ /* 0x000fe40000410000 */
[----:B------:R-:W-:Y:S02]  /*1290*/  FMUL.FTZ R147, R118, R92 ;  /* 0x0000005c76937220 */ /* 0x000fe40000410000 */
[----:B------:R-:W-:Y:S02]  /*12a0*/  FADD.FTZ R84, R179, R148 ;  /* 0x00000094b3547221 */ /* 0x000fe40000010000 */
[----:B------:R-:W-:Y:S01]  /*12b0*/  FFMA.FTZ R178, R131, R148, R178 ;  /* 0x0000009483b27223 */ /* 0x000fe200000100b2 */
[--C-:B------:R-:W-:Y:S01]  /*12c0*/  PRMT R158, RZ, 0x5410, R95.reuse ;  /* 0x00005410ff9e7816 */ /* 0x100fe2000000005f */
[----:B------:R-:W-:Y:S01]  /*12d0*/  FADD.FTZ R10, R10, R152 ;  /* 0x000000980a0a7221 */ /* 0x000fe20000010000 */
[----:B------:R-:W-:Y:S01]  /*12e0*/  PRMT R88, RZ, 0x7610, R95 ;  /* 0x00007610ff587816 */ /* 0x000fe2000000005f */
[----:B------:R-:W-:Y:S01]  /*12f0*/  FADD.FTZ R95, -R177, R85 ;  /* 0x00000055b15f7221 */ /* 0x000fe20000010100 */
[----:B------:R-:W-:Y:S01]  /*1300*/  PRMT R93, RZ, 0x7610, R93 ;  /* 0x00007610ff5d7816 */ /* 0x000fe2000000005d */
[----:B------:R-:W-:-:S02]  /*1310*/  FFMA.FTZ R34, R145, R152, R34 ;  /* 0x0000009891227223 */ /* 0x000fc40000010022 */
[----:B------:R-:W-:Y:S02]  /*1320*/  FADD.FTZ R91, -R177, R91 ;  /* 0x0000005bb15b7221 */ /* 0x000fe40000010100 */
        /* <DEDUP_REMOVED lines=43> */
.L_x_3430:
[----:B------:R-:W-:Y:S05]  /*15e0*/  BSYNC B0 ;  /* 0x0000000000007941 */ /* 0x000fea0003800000 */
.L_x_3429:
[----:B------:R-:W-:Y:S02]  /*15f0*/  LOP3.LUT R95, R175, 0x7fffffc, RZ, 0xc0, !PT ;  /* 0x07fffffcaf5f7812 */ /* 0x000fe400078ec0ff */
[----:B------:R-:W-:-:S02]  /*1600*/  MOV R94, 0x3f800000 ;  /* 0x3f800000005e7802 */ /* 0x000fc40000000f00 */
[----:B------:R-:W-:Y:S02]  /*1610*/  LOP3.LUT P1, RZ, R180, 0x1f, RZ, 0xc0, !PT ;  /* 0x0000001fb4ff7812 */ /* 0x000fe4000782c0ff */
[----:B------:R-:W-:Y:S02]  /*1620*/  @!P5 IADD3 R95, R95, 0x4, RZ ;  /* 0x000000045f5fd810 */ /* 0x000fe40007ffe0ff */
[----:B-----5:R-:W-:Y:S01]  /*1630*/  @P0 PRMT R94, RZ, 0x5410, R173 ;  /* 0x00005410ff5e0816 */ /* 0x020fe200000000ad */
[----:B------:R-:W-:Y:S06]  /*1640*/  BRA.DIV ~URZ, `(.L_x_3431) ;  /* 0x000016027f007947 */ /* 0x000fec000b800000 */
[----:B------:R0:W1:Y:S02]  /*1650*/  SHFL.DOWN PT, R86, R179, 0x10, 0x1f ;  /* 0x0a001f00b3567f89 */ /* 0x00006400000e0000 */
.L_x_3440:
        /* <DEDUP_REMOVED lines=18> */
.L_x_3441:
        /* <DEDUP_REMOVED lines=31> */
[----:B------:R-:W-:Y:S01]  /*1970*/  MOV R84, R98 ;  /* 0x0000006200547202 */ /* 0x000fe20000000f00 */
[----:B------:R-:W-:Y:S01]  /*1980*/  FMUL.FTZ R85, R126, R85 ;  /* 0x000000557e557220 */ /* 0x000fe20000410000 */
[----:B------:R-:W-:Y:S01]  /*1990*/  LOP3.LUT P6, RZ, R98, 0xff00, RZ, 0xc0, !PT ;  /* 0x0000ff0062ff7812 */ /* 0x000fe200078cc0ff */
[----:B------:R-:W-:Y:S01]  /*19a0*/  FMUL.FTZ R86, R126, R87 ;  /* 0x000000577e567220 */ /* 0x000fe20000410000 */
[----:B------:R-:W-:Y:S01]  /*19b0*/  LOP3.LUT P5, RZ, R84, 0xff, RZ, 0xc0, !PT ;  /* 0x000000ff54ff7812 */ /* 0x000fe200078ac0ff */
[-CC-:B------:R-:W-:Y:S01]  /*19c0*/  FFMA.FTZ R89, R159, R92.reuse, R93.reuse ;  /* 0x0000005c9f597223 */ /* 0x180fe2000001005d */
[----:B------:R-:W-:Y:S01]  /*19d0*/  HFMA2.MMA R182, -RZ, RZ, 0, 9.5367431640625e-07 ;  /* 0x00000010ffb67435 */ /* 0x000fe200000001ff */
[----:B------:R-:W-:-:S02]  /*19e0*/  FFMA.FTZ R88, R166, R92, R93 ;  /* 0x0000005ca6587223 */ /* 0x000fc4000001005d */
[----:B------:R-:W-:Y:S02]  /*19f0*/  @P0 FADD.FTZ R85, R52, R85 ;  /* 0x0000005534550221 */ /* 0x000fe40000010000 */
[----:B------:R-:W-:Y:S01]  /*1a00*/  @P0 FADD.FTZ R86, R53, R86 ;  /* 0x0000005635560221 */ /* 0x000fe20000010000 */
[----:B------:R-:W-:Y:S01]  /*1a10*/  @P1 MOV R178, 0x20 ;  /* 0x0000002000b21802 */ /* 0x000fe20000000f00 */
[----:B------:R-:W-:Y:S01]  /*1a20*/  FADD.FTZ R89, R168, -R89 ;  /* 0x80000059a8597221 */ /* 0x000fe20000010000 */
[C---:B------:R-:W-:Y:S01]  /*1a30*/  SEL R76, R85.reuse, R76, P1 ;  /* 0x0000004c554c7207 */ /* 0x040fe20000800000 */
[-C--:B------:R-:W-:Y:S01]  /*1a40*/  FMUL.FTZ R85, R85, R94.reuse ;  /* 0x0000005e55557220 */ /* 0x080fe20000410000 */
[----:B------:R-:W-:Y:S01]  /*1a50*/  SEL R77, R86, R77, P1 ;  /* 0x0000004d564d7207 */ /* 0x000fe20000800000 */
[----:B------:R-:W-:Y:S02]  /*1a60*/  FMUL.FTZ R89, R126, R89 ;  /* 0x000000597e597220 */ /* 0x000fe40000410000 */
[----:B------:R-:W-:-:S02]  /*1a70*/  FMUL.FTZ R86, R86, R94 ;  /* 0x0000005e56567220 */ /* 0x000fc40000410000 */
[----:B------:R-:W-:Y:S02]  /*1a80*/  @P0 FADD.FTZ R89, R54, R89 ;  /* 0x0000005936590221 */ /* 0x000fe40000010000 */
[----:B------:R-:W-:Y:S02]  /*1a90*/  FMUL.FTZ R85, R85, c[0x0][0x1e8] ;  /* 0x00007a0055557a20 */ /* 0x000fe40000410000 */
[----:B------:R-:W-:Y:S01]  /*1aa0*/  FMUL.FTZ R86, R86, c[0x0][0x1e8] ;  /* 0x00007a0056567a20 */ /* 0x000fe20000410000 */
[----:B------:R-:W-:Y:S01]  /*1ab0*/  SEL R78, R89, R78, P1 ;  /* 0x0000004e594e7207 */ /* 0x000fe20000800000 */
[----:B------:R-:W-:Y:S01]  /*1ac0*/  FADD.FTZ R87, R163, -R88 ;  /* 0x80000058a3577221 */ /* 0x000fe20000010000 */
[----:B------:R-:W-:Y:S01]  /*1ad0*/  FSEL R84, R85, RZ, P5 ;  /* 0x000000ff55547208 */ /* 0x000fe20002800000 */
[----:B------:R-:W-:Y:S01]  /*1ae0*/  FMUL.FTZ R89, R89, R94 ;  /* 0x0000005e59597220 */ /* 0x000fe20000410000 */
[----:B------:R-:W-:Y:S01]  /*1af0*/  FSEL R85, R86, RZ, P6 ;  /* 0x000000ff56557208 */ /* 0x000fe20003000000 */
[----:B------:R-:W-:Y:S01]  /*1b00*/  FMUL.FTZ R86, R126, R87 ;  /* 0x000000577e567220 */ /* 0x000fe20000410000 */
[C---:B------:R-:W-:Y:S01]  /*1b10*/  LOP3.LUT P5, RZ, R98.reuse, 0xff0000, RZ, 0xc0, !PT ;  /* 0x00ff000062ff7812 */ /* 0x040fe200078ac0ff */
[--C-:B------:R-:W-:Y:S01]  /*1b20*/  FFMA.FTZ R87, R165, R92, R93.reuse ;  /* 0x0000005ca5577223 */ /* 0x100fe2000001005d */
[----:B------:R-:W-:Y:S01]  /*1b30*/  F2FP.BF16.PACK_AB R84, R85, R84 ;  /* 0x000000545554723e */ /* 0x000fe200000010ff */
[----:B------:R-:W-:Y:S01]  /*1b40*/  FMUL.FTZ R89, R89, c[0x0][0x1e8] ;  /* 0x00007a0059597a20 */ /* 0x000fe20000410000 */
[----:B------:R-:W-:Y:S01]  /*1b50*/  LOP3.LUT P6, RZ, R98, 0xff000000, RZ, 0xc0, !PT ;  /* 0xff00000062ff7812 */ /* 0x000fe200078cc0ff */
[----:B------:R-:W-:-:S02]  /*1b60*/  FFMA.FTZ R88, R172, R92, R93 ;  /* 0x0000005cac587223 */ /* 0x000fc4000001005d */
[----:B------:R-:W-:Y:S01]  /*1b70*/  FADD.FTZ R87, R170, -R87 ;  /* 0x80000057aa577221 */ /* 0x000fe20000010000 */
[----:B------:R-:W-:Y:S01]  /*1b80*/  FSEL R85, R89, RZ, P5 ;  /* 0x000000ff59557208 */ /* 0x000fe20002800000 */
[-CC-:B------:R-:W-:Y:S01]  /*1b90*/  FFMA.FTZ R91, R169, R92.reuse, R93.reuse ;  /* 0x0000005ca95b7223 */ /* 0x180fe2000001005d */
[----:B------:R-:W-:Y:S01]  /*1ba0*/  LOP3.LUT P5, RZ, R99, 0xff, RZ, 0xc0, !PT ;  /* 0x000000ff63ff7812 */ /* 0x000fe200078ac0ff */
[----:B------:R-:W-:Y:S02]  /*1bb0*/  FFMA.FTZ R90, R176, R92, R93 ;  /* 0x0000005cb05a7223 */ /* 0x000fe4000001005d */
[----:B------:R-:W-:Y:S02]  /*1bc0*/  FADD.FTZ R89, R167, -R88 ;  /* 0x80000058a7597221 */ /* 0x000fe40000010000 */
[----:B------:R-:W-:Y:S02]  /*1bd0*/  FMUL.FTZ R87, R126, R87 ;  /* 0x000000577e577220 */ /* 0x000fe40000410000 */
[----:B------:R-:W-:-:S02]  /*1be0*/  FADD.FTZ R91, R174, -R91 ;  /* 0x8000005bae5b7221 */ /* 0x000fc40000010000 */
[----:B------:R-:W-:Y:S02]  /*1bf0*/  FADD.FTZ R95, R171, -R90 ;  /* 0x8000005aab5f7221 */ /* 0x000fe40000010000 */
[----:B------:R-:W-:Y:S02]  /*1c00*/  @P0 FADD.FTZ R86, R55, R86 ;  /* 0x0000005637560221 */ /* 0x000fe40000010000 */
[----:B------:R-:W-:Y:S02]  /*1c10*/  FMUL.FTZ R88, R126, R89 ;  /* 0x000000597e587220 */ /* 0x000fe40000410000 */
[----:B------:R-:W-:Y:S01]  /*1c20*/  @P0 FADD.FTZ R87, R56, R87 ;  /* 0x0000005738570221 */ /* 0x000fe20000010000 */
[----:B------:R-:W-:Y:S01]  /*1c30*/  SEL R79, R86, R79, P1 ;  /* 0x0000004f564f7207 */ /* 0x000fe20000800000 */
[C---:B------:R-:W-:Y:S02]  /*1c40*/  FMUL.FTZ R91, R126.reuse, R91 ;  /* 0x0000005b7e5b7220 */ /* 0x040fe40000410000 */
[----:B------:R-:W-:Y:S01]  /*1c50*/  FMUL.FTZ R90, R126, R95 ;  /* 0x0000005f7e5a7220 */ /* 0x000fe20000410000 */
[----:B------:R-:W-:Y:S01]  /*1c60*/  SEL R80, R87, R80, P1 ;  /* 0x0000005057507207 */ /* 0x000fe20000800000 */
[----:B------:R-:W-:-:S02]  /*1c70*/  @P0 FADD.FTZ R88, R57, R88 ;  /* 0x0000005839580221 */ /* 0x000fc40000010000 */
[-C--:B------:R-:W-:Y:S02]  /*1c80*/  FMUL.FTZ R86, R86, R94.reuse ;  /* 0x0000005e56567220 */ /* 0x080fe40000410000 */
[----:B------:R-:W-:Y:S01]  /*1c90*/  @P0 FADD.FTZ R91, R58, R91 ;  /* 0x0000005b3a5b0221 */ /* 0x000fe20000010000 */
[----:B------:R-:W-:Y:S01]  /*1ca0*/  SEL R81, R88, R81, P1 ;  /* 0x0000005158517207 */ /* 0x000fe20000800000 */
[----:B------:R-:W-:Y:S01]  /*1cb0*/  @P0 FADD.FTZ R90, R59, R90 ;  /* 0x0000005a3b5a0221 */ /* 0x000fe20000010000 */
[----:B------:R-:W-:Y:S01]  /*1cc0*/  LOP3.LUT P0, RZ, R99, 0xff0000, RZ, 0xc0, !PT ;  /* 0x00ff000063ff7812 */ /* 0x000fe2000780c0ff */
[----:B------:R-:W-:Y:S01]  /*1cd0*/  FMUL.FTZ R87, R87, R94 ;  /* 0x0000005e57577220 */ /* 0x000fe20000410000 */
[----:B------:R-:W-:Y:S01]  /*1ce0*/  SEL R82, R91, R82, P1 ;  /* 0x000000525b527207 */ /* 0x000fe20000800000 */
[----:B------:R-:W-:Y:S01]  /*1cf0*/  FMUL.FTZ R86, R86, c[0x0][0x1e8] ;  /* 0x00007a0056567a20 */ /* 0x000fe20000410000 */
[----:B------:R-:W-:Y:S01]  /*1d00*/  SEL R83, R90, R83, P1 ;  /* 0x000000535a537207 */ /* 0x000fe20000800000 */
[----:B------:R-:W-:-:S02]  /*1d10*/  FMUL.FTZ R88, R88, R94 ;  /* 0x0000005e58587220 */ /* 0x000fc40000410000 */
[----:B------:R-:W-:Y:S01]  /*1d20*/  FMUL.FTZ R87, R87, c[0x0][0x1e8] ;  /* 0x00007a0057577a20 */ /* 0x000fe20000410000 */
[----:B------:R-:W-:Y:S01]  /*1d30*/  FSEL R86, R86, RZ, P6 ;  /* 0x000000ff56567208 */ /* 0x000fe20003000000 */
[-C--:B------:R-:W-:Y:S01]  /*1d40*/  FMUL.FTZ R91, R91, R94.reuse ;  /* 0x0000005e5b5b7220 */ /* 0x080fe20000410000 */
[----:B------:R-:W-:Y:S01]  /*1d50*/  LOP3.LUT P6, RZ, R99, 0xff00, RZ, 0xc0, !PT ;  /* 0x0000ff0063ff7812 */ /* 0x000fe200078cc0ff */
[----:B------:R-:W-:Y:S01]  /*1d60*/  FMUL.FTZ R90, R90, R94 ;  /* 0x0000005e5a5a7220 */ /* 0x000fe20000410000 */
[----:B------:R-:W-:Y:S01]  /*1d70*/  FSEL R87, R87, RZ, P5 ;  /* 0x000000ff57577208 */ /* 0x000fe20002800000 */
[----:B------:R-:W-:Y:S01]  /*1d80*/  FMUL.FTZ R88, R88, c[0x0][0x1e8] ;  /* 0x00007a0058587a20 */ /* 0x000fe20000410000 */
[----:B------:R-:W-:Y:S01]  /*1d90*/  LOP3.LUT P5, RZ, R99, 0xff000000, RZ, 0xc0, !PT ;  /* 0xff00000063ff7812 */ /* 0x000fe200078ac0ff */
[----:B------:R-:W-:Y:S01]  /*1da0*/  FMUL.FTZ R91, R91, c[0x0][0x1e8] ;  /* 0x00007a005b5b7a20 */ /* 0x000fe20000410000 */
[----:B------:R-:W-:Y:S01]  /*1db0*/  F2FP.BF16.PACK_AB R85, R86, R85 ;  /* 0x000000555655723e */ /* 0x000fe200000010ff */
[----:B------:R-:W-:Y:S01]  /*1dc0*/  FMUL.FTZ R90, R90, c[0x0][0x1e8] ;  /* 0x00007a005a5a7a20 */ /* 0x000fe20000410000 */
[----:B------:R-:W-:-:S02]  /*1dd0*/  FSEL R88, R88, RZ, P6 ;  /* 0x000000ff58587208 */ /* 0x000fc40003000000 */
[----:B------:R-:W-:Y:S02]  /*1de0*/  FSEL R91, R91, RZ, P0 ;  /* 0x000000ff5b5b7208 */ /* 0x000fe40000000000 */
[----:B------:R-:W-:Y:S02]  /*1df0*/  FSEL R90, R90, RZ, P5 ;  /* 0x000000ff5a5a7208 */ /* 0x000fe40002800000 */
[----:B------:R-:W-:Y:S01]  /*1e00*/  F2FP.BF16.PACK_AB R86, R88, R87 ;  /* 0x000000575856723e */ /* 0x000fe200000010ff */
[----:B------:R-:W-:Y:S01]  /*1e10*/  @P1 IMAD.WIDE.U32 R88, R125, R178, c[0x0][0x258] ;  /* 0x000096007d581625 */ /* 0x000fe200078e00b2 */
[----:B------:R-:W-:-:S03]  /*1e20*/  F2FP.BF16.PACK_AB R87, R90, R91 ;  /* 0x0000005b5a57723e */ /* 0x000fc600000010ff */
[C---:B------:R-:W-:Y:S01]  /*1e30*/  IMAD.WIDE.U32 R90, R125.reuse, R182, c[0x0][0x248] ;  /* 0x000092007d5a7625 */ /* 0x040fe200078e00b6 */
[----:B------:R0:W-:Y:S01]  /*1e40*/  @P1 STG.E.128 [R88.64], R76 ;  /* 0x0000004c58001986 */ /* 0x0001e2000c101d04 */
[----:B------:R-:W-:-:S03]  /*1e50*/  IADD3 R125, R125, 0x80, RZ ;  /* 0x000000807d7d7810 */ /* 0x000fc60007ffe0ff */
[----:B------:R0:W-:Y:S04]  /*1e60*/  @P1 STG.E.128 [R88.64+0x10], R80 ;  /* 0x0000105058001986 */ /* 0x0001e8000c101d04 */
[----:B------:R0:W-:Y:S02]  /*1e70*/  STG.E.128 [R90.64], R84 ;  /* 0x000000545a007986 */ /* 0x0001e4000c101d04 */
.L_x_3434:
[----:B------:R-:W-:Y:S05]  /*1e80*/  BSYNC B0 ;  /* 0x0000000000007941 */ /* 0x000fea0003800000 */
.L_x_3433:
        /* <DEDUP_REMOVED lines=91> */
.L_x_3436:
[----:B------:R-:W-:Y:S05]  /*2440*/  BSYNC B0 ;  /* 0x0000000000007941 */ /* 0x000fea0003800000 */
.L_x_3435:
[----:B------:R-:W-:Y:S01]  /*2450*/  BSSY B0, `(.L_x_3437) ;  /* 0x000005a000007945 */ /* 0x000fe20003800000 */
[----:B------:R-:W-:Y:S05]  /*2460*/  @!P4 BRA `(.L_x_3438) ;  /* 0x000005800000c947 */ /* 0x000fea0003800000 */
[----:B------:R-:W-:Y:S01]  /*2470*/  ISETP.NE.U32.AND P0, PT, RZ, c[0x0][0x218], PT ;  /* 0x00008600ff007a0c */ /* 0x000fe20003f05070 */
[--C-:B0-----:R-:W-:Y:S01]  /*2480*/  FFMA.FTZ R85, R131, R92, R93.reuse ;  /* 0x0000005c83557223 */ /* 0x101fe2000001005d */
[----:B------:R-:W-:Y:S01]  /*2490*/  MOV R84, R2 ;  /* 0x0000000200547202 */ /* 0x000fe20000000f00 */
[-C--:B------:R-:W-:Y:S01]  /*24a0*/  FFMA.FTZ R86, R146, R92.reuse, R93 ;  /* 0x0000005c92567223 */ /* 0x080fe2000001005d */
[----:B------:R-:W-:Y:S01]  /*24b0*/  ISETP.NE.AND.EX P0, PT, RZ, c[0x0][0x21c], PT, P0 ;  /* 0x00008700ff007a0c */ /* 0x000fe20003f05300 */
[----:B------:R-:W-:Y:S01]  /*24c0*/  FADD.FTZ R85, R148, -R85 ;  /* 0x8000005594557221 */ /* 0x000fe20000010000 */
[----:B------:R-:W-:Y:S01]  /*24d0*/  LOP3.LUT P6, RZ, R84, 0xff, RZ, 0xc0, !PT ;  /* 0x000000ff54ff7812 */ /* 0x000fe200078cc0ff */
[-CC-:B------:R-:W-:Y:S01]  /*24e0*/  FFMA.FTZ R88, R150, R92.reuse, R93.reuse ;  /* 0x0000005c96587223 */ /* 0x180fe2000001005d */
[----:B------:R-:W-:Y:S01]  /*24f0*/  ISETP.NE.U32.AND P1, PT, RZ, c[0x0][0x258], PT ;  /* 0x00009600ff007a0c */ /* 0x000fe20003f25070 */
[----:B------:R-:W-:Y:S01]  /*2500*/  FADD.FTZ R87, R147, -R86 ;  /* 0x8000005693577221 */ /* 0x000fe20000010000 */
[----:B------:R-:W-:Y:S01]  /*2510*/  LOP3.LUT P5, RZ, R2, 0xff00, RZ, 0xc0, !PT ;  /* 0x0000ff0002ff7812 */ /* 0x000fe200078ac0ff */
[-CC-:B------:R-:W-:Y:S01]  /*2520*/  FFMA.FTZ R89, R145, R92.reuse, R93.reuse ;  /* 0x0000005c91597223 */ /* 0x180fe2000001005d */
[----:B------:R-:W-:Y:S01]  /*2530*/  ISETP.NE.AND.EX P1, PT, RZ, c[0x0][0x25c], PT, P1 ;  /* 0x00009700ff007a0c */ /* 0x000fe20003f25310 */
[----:B------:R-:W-:-:S02]  /*2540*/  FFMA.FTZ R95, R151, R92, R93 ;  /* 0x0000005c975f7223 */ /* 0x000fc4000001005d */
[C---:B------:R-:W-:Y:S02]  /*2550*/  FMUL.FTZ R85, R126.reuse, R85 ;  /* 0x000000557e557220 */ /* 0x040fe40000410000 */
[----:B------:R-:W-:Y:S02]  /*2560*/  FADD.FTZ R91, R149, -R88 ;  /* 0x80000058955b7221 */ /* 0x000fe40000010000 */
[----:B------:R-:W-:Y:S02]  /*2570*/  FMUL.FTZ R84, R126, R87 ;  /* 0x000000577e547220 */ /* 0x000fe40000410000 */
[----:B------:R-:W-:Y:S02]  /*2580*/  FADD.FTZ R89, R152, -R89 ;  /* 0x8000005998597221 */ /* 0x000fe40000010000 */
[-CC-:B------:R-:W-:Y:S02]  /*2590*/  FFMA.FTZ R90, R156, R92.reuse, R93.reuse ;  /* 0x0000005c9c5a7223 */ /* 0x180fe4000001005d */
[----:B------:R-:W-:-:S02]  /*25a0*/  FFMA.FTZ R173, R155, R92, R93 ;  /* 0x0000005c9bad7223 */ /* 0x000fc4000001005d */
[----:B------:R-:W-:Y:S02]  /*25b0*/  FADD.FTZ R95, R154, -R95 ;  /* 0x8000005f9a5f7221 */ /* 0x000fe40000010000 */
[----:B------:R-:W-:Y:S02]  /*25c0*/  @P0 FADD.FTZ R85, R68, R85 ;  /* 0x0000005544550221 */ /* 0x000fe40000010000 */
[----:B------:R-:W-:Y:S02]  /*25d0*/  FMUL.FTZ R86, R126, R91 ;  /* 0x0000005b7e567220 */ /* 0x000fe40000410000 */
[----:B------:R-:W-:Y:S01]  /*25e0*/  @P0 FADD.FTZ R84, R69, R84 ;  /* 0x0000005445540221 */ /* 0x000fe20000010000 */
[----:B------:R-:W-:Y:S01]  /*25f0*/  SEL R76, R85, R76, P1 ;  /* 0x0000004c554c7207 */ /* 0x000fe20000800000 */
[----:B------:R-:W-:Y:S02]  /*2600*/  FFMA.FTZ R92, R160, R92, R93 ;  /* 0x0000005ca05c7223 */ /* 0x000fe4000001005d */
[----:B------:R-:W-:Y:S01]  /*2610*/  FMUL.FTZ R89, R126, R89 ;  /* 0x000000597e597220 */ /* 0x000fe20000410000 */
[----:B------:R-:W-:Y:S01]  /*2620*/  SEL R77, R84, R77, P1 ;  /* 0x0000004d544d7207 */ /* 0x000fe20000800000 */
[----:B------:R-:W-:Y:S01]  /*2630*/  FADD.FTZ R93, R153, -R90 ;  /* 0x8000005a995d7221 */ /* 0x000fe20000010000 */
[----:B------:R-:W-:Y:S01]  /*2640*/  @P1 MOV R90, 0x20 ;  /* 0x00000020005a1802 */ /* 0x000fe20000000f00 */
[----:B------:R-:W-:-:S02]  /*2650*/  FADD.FTZ R173, R158, -R173 ;  /* 0x800000ad9ead7221 */ /* 0x000fc40000010000 */
[----:B------:R-:W-:Y:S02]  /*2660*/  FMUL.FTZ R95, R126, R95 ;  /* 0x0000005f7e5f7220 */ /* 0x000fe40000410000 */
[----:B------:R-:W-:Y:S02]  /*2670*/  @P0 FADD.FTZ R86, R71, R86 ;  /* 0x0000005647560221 */ /* 0x000fe40000010000 */
[----:B------:R-:W-:Y:S02]  /*2680*/  @P0 FADD.FTZ R89, R70, R89 ;  /* 0x0000005946590221 */ /* 0x000fe40000010000 */
[----:B------:R-:W-:Y:S01]  /*2690*/  FMUL.FTZ R85, R85, R94 ;  /* 0x0000005e55557220 */ /* 0x000fe20000410000 */
[----:B------:R-:W-:Y:S01]  /*26a0*/  SEL R79, R86, R79, P1 ;  /* 0x0000004f564f7207 */ /* 0x000fe20000800000 */
[----:B------:R-:W-:Y:S01]  /*26b0*/  FADD.FTZ R175, R157, -R92 ;  /* 0x8000005c9daf7221 */ /* 0x000fe20000010000 */
[----:B------:R-:W-:Y:S01]  /*26c0*/  SEL R78, R89, R78, P1 ;  /* 0x0000004e594e7207 */ /* 0x000fe20000800000 */
[----:B------:R-:W-:Y:S01]  /*26d0*/  FMUL.FTZ R88, R126, R93 ;  /* 0x0000005d7e587220 */ /* 0x000fe20000410000 */
[----:B------:R-:W-:Y:S01]  /*26e0*/  HFMA2.MMA R92, -RZ, RZ, 0, 9.5367431640625e-07 ;  /* 0x00000010ff5c7435 */ /* 0x000fe200000001ff */
[----:B------:R-:W-:-:S02]  /*26f0*/  FMUL.FTZ R84, R84, R94 ;  /* 0x0000005e54547220 */ /* 0x000fc40000410000 */
[----:B------:R-:W-:Y:S02]  /*2700*/  FMUL.FTZ R173, R126, R173 ;  /* 0x000000ad7ead7220 */ /* 0x000fe40000410000 */
[----:B------:R-:W-:Y:S02]  /*2710*/  @P0 FADD.FTZ R95, R72, R95 ;  /* 0x0000005f485f0221 */ /* 0x000fe40000010000 */
[----:B------:R-:W-:Y:S02]  /*2720*/  FMUL.FTZ R87, R86, R94 ;  /* 0x0000005e56577220 */ /* 0x000fe40000410000 */
[----:B------:R-:W-:Y:S01]  /*2730*/  FMUL.FTZ R85, R85, c[0x0][0x1e8] ;  /* 0x00007a0055557a20 */ /* 0x000fe20000410000 */
[----:B------:R-:W-:Y:S01]  /*2740*/  SEL R80, R95, R80, P1 ;  /* 0x000000505f507207 */ /* 0x000fe20000800000 */
[----:B------:R-:W-:Y:S02]  /*2750*/  FMUL.FTZ R126, R126, R175 ;  /* 0x000000af7e7e7220 */ /* 0x000fe40000410000 */
[----:B------:R-:W-:-:S02]  /*2760*/  @P0 FADD.FTZ R88, R73, R88 ;  /* 0x0000005849580221 */ /* 0x000fc40000010000 */
[----:B------:R-:W-:Y:S01]  /*2770*/  FMUL.FTZ R86, R84, c[0x0][0x1e8] ;  /* 0x00007a0054567a20 */ /* 0x000fe20000410000 */
[----:B------:R-:W-:Y:S01]  /*2780*/  FSEL R84, R85, RZ, P6 ;  /* 0x000000ff55547208 */ /* 0x000fe20003000000 */
[----:B------:R-:W-:Y:S01]  /*2790*/  @P0 FADD.FTZ R173, R74, R173 ;  /* 0x000000ad4aad0221 */ /* 0x000fe20000010000 */
[----:B------:R-:W-:Y:S01]  /*27a0*/  SEL R81, R88, R81, P1 ;  /* 0x0000005158517207 */ /* 0x000fe20000800000 */
[-C--:B------:R-:W-:Y:S01]  /*27b0*/  FMUL.FTZ R89, R89, R94.reuse ;  /* 0x0000005e59597220 */ /* 0x080fe20000410000 */
[----:B------:R-:W-:Y:S01]  /*27c0*/  FSEL R85, R86, RZ, P5 ;  /* 0x000000ff56557208 */ /* 0x000fe20002800000 */
[----:B------:R-:W-:Y:S01]  /*27d0*/  FMUL.FTZ R95, R95, R94 ;  /* 0x0000005e5f5f7220 */ /* 0x000fe20000410000 */
[----:B------:R-:W-:Y:S01]  /*27e0*/  SEL R82, R173, R82, P1 ;  /* 0x00000052ad527207 */ /* 0x000fe20000800000 */
[----:B------:R-:W-:Y:S01]  /*27f0*/  @P0 FADD.FTZ R126, R75, R126 ;  /* 0x0000007e4b7e0221 */ /* 0x000fe20000010000 */
[C---:B------:R-:W-:Y:S01]  /*2800*/  LOP3.LUT P0, RZ, R2.reuse, 0xff0000, RZ, 0xc0, !PT ;  /* 0x00ff000002ff7812 */ /* 0x040fe2000780c0ff */
[----:B------:R-:W-:Y:S01]  /*2810*/  FMUL.FTZ R89, R89, c[0x0][0x1e8] ;  /* 0x00007a0059597a20 */ /* 0x000fe20000410000 */
[----:B------:R-:W-:Y:S01]  /*2820*/  LOP3.LUT P6, RZ, R2, 0xff000000, RZ, 0xc0, !PT ;  /* 0xff00000002ff7812 */ /* 0x000fe200078cc0ff */
[-C--:B------:R-:W-:Y:S01]  /*2830*/  FMUL.FTZ R88, R88, R94.reuse ;  /* 0x0000005e58587220 */ /* 0x080fe20000410000 */
[----:B------:R-:W-:Y:S01]  /*2840*/  LOP3.LUT P5, RZ, R3, 0xff, RZ, 0xc0, !PT ;  /* 0x000000ff03ff7812 */ /* 0x000fe200078ac0ff */
[----:B------:R-:W-:Y:S01]  /*2850*/  FMUL.FTZ R173, R173, R94 ;  /* 0x0000005eadad7220 */ /* 0x000fe20000410000 */
[----:B------:R-:W-:Y:S01]  /*2860*/  F2FP.BF16.PACK_AB R84, R85, R84 ;  /* 0x000000545554723e */ /* 0x000fe200000010ff */
[----:B------:R-:W-:Y:S01]  /*2870*/  FMUL.FTZ R87, R87, c[0x0][0x1e8] ;  /* 0x00007a0057577a20 */ /* 0x000fe20000410000 */
[----:B------:R-:W-:Y:S01]  /*2880*/  FSEL R85, R89, RZ, P0 ;  /* 0x000000ff59557208 */ /* 0x000fe20000000000 */
[----:B------:R-:W-:Y:S01]  /*2890*/  FMUL.FTZ R95, R95, c[0x0][0x1e8] ;  /* 0x00007a005f5f7a20 */ /* 0x000fe20000410000 */
[----:B------:R-:W-:Y:S01]  /*28a0*/  LOP3.LUT P0, RZ, R3, 0xff00, RZ, 0xc0, !PT ;  /* 0x0000ff0003ff7812 */ /* 0x000fe2000780c0ff */
[----:B------:R-:W-:Y:S01]  /*28b0*/  FMUL.FTZ R94, R126, R94 ;  /* 0x0000005e7e5e7220 */ /* 0x000fe20000410000 */
[----:B------:R-:W-:Y:S01]  /*28c0*/  FSEL R86, R87, RZ, P6 ;  /* 0x000000ff57567208 */ /* 0x000fe20003000000 */
[----:B------:R-:W-:Y:S01]  /*28d0*/  FMUL.FTZ R88, R88, c[0x0][0x1e8] ;  /* 0x00007a0058587a20 */ /* 0x000fe20000410000 */
[----:B------:R-:W-:Y:S01]  /*28e0*/  FSEL R95, R95, RZ, P5 ;  /* 0x000000ff5f5f7208 */ /* 0x000fe20002800000 */
[----:B------:R-:W-:Y:S01]  /*28f0*/  FMUL.FTZ R173, R173, c[0x0][0x1e8] ;  /* 0x00007a00adad7a20 */ /* 0x000fe20000410000 */
[C---:B------:R-:W-:Y:S01]  /*2900*/  LOP3.LUT P6, RZ, R3.reuse, 0xff0000, RZ, 0xc0, !PT ;  /* 0x00ff000003ff7812 */ /* 0x040fe200078cc0ff */
[----:B------:R-:W-:Y:S01]  /*2910*/  FMUL.FTZ R94, R94, c[0x0][0x1e8] ;  /* 0x00007a005e5e7a20 */ /* 0x000fe20000410000 */
[----:B------:R-:W-:-:S02]  /*2920*/  LOP3.LUT P5, RZ, R3, 0xff000000, RZ, 0xc0, !PT ;  /* 0xff00000003ff7812 */ /* 0x000fc400078ac0ff */
[----:B------:R-:W-:Y:S02]  /*2930*/  FSEL R88, R88, RZ, P0 ;  /* 0x000000ff58587208 */ /* 0x000fe40000000000 */
[----:B------:R-:W-:Y:S02]  /*2940*/  FSEL R87, R173, RZ, P6 ;  /* 0x000000ffad577208 */ /* 0x000fe40003000000 */
[----:B------:R-:W-:Y:S02]  /*2950*/  FSEL R94, R94, RZ, P5 ;  /* 0x000000ff5e5e7208 */ /* 0x000fe40002800000 */
[----:B------:R-:W-:Y:S02]  /*2960*/  F2FP.BF16.PACK_AB R85, R86, R85 ;  /* 0x000000555655723e */ /* 0x000fe400000010ff */
[----:B------:R-:W-:Y:S01]  /*2970*/  F2FP.BF16.PACK_AB R86, R88, R95 ;  /* 0x0000005f5856723e */ /* 0x000fe200000010ff */
[----:B------:R-:W-:Y:S01]  /*2980*/  @P1 IMAD.WIDE.U32 R88, R125, R90, c[0x0][0x258] ;  /* 0x000096007d581625 */ /* 0x000fe200078e005a */
[----:B------:R-:W-:-:S02]  /*2990*/  SEL R83, R126, R83, P1 ;  /* 0x000000537e537207 */ /* 0x000fc40000800000 */
[----:B------:R-:W-:Y:S01]  /*29a0*/  F2FP.BF16.PACK_AB R87, R94, R87 ;  /* 0x000000575e57723e */ /* 0x000fe200000010ff */
[----:B------:R-:W-:Y:S01]  /*29b0*/  IMAD.WIDE.U32 R90, R125, R92, c[0x0][0x248] ;  /* 0x000092007d5a7625 */ /* 0x000fe200078e005c */
[----:B------:R0:W-:Y:S04]  /*29c0*/  @P1 STG.E.128 [R88.64], R76 ;  /* 0x0000004c58001986 */ /* 0x0001e8000c101d04 */
[----:B------:R0:W-:Y:S04]  /*29d0*/  @P1 STG.E.128 [R88.64+0x10], R80 ;  /* 0x0000105058001986 */ /* 0x0001e8000c101d04 */
[----:B------:R0:W-:Y:S02]  /*29e0*/  STG.E.128 [R90.64], R84 ;  /* 0x000000545a007986 */ /* 0x0001e4000c101d04 */
.L_x_3438:
[----:B------:R-:W-:Y:S05]  /*29f0*/  BSYNC B0 ;  /* 0x0000000000007941 */ /* 0x000fea0003800000 */
.L_x_3437:
[----:B------:R-:W-:Y:S02]  /*2a00*/  IADD3 R115, R115, c[0x0][0x160], RZ ;  /* 0x0000580073737a10 */ /* 0x000fe40007ffe0ff */
[----:B------:R-:W-:-:S02]  /*2a10*/  LOP3.LUT P1, RZ, R117, 0xff, RZ, 0xc0, !PT ;  /* 0x000000ff75ff7812 */ /* 0x000fc4000782c0ff */
[----:B------:R-:W-:Y:S02]  /*2a20*/  ISETP.GE.AND P0, PT, R115, c[0x0][0x164], PT ;  /* 0x0000590073007a0c */ /* 0x000fe40003f06270 */
[----:B------:R-:W-:-:S11]  /*2a30*/  SEL R117, RZ, 0x1, P1 ;  /* 0x00000001ff757807 */ /* 0x000fd60000800000 */
[----:B0-----:R-:W-:Y:S01]  /*2a40*/  @P0 CALL.REL.NOINC `(.L_x_3424) ;  /* 0x0000001000000944 */ /* 0x001fe20003c00000 */
[----:B------:R-:W-:Y:S05]  /*2a50*/  BRA `(.L_x_3439) ;  /* 0xffffda8000007947 */ /* 0x000fea000383ffff */
.L_x_3424:
        /* <DEDUP_REMOVED lines=31> */
.L_x_3431:
[----:B------:R-:W-:Y:S01]  /*2c50*/  HFMA2.MMA R92, -RZ, RZ, 0, 9.5367431640625e-07 ;  /* 0x00000010ff5c7435 */ /* 0x000fe200000001ff */
[----:B------:R-:W-:-:S02]  /*2c60*/  MOV R87, R179 ;  /* 0x000000b300577202 */ /* 0x000fc40000000f00 */
[----:B------:R-:W-:Y:S02]  /*2c70*/  MOV R93, 0x1f ;  /* 0x0000001f005d7802 */ /* 0x000fe40000000f00 */
[----:B------:R-:W-:Y:S02]  /*2c80*/  MOV R182, 0xffffffff ;  /* 0xffffffff00b67802 */ /* 0x000fe40000000f00 */
[----:B------:R-:W-:Y:S02]  /*2c90*/  MOV R84, 0x2cb0 ;  /* 0x00002cb000547802 */ /* 0x000fe40000000f00 */
[----:B------:R-:W-:Y:S05]  /*2ca0*/  CALL.REL.NOINC `($__internal_68_$__cuda_sm70_shflsync_down_p) ;  /* 0x0000045000007944 */ /* 0x000fea0003c00000 */
[----:B-1----:R-:W-:Y:S01]  /*2cb0*/  MOV R86, R93 ;  /* 0x0000005d00567202 */ /* 0x002fe20000000f00 */
[----:B0-----:R-:W-:Y:S05]  /*2cc0*/  BRA `(.L_x_3440) ;  /* 0xffffe99000007947 */ /* 0x001fea000383ffff */
.L_x_3432:
[----:B------:R-:W-:Y:S01]  /*2cd0*/  HFMA2.MMA R92, -RZ, RZ, 0, 9.5367431640625e-07 ;  /* 0x00000010ff5c7435 */ /* 0x000fe200000001ff */
[----:B------:R-:W-:Y:S02]  /*2ce0*/  MOV R87, R178 ;  /* 0x000000b200577202 */ /* 0x000fe40000000f00 */
[----:B------:R-:W-:Y:S02]  /*2cf0*/  MOV R93, 0x1f ;  /* 0x0000001f005d7802 */ /* 0x000fe40000000f00 */
[----:B------:R-:W-:-:S02]  /*2d00*/  MOV R182, 0xffffffff ;  /* 0xffffffff00b67802 */ /* 0x000fc40000000f00 */
[----:B------:R-:W-:Y:S02]  /*2d10*/  MOV R84, 0x2d30 ;  /* 0x00002d3000547802 */ /* 0x000fe40000000f00 */
[----:B01----:R-:W-:Y:S05]  /*2d20*/  CALL.REL.NOINC `($__internal_68_$__cuda_sm70_shflsync_down_p) ;  /* 0x000003d000007944 */ /* 0x003fea0003c00000 */
[----:B------:R-:W-:Y:S01]  /*2d30*/  FADD.FTZ R179, R86, R179 ;  /* 0x000000b356b37221 */ /* 0x000fe20000010000 */
[----:B0-----:R-:W-:Y:S01]  /*2d40*/  HFMA2.MMA R92, -RZ, RZ, 0, 4.76837158203125e-07 ;  /* 0x00000008ff5c7435 */ /* 0x001fe200000001ff */
[----:B-1----:R-:W-:Y:S01]  /*2d50*/  FADD.FTZ R178, R178, R93 ;  /* 0x0000005db2b27221 */ /* 0x002fe20000010000 */
[----:B------:R-:W-:Y:S02]  /*2d60*/  MOV R93, 0x1f ;  /* 0x0000001f005d7802 */ /* 0x000fe40000000f00 */
[----:B------:R-:W-:Y:S02]  /*2d70*/  MOV R182, 0xffffffff ;  /* 0xffffffff00b67802 */ /* 0x000fe40000000f00 */
[----:B------:R-:W-:Y:S02]  /*2d80*/  MOV R87, R179 ;  /* 0x000000b300577202 */ /* 0x000fe40000000f00 */
[----:B------:R-:W-:Y:S02]  /*2d90*/  MOV R84, 0x2db0 ;  /* 0x00002db000547802 */ /* 0x000fe40000000f00 */
[----:B------:R-:W-:Y:S05]  /*2da0*/  CALL.REL.NOINC `($__internal_68_$__cuda_sm70_shflsync_down_p) ;  /* 0x0000035000007944 */ /* 0x000fea0003c00000 */
[----:B0-----:R-:W-:Y:S01]  /*2db0*/  HFMA2.MMA R92, -RZ, RZ, 0, 4.76837158203125e-07 ;  /* 0x00000008ff5c7435 */ /* 0x001fe200000001ff */
[----:B-1----:R-:W-:-:S02]  /*2dc0*/  MOV R86, R93 ;  /* 0x0000005d00567202 */ /* 0x002fc40000000f00 */
[----:B------:R-:W-:Y:S02]  /*2dd0*/  MOV R87, R178 ;  /* 0x000000b200577202 */ /* 0x000fe40000000f00 */
[----:B------:R-:W-:Y:S02]  /*2de0*/  MOV R93, 0x1f ;  /* 0x0000001f005d7802 */ /* 0x000fe40000000f00 */
[----:B------:R-:W-:Y:S02]  /*2df0*/  MOV R182, 0xffffffff ;  /* 0xffffffff00b67802 */ /* 0x000fe40000000f00 */
[----:B------:R-:W-:Y:S02]  /*2e00*/  MOV R84, 0x2e20 ;  /* 0x00002e2000547802 */ /* 0x000fe40000000f00 */
[----:B------:R-:W-:Y:S05]  /*2e10*/  CALL.REL.NOINC `($__internal_68_$__cuda_sm70_shflsync_down_p) ;  /* 0x000002e000007944 */ /* 0x000fea0003c00000 */
[----:B------:R-:W-:Y:S01]  /*2e20*/  FADD.FTZ R179, R86, R179 ;  /* 0x000000b356b37221 */ /* 0x000fe20000010000 */
[----:B0-----:R-:W-:Y:S01]  /*2e30*/  HFMA2.MMA R92, -RZ, RZ, 0, 2.384185791015625e-07 ;  /* 0x00000004ff5c7435 */ /* 0x001fe200000001ff */
[----:B-1----:R-:W-:Y:S01]  /*2e40*/  FADD.FTZ R178, R178, R93 ;  /* 0x0000005db2b27221 */ /* 0x002fe20000010000 */
[----:B------:R-:W-:Y:S02]  /*2e50*/  MOV R93, 0x1f ;  /* 0x0000001f005d7802 */ /* 0x000fe40000000f00 */
[----:B------:R-:W-:-:S02]  /*2e60*/  MOV R182, 0xffffffff ;  /* 0xffffffff00b67802 */ /* 0x000fc40000000f00 */
[----:B------:R-:W-:Y:S02]  /*2e70*/  MOV R87, R179 ;  /* 0x000000b300577202 */ /* 0x000fe40000000f00 */
[----:B------:R-:W-:Y:S02]  /*2e80*/  MOV R84, 0x2ea0 ;  /* 0x00002ea000547802 */ /* 0x000fe40000000f00 */
[----:B------:R-:W-:Y:S05]  /*2e90*/  CALL.REL.NOINC `($__internal_68_$__cuda_sm70_shflsync_down_p) ;  /* 0x0000026000007944 */ /* 0x000fea0003c00000 */
[----:B0-----:R-:W-:Y:S01]  /*2ea0*/  HFMA2.MMA R92, -RZ, RZ, 0, 2.384185791015625e-07 ;  /* 0x00000004ff5c7435 */ /* 0x001fe200000001ff */
[----:B-1----:R-:W-:Y:S02]  /*2eb0*/  MOV R86, R93 ;  /* 0x0000005d00567202 */ /* 0x002fe40000000f00 */
[----:B------:R-:W-:Y:S02]  /*2ec0*/  MOV R87, R178 ;  /* 0x000000b200577202 */ /* 0x000fe40000000f00 */
[----:B------:R-:W-:Y:S02]  /*2ed0*/  MOV R93, 0x1f ;  /* 0x0000001f005d7802 */ /* 0x000fe40000000f00 */
[----:B------:R-:W-:Y:S02]  /*2ee0*/  MOV R182, 0xffffffff ;  /* 0xffffffff00b67802 */ /* 0x000fe40000000f00 */
[----:B------:R-:W-:-:S02]  /*2ef0*/  MOV R84, 0x2f10 ;  /* 0x00002f1000547802 */ /* 0x000fc40000000f00 */
[----:B------:R-:W-:Y:S05]  /*2f00*/  CALL.REL.NOINC `($__internal_68_$__cuda_sm70_shflsync_down_p) ;  /* 0x000001f000007944 */ /* 0x000fea0003c00000 */
[----:B------:R-:W-:Y:S01]  /*2f10*/  FADD.FTZ R179, R86, R179 ;  /* 0x000000b356b37221 */ /* 0x000fe20000010000 */
[----:B0-----:R-:W-:Y:S01]  /*2f20*/  HFMA2.MMA R92, -RZ, RZ, 0, 1.1920928955078125e-07 ;  /* 0x00000002ff5c7435 */ /* 0x001fe200000001ff */
[----:B-1----:R-:W-:Y:S01]  /*2f30*/  FADD.FTZ R90, R178, R93 ;  /* 0x0000005db25a7221 */ /* 0x002fe20000010000 */
[----:B------:R-:W-:-:S02]  /*2f40*/  MOV R93, 0x1f ;  /* 0x0000001f005d7802 */ /* 0x000fc40000000f00 */
[----:B------:R-:W-:Y:S02]  /*2f50*/  MOV R182, 0xffffffff ;  /* 0xffffffff00b67802 */ /* 0x000fe40000000f00 */
[----:B------:R-:W-:Y:S02]  /*2f60*/  MOV R87, R179 ;  /* 0x000000b300577202 */ /* 0x000fe40000000f00 */
[----:B------:R-:W-:Y:S02]  /*2f70*/  MOV R84, 0x2f90 ;  /* 0x00002f9000547802 */ /* 0x000fe40000000f00 */
[----:B------:R-:W-:Y:S05]  /*2f80*/  CALL.REL.NOINC `($__internal_68_$__cuda_sm70_shflsync_down_p) ;  /* 0x0000017000007944 */ /* 0x000fea0003c00000 */
[----:B0-----:R-:W-:Y:S01]  /*2f90*/  HFMA2.MMA R92, -RZ, RZ, 0, 1.1920928955078125e-07 ;  /* 0x00000002ff5c7435 */ /* 0x001fe200000001ff */
[----:B-1----:R-:W-:Y:S02]  /*2fa0*/  MOV R86, R93 ;  /* 0x0000005d00567202 */ /* 0x002fe40000000f00 */
[----:B------:R-:W-:Y:S02]  /*2fb0*/  MOV R87, R90 ;  /* 0x0000005a00577202 */ /* 0x000fe40000000f00 */
[----:B------:R-:W-:Y:S02]  /*2fc0*/  MOV R93, 0x1f ;  /* 0x0000001f005d7802 */ /* 0x000fe40000000f00 */
[----:B------:R-:W-:-:S02]  /*2fd0*/  MOV R182, 0xffffffff ;  /* 0xffffffff00b67802 */ /* 0x000fc40000000f00 */
[----:B------:R-:W-:Y:S02]  /*2fe0*/  MOV R84, 0x3000 ;  /* 0x0000300000547802 */ /* 0x000fe40000000f00 */
[----:B------:R-:W-:Y:S05]  /*2ff0*/  CALL.REL.NOINC `($__internal_68_$__cuda_sm70_shflsync_down_p) ;  /* 0x0000010000007944 */ /* 0x000fea0003c00000 */
[----:B------:R-:W-:Y:S01]  /*3000*/  FADD.FTZ R88, R86, R179 ;  /* 0x000000b356587221 */ /* 0x000fe20000010000 */
[----:B0-----:R-:W-:Y:S01]  /*3010*/  HFMA2.MMA R92, -RZ, RZ, 0, 5.9604644775390625e-08 ;  /* 0x00000001ff5c7435 */ /* 0x001fe200000001ff */
[----:B-1----:R-:W-:Y:S01]  /*3020*/  FADD.FTZ R90, R90, R93 ;  /* 0x0000005d5a5a7221 */ /* 0x002fe20000010000 */
[----:B------:R-:W-:Y:S02]  /*3030*/  MOV R93, 0x1f ;  /* 0x0000001f005d7802 */ /* 0x000fe40000000f00 */
[----:B------:R-:W-:Y:S02]  /*3040*/  MOV R182, 0xffffffff ;  /* 0xffffffff00b67802 */ /* 0x000fe40000000f00 */
[----:B------:R-:W-:Y:S02]  /*3050*/  MOV R87, R88 ;  /* 0x0000005800577202 */ /* 0x000fe40000000f00 */
[----:B------:R-:W-:Y:S02]  /*3060*/  MOV R84, 0x3080 ;  /* 0x0000308000547802 */ /* 0x000fe40000000f00 */
[----:B------:R-:W-:Y:S05]  /*3070*/  CALL.REL.NOINC `($__internal_68_$__cuda_sm70_shflsync_down_p) ;  /* 0x0000008000007944 */ /* 0x000fea0003c00000 */
[----:B0-----:R-:W-:Y:S01]  /*3080*/  HFMA2.MMA R92, -RZ, RZ, 0, 5.9604644775390625e-08 ;  /* 0x00000001ff5c7435 */ /* 0x001fe200000001ff */
[----:B-1----:R-:W-:-:S02]  /*3090*/  MOV R91, R93 ;  /* 0x0000005d005b7202 */ /* 0x002fc40000000f00 */
[----:B------:R-:W-:Y:S02]  /*30a0*/  MOV R87, R90 ;  /* 0x0000005a00577202 */ /* 0x000fe40000000f00 */
[----:B------:R-:W-:Y:S02]  /*30b0*/  MOV R93, 0x1f ;  /* 0x0000001f005d7802 */ /* 0x000fe40000000f00 */
[----:B------:R-:W-:Y:S02]  /*30c0*/  MOV R182, 0xffffffff ;  /* 0xffffffff00b67802 */ /* 0x000fe40000000f00 */
[----:B------:R-:W-:Y:S02]  /*30d0*/  MOV R84, 0x30f0 ;  /* 0x000030f000547802 */ /* 0x000fe40000000f00 */
[----:B------:R-:W-:Y:S05]  /*30e0*/  CALL.REL.NOINC `($__internal_68_$__cuda_sm70_shflsync_down_p) ;  /* 0x0000001000007944 */ /* 0x000fea0003c00000 */
[----:B01----:R-:W-:Y:S05]  /*30f0*/  BRA `(.L_x_3441) ;  /* 0xffffe68000007947 */ /* 0x003fea000383ffff */
        .weak           $__internal_68_$__cuda_sm70_shflsync_down_p
        .type           $__internal_68_$__cuda_sm70_shflsync_down_p,@function
        .size           $__internal_68_$__cuda_sm70_shflsync_down_p,(.L_x_9322 - $__internal_68_$__cuda_sm70_shflsync_down_p)
$__internal_68_$__cuda_sm70_shflsync_down_p:
[----:B------:R-:W-:Y:S01]  /*3100*/  HFMA2.MMA R85, -RZ, RZ, 0, 0 ;  /* 0x00000000ff557435 */ /* 0x000fe200000001ff */
[----:B------:R-:W-:Y:S04]  /*3110*/  WARPSYNC R182 ;  /* 0x000000b600007348 */ /* 0x000fe80003800000 */
[----:B------:R0:W1:Y:S01]  /*3120*/  SHFL.DOWN PT, R93, R87, R92, R93 ;  /* 0x0800005c575d7389 */ /* 0x00006200000e005d */
[----:B------:R-:W-:Y:S05]  /*3130*/  RET.REL.NODEC R84 `(_ZN10layer_norm13ln_bwd_kernelINS_13Kernel_traitsI13__nv_bfloat16S2_fS2_fjLj3072ELj1ELj1ELj4ELj16ENS_18Kernel_traits_baseILj3072ES2_S2_fS2_fjLj128EEEEELb1ELb0ELb0ELb0EEEvNS_9BwdParamsE) ;  /* 0xffffcec054007950 */ /* 0x000fea0003c3ffff */
.L_x_3442:
        /* <DEDUP_REMOVED lines=12> */
.L_x_9322:


//--------------------- .text._ZN10layer_norm13ln_bwd_kernelINS_13Kernel_traitsI13__nv_bfloat16S2_fS2_fjLj3072ELj1ELj1ELj4ELj16ENS_18Kernel_traits_baseILj3072ES2_S2_fS2_fjLj128EEEEELb1ELb0ELb0ELb1EEEvNS_9BwdParamsE --------------------------
	.section	.text._ZN10layer_norm13ln_bwd_kernelINS_13Kernel_traitsI13__nv_bfloat16S2_fS2_fjLj3072ELj1ELj1ELj4ELj16ENS_18Kernel_traits_baseILj3072ES2_S2_fS2_fjLj128EEEEELb1ELb0ELb0ELb1EEEvNS_9BwdParamsE,"ax",@progbits
	.sectioninfo	@"SHI_REGISTERS=216"
	.align	128
        .global         _ZN10layer_norm13ln_bwd_kernelINS_13Kernel_traitsI13__nv_bfloat16S2_fS2_fjLj3072ELj1ELj1ELj4ELj16ENS_18Kernel_traits_baseILj3072ES2_S2_fS2_fjLj128EEEEELb1ELb0ELb0ELb1EEEvNS_9BwdParamsE
        .type           _ZN10layer_norm13ln_bwd_kernelINS_13Kernel_traitsI13__nv_bfloat16S2_fS2_fjLj3072ELj1ELj1ELj4ELj16ENS_18Kernel_traits_baseILj3072ES2_S2_fS2_fjLj128EEEEELb1ELb0ELb0ELb1EEEvNS_9BwdParamsE,@function
        .size           _ZN10layer_norm13ln_bwd_kernelINS_13Kernel_traitsI13__nv_bfloat16S2_fS2_fjLj3072ELj1ELj1ELj4ELj16ENS_18Kernel_traits_baseILj3072ES2_S2_fS2_fjLj128EEEEELb1ELb0ELb0ELb1EEEvNS_9BwdParamsE,(.L_x_9323 - _ZN10layer_norm13ln_bwd_kernelINS_13Kernel_traitsI13__nv_bfloat16S2_fS2_fjLj3072ELj1ELj1ELj4ELj16ENS_18Kernel_traits_baseILj3072ES2_S2_fS2_fjLj128EEEEELb1ELb0ELb0ELb1EEEvNS_9BwdParamsE)
        .other          _ZN10layer_norm13ln_bwd_kernelINS_13Kernel_traitsI13__nv_bfloat16S2_fS2_fjLj3072ELj1ELj1ELj4ELj16ENS_18Kernel_traits_baseILj3072ES2_S2_fS2_fjLj128EEEEELb1ELb0ELb0ELb1EEEvNS_9BwdParamsE,@"STO_CUDA_ENTRY STV_DEFAULT"
_ZN10layer_norm13ln_bwd_kernelINS_13Kernel_traitsI13__nv_bfloat16S2_fS2_fjLj3072ELj1ELj1ELj4ELj16ENS_18Kernel_traits_baseILj3072ES2_S2_fS2_fjLj128EEEEELb1ELb0ELb0ELb1EEEvNS_9BwdParamsE:
.text._ZN10layer_norm13ln_bwd_kernelINS_13Kernel_traitsI13__nv_bfloat16S2_fS2_fjLj3072ELj1ELj1ELj4ELj16ENS_18Kernel_traits_baseILj3072ES2_S2_fS2_fjLj128EEEEELb1ELb0ELb0ELb1EEEvNS_9BwdParamsE:
        /* <DEDUP_REMOVED lines=32> */
.L_x_3443:
        /* <DEDUP_REMOVED lines=56> */
.L_x_3448:
        /* <DEDUP_REMOVED lines=9> */
[----:B------:R0:W2:Y:S02]  /*0610*/  LDG.E R164, [R2.64] ;  /* 0x0000000402a47981 */ /* 0x0000a4000c1e1900 */
[C---:B------:R-:W-:Y:S01]  /*0620*/  IADD3 R151, R150.reuse, 0x80, RZ ;  /* 0x0000008096977810 */ /* 0x040fe20007ffe0ff */
[----:B------:R-:W-:-:S04]  /*0630*/  IMAD.WIDE.U32 R72, R150, R160, c[0x0][0x188] ;  /* 0x0000620096487625 */ /* 0x000fc800078e00a0 */
[----:B------:R-:W-:Y:S01]  /*0640*/  IMAD.WIDE.U32 R40, R150, R64, c[0x0][0x208] ;  /* 0x0000820096287625 */ /* 0x000fe200078e0040 */
[----:B------:R1:W3:Y:S03]  /*0650*/  LDG.E.128 R36, [R72.64] ;  /* 0x0000000448247981 */ /* 0x0002e6000c1e1d00 */
[----:B------:R-:W-:Y:S01]  /*0660*/  IMAD.WIDE.U32 R74, R151, R160, c[0x0][0x188] ;  /* 0x00006200974a7625 */ /* 0x000fe200078e00a0 */
[----:B------:R1:W4:Y:S03]  /*0670*/  LDG.E.128 R44, [R72.64+0x10] ;  /* 0x00001004482c7981 */ /* 0x000326000c1e1d00 */
[----:B0-----:R-:W-:Y:S01]  /*0680*/  IMAD.WIDE R2, R140, R157, c[0x0][0x1a8] ;  /* 0x00006a008c027625 */ /* 0x001fe200078e029d */
[----:B------:R-:W4:Y:S01]  /*0690*/  LDG.E.128 R40, [R40.64] ;  /* 0x0000000428287981 */ /* 0x000f22000c1e1d00 */
[----:B------:R-:W-:-:S03]  /*06a0*/  IADD3 R149, R150, 0x100, RZ ;  /* 0x0000010096957810 */ /* 0x000fc60007ffe0ff */
[----:B------:R0:W4:Y:S04]  /*06b0*/  LDG.E.128 R48, [R74.64] ;  /* 0x000000044a307981 */ /* 0x000128000c1e1d00 */
[----:B------:R0:W4:Y:S04]  /*06c0*/  LDG.E.128 R56, [R74.64+0x10] ;  /* 0x000010044a387981 */ /* 0x000128000c1e1d00 */
[----:B------:R0:W4:Y:S01]  /*06d0*/  LDG.E R152, [R2.64] ;  /* 0x0000000402987981 */ /* 0x000122000c1e1900 */
[----:B------:R-:W-:-:S04]  /*06e0*/  IMAD.WIDE.U32 R52, R151, R64, c[0x0][0x208] ;  /* 0x0000820097347625 */ /* 0x000fc800078e0040 */
[C---:B------:R-:W-:Y:S02]  /*06f0*/  IMAD.WIDE.U32 R64, R149.reuse, R64, c[0x0][0x208] ;  /* 0x0000820095407625 */ /* 0x040fe400078e0040 */
[----:B------:R-:W4:Y:S04]  /*0700*/  LDG.E.128 R52, [R52.64] ;  /* 0x0000000434347981 */ /* 0x000f28000c1e1d00 */
[----:B------:R-:W4:Y:S01]  /*0710*/  LDG.E.128 R64, [R64.64] ;  /* 0x0000000440407981 */ /* 0x000f22000c1e1d00 */
[----:B------:R-:W-:-:S05]  /*0720*/  IMAD.WIDE.U32 R154, R149, R160, c[0x0][0x188] ;  /* 0x00006200959a7625 */ /* 0x000fca00078e00a0 */
[----:B------:R0:W4:Y:S04]  /*0730*/  LDG.E.128 R60, [R154.64] ;  /* 0x000000049a3c7981 */ /* 0x000128000c1e1d00 */
[----:B------:R0:W4:Y:S01]  /*0740*/  LDG.E.128 R68, [R154.64+0x10] ;  /* 0x000010049a447981 */ /* 0x000122000c1e1d00 */
[----:B------:R-:W-:-:S04]  /*0750*/  ISETP.NE.U32.AND P0, PT, RZ, c[0x0][0x1c0], PT ;  /* 0x00007000ff007a0c */ /* 0x000fc80003f05070 */
[----:B------:R-:W-:Y:S02]  /*0760*/  ISETP.NE.AND.EX P0, PT, RZ, c[0x0][0x1c4], PT, P0 ;  /* 0x00007100ff007a0c */ /* 0x000fe40003f05300 */
[----:B-1----:R-:W-:Y:S02]  /*0770*/  SHF.R.S32.HI R73, RZ, 0x1f, R140 ;  /* 0x0000001fff497819 */ /* 0x002fe4000001148c */
[----:B0-----:R-:W-:-:S09]  /*0780*/  MOV R2, 0x8 ;  /* 0x0000000800027802 */ /* 0x001fd20000000f00 */
[----:B------:R-:W-:Y:S01]  /*0790*/  @P0 LEA R162, P2, R140, c[0x0][0x1c0], 0x1 ;  /* 0x000070008ca20a11 */ /* 0x000fe200078408ff */
[----:B------:R-:W-:-:S03]  /*07a0*/  IMAD.WIDE.U32 R74, R150, R2, c[0x0][0x190] ;  /* 0x00006400964a7625 */ /* 0x000fc600078e0002 */
[----:B------:R-:W-:Y:S01]  /*07b0*/  @P0 LEA.HI.X R163, R140, c[0x0][0x1c4], R73, 0x1, P2 ;  /* 0x000071008ca30a11 */ /* 0x000fe200010f0c49 */
[-C--:B------:R-:W-:Y:S02]  /*07c0*/  IMAD.WIDE.U32 R72, R151, R2.reuse, c[0x0][0x190] ;  /* 0x0000640097487625 */ /* 0x080fe400078e0002 */
[----:B------:R-:W5:Y:S02]  /*07d0*/  LDG.E.64 R74, [R74.64] ;  /* 0x000000044a4a7981 */ /* 0x000f64000c1e1b00 */
[----:B------:R-:W-:Y:S02]  /*07e0*/  IMAD.WIDE.U32 R2, R149, R2, c[0x0][0x190] ;  /* 0x0000640095027625 */ /* 0x000fe400078e0002 */
[----:B------:R3:W4:Y:S04]  /*07f0*/  @P0 LDG.E.U16 R154, [R162.64] ;  /* 0x00000004a29a0981 */ /* 0x000728000c1e1500 */
[----:B------:R-:W5:Y:S04]  /*0800*/  LDG.E.64 R72, [R72.64] ;  /* 0x0000000448487981 */ /* 0x000f68000c1e1b00 */
[----:B------:R-:W5:Y:S01]  /*0810*/  LDG.E.64 R2, [R2.64] ;  /* 0x0000000402027981 */ /* 0x000f62000c1e1b00 */
        /* <DEDUP_REMOVED lines=15> */
[C---:B------:R-:W-:Y:S02]  /*0910*/  FADD.FTZ R155, -R164.reuse, R36 ;  /* 0x00000024a49b7221 */ /* 0x040fe40000010100 */
[C---:B----4-:R-:W-:Y:S01]  /*0920*/  FADD.FTZ R45, -R164.reuse, R45 ;  /* 0x0000002da42d7221 */ /* 0x050fe20000010100 */
[--C-:B------:R-:W-:Y:S01]  /*0930*/  PRMT R38, RZ, 0x5410, R40.reuse ;  /* 0x00005410ff267816 */ /* 0x100fe20000000028 */
[C---:B0-----:R-:W-:Y:S01]  /*0940*/  FADD.FTZ R157, -R164.reuse, R37 ;  /* 0x00000025a49d7221 */ /* 0x041fe20000010100 */
[----:B-1----:R-:W-:Y:S01]  /*0950*/  PRMT R159, RZ, 0x7610, R40 ;  /* 0x00007610ff9f7816 */ /* 0x002fe20000000028 */
[C---:B------:R-:W-:Y:S01]  /*0960*/  FADD.FTZ R177, -R164.reuse, R48 ;  /* 0x00000030a4b17221 */ /* 0x040fe20000010100 */
[----:B------:R-:W-:Y:S01]  /*0970*/  PRMT R40, RZ, 0x5410, R41 ;  /* 0x00005410ff287816 */ /* 0x000fe20000000029 */
[----:B------:R-:W-:-:S02]  /*0980*/  FADD.FTZ R191, -R164, R57 ;  /* 0x00000039a4bf7221 */ /* 0x000fc40000010100 */
[----:B------:R-:W-:Y:S02]  /*0990*/  FMUL.FTZ R57, R139, R38 ;  /* 0x000000268b397220 */ /* 0x000fe40000410000 */
[----:B------:R-:W-:Y:S02]  /*09a0*/  FMUL.FTZ R48, R152, R155 ;  /* 0x0000009b98307220 */ /* 0x000fe40000410000 */
[C---:B------:R-:W-:Y:S02]  /*09b0*/  FADD.FTZ R179, -R164.reuse, R49 ;  /* 0x00000031a4b37221 */ /* 0x040fe40000010100 */
[C---:B------:R-:W-:Y:S02]  /*09c0*/  FADD.FTZ R183, -R164.reuse, R50 ;  /* 0x00000032a4b77221 */ /* 0x040fe40000010100 */
[C---:B------:R-:W-:Y:S02]  /*09d0*/  FADD.FTZ R173, -R164.reuse, R47 ;  /* 0x0000002fa4ad7221 */ /* 0x040fe40000010100 */
[----:B------:R-:W-:-:S02]  /*09e0*/  FADD.FTZ R189, -R164, R56 ;  /* 0x00000038a4bd7221 */ /* 0x000fc40000010100 */
[----:B------:R-:W-:Y:S02]  /*09f0*/  FMUL.FTZ R50, R152, R163 ;  /* 0x000000a398327220 */ /* 0x000fe40000410000 */
[----:B------:R-:W-:Y:S02]  /*0a00*/  FADD.FTZ R101, R38, R101 ;  /* 0x0000006526657221 */ /* 0x000fe40000010000 */
[----:B------:R-:W-:Y:S02]  /*0a10*/  FFMA.FTZ R77, R48, R38, R77 ;  /* 0x00000026304d7223 */ /* 0x000fe4000001004d */
[C---:B------:R-:W-:Y:S02]  /*0a20*/  FMUL.FTZ R49, R152.reuse, R45 ;  /* 0x0000002d98317220 */ /* 0x040fe40000410000 */
[----:B------:R-:W-:Y:S02]  /*0a30*/  FMUL.FTZ R47, R152, R157 ;  /* 0x0000009d982f7220 */ /* 0x000fe40000410000 */
[----:B------:R-:W-:-:S02]  /*0a40*/  FMUL.FTZ R56, R138, R159 ;  /* 0x0000009f8a387220 */ /* 0x000fc40000410000 */
[----:B------:R-:W-:Y:S02]  /*0a50*/  FADD.FTZ R45, RZ, R57 ;  /* 0x00000039ff2d7221 */ /* 0x000fe40000010000 */
[----:B------:R-:W-:Y:S01]  /*0a60*/  FFMA.FTZ R38, R48, R57, RZ ;  /* 0x0000003930267223 */ /* 0x000fe200000100ff */
[----:B------:R-:W-:Y:S01]  /*0a70*/  PRMT R161, RZ, 0x7610, R41 ;  /* 0x00007610ffa17816 */ /* 0x000fe20000000029 */
[----:B------:R-:W-:Y:S02]  /*0a80*/  FADD.FTZ R197, -R164, R59 ;  /* 0x0000003ba4c57221 */ /* 0x000fe40000010100 */
[----:B------:R-:W-:Y:S02]  /*0a90*/  FADD.FTZ R103, R40, R103 ;  /* 0x0000006728677221 */ /* 0x000fe40000010000 */
[-C--:B------:R-:W-:Y:S02]  /*0aa0*/  FFMA.FTZ R79, R50, R40.reuse, R79 ;  /* 0x00000028324f7223 */ /* 0x080fe4000001004f */
[----:B------:R-:W-:-:S02]  /*0ab0*/  FMUL.FTZ R59, R137, R40 ;  /* 0x00000028893b7220 */ /* 0x000fc40000410000 */
[C---:B------:R-:W-:Y:S02]  /*0ac0*/  FADD.FTZ R165, -R164.reuse, R39 ;  /* 0x00000027a4a57221 */ /* 0x040fe40000010100 */
[----:B------:R-:W-:Y:S02]  /*0ad0*/  FADD.FTZ R40, R45, R56 ;  /* 0x000000382d287221 */ /* 0x000fe40000010000 */
[----:B------:R-:W-:Y:S01]  /*0ae0*/  FFMA.FTZ R38, R47, R56, R38 ;  /* 0x000000382f267223 */ /* 0x000fe20000010026 */
[----:B------:R-:W-:Y:S01]  /*0af0*/  PRMT R181, RZ, 0x7610, R52 ;  /* 0x00007610ffb57816 */ /* 0x000fe20000000034 */
[----:B------:R-:W-:Y:S01]  /*0b00*/  FADD.FTZ R167, -R164, R44 ;  /* 0x0000002ca4a77221 */ /* 0x000fe20000010100 */
[----:B------:R-:W-:Y:S01]  /*0b10*/  PRMT R44, RZ, 0x5410, R52 ;  /* 0x00005410ff2c7816 */ /* 0x000fe20000000034 */
[----:B------:R-:W-:Y:S01]  /*0b20*/  FADD.FTZ R45, R40, R59 ;  /* 0x0000003b282d7221 */ /* 0x000fe20000010000 */
[----:B------:R-:W-:Y:S01]  /*0b30*/  PRMT R156, RZ, 0x5410, R42 ;  /* 0x00005410ff9c7816 */ /* 0x000fe2000000002a */
[----:B------:R-:W-:Y:S01]  /*0b40*/  FFMA.FTZ R38, R50, R59, R38 ;  /* 0x0000003b32267223 */ /* 0x000fe20000010026 */
[----:B------:R-:W-:-:S02]  /*0b50*/  PRMT R52, RZ, 0x5410, R53 ;  /* 0x00005410ff347816 */ /* 0x000fc40000000035 */
[----:B------:R-:W-:Y:S01]  /*0b60*/  PRMT R187, RZ, 0x7610, R53 ;  /* 0x00007610ffbb7816 */ /* 0x000fe20000000035 */
[----:B------:R-:W-:Y:S01]  /*0b70*/  FMUL.FTZ R53, R152, R165 ;  /* 0x000000a598357220 */ /* 0x000fe20000410000 */
[--C-:B------:R-:W-:Y:S02]  /*0b80*/  PRMT R166, RZ, 0x5410, R64.reuse ;  /* 0x00005410ffa67816 */ /* 0x100fe40000000040 */
[----:B------:R-:W-:Y:S01]  /*0b90*/  PRMT R168, RZ, 0x7610, R64 ;  /* 0x00007610ffa87816 */ /* 0x000fe20000000040 */
[----:B------:R-:W-:Y:S01]  /*0ba0*/  FMUL.FTZ R64, R136, R161 ;  /* 0x000000a188407220 */ /* 0x000fe20000410000 */
[----:B------:R-:W-:Y:S01]  /*0bb0*/  PRMT R169, RZ, 0x7610, R42 ;  /* 0x00007610ffa97816 */ /* 0x000fe2000000002a */
[C---:B------:R-:W-:Y:S02]  /*0bc0*/  FADD.FTZ R171, -R164.reuse, R46 ;  /* 0x0000002ea4ab7221 */ /* 0x040fe40000010100 */
[----:B------:R-:W-:Y:S02]  /*0bd0*/  FADD.FTZ R185, -R164, R51 ;  /* 0x00000033a4b97221 */ /* 0x000fe40000010100 */
[----:B------:R-:W-:-:S02]  /*0be0*/  FMUL.FTZ R46, R152, R167 ;  /* 0x000000a7982e7220 */ /* 0x000fc40000410000 */
[----:B------:R-:W-:Y:S02]  /*0bf0*/  FMUL.FTZ R51, R135, R156 ;  /* 0x0000009c87337220 */ /* 0x000fe40000410000 */
[----:B------:R-:W-:Y:S02]  /*0c00*/  FADD.FTZ R40, R45, R64 ;  /* 0x000000402d287221 */ /* 0x000fe40000010000 */
[----:B------:R-:W-:Y:S01]  /*0c10*/  FFMA.FTZ R38, R53, R64, R38 ;  /* 0x0000004035267223 */ /* 0x000fe20000010026 */
[----:B------:R-:W-:Y:S01]  /*0c20*/  PRMT R42, RZ, 0x5410, R43 ;  /* 0x00005410ff2a7816 */ /* 0x000fe2000000002b */
[----:B------:R-:W-:Y:S02]  /*0c30*/  FADD.FTZ R195, -R164, R58 ;  /* 0x0000003aa4c37221 */ /* 0x000fe40000010100 */
[----:B------:R-:W-:Y:S02]  /*0c40*/  FMUL.FTZ R58, R134, R169 ;  /* 0x000000a9863a7220 */ /* 0x000fe40000410000 */
[----:B------:R-:W-:-:S02]  /*0c50*/  FADD.FTZ R45, R40, R51 ;  /* 0x00000033282d7221 */ /* 0x000fc40000010000 */
[----:B------:R-:W-:Y:S01]  /*0c60*/  FFMA.FTZ R38, R46, R51, R38 ;  /* 0x000000332e267223 */ /* 0x000fe20000010026 */
[----:B------:R-:W-:Y:S01]  /*0c70*/  PRMT R175, RZ, 0x7610, R43 ;  /* 0x00007610ffaf7816 */ /* 0x000fe2000000002b */
[----:B------:R-:W-:Y:S01]  /*0c80*/  FADD.FTZ R40, R45, R58 ;  /* 0x0000003a2d287221 */ /* 0x000fe20000010000 */
[----:B------:R-:W-:Y:S01]  /*0c90*/  PRMT R158, RZ, 0x5410, R54 ;  /* 0x00005410ff9e7816 */ /* 0x000fe20000000036 */
[----:B------:R-:W-:Y:S01]  /*0ca0*/  FFMA.FTZ R38, R49, R58, R38 ;  /* 0x0000003a31267223 */ /* 0x000fe20000010026 */
[----:B------:R-:W-:Y:S01]  /*0cb0*/  PRMT R193, RZ, 0x7610, R54 ;  /* 0x00007610ffc17816 */ /* 0x000fe20000000036 */
[----:B------:R-:W-:Y:S01]  /*0cc0*/  FMUL.FTZ R54, R152, R171 ;  /* 0x000000ab98367220 */ /* 0x000fe20000410000 */
[--C-:B------:R-:W-:Y:S02]  /*0cd0*/  PRMT R170, RZ, 0x5410, R65.reuse ;  /* 0x00005410ffaa7816 */ /* 0x100fe40000000041 */
[----:B------:R-:W-:Y:S01]  /*0ce0*/  PRMT R209, RZ, 0x7610, R65 ;  /* 0x00007610ffd17816 */ /* 0x000fe20000000041 */
[----:B------:R-:W-:-:S02]  /*0cf0*/  FMUL.FTZ R65, R133, R42 ;  /* 0x0000002a85417220 */ /* 0x000fc40000410000 */
        /* <DEDUP_REMOVED lines=22> */
[----:B------:R-:W-:Y:S01]  /*0e60*/  FFMA.FTZ R38, R71, R70, R38 ;  /* 0x0000004647267223 */ /* 0x000fe20000010026 */
[----:B------:R-:W-:Y:S01]  /*0e70*/  PRMT R36, RZ, 0x5410, R67 ;  /* 0x00005410ff247816 */ /* 0x000fe20000000043 */
[----:B------:R-:W-:Y:S01]  /*0e80*/  FADD.FTZ R105, R156, R105 ;  /* 0x000000699c697221 */ /* 0x000fe20000010000 */
[----:B------:R-:W-:Y:S01]  /*0e90*/  PRMT R37, RZ, 0x7610, R67 ;  /* 0x00007610ff257816 */ /* 0x000fe20000000043 */
[----:B------:R-:W-:Y:S02]  /*0ea0*/  FFMA.FTZ R81, R46, R156, R81 ;  /* 0x0000009c2e517223 */ /* 0x000fe40000010051 */
[----:B------:R-:W-:Y:S02]  /*0eb0*/  FMUL.FTZ R67, R152, R185 ;  /* 0x000000b998437220 */ /* 0x000fe40000410000 */
[----:B------:R-:W-:Y:S02]  /*0ec0*/  FMUL.FTZ R156, R128, R187 ;  /* 0x000000bb809c7220 */ /* 0x000fe40000410000 */
[----:B------:R-:W-:-:S02]  /*0ed0*/  FADD.FTZ R45, R40, R155 ;  /* 0x0000009b282d7221 */ /* 0x000fc40000010000 */
[----:B------:R-:W-:Y:S02]  /*0ee0*/  FFMA.FTZ R38, R60, R155, R38 ;  /* 0x0000009b3c267223 */ /* 0x000fe40000010026 */
[----:B------:R-:W-:Y:S02]  /*0ef0*/  FADD.FTZ R207, -R164, R63 ;  /* 0x0000003fa4cf7221 */ /* 0x000fe40000010100 */
[----:B------:R-:W-:Y:S02]  /*0f00*/  FADD.FTZ R111, R52, R111 ;  /* 0x0000006f346f7221 */ /* 0x000fe40000010000 */
[----:B------:R-:W-:Y:S02]  /*0f10*/  FFMA.FTZ R87, R60, R52, R87 ;  /* 0x000000343c577223 */ /* 0x000fe40000010057 */
[----:B------:R-:W-:Y:S02]  /*0f20*/  FMUL.FTZ R52, R152, R189 ;  /* 0x000000bd98347220 */ /* 0x000fe40000410000 */
[----:B------:R-:W-:-:S02]  /*0f30*/  FMUL.FTZ R63, R127, R158 ;  /* 0x0000009e7f3f7220 */ /* 0x000fc40000410000 */
[----:B------:R-:W-:Y:S02]  /*0f40*/  FADD.FTZ R40, R45, R156 ;  /* 0x0000009c2d287221 */ /* 0x000fe40000010000 */
[----:B------:R-:W-:Y:S01]  /*0f50*/  FFMA.FTZ R38, R67, R156, R38 ;  /* 0x0000009c43267223 */ /* 0x000fe20000010026 */
[----:B------:R-:W-:Y:S01]  /*0f60*/  PRMT R160, RZ, 0x5410, R55 ;  /* 0x00005410ffa07816 */ /* 0x000fe20000000037 */
[C---:B------:R-:W-:Y:S02]  /*0f70*/  FADD.FTZ R211, -R164.reuse, R68 ;  /* 0x00000044a4d37221 */ /* 0x040fe40000010100 */
        /* <DEDUP_REMOVED lines=37> */
[C---:B------:R-:W-:Y:S02]  /*11d0*/  FFMA.FTZ R38, R163.reuse, R166, R38 ;  /* 0x000000a6a3267223 */ /* 0x040fe40000010026 */
        /* <DEDUP_REMOVED lines=55> */
.L_x_3449:
        /* <DEDUP_REMOVED lines=18> */
.L_x_3450:
[----:B------:R-:W-:Y:S01]  /*1670*/  LOP3.LUT P3, RZ, R153, 0xff, RZ, 0xc0, !PT ;  /* 0x000000ff99ff7812 */ /* 0x000fe2000786c0ff */
[----:B--2---:R-:W-:Y:S01]  /*1680*/  FADD.FTZ R44, R44, R41 ;  /* 0x000000292c2c7221 */ /* 0x004fe20000010000 */
[----:B------:R-:W-:Y:S01]  /*1690*/  PLOP3.LUT P0, PT, PT, PT, PT, 0x80, 0x0 ;  /* 0x000000000000781c */ /* 0x000fe20003f0f070 */
[----:B-1----:R-:W-:Y:S01]  /*16a0*/  FADD.FTZ R45, R36, R43 ;  /* 0x0000002b242d7221 */ /* 0x002fe20000010000 */
[----:B------:R-:W-:Y:S01]  /*16b0*/  @!P1 PLOP3.LUT P0, PT, P3, PT, PT, 0x80, 0x0 ;  /* 0x000000000000981c */ /* 0x000fe20001f0f070 */
[----:B------:R-:W-:Y:S01]  /*16c0*/  ULDC.U8 UR6, c[0x0][0x1f0] ;  /* 0x00007c0000067ab9 */ /* 0x000fe20000000000 */
[----:B------:R-:W-:Y:S02]  /*16d0*/  SHF.R.U32.HI R37, RZ, 0x5, R141 ;  /* 0x00000005ff257819 */ /* 0x000fe4000001168d */
[----:B------:R-:W-:Y:S01]  /*16e0*/  ISETP.NE.AND P2, PT, RZ, UR6, PT ;  /* 0x00000006ff007c0c */ /* 0x000fe2000bf45270 */
[----:B------:R-:W-:Y:S01]  /*16f0*/  WARPSYNC 0xffffffff ;  /* 0xffffffff00007948 */ /* 0x000fe20003800000 */
[----:B------:R-:W-:-:S02]  /*1700*/  @!P1 LOP3.LUT R38, R37, 0x7fffffc, RZ, 0xc0, !PT ;  /* 0x07fffffc25269812 */ /* 0x000fc400078ec0ff */
[----:B------:R-:W-:Y:S02]  /*1710*/  LOP3.LUT R154, R37, 0x7fffffc, RZ, 0xc0, !PT ;  /* 0x07fffffc259a7812 */ /* 0x000fe400078ec0ff */
[----:B-----5:R-:W-:Y:S02]  /*1720*/  LOP3.LUT P6, RZ, R75, 0xff, RZ, 0xc0, !PT ;  /* 0x000000ff4bff7812 */ /* 0x020fe400078cc0ff */
[----:B------:R-:W-:Y:S02]  /*1730*/  @!P3 IADD3 R154, R154, 0x4, RZ ;  /* 0x000000049a9ab810 */ /* 0x000fe40007ffe0ff */
[----:B------:R-:W-:Y:S02]  /*1740*/  @!P0 IADD3 R38, R38, 0x4, RZ ;  /* 0x0000000426268810 */ /* 0x000fe40007ffe0ff */
[----:B------:R-:W-:Y:S02]  /*1750*/  SHF.L.U32 R154, R154, 0x3, RZ ;  /* 0x000000039a9a7819 */ /* 0x000fe400000006ff */
[----:B------:R-:W-:-:S02]  /*1760*/  @!P1 LOP3.LUT R153, R38, 0x3, R37, 0xf8, !PT ;  /* 0x0000000326999812 */ /* 0x000fc400078ef825 */
[----:B------:R-:W-:Y:S02]  /*1770*/  ISETP.NE.U32.AND P0, PT, RZ, c[0x0][0x218], PT ;  /* 0x00008600ff007a0c */ /* 0x000fe40003f05070 */
[C---:B------:R-:W-:Y:S01]  /*1780*/  LOP3.LUT P5, RZ, R74.reuse, 0xff00, RZ, 0xc0, !PT ;  /* 0x0000ff004aff7812 */ /* 0x040fe200078ac0ff */
[----:B------:R1:W-:Y:S04]  /*1790*/  @!P1 STS.64 [R153.X8+0x3000], R44 ;  /* 0x0030002c99009388 */ /* 0x0003e80000008a00 */
[----:B------:R-:W-:Y:S01]  /*17a0*/  BAR.SYNC.DEFER_BLOCKING 0x0 ;  /* 0x0000000000007b1d */ /* 0x000fe20000010000 */
[----:B------:R-:W-:Y:S02]  /*17b0*/  ISETP.NE.AND.EX P0, PT, RZ, c[0x0][0x21c], PT, P0 ;  /* 0x00008700ff007a0c */ /* 0x000fe40003f05300 */
[----:B------:R-:W-:-:S02]  /*17c0*/  LOP3.LUT P1, RZ, R74, 0xff0000, RZ, 0xc0, !PT ;  /* 0x00ff00004aff7812 */ /* 0x000fc4000782c0ff */
[----:B------:R-:W-:Y:S01]  /*17d0*/  IADD3 R140, R140, c[0x0][0x160], RZ ;  /* 0x000058008c8c7a10 */ /* 0x000fe20007ffe0ff */
[----:B-1----:R-:W-:Y:S01]  /*17e0*/  HFMA2.MMA R153, -RZ, RZ, 0, 9.5367431640625e-07 ;  /* 0x00000010ff997435 */ /* 0x002fe200000001ff */
[----:B------:R-:W1:Y:S04]  /*17f0*/  LDS.128 R36, [R154+0x3000] ;  /* 0x003000009a247984 */ /* 0x000e680000000c00 */
[----:B0-----:R-:W0:Y:S01]  /*1800*/  LDS.128 R40, [R154+0x3010] ;  /* 0x003010009a287984 */ /* 0x001e220000000c00 */
[----:B-1----:R-:W-:Y:S02]  /*1810*/  FADD.FTZ R179, RZ, R36 ;  /* 0x00000024ffb37221 */ /* 0x002fe40000010000 */
[----:B------:R-:W-:Y:S01]  /*1820*/  FADD.FTZ R36, RZ, R37 ;  /* 0x00000025ff247221 */ /* 0x000fe20000010000 */
[----:B------:R-:W-:Y:S01]  /*1830*/  MOV R37, R74 ;  /* 0x0000004a00257202 */ /* 0x000fe20000000f00 */
[----:B------:R-:W-:-:S02]  /*1840*/  FADD.FTZ R179, R38, R179 ;  /* 0x000000b326b37221 */ /* 0x000fc40000010000 */
[----:B------:R-:W-:Y:S01]  /*1850*/  FADD.FTZ R36, R39, R36 ;  /* 0x0000002427247221 */ /* 0x000fe20000010000 */
[----:B------:R-:W-:Y:S01]  /*1860*/  LOP3.LUT P4, RZ, R37, 0xff, RZ, 0xc0, !PT ;  /* 0x000000ff25ff7812 */ /* 0x000fe2000788c0ff */
[----:B0-----:R-:W-:Y:S02]  /*1870*/  FADD.FTZ R179, R179, R40 ;  /* 0x00000028b3b37221 */ /* 0x001fe40000010000 */
[----:B------:R-:W-:Y:S02]  /*1880*/  FADD.FTZ R36, R36, R41 ;  /* 0x0000002924247221 */ /* 0x000fe40000010000 */
[----:B------:R-:W-:Y:S02]  /*1890*/  FADD.FTZ R42, R42, R179 ;  /* 0x000000b32a2a7221 */ /* 0x000fe40000010000 */
[----:B------:R-:W-:Y:S02]  /*18a0*/  FADD.FTZ R36, R43, R36 ;  /* 0x000000242b247221 */ /* 0x000fe40000010000 */
[----:B------:R-:W-:-:S02]  /*18b0*/  FMUL.FTZ R39, R42, c[0x0][0x1e0] ;  /* 0x000078002a277a20 */ /* 0x000fc40000410000 */
[----:B------:R-:W-:-:S03]  /*18c0*/  FMUL.FTZ R40, R36, c[0x0][0x1e0] ;  /* 0x0000780024287a20 */ /* 0x000fc60000410000 */
[----:B------:R-:W-:Y:S02]  /*18d0*/  FSEL R39, R39, RZ, !P2 ;  /* 0x000000ff27277208 */ /* 0x000fe40005000000 */
[----:B------:R-:W-:-:S03]  /*18e0*/  LOP3.LUT P2, RZ, R74, 0xff000000, RZ, 0xc0, !PT ;  /* 0xff0000004aff7812 */ /* 0x000fc6000784c0ff */
[-CC-:B------:R-:W-:Y:S02]  /*18f0*/  FFMA.FTZ R53, R53, R40.reuse, R39.reuse ;  /* 0x0000002835357223 */ /* 0x180fe40000010027 */
[-C--:B------:R-:W-:Y:S02]  /*1900*/  FFMA.FTZ R48, R48, R40.reuse, R39 ;  /* 0x0000002830307223 */ /* 0x080fe40000010027 */
[----:B------:R-:W-:Y:S02]  /*1910*/  FADD.FTZ R53, R64, -R53 ;  /* 0x8000003540357221 */ /* 0x000fe40000010000 */
[----:B------:R-:W-:Y:S02]  /*1920*/  FFMA.FTZ R46, R46, R40, R39 ;  /* 0x000000282e2e7223 */ /* 0x000fe40000010027 */
[----:B------:R-:W-:Y:S02]  /*1930*/  FMUL.FTZ R44, R152, R53 ;  /* 0x00000035982c7220 */ /* 0x000fe40000410000 */
[----:B------:R-:W-:-:S02]  /*1940*/  FADD.FTZ R41, R57, -R48 ;  /* 0x8000003039297221 */ /* 0x000fc40000010000 */
[----:B------:R-:W-:Y:S02]  /*1950*/  @P0 FADD.FTZ R44, R7, R44 ;  /* 0x0000002c072c0221 */ /* 0x000fe40000010000 */
[-CC-:B------:R-:W-:Y:S02]  /*1960*/  FFMA.FTZ R49, R49, R40.reuse, R39.reuse ;  /* 0x0000002831317223 */ /* 0x180fe40000010027 */
[----:B------:R-:W-:Y:S02]  /*1970*/  FMUL.FTZ R45, R44, R55 ;  /* 0x000000372c2d7220 */ /* 0x000fe40000410000 */
[----:B------:R-:W-:Y:S02]  /*1980*/  FFMA.FTZ R47, R47, R40, R39 ;  /* 0x000000282f2f7223 */ /* 0x000fe40000010027 */
[----:B------:R-:W-:Y:S02]  /*1990*/  FMUL.FTZ R45, R45, c[0x0][0x1e8] ;  /* 0x00007a002d2d7a20 */ /* 0x000fe40000410000 */
[----:B------:R-:W-:-:S02]  /*19a0*/  FMUL.FTZ R41, R152, R41 ;  /* 0x0000002998297220 */ /* 0x000fc40000410000 */
[----:B------:R-:W-:Y:S01]  /*19b0*/  FADD.FTZ R49, R58, -R49 ;  /* 0x800000313a317221 */ /* 0x000fe20000010000 */
[----:B------:R-:W-:Y:S01]  /*19c0*/  FSEL R53, R45, RZ, P2 ;  /* 0x000000ff2d357208 */ /* 0x000fe20001000000 */
[----:B------:R-:W-:Y:S02]  /*19d0*/  FADD.FTZ R45, R51, -R46 ;  /* 0x8000002e332d7221 */ /* 0x000fe40000010000 */
[----:B------:R-:W-:Y:S02]  /*19e0*/  FADD.FTZ R47, R56, -R47 ;  /* 0x8000002f382f7221 */ /* 0x000fe40000010000 */
[----:B------:R-:W-:Y:S02]  /*19f0*/  FMUL.FTZ R45, R152, R45 ;  /* 0x0000002d982d7220 */ /* 0x000fe40000410000 */
[----:B------:R-:W-:Y:S02]  /*1a00*/  @P0 FADD.FTZ R41, R4, R41 ;  /* 0x0000002904290221 */ /* 0x000fe40000010000 */
[----:B------:R-:W-:-:S02]  /*1a10*/  @P0 FADD.FTZ R45, R8, R45 ;  /* 0x0000002d082d0221 */ /* 0x000fc40000010000 */
[--C-:B------:R-:W-:Y:S02]  /*1a20*/  FFMA.FTZ R50, R50, R40, R39.reuse ;  /* 0x0000002832327223 */ /* 0x100fe40000010027 */
[C---:B------:R-:W-:Y:S02]  /*1a30*/  FMUL.FTZ R46, R152.reuse, R49 ;  /* 0x00000031982e7220 */ /* 0x040fe40000410000 */
[----:B------:R-:W-:Y:S01]  /*1a40*/  FMUL.FTZ R42, R152, R47 ;  /* 0x0000002f982a7220 */ /* 0x000fe20000410000 */
[----:B------:R-:W-:Y:S01]  /*1a50*/  MOV R47, R72 ;  /* 0x00000048002f7202 */ /* 0x000fe20000000f00 */
[-C--:B------:R-:W-:Y:S02]  /*1a60*/  FMUL.FTZ R36, R41, R55.reuse ;  /* 0x0000003729247220 */ /* 0x080fe40000410000 */
[----:B------:R-:W-:Y:S01]  /*1a70*/  FFMA.FTZ R54, R54, R40, R39 ;  /* 0x0000002836367223 */ /* 0x000fe20000010027 */
[----:B------:R-:W-:Y:S01]  /*1a80*/  LOP3.LUT P2, RZ, R47, 0xff, RZ, 0xc0, !PT ;  /* 0x000000ff2fff7812 */ /* 0x000fe2000784c0ff */
[----:B------:R-:W-:-:S02]  /*1a90*/  FMUL.FTZ R48, R45, R55 ;  /* 0x000000372d307220 */ /* 0x000fc40000410000 */
[----:B------:R-:W-:Y:S02]  /*1aa0*/  FADD.FTZ R43, R59, -R50 ;  /* 0x800000323b2b7221 */ /* 0x000fe40000010000 */
[----:B------:R-:W-:Y:S02]  /*1ab0*/  @P0 FADD.FTZ R46, R9, R46 ;  /* 0x0000002e092e0221 */ /* 0x000fe40000010000 */
[----:B------:R-:W-:Y:S02]  /*1ac0*/  FFMA.FTZ R61, R61, R40, R39 ;  /* 0x000000283d3d7223 */ /* 0x000fe40000010027 */
[----:B------:R-:W-:Y:S02]  /*1ad0*/  FMUL.FTZ R36, R36, c[0x0][0x1e8] ;  /* 0x00007a0024247a20 */ /* 0x000fe40000410000 */
[----:B------:R-:W-:Y:S02]  /*1ae0*/  FADD.FTZ R47, R65, -R54 ;  /* 0x80000036412f7221 */ /* 0x000fe40000010000 */
[----:B------:R-:W-:Y:S01]  /*1af0*/  FMUL.FTZ R48, R48, c[0x0][0x1e8] ;  /* 0x00007a0030307a20 */ /* 0x000fe20000410000 */
[----:B------:R-:W-:Y:S01]  /*1b00*/  FSEL R36, R36, RZ, P4 ;  /* 0x000000ff24247208 */ /* 0x000fe20002000000 */
[----:B------:R-:W-:Y:S01]  /*1b10*/  FMUL.FTZ R43, R152, R43 ;  /* 0x0000002b982b7220 */ /* 0x000fe20000410000 */
[----:B------:R-:W-:Y:S01]  /*1b20*/  LOP3.LUT P4, RZ, R75, 0xff00, RZ, 0xc0, !PT ;  /* 0x0000ff004bff7812 */ /* 0x000fe2000788c0ff */
[----:B------:R-:W-:Y:S01]  /*1b30*/  FMUL.FTZ R49, R46, R55 ;  /* 0x000000372e317220 */ /* 0x000fe20000410000 */
[----:B------:R-:W-:Y:S01]  /*1b40*/  FSEL R56, R48, RZ, P6 ;  /* 0x000000ff30387208 */ /* 0x000fe20003000000 */
[----:B------:R-:W-:Y:S01]  /*1b50*/  FADD.FTZ R61, R62, -R61 ;  /* 0x8000003d3e3d7221 */ /* 0x000fe20000010000 */
[----:B------:R-:W-:Y:S01]  /*1b60*/  LOP3.LUT P6, RZ, R72, 0xff00, RZ, 0xc0, !PT ;  /* 0x0000ff0048ff7812 */ /* 0x000fe200078cc0ff */
[----:B------:R-:W-:-:S02]  /*1b70*/  @P0 FADD.FTZ R42, R5, R42 ;  /* 0x0000002a052a0221 */ /* 0x000fc40000010000 */
[-CC-:B------:R-:W-:Y:S02]  /*1b80*/  FFMA.FTZ R66, R66, R40.reuse, R39.reuse ;  /* 0x0000002842427223 */ /* 0x180fe40000010027 */
[----:B------:R-:W-:Y:S02]  /*1b90*/  FFMA.FTZ R52, R52, R40, R39 ;  /* 0x0000002834347223 */ /* 0x000fe40000010027 */
[----:B------:R-:W-:Y:S02]  /*1ba0*/  FMUL.FTZ R47, R152, R47 ;  /* 0x0000002f982f7220 */ /* 0x000fe40000410000 */
[----:B------:R-:W-:Y:S02]  /*1bb0*/  @P0 FADD.FTZ R43, R6, R43 ;  /* 0x0000002b062b0221 */ /* 0x000fe40000010000 */
[----:B------:R-:W-:Y:S02]  /*1bc0*/  FMUL.FTZ R49, R49, c[0x0][0x1e8] ;  /* 0x00007a0031317a20 */ /* 0x000fe40000410000 */
[----:B------:R-:W-:-:S02]  /*1bd0*/  FMUL.FTZ R48, R152, R61 ;  /* 0x0000003d98307220 */ /* 0x000fc40000410000 */
[----:B------:R-:W-:Y:S01]  /*1be0*/  FMUL.FTZ R37, R42, R55 ;  /* 0x000000372a257220 */ /* 0x000fe20000410000 */
[----:B------:R-:W-:Y:S01]  /*1bf0*/  FSEL R57, R49, RZ, P4 ;  /* 0x000000ff31397208 */ /* 0x000fe20002000000 */
[----:B------:R-:W-:Y:S01]  /*1c00*/  FADD.FTZ R157, R157, -R66 ;  /* 0x800000429d9d7221 */ /* 0x000fe20000010000 */
[----:B------:R-:W-:Y:S01]  /*1c10*/  LOP3.LUT P4, RZ, R72, 0xff0000, RZ, 0xc0, !PT ;  /* 0x00ff000048ff7812 */ /* 0x000fe2000788c0ff */
[----:B------:R-:W-:Y:S02]  /*1c20*/  FADD.FTZ R63, R63, -R52 ;  /* 0x800000343f3f7221 */ /* 0x000fe40000010000 */
[-C--:B------:R-:W-:Y:S02]  /*1c30*/  FFMA.FTZ R60, R60, R40.reuse, R39 ;  /* 0x000000283c3c7223 */ /* 0x080fe40000010027 */
[----:B------:R-:W-:Y:S02]  /*1c40*/  @P0 FADD.FTZ R47, R10, R47 ;  /* 0x0000002f0a2f0221 */ /* 0x000fe40000010000 */
[----:B------:R-:W-:-:S02]  /*1c50*/  FFMA.FTZ R69, R69, R40, R39 ;  /* 0x0000002845457223 */ /* 0x000fc40000010027 */
[----:B------:R-:W-:Y:S02]  /*1c60*/  FMUL.FTZ R38, R43, R55 ;  /* 0x000000372b267220 */ /* 0x000fe40000410000 */
        /* <DEDUP_REMOVED lines=11> */
[----:B------:R-:W-:Y:S02]  /*1d20*/  @P0 FADD.FTZ R48, R11, R48 ;  /* 0x000000300b300221 */ /* 0x000fe40000010000 */
[----:B------:R-:W-:Y:S02]  /*1d30*/  FFMA.FTZ R39, R177, R40, R39 ;  /* 0x00000028b1277223 */ /* 0x000fe40000010027 */
[----:B------:R-:W-:Y:S02]  /*1d40*/  FMUL.FTZ R37, R37, c[0x0][0x1e8] ;  /* 0x00007a0025257a20 */ /* 0x000fe40000410000 */
[C---:B------:R-:W-:Y:S02]  /*1d50*/  FMUL.FTZ R49, R152.reuse, R157 ;  /* 0x0000009d98317220 */ /* 0x040fe40000410000 */
[----:B------:R-:W-:Y:S01]  /*1d60*/  FMUL.FTZ R63, R152, R63 ;  /* 0x0000003f983f7220 */ /* 0x000fe20000410000 */
[----:B------:R-:W-:Y:S01]  /*1d70*/  FSEL R37, R37, RZ, P5 ;  /* 0x000000ff25257208 */ /* 0x000fe20002800000 */
[----:B------:R-:W-:Y:S01]  /*1d80*/  FMUL.FTZ R50, R47, R55 ;  /* 0x000000372f327220 */ /* 0x000fe20000410000 */
[----:B------:R-:W-:Y:S01]  /*1d90*/  LOP3.LUT P5, RZ, R75, 0xff0000, RZ, 0xc0, !PT ;  /* 0x00ff00004bff7812 */ /* 0x000fe200078ac0ff */
[----:B------:R-:W-:Y:S01]  /*1da0*/  FADD.FTZ R51, R155, -R60 ;  /* 0x8000003c9b337221 */ /* 0x000fe20000010000 */
[----:B------:R-:W-:Y:S01]  /*1db0*/  F2FP.BF16.PACK_AB R36, R37, R36 ;  /* 0x000000242524723e */ /* 0x000fe200000010ff */
[----:B------:R-:W-:-:S02]  /*1dc0*/  FADD.FTZ R69, R68, -R69 ;  /* 0x8000004544457221 */ /* 0x000fc40000010000 */
[----:B------:R-:W-:Y:S02]  /*1dd0*/  FMUL.FTZ R38, R38, c[0x0][0x1e8] ;  /* 0x00007a0026267a20 */ /* 0x000fe40000410000 */
[----:B------:R-:W-:Y:S02]  /*1de0*/  FMUL.FTZ R58, R48, R55 ;  /* 0x00000037303a7220 */ /* 0x000fe40000410000 */
[----:B------:R-:W-:Y:S01]  /*1df0*/  FADD.FTZ R39, R176, -R39 ;  /* 0x80000027b0277221 */ /* 0x000fe20000010000 */
[----:B------:R-:W-:Y:S01]  /*1e00*/  FSEL R38, R38, RZ, P1 ;  /* 0x000000ff26267208 */ /* 0x000fe20000800000 */
[----:B------:R-:W-:Y:S01]  /*1e10*/  @P0 FADD.FTZ R49, R12, R49 ;  /* 0x000000310c310221 */ /* 0x000fe20000010000 */
[----:B------:R-:W-:Y:S01]  /*1e20*/  LOP3.LUT P1, RZ, R75, 0xff000000, RZ, 0xc0, !PT ;  /* 0xff0000004bff7812 */ /* 0x000fe2000782c0ff */
[----:B------:R-:W-:Y:S01]  /*1e30*/  @P0 FADD.FTZ R63, R16, R63 ;  /* 0x0000003f103f0221 */ /* 0x000fe20000010000 */
[----:B------:R-:W-:Y:S01]  /*1e40*/  F2FP.BF16.PACK_AB R37, R53, R38 ;  /* 0x000000263525723e */ /* 0x000fe200000010ff */
[----:B------:R-:W-:Y:S01]  /*1e50*/  FMUL.FTZ R50, R50, c[0x0][0x1e8] ;  /* 0x00007a0032327a20 */ /* 0x000fe20000410000 */
[----:B------:R-:W-:Y:S01]  /*1e60*/  F2FP.BF16.PACK_AB R38, R57, R56 ;  /* 0x000000383926723e */ /* 0x000fe200000010ff */
[----:B------:R-:W-:-:S02]  /*1e70*/  FMUL.FTZ R51, R152, R51 ;  /* 0x0000003398337220 */ /* 0x000fc40000410000 */
[----:B------:R-:W-:Y:S01]  /*1e80*/  FMUL.FTZ R68, R152, R69 ;  /* 0x0000004598447220 */ /* 0x000fe20000410000 */
[----:B------:R-:W-:Y:S01]  /*1e90*/  FSEL R66, R50, RZ, P5 ;  /* 0x000000ff32427208 */ /* 0x000fe20002800000 */
[----:B------:R-:W-:Y:S01]  /*1ea0*/  FADD.FTZ R67, R156, -R67 ;  /* 0x800000439c437221 */ /* 0x000fe20000010000 */
[----:B------:R-:W-:Y:S01]  /*1eb0*/  LOP3.LUT P5, RZ, R72, 0xff000000, RZ, 0xc0, !PT ;  /* 0xff00000048ff7812 */ /* 0x000fe200078ac0ff */
[----:B------:R-:W-:Y:S02]  /*1ec0*/  FADD.FTZ R161, R160, -R161 ;  /* 0x800000a1a0a17221 */ /* 0x000fe40000010000 */
[----:B------:R-:W-:Y:S02]  /*1ed0*/  FADD.FTZ R71, R70, -R71 ;  /* 0x8000004746477221 */ /* 0x000fe40000010000 */
[----:B------:R-:W-:Y:S02]  /*1ee0*/  FMUL.FTZ R58, R58, c[0x0][0x1e8] ;  /* 0x00007a003a3a7a20 */ /* 0x000fe40000410000 */
[----:B------:R-:W-:-:S02]  /*1ef0*/  FMUL.FTZ R156, R152, R39 ;  /* 0x00000027989c7220 */ /* 0x000fc40000410000 */
[-C--:B------:R-:W-:Y:S02]  /*1f00*/  FMUL.FTZ R59, R49, R55.reuse ;  /* 0x00000037313b7220 */ /* 0x080fe40000410000 */
[----:B------:R-:W-:Y:S02]  /*1f10*/  FMUL.FTZ R39, R63, R55 ;  /* 0x000000373f277220 */ /* 0x000fe40000410000 */
[----:B------:R-:W-:Y:S02]  /*1f20*/  @P0 FADD.FTZ R51, R14, R51 ;  /* 0x000000330e330221 */ /* 0x000fe40000010000 */
[----:B------:R-:W-:Y:S02]  /*1f30*/  @P0 FADD.FTZ R68, R17, R68 ;  /* 0x0000004411440221 */ /* 0x000fe40000010000 */
[C---:B------:R-:W-:Y:S02]  /*1f40*/  FMUL.FTZ R54, R152.reuse, R67 ;  /* 0x0000004398367220 */ /* 0x040fe40000410000 */
[----:B------:R-:W-:-:S02]  /*1f50*/  FMUL.FTZ R70, R152, R161 ;  /* 0x000000a198467220 */ /* 0x000fc40000410000 */
[----:B------:R-:W-:Y:S01]  /*1f60*/  FMUL.FTZ R50, R152, R71 ;  /* 0x0000004798327220 */ /* 0x000fe20000410000 */
[----:B------:R-:W-:Y:S01]  /*1f70*/  FSEL R71, R58, RZ, P1 ;  /* 0x000000ff3a477208 */ /* 0x000fe20000800000 */
[----:B------:R-:W-:Y:S01]  /*1f80*/  FADD.FTZ R167, R167, -R162 ;  /* 0x800000a2a7a77221 */ /* 0x000fe20000010000 */
[----:B------:R-:W-:Y:S01]  /*1f90*/  LOP3.LUT P1, RZ, R73, 0xff, RZ, 0xc0, !PT ;  /* 0x000000ff49ff7812 */ /* 0x000fe2000782c0ff */
[----:B------:R-:W-:Y:S02]  /*1fa0*/  FMUL.FTZ R59, R59, c[0x0][0x1e8] ;  /* 0x00007a003b3b7a20 */ /* 0x000fe40000410000 */
[----:B------:R-:W-:Y:S01]  /*1fb0*/  FMUL.FTZ R40, R39, c[0x0][0x1e8] ;  /* 0x00007a0027287a20 */ /* 0x000fe20000410000 */
[----:B------:R-:W-:Y:S01]  /*1fc0*/  F2FP.BF16.PACK_AB R39, R71, R66 ;  /* 0x000000424727723e */ /* 0x000fe200000010ff */
[-C--:B------:R-:W-:Y:S01]  /*1fd0*/  FMUL.FTZ R58, R51, R55.reuse ;  /* 0x00000037333a7220 */ /* 0x080fe20000410000 */
[----:B------:R-:W-:Y:S01]  /*1fe0*/  FSEL R62, R59, RZ, P2 ;  /* 0x000000ff3b3e7208 */ /* 0x000fe20001000000 */
[----:B------:R-:W-:Y:S01]  /*1ff0*/  FMUL.FTZ R52, R68, R55 ;  /* 0x0000003744347220 */ /* 0x000fe20000410000 */
[----:B------:R-:W-:Y:S01]  /*2000*/  FSEL R66, R40, RZ, P1 ;  /* 0x000000ff28427208 */ /* 0x000fe20000800000 */
[----:B------:R-:W-:Y:S01]  /*2010*/  @P0 FADD.FTZ R54, R15, R54 ;  /* 0x000000360f360221 */ /* 0x000fe20000010000 */
[----:B------:R-:W-:Y:S01]  /*2020*/  LOP3.LUT P2, RZ, R73, 0xff00, RZ, 0xc0, !PT ;  /* 0x0000ff0049ff7812 */ /* 0x000fe2000784c0ff */
[----:B------:R-:W-:Y:S01]  /*2030*/  @P0 FADD.FTZ R70, R19, R70 ;  /* 0x0000004613460221 */ /* 0x000fe20000010000 */
[----:B------:R-:W-:Y:S01]  /*2040*/  MOV R59, R2 ;  /* 0x00000002003b7202 */ /* 0x000fe20000000f00 */
[----:B------:R-:W-:Y:S01]  /*2050*/  FMUL.FTZ R167, R152, R167 ;  /* 0x000000a798a77220 */ /* 0x000fe20000410000 */
[----:B------:R-:W-:Y:S01]  /*2060*/  ISETP.NE.U32.AND P1, PT, RZ, c[0x0][0x258], PT ;  /* 0x00009600ff007a0c */ /* 0x000fe20003f25070 */
[----:B------:R-:W-:-:S02]  /*2070*/  FADD.FTZ R159, R159, -R158 ;  /* 0x8000009e9f9f7221 */ /* 0x000fc40000010000 */
[----:B------:R-:W-:Y:S01]  /*2080*/  FADD.FTZ R165, R168, -R165 ;  /* 0x800000a5a8a57221 */ /* 0x000fe20000010000 */
[----:B------:R-:W-:Y:S01]  /*2090*/  ISETP.NE.AND.EX P1, PT, RZ, c[0x0][0x25c], PT, P1 ;  /* 0x00009700ff007a0c */ /* 0x000fe20003f25310 */
[----:B------:R-:W-:Y:S02]  /*20a0*/  FMUL.FTZ R58, R58, c[0x0][0x1e8] ;  /* 0x00007a003a3a7a20 */ /* 0x000fe40000410000 */
[----:B------:R-:W-:Y:S02]  /*20b0*/  FMUL.FTZ R52, R52, c[0x0][0x1e8] ;  /* 0x00007a0034347a20 */ /* 0x000fe40000410000 */
[-C--:B------:R-:W-:Y:S01]  /*20c0*/  FMUL.FTZ R61, R54, R55.reuse ;  /* 0x00000037363d7220 */ /* 0x080fe20000410000 */
[----:B------:R-:W-:Y:S01]  /*20d0*/  FSEL R64, R58, RZ, P4 ;  /* 0x000000ff3a407208 */ /* 0x000fe20002000000 */
[----:B------:R-:W-:Y:S01]  /*20e0*/  FMUL.FTZ R40, R70, R55 ;  /* 0x0000003746287220 */ /* 0x000fe20000410000 */
[----:B------:R-:W-:Y:S01]  /*20f0*/  FSEL R69, R52, RZ, P2 ;  /* 0x000000ff34457208 */ /* 0x000fe20001000000 */
[----:B------:R-:W-:Y:S01]  /*2100*/  @P0 FADD.FTZ R50, R13, R50 ;  /* 0x000000320d320221 */ /* 0x000fe20000010000 */
[----:B------:R-:W-:Y:S01]  /*2110*/  LOP3.LUT P4, RZ, R73, 0xff000000, RZ, 0xc0, !PT ;  /* 0xff00000049ff7812 */ /* 0x000fe2000788c0ff */
[----:B------:R-:W-:Y:S01]  /*2120*/  @P0 FADD.FTZ R167, R20, R167 ;  /* 0x000000a714a70221 */ /* 0x000fe20000010000 */
[----:B------:R-:W-:Y:S01]  /*2130*/  ISETP.NE.U32.AND P2, PT, RZ, c[0x0][0x258], PT ;  /* 0x00009600ff007a0c */ /* 0x000fe20003f45070 */
[----:B------:R-:W-:-:S02]  /*2140*/  FMUL.FTZ R159, R152, R159 ;  /* 0x0000009f989f7220 */ /* 0x000fc40000410000 */
[----:B------:R-:W-:Y:S01]  /*2150*/  FMUL.FTZ R74, R152, R165 ;  /* 0x000000a5984a7220 */ /* 0x000fe20000410000 */
        /* <DEDUP_REMOVED lines=10> */
[----:B------:R-:W-:Y:S01]  /*2200*/  LOP3.LUT P4, RZ, R2, 0xff0000, RZ, 0xc0, !PT ;  /* 0x00ff000002ff7812 */ /* 0x000fe2000788c0ff */
[----:B------:R-:W-:Y:S01]  /*2210*/  FADD.FTZ R163, R166, -R163 ;  /* 0x800000a3a6a37221 */ /* 0x000fe20000010000 */
[----:B------:R-:W-:Y:S01]  /*2220*/  @P2 MOV R61, 0x20 ;  /* 0x00000020003d2802 */ /* 0x000fe20000000f00 */
[----:B------:R-:W-:-:S02]  /*2230*/  FMUL.FTZ R60, R60, c[0x0][0x1e8] ;  /* 0x00007a003c3c7a20 */ /* 0x000fc40000410000 */
[----:B------:R-:W-:Y:S02]  /*2240*/  FADD.FTZ R169, R169, -R164 ;  /* 0x800000a4a9a97221 */ /* 0x000fe40000010000 */
[----:B------:R-:W-:Y:S01]  /*2250*/  FMUL.FTZ R52, R52, c[0x0][0x1e8] ;  /* 0x00007a0034347a20 */ /* 0x000fe20000410000 */
[----:B------:R-:W-:Y:S01]  /*2260*/  FSEL R65, R60, RZ, P6 ;  /* 0x000000ff3c417208 */ /* 0x000fe20003000000 */
[-C--:B------:R-:W-:Y:S01]  /*2270*/  FMUL.FTZ R53, R159, R55.reuse ;  /* 0x000000379f357220 */ /* 0x080fe20000410000 */
[----:B------:R-:W-:Y:S01]  /*2280*/  LOP3.LUT P6, RZ, R73, 0xff0000, RZ, 0xc0, !PT ;  /* 0x00ff000049ff7812 */ /* 0x000fe200078cc0ff */
[----:B------:R-:W-:Y:S01]  /*2290*/  FMUL.FTZ R40, R74, R55 ;  /* 0x000000374a287220 */ /* 0x000fe20000410000 */
[----:B------:R-:W-:Y:S01]  /*22a0*/  FSEL R71, R52, RZ, P5 ;  /* 0x000000ff34477208 */ /* 0x000fe20002800000 */
[----:B------:R-:W-:Y:S01]  /*22b0*/  FMUL.FTZ R72, R152, R163 ;  /* 0x000000a398487220 */ /* 0x000fe20000410000 */
[----:B------:R-:W-:Y:S01]  /*22c0*/  LOP3.LUT P5, RZ, R2, 0xff000000, RZ, 0xc0, !PT ;  /* 0xff00000002ff7812 */ /* 0x000fe200078ac0ff */
[----:B------:R-:W-:Y:S01]  /*22d0*/  FMUL.FTZ R169, R152, R169 ;  /* 0x000000a998a97220 */ /* 0x000fe20000410000 */
[----:B------:R-:W-:Y:S01]  /*22e0*/  SEL R52, R63, R32, P1 ;  /* 0x000000203f347207 */ /* 0x000fe20000800000 */
[----:B------:R-:W-:-:S02]  /*22f0*/  FADD.FTZ R171, R171, -R170 ;  /* 0x800000aaabab7221 */ /* 0x000fc40000010000 */
[----:B------:R-:W-:Y:S02]  /*2300*/  FADD.FTZ R173, R172, -R173 ;  /* 0x800000adacad7221 */ /* 0x000fe40000010000 */
[----:B------:R-:W-:Y:S02]  /*2310*/  FADD.FTZ R175, R175, -R174 ;  /* 0x800000aeafaf7221 */ /* 0x000fe40000010000 */
[----:B------:R-:W-:Y:S02]  /*2320*/  FMUL.FTZ R53, R53, c[0x0][0x1e8] ;  /* 0x00007a0035357a20 */ /* 0x000fe40000410000 */
[----:B------:R-:W-:Y:S02]  /*2330*/  FMUL.FTZ R40, R40, c[0x0][0x1e8] ;  /* 0x00007a0028287a20 */ /* 0x000fe40000410000 */
[----:B------:R-:W-:Y:S01]  /*2340*/  @P0 FADD.FTZ R72, R21, R72 ;  /* 0x0000004815480221 */ /* 0x000fe20000010000 */
[----:B------:R-:W-:Y:S01]  /*2350*/  FSEL R75, R53, RZ, P6 ;  /* 0x000000ff354b7208 */ /* 0x000fe20003000000 */
[----:B------:R-:W-:Y:S01]  /*2360*/  @P0 FADD.FTZ R169, R22, R169 ;  /* 0x000000a916a90221 */ /* 0x000fe20000010000 */
[----:B------:R-:W-:Y:S01]  /*2370*/  LOP3.LUT P6, RZ, R2, 0xff00, RZ, 0xc0, !PT ;  /* 0x0000ff0002ff7812 */ /* 0x000fe200078cc0ff */
[----:B------:R-:W-:-:S02]  /*2380*/  FMUL.FTZ R171, R152, R171 ;  /* 0x000000ab98ab7220 */ /* 0x000fc40000410000 */
[C---:B------:R-:W-:Y:S02]  /*2390*/  FMUL.FTZ R154, R152.reuse, R173 ;  /* 0x000000ad989a7220 */ /* 0x040fe40000410000 */
[----:B------:R-:W-:Y:S01]  /*23a0*/  FMUL.FTZ R175, R152, R175 ;  /* 0x000000af98af7220 */ /* 0x000fe20000410000 */
[----:B------:R-:W-:Y:S01]  /*23b0*/  FSEL R152, R40, RZ, P5 ;  /* 0x000000ff28987208 */ /* 0x000fe20002800000 */
[-C--:B------:R-:W-:Y:S01]  /*23c0*/  FMUL.FTZ R53, R72, R55.reuse ;  /* 0x0000003748357220 */ /* 0x080fe20000410000 */
[----:B------:R-:W-:Y:S01]  /*23d0*/  SEL R40, R41, R28, P1 ;  /* 0x0000001c29287207 */ /* 0x000fe20000800000 */
[----:B------:R-:W-:Y:S01]  /*23e0*/  FMUL.FTZ R56, R169, R55 ;  /* 0x00000037a9387220 */ /* 0x000fe20000410000 */
[----:B------:R-:W-:Y:S01]  /*23f0*/  SEL R41, R42, R29, P1 ;  /* 0x0000001d2a297207 */ /* 0x000fe20000800000 */
[----:B------:R-:W-:Y:S01]  /*2400*/  FMUL.FTZ R53, R53, c[0x0][0x1e8] ;  /* 0x00007a0035357a20 */ /* 0x000fe20000410000 */
[----:B------:R-:W-:Y:S01]  /*2410*/  SEL R42, R43, R30, P1 ;  /* 0x0000001e2b2a7207 */ /* 0x000fe20000800000 */
[----:B------:R-:W-:Y:S01]  /*2420*/  FMUL.FTZ R56, R56, c[0x0][0x1e8] ;  /* 0x00007a0038387a20 */ /* 0x000fe20000410000 */
        /* <DEDUP_REMOVED lines=9> */
[----:B------:R-:W-:Y:S01]  /*24c0*/  @P2 IMAD.WIDE.U32 R60, R150, R61, c[0x0][0x258] ;  /* 0x00009600963c2625 */ /* 0x000fe200078e003d */
[----:B------:R-:W-:-:S02]  /*24d0*/  SEL R48, R49, R28, P1 ;  /* 0x0000001c31307207 */ /* 0x000fc40000800000 */
[----:B------:R-:W-:Y:S01]  /*24e0*/  FSEL R2, R53, RZ, P6 ;  /* 0x000000ff35027208 */ /* 0x000fe20003000000 */
[----:B------:R-:W-:Y:S01]  /*24f0*/  IMAD.WIDE.U32 R58, R150, R153, c[0x0][0x248] ;  /* 0x00009200963a7625 */ /* 0x000fe200078e0099 */
[----:B------:R-:W-:Y:S01]  /*2500*/  SEL R49, R50, R29, P1 ;  /* 0x0000001d32317207 */ /* 0x000fe20000800000 */
[----:B------:R0:W-:Y:S01]  /*2510*/  @P2 STG.E.128 [R60.64], R40 ;  /* 0x000000283c002986 */ /* 0x0001e2000c101d04 */
[----:B------:R-:W-:Y:S02]  /*2520*/  FSEL R73, R56, RZ, P4 ;  /* 0x000000ff38497208 */ /* 0x000fe40002000000 */
[----:B------:R-:W-:Y:S01]  /*2530*/  SEL R50, R51, R30, P1 ;  /* 0x0000001e33327207 */ /* 0x000fe20000800000 */
[----:B------:R1:W-:Y:S01]  /*2540*/  @P2 STG.E.128 [R60.64+0x10], R44 ;  /* 0x0000102c3c002986 */ /* 0x0003e2000c101d04 */
[----:B------:R-:W-:Y:S02]  /*2550*/  SEL R53, R68, R33, P1 ;  /* 0x0000002144357207 */ /* 0x000fe40000800000 */
[----:B------:R-:W-:Y:S01]  /*2560*/  @P2 MOV R56, 0x20 ;  /* 0x0000002000382802 */ /* 0x000fe20000000f00 */
[----:B------:R-:W-:Y:S01]  /*2570*/  STG.E.128 [R58.64], R36 ;  /* 0x000000243a007986 */ /* 0x000fe2000c101d04 */
[----:B------:R-:W-:-:S02]  /*2580*/  SEL R51, R54, R31, P1 ;  /* 0x0000001f36337207 */ /* 0x000fc40000800000 */
[C---:B------:R-:W-:Y:S01]  /*2590*/  SEL R32, R171.reuse, R32, P1 ;  /* 0x00000020ab207207 */ /* 0x040fe20000800000 */
[----:B------:R-:W-:Y:S01]  /*25a0*/  FMUL.FTZ R171, R171, R55 ;  /* 0x00000037abab7220 */ /* 0x000fe20000410000 */
[C---:B------:R-:W-:Y:S01]  /*25b0*/  SEL R33, R154.reuse, R33, P1 ;  /* 0x000000219a217207 */ /* 0x040fe20000800000 */
[-C--:B------:R-:W-:Y:S01]  /*25c0*/  FMUL.FTZ R154, R154, R55.reuse ;  /* 0x000000379a9a7220 */ /* 0x080fe20000410000 */
[----:B------:R-:W-:Y:S01]  /*25d0*/  SEL R54, R159, R34, P1 ;  /* 0x000000229f367207 */ /* 0x000fe20000800000 */
[----:B------:R-:W-:Y:S01]  /*25e0*/  @P2 IMAD.WIDE.U32 R56, R151, R56, c[0x0][0x258] ;  /* 0x0000960097382625 */ /* 0x000fe200078e0038 */
[C---:B------:R-:W-:Y:S02]  /*25f0*/  LOP3.LUT P6, RZ, R3.reuse, 0xff, RZ, 0xc0, !PT ;  /* 0x000000ff03ff7812 */ /* 0x040fe400078cc0ff */
[----:B------:R-:W-:Y:S01]  /*2600*/  LOP3.LUT P4, RZ, R3, 0xff00, RZ, 0xc0, !PT ;  /* 0x0000ff0003ff7812 */ /* 0x000fe2000788c0ff */
[----:B------:R-:W-:Y:S01]  /*2610*/  FMUL.FTZ R171, R171, c[0x0][0x1e8] ;  /* 0x00007a00abab7a20 */ /* 0x000fe20000410000 */
[C---:B------:R-:W-:Y:S01]  /*2620*/  LOP3.LUT P5, RZ, R3.reuse, 0xff0000, RZ, 0xc0, !PT ;  /* 0x00ff000003ff7812 */ /* 0x040fe200078ac0ff */
[----:B------:R-:W-:Y:S01]  /*2630*/  FMUL.FTZ R154, R154, c[0x0][0x1e8] ;  /* 0x00007a009a9a7a20 */ /* 0x000fe20000410000 */
[----:B------:R-:W-:Y:S01]  /*2640*/  LOP3.LUT P0, RZ, R3, 0xff000000, RZ, 0xc0, !PT ;  /* 0xff00000003ff7812 */ /* 0x000fe2000780c0ff */
[-C--:B------:R-:W-:Y:S01]  /*2650*/  FMUL.FTZ R3, R156, R55.reuse ;  /* 0x000000379c037220 */ /* 0x080fe20000410000 */
[C---:B------:R-:W-:Y:S01]  /*2660*/  SEL R34, R175.reuse, R34, P1 ;  /* 0x00000022af227207 */ /* 0x040fe20000800000 */
[----:B------:R-:W-:Y:S01]  /*2670*/  FMUL.FTZ R175, R175, R55 ;  /* 0x00000037afaf7220 */ /* 0x000fe20000410000 */
[----:B0-----:R-:W-:Y:S01]  /*2680*/  F2FP.BF16.PACK_AB R40, R2, R71 ;  /* 0x000000470228723e */ /* 0x001fe200000010ff */
[----:B------:R-:W-:Y:S01]  /*2690*/  FMUL.FTZ R2, R3, c[0x0][0x1e8] ;  /* 0x00007a0003027a20 */ /* 0x000fe20000410000 */
[----:B------:R0:W-:Y:S01]  /*26a0*/  @P2 STG.E.128 [R56.64], R48 ;  /* 0x0000003038002986 */ /* 0x0001e2000c101d04 */
[----:B------:R-:W-:Y:S01]  /*26b0*/  FMUL.FTZ R175, R175, c[0x0][0x1e8] ;  /* 0x00007a00afaf7a20 */ /* 0x000fe20000410000 */
[----:B-1----:R-:W-:-:S02]  /*26c0*/  IADD3 R44, R150, 0x80, RZ ;  /* 0x00000080962c7810 */ /* 0x002fc40007ffe0ff */
[----:B------:R-:W-:Y:S02]  /*26d0*/  FSEL R42, R171, RZ, P6 ;  /* 0x000000ffab2a7208 */ /* 0x000fe40003000000 */
[----:B------:R-:W-:Y:S02]  /*26e0*/  FSEL R3, R154, RZ, P4 ;  /* 0x000000ff9a037208 */ /* 0x000fe40002000000 */
[----:B------:R-:W-:Y:S02]  /*26f0*/  IADD3 R150, R150, 0x100, RZ ;  /* 0x0000010096967810 */ /* 0x000fe40007ffe0ff */
[----:B------:R-:W-:Y:S02]  /*2700*/  FSEL R43, R175, RZ, P5 ;  /* 0x000000ffaf2b7208 */ /* 0x000fe40002800000 */
[----:B------:R-:W-:Y:S02]  /*2710*/  FSEL R46, R2, RZ, P0 ;  /* 0x000000ff022e7208 */ /* 0x000fe40000000000 */
[----:B------:R-:W-:-:S02]  /*2720*/  SEL R55, R70, R35, P1 ;  /* 0x0000002346377207 */ /* 0x000fc40000800000 */
[----:B------:R-:W-:Y:S01]  /*2730*/  F2FP.BF16.PACK_AB R42, R3, R42 ;  /* 0x0000002a032a723e */ /* 0x000fe200000010ff */
[----:B------:R-:W-:Y:S01]  /*2740*/  IMAD.WIDE.U32 R2, R153, R44, c[0x0][0x248] ;  /* 0x0000920099027625 */ /* 0x000fe200078e002c */
[----:B0-----:R-:W-:Y:S01]  /*2750*/  @P2 MOV R48, 0x20 ;  /* 0x0000002000302802 */ /* 0x001fe20000000f00 */
[----:B------:R0:W-:Y:S01]  /*2760*/  @P2 STG.E.128 [R56.64+0x10], R52 ;  /* 0x0000103438002986 */ /* 0x0001e2000c101d04 */
[----:B------:R-:W-:Y:S02]  /*2770*/  F2FP.BF16.PACK_AB R36, R65, R62 ;  /* 0x0000003e4124723e */ /* 0x000fe400000010ff */
[----:B------:R-:W-:Y:S01]  /*2780*/  F2FP.BF16.PACK_AB R37, R67, R64 ;  /* 0x000000404325723e */ /* 0x000fe200000010ff */
[----:B------:R-:W-:Y:S01]  /*2790*/  @P2 IMAD.WIDE.U32 R44, R149, R48, c[0x0][0x258] ;  /* 0x00009600952c2625 */ /* 0x000fe200078e0030 */
[----:B------:R-:W-:Y:S02]  /*27a0*/  F2FP.BF16.PACK_AB R38, R69, R66 ;  /* 0x000000424526723e */ /* 0x000fe400000010ff */
[----:B------:R-:W-:-:S02]  /*27b0*/  F2FP.BF16.PACK_AB R39, R158, R75 ;  /* 0x0000004b9e27723e */ /* 0x000fc400000010ff */
[----:B------:R-:W-:Y:S02]  /*27c0*/  SEL R28, R167, R28, P1 ;  /* 0x0000001ca71c7207 */ /* 0x000fe40000800000 */
[----:B------:R-:W-:Y:S01]  /*27d0*/  SEL R29, R72, R29, P1 ;  /* 0x0000001d481d7207 */ /* 0x000fe20000800000 */
[----:B------:R0:W-:Y:S01]  /*27e0*/  STG.E.128 [R2.64], R36 ;  /* 0x0000002402007986 */ /* 0x0001e2000c101d04 */
[----:B------:R-:W-:Y:S02]  /*27f0*/  SEL R30, R169, R30, P1 ;  /* 0x0000001ea91e7207 */ /* 0x000fe40000800000 */
[----:B------:R-:W-:Y:S02]  /*2800*/  SEL R31, R74, R31, P1 ;  /* 0x0000001f4a1f7207 */ /* 0x000fe40000800000 */
[----:B------:R-:W-:Y:S02]  /*2810*/  SEL R35, R156, R35, P1 ;  /* 0x000000239c237207 */ /* 0x000fe40000800000 */
[----:B------:R-:W-:Y:S01]  /*2820*/  F2FP.BF16.PACK_AB R43, R46, R43 ;  /* 0x0000002b2e2b723e */ /* 0x000fe200000010ff */
[----:B------:R-:W-:Y:S01]  /*2830*/  IMAD.WIDE.U32 R46, R153, R150, c[0x0][0x248] ;  /* 0x00009200992e7625 */ /* 0x000fe200078e0096 */
[----:B------:R-:W-:Y:S01]  /*2840*/  F2FP.BF16.PACK_AB R41, R152, R73 ;  /* 0x000000499829723e */ /* 0x000fe200000010ff */
[----:B------:R0:W-:Y:S01]  /*2850*/  @P2 STG.E.128 [R44.64], R28 ;  /* 0x0000001c2c002986 */ /* 0x0001e2000c101d04 */
[----:B------:R-:W-:-:S02]  /*2860*/  ISETP.GE.AND P0, PT, R140, c[0x0][0x164], PT ;  /* 0x000059008c007a0c */ /* 0x000fc40003f06270 */
[----:B------:R-:W-:Y:S01]  /*2870*/  SEL R153, RZ, 0x1, P3 ;  /* 0x00000001ff997807 */ /* 0x000fe20001800000 */
[----:B------:R0:W-:Y:S04]  /*2880*/  @P2 STG.E.128 [R44.64+0x10], R32 ;  /* 0x000010202c002986 */ /* 0x0001e8000c101d04 */
[----:B------:R0:W-:Y:S06]  /*2890*/  STG.E.128 [R46.64], R40 ;  /* 0x000000282e007986 */ /* 0x0001ec000c101d04 */
[----:B0-----:R-:W-:Y:S01]  /*28a0*/  @P0 CALL.REL.NOINC `(.L_x_3447) ;  /* 0x0000001000000944 */ /* 0x001fe20003c00000 */
[----:B------:R-:W-:Y:S05]  /*28b0*/  BRA `(.L_x_3448) ;  /* 0xffffdcc000007947 */ /* 0x000fea000383ffff */
.L_x_3447:
        /* <DEDUP_REMOVED lines=48> */
.L_x_3444:
[----:B------:R-:W0:Y:S01]  /*2bc0*/  S2UR UR6, SR_CTAID.X ;  /* 0x00000000000679c3 */ /* 0x000e220000002500 */
[----:B------:R-:W-:Y:S01]  /*2bd0*/  HFMA2.MMA R13, -RZ, RZ, 0, 1.9073486328125e-06 ;  /* 0x00000020ff0d7435 */ /* 0x000fe200000001ff */
        /* <DEDUP_REMOVED lines=19> */
.L_x_3445:
[----:B------:R-:W-:Y:S01]  /*2d10*/  HFMA2.MMA R40, -RZ, RZ, 0, 9.5367431640625e-07 ;  /* 0x00000010ff287435 */ /* 0x000fe200000001ff */
[----:B------:R-:W-:-:S02]  /*2d20*/  MOV R39, R41 ;  /* 0x0000002900277202 */ /* 0x000fc40000000f00 */
[----:B------:R-:W-:Y:S02]  /*2d30*/  MOV R42, 0x1f ;  /* 0x0000001f002a7802 */ /* 0x000fe40000000f00 */
[----:B------:R-:W-:Y:S02]  /*2d40*/  MOV R45, 0xffffffff ;  /* 0xffffffff002d7802 */ /* 0x000fe40000000f00 */
[----:B------:R-:W-:Y:S02]  /*2d50*/  MOV R36, 0x2d70 ;  /* 0x00002d7000247802 */ /* 0x000fe40000000f00 */
[----:B-----5:R-:W-:Y:S05]  /*2d60*/  CALL.REL.NOINC `($__internal_69_$__cuda_sm70_shflsync_down_p) ;  /* 0x0000046000007944 */ /* 0x020fea0003c00000 */
[----:B-1----:R-:W-:Y:S01]  /*2d70*/  MOV R38, R39 ;  /* 0x0000002700267202 */ /* 0x002fe20000000f00 */
[----:B0-----:R-:W-:Y:S05]  /*2d80*/  BRA `(.L_x_3449) ;  /* 0xffffe7c000007947 */ /* 0x001fea000383ffff */
.L_x_3446:
[----:B------:R-:W-:Y:S01]  /*2d90*/  HFMA2.MMA R40, -RZ, RZ, 0, 9.5367431640625e-07 ;  /* 0x00000010ff287435 */ /* 0x000fe200000001ff */
[----:B------:R-:W-:Y:S02]  /*2da0*/  MOV R39, R43 ;  /* 0x0000002b00277202 */ /* 0x000fe40000000f00 */
[----:B------:R-:W-:Y:S02]  /*2db0*/  MOV R42, 0x1f ;  /* 0x0000001f002a7802 */ /* 0x000fe40000000f00 */
[----:B------:R-:W-:-:S02]  /*2dc0*/  MOV R45, 0xffffffff ;  /* 0xffffffff002d7802 */ /* 0x000fc40000000f00 */
[----:B------:R-:W-:Y:S02]  /*2dd0*/  MOV R36, 0x2df0 ;  /* 0x00002df000247802 */ /* 0x000fe40000000f00 */
[----:B01---5:R-:W-:Y:S05]  /*2de0*/  CALL.REL.NOINC `($__internal_69_$__cuda_sm70_shflsync_down_p) ;  /* 0x000003e000007944 */ /* 0x023fea0003c00000 */
[----:B------:R-:W-:Y:S01]  /*2df0*/  FADD.FTZ R41, R41, R38 ;  /* 0x0000002629297221 */ /* 0x000fe20000010000 */
[----:B0-----:R-:W-:Y:S01]  /*2e00*/  HFMA2.MMA R40, -RZ, RZ, 0, 4.76837158203125e-07 ;  /* 0x00000008ff287435 */ /* 0x001fe200000001ff */
[----:B-1----:R-:W-:Y:S01]  /*2e10*/  FADD.FTZ R44, R43, R39 ;  /* 0x000000272b2c7221 */ /* 0x002fe20000010000 */
[----:B------:R-:W-:Y:S02]  /*2e20*/  MOV R42, 0x1f ;  /* 0x0000001f002a7802 */ /* 0x000fe40000000f00 */
[----:B------:R-:W-:Y:S02]  /*2e30*/  MOV R45, 0xffffffff ;  /* 0xffffffff002d7802 */ /* 0x000fe40000000f00 */
[----:B------:R-:W-:Y:S02]  /*2e40*/  MOV R39, R41 ;  /* 0x0000002900277202 */ /* 0x000fe40000000f00 */
[----:B------:R-:W-:Y:S02]  /*2e50*/  MOV R36, 0x2e70 ;  /* 0x00002e7000247802 */ /* 0x000fe40000000f00 */
[----:B------:R-:W-:Y:S05]  /*2e60*/  CALL.REL.NOINC `($__internal_69_$__cuda_sm70_shflsync_down_p) ;  /* 0x0000036000007944 */ /* 0x000fea0003c00000 */
[----:B0-----:R-:W-:Y:S01]  /*2e70*/  HFMA2.MMA R40, -RZ, RZ, 0, 4.76837158203125e-07 ;  /* 0x00000008ff287435 */ /* 0x001fe200000001ff */
[----:B-1----:R-:W-:-:S02]  /*2e80*/  MOV R38, R39 ;  /* 0x0000002700267202 */ /* 0x002fc40000000f00 */
[----:B------:R-:W-:Y:S02]  /*2e90*/  MOV R39, R44 ;  /* 0x0000002c00277202 */ /* 0x000fe40000000f00 */
[----:B------:R-:W-:Y:S02]  /*2ea0*/  MOV R42, 0x1f ;  /* 0x0000001f002a7802 */ /* 0x000fe40000000f00 */
[----:B------:R-:W-:Y:S02]  /*2eb0*/  MOV R45, 0xffffffff ;  /* 0xffffffff002d7802 */ /* 0x000fe40000000f00 */
[----:B------:R-:W-:Y:S02]  /*2ec0*/  MOV R36, 0x2ee0 ;  /* 0x00002ee000247802 */ /* 0x000fe40000000f00 */
[----:B------:R-:W-:Y:S05]  /*2ed0*/  CALL.REL.NOINC `($__internal_69_$__cuda_sm70_shflsync_down_p) ;  /* 0x000002f000007944 */ /* 0x000fea0003c00000 */
[----:B------:R-:W-:Y:S01]  /*2ee0*/  FADD.FTZ R41, R38, R41 ;  /* 0x0000002926297221 */ /* 0x000fe20000010000 */
[----:B0-----:R-:W-:Y:S01]  /*2ef0*/  HFMA2.MMA R40, -RZ, RZ, 0, 2.384185791015625e-07 ;  /* 0x00000004ff287435 */ /* 0x001fe200000001ff */
[----:B-1----:R-:W-:Y:S01]  /*2f00*/  FADD.FTZ R44, R44, R39 ;  /* 0x000000272c2c7221 */ /* 0x002fe20000010000 */
[----:B------:R-:W-:Y:S02]  /*2f10*/  MOV R42, 0x1f ;  /* 0x0000001f002a7802 */ /* 0x000fe40000000f00 */
[----:B------:R-:W-:-:S02]  /*2f20*/  MOV R45, 0xffffffff ;  /* 0xffffffff002d7802 */ /* 0x000fc40000000f00 */
[----:B------:R-:W-:Y:S02]  /*2f30*/  MOV R39, R41 ;  /* 0x0000002900277202 */ /* 0x000fe40000000f00 */
[----:B------:R-:W-:Y:S02]  /*2f40*/  MOV R36, 0x2f60 ;  /* 0x00002f6000247802 */ /* 0x000fe40000000f00 */
[----:B------:R-:W-:Y:S05]  /*2f50*/  CALL.REL.NOINC `($__internal_69_$__cuda_sm70_shflsync_down_p) ;  /* 0x0000027000007944 */ /* 0x000fea0003c00000 */
[----:B0-----:R-:W-:Y:S01]  /*2f60*/  HFMA2.MMA R40, -RZ, RZ, 0, 2.384185791015625e-07 ;  /* 0x00000004ff287435 */ /* 0x001fe200000001ff */
[----:B-1----:R-:W-:Y:S02]  /*2f70*/  MOV R38, R39 ;  /* 0x0000002700267202 */ /* 0x002fe40000000f00 */
[----:B------:R-:W-:Y:S02]  /*2f80*/  MOV R39, R44 ;  /* 0x0000002c00277202 */ /* 0x000fe40000000f00 */
[----:B------:R-:W-:Y:S02]  /*2f90*/  MOV R42, 0x1f ;  /* 0x0000001f002a7802 */ /* 0x000fe40000000f00 */
[----:B------:R-:W-:Y:S02]  /*2fa0*/  MOV R45, 0xffffffff ;  /* 0xffffffff002d7802 */ /* 0x000fe40000000f00 */
[----:B------:R-:W-:-:S02]  /*2fb0*/  MOV R36, 0x2fd0 ;  /* 0x00002fd000247802 */ /* 0x000fc40000000f00 */
[----:B------:R-:W-:Y:S05]  /*2fc0*/  CALL.REL.NOINC `($__internal_69_$__cuda_sm70_shflsync_down_p) ;  /* 0x0000020000007944 */ /* 0x000fea0003c00000 */
[----:B------:R-:W-:Y:S01]  /*2fd0*/  FADD.FTZ R41, R38, R41 ;  /* 0x0000002926297221 */ /* 0x000fe20000010000 */
[----:B0-----:R-:W-:Y:S01]  /*2fe0*/  HFMA2.MMA R40, -RZ, RZ, 0, 1.1920928955078125e-07 ;  /* 0x00000002ff287435 */ /* 0x001fe200000001ff */
[----:B-1----:R-:W-:Y:S01]  /*2ff0*/  FADD.FTZ R44, R44, R39 ;  /* 0x000000272c2c7221 */ /* 0x002fe20000010000 */
[----:B------:R-:W-:-:S02]  /*3000*/  MOV R42, 0x1f ;  /* 0x0000001f002a7802 */ /* 0x000fc40000000f00 */
[----:B------:R-:W-:Y:S02]  /*3010*/  MOV R45, 0xffffffff ;  /* 0xffffffff002d7802 */ /* 0x000fe40000000f00 */
[----:B------:R-:W-:Y:S02]  /*3020*/  MOV R39, R41 ;  /* 0x0000002900277202 */ /* 0x000fe40000000f00 */
[----:B------:R-:W-:Y:S02]  /*3030*/  MOV R36, 0x3050 ;  /* 0x0000305000247802 */ /* 0x000fe40000000f00 */
[----:B------:R-:W-:Y:S05]  /*3040*/  CALL.REL.NOINC `($__internal_69_$__cuda_sm70_shflsync_down_p) ;  /* 0x0000018000007944 */ /* 0x000fea0003c00000 */
[----:B0-----:R-:W-:Y:S01]  /*3050*/  HFMA2.MMA R40, -RZ, RZ, 0, 1.1920928955078125e-07 ;  /* 0x00000002ff287435 */ /* 0x001fe200000001ff */
[----:B-1----:R-:W-:Y:S02]  /*3060*/  MOV R38, R39 ;  /* 0x0000002700267202 */ /* 0x002fe40000000f00 */
[----:B------:R-:W-:Y:S02]  /*3070*/  MOV R39, R44 ;  /* 0x0000002c00277202 */ /* 0x000fe40000000f00 */
[----:B------:R-:W-:Y:S02]  /*3080*/  MOV R42, 0x1f ;  /* 0x0000001f002a7802 */ /* 0x000fe40000000f00 */
[----:B------:R-:W-:-:S02]  /*3090*/  MOV R45, 0xffffffff ;  /* 0xffffffff002d7802 */ /* 0x000fc40000000f00 */
[----:B------:R-:W-:Y:S02]  /*30a0*/  MOV R36, 0x30c0 ;  /* 0x000030c000247802 */ /* 0x000fe40000000f00 */
[----:B------:R-:W-:Y:S05]  /*30b0*/  CALL.REL.NOINC `($__internal_69_$__cuda_sm70_shflsync_down_p) ;  /* 0x0000011000007944 */ /* 0x000fea0003c00000 */
[----:B------:R-:W-:Y:S01]  /*30c0*/  FADD.FTZ R41, R38, R41 ;  /* 0x0000002926297221 */ /* 0x000fe20000010000 */
[----:B0-----:R-:W-:Y:S01]  /*30d0*/  HFMA2.MMA R40, -RZ, RZ, 0, 5.9604644775390625e-08 ;  /* 0x00000001ff287435 */ /* 0x001fe200000001ff */
[----:B-1----:R-:W-:Y:S01]  /*30e0*/  FADD.FTZ R43, R44, R39 ;  /* 0x000000272c2b7221 */ /* 0x002fe20000010000 */
[----:B------:R-:W-:Y:S02]  /*30f0*/  MOV R42, 0x1f ;  /* 0x0000001f002a7802 */ /* 0x000fe40000000f00 */
[----:B------:R-:W-:Y:S02]  /*3100*/  MOV R45, 0xffffffff ;  /* 0xffffffff002d7802 */ /* 0x000fe40000000f00 */
[----:B------:R-:W-:Y:S02]  /*3110*/  MOV R39, R41 ;  /* 0x0000002900277202 */ /* 0x000fe40000000f00 */
[----:B------:R-:W-:Y:S02]  /*3120*/  MOV R36, 0x3140 ;  /* 0x0000314000247802 */ /* 0x000fe40000000f00 */
[----:B------:R-:W-:Y:S05]  /*3130*/  CALL.REL.NOINC `($__internal_69_$__cuda_sm70_shflsync_down_p) ;  /* 0x0000009000007944 */ /* 0x000fea0003c00000 */
[----:B0-----:R-:W-:Y:S01]  /*3140*/  HFMA2.MMA R40, -RZ, RZ, 0, 5.9604644775390625e-08 ;  /* 0x00000001ff287435 */ /* 0x001fe200000001ff */
[----:B-1----:R-:W-:-:S02]  /*3150*/  MOV R44, R39 ;  /* 0x00000027002c7202 */ /* 0x002fc40000000f00 */
[----:B------:R-:W-:Y:S02]  /*3160*/  MOV R39, R43 ;  /* 0x0000002b00277202 */ /* 0x000fe40000000f00 */
[----:B------:R-:W-:Y:S02]  /*3170*/  MOV R42, 0x1f ;  /* 0x0000001f002a7802 */ /* 0x000fe40000000f00 */
[----:B------:R-:W-:Y:S02]  /*3180*/  MOV R45, 0xffffffff ;  /* 0xffffffff002d7802 */ /* 0x000fe40000000f00 */
[----:B------:R-:W-:Y:S02]  /*3190*/  MOV R36, 0x31b0 ;  /* 0x000031b000247802 */ /* 0x000fe40000000f00 */
[----:B------:R-:W-:Y:S05]  /*31a0*/  CALL.REL.NOINC `($__internal_69_$__cuda_sm70_shflsync_down_p) ;  /* 0x0000002000007944 */ /* 0x000fea0003c00000 */
[----:B-1----:R-:W-:Y:S01]  /*31b0*/  MOV R36, R39 ;  /* 0x0000002700247202 */ /* 0x002fe20000000f00 */
[----:B0-----:R-:W-:Y:S05]  /*31c0*/  BRA `(.L_x_3450) ;  /* 0xffffe4a000007947 */ /* 0x001fea000383ffff */
        .weak           $__internal_69_$__cuda_sm70_shflsync_down_p
        .type           $__internal_69_$__cuda_sm70_shflsync_down_p,@function
        .size           $__internal_69_$__cuda_sm70_shflsync_down_p,(.L_x_9323 - $__internal_69_$__cuda_sm70_shflsync_down_p)
$__internal_69_$__cuda_sm70_shflsync_down_p:
[----:B------:R-:W-:Y:S01]  /*31d0*/  HFMA2.MMA R37, -RZ, RZ, 0, 0 ;  /* 0x00000000ff257435 */ /* 0x000fe200000001ff */
[----:B------:R-:W-:Y:S04]  /*31e0*/  WARPSYNC R45 ;  /* 0x0000002d00007348 */ /* 0x000fe80003800000 */
[----:B------:R0:W1:Y:S01]  /*31f0*/  SHFL.DOWN PT, R39, R39, R40, R42 ;  /* 0x0800002827277389 */ /* 0x00006200000e002a */
[----:B------:R-:W-:Y:S05]  /*3200*/  RET.REL.NODEC R36 `(_ZN10layer_norm13ln_bwd_kernelINS_13Kernel_traitsI13__nv_bfloat16S2_fS2_fjLj3072ELj1ELj1ELj4ELj16ENS_18Kernel_traits_baseILj3072ES2_S2_fS2_fjLj128EEEEELb1ELb0ELb0ELb1EEEvNS_9BwdParamsE) ;  /* 0xffffcdf024007950 */ /* 0x000fea0003c3ffff */
.L_x_3451:
        /* <DEDUP_REMOVED lines=15> */
.L_x_9323:


//--------------------- .text._ZN10layer_norm22ln_bwd_finalize_kernelINS_22Kernel_traits_finalizeILj3072E13__nv_bfloat16S2_fS2_fjLb0ELj1024ELj4ENS_18Kernel_traits_baseILj3072ES2_S2_fS2_fjLj1024EEEEELb0ELb0EEEvNS_9BwdParamsE --------------------------
	.section	.text._ZN10layer_norm22ln_bwd_finalize_kernelINS_22Kernel_traits_finalizeILj3072E13__nv_bfloat16S2_fS2_fjLb0ELj1024ELj4ENS_18Kernel_traits_baseILj3072ES2_S2_fS2_fjLj1024EEEEELb0ELb0EEEvNS_9BwdParamsE,"ax",@progbits
	.sectioninfo	@"SHI_REGISTERS=30"
	.align	128
        .global         _ZN10layer_norm22ln_bwd_finalize_kernelINS_22Kernel_traits_finalizeILj3072E13__nv_bfloat16S2_fS2_fjLb0ELj1024ELj4ENS_18Kernel_traits_baseILj3072ES2_S2_fS2_fjLj1024EEEEELb0ELb0EEEvNS_9BwdParamsE
        .type           _ZN10layer_norm22ln_bwd_finalize_kernelINS_22Kernel_traits_finalizeILj3072E13__nv_bfloat16S2_fS2_fjLb0ELj1024ELj4ENS_18Kernel_traits_baseILj3072ES2_S2_fS2_fjLj1024EEEEELb0ELb0EEEvNS_9BwdParamsE,@function
        .size           _ZN10layer_norm22ln_bwd_finalize_kernelINS_22Kernel_traits_finalizeILj3072E13__nv_bfloat16S2_fS2_fjLb0ELj1024ELj4ENS_18Kernel_traits_baseILj3072ES2_S2_fS2_fjLj1024EEEEELb0ELb0EEEvNS_9BwdParamsE,(.L_x_9324 - _ZN10layer_norm22ln_bwd_finalize_kernelINS_22Kernel_traits_finalizeILj3072E13__nv_bfloat16S2_fS2_fjLb0ELj1024ELj4ENS_18Kernel_traits_baseILj3072ES2_S2_fS2_fjLj1024EEEEELb0ELb0EEEvNS_9BwdParamsE)
        .other          _ZN10layer_norm22ln_bwd_finalize_kernelINS_22Kernel_traits_finalizeILj3072E13__nv_bfloat16S2_fS2_fjLb0ELj1024ELj4ENS_18Kernel_traits_baseILj3072ES2_S2_fS2_fjLj1024EEEEELb0ELb0EEEvNS_9BwdParamsE,@"STO_CUDA_ENTRY STV_DEFAULT"
_ZN10layer_norm22ln_bwd_finalize_kernelINS_22Kernel_traits_finalizeILj3072E13__nv_bfloat16S2_fS2_fjLb0ELj1024ELj4ENS_18Kernel_traits_baseILj3072ES2_S2_fS2_fjLj1024EEEEELb0ELb0EEEvNS_9BwdParamsE:
.text._ZN10layer_norm22ln_bwd_finalize_kernelINS_22Kernel_traits_finalizeILj3072E13__nv_bfloat16S2_fS2_fjLb0ELj1024ELj4ENS_18Kernel_traits_baseILj3072ES2_S2_fS2_fjLj1024EEEEELb0ELb0EEEvNS_9BwdParamsE:
        /* <DEDUP_REMOVED lines=19> */
.L_x_3465:
        /* <DEDUP_REMOVED lines=28> */
.L_x_3456:
        /* <DEDUP_REMOVED lines=35> */
.L_x_3455:
[----:B------:R-:W-:Y:S05]  /*0520*/  BSYNC B1 ;  /* 0x0000000000017941 */ /* 0x000fea0003800000 */
.L_x_3454:
        /* <DEDUP_REMOVED lines=23> */
.L_x_3458:
[----:B------:R-:W-:Y:S05]  /*06a0*/  BSYNC B1 ;  /* 0x0000000000017941 */ /* 0x000fea0003800000 */
.L_x_3457:
        /* <DEDUP_REMOVED lines=11> */
.L_x_3459:
[----:B------:R-:W-:Y:S05]  /*0760*/  BSYNC B1 ;  /* 0x0000000000017941 */ /* 0x000fea0003800000 */
.L_x_3453:
[----:B------:R-:W-:Y:S05]  /*0770*/  BSYNC B0 ;  /* 0x0000000000007941 */ /* 0x000fea0003800000 */
.L_x_3452:
        /* <DEDUP_REMOVED lines=11> */
.L_x_3466:
        /* <DEDUP_REMOVED lines=18> */
.L_x_3467:
[----:B---3--:R-:W-:Y:S02]  /*0950*/  FADD.FTZ R4, R4, R9 ;  /* 0x0000000904047221 */ /* 0x008fe40000010000 */
[----:B-12---:R-:W-:-:S03]  /*0960*/  FADD.FTZ R6, R5, R6 ;  /* 0x0000000605067221 */ /* 0x006fc60000010000 */
[----:B------:R1:W-:Y:S04]  /*0970*/  @!P1 STS [R17.X4+0x2000], R4 ;  /* 0x0020000411009388 */ /* 0x0003e80000004800 */
[----:B------:R1:W-:Y:S02]  /*0980*/  @!P1 STS [R17.X4+0x2080], R6 ;  /* 0x0020800611009388 */ /* 0x0003e40000004800 */
.L_x_3460:
        /* <DEDUP_REMOVED lines=17> */
.L_x_3464:
[----:B------:R-:W-:Y:S05]  /*0aa0*/  BSYNC B0 ;  /* 0x0000000000007941 */ /* 0x000fea0003800000 */
.L_x_3463:
[C---:B------:R-:W-:Y:S02]  /*0ab0*/  ISETP.GT.U32.AND P1, PT, R18.reuse, -0xc01, PT ;  /* 0xfffff3ff1200780c */ /* 0x040fe40003f24070 */
[----:B------:R-:W-:Y:S02]  /*0ac0*/  IADD3 R18, R18, 0xc00, RZ ;  /* 0x00000c0012127810 */ /* 0x000fe40007ffe0ff */
[----:B------:R-:W-:-:S09]  /*0ad0*/  IADD3 R19, R19, 0x600, RZ ;  /* 0x0000060013137810 */ /* 0x000fd20007ffe0ff */
[----:B01----:R-:W-:Y:S05]  /*0ae0*/  @P1 BRA `(.L_x_3465) ;  /* 0xfffff64000001947 */ /* 0x003fea000383ffff */
[----:B------:R-:W-:Y:S05]  /*0af0*/  EXIT ;  /* 0x000000000000794d */ /* 0x000fea0003800000 */
.L_x_3461:
[----:B--2---:R-:W-:Y:S01]  /*0b00*/  IMAD.MOV.U32 R9, RZ, RZ, R5 ;  /* 0x000000ffff097224 */ /* 0x004fe200078e0005 */
[----:B------:R-:W-:Y:S01]  /*0b10*/  MOV R8, 0x1 ;  /* 0x0000000100087802 */ /* 0x000fe20000000f00 */
[----:B------:R-:W-:Y:S01]  /*0b20*/  IMAD.MOV.U32 R7, RZ, RZ, 0x1f ;  /* 0x0000001fff077424 */ /* 0x000fe200078e00ff */
[----:B------:R-:W-:Y:S02]  /*0b30*/  MOV R10, 0xffffffff ;  /* 0xffffffff000a7802 */ /* 0x000fe40000000f00 */
[----:B------:R-:W-:Y:S02]  /*0b40*/  MOV R2, 0xb60 ;  /* 0x00000b6000027802 */ /* 0x000fe40000000f00 */
[----:B01----:R-:W-:Y:S05]  /*0b50*/  CALL.REL.NOINC `($__internal_70_$__cuda_sm70_shflsync_bfly_p) ;  /* 0x000003b000007944 */ /* 0x003fea0003c00000 */
[----:B-1----:R-:W-:Y:S01]  /*0b60*/  IMAD.MOV.U32 R2, RZ, RZ, R7 ;  /* 0x000000ffff027224 */ /* 0x002fe200078e0007 */
[----:B0-----:R-:W-:Y:S05]  /*0b70*/  BRA `(.L_x_3466) ;  /* 0xfffffcb000007947 */ /* 0x001fea000383ffff */
.L_x_3462:
[----:B------:R-:W-:Y:S01]  /*0b80*/  HFMA2.MMA R8, -RZ, RZ, 0, 1.1920928955078125e-07 ;  /* 0x00000002ff087435 */ /* 0x000fe200000001ff */
[----:B------:R-:W-:Y:S01]  /*0b90*/  IMAD.MOV.U32 R7, RZ, RZ, 0x1f ;  /* 0x0000001fff077424 */ /* 0x000fe200078e00ff */
[----:B------:R-:W-:Y:S02]  /*0ba0*/  MOV R10, 0xffffffff ;  /* 0xffffffff000a7802 */ /* 0x000fe40000000f00 */
[----:B------:R-:W-:-:S02]  /*0bb0*/  MOV R2, 0xbd0 ;  /* 0x00000bd000027802 */ /* 0x000fc40000000f00 */
[----:B012---:R-:W-:Y:S05]  /*0bc0*/  CALL.REL.NOINC `($__internal_70_$__cuda_sm70_shflsync_bfly_p) ;  /* 0x0000034000007944 */ /* 0x007fea0003c00000 */
[----:B01----:R-:W-:Y:S01]  /*0bd0*/  FADD.FTZ R9, R9, R7 ;  /* 0x0000000709097221 */ /* 0x003fe20000010000 */
[----:B------:R-:W-:Y:S01]  /*0be0*/  HFMA2.MMA R7, -RZ, RZ, 0, 1.847743988037109375e-06 ;  /* 0x0000001fff077435 */ /* 0x000fe200000001ff */
[----:B------:R-:W-:Y:S01]  /*0bf0*/  IMAD.MOV.U32 R8, RZ, RZ, 0x4 ;  /* 0x00000004ff087424 */ /* 0x000fe200078e00ff */
[----:B------:R-:W-:Y:S01]  /*0c00*/  MOV R2, 0xc30 ;  /* 0x00000c3000027802 */ /* 0x000fe20000000f00 */
[----:B------:R-:W-:-:S03]  /*0c10*/  IMAD.MOV.U32 R10, RZ, RZ, -0x1 ;  /* 0xffffffffff0a7424 */ /* 0x000fc600078e00ff */
[----:B------:R-:W-:Y:S05]  /*0c20*/  CALL.REL.NOINC `($__internal_70_$__cuda_sm70_shflsync_bfly_p) ;  /* 0x000002e000007944 */ /* 0x000fea0003c00000 */
[----:B01----:R-:W-:Y:S01]  /*0c30*/  FADD.FTZ R9, R9, R7 ;  /* 0x0000000709097221 */ /* 0x003fe20000010000 */
[----:B------:R-:W-:Y:S01]  /*0c40*/  HFMA2.MMA R7, -RZ, RZ, 0, 1.847743988037109375e-06 ;  /* 0x0000001fff077435 */ /* 0x000fe200000001ff */
[----:B------:R-:W-:Y:S01]  /*0c50*/  MOV R8, 0x8 ;  /* 0x0000000800087802 */ /* 0x000fe20000000f00 */
[----:B------:R-:W-:Y:S01]  /*0c60*/  IMAD.MOV.U32 R10, RZ, RZ, -0x1 ;  /* 0xffffffffff0a7424 */ /* 0x000fe200078e00ff */
[----:B------:R-:W-:-:S03]  /*0c70*/  MOV R2, 0xc90 ;  /* 0x00000c9000027802 */ /* 0x000fc60000000f00 */
[----:B------:R-:W-:Y:S05]  /*0c80*/  CALL.REL.NOINC `($__internal_70_$__cuda_sm70_shflsync_bfly_p) ;  /* 0x0000028000007944 */ /* 0x000fea0003c00000 */
[----:B-1----:R-:W-:Y:S01]  /*0c90*/  FADD.FTZ R6, R9, R7 ;  /* 0x0000000709067221 */ /* 0x002fe20000010000 */
[----:B------:R-:W-:Y:S01]  /*0ca0*/  HFMA2.MMA R7, -RZ, RZ, 0, 1.847743988037109375e-06 ;  /* 0x0000001fff077435 */ /* 0x000fe200000001ff */
[----:B0-----:R-:W-:Y:S01]  /*0cb0*/  MOV R8, 0x10 ;  /* 0x0000001000087802 */ /* 0x001fe20000000f00 */
[----:B------:R-:W-:Y:S01]  /*0cc0*/  IMAD.MOV.U32 R10, RZ, RZ, -0x1 ;  /* 0xffffffffff0a7424 */ /* 0x000fe200078e00ff */
[----:B------:R-:W-:-:S02]  /*0cd0*/  MOV R2, 0xd00 ;  /* 0x00000d0000027802 */ /* 0x000fc40000000f00 */
[----:B------:R-:W-:Y:S02]  /*0ce0*/  MOV R9, R6 ;  /* 0x0000000600097202 */ /* 0x000fe40000000f00 */
[----:B------:R-:W-:Y:S05]  /*0cf0*/  CALL.REL.NOINC `($__internal_70_$__cuda_sm70_shflsync_bfly_p) ;  /* 0x0000021000007944 */ /* 0x000fea0003c00000 */
[----:B0-----:R-:W-:Y:S01]  /*0d00*/  HFMA2.MMA R8, -RZ, RZ, 0, 5.9604644775390625e-08 ;  /* 0x00000001ff087435 */ /* 0x001fe200000001ff */
[----:B-1----:R-:W-:Y:S01]  /*0d10*/  MOV R5, R7 ;  /* 0x0000000700057202 */ /* 0x002fe20000000f00 */
[----:B------:R-:W-:Y:S01]  /*0d20*/  IMAD.MOV.U32 R9, RZ, RZ, R4 ;  /* 0x000000ffff097224 */ /* 0x000fe200078e0004 */
[----:B------:R-:W-:Y:S01]  /*0d30*/  MOV R7, 0x1f ;  /* 0x0000001f00077802 */ /* 0x000fe20000000f00 */
[----:B------:R-:W-:Y:S01]  /*0d40*/  IMAD.MOV.U32 R10, RZ, RZ, -0x1 ;  /* 0xffffffffff0a7424 */ /* 0x000fe200078e00ff */
[----:B------:R-:W-:Y:S02]  /*0d50*/  MOV R2, 0xd70 ;  /* 0x00000d7000027802 */ /* 0x000fe40000000f00 */
[----:B------:R-:W-:Y:S05]  /*0d60*/  CALL.REL.NOINC `($__internal_70_$__cuda_sm70_shflsync_bfly_p) ;  /* 0x000001a000007944 */ /* 0x000fea0003c00000 */
[----:B0-----:R-:W-:Y:S01]  /*0d70*/  HFMA2.MMA R8, -RZ, RZ, 0, 1.1920928955078125e-07 ;  /* 0x00000002ff087435 */ /* 0x001fe200000001ff */
[----:B-1----:R-:W-:Y:S01]  /*0d80*/  FADD.FTZ R9, R4, R7 ;  /* 0x0000000704097221 */ /* 0x002fe20000010000 */
[----:B------:R-:W-:Y:S01]  /*0d90*/  MOV R7, 0x1f ;  /* 0x0000001f00077802 */ /* 0x000fe20000000f00 */
[----:B------:R-:W-:Y:S01]  /*0da0*/  IMAD.MOV.U32 R10, RZ, RZ, -0x1 ;  /* 0xffffffffff0a7424 */ /* 0x000fe200078e00ff */
[----:B------:R-:W-:Y:S02]  /*0db0*/  MOV R2, 0xdd0 ;  /* 0x00000dd000027802 */ /* 0x000fe40000000f00 */
[----:B------:R-:W-:Y:S05]  /*0dc0*/  CALL.REL.NOINC `($__internal_70_$__cuda_sm70_shflsync_bfly_p) ;  /* 0x0000014000007944 */ /* 0x000fea0003c00000 */
[----:B0-----:R-:W-:Y:S01]  /*0dd0*/  HFMA2.MMA R8, -RZ, RZ, 0, 2.384185791015625e-07 ;  /* 0x00000004ff087435 */ /* 0x001fe200000001ff */
[----:B-1----:R-:W-:Y:S01]  /*0de0*/  FADD.FTZ R9, R9, R7 ;  /* 0x0000000709097221 */ /* 0x002fe20000010000 */
[----:B------:R-:W-:Y:S01]  /*0df0*/  MOV R7, 0x1f ;  /* 0x0000001f00077802 */ /* 0x000fe20000000f00 */
[----:B------:R-:W-:Y:S01]  /*0e00*/  IMAD.MOV.U32 R10, RZ, RZ, -0x1 ;  /* 0xffffffffff0a7424 */ /* 0x000fe200078e00ff */
[----:B------:R-:W-:-:S02]  /*0e10*/  MOV R2, 0xe30 ;  /* 0x00000e3000027802 */ /* 0x000fc40000000f00 */
[----:B------:R-:W-:Y:S05]  /*0e20*/  CALL.REL.NOINC `($__internal_70_$__cuda_sm70_shflsync_bfly_p) ;  /* 0x000000e000007944 */ /* 0x000fea0003c00000 */
[----:B0-----:R-:W-:Y:S01]  /*0e30*/  HFMA2.MMA R8, -RZ, RZ, 0, 4.76837158203125e-07 ;  /* 0x00000008ff087435 */ /* 0x001fe200000001ff */
[----:B-1----:R-:W-:Y:S01]  /*0e40*/  FADD.FTZ R9, R9, R7 ;  /* 0x0000000709097221 */ /* 0x002fe20000010000 */
[----:B------:R-:W-:Y:S01]  /*0e50*/  MOV R7, 0x1f ;  /* 0x0000001f00077802 */ /* 0x000fe20000000f00 */
[----:B------:R-:W-:Y:S01]  /*0e60*/  IMAD.MOV.U32 R10, RZ, RZ, -0x1 ;  /* 0xffffffffff0a7424 */ /* 0x000fe200078e00ff */
[----:B------:R-:W-:-:S02]  /*0e70*/  MOV R2, 0xe90 ;  /* 0x00000e9000027802 */ /* 0x000fc40000000f00 */
[----:B------:R-:W-:Y:S05]  /*0e80*/  CALL.REL.NOINC `($__internal_70_$__cuda_sm70_shflsync_bfly_p) ;  /* 0x0000008000007944 */ /* 0x000fea0003c00000 */
[----:B0-----:R-:W-:Y:S01]  /*0e90*/  HFMA2.MMA R8, -RZ, RZ, 0, 9.5367431640625e-07 ;  /* 0x00000010ff087435 */ /* 0x001fe200000001ff */
[----:B-1----:R-:W-:Y:S01]  /*0ea0*/  FADD.FTZ R9, R9, R7 ;  /* 0x0000000709097221 */ /* 0x002fe20000010000 */
[----:B------:R-:W-:Y:S01]  /*0eb0*/  MOV R7, 0x1f ;  /* 0x0000001f00077802 */ /* 0x000fe20000000f00 */
[----:B------:R-:W-:Y:S01]  /*0ec0*/  IMAD.MOV.U32 R10, RZ, RZ, -0x1 ;  /* 0xffffffffff0a7424 */ /* 0x000fe200078e00ff */
[----:B------:R-:W-:-:S02]  /*0ed0*/  MOV R2, 0xef0 ;  /* 0x00000ef000027802 */ /* 0x000fc40000000f00 */
[----:B------:R-:W-:Y:S05]  /*0ee0*/  CALL.REL.NOINC `($__internal_70_$__cuda_sm70_shflsync_bfly_p) ;  /* 0x0000002000007944 */ /* 0x000fea0003c00000 */
[----:B-1----:R-:W-:Y:S01]  /*0ef0*/  MOV R4, R7 ;  /* 0x0000000700047202 */ /* 0x002fe20000000f00 */
[----:B0-----:R-:W-:Y:S05]  /*0f00*/  BRA `(.L_x_3467) ;  /* 0xfffffa4000007947 */ /* 0x001fea000383ffff */
        .weak           $__internal_70_$__cuda_sm70_shflsync_bfly_p
        .type           $__internal_70_$__cuda_sm70_shflsync_bfly_p,@function
        .size           $__internal_70_$__cuda_sm70_shflsync_bfly_p,(.L_x_9324 - $__internal_70_$__cuda_sm70_shflsync_bfly_p)
$__internal_70_$__cuda_sm70_shflsync_bfly_p:
[----:B------:R-:W-:Y:S01]  /*0f10*/  HFMA2.MMA R3, -RZ, RZ, 0, 0 ;  /* 0x00000000ff037435 */ /* 0x000fe200000001ff */
[----:B------:R-:W-:Y:S04]  /*0f20*/  WARPSYNC R10 ;  /* 0x0000000a00007348 */ /* 0x000fe80003800000 */
[----:B------:R0:W1:Y:S01]  /*0f30*/  SHFL.BFLY PT, R7, R9, R8, R7 ;  /* 0x0c00000809077389 */ /* 0x00006200000e0007 */
[----:B------:R-:W-:Y:S05]  /*0f40*/  RET.REL.NODEC R2 `(_ZN10layer_norm22ln_bwd_finalize_kernelINS_22Kernel_traits_finalizeILj3072E13__nv_bfloat16S2_fS2_fjLb0ELj1024ELj4ENS_18Kernel_traits_baseILj3072ES2_S2_fS2_fjLj1024EEEEELb0ELb0EEEvNS_9BwdParamsE) ;  /* 0xfffff0b002007950 */ /* 0x000fea0003c3ffff */
.L_x_3468:
        /* <DEDUP_REMOVED lines=11> */
.L_x_9324:


//--------------------- .text._ZN10layer_norm13ln_bwd_kernelINS_13Kernel_traitsI13__nv_bfloat16S2_fS2_fjLj3072ELj1ELj1ELj4ELj16ENS_18Kernel_traits_baseILj3072ES2_S2_fS2_fjLj128EEEEELb1ELb0ELb1ELb0EEEvNS_9BwdParamsE --------------------------
	.section	.text._ZN10layer_norm13ln_bwd_kernelINS_13Kernel_traitsI13__nv_bfloat16S2_fS2_fjLj3072ELj1ELj1ELj4ELj16ENS_18Kernel_traits_baseILj3072ES2_S2_fS2_fjLj128EEEEELb1ELb0ELb1ELb0EEEvNS_9BwdParamsE,"ax",@progbits
	.sectioninfo	@"SHI_REGISTERS=193"
	.align	128
        .global         _ZN10layer_norm13ln_bwd_kernelINS_13Kernel_traitsI13__nv_bfloat16S2_fS2_fjLj3072ELj1ELj1ELj4ELj16ENS_18Kernel_traits_baseILj3072ES2_S2_fS2_fjLj128EEEEELb1ELb0ELb1ELb0EEEvNS_9BwdParamsE
        .type           _ZN10layer_norm13ln_bwd_kernelINS_13Kernel_traitsI13__nv_bfloat16S2_fS2_fjLj3072ELj1ELj1ELj4ELj16ENS_18Kernel_traits_baseILj3072ES2_S2_fS2_fjLj128EEEEELb1ELb0ELb1ELb0EEEvNS_9BwdParamsE,@function
        .size           _ZN10layer_norm13ln_bwd_kernelINS_13Kernel_traitsI13__nv_bfloat16S2_fS2_fjLj3072ELj1ELj1ELj4ELj16ENS_18Kernel_traits_baseILj3072ES2_S2_fS2_fjLj128EEEEELb1ELb0ELb1ELb0EEEvNS_9BwdParamsE,(.L_x_9325 - _ZN10layer_norm13ln_bwd_kernelINS_13Kernel_traitsI13__nv_bfloat16S2_fS2_fjLj3072ELj1ELj1ELj4ELj16ENS_18Kernel_traits_baseILj3072ES2_S2_fS2_fjLj128EEEEELb1ELb0ELb1ELb0EEEvNS_9BwdParamsE)
        .other          _ZN10layer_norm13ln_bwd_kernelINS_13Kernel_traitsI13__nv_bfloat16S2_fS2_fjLj3072ELj1ELj1ELj4ELj16ENS_18Kernel_traits_baseILj3072ES2_S2_fS2_fjLj128EEEEELb1ELb0ELb1ELb0EEEvNS_9BwdParamsE,@"STO_CUDA_ENTRY STV_DEFAULT"
_ZN10layer_norm13ln_bwd_kernelINS_13Kernel_traitsI13__nv_bfloat16S2_fS2_fjLj3072ELj1ELj1ELj4ELj16ENS_18Kernel_traits_baseILj3072ES2_S2_fS2_fjLj128EEEEELb1ELb0ELb1ELb0EEEvNS_9BwdParamsE:
.text._ZN10layer_norm13ln_bwd_kernelINS_13Kernel_traitsI13__nv_bfloat16S2_fS2_fjLj3072ELj1ELj1ELj4ELj16ENS_18Kernel_traits_baseILj3072ES2_S2_fS2_fjLj128EEEEELb1ELb0ELb1ELb0EEEvNS_9BwdParamsE:
        /* <DEDUP_REMOVED lines=15> */
[----:B------:R-:W-:Y:S02]  /*00f0*/  @P4 IMAD.MOV.U32 R5, RZ, RZ, 0x10 ;  /* 0x00000010ff054424 */ /* 0x000fe400078e00ff */
[C---:B------:R-:W-:Y:S01]  /*0100*/  @P2 IMAD.WIDE.U32 R2, R4.reuse, R3, c[0x0][0x1b0] ;  /* 0x00006c0004022625 */ /* 0x040fe200078e0003 */
[----:B------:R-:W-:-:S04]  /*0110*/  @P2 LOP3.LUT R4, R4, 0x80, RZ, 0xfc, !PT ;  /* 0x0000008004042812 */ /* 0x000fc800078efcff */
[----:B------:R1:W5:Y:S01]  /*0120*/  @P2 LDG.E.128 R52, [R2.64] ;  /* 0x0000000402342981 */ /* 0x000362000c1e1d00 */
[----:B0-----:R-:W-:Y:S01]  /*0130*/  LEA.HI R121, R189, UR6, RZ, 0x19 ;  /* 0x00000006bd797c11 */ /* 0x001fe2000f8fc8ff */
[C---:B------:R-:W-:Y:S01]  /*0140*/  @P3 IMAD.WIDE.U32 R6, R4.reuse, R7, c[0x0][0x1b0] ;  /* 0x00006c0004063625 */ /* 0x040fe200078e0007 */
[----:B------:R-:W-:Y:S02]  /*0150*/  @P3 IADD3 R4, R4, 0x80, RZ ;  /* 0x0000008004043810 */ /* 0x000fe40007ffe0ff */
[----:B------:R-:W-:Y:S01]  /*0160*/  ISETP.GE.AND P0, PT, R121, c[0x0][0x164], PT ;  /* 0x0000590079007a0c */ /* 0x000fe20003f06270 */
[----:B------:R-:W-:Y:S01]  /*0170*/  CS2R R48, SRZ ;  /* 0x0000000000307805 */ /* 0x000fe2000001ff00 */
[----:B------:R0:W5:Y:S01]  /*0180*/  @P3 LDG.E.128 R56, [R6.64] ;  /* 0x0000000406383981 */ /* 0x000162000c1e1d00 */
        /* <DEDUP_REMOVED lines=28> */
[--C-:B-----5:R-:W-:Y:S01]  /*0350*/  PRMT R0, RZ, 0x5410, R52.reuse ;  /* 0x00005410ff007816 */ /* 0x120fe20000000034 */
[----:B------:R-:W-:Y:S01]  /*0360*/  IMAD.MOV.U32 R49, RZ, RZ, RZ ;  /* 0x000000ffff317224 */ /* 0x000fe200078e00ff */
        /* <DEDUP_REMOVED lines=23> */
.L_x_3537:
        /* <DEDUP_REMOVED lines=19> */
[----:B------:R-:W-:Y:S02]  /*0610*/  IMAD.MOV.U32 R90, RZ, RZ, RZ ;  /* 0x000000ffff5a7224 */ /* 0x000fe400078e00ff */
[----:B------:R-:W-:-:S09]  /*0620*/  IMAD.MOV.U32 R92, RZ, RZ, R132 ;  /* 0x000000ffff5c7224 */ /* 0x000fd200078e0084 */
        /* <DEDUP_REMOVED lines=11> */
[----:B------:R0:W5:Y:S04]  /*06e0*/  @P0 LDG.E.128 R52, [R104.64] ;  /* 0x0000000468340981 */ /* 0x000168000c1e1d00 */
[----:B------:R0:W5:Y:S01]  /*06f0*/  @P0 LDG.E.128 R56, [R104.64+0x10] ;  /* 0x0000100468380981 */ /* 0x000162000c1e1d00 */
[----:B------:R-:W-:Y:S02]  /*0700*/  IADD3 R92, R132, 0x80, RZ ;  /* 0x00000080845c7810 */ /* 0x000fe40007ffe0ff */
[----:B------:R-:W-:-:S02]  /*0710*/  IADD3 R90, R90, 0x80, RZ ;  /* 0x000000805a5a7810 */ /* 0x000fc40007ffe0ff */
.L_x_3473:
[----:B------:R-:W-:Y:S05]  /*0720*/  BSYNC B1 ;  /* 0x0000000000017941 */ /* 0x000fea0003800000 */
.L_x_3472:
[----:B------:R-:W-:Y:S01]  /*0730*/  BSSY B1, `(.L_x_3474) ;  /* 0x000000c000017945 */ /* 0x000fe20003800000 */
[----:B------:R-:W-:Y:S05]  /*0740*/  @!P3 BRA `(.L_x_3475) ;  /* 0x000000a00000b947 */ /* 0x000fea0003800000 */
[----:B------:R-:W-:Y:S01]  /*0750*/  ISETP.NE.U32.AND P0, PT, RZ, c[0x0][0x218], PT ;  /* 0x00008600ff007a0c */ /* 0x000fe20003f05070 */
[----:B------:R-:W-:-:S03]  /*0760*/  IMAD.MOV.U32 R101, RZ, RZ, 0x8 ;  /* 0x00000008ff657424 */ /* 0x000fc600078e00ff */
[----:B------:R-:W-:Y:S01]  /*0770*/  ISETP.NE.AND.EX P0, PT, RZ, c[0x0][0x21c], PT, P0 ;  /* 0x00008700ff007a0c */ /* 0x000fe20003f05300 */
[----:B------:R-:W-:-:S06]  /*0780*/  IMAD.WIDE.U32 R100, R90, R101, c[0x0][0x190] ;  /* 0x000064005a647625 */ /* 0x000fcc00078e0065 */
[----:B------:R-:W5:Y:S06]  /*0790*/  LDG.E.64 R100, [R100.64] ;  /* 0x0000000464647981 */ /* 0x000f6c000c1e1b00 */
[----:B------:R-:W-:-:S05]  /*07a0*/  @P0 IMAD.WIDE.U32 R88, R92, R183, c[0x0][0x218] ;  /* 0x000086005c580625 */ /* 0x000fca00078e00b7 */
[----:B------:R1:W5:Y:S04]  /*07b0*/  @P0 LDG.E.128 R60, [R88.64] ;  /* 0x00000004583c0981 */ /* 0x000368000c1e1d00 */
[----:B------:R1:W5:Y:S01]  /*07c0*/  @P0 LDG.E.128 R64, [R88.64+0x10] ;  /* 0x0000100458400981 */ /* 0x000362000c1e1d00 */
[----:B------:R-:W-:Y:S02]  /*07d0*/  IADD3 R90, R90, 0x80, RZ ;  /* 0x000000805a5a7810 */ /* 0x000fe40007ffe0ff */
[----:B------:R-:W-:Y:S02]  /*07e0*/  IADD3 R92, R92, 0x80, RZ ;  /* 0x000000805c5c7810 */ /* 0x000fe40007ffe0ff */
.L_x_3475:
[----:B------:R-:W-:Y:S05]  /*07f0*/  BSYNC B1 ;  /* 0x0000000000017941 */ /* 0x000fea0003800000 */
.L_x_3474:
[----:B------:R-:W-:Y:S01]  /*0800*/  HFMA2.MMA R188, -RZ, RZ, 0, 0 ;  /* 0x00000000ffbc7435 */ /* 0x000fe200000001ff */
[----:B------:R-:W-:Y:S01]  /*0810*/  IMAD.MOV.U32 R187, RZ, RZ, RZ ;  /* 0x000000ffffbb7224 */ /* 0x000fe200078e00ff */
[----:B------:R-:W-:Y:S05]  /*0820*/  @!P4 BRA `(.L_x_3476) ;  /* 0x000011300000c947 */ /* 0x000fea0003800000 */
[----:B------:R-:W-:Y:S01]  /*0830*/  ISETP.NE.U32.AND P0, PT, RZ, c[0x0][0x218], PT ;  /* 0x00008600ff007a0c */ /* 0x000fe20003f05070 */
[----:B------:R-:W-:-:S03]  /*0840*/  IMAD.MOV.U32 R3, RZ, RZ, 0x8 ;  /* 0x00000008ff037424 */ /* 0x000fc600078e00ff */
[----:B------:R-:W-:Y:S01]  /*0850*/  ISETP.NE.AND.EX P0, PT, RZ, c[0x0][0x21c], PT, P0 ;  /* 0x00008700ff007a0c */ /* 0x000fe20003f05300 */
[----:B------:R-:W-:-:S06]  /*0860*/  IMAD.WIDE.U32 R2, R90, R3, c[0x0][0x190] ;  /* 0x000064005a027625 */ /* 0x000fcc00078e0003 */
[----:B------:R-:W5:Y:S06]  /*0870*/  LDG.E.64 R2, [R2.64] ;  /* 0x0000000402027981 */ /* 0x000f6c000c1e1b00 */
[----:B-1----:R-:W-:-:S05]  /*0880*/  @P0 IMAD.WIDE.U32 R88, R92, R183, c[0x0][0x218] ;  /* 0x000086005c580625 */ /* 0x002fca00078e00b7 */
[----:B------:R1:W5:Y:S04]  /*0890*/  @P0 LDG.E.128 R68, [R88.64] ;  /* 0x0000000458440981 */ /* 0x000368000c1e1d00 */
[----:B------:R1:W5:Y:S01]  /*08a0*/  @P0 LDG.E.128 R72, [R88.64+0x10] ;  /* 0x0000100458480981 */ /* 0x000362000c1e1d00 */
[----:B------:R-:W-:Y:S01]  /*08b0*/  IMAD.MOV.U32 R188, RZ, RZ, RZ ;  /* 0x000000ffffbc7224 */ /* 0x000fe200078e00ff */
[----:B------:R-:W-:Y:S05]  /*08c0*/  BRA `(.L_x_3476) ;  /* 0x0000109000007947 */ /* 0x000fea0003800000 */
.L_x_3471:
[----:B0-----:R-:W-:-:S06]  /*08d0*/  IMAD.WIDE R88, R121, R96, c[0x0][0x1a0] ;  /* 0x0000680079587625 */ /* 0x001fcc00078e0260 */
[----:B------:R-:W2:Y:S01]  /*08e0*/  LDG.E R88, [R88.64] ;  /* 0x0000000458587981 */ /* 0x000ea2000c1e1900 */
[----:B-----5:R-:W-:Y:S01]  /*08f0*/  ISETP.GE.AND P0, PT, R165, 0x1, PT ;  /* 0x00000001a500780c */ /* 0x020fe20003f06270 */
[----:B------:R-:W-:Y:S01]  /*0900*/  BSSY B1, `(.L_x_3477) ;  /* 0x0000062000017945 */ /* 0x000fe20003800000 */
[----:B------:R-:W-:Y:S01]  /*0910*/  IADD3 R90, R92, -0x1, RZ ;  /* 0xffffffff5c5a7810 */ /* 0x000fe20007ffe0ff */
[----:B------:R-:W-:Y:S01]  /*0920*/  IMAD.MOV.U32 R187, RZ, RZ, RZ ;  /* 0x000000ffffbb7224 */ /* 0x000fe200078e00ff */
[----:B------:R-:W-:Y:S01]  /*0930*/  MOV R184, RZ ;  /* 0x000000ff00b87202 */ /* 0x000fe20000000f00 */
[----:B------:R-:W-:Y:S01]  /*0940*/  IMAD.MOV.U32 R188, RZ, RZ, RZ ;  /* 0x000000ffffbc7224 */ /* 0x000fe200078e00ff */
        /* <DEDUP_REMOVED lines=19> */
[----:B------:R-:W-:Y:S01]  /*0a80*/  ISETP.NE.U32.AND P0, PT, RZ, c[0x0][0x218], PT ;  /* 0x00008600ff007a0c */ /* 0x000fe20003f05070 */
[----:B------:R-:W-:-:S03]  /*0a90*/  IMAD.MOV.U32 R103, RZ, RZ, 0x8 ;  /* 0x00000008ff677424 */ /* 0x000fc600078e00ff */
[----:B------:R-:W-:Y:S01]  /*0aa0*/  ISETP.NE.AND.EX P0, PT, RZ, c[0x0][0x21c], PT, P0 ;  /* 0x00008700ff007a0c */ /* 0x000fe20003f05300 */
[----:B------:R-:W-:-:S06]  /*0ab0*/  IMAD.WIDE.U32 R102, R184, R103, c[0x0][0x190] ;  /* 0x00006400b8667625 */ /* 0x000fcc00078e0067 */
[----:B------:R-:W5:Y:S06]  /*0ac0*/  LDG.E.64 R102, [R102.64] ;  /* 0x0000000466667981 */ /* 0x000f6c000c1e1b00 */
[----:B------:R1:W5:Y:S04]  /*0ad0*/  @P0 LDG.E.128 R52, [R104.64] ;  /* 0x0000000468340981 */ /* 0x000368000c1e1d00 */
[----:B------:R1:W5:Y:S01]  /*0ae0*/  @P0 LDG.E.128 R56, [R104.64+0x10] ;  /* 0x0000100468380981 */ /* 0x000362000c1e1d00 */
[----:B------:R-:W-:-:S02]  /*0af0*/  IADD3 R186, R132, 0x80, RZ ;  /* 0x0000008084ba7810 */ /* 0x000fc40007ffe0ff */
[----:B------:R-:W-:Y:S02]  /*0b00*/  IADD3 R185, R185, 0x80, RZ ;  /* 0x00000080b9b97810 */ /* 0x000fe40007ffe0ff */
[----:B------:R-:W-:Y:S01]  /*0b10*/  IADD3 R184, R184, 0x80, RZ ;  /* 0x00000080b8b87810 */ /* 0x000fe20007ffe0ff */
[C---:B--2---:R-:W-:Y:S02]  /*0b20*/  FADD.FTZ R168, -R182.reuse, R89 ;  /* 0x00000059b6a87221 */ /* 0x044fe40000010100 */
[C---:B------:R-:W-:Y:S02]  /*0b30*/  FADD.FTZ R88, -R182.reuse, R88 ;  /* 0x00000058b6587221 */ /* 0x040fe40000010100 */
[----:B------:R-:W-:Y:S01]  /*0b40*/  FADD.FTZ R90, -R182, R90 ;  /* 0x0000005ab65a7221 */ /* 0x000fe20000010100 */
[--C-:B----4-:R-:W-:Y:S01]  /*0b50*/  PRMT R89, RZ, 0x5410, R92.reuse ;  /* 0x00005410ff597816 */ /* 0x110fe2000000005c */
[----:B0-----:R-:W-:Y:S01]  /*0b60*/  FMUL.FTZ R167, R131, R88 ;  /* 0x0000005883a77220 */ /* 0x001fe20000410000 */
[----:B------:R-:W-:-:S03]  /*0b70*/  PRMT R92, RZ, 0x7610, R92 ;  /* 0x00007610ff5c7816 */ /* 0x000fc6000000005c */
[-C--:B------:R-:W-:Y:S01]  /*0b80*/  FMUL.FTZ R174, R0, R89.reuse ;  /* 0x0000005900ae7220 */ /* 0x080fe20000410000 */
[----:B------:R-:W-:Y:S01]  /*0b90*/  PRMT R176, RZ, 0x5410, R93 ;  /* 0x00005410ffb07816 */ /* 0x000fe2000000005d */
[----:B------:R-:W-:Y:S02]  /*0ba0*/  FMUL.FTZ R169, R131, R90 ;  /* 0x0000005a83a97220 */ /* 0x000fe40000410000 */
[----:B------:R-:W-:Y:S02]  /*0bb0*/  FFMA.FTZ R48, R167, R89, R48 ;  /* 0x00000059a7307223 */ /* 0x000fe40000010030 */
[----:B------:R-:W-:Y:S02]  /*0bc0*/  FADD.FTZ R24, R24, R89 ;  /* 0x0000005918187221 */ /* 0x000fe40000010000 */
[----:B------:R-:W-:Y:S02]  /*0bd0*/  FMUL.FTZ R166, R131, R168 ;  /* 0x000000a883a67220 */ /* 0x000fe40000410000 */
[----:B------:R-:W-:-:S02]  /*0be0*/  FMUL.FTZ R175, R106, R92 ;  /* 0x0000005c6aaf7220 */ /* 0x000fc40000410000 */
[----:B------:R-:W-:Y:S02]  /*0bf0*/  FADD.FTZ R88, RZ, R174 ;  /* 0x000000aeff587221 */ /* 0x000fe40000010000 */
[----:B------:R-:W-:Y:S01]  /*0c00*/  FFMA.FTZ R89, R167, R174, RZ ;  /* 0x000000aea7597223 */ /* 0x000fe200000100ff */
[----:B------:R-:W-:Y:S01]  /*0c10*/  PRMT R93, RZ, 0x7610, R93 ;  /* 0x00007610ff5d7816 */ /* 0x000fe2000000005d */
[C---:B------:R-:W-:Y:S02]  /*0c20*/  FADD.FTZ R170, -R182.reuse, R91 ;  /* 0x0000005bb6aa7221 */ /* 0x040fe40000010100 */
[----:B---3--:R-:W-:Y:S02]  /*0c30*/  FADD.FTZ R96, -R182, R96 ;  /* 0x00000060b6607221 */ /* 0x008fe40000010100 */
[----:B------:R-:W-:Y:S02]  /*0c40*/  FFMA.FTZ R50, R169, R176, R50 ;  /* 0x000000b0a9327223 */ /* 0x000fe40000010032 */
[----:B------:R-:W-:-:S02]  /*0c50*/  FADD.FTZ R26, R26, R176 ;  /* 0x000000b01a1a7221 */ /* 0x000fc40000010000 */
[----:B------:R-:W-:Y:S02]  /*0c60*/  FMUL.FTZ R176, R107, R176 ;  /* 0x000000b06bb07220 */ /* 0x000fe40000410000 */
[----:B------:R-:W-:Y:S02]  /*0c70*/  FADD.FTZ R91, R88, R175 ;  /* 0x000000af585b7221 */ /* 0x000fe40000010000 */
[----:B------:R-:W-:Y:S01]  /*0c80*/  FFMA.FTZ R89, R166, R175, R89 ;  /* 0x000000afa6597223 */ /* 0x000fe20000010059 */
[--C-:B------:R-:W-:Y:S01]  /*0c90*/  PRMT R178, RZ, 0x5410, R94.reuse ;  /* 0x00005410ffb27816 */ /* 0x100fe2000000005e */
[C---:B------:R-:W-:Y:S01]  /*0ca0*/  FMUL.FTZ R171, R131.reuse, R96 ;  /* 0x0000006083ab7220 */ /* 0x040fe20000410000 */
[----:B------:R-:W-:Y:S01]  /*0cb0*/  PRMT R179, RZ, 0x7610, R94 ;  /* 0x00007610ffb37816 */ /* 0x000fe2000000005e */
[----:B------:R-:W-:Y:S02]  /*0cc0*/  FADD.FTZ R94, -R182, R97 ;  /* 0x00000061b65e7221 */ /* 0x000fe40000010100 */
[----:B------:R-:W-:-:S02]  /*0cd0*/  FMUL.FTZ R168, R131, R170 ;  /* 0x000000aa83a87220 */ /* 0x000fc40000410000 */
[----:B------:R-:W-:Y:S02]  /*0ce0*/  FMUL.FTZ R177, R108, R93 ;  /* 0x0000005d6cb17220 */ /* 0x000fe40000410000 */
[----:B------:R-:W-:Y:S02]  /*0cf0*/  FADD.FTZ R88, R91, R176 ;  /* 0x000000b05b587221 */ /* 0x000fe40000010000 */
[----:B------:R-:W-:Y:S02]  /*0d00*/  FFMA.FTZ R89, R169, R176, R89 ;  /* 0x000000b0a9597223 */ /* 0x000fe40000010059 */
[----:B------:R-:W-:Y:S02]  /*0d10*/  FADD.FTZ R98, -R182, R98 ;  /* 0x00000062b6627221 */ /* 0x000fe40000010100 */
[----:B------:R-:W-:Y:S02]  /*0d20*/  FMUL.FTZ R170, R131, R94 ;  /* 0x0000005e83aa7220 */ /* 0x000fe40000410000 */
[----:B------:R-:W-:-:S02]  /*0d30*/  FADD.FTZ R20, R20, R178 ;  /* 0x000000b214147221 */ /* 0x000fc40000010000 */
[-C--:B------:R-:W-:Y:S02]  /*0d40*/  FFMA.FTZ R44, R171, R178.reuse, R44 ;  /* 0x000000b2ab2c7223 */ /* 0x080fe4000001002c */
[----:B------:R-:W-:Y:S02]  /*0d50*/  FMUL.FTZ R178, R109, R178 ;  /* 0x000000b26db27220 */ /* 0x000fe40000410000 */
[----:B------:R-:W-:Y:S02]  /*0d60*/  FADD.FTZ R91, R88, R177 ;  /* 0x000000b1585b7221 */ /* 0x000fe40000010000 */
[----:B------:R-:W-:Y:S01]  /*0d70*/  FFMA.FTZ R89, R168, R177, R89 ;  /* 0x000000b1a8597223 */ /* 0x000fe20000010059 */
[----:B------:R-:W-:Y:S01]  /*0d80*/  PRMT R180, RZ, 0x5410, R95 ;  /* 0x00005410ffb47816 */ /* 0x000fe2000000005f */
[----:B------:R-:W-:Y:S02]  /*0d90*/  FMUL.FTZ R173, R131, R98 ;  /* 0x0000006283ad7220 */ /* 0x000fe40000410000 */
        /* <DEDUP_REMOVED lines=24> */
.L_x_3478:
[----:B-1----:R-:W-:Y:S05]  /*0f20*/  BSYNC B1 ;  /* 0x0000000000017941 */ /* 0x002fea0003800000 */
.L_x_3477:
        /* <DEDUP_REMOVED lines=9> */
[----:B------:R-:W-:Y:S01]  /*0fc0*/  ISETP.NE.AND.EX P0, PT, RZ, c[0x0][0x21c], PT, P0 ;  /* 0x00008700ff007a0c */ /* 0x000fe20003f05300 */
[----:B------:R-:W-:-:S04]  /*0fd0*/  IMAD.MOV.U32 R101, RZ, RZ, 0x8 ;  /* 0x00000008ff657424 */ /* 0x000fc800078e00ff */
[----:B------:R-:W-:-:S06]  /*0fe0*/  IMAD.WIDE.U32 R100, R184, R101, c[0x0][0x190] ;  /* 0x00006400b8647625 */ /* 0x000fcc00078e0065 */
[----:B------:R-:W5:Y:S02]  /*0ff0*/  LDG.E.64 R100, [R100.64] ;  /* 0x0000000464647981 */ /* 0x000f64000c1e1b00 */
[----:B------:R-:W-:-:S05]  /*1000*/  @P0 IMAD.WIDE.U32 R104, R186, R183, c[0x0][0x218] ;  /* 0x00008600ba680625 */ /* 0x000fca00078e00b7 */
[----:B------:R1:W5:Y:S04]  /*1010*/  @P0 LDG.E.128 R60, [R104.64] ;  /* 0x00000004683c0981 */ /* 0x000368000c1e1d00 */
[----:B------:R1:W5:Y:S01]  /*1020*/  @P0 LDG.E.128 R64, [R104.64+0x10] ;  /* 0x0000100468400981 */ /* 0x000362000c1e1d00 */
[----:B------:R-:W-:Y:S02]  /*1030*/  IADD3 R185, R185, 0x80, RZ ;  /* 0x00000080b9b97810 */ /* 0x000fe40007ffe0ff */
[----:B------:R-:W-:Y:S02]  /*1040*/  IADD3 R184, R184, 0x80, RZ ;  /* 0x00000080b8b87810 */ /* 0x000fe40007ffe0ff */
[----:B------:R-:W-:Y:S01]  /*1050*/  IADD3 R186, R186, 0x80, RZ ;  /* 0x00000080baba7810 */ /* 0x000fe20007ffe0ff */
[----:B--2---:R-:W-:-:S04]  /*1060*/  FADD.FTZ R88, -R182, R88 ;  /* 0x00000058b6587221 */ /* 0x004fc80000010100 */
[----:B------:R-:W-:Y:S01]  /*1070*/  FMUL.FTZ R133, R131, R88 ;  /* 0x0000005883857220 */ /* 0x000fe20000410000 */
[----:B----4-:R-:W-:Y:S01]  /*1080*/  PRMT R142, RZ, 0x5410, R92 ;  /* 0x00005410ff8e7816 */ /* 0x010fe2000000005c */
[C---:B------:R-:W-:Y:S01]  /*1090*/  FADD.FTZ R90, -R182.reuse, R90 ;  /* 0x0000005ab65a7221 */ /* 0x040fe20000010100 */
[----:B------:R-:W-:Y:S01]  /*10a0*/  PRMT R92, RZ, 0x7610, R92 ;  /* 0x00007610ff5c7816 */ /* 0x000fe2000000005c */
[----:B------:R-:W-:Y:S02]  /*10b0*/  FADD.FTZ R136, -R182, R89 ;  /* 0x00000059b6887221 */ /* 0x000fe40000010100 */
[-C--:B------:R-:W-:Y:S02]  /*10c0*/  FFMA.FTZ R40, R133, R142.reuse, R40 ;  /* 0x0000008e85287223 */ /* 0x080fe40000010028 */
[----:B------:R-:W-:Y:S02]  /*10d0*/  FADD.FTZ R16, R16, R142 ;  /* 0x0000008e10107221 */ /* 0x000fe40000010000 */
[----:B------:R-:W-:Y:S01]  /*10e0*/  FMUL.FTZ R142, R113, R142 ;  /* 0x0000008e718e7220 */ /* 0x000fe20000410000 */
[----:B------:R-:W-:Y:S01]  /*10f0*/  PRMT R144, RZ, 0x5410, R93 ;  /* 0x00005410ff907816 */ /* 0x000fe2000000005d */
[----:B0-----:R-:W-:-:S02]  /*1100*/  FMUL.FTZ R135, R131, R90 ;  /* 0x0000005a83877220 */ /* 0x001fc40000410000 */
[----:B------:R-:W-:Y:S02]  /*1110*/  FMUL.FTZ R134, R131, R136 ;  /* 0x0000008883867220 */ /* 0x000fe40000410000 */
[----:B------:R-:W-:Y:S02]  /*1120*/  FMUL.FTZ R141, R114, R92 ;  /* 0x0000005c728d7220 */ /* 0x000fe40000410000 */
[----:B------:R-:W-:Y:S02]  /*1130*/  FADD.FTZ R88, R187, R142 ;  /* 0x0000008ebb587221 */ /* 0x000fe40000010000 */
[----:B------:R-:W-:Y:S01]  /*1140*/  FFMA.FTZ R188, R133, R142, R188 ;  /* 0x0000008e85bc7223 */ /* 0x000fe200000100bc */
[----:B------:R-:W-:Y:S01]  /*1150*/  PRMT R93, RZ, 0x7610, R93 ;  /* 0x00007610ff5d7816 */ /* 0x000fe2000000005d */
[----:B---3--:R-:W-:Y:S02]  /*1160*/  FADD.FTZ R96, -R182, R96 ;  /* 0x00000060b6607221 */ /* 0x008fe40000010100 */
[----:B------:R-:W-:-:S02]  /*1170*/  FFMA.FTZ R42, R135, R144, R42 ;  /* 0x00000090872a7223 */ /* 0x000fc4000001002a */
[----:B------:R-:W-:Y:S02]  /*1180*/  FADD.FTZ R18, R18, R144 ;  /* 0x0000009012127221 */ /* 0x000fe40000010000 */
        /* <DEDUP_REMOVED lines=8> */
[----:B------:R-:W-:Y:S02]  /*1210*/  FMUL.FTZ R136, R131, R138 ;  /* 0x0000008a83887220 */ /* 0x000fe40000410000 */
[----:B------:R-:W-:Y:S02]  /*1220*/  FMUL.FTZ R143, R116, R93 ;  /* 0x0000005d748f7220 */ /* 0x000fe40000410000 */
[----:B------:R-:W-:Y:S02]  /*1230*/  FADD.FTZ R88, R89, R144 ;  /* 0x0000009059587221 */ /* 0x000fe40000010000 */
[----:B------:R-:W-:Y:S02]  /*1240*/  FFMA.FTZ R188, R135, R144, R188 ;  /* 0x0000009087bc7223 */ /* 0x000fe400000100bc */
[----:B------:R-:W-:Y:S02]  /*1250*/  FADD.FTZ R98, -R182, R98 ;  /* 0x00000062b6627221 */ /* 0x000fe40000010100 */
[----:B------:R-:W-:-:S02]  /*1260*/  FMUL.FTZ R138, R131, R94 ;  /* 0x0000005e838a7220 */ /* 0x000fc40000410000 */
        /* <DEDUP_REMOVED lines=8> */
[-C--:B------:R-:W-:Y:S02]  /*12f0*/  FFMA.FTZ R37, R138, R145.reuse, R37 ;  /* 0x000000918a257223 */ /* 0x080fe40000010025 */
        /* <DEDUP_REMOVED lines=22> */
.L_x_3480:
[----:B-1----:R-:W-:Y:S05]  /*1460*/  BSYNC B1 ;  /* 0x0000000000017941 */ /* 0x002fea0003800000 */
.L_x_3479:
[----:B------:R-:W-:Y:S05]  /*1470*/  @!P4 BRA `(.L_x_3476) ;  /* 0x000004e00000c947 */ /* 0x000fea0003800000 */
[----:B------:R-:W-:Y:S01]  /*1480*/  MOV R92, 0x10 ;  /* 0x00000010005c7802 */ /* 0x000fe20000000f00 */
[----:B------:R-:W-:-:S04]  /*1490*/  IMAD.WIDE.U32 R150, R186, R183, c[0x0][0x188] ;  /* 0x00006200ba967625 */ /* 0x000fc800078e00b7 */
[----:B------:R-:W-:Y:S01]  /*14a0*/  IMAD.WIDE.U32 R92, R185, R92, c[0x0][0x208] ;  /* 0x00008200b95c7625 */ /* 0x000fe200078e005c */
[----:B------:R-:W2:Y:S04]  /*14b0*/  LDG.E.128 R88, [R150.64] ;  /* 0x0000000496587981 */ /* 0x000ea8000c1e1d00 */
[----:B------:R0:W3:Y:S04]  /*14c0*/  LDG.E.128 R96, [R150.64+0x10] ;  /* 0x0000100496607981 */ /* 0x0000e8000c1e1d00 */
        /* <DEDUP_REMOVED lines=9> */
[C---:B--2---:R-:W-:Y:S02]  /*1560*/  FADD.FTZ R152, -R182.reuse, R89 ;  /* 0x00000059b6987221 */ /* 0x044fe40000010100 */
[C---:B------:R-:W-:Y:S02]  /*1570*/  FADD.FTZ R88, -R182.reuse, R88 ;  /* 0x00000058b6587221 */ /* 0x040fe40000010100 */
[----:B------:R-:W-:Y:S01]  /*1580*/  FADD.FTZ R90, -R182, R90 ;  /* 0x0000005ab65a7221 */ /* 0x000fe20000010100 */
[--C-:B----4-:R-:W-:Y:S01]  /*1590*/  PRMT R89, RZ, 0x5410, R92.reuse ;  /* 0x00005410ff597816 */ /* 0x110fe2000000005c */
[----:B------:R-:W-:Y:S01]  /*15a0*/  FMUL.FTZ R149, R131, R88 ;  /* 0x0000005883957220 */ /* 0x000fe20000410000 */
[----:B------:R-:W-:-:S03]  /*15b0*/  PRMT R92, RZ, 0x7610, R92 ;  /* 0x00007610ff5c7816 */ /* 0x000fc6000000005c */
[----:B------:R-:W-:Y:S01]  /*15c0*/  FMUL.FTZ R156, R122, R89 ;  /* 0x000000597a9c7220 */ /* 0x000fe20000410000 */
[--C-:B------:R-:W-:Y:S01]  /*15d0*/  PRMT R158, RZ, 0x5410, R93.reuse ;  /* 0x00005410ff9e7816 */ /* 0x100fe2000000005d */
[C---:B0-----:R-:W-:Y:S02]  /*15e0*/  FMUL.FTZ R151, R131.reuse, R90 ;  /* 0x0000005a83977220 */ /* 0x041fe40000410000 */
[----:B------:R-:W-:Y:S02]  /*15f0*/  FMUL.FTZ R150, R131, R152 ;  /* 0x0000009883967220 */ /* 0x000fe40000410000 */
[----:B------:R-:W-:Y:S02]  /*1600*/  FMUL.FTZ R157, R124, R92 ;  /* 0x0000005c7c9d7220 */ /* 0x000fe40000410000 */
[----:B------:R-:W-:Y:S02]  /*1610*/  FADD.FTZ R88, R187, R156 ;  /* 0x0000009cbb587221 */ /* 0x000fe40000010000 */
[----:B------:R-:W-:Y:S01]  /*1620*/  FFMA.FTZ R188, R149, R156, R188 ;  /* 0x0000009c95bc7223 */ /* 0x000fe200000100bc */
[----:B------:R-:W-:Y:S01]  /*1630*/  PRMT R93, RZ, 0x7610, R93 ;  /* 0x00007610ff5d7816 */ /* 0x000fe2000000005d */
[----:B---3--:R-:W-:-:S02]  /*1640*/  FADD.FTZ R96, -R182, R96 ;  /* 0x00000060b6607221 */ /* 0x008fc40000010100 */
[----:B------:R-:W-:Y:S02]  /*1650*/  FFMA.FTZ R32, R149, R89, R32 ;  /* 0x0000005995207223 */ /* 0x000fe40000010020 */
[----:B------:R-:W-:Y:S02]  /*1660*/  FADD.FTZ R8, R8, R89 ;  /* 0x0000005908087221 */ /* 0x000fe40000010000 */
[-C--:B------:R-:W-:Y:S02]  /*1670*/  FFMA.FTZ R34, R151, R158.reuse, R34 ;  /* 0x0000009e97227223 */ /* 0x080fe40000010022 */
[----:B------:R-:W-:Y:S02]  /*1680*/  FADD.FTZ R10, R10, R158 ;  /* 0x0000009e0a0a7221 */ /* 0x000fe40000010000 */
[----:B------:R-:W-:Y:S02]  /*1690*/  FADD.FTZ R154, -R182, R91 ;  /* 0x0000005bb69a7221 */ /* 0x000fe40000010100 */
[----:B------:R-:W-:-:S02]  /*16a0*/  FMUL.FTZ R158, R125, R158 ;  /* 0x0000009e7d9e7220 */ /* 0x000fc40000410000 */
[----:B------:R-:W-:Y:S02]  /*16b0*/  FADD.FTZ R89, R88, R157 ;  /* 0x0000009d58597221 */ /* 0x000fe40000010000 */
[----:B------:R-:W-:Y:S01]  /*16c0*/  FFMA.FTZ R188, R150, R157, R188 ;  /* 0x0000009d96bc7223 */ /* 0x000fe200000100bc */
[--C-:B------:R-:W-:Y:S01]  /*16d0*/  PRMT R160, RZ, 0x5410, R94.reuse ;  /* 0x00005410ffa07816 */ /* 0x100fe2000000005e */
[C---:B------:R-:W-:Y:S01]  /*16e0*/  FMUL.FTZ R153, R131.reuse, R96 ;  /* 0x0000006083997220 */ /* 0x040fe20000410000 */
[----:B------:R-:W-:Y:S01]  /*16f0*/  PRMT R161, RZ, 0x7610, R94 ;  /* 0x00007610ffa17816 */ /* 0x000fe2000000005e */
[----:B------:R-:W-:Y:S02]  /*1700*/  FADD.FTZ R94, -R182, R97 ;  /* 0x00000061b65e7221 */ /* 0x000fe40000010100 */
[----:B------:R-:W-:Y:S02]  /*1710*/  FMUL.FTZ R152, R131, R154 ;  /* 0x0000009a83987220 */ /* 0x000fe40000410000 */
        /* <DEDUP_REMOVED lines=9> */
[----:B------:R-:W-:Y:S01]  /*17b0*/  FFMA.FTZ R188, R152, R159, R188 ;  /* 0x0000009f98bc7223 */ /* 0x000fe200000100bc */
[----:B------:R-:W-:Y:S01]  /*17c0*/  PRMT R162, RZ, 0x5410, R95 ;  /* 0x00005410ffa27816 */ /* 0x000fe2000000005f */
[----:B------:R-:W-:Y:S02]  /*17d0*/  FMUL.FTZ R155, R131, R98 ;  /* 0x00000062839b7220 */ /* 0x000fe40000410000 */
[----:B------:R-:W-:Y:S02]  /*17e0*/  FADD.FTZ R5, R5, R161 ;  /* 0x000000a105057221 */ /* 0x000fe40000010000 */
[----:B------:R-:W-:-:S02]  /*17f0*/  FFMA.FTZ R29, R154, R161, R29 ;  /* 0x000000a19a1d7223 */ /* 0x000fc4000001001d */
        /* <DEDUP_REMOVED lines=22> */
.L_x_3476:
[----:B-1----:R-:W-:Y:S05]  /*1960*/  BSYNC B0 ;  /* 0x0000000000007941 */ /* 0x002fea0003800000 */
.L_x_3470:
[----:B------:R-:W-:Y:S02]  /*1970*/  LOP3.LUT P1, RZ, R123, 0xff, RZ, 0xc0, !PT ;  /* 0x000000ff7bff7812 */ /* 0x000fe4000782c0ff */
[----:B------:R-:W-:Y:S02]  /*1980*/  SHF.R.U32.HI R90, RZ, 0x5, R189 ;  /* 0x00000005ff5a7819 */ /* 0x000fe400000116bd */
[----:B------:R-:W-:Y:S02]  /*1990*/  LOP3.LUT P0, RZ, R189, 0x1f, RZ, 0xc0, !PT ;  /* 0x0000001fbdff7812 */ /* 0x000fe4000780c0ff */
[----:B------:R-:W-:-:S07]  /*19a0*/  LOP3.LUT R98, R90, 0x7fffffc, RZ, 0xc0, !PT ;  /* 0x07fffffc5a627812 */ /* 0x000fce00078ec0ff */
[----:B------:R-:W-:Y:S01]  /*19b0*/  @!P1 IADD3 R98, R98, 0x4, RZ ;  /* 0x0000000462629810 */ /* 0x000fe20007ffe0ff */
[----:B------:R-:W-:Y:S05]  /*19c0*/  BRA.DIV ~URZ, `(.L_x_3481) ;  /* 0x000024b27f007947 */ /* 0x000fea000b800000 */
[----:B------:R1:W2:Y:S02]  /*19d0*/  SHFL.DOWN PT, R92, R187, 0x10, 0x1f ;  /* 0x0a001f00bb5c7f89 */ /* 0x0002a400000e0000 */
.L_x_3538:
        /* <DEDUP_REMOVED lines=17> */
[----:B0-----:R1:W0:Y:S02]  /*1af0*/  SHFL.DOWN PT, R104, R97, 0x1, 0x1f ;  /* 0x08201f0061687f89 */ /* 0x00122400000e0000 */
.L_x_3539:
[----:B------:R-:W-:Y:S01]  /*1b00*/  @!P0 LOP3.LUT R89, R90, 0x3, RZ, 0xc0, !PT ;  /* 0x000000035a598812 */ /* 0x000fe200078ec0ff */
[----:B---3--:R-:W-:Y:S01]  /*1b10*/  FADD.FTZ R96, R95, R94 ;  /* 0x0000005e5f607221 */ /* 0x008fe20000010000 */
[----:B------:R-:W-:Y:S01]  /*1b20*/  WARPSYNC 0xffffffff ;  /* 0xffffffff00007948 */ /* 0x000fe20003800000 */
[----:B01----:R-:W-:Y:S01]  /*1b30*/  FADD.FTZ R97, R104, R97 ;  /* 0x0000006168617221 */ /* 0x003fe20000010000 */
[----:B------:R-:W-:Y:S01]  /*1b40*/  @!P0 IADD3 R99, R98, R89, RZ ;  /* 0x0000005962638210 */ /* 0x000fe20007ffe0ff */
[----:B------:R-:W-:Y:S01]  /*1b50*/  BSSY B0, `(.L_x_3483) ;  /* 0x00000bf000007945 */ /* 0x000fe20003800000 */
[----:B------:R-:W-:-:S03]  /*1b60*/  ISETP.GE.AND P6, PT, R165, 0x1, PT ;  /* 0x00000001a500780c */ /* 0x000fc60003fc6270 */
[----:B------:R-:W-:Y:S04]  /*1b70*/  @!P0 STS.64 [R99.X8+0x3000], R96 ;  /* 0x0030006063008388 */ /* 0x000fe80000008a00 */
[----:B------:R-:W-:Y:S01]  /*1b80*/  BAR.SYNC.DEFER_BLOCKING 0x0 ;  /* 0x0000000000007b1d */ /* 0x000fe20000010000 */
[----:B------:R-:W-:-:S05]  /*1b90*/  ISETP.NE.AND P0, PT, R190, RZ, PT ;  /* 0x000000ffbe00720c */ /* 0x000fca0003f05270 */
[----:B------:R-:W-:-:S05]  /*1ba0*/  @P6 IADD3 R165, R165, -0x1, RZ ;  /* 0xffffffffa5a56810 */ /* 0x000fca0007ffe0ff */
[----:B------:R-:W-:Y:S01]  /*1bb0*/  @P6 IMAD R165, R165, c[0x0][0x168], RZ ;  /* 0x00005a00a5a56a24 */ /* 0x000fe200078e02ff */
[----:B------:R-:W0:Y:S04]  /*1bc0*/  LDS.128 R88, [R98.X8+0x3000] ;  /* 0x0030000062587984 */ /* 0x000e280000008c00 */
[----:B------:R-:W1:Y:S01]  /*1bd0*/  LDS.128 R92, [R98.X8+0x3010] ;  /* 0x00301000625c7984 */ /* 0x000e620000008c00 */
[----:B0-----:R-:W-:Y:S02]  /*1be0*/  FADD.FTZ R105, RZ, R88 ;  /* 0x00000058ff697221 */ /* 0x001fe40000010000 */
[----:B------:R-:W-:Y:S01]  /*1bf0*/  FADD.FTZ R88, RZ, R89 ;  /* 0x00000059ff587221 */ /* 0x000fe20000010000 */
[----:B------:R-:W-:Y:S01]  /*1c00*/  @P6 LOP3.LUT R89, R189, 0x7f, RZ, 0xc0, !PT ;  /* 0x0000007fbd596812 */ /* 0x000fe200078ec0ff */
[----:B------:R-:W-:Y:S01]  /*1c10*/  FADD.FTZ R105, R90, R105 ;  /* 0x000000695a697221 */ /* 0x000fe20000010000 */
[----:B------:R-:W-:Y:S01]  /*1c20*/  @P6 SHF.R.S32.HI R90, RZ, 0x1f, R165 ;  /* 0x0000001fff5a6819 */ /* 0x000fe200000114a5 */
[----:B------:R-:W-:-:S02]  /*1c30*/  FADD.FTZ R88, R91, R88 ;  /* 0x000000585b587221 */ /* 0x000fc40000010000 */
[----:B-1----:R-:W-:Y:S01]  /*1c40*/  FADD.FTZ R105, R105, R92 ;  /* 0x0000005c69697221 */ /* 0x002fe20000010000 */
[----:B------:R-:W-:Y:S01]  /*1c50*/  @P6 LEA.HI R90, R90, R165, RZ, 0x3 ;  /* 0x000000a55a5a6211 */ /* 0x000fe200078f18ff */
[----:B------:R-:W-:Y:S02]  /*1c60*/  FADD.FTZ R88, R88, R93 ;  /* 0x0000005d58587221 */ /* 0x000fe40000010000 */
[----:B------:R-:W-:Y:S02]  /*1c70*/  FADD.FTZ R94, R94, R105 ;  /* 0x000000695e5e7221 */ /* 0x000fe40000010000 */
[----:B------:R-:W-:Y:S02]  /*1c80*/  FADD.FTZ R88, R95, R88 ;  /* 0x000000585f587221 */ /* 0x000fe40000010000 */
[----:B------:R-:W-:Y:S02]  /*1c90*/  FMUL.FTZ R93, R94, c[0x0][0x1e0] ;  /* 0x000078005e5d7a20 */ /* 0x000fe40000410000 */
[----:B------:R-:W-:Y:S01]  /*1ca0*/  IMAD.MOV.U32 R92, RZ, RZ, RZ ;  /* 0x000000ffff5c7224 */ /* 0x000fe200078e00ff */
[----:B------:R-:W-:Y:S01]  /*1cb0*/  @P6 LEA.HI.SX32 R92, R90, R89, 0x1d ;  /* 0x000000595a5c6211 */ /* 0x000fe200078feaff */
[----:B------:R-:W-:Y:S01]  /*1cc0*/  FMUL.FTZ R94, R88, c[0x0][0x1e0] ;  /* 0x00007800585e7a20 */ /* 0x000fe20000410000 */
[----:B------:R-:W-:Y:S01]  /*1cd0*/  FSEL R93, R93, RZ, !P0 ;  /* 0x000000ff5d5d7208 */ /* 0x000fe20004000000 */
[----:B------:R-:W-:Y:S05]  /*1ce0*/  @!P2 BRA `(.L_x_3484) ;  /* 0x00000a500000a947 */ /* 0x000fea0003800000 */
[----:B------:R-:W-:Y:S01]  /*1cf0*/  @!P5 ISETP.NE.U32.AND P0, PT, RZ, c[0x0][0x218], PT ;  /* 0x00008600ff00da0c */ /* 0x000fe20003f05070 */
[----:B------:R-:W-:Y:S03]  /*1d00*/  BSSY B1, `(.L_x_3485) ;  /* 0x000000a000017945 */ /* 0x000fe60003800000 */
[----:B------:R-:W-:-:S04]  /*1d10*/  @!P5 ISETP.NE.AND.EX P0, PT, RZ, c[0x0][0x21c], PT, P0 ;  /* 0x00008700ff00da0c */ /* 0x000fc80003f05300 */
[----:B-----5:R-:W-:Y:S01]  /*1d20*/  @!P5 FSEL R89, R52, RZ, P0 ;  /* 0x000000ff3459d208 */ /* 0x020fe20000000000 */
[----:B------:R-:W-:Y:S05]  /*1d30*/  @!P5 BRA `(.L_x_3486) ;  /* 0x000000600000d947 */ /* 0x000fea0003800000 */
[----:B------:R-:W-:Y:S01]  /*1d40*/  ISETP.NE.U32.AND P0, PT, RZ, c[0x0][0x218], PT ;  /* 0x00008600ff007a0c */ /* 0x000fe20003f05070 */
[----:B------:R-:W-:-:S03]  /*1d50*/  FFMA.FTZ R89, R167, R94, R93 ;  /* 0x0000005ea7597223 */ /* 0x000fc6000001005d */
[----:B------:R-:W-:Y:S01]  /*1d60*/  ISETP.NE.AND.EX P0, PT, RZ, c[0x0][0x21c], PT, P0 ;  /* 0x00008700ff007a0c */ /* 0x000fe20003f05300 */
[----:B------:R-:W-:-:S04]  /*1d70*/  FADD.FTZ R88, R174, -R89 ;  /* 0x80000059ae587221 */ /* 0x000fc80000010000 */
[----:B------:R-:W-:-:S08]  /*1d80*/  FMUL.FTZ R89, R131, R88 ;  /* 0x0000005883597220 */ /* 0x000fd00000410000 */
[----:B------:R-:W-:Y:S02]  /*1d90*/  @P0 FADD.FTZ R89, R52, R89 ;  /* 0x0000005934590221 */ /* 0x000fe40000010000 */
.L_x_3486:
[----:B------:R-:W-:Y:S05]  /*1da0*/  BSYNC B1 ;  /* 0x0000000000017941 */ /* 0x000fea0003800000 */
.L_x_3485:
[----:B------:R-:W-:Y:S01]  /*1db0*/  @P6 FMUL.FTZ R88, R89, c[0x0][0x1ec] ;  /* 0x00007b0059586a20 */ /* 0x000fe20000410000 */
[----:B------:R-:W-:Y:S01]  /*1dc0*/  @!P5 ISETP.NE.U32.AND P0, PT, RZ, c[0x0][0x218], PT ;  /* 0x00008600ff00da0c */ /* 0x000fe20003f05070 */
[----:B------:R-:W-:Y:S01]  /*1dd0*/  BSSY B1, `(.L_x_3487) ;  /* 0x000000d000017945 */ /* 0x000fe20003800000 */
[----:B------:R-:W-:Y:S01]  /*1de0*/  @P6 LOP3.LUT P1, RZ, R102, 0xff, RZ, 0xc0, !PT ;  /* 0x000000ff66ff6812 */ /* 0x000fe2000782c0ff */
[----:B------:R-:W-:Y:S01]  /*1df0*/  @P6 FMUL.FTZ R88, R88, c[0x0][0x1e8] ;  /* 0x00007a0058586a20 */ /* 0x000fe20000410000 */
[----:B------:R-:W-:-:S04]  /*1e00*/  @!P5 ISETP.NE.AND.EX P0, PT, RZ, c[0x0][0x21c], PT, P0 ;  /* 0x00008700ff00da0c */ /* 0x000fc80003f05300 */
[----:B------:R-:W-:Y:S02]  /*1e10*/  @P6 FSEL R88, R88, RZ, P1 ;  /* 0x000000ff58586208 */ /* 0x000fe40000800000 */
        /* <DEDUP_REMOVED lines=8> */
.L_x_3488:
[----:B------:R-:W-:Y:S05]  /*1ea0*/  BSYNC B1 ;  /* 0x0000000000017941 */ /* 0x000fea0003800000 */
.L_x_3487:
        /* <DEDUP_REMOVED lines=15> */
.L_x_3490:
[----:B------:R-:W-:Y:S05]  /*1fa0*/  BSYNC B1 ;  /* 0x0000000000017941 */ /* 0x000fea0003800000 */
.L_x_3489:
        /* <DEDUP_REMOVED lines=15> */
.L_x_3492:
[----:B------:R-:W-:Y:S05]  /*20a0*/  BSYNC B1 ;  /* 0x0000000000017941 */ /* 0x000fea0003800000 */
.L_x_3491:
        /* <DEDUP_REMOVED lines=15> */
.L_x_3494:
[----:B------:R-:W-:Y:S05]  /*21a0*/  BSYNC B1 ;  /* 0x0000000000017941 */ /* 0x000fea0003800000 */
.L_x_3493:
        /* <DEDUP_REMOVED lines=15> */
.L_x_3496:
[----:B------:R-:W-:Y:S05]  /*22a0*/  BSYNC B1 ;  /* 0x0000000000017941 */ /* 0x000fea0003800000 */
.L_x_3495:
        /* <DEDUP_REMOVED lines=15> */
.L_x_3498:
[----:B------:R-:W-:Y:S05]  /*23a0*/  BSYNC B1 ;  /* 0x0000000000017941 */ /* 0x000fea0003800000 */
.L_x_3497:
[----:B------:R-:W-:Y:S01]  /*23b0*/  @P6 FMUL.FTZ R183, R165, c[0x0][0x1ec] ;  /* 0x00007b00a5b76a20 */ /* 0x000fe20000410000 */
[----:B------:R-:W-:Y:S01]  /*23c0*/  @P6 LOP3.LUT P0, RZ, R103, 0xff0000, RZ, 0xc0, !PT ;  /* 0x00ff000067ff6812 */ /* 0x000fe2000780c0ff */
[----:B------:R-:W-:Y:S01]  /*23d0*/  BSSY B1, `(.L_x_3499) ;  /* 0x0000014000017945 */ /* 0x000fe20003800000 */
[----:B------:R-:W-:Y:S01]  /*23e0*/  ISETP.NE.U32.AND P1, PT, RZ, c[0x0][0x258], PT ;  /* 0x00009600ff007a0c */ /* 0x000fe20003f25070 */
[----:B------:R-:W-:Y:S01]  /*23f0*/  @P6 FMUL.FTZ R183, R183, c[0x0][0x1e8] ;  /* 0x00007a00b7b76a20 */ /* 0x000fe20000410000 */
[----:B------:R-:W-:Y:S02]  /*2400*/  @P6 F2FP.BF16.PACK_AB R88, RZ, R88 ;  /* 0x00000058ff58623e */ /* 0x000fe400000010ff */
[----:B------:R-:W-:Y:S02]  /*2410*/  ISETP.NE.AND.EX P1, PT, RZ, c[0x0][0x25c], PT, P1 ;  /* 0x00009700ff007a0c */ /* 0x000fe40003f25310 */
[----:B------:R-:W-:Y:S02]  /*2420*/  @P6 FSEL R183, R183, RZ, P0 ;  /* 0x000000ffb7b76208 */ /* 0x000fe40000000000 */
[----:B------:R-:W-:-:S02]  /*2430*/  @!P5 ISETP.NE.U32.AND P0, PT, RZ, c[0x0][0x218], PT ;  /* 0x00008600ff00da0c */ /* 0x000fc40003f05070 */
[----:B------:R-:W-:Y:S02]  /*2440*/  @P6 F2FP.BF16.PACK_AB R91, RZ, R91 ;  /* 0x0000005bff5b623e */ /* 0x000fe400000010ff */
[----:B------:R-:W-:Y:S02]  /*2450*/  @!P5 ISETP.NE.AND.EX P0, PT, RZ, c[0x0][0x21c], PT, P0 ;  /* 0x00008700ff00da0c */ /* 0x000fe40003f05300 */
[----:B------:R-:W-:Y:S02]  /*2460*/  @P6 F2FP.BF16.PACK_AB R96, RZ, R96 ;  /* 0x00000060ff60623e */ /* 0x000fe400000010ff */
        /* <DEDUP_REMOVED lines=10> */
.L_x_3500:
[----:B------:R-:W-:Y:S05]  /*2510*/  BSYNC B1 ;  /* 0x0000000000017941 */ /* 0x000fea0003800000 */
.L_x_3499:
[----:B------:R-:W-:Y:S02]  /*2520*/  ISETP.NE.U32.AND P0, PT, RZ, c[0x0][0x258], PT ;  /* 0x00009600ff007a0c */ /* 0x000fe40003f05070 */
[----:B------:R-:W-:Y:S01]  /*2530*/  @P6 PRMT R84, R88, 0x7610, R84 ;  /* 0x0000761058546816 */ /* 0x000fe20000000054 */
[----:B------:R-:W-:Y:S01]  /*2540*/  @P6 FMUL.FTZ R88, R184, c[0x0][0x1ec] ;  /* 0x00007b00b8586a20 */ /* 0x000fe20000410000 */
[----:B------:R-:W-:Y:S02]  /*2550*/  ISETP.NE.AND.EX P0, PT, RZ, c[0x0][0x25c], PT, P0 ;  /* 0x00009700ff007a0c */ /* 0x000fe40003f05300 */
[----:B------:R-:W-:Y:S01]  /*2560*/  SEL R76, R89, R76, P1 ;  /* 0x0000004c594c7207 */ /* 0x000fe20000800000 */
[----:B------:R-:W-:Y:S01]  /*2570*/  @P6 FMUL.FTZ R88, R88, c[0x0][0x1e8] ;  /* 0x00007a0058586a20 */ /* 0x000fe20000410000 */
[----:B------:R-:W-:Y:S02]  /*2580*/  SEL R77, R90, R77, P1 ;  /* 0x0000004d5a4d7207 */ /* 0x000fe40000800000 */
[----:B------:R-:W-:-:S02]  /*2590*/  SEL R78, R95, R78, P1 ;  /* 0x0000004e5f4e7207 */ /* 0x000fc40000800000 */
[----:B------:R-:W-:Y:S02]  /*25a0*/  SEL R79, R98, R79, P1 ;  /* 0x0000004f624f7207 */ /* 0x000fe40000800000 */
[----:B------:R-:W-:Y:S02]  /*25b0*/  SEL R80, R99, R80, P1 ;  /* 0x0000005063507207 */ /* 0x000fe40000800000 */
[----:B------:R-:W-:Y:S02]  /*25c0*/  SEL R81, R182, R81, P1 ;  /* 0x00000051b6517207 */ /* 0x000fe40000800000 */
[----:B------:R-:W-:Y:S02]  /*25d0*/  SEL R82, R165, R82, P1 ;  /* 0x00000052a5527207 */ /* 0x000fe40000800000 */
[----:B------:R-:W-:Y:S02]  /*25e0*/  SEL R83, R184, R83, P1 ;  /* 0x00000053b8537207 */ /* 0x000fe40000800000 */
[----:B------:R-:W-:-:S02]  /*25f0*/  @P6 LOP3.LUT P1, RZ, R103, 0xff000000, RZ, 0xc0, !PT ;  /* 0xff00000067ff6812 */ /* 0x000fc4000782c0ff */
[----:B------:R-:W-:Y:S02]  /*2600*/  @P6 F2FP.BF16.PACK_AB R183, RZ, R183 ;  /* 0x000000b7ffb7623e */ /* 0x000fe400000010ff */
[----:B------:R-:W-:Y:S02]  /*2610*/  @P6 FSEL R90, R88, RZ, P1 ;  /* 0x000000ff585a6208 */ /* 0x000fe40000800000 */
[----:B------:R-:W-:Y:S02]  /*2620*/  @P0 MOV R89, 0x20 ;  /* 0x0000002000590802 */ /* 0x000fe40000000f00 */
[----:B------:R-:W-:Y:S01]  /*2630*/  @P6 PRMT R84, R84, 0x5410, R91 ;  /* 0x0000541054546816 */ /* 0x000fe2000000005b */
[----:B------:R-:W-:Y:S01]  /*2640*/  @P6 IMAD.MOV.U32 R91, RZ, RZ, 0x10 ;  /* 0x00000010ff5b6424 */ /* 0x000fe200078e00ff */
[----:B------:R-:W-:Y:S01]  /*2650*/  @P6 PRMT R85, R96, 0x7610, R85 ;  /* 0x0000761060556816 */ /* 0x000fe20000000055 */
[----:B------:R-:W-:Y:S01]  /*2660*/  @P0 IMAD.WIDE.U32 R88, R132, R89, c[0x0][0x258] ;  /* 0x0000960084580625 */ /* 0x000fe200078e0059 */
[----:B------:R-:W-:-:S02]  /*2670*/  @P6 F2FP.BF16.PACK_AB R105, RZ, R105 ;  /* 0x00000069ff69623e */ /* 0x000fc400000010ff */
[----:B------:R-:W-:Y:S02]  /*2680*/  @P6 PRMT R86, R104, 0x7610, R86 ;  /* 0x0000761068566816 */ /* 0x000fe40000000056 */
[----:B------:R-:W-:Y:S01]  /*2690*/  @P6 F2FP.BF16.PACK_AB R95, RZ, R90 ;  /* 0x0000005aff5f623e */ /* 0x000fe200000010ff */
[----:B------:R-:W-:Y:S01]  /*26a0*/  @P6 IMAD.WIDE.U32 R90, R92, R91, c[0x0][0x248] ;  /* 0x000092005c5a6625 */ /* 0x000fe200078e005b */
[----:B------:R-:W-:Y:S01]  /*26b0*/  @P6 PRMT R87, R183, 0x7610, R87 ;  /* 0x00007610b7576816 */ /* 0x000fe20000000057 */
[----:B------:R0:W-:Y:S01]  /*26c0*/  @P0 STG.E.128 [R88.64], R76 ;  /* 0x0000004c58000986 */ /* 0x0001e2000c101d04 */
[----:B------:R-:W-:Y:S02]  /*26d0*/  @P6 PRMT R85, R85, 0x5410, R97 ;  /* 0x0000541055556816 */ /* 0x000fe40000000061 */
[----:B------:R-:W-:Y:S01]  /*26e0*/  @P6 PRMT R86, R86, 0x5410, R105 ;  /* 0x0000541056566816 */ /* 0x000fe20000000069 */
[----:B------:R0:W-:Y:S01]  /*26f0*/  @P0 STG.E.128 [R88.64+0x10], R80 ;  /* 0x0000105058000986 */ /* 0x0001e2000c101d04 */
[----:B------:R-:W-:-:S02]  /*2700*/  @P6 PRMT R87, R87, 0x5410, R95 ;  /* 0x0000541057576816 */ /* 0x000fc4000000005f */
[----:B------:R-:W-:Y:S02]  /*2710*/  IADD3 R132, R132, 0x80, RZ ;  /* 0x0000008084847810 */ /* 0x000fe40007ffe0ff */
[----:B------:R-:W-:Y:S01]  /*2720*/  IADD3 R92, R92, 0x80, RZ ;  /* 0x000000805c5c7810 */ /* 0x000fe20007ffe0ff */
[----:B------:R0:W-:Y:S04]  /*2730*/  @P6 STG.E.128 [R90.64], R84 ;  /* 0x000000545a006986 */ /* 0x0001e8000c101d04 */
.L_x_3484:
[----:B------:R-:W-:Y:S05]  /*2740*/  BSYNC B0 ;  /* 0x0000000000007941 */ /* 0x000fea0003800000 */
.L_x_3483:
[----:B------:R-:W-:Y:S01]  /*2750*/  BSSY B0, `(.L_x_3501) ;  /* 0x00000a7000007945 */ /* 0x000fe20003800000 */
[----:B------:R-:W-:Y:S05]  /*2760*/  @!P3 BRA `(.L_x_3502) ;  /* 0x00000a500000b947 */ /* 0x000fea0003800000 */
[----:B------:R-:W-:Y:S01]  /*2770*/  @!P5 ISETP.NE.U32.AND P0, PT, RZ, c[0x0][0x218], PT ;  /* 0x00008600ff00da0c */ /* 0x000fe20003f05070 */
[----:B------:R-:W-:Y:S03]  /*2780*/  BSSY B1, `(.L_x_3503) ;  /* 0x000000a000017945 */ /* 0x000fe60003800000 */
[----:B------:R-:W-:-:S04]  /*2790*/  @!P5 ISETP.NE.AND.EX P0, PT, RZ, c[0x0][0x21c], PT, P0 ;  /* 0x00008700ff00da0c */ /* 0x000fc80003f05300 */
[----:B0----5:R-:W-:Y:S01]  /*27a0*/  @!P5 FSEL R89, R60, RZ, P0 ;  /* 0x000000ff3c59d208 */ /* 0x021fe20000000000 */
[----:B------:R-:W-:Y:S05]  /*27b0*/  @!P5 BRA `(.L_x_3504) ;  /* 0x000000600000d947 */ /* 0x000fea0003800000 */
[----:B------:R-:W-:Y:S01]  /*27c0*/  ISETP.NE.U32.AND P0, PT, RZ, c[0x0][0x218], PT ;  /* 0x00008600ff007a0c */ /* 0x000fe20003f05070 */
[----:B------:R-:W-:-:S03]  /*27d0*/  FFMA.FTZ R89, R133, R94, R93 ;  /* 0x0000005e85597223 */ /* 0x000fc6000001005d */
[----:B------:R-:W-:Y:S01]  /*27e0*/  ISETP.NE.AND.EX P0, PT, RZ, c[0x0][0x21c], PT, P0 ;  /* 0x00008700ff007a0c */ /* 0x000fe20003f05300 */
[----:B------:R-:W-:-:S04]  /*27f0*/  FADD.FTZ R88, R142, -R89 ;  /* 0x800000598e587221 */ /* 0x000fc80000010000 */
[----:B------:R-:W-:-:S08]  /*2800*/  FMUL.FTZ R89, R131, R88 ;  /* 0x0000005883597220 */ /* 0x000fd00000410000 */
[----:B------:R-:W-:Y:S02]  /*2810*/  @P0 FADD.FTZ R89, R60, R89 ;  /* 0x000000593c590221 */ /* 0x000fe40000010000 */
.L_x_3504:
[----:B------:R-:W-:Y:S05]  /*2820*/  BSYNC B1 ;  /* 0x0000000000017941 */ /* 0x000fea0003800000 */
.L_x_3503:
        /* <DEDUP_REMOVED lines=15> */
.L_x_3506:
[----:B------:R-:W-:Y:S05]  /*2920*/  BSYNC B1 ;  /* 0x0000000000017941 */ /* 0x000fea0003800000 */
.L_x_3505:
        /* <DEDUP_REMOVED lines=15> */
.L_x_3508:
[----:B------:R-:W-:Y:S05]  /*2a20*/  BSYNC B1 ;  /* 0x0000000000017941 */ /* 0x000fea0003800000 */
.L_x_3507:
        /* <DEDUP_REMOVED lines=15> */
.L_x_3510:
[----:B------:R-:W-:Y:S05]  /*2b20*/  BSYNC B1 ;  /* 0x0000000000017941 */ /* 0x000fea0003800000 */
.L_x_3509:
        /* <DEDUP_REMOVED lines=15> */
.L_x_3512:
[----:B------:R-:W-:Y:S05]  /*2c20*/  BSYNC B1 ;  /* 0x0000000000017941 */ /* 0x000fea0003800000 */
.L_x_3511:
        /* <DEDUP_REMOVED lines=15> */
.L_x_3514:
[----:B------:R-:W-:Y:S05]  /*2d20*/  BSYNC B1 ;  /* 0x0000000000017941 */ /* 0x000fea0003800000 */
.L_x_3513:
        /* <DEDUP_REMOVED lines=15> */
.L_x_3516:
[----:B------:R-:W-:Y:S05]  /*2e20*/  BSYNC B1 ;  /* 0x0000000000017941 */ /* 0x000fea0003800000 */
.L_x_3515:
        /* <DEDUP_REMOVED lines=22> */
.L_x_3518:
[----:B------:R-:W-:Y:S05]  /*2f90*/  BSYNC B1 ;  /* 0x0000000000017941 */ /* 0x000fea0003800000 */
.L_x_3517:
        /* <DEDUP_REMOVED lines=34> */
.L_x_3502:
[----:B------:R-:W-:Y:S05]  /*31c0*/  BSYNC B0 ;  /* 0x0000000000007941 */ /* 0x000fea0003800000 */
.L_x_3501:
        /* <DEDUP_REMOVED lines=13> */
.L_x_3522:
[----:B------:R-:W-:Y:S05]  /*32a0*/  BSYNC B1 ;  /* 0x0000000000017941 */ /* 0x000fea0003800000 */
.L_x_3521:
        /* <DEDUP_REMOVED lines=15> */
.L_x_3524:
[----:B------:R-:W-:Y:S05]  /*33a0*/  BSYNC B1 ;  /* 0x0000000000017941 */ /* 0x000fea0003800000 */
.L_x_3523:
[----:B------:R-:W-:Y:S01]  /*33b0*/  @P6 FMUL.FTZ R91, R90, c[0x0][0x1ec] ;  /* 0x00007b005a5b6a20 */ /* 0x000fe20000410000 */
[----:B------:R-:W-:Y:S01]  /*33c0*/  @P6 LOP3.LUT P0, RZ, R2, 0xff00, RZ, 0xc0, !PT ;  /* 0x0000ff0002ff6812 */ /* 0x000fe2000780c0ff */
[----:B------:R-:W-:Y:S01]  /*33d0*/  BSSY B1, `(.L_x_3525) ;  /* 0x000001e000017945 */ /* 0x000fe20003800000 */
[----:B------:R-:W-:Y:S01]  /*33e0*/  @!P5 ISETP.NE.U32.AND P1, PT, RZ, c[0x0][0x218], PT ;  /* 0x00008600ff00da0c */ /* 0x000fe20003f25070 */
[----:B------:R-:W-:Y:S01]  /*33f0*/  @P6 FMUL.FTZ R91, R91, c[0x0][0x1e8] ;  /* 0x00007a005b5b6a20 */ /* 0x000fe20000410000 */
[----:B------:R-:W-:Y:S02]  /*3400*/  @P6 F2FP.BF16.PACK_AB R88, RZ, R88 ;  /* 0x00000058ff58623e */ /* 0x000fe400000010ff */
[----:B------:R-:W-:Y:S02]  /*3410*/  @!P5 ISETP.NE.AND.EX P1, PT, RZ, c[0x0][0x21c], PT, P1 ;  /* 0x00008700ff00da0c */ /* 0x000fe40003f25310 */
[----:B------:R-:W-:Y:S02]  /*3420*/  @P6 FSEL R91, R91, RZ, P0 ;  /* 0x000000ff5b5b6208 */ /* 0x000fe40000000000 */
        /* <DEDUP_REMOVED lines=9> */
[----:B------:R-:W-:Y:S02]  /*34c0*/  @!P5 FSEL R105, R74, RZ, P0 ;  /* 0x000000ff4a69d208 */ /* 0x000fe40000000000 */
[----:B------:R-:W-:Y:S02]  /*34d0*/  @!P5 ISETP.NE.U32.AND P1, PT, RZ, c[0x0][0x218], PT ;  /* 0x00008600ff00da0c */ /* 0x000fe40003f25070 */
[----:B------:R-:W-:Y:S02]  /*34e0*/  @!P5 ISETP.NE.U32.AND P0, PT, RZ, c[0x0][0x218], PT ;  /* 0x00008600ff00da0c */ /* 0x000fe40003f05070 */
[----:B------:R-:W-:-:S02]  /*34f0*/  @!P5 ISETP.NE.AND.EX P1, PT, RZ, c[0x0][0x21c], PT, P1 ;  /* 0x00008700ff00da0c */ /* 0x000fc40003f25310 */
[----:B------:R-:W-:Y:S02]  /*3500*/  @!P5 ISETP.NE.AND.EX P0, PT, RZ, c[0x0][0x21c], PT, P0 ;  /* 0x00008700ff00da0c */ /* 0x000fe40003f05300 */
[----:B------:R-:W-:Y:S02]  /*3510*/  @P6 F2FP.BF16.PACK_AB R91, RZ, R91 ;  /* 0x0000005bff5b623e */ /* 0x000fe400000010ff */
[----:B------:R-:W-:Y:S02]  /*3520*/  @!P5 FSEL R182, R75, RZ, P1 ;  /* 0x000000ff4bb6d208 */ /* 0x000fe40000800000 */
        /* <DEDUP_REMOVED lines=8> */
.L_x_3526:
[----:B------:R-:W-:Y:S05]  /*35b0*/  BSYNC B1 ;  /* 0x0000000000017941 */ /* 0x000fea0003800000 */
.L_x_3525:
        /* <DEDUP_REMOVED lines=8> */
.L_x_3528:
[----:B------:R-:W-:Y:S05]  /*3640*/  BSYNC B1 ;  /* 0x0000000000017941 */ /* 0x000fea0003800000 */
.L_x_3527:
        /* <DEDUP_REMOVED lines=8> */
.L_x_3530:
[----:B------:R-:W-:Y:S05]  /*36d0*/  BSYNC B1 ;  /* 0x0000000000017941 */ /* 0x000fea0003800000 */
.L_x_3529:
        /* <DEDUP_REMOVED lines=8> */
.L_x_3532:
[----:B------:R-:W-:Y:S05]  /*3760*/  BSYNC B1 ;  /* 0x0000000000017941 */ /* 0x000fea0003800000 */
.L_x_3531:
        /* <DEDUP_REMOVED lines=8> */
.L_x_3534:
[----:B------:R-:W-:Y:S05]  /*37f0*/  BSYNC B1 ;  /* 0x0000000000017941 */ /* 0x000fea0003800000 */
.L_x_3533:
        /* <DEDUP_REMOVED lines=8> */
.L_x_3536:
[----:B------:R-:W-:Y:S05]  /*3880*/  BSYNC B1 ;  /* 0x0000000000017941 */ /* 0x000fea0003800000 */
.L_x_3535:
[----:B------:R-:W-:Y:S01]  /*3890*/  @P6 FMUL.FTZ R94, R98, c[0x0][0x1ec] ;  /* 0x00007b00625e6a20 */ /* 0x000fe20000410000 */
[C---:B------:R-:W-:Y:S01]  /*38a0*/  @P6 LOP3.LUT P0, RZ, R2.reuse, 0xff000000, RZ, 0xc0, !PT ;  /* 0xff00000002ff6812 */ /* 0x040fe2000780c0ff */
[----:B------:R-:W-:Y:S01]  /*38b0*/  @P6 FMUL.FTZ R96, R97, c[0x0][0x1ec] ;  /* 0x00007b0061606a20 */ /* 0x000fe20000410000 */
[----:B------:R-:W-:Y:S01]  /*38c0*/  @P6 LOP3.LUT P1, RZ, R3, 0xff, RZ, 0xc0, !PT ;  /* 0x000000ff03ff6812 */ /* 0x000fe2000782c0ff */
[----:B------:R-:W-:Y:S01]  /*38d0*/  @P6 FMUL.FTZ R93, R95, c[0x0][0x1ec] ;  /* 0x00007b005f5d6a20 */ /* 0x000fe20000410000 */
[----:B------:R-:W-:Y:S01]  /*38e0*/  @P6 LOP3.LUT P5, RZ, R2, 0xff0000, RZ, 0xc0, !PT ;  /* 0x00ff000002ff6812 */ /* 0x000fe200078ac0ff */
[----:B------:R-:W-:Y:S01]  /*38f0*/  @P6 FMUL.FTZ R94, R94, c[0x0][0x1e8] ;  /* 0x00007a005e5e6a20 */ /* 0x000fe20000410000 */
[----:B------:R-:W-:Y:S01]  /*3900*/  @P6 PRMT R84, R88, 0x7610, R84 ;  /* 0x0000761058546816 */ /* 0x000fe20000000054 */
[----:B------:R-:W-:Y:S02]  /*3910*/  @P6 FMUL.FTZ R96, R96, c[0x0][0x1e8] ;  /* 0x00007a0060606a20 */ /* 0x000fe40000410000 */
[----:B------:R-:W-:Y:S01]  /*3920*/  @P6 FMUL.FTZ R93, R93, c[0x0][0x1e8] ;  /* 0x00007a005d5d6a20 */ /* 0x000fe20000410000 */
[----:B------:R-:W-:Y:S01]  /*3930*/  @P6 FSEL R94, R94, RZ, P0 ;  /* 0x000000ff5e5e6208 */ /* 0x000fe20000000000 */
[----:B------:R-:W-:Y:S01]  /*3940*/  @P6 FMUL.FTZ R99, R104, c[0x0][0x1ec] ;  /* 0x00007b0068636a20 */ /* 0x000fe20000410000 */
[----:B------:R-:W-:Y:S01]  /*3950*/  ISETP.NE.U32.AND P0, PT, RZ, c[0x0][0x258], PT ;  /* 0x00009600ff007a0c */ /* 0x000fe20003f05070 */
[----:B------:R-:W-:Y:S01]  /*3960*/  @P6 FMUL.FTZ R88, R105, c[0x0][0x1ec] ;  /* 0x00007b0069586a20 */ /* 0x000fe20000410000 */
[----:B------:R-:W-:Y:S01]  /*3970*/  @P6 FSEL R96, R96, RZ, P1 ;  /* 0x000000ff60606208 */ /* 0x000fe20000800000 */
[----:B------:R-:W-:Y:S01]  /*3980*/  @P6 FMUL.FTZ R99, R99, c[0x0][0x1e8] ;  /* 0x00007a0063636a20 */ /* 0x000fe20000410000 */
[----:B------:R-:W-:Y:S01]  /*3990*/  @P6 FSEL R93, R93, RZ, P5 ;  /* 0x000000ff5d5d6208 */ /* 0x000fe20002800000 */
[----:B------:R-:W-:Y:S01]  /*39a0*/  @P6 FMUL.FTZ R88, R88, c[0x0][0x1e8] ;  /* 0x00007a0058586a20 */ /* 0x000fe20000410000 */
[----:B------:R-:W-:-:S02]  /*39b0*/  ISETP.NE.U32.AND P1, PT, RZ, c[0x0][0x258], PT ;  /* 0x00009600ff007a0c */ /* 0x000fc40003f25070 */
[----:B------:R-:W-:Y:S02]  /*39c0*/  @P6 LOP3.LUT P5, RZ, R3, 0xff00, RZ, 0xc0, !PT ;  /* 0x0000ff0003ff6812 */ /* 0x000fe400078ac0ff */
[----:B------:R-:W-:Y:S02]  /*39d0*/  ISETP.NE.AND.EX P0, PT, RZ, c[0x0][0x25c], PT, P0 ;  /* 0x00009700ff007a0c */ /* 0x000fe40003f05300 */
[----:B------:R-:W-:Y:S02]  /*39e0*/  ISETP.NE.AND.EX P1, PT, RZ, c[0x0][0x25c], PT, P1 ;  /* 0x00009700ff007a0c */ /* 0x000fe40003f25310 */
[----:B------:R-:W-:Y:S02]  /*39f0*/  @P6 FSEL R99, R99, RZ, P5 ;  /* 0x000000ff63636208 */ /* 0x000fe40002800000 */
[----:B------:R-:W-:Y:S01]  /*3a00*/  SEL R76, R89, R76, P0 ;  /* 0x0000004c594c7207 */ /* 0x000fe20000000000 */
[----:B------:R-:W-:Y:S01]  /*3a10*/  @P6 FMUL.FTZ R89, R182, c[0x0][0x1ec] ;  /* 0x00007b00b6596a20 */ /* 0x000fe20000410000 */
[----:B------:R-:W-:-:S02]  /*3a20*/  @P6 LOP3.LUT P5, RZ, R3, 0xff0000, RZ, 0xc0, !PT ;  /* 0x00ff000003ff6812 */ /* 0x000fc400078ac0ff */
[----:B------:R-:W-:Y:S01]  /*3a30*/  SEL R77, R90, R77, P0 ;  /* 0x0000004d5a4d7207 */ /* 0x000fe20000000000 */
[----:B------:R-:W-:Y:S01]  /*3a40*/  @P6 FMUL.FTZ R89, R89, c[0x0][0x1e8] ;  /* 0x00007a0059596a20 */ /* 0x000fe20000410000 */
[----:B------:R-:W-:Y:S02]  /*3a50*/  @P6 FSEL R90, R88, RZ, P5 ;  /* 0x000000ff585a6208 */ /* 0x000fe40002800000 */
[----:B------:R-:W-:Y:S02]  /*3a60*/  @P6 LOP3.LUT P5, RZ, R3, 0xff000000, RZ, 0xc0, !PT ;  /* 0xff00000003ff6812 */ /* 0x000fe400078ac0ff */
[----:B------:R-:W-:Y:S02]  /*3a70*/  @P6 F2FP.BF16.PACK_AB R93, RZ, R93 ;  /* 0x0000005dff5d623e */ /* 0x000fe400000010ff */
[----:B------:R-:W-:Y:S02]  /*3a80*/  @P6 PRMT R84, R84, 0x5410, R91 ;  /* 0x0000541054546816 */ /* 0x000fe4000000005b */
[----:B------:R-:W-:-:S02]  /*3a90*/  @P6 F2FP.BF16.PACK_AB R96, RZ, R96 ;  /* 0x00000060ff60623e */ /* 0x000fc400000010ff */
[----:B------:R-:W-:Y:S02]  /*3aa0*/  @P6 FSEL R91, R89, RZ, P5 ;  /* 0x000000ff595b6208 */ /* 0x000fe40002800000 */
[----:B------:R-:W-:Y:S02]  /*3ab0*/  @P6 F2FP.BF16.PACK_AB R90, RZ, R90 ;  /* 0x0000005aff5a623e */ /* 0x000fe400000010ff */
[----:B------:R-:W-:Y:S02]  /*3ac0*/  @P6 PRMT R85, R93, 0x7610, R85 ;  /* 0x000076105d556816 */ /* 0x000fe40000000055 */
[----:B------:R-:W-:Y:S02]  /*3ad0*/  @P1 MOV R93, 0x20 ;  /* 0x00000020005d1802 */ /* 0x000fe40000000f00 */
[----:B------:R-:W-:Y:S01]  /*3ae0*/  SEL R78, R95, R78, P0 ;  /* 0x0000004e5f4e7207 */ /* 0x000fe20000000000 */
[----:B------:R-:W-:Y:S01]  /*3af0*/  @P6 IMAD.MOV.U32 R95, RZ, RZ, 0x10 ;  /* 0x00000010ff5f6424 */ /* 0x000fe200078e00ff */
[----:B------:R-:W-:Y:S01]  /*3b00*/  @P6 F2FP.BF16.PACK_AB R94, RZ, R94 ;  /* 0x0000005eff5e623e */ /* 0x000fe200000010ff */
[----:B------:R-:W-:Y:S01]  /*3b10*/  @P1 IMAD.WIDE.U32 R88, R132, R93, c[0x0][0x258] ;  /* 0x0000960084581625 */ /* 0x000fe200078e005d */
[----:B------:R-:W-:-:S02]  /*3b20*/  @P6 F2FP.BF16.PACK_AB R99, RZ, R99 ;  /* 0x00000063ff63623e */ /* 0x000fc400000010ff */
[----:B------:R-:W-:Y:S01]  /*3b30*/  @P6 PRMT R86, R96, 0x7610, R86 ;  /* 0x0000761060566816 */ /* 0x000fe20000000056 */
[----:B------:R-:W-:Y:S01]  /*3b40*/  @P6 IMAD.WIDE.U32 R92, R92, R95, c[0x0][0x248] ;  /* 0x000092005c5c6625 */ /* 0x000fe200078e005f */
[----:B------:R-:W-:Y:S02]  /*3b50*/  @P6 F2FP.BF16.PACK_AB R91, RZ, R91 ;  /* 0x0000005bff5b623e */ /* 0x000fe400000010ff */
[----:B------:R-:W-:Y:S02]  /*3b60*/  @P6 PRMT R87, R90, 0x7610, R87 ;  /* 0x000076105a576816 */ /* 0x000fe40000000057 */
[----:B------:R-:W-:Y:S02]  /*3b70*/  SEL R79, R98, R79, P0 ;  /* 0x0000004f624f7207 */ /* 0x000fe40000000000 */
[----:B------:R-:W-:Y:S02]  /*3b80*/  SEL R80, R97, R80, P0 ;  /* 0x0000005061507207 */ /* 0x000fe40000000000 */
[----:B------:R-:W-:Y:S01]  /*3b90*/  SEL R81, R104, R81, P0 ;  /* 0x0000005168517207 */ /* 0x000fe20000000000 */
[----:B------:R0:W-:Y:S01]  /*3ba0*/  @P1 STG.E.128 [R88.64], R76 ;  /* 0x0000004c58001986 */ /* 0x0001e2000c101d04 */
[----:B------:R-:W-:-:S02]  /*3bb0*/  SEL R82, R105, R82, P0 ;  /* 0x0000005269527207 */ /* 0x000fc40000000000 */
[----:B------:R-:W-:Y:S02]  /*3bc0*/  SEL R83, R182, R83, P0 ;  /* 0x00000053b6537207 */ /* 0x000fe40000000000 */
[----:B------:R-:W-:Y:S02]  /*3bd0*/  @P6 PRMT R85, R85, 0x5410, R94 ;  /* 0x0000541055556816 */ /* 0x000fe4000000005e */
[----:B------:R-:W-:Y:S01]  /*3be0*/  @P6 PRMT R86, R86, 0x5410, R99 ;  /* 0x0000541056566816 */ /* 0x000fe20000000063 */
[----:B------:R0:W-:Y:S01]  /*3bf0*/  @P1 STG.E.128 [R88.64+0x10], R80 ;  /* 0x0000105058001986 */ /* 0x0001e2000c101d04 */
[----:B------:R-:W-:-:S05]  /*3c00*/  @P6 PRMT R87, R87, 0x5410, R91 ;  /* 0x0000541057576816 */ /* 0x000fca000000005b */
[----:B------:R0:W-:Y:S02]  /*3c10*/  @P6 STG.E.128 [R92.64], R84 ;  /* 0x000000545c006986 */ /* 0x0001e4000c101d04 */
.L_x_3520:
[----:B------:R-:W-:Y:S05]  /*3c20*/  BSYNC B0 ;  /* 0x0000000000007941 */ /* 0x000fea0003800000 */
.L_x_3519:
[----:B------:R-:W-:Y:S02]  /*3c30*/  IADD3 R121, R121, c[0x0][0x160], RZ ;  /* 0x0000580079797a10 */ /* 0x000fe40007ffe0ff */
[----:B------:R-:W-:Y:S02]  /*3c40*/  LOP3.LUT P1, RZ, R123, 0xff, RZ, 0xc0, !PT ;  /* 0x000000ff7bff7812 */ /* 0x000fe4000782c0ff */
[----:B------:R-:W-:Y:S02]  /*3c50*/  ISETP.GE.AND P0, PT, R121, c[0x0][0x164], PT ;  /* 0x0000590079007a0c */ /* 0x000fe40003f06270 */
[----:B------:R-:W-:-:S11]  /*3c60*/  SEL R123, RZ, 0x1, P1 ;  /* 0x00000001ff7b7807 */ /* 0x000fd60000800000 */
[----:B0----5:R-:W-:Y:S01]  /*3c70*/  @P0 CALL.REL.NOINC `(.L_x_3469) ;  /* 0x0000001000000944 */ /* 0x021fe20003c00000 */
[----:B------:R-:W-:Y:S05]  /*3c80*/  BRA `(.L_x_3537) ;  /* 0xffffc85000007947 */ /* 0x000fea000383ffff */
.L_x_3469:
[----:B-1----:R-:W0:Y:S01]  /*3c90*/  S2UR UR6, SR_CTAID.X ;  /* 0x00000000000679c3 */ /* 0x002e220000002500 */
[----:B------:R-:W0:Y:S01]  /*3ca0*/  S2R R2, SR_TID.X ;  /* 0x0000000000027919 */ /* 0x000e220000002100 */
[----:B-----5:R-:W-:Y:S01]  /*3cb0*/  @P2 MOV R53, 0x20 ;  /* 0x0000002000352802 */ /* 0x020fe20000000f00 */
[----:B------:R-:W-:Y:S01]  /*3cc0*/  @P3 IMAD.MOV.U32 R57, RZ, RZ, 0x20 ;  /* 0x00000020ff393424 */ /* 0x000fe200078e00ff */
        /* <DEDUP_REMOVED lines=27> */
.L_x_3481:
[----:B------:R-:W-:Y:S01]  /*3e80*/  IMAD.MOV.U32 R93, RZ, RZ, R187 ;  /* 0x000000ffff5d7224 */ /* 0x000fe200078e00bb */
[----:B0-----:R-:W-:Y:S01]  /*3e90*/  MOV R104, 0x10 ;  /* 0x0000001000687802 */ /* 0x001fe20000000f00 */
[----:B------:R-:W-:Y:S01]  /*3ea0*/  IMAD.MOV.U32 R96, RZ, RZ, 0x1f ;  /* 0x0000001fff607424 */ /* 0x000fe200078e00ff */
[----:B------:R-:W-:-:S02]  /*3eb0*/  MOV R99, 0xffffffff ;  /* 0xffffffff00637802 */ /* 0x000fc40000000f00 */
[----:B------:R-:W-:Y:S02]  /*3ec0*/  MOV R88, 0x3ee0 ;  /* 0x00003ee000587802 */ /* 0x000fe40000000f00 */
[----:B-----5:R-:W-:Y:S05]  /*3ed0*/  CALL.REL.NOINC `($__internal_71_$__cuda_sm70_shflsync_down_p) ;  /* 0x0000045000007944 */ /* 0x020fea0003c00000 */
[----:B-1----:R-:W-:Y:S01]  /*3ee0*/  IMAD.MOV.U32 R92, RZ, RZ, R104 ;  /* 0x000000ffff5c7224 */ /* 0x002fe200078e0068 */
[----:B0-----:R-:W-:Y:S05]  /*3ef0*/  BRA `(.L_x_3538) ;  /* 0xffffdae000007947 */ /* 0x001fea000383ffff */
.L_x_3482:
[----:B------:R-:W-:Y:S01]  /*3f00*/  HFMA2.MMA R96, -RZ, RZ, 0, 1.847743988037109375e-06 ;  /* 0x0000001fff607435 */ /* 0x000fe200000001ff */
[----:B------:R-:W-:Y:S01]  /*3f10*/  MOV R93, R188 ;  /* 0x000000bc005d7202 */ /* 0x000fe20000000f00 */
[----:B0-----:R-:W-:Y:S01]  /*3f20*/  IMAD.MOV.U32 R104, RZ, RZ, 0x10 ;  /* 0x00000010ff687424 */ /* 0x001fe200078e00ff */
[----:B------:R-:W-:Y:S01]  /*3f30*/  MOV R88, 0x3f60 ;  /* 0x00003f6000587802 */ /* 0x000fe20000000f00 */
[----:B------:R-:W-:Y:S02]  /*3f40*/  IMAD.MOV.U32 R99, RZ, RZ, -0x1 ;  /* 0xffffffffff637424 */ /* 0x000fe400078e00ff */
[----:B-12--5:R-:W-:Y:S05]  /*3f50*/  CALL.REL.NOINC `($__internal_71_$__cuda_sm70_shflsync_down_p) ;  /* 0x000003d000007944 */ /* 0x026fea0003c00000 */
[----:B------:R-:W-:Y:S01]  /*3f60*/  FADD.FTZ R92, R92, R187 ;  /* 0x000000bb5c5c7221 */ /* 0x000fe20000010000 */
[----:B0-----:R-:W-:Y:S01]  /*3f70*/  MOV R99, 0xffffffff ;  /* 0xffffffff00637802 */ /* 0x001fe20000000f00 */
[----:B-1----:R-:W-:Y:S01]  /*3f80*/  FADD.FTZ R95, R188, R104 ;  /* 0x00000068bc5f7221 */ /* 0x002fe20000010000 */
[----:B------:R-:W-:Y:S01]  /*3f90*/  MOV R104, 0x8 ;  /* 0x0000000800687802 */ /* 0x000fe20000000f00 */
[----:B------:R-:W-:Y:S01]  /*3fa0*/  IMAD.MOV.U32 R96, RZ, RZ, 0x1f ;  /* 0x0000001fff607424 */ /* 0x000fe200078e00ff */
[----:B------:R-:W-:Y:S01]  /*3fb0*/  MOV R88, 0x3fe0 ;  /* 0x00003fe000587802 */ /* 0x000fe20000000f00 */
[----:B------:R-:W-:-:S02]  /*3fc0*/  IMAD.MOV.U32 R93, RZ, RZ, R92 ;  /* 0x000000ffff5d7224 */ /* 0x000fc400078e005c */
[----:B------:R-:W-:Y:S05]  /*3fd0*/  CALL.REL.NOINC `($__internal_71_$__cuda_sm70_shflsync_down_p) ;  /* 0x0000035000007944 */ /* 0x000fea0003c00000 */
[----:B-1----:R-:W-:Y:S01]  /*3fe0*/  MOV R91, R104 ;  /* 0x00000068005b7202 */ /* 0x002fe20000000f00 */
[----:B------:R-:W-:Y:S01]  /*3ff0*/  HFMA2.MMA R104, -RZ, RZ, 0, 4.76837158203125e-07 ;  /* 0x00000008ff687435 */ /* 0x000fe200000001ff */
[----:B0-----:R-:W-:Y:S01]  /*4000*/  IMAD.MOV.U32 R93, RZ, RZ, R95 ;  /* 0x000000ffff5d7224 */ /* 0x001fe200078e005f */
[----:B------:R-:W-:Y:S01]  /*4010*/  MOV R99, 0xffffffff ;  /* 0xffffffff00637802 */ /* 0x000fe20000000f00 */
[----:B------:R-:W-:Y:S01]  /*4020*/  IMAD.MOV.U32 R96, RZ, RZ, 0x1f ;  /* 0x0000001fff607424 */ /* 0x000fe200078e00ff */
[----:B------:R-:W-:-:S02]  /*4030*/  MOV R88, 0x4050 ;  /* 0x0000405000587802 */ /* 0x000fc40000000f00 */
[----:B------:R-:W-:Y:S05]  /*4040*/  CALL.REL.NOINC `($__internal_71_$__cuda_sm70_shflsync_down_p) ;  /* 0x000002e000007944 */ /* 0x000fea0003c00000 */
[----:B------:R-:W-:Y:S01]  /*4050*/  FADD.FTZ R92, R91, R92 ;  /* 0x0000005c5b5c7221 */ /* 0x000fe20000010000 */
[----:B0-----:R-:W-:Y:S01]  /*4060*/  HFMA2.MMA R96, -RZ, RZ, 0, 1.847743988037109375e-06 ;  /* 0x0000001fff607435 */ /* 0x001fe200000001ff */
[----:B-1----:R-:W-:Y:S01]  /*4070*/  FADD.FTZ R95, R95, R104 ;  /* 0x000000685f5f7221 */ /* 0x002fe20000010000 */
[----:B------:R-:W-:Y:S01]  /*4080*/  MOV R88, 0x40d0 ;  /* 0x000040d000587802 */ /* 0x000fe20000000f00 */
[----:B------:R-:W-:Y:S01]  /*4090*/  IMAD.MOV.U32 R104, RZ, RZ, 0x4 ;  /* 0x00000004ff687424 */ /* 0x000fe200078e00ff */
[----:B------:R-:W-:Y:S01]  /*40a0*/  MOV R93, R92 ;  /* 0x0000005c005d7202 */ /* 0x000fe20000000f00 */
[----:B------:R-:W-:-:S02]  /*40b0*/  IMAD.MOV.U32 R99, RZ, RZ, -0x1 ;  /* 0xffffffffff637424 */ /* 0x000fc400078e00ff */
[----:B------:R-:W-:Y:S05]  /*40c0*/  CALL.REL.NOINC `($__internal_71_$__cuda_sm70_shflsync_down_p) ;  /* 0x0000026000007944 */ /* 0x000fea0003c00000 */
[----:B0-----:R-:W-:Y:S01]  /*40d0*/  HFMA2.MMA R96, -RZ, RZ, 0, 1.847743988037109375e-06 ;  /* 0x0000001fff607435 */ /* 0x001fe200000001ff */
[----:B-1----:R-:W-:Y:S01]  /*40e0*/  IMAD.MOV.U32 R91, RZ, RZ, R104 ;  /* 0x000000ffff5b7224 */ /* 0x002fe200078e0068 */
[----:B------:R-:W-:Y:S01]  /*40f0*/  MOV R93, R95 ;  /* 0x0000005f005d7202 */ /* 0x000fe20000000f00 */
[----:B------:R-:W-:Y:S01]  /*4100*/  IMAD.MOV.U32 R104, RZ, RZ, 0x4 ;  /* 0x00000004ff687424 */ /* 0x000fe200078e00ff */
[----:B------:R-:W-:Y:S01]  /*4110*/  MOV R88, 0x4140 ;  /* 0x0000414000587802 */ /* 0x000fe20000000f00 */
[----:B------:R-:W-:-:S02]  /*4120*/  IMAD.MOV.U32 R99, RZ, RZ, -0x1 ;  /* 0xffffffffff637424 */ /* 0x000fc400078e00ff */
[----:B------:R-:W-:Y:S05]  /*4130*/  CALL.REL.NOINC `($__internal_71_$__cuda_sm70_shflsync_down_p) ;  /* 0x000001f000007944 */ /* 0x000fea0003c00000 */
        /* <DEDUP_REMOVED lines=9> */
[----:B------:R-:W-:Y:S01]  /*41d0*/  HFMA2.MMA R104, -RZ, RZ, 0, 1.1920928955078125e-07 ;  /* 0x00000002ff687435 */ /* 0x000fe200000001ff */
        /* <DEDUP_REMOVED lines=20> */
[----:B01----:R-:W-:Y:S05]  /*4320*/  BRA `(.L_x_3539) ;  /* 0xffffd7d000007947 */ /* 0x003fea000383ffff */
        .weak           $__internal_71_$__cuda_sm70_shflsync_down_p
        .type           $__internal_71_$__cuda_sm70_shflsync_down_p,@function
        .size           $__internal_71_$__cuda_sm70_shflsync_down_p,(.L_x_9325 - $__internal_71_$__cuda_sm70_shflsync_down_p)
$__internal_71_$__cuda_sm70_shflsync_down_p:
[----:B------:R-:W-:Y:S01]  /*4330*/  MOV R89, 0x0 ;  /* 0x0000000000597802 */ /* 0x000fe20000000f00 */
[----:B------:R-:W-:Y:S04]  /*4340*/  WARPSYNC R99 ;  /* 0x0000006300007348 */ /* 0x000fe80003800000 */
[----:B------:R0:W1:Y:S01]  /*4350*/  SHFL.DOWN PT, R104, R93, R104, R96 ;  /* 0x080000685d687389 */ /* 0x00006200000e0060 */
[----:B------:R-:W-:Y:S05]  /*4360*/  RET.REL.NODEC R88 `(_ZN10layer_norm13ln_bwd_kernelINS_13Kernel_traitsI13__nv_bfloat16S2_fS2_fjLj3072ELj1ELj1ELj4ELj16ENS_18Kernel_traits_baseILj3072ES2_S2_fS2_fjLj128EEEEELb1ELb0ELb1ELb0EEEvNS_9BwdParamsE) ;  /* 0xffffbc9058007950 */ /* 0x000fea0003c3ffff */
.L_x_3540:
        /* <DEDUP_REMOVED lines=9> */
.L_x_9325:


//--------------------- .text._ZN10layer_norm22ln_bwd_finalize_kernelINS_22Kernel_traits_finalizeILj3072E13__nv_bfloat16S2_fS2_fjLb0ELj1024ELj4ENS_18Kernel_traits_baseILj3072ES2_S2_fS2_fjLj1024EEEEELb0ELb1EEEvNS_9BwdParamsE --------------------------
	.section	.text._ZN10layer_norm22ln_bwd_finalize_kernelINS_22Kernel_traits_finalizeILj3072E13__nv_bfloat16S2_fS2_fjLb0ELj1024ELj4ENS_18Kernel_traits_baseILj3072ES2_S2_fS2_fjLj1024EEEEELb0ELb1EEEvNS_9BwdParamsE,"ax",@progbits
	.sectioninfo	@"SHI_REGISTERS=32"
	.align	128
        .global         _ZN10layer_norm22ln_bwd_finalize_kernelINS_22Kernel_traits_finalizeILj3072E13__nv_bfloat16S2_fS2_fjLb0ELj1024ELj4ENS_18Kernel_traits_baseILj3072ES2_S2_fS2_fjLj1024EEEEELb0ELb1EEEvNS_9BwdParamsE
        .type           _ZN10layer_norm22ln_bwd_finalize_kernelINS_22Kernel_traits_finalizeILj3072E13__nv_bfloat16S2_fS2_fjLb0ELj1024ELj4ENS_18Kernel_traits_baseILj3072ES2_S2_fS2_fjLj1024EEEEELb0ELb1EEEvNS_9BwdParamsE,@function
        .size           _ZN10layer_norm22ln_bwd_finalize_kernelINS_22Kernel_traits_finalizeILj3072E13__nv_bfloat16S2_fS2_fjLb0ELj1024ELj4ENS_18Kernel_traits_baseILj3072ES2_S2_fS2_fjLj1024EEEEELb0ELb1EEEvNS_9BwdParamsE,(.L_x_9326 - _ZN10layer_norm22ln_bwd_finalize_kernelINS_22Kernel_traits_finalizeILj3072E13__nv_bfloat16S2_fS2_fjLb0ELj1024ELj4ENS_18Kernel_traits_baseILj3072ES2_S2_fS2_fjLj1024EEEEELb0ELb1EEEvNS_9BwdParamsE)
        .other          _ZN10layer_norm22ln_bwd_finalize_kernelINS_22Kernel_traits_finalizeILj3072E13__nv_bfloat16S2_fS2_fjLb0ELj1024ELj4ENS_18Kernel_traits_baseILj3072ES2_S2_fS2_fjLj1024EEEEELb0ELb1EEEvNS_9BwdParamsE,@"STO_CUDA_ENTRY STV_DEFAULT"
_ZN10layer_norm22ln_bwd_finalize_kernelINS_22Kernel_traits_finalizeILj3072E13__nv_bfloat16S2_fS2_fjLb0ELj1024ELj4ENS_18Kernel_traits_baseILj3072ES2_S2_fS2_fjLj1024EEEEELb0ELb1EEEvNS_9BwdParamsE:
.text._ZN10layer_norm22ln_bwd_finalize_kernelINS_22Kernel_traits_finalizeILj3072E13__nv_bfloat16S2_fS2_fjLb0ELj1024ELj4ENS_18Kernel_traits_baseILj3072ES2_S2_fS2_fjLj1024EEEEELb0ELb1EEEvNS_9BwdParamsE:
        /* <DEDUP_REMOVED lines=19> */
.L_x_3553:
        /* <DEDUP_REMOVED lines=27> */
.L_x_3545:
        /* <DEDUP_REMOVED lines=35> */
.L_x_3544:
[----:B------:R-:W-:Y:S05]  /*0510*/  BSYNC B1 ;  /* 0x0000000000017941 */ /* 0x000fea0003800000 */
.L_x_3543:
        /* <DEDUP_REMOVED lines=23> */
.L_x_3547:
[----:B------:R-:W-:Y:S05]  /*0690*/  BSYNC B1 ;  /* 0x0000000000017941 */ /* 0x000fea0003800000 */
.L_x_3546:
        /* <DEDUP_REMOVED lines=10> */
.L_x_3542:
[----:B------:R-:W-:Y:S05]  /*0740*/  BSYNC B0 ;  /* 0x0000000000007941 */ /* 0x000fea0003800000 */
.L_x_3541:
        /* <DEDUP_REMOVED lines=11> */
.L_x_3554:
        /* <DEDUP_REMOVED lines=18> */
.L_x_3555:
[----:B------:R-:W-:Y:S01]  /*0920*/  @!P1 SHF.R.U32.HI R2, RZ, 0x3, R0 ;  /* 0x00000003ff029819 */ /* 0x000fe20000011600 */
[----:B---3--:R-:W-:Y:S02]  /*0930*/  FADD.FTZ R5, R5, R10 ;  /* 0x0000000a05057221 */ /* 0x008fe40000010000 */
[----:B--2---:R-:W-:Y:S01]  /*0940*/  FADD.FTZ R7, R7, R4 ;  /* 0x0000000407077221 */ /* 0x004fe20000010000 */
[----:B------:R-:W-:-:S05]  /*0950*/  @!P1 LOP3.LUT R2, R2, 0x1ffffffc, RZ, 0xc0, !PT ;  /* 0x1ffffffc02029812 */ /* 0x000fca00078ec0ff */
[----:B------:R2:W-:Y:S04]  /*0960*/  @!P1 STS [R2+0x2000], R5 ;  /* 0x0020000502009388 */ /* 0x0005e80000000800 */
[----:B------:R2:W-:Y:S02]  /*0970*/  @!P1 STS [R2+0x2080], R7 ;  /* 0x0020800702009388 */ /* 0x0005e40000000800 */
.L_x_3548:
        /* <DEDUP_REMOVED lines=13> */
.L_x_3552:
[----:B------:R-:W-:Y:S05]  /*0a50*/  BSYNC B0 ;  /* 0x0000000000007941 */ /* 0x000fea0003800000 */
.L_x_3551:
[C---:B------:R-:W-:Y:S02]  /*0a60*/  ISETP.GT.U32.AND P1, PT, R18.reuse, -0xc01, PT ;  /* 0xfffff3ff1200780c */ /* 0x040fe40003f24070 */
[----:B------:R-:W-:Y:S02]  /*0a70*/  IADD3 R18, R18, 0xc00, RZ ;  /* 0x00000c0012127810 */ /* 0x000fe40007ffe0ff */
[----:B------:R-:W-:-:S09]  /*0a80*/  IADD3 R19, R19, 0x600, RZ ;  /* 0x0000060013137810 */ /* 0x000fd20007ffe0ff */
[----:B012---:R-:W-:Y:S05]  /*0a90*/  @P1 BRA `(.L_x_3553) ;  /* 0xfffff69000001947 */ /* 0x007fea000383ffff */
[----:B------:R-:W-:Y:S05]  /*0aa0*/  EXIT ;  /* 0x000000000000794d */ /* 0x000fea0003800000 */
.L_x_3549:
[----:B--2---:R-:W-:Y:S01]  /*0ab0*/  IMAD.MOV.U32 R10, RZ, RZ, R4 ;  /* 0x000000ffff0a7224 */ /* 0x004fe200078e0004 */
[----:B------:R-:W-:Y:S01]  /*0ac0*/  MOV R9, 0x1 ;  /* 0x0000000100097802 */ /* 0x000fe20000000f00 */
[----:B------:R-:W-:Y:S01]  /*0ad0*/  IMAD.MOV.U32 R6, RZ, RZ, 0x1f ;  /* 0x0000001fff067424 */ /* 0x000fe200078e00ff */
[----:B------:R-:W-:Y:S02]  /*0ae0*/  MOV R11, 0xffffffff ;  /* 0xffffffff000b7802 */ /* 0x000fe40000000f00 */
[----:B------:R-:W-:Y:S02]  /*0af0*/  MOV R2, 0xb10 ;  /* 0x00000b1000027802 */ /* 0x000fe40000000f00 */
[----:B01----:R-:W-:Y:S05]  /*0b00*/  CALL.REL.NOINC `($__internal_72_$__cuda_sm70_shflsync_bfly_p) ;  /* 0x000003c000007944 */ /* 0x003fea0003c00000 */
[----:B-1----:R-:W-:Y:S01]  /*0b10*/  IMAD.MOV.U32 R3, RZ, RZ, R6 ;  /* 0x000000ffff037224 */ /* 0x002fe200078e0006 */
[----:B0-----:R-:W-:Y:S05]  /*0b20*/  BRA `(.L_x_3554) ;  /* 0xfffffcd000007947 */ /* 0x001fea000383ffff */
.L_x_3550:
[----:B------:R-:W-:Y:S01]  /*0b30*/  HFMA2.MMA R6, -RZ, RZ, 0, 1.847743988037109375e-06 ;  /* 0x0000001fff067435 */ /* 0x000fe200000001ff */
[----:B------:R-:W-:Y:S01]  /*0b40*/  MOV R10, R13 ;  /* 0x0000000d000a7202 */ /* 0x000fe20000000f00 */
[----:B------:R-:W-:Y:S01]  /*0b50*/  IMAD.MOV.U32 R9, RZ, RZ, 0x2 ;  /* 0x00000002ff097424 */ /* 0x000fe200078e00ff */
[----:B------:R-:W-:Y:S01]  /*0b60*/  MOV R2, 0xb90 ;  /* 0x00000b9000027802 */ /* 0x000fe20000000f00 */
[----:B------:R-:W-:-:S02]  /*0b70*/  IMAD.MOV.U32 R11, RZ, RZ, -0x1 ;  /* 0xffffffffff0b7424 */ /* 0x000fc400078e00ff */
[----:B012---:R-:W-:Y:S05]  /*0b80*/  CALL.REL.NOINC `($__internal_72_$__cuda_sm70_shflsync_bfly_p) ;  /* 0x0000034000007944 */ /* 0x007fea0003c00000 */
[----:B01----:R-:W-:Y:S01]  /*0b90*/  FADD.FTZ R10, R13, R6 ;  /* 0x000000060d0a7221 */ /* 0x003fe20000010000 */
[----:B------:R-:W-:Y:S01]  /*0ba0*/  HFMA2.MMA R6, -RZ, RZ, 0, 1.847743988037109375e-06 ;  /* 0x0000001fff067435 */ /* 0x000fe200000001ff */
[----:B------:R-:W-:Y:S01]  /*0bb0*/  MOV R9, 0x4 ;  /* 0x0000000400097802 */ /* 0x000fe20000000f00 */
[----:B------:R-:W-:Y:S01]  /*0bc0*/  IMAD.MOV.U32 R11, RZ, RZ, -0x1 ;  /* 0xffffffffff0b7424 */ /* 0x000fe200078e00ff */
[----:B------:R-:W-:-:S03]  /*0bd0*/  MOV R2, 0xbf0 ;  /* 0x00000bf000027802 */ /* 0x000fc60000000f00 */
[----:B------:R-:W-:Y:S05]  /*0be0*/  CALL.REL.NOINC `($__internal_72_$__cuda_sm70_shflsync_bfly_p) ;  /* 0x000002e000007944 */ /* 0x000fea0003c00000 */
[----:B01----:R-:W-:Y:S01]  /*0bf0*/  FADD.FTZ R10, R10, R6 ;  /* 0x000000060a0a7221 */ /* 0x003fe20000010000 */
[----:B------:R-:W-:Y:S01]  /*0c00*/  HFMA2.MMA R6, -RZ, RZ, 0, 1.847743988037109375e-06 ;  /* 0x0000001fff067435 */ /* 0x000fe200000001ff */
[----:B------:R-:W-:Y:S01]  /*0c10*/  MOV R9, 0x8 ;  /* 0x0000000800097802 */ /* 0x000fe20000000f00 */
[----:B------:R-:W-:Y:S01]  /*0c20*/  IMAD.MOV.U32 R11, RZ, RZ, -0x1 ;  /* 0xffffffffff0b7424 */ /* 0x000fe200078e00ff */
[----:B------:R-:W-:-:S03]  /*0c30*/  MOV R2, 0xc50 ;  /* 0x00000c5000027802 */ /* 0x000fc60000000f00 */
[----:B------:R-:W-:Y:S05]  /*0c40*/  CALL.REL.NOINC `($__internal_72_$__cuda_sm70_shflsync_bfly_p) ;  /* 0x0000028000007944 */ /* 0x000fea0003c00000 */
[----:B-1----:R-:W-:Y:S01]  /*0c50*/  FADD.FTZ R4, R10, R6 ;  /* 0x000000060a047221 */ /* 0x002fe20000010000 */
[----:B------:R-:W-:Y:S01]  /*0c60*/  HFMA2.MMA R6, -RZ, RZ, 0, 1.847743988037109375e-06 ;  /* 0x0000001fff067435 */ /* 0x000fe200000001ff */
[----:B0-----:R-:W-:Y:S01]  /*0c70*/  MOV R9, 0x10 ;  /* 0x0000001000097802 */ /* 0x001fe20000000f00 */
[----:B------:R-:W-:Y:S01]  /*0c80*/  IMAD.MOV.U32 R11, RZ, RZ, -0x1 ;  /* 0xffffffffff0b7424 */ /* 0x000fe200078e00ff */
[----:B------:R-:W-:-:S02]  /*0c90*/  MOV R2, 0xcc0 ;  /* 0x00000cc000027802 */ /* 0x000fc40000000f00 */
[----:B------:R-:W-:Y:S02]  /*0ca0*/  MOV R10, R4 ;  /* 0x00000004000a7202 */ /* 0x000fe40000000f00 */
[----:B------:R-:W-:Y:S05]  /*0cb0*/  CALL.REL.NOINC `($__internal_72_$__cuda_sm70_shflsync_bfly_p) ;  /* 0x0000021000007944 */ /* 0x000fea0003c00000 */
[----:B0-----:R-:W-:Y:S01]  /*0cc0*/  HFMA2.MMA R9, -RZ, RZ, 0, 5.9604644775390625e-08 ;  /* 0x00000001ff097435 */ /* 0x001fe200000001ff */
[----:B-1----:R-:W-:Y:S01]  /*0cd0*/  MOV R7, R6 ;  /* 0x0000000600077202 */ /* 0x002fe20000000f00 */
[----:B------:R-:W-:Y:S01]  /*0ce0*/  IMAD.MOV.U32 R10, RZ, RZ, R5 ;  /* 0x000000ffff0a7224 */ /* 0x000fe200078e0005 */
[----:B------:R-:W-:Y:S01]  /*0cf0*/  MOV R6, 0x1f ;  /* 0x0000001f00067802 */ /* 0x000fe20000000f00 */
[----:B------:R-:W-:Y:S01]  /*0d00*/  IMAD.MOV.U32 R11, RZ, RZ, -0x1 ;  /* 0xffffffffff0b7424 */ /* 0x000fe200078e00ff */
[----:B------:R-:W-:Y:S02]  /*0d10*/  MOV R2, 0xd30 ;  /* 0x00000d3000027802 */ /* 0x000fe40000000f00 */
[----:B------:R-:W-:Y:S05]  /*0d20*/  CALL.REL.NOINC `($__internal_72_$__cuda_sm70_shflsync_bfly_p) ;  /* 0x000001a000007944 */ /* 0x000fea0003c00000 */
[----:B0-----:R-:W-:Y:S01]  /*0d30*/  HFMA2.MMA R9, -RZ, RZ, 0, 1.1920928955078125e-07 ;  /* 0x00000002ff097435 */ /* 0x001fe200000001ff */
[----:B-1----:R-:W-:Y:S01]  /*0d40*/  FADD.FTZ R10, R5, R6 ;  /* 0x00000006050a7221 */ /* 0x002fe20000010000 */
[----:B------:R-:W-:Y:S01]  /*0d50*/  MOV R6, 0x1f ;  /* 0x0000001f00067802 */ /* 0x000fe20000000f00 */
[----:B------:R-:W-:Y:S01]  /*0d60*/  IMAD.MOV.U32 R11, RZ, RZ, -0x1 ;  /* 0xffffffffff0b7424 */ /* 0x000fe200078e00ff */
[----:B------:R-:W-:Y:S02]  /*0d70*/  MOV R2, 0xd90 ;  /* 0x00000d9000027802 */ /* 0x000fe40000000f00 */
[----:B------:R-:W-:Y:S05]  /*0d80*/  CALL.REL.NOINC `($__internal_72_$__cuda_sm70_shflsync_bfly_p) ;  /* 0x0000014000007944 */ /* 0x000fea0003c00000 */
[----:B0-----:R-:W-:Y:S01]  /*0d90*/  HFMA2.MMA R9, -RZ, RZ, 0, 2.384185791015625e-07 ;  /* 0x00000004ff097435 */ /* 0x001fe200000001ff */
[----:B-1----:R-:W-:Y:S01]  /*0da0*/  FADD.FTZ R10, R10, R6 ;  /* 0x000000060a0a7221 */ /* 0x002fe20000010000 */
[----:B------:R-:W-:Y:S01]  /*0db0*/  MOV R6, 0x1f ;  /* 0x0000001f00067802 */ /* 0x000fe20000000f00 */
[----:B------:R-:W-:Y:S01]  /*0dc0*/  IMAD.MOV.U32 R11, RZ, RZ, -0x1 ;  /* 0xffffffffff0b7424 */ /* 0x000fe200078e00ff */
[----:B------:R-:W-:-:S02]  /*0dd0*/  MOV R2, 0xdf0 ;  /* 0x00000df000027802 */ /* 0x000fc40000000f00 */
[----:B------:R-:W-:Y:S05]  /*0de0*/  CALL.REL.NOINC `($__internal_72_$__cuda_sm70_shflsync_bfly_p) ;  /* 0x000000e000007944 */ /* 0x000fea0003c00000 */
[----:B0-----:R-:W-:Y:S01]  /*0df0*/  HFMA2.MMA R9, -RZ, RZ, 0, 4.76837158203125e-07 ;  /* 0x00000008ff097435 */ /* 0x001fe200000001ff */
[----:B-1----:R-:W-:Y:S01]  /*0e00*/  FADD.FTZ R10, R10, R6 ;  /* 0x000000060a0a7221 */ /* 0x002fe20000010000 */
[----:B------:R-:W-:Y:S01]  /*0e10*/  MOV R6, 0x1f ;  /* 0x0000001f00067802 */ /* 0x000fe20000000f00 */
[----:B------:R-:W-:Y:S01]  /*0e20*/  IMAD.MOV.U32 R11, RZ, RZ, -0x1 ;  /* 0xffffffffff0b7424 */ /* 0x000fe200078e00ff */
[----:B------:R-:W-:-:S02]  /*0e30*/  MOV R2, 0xe50 ;  /* 0x00000e5000027802 */ /* 0x000fc40000000f00 */
[----:B------:R-:W-:Y:S05]  /*0e40*/  CALL.REL.NOINC `($__internal_72_$__cuda_sm70_shflsync_bfly_p) ;  /* 0x0000008000007944 */ /* 0x000fea0003c00000 */
[----:B0-----:R-:W-:Y:S01]  /*0e50*/  HFMA2.MMA R9, -RZ, RZ, 0, 9.5367431640625e-07 ;  /* 0x00000010ff097435 */ /* 0x001fe200000001ff */
[----:B-1----:R-:W-:Y:S01]  /*0e60*/  FADD.FTZ R10, R10, R6 ;  /* 0x000000060a0a7221 */ /* 0x002fe20000010000 */
[----:B------:R-:W-:Y:S01]  /*0e70*/  MOV R6, 0x1f ;  /* 0x0000001f00067802 */ /* 0x000fe20000000f00 */
[----:B------:R-:W-:Y:S01]  /*0e80*/  IMAD.MOV.U32 R11, RZ, RZ, -0x1 ;  /* 0xffffffffff0b7424 */ /* 0x000fe200078e00ff */
[----:B------:R-:W-:-:S02]  /*0e90*/  MOV R2, 0xeb0 ;  /* 0x00000eb000027802 */ /* 0x000fc40000000f00 */
[----:B------:R-:W-:Y:S05]  /*0ea0*/  CALL.REL.NOINC `($__internal_72_$__cuda_sm70_shflsync_bfly_p) ;  /* 0x0000002000007944 */ /* 0x000fea0003c00000 */
[----:B-1----:R-:W-:Y:S01]  /*0eb0*/  MOV R5, R6 ;  /* 0x0000000600057202 */ /* 0x002fe20000000f00 */
[----:B0-----:R-:W-:Y:S05]  /*0ec0*/  BRA `(.L_x_3555) ;  /* 0xfffffa5000007947 */ /* 0x001fea000383ffff */
        .weak           $__internal_72_$__cuda_sm70_shflsync_bfly_p
        .type           $__internal_72_$__cuda_sm70_shflsync_bfly_p,@function
        .size           $__internal_72_$__cuda_sm70_shflsync_bfly_p,(.L_x_9326 - $__internal_72_$__cuda_sm70_shflsync_bfly_p)
$__internal_72_$__cuda_sm70_shflsync_bfly_p:
[----:B------:R-:W-:Y:S01]  /*0ed0*/  HFMA2.MMA R3, -RZ, RZ, 0, 0 ;  /* 0x00000000ff037435 */ /* 0x000fe200000001ff */
[----:B------:R-:W-:Y:S04]  /*0ee0*/  WARPSYNC R11 ;  /* 0x0000000b00007348 */ /* 0x000fe80003800000 */
[----:B------:R0:W1:Y:S01]  /*0ef0*/  SHFL.BFLY PT, R6, R10, R9, R6 ;  /* 0x0c0000090a067389 */ /* 0x00006200000e0006 */
[----:B------:R-:W-:Y:S05]  /*0f00*/  RET.REL.NODEC R2 `(_ZN10layer_norm22ln_bwd_finalize_kernelINS_22Kernel_traits_finalizeILj3072E13__nv_bfloat16S2_fS2_fjLb0ELj1024ELj4ENS_18Kernel_traits_baseILj3072ES2_S2_fS2_fjLj1024EEEEELb0ELb1EEEvNS_9BwdParamsE) ;  /* 0xfffff0f002007950 */ /* 0x000fea0003c3ffff */
.L_x_3556:
        /* <DEDUP_REMOVED lines=15> */
.L_x_9326:


//--------------------- .text._ZN10layer_norm13ln_bwd_kernelINS_13Kernel_traitsI13__nv_bfloat16S2_fS2_fjLj3072ELj1ELj1ELj4ELj16ENS_18Kernel_traits_baseILj3072ES2_S2_fS2_fjLj128EEEEELb1ELb0ELb1ELb1EEEvNS_9BwdParamsE --------------------------
	.section	.text._ZN10layer_norm13ln_bwd_kernelINS_13Kernel_traitsI13__nv_bfloat16S2_fS2_fjLj3072ELj1ELj1ELj4ELj16ENS_18Kernel_traits_baseILj3072ES2_S2_fS2_fjLj128EEEEELb1ELb0ELb1ELb1EEEvNS_9BwdParamsE,"ax",@progbits
	.sectioninfo	@"SHI_REGISTERS=211"
	.align	128
        .global         _ZN10layer_norm13ln_bwd_kernelINS_13Kernel_traitsI13__nv_bfloat16S2_fS2_fjLj3072ELj1ELj1ELj4ELj16ENS_18Kernel_traits_baseILj3072ES2_S2_fS2_fjLj128EEEEELb1ELb0ELb1ELb1EEEvNS_9BwdParamsE
        .type           _ZN10layer_norm13ln_bwd_kernelINS_13Kernel_traitsI13__nv_bfloat16S2_fS2_fjLj3072ELj1ELj1ELj4ELj16ENS_18Kernel_traits_baseILj3072ES2_S2_fS2_fjLj128EEEEELb1ELb0ELb1ELb1EEEvNS_9BwdParamsE,@function
        .size           _ZN10layer_norm13ln_bwd_kernelINS_13Kernel_traitsI13__nv_bfloat16S2_fS2_fjLj3072ELj1ELj1ELj4ELj16ENS_18Kernel_traits_baseILj3072ES2_S2_fS2_fjLj128EEEEELb1ELb0ELb1ELb1EEEvNS_9BwdParamsE,(.L_x_9327 - _ZN10layer_norm13ln_bwd_kernelINS_13Kernel_traitsI13__nv_bfloat16S2_fS2_fjLj3072ELj1ELj1ELj4ELj16ENS_18Kernel_traits_baseILj3072ES2_S2_fS2_fjLj128EEEEELb1ELb0ELb1ELb1EEEvNS_9BwdParamsE)
        .other          _ZN10layer_norm13ln_bwd_kernelINS_13Kernel_traitsI13__nv_bfloat16S2_fS2_fjLj3072ELj1ELj1ELj4ELj16ENS_18Kernel_traits_baseILj3072ES2_S2_fS2_fjLj128EEEEELb1ELb0ELb1ELb1EEEvNS_9BwdParamsE,@"STO_CUDA_ENTRY STV_DEFAULT"
_ZN10layer_norm13ln_bwd_kernelINS_13Kernel_traitsI13__nv_bfloat16S2_fS2_fjLj3072ELj1ELj1ELj4ELj16ENS_18Kernel_traits_baseILj3072ES2_S2_fS2_fjLj128EEEEELb1ELb0ELb1ELb1EEEvNS_9BwdParamsE:
.text._ZN10layer_norm13ln_bwd_kernelINS_13Kernel_traitsI13__nv_bfloat16S2_fS2_fjLj3072ELj1ELj1ELj4ELj16ENS_18Kernel_traits_baseILj3072ES2_S2_fS2_fjLj128EEEEELb1ELb0ELb1ELb1EEEvNS_9BwdParamsE:
        /* <DEDUP_REMOVED lines=32> */
.L_x_3557:
[----:B------:R-:W-:-:S05]  /*0200*/  IMAD.SHL.U32 R0, R159, 0x10, RZ ;  /* 0x000000109f007824 */ /* 0x000fca00078e00ff */
[----:B------:R-:W-:-:S04]  /*0210*/  LOP3.LUT R0, R0, 0x7f0, RZ, 0xc0, !PT ;  /* 0x000007f000007812 */ /* 0x000fc800078ec0ff */
[----:B------:R-:W-:-:S04]  /*0220*/  IADD3 R2, P0, R0, c[0x0][0x1b0], RZ ;  /* 0x00006c0000027a10 */ /* 0x000fc80007f1e0ff */
[----:B------:R-:W-:-:S05]  /*0230*/  IADD3.X R3, RZ, c[0x0][0x1b4], RZ, P0, !PT ;  /* 0x00006d00ff037a10 */ /* 0x000fca00007fe4ff */
[----:B------:R-:W2:Y:S04]  /*0240*/  LDG.E.128 R4, [R2.64] ;  /* 0x0000000402047981 */ /* 0x000ea8000c1e1d00 */
[----:B------:R-:W3:Y:S04]  /*0250*/  LDG.E.128 R8, [R2.64+0x800] ;  /* 0x0008000402087981 */ /* 0x000ee8000c1e1d00 */
[----:B------:R-:W4:Y:S01]  /*0260*/  LDG.E.128 R52, [R2.64+0x1000] ;  /* 0x0010000402347981 */ /* 0x000f22000c1e1d00 */
[----:B------:R-:W0:Y:S01]  /*0270*/  LDC.U8 R184, c[0x0][0x1f0] ;  /* 0x00007c00ffb87b82 */ /* 0x000e220000000000 */
        /* <DEDUP_REMOVED lines=49> */
.L_x_3612:
[----:B------:R-:W-:-:S10]  /*0590*/  HFMA2.MMA R101, -RZ, RZ, 0, 2.384185791015625e-07 ;  /* 0x00000004ff657435 */ /* 0x000fd400000001ff */
[----:B------:R-:W-:-:S06]  /*05a0*/  IMAD.WIDE R88, R158, R101, c[0x0][0x1d8] ;  /* 0x000076009e587625 */ /* 0x000fcc00078e0265 */
[----:B------:R-:W2:Y:S01]  /*05b0*/  LDG.E R88, [R88.64] ;  /* 0x0000000458587981 */ /* 0x000ea2000c1e1900 */
[----:B------:R-:W-:-:S04]  /*05c0*/  IMAD.WIDE R90, R158, R101, c[0x0][0x1d0] ;  /* 0x000074009e5a7625 */ /* 0x000fc800078e0265 */
[C---:B------:R-:W-:Y:S01]  /*05d0*/  IMAD R0, R158.reuse, c[0x0][0x168], RZ ;  /* 0x00005a009e007a24 */ /* 0x040fe200078e02ff */
[----:B------:R0:W5:Y:S01]  /*05e0*/  LDG.E R162, [R90.64] ;  /* 0x000000045aa27981 */ /* 0x000162000c1e1900 */
[----:B------:R-:W-:Y:S01]  /*05f0*/  LOP3.LUT R192, R159, 0x7f, RZ, 0xc0, !PT ;  /* 0x0000007f9fc07812 */ /* 0x000fe200078ec0ff */
[CC--:B------:R-:W-:Y:S02]  /*0600*/  IMAD.WIDE R2, R158.reuse, R101.reuse, c[0x0][0x1a8] ;  /* 0x00006a009e027625 */ /* 0x0c0fe400078e0265 */
[----:B------:R-:W-:Y:S02]  /*0610*/  SHF.R.S32.HI R93, RZ, 0x1f, R0 ;  /* 0x0000001fff5d7819 */ /* 0x000fe40000011400 */
[C---:B------:R-:W-:Y:S01]  /*0620*/  IMAD.WIDE R100, R158.reuse, R101, c[0x0][0x1a0] ;  /* 0x000068009e647625 */ /* 0x040fe200078e0265 */
[----:B------:R-:W-:Y:S01]  /*0630*/  BSSY B0, `(.L_x_3559) ;  /* 0x000011b000007945 */ /* 0x000fe20003800000 */
[----:B------:R-:W-:Y:S01]  /*0640*/  LEA.HI R93, R93, R0, RZ, 0x3 ;  /* 0x000000005d5d7211 */ /* 0x000fe200078f18ff */
[----:B------:R1:W5:Y:S03]  /*0650*/  LDG.E R132, [R2.64] ;  /* 0x0000000402847981 */ /* 0x000366000c1e1900 */
[----:B------:R-:W-:Y:S01]  /*0660*/  LEA.HI.SX32 R161, R93, R192, 0x1d ;  /* 0x000000c05da17211 */ /* 0x000fe200078feaff */
[----:B------:R-:W-:Y:S01]  /*0670*/  IMAD.MOV.U32 R189, RZ, RZ, 0x20 ;  /* 0x00000020ffbd7424 */ /* 0x000fe200078e00ff */
[----:B------:R-:W-:-:S02]  /*0680*/  IADD3 R158, R158, c[0x0][0x160], RZ ;  /* 0x000058009e9e7a10 */ /* 0x000fc40007ffe0ff */
[C---:B------:R-:W-:Y:S02]  /*0690*/  IADD3 R160, R161.reuse, 0x80, RZ ;  /* 0x00000080a1a07810 */ /* 0x040fe40007ffe0ff */
[C---:B------:R-:W-:Y:S01]  /*06a0*/  IADD3 R0, R161.reuse, 0x100, RZ ;  /* 0x00000100a1007810 */ /* 0x040fe20007ffe0ff */
[----:B-1----:R-:W-:Y:S01]  /*06b0*/  IMAD.WIDE.U32 R2, R161, R189, c[0x0][0x218] ;  /* 0x00008600a1027625 */ /* 0x002fe200078e00bd */
[----:B------:R-:W-:-:S03]  /*06c0*/  ISETP.GE.AND P0, PT, R158, c[0x0][0x164], PT ;  /* 0x000059009e007a0c */ /* 0x000fc60003f06270 */
[----:B------:R-:W-:-:S04]  /*06d0*/  IMAD.WIDE.U32 R130, R160, R189, c[0x0][0x218] ;  /* 0x00008600a0827625 */ /* 0x000fc800078e00bd */
[----:B------:R-:W-:Y:S01]  /*06e0*/  IMAD.WIDE.U32 R128, R0, R189, c[0x0][0x218] ;  /* 0x0000860000807625 */ /* 0x000fe200078e00bd */
[----:B--2---:R-:W-:-:S13]  /*06f0*/  ISETP.GT.AND P1, PT, R88, RZ, PT ;  /* 0x000000ff5800720c */ /* 0x004fda0003f24270 */
[----:B------:R-:W-:Y:S05]  /*0700*/  @P1 BRA `(.L_x_3560) ;  /* 0x000001b000001947 */ /* 0x000fea0003800000 */
[----:B0----5:R-:W-:Y:S02]  /*0710*/  ISETP.GE.AND P3, PT, R162, 0x1, PT ;  /* 0x00000001a200780c */ /* 0x021fe40003f66270 */
[----:B------:R-:W-:Y:S02]  /*0720*/  ISETP.NE.U32.AND P2, PT, RZ, c[0x0][0x218], PT ;  /* 0x00008600ff007a0c */ /* 0x000fe40003f45070 */
[----:B------:R-:W-:Y:S02]  /*0730*/  MOV R124, RZ ;  /* 0x000000ff007c7202 */ /* 0x000fe40000000f00 */
[----:B------:R-:W-:-:S07]  /*0740*/  ISETP.NE.AND.EX P2, PT, RZ, c[0x0][0x21c], PT, P2 ;  /* 0x00008700ff007a0c */ /* 0x000fce0003f45320 */
[----:B------:R-:W-:-:S05]  /*0750*/  @P3 IADD3 R88, R162, -0x1, RZ ;  /* 0xffffffffa2583810 */ /* 0x000fca0007ffe0ff */
[----:B------:R-:W-:Y:S01]  /*0760*/  @P3 IMAD R88, R88, c[0x0][0x168], RZ ;  /* 0x00005a0058583a24 */ /* 0x000fe200078e02ff */
[----:B------:R0:W5:Y:S04]  /*0770*/  @P2 LDG.E.128 R52, [R2.64] ;  /* 0x0000000402342981 */ /* 0x000168000c1e1d00 */
[----:B------:R-:W-:Y:S01]  /*0780*/  @P3 SHF.R.S32.HI R89, RZ, 0x1f, R88 ;  /* 0x0000001fff593819 */ /* 0x000fe20000011458 */
[----:B------:R0:W5:Y:S03]  /*0790*/  @P2 LDG.E.128 R56, [R2.64+0x10] ;  /* 0x0000100402382981 */ /* 0x000166000c1e1d00 */
[----:B------:R-:W-:Y:S01]  /*07a0*/  @P3 LEA.HI R89, R89, R88, RZ, 0x3 ;  /* 0x0000005859593211 */ /* 0x000fe200078f18ff */
[----:B------:R1:W5:Y:S03]  /*07b0*/  @P2 LDG.E.128 R60, [R130.64] ;  /* 0x00000004823c2981 */ /* 0x000366000c1e1d00 */
[----:B------:R-:W-:Y:S01]  /*07c0*/  @P3 LEA.HI.SX32 R124, R89, R192, 0x1d ;  /* 0x000000c0597c3211 */ /* 0x000fe200078feaff */
[----:B------:R-:W-:Y:S01]  /*07d0*/  IMAD.MOV.U32 R89, RZ, RZ, 0x8 ;  /* 0x00000008ff597424 */ /* 0x000fe200078e00ff */
[----:B------:R1:W5:Y:S02]  /*07e0*/  @P2 LDG.E.128 R64, [R130.64+0x10] ;  /* 0x0000100482402981 */ /* 0x000364000c1e1d00 */
[----:B------:R-:W-:-:S02]  /*07f0*/  IADD3 R126, R124, 0x80, RZ ;  /* 0x000000807c7e7810 */ /* 0x000fc40007ffe0ff */
[C---:B------:R-:W-:Y:S01]  /*0800*/  IADD3 R88, R124.reuse, 0x100, RZ ;  /* 0x000001007c587810 */ /* 0x040fe20007ffe0ff */
[-C--:B------:R-:W-:Y:S01]  /*0810*/  IMAD.WIDE.U32 R124, R124, R89.reuse, c[0x0][0x190] ;  /* 0x000064007c7c7625 */ /* 0x080fe200078e0059 */
[----:B------:R1:W5:Y:S03]  /*0820*/  @P2 LDG.E.128 R68, [R128.64] ;  /* 0x0000000480442981 */ /* 0x000366000c1e1d00 */
[-C--:B------:R-:W-:Y:S01]  /*0830*/  IMAD.WIDE.U32 R126, R126, R89.reuse, c[0x0][0x190] ;  /* 0x000064007e7e7625 */ /* 0x080fe200078e0059 */
[----:B------:R1:W5:Y:S03]  /*0840*/  @P2 LDG.E.128 R72, [R128.64+0x10] ;  /* 0x0000100480482981 */ /* 0x000366000c1e1d00 */
[----:B------:R-:W-:Y:S01]  /*0850*/  IMAD.WIDE.U32 R88, R88, R89, c[0x0][0x190] ;  /* 0x0000640058587625 */ /* 0x000fe200078e0059 */
[----:B------:R-:W5:Y:S04]  /*0860*/  LDG.E.64 R124, [R124.64] ;  /* 0x000000047c7c7981 */ /* 0x000f68000c1e1b00 */
[----:B------:R-:W5:Y:S04]  /*0870*/  LDG.E.64 R126, [R126.64] ;  /* 0x000000047e7e7981 */ /* 0x000f68000c1e1b00 */
[----:B0-----:R1:W5:Y:S01]  /*0880*/  LDG.E.64 R2, [R88.64] ;  /* 0x0000000458027981 */ /* 0x001362000c1e1b00 */
[----:B------:R-:W-:Y:S01]  /*0890*/  MOV R90, RZ ;  /* 0x000000ff005a7202 */ /* 0x000fe20000000f00 */
[----:B------:R-:W-:Y:S01]  /*08a0*/  IMAD.MOV.U32 R95, RZ, RZ, RZ ;  /* 0x000000ffff5f7224 */ /* 0x000fe200078e00ff */
[----:B------:R-:W-:Y:S05]  /*08b0*/  BRA `(.L_x_3561) ;  /* 0x00000f2000007947 */ /* 0x000fea0003800000 */
.L_x_3560:
[----:B0-----:R-:W-:Y:S01]  /*08c0*/  IADD3 R88, R88, -0x1, RZ ;  /* 0xffffffff58587810 */ /* 0x001fe20007ffe0ff */
[----:B------:R0:W2:Y:S04]  /*08d0*/  LDG.E R163, [R100.64] ;  /* 0x0000000464a37981 */ /* 0x0000a8000c1e1900 */
[----:B------:R-:W-:-:S05]  /*08e0*/  IMAD R88, R88, c[0x0][0x168], RZ ;  /* 0x00005a0058587a24 */ /* 0x000fca00078e02ff */
[----:B------:R-:W-:-:S04]  /*08f0*/  SHF.R.S32.HI R89, RZ, 0x1f, R88 ;  /* 0x0000001fff597819 */ /* 0x000fc80000011458 */
[----:B------:R-:W-:Y:S02]  /*0900*/  LEA.HI R89, R89, R88, RZ, 0x3 ;  /* 0x0000005859597211 */ /* 0x000fe400078f18ff */
[----:B------:R-:W-:Y:S02]  /*0910*/  MOV R117, 0x10 ;  /* 0x0000001000757802 */ /* 0x000fe40000000f00 */
[----:B------:R-:W-:-:S04]  /*0920*/  LEA.HI.SX32 R116, R89, R192, 0x1d ;  /* 0x000000c059747211 */ /* 0x000fc800078feaff */
[C---:B------:R-:W-:Y:S01]  /*0930*/  IADD3 R104, R116.reuse, 0x80, RZ ;  /* 0x0000008074687810 */ /* 0x040fe20007ffe0ff */
[C---:B------:R-:W-:Y:S01]  /*0940*/  IMAD.WIDE.U32 R92, R116.reuse, R117, c[0x0][0x208] ;  /* 0x00008200745c7625 */ /* 0x040fe200078e0075 */
[----:B------:R-:W-:-:S03]  /*0950*/  IADD3 R116, R116, 0x100, RZ ;  /* 0x0000010074747810 */ /* 0x000fc60007ffe0ff */
[----:B------:R-:W-:Y:S02]  /*0960*/  IMAD.WIDE.U32 R124, R161, R189, c[0x0][0x188] ;  /* 0x00006200a17c7625 */ /* 0x000fe400078e00bd */
[----:B------:R-:W3:Y:S02]  /*0970*/  LDG.E.128 R92, [R92.64] ;  /* 0x000000045c5c7981 */ /* 0x000ee4000c1e1d00 */
[-C--:B------:R-:W-:Y:S02]  /*0980*/  IMAD.WIDE.U32 R104, R104, R117.reuse, c[0x0][0x208] ;  /* 0x0000820068687625 */ /* 0x080fe400078e0075 */
[----:B------:R1:W4:Y:S02]  /*0990*/  LDG.E.128 R96, [R124.64+0x10] ;  /* 0x000010047c607981 */ /* 0x000324000c1e1d00 */
[----:B------:R-:W-:Y:S02]  /*09a0*/  IMAD.WIDE.U32 R116, R116, R117, c[0x0][0x208] ;  /* 0x0000820074747625 */ /* 0x000fe400078e0075 */
[----:B------:R1:W4:Y:S02]  /*09b0*/  LDG.E.128 R88, [R124.64] ;  /* 0x000000047c587981 */ /* 0x000324000c1e1d00 */
[----:B------:R-:W-:-:S02]  /*09c0*/  IMAD.WIDE.U32 R164, R0, R189, c[0x0][0x188] ;  /* 0x0000620000a47625 */ /* 0x000fc400078e00bd */
[----:B------:R-:W4:Y:S02]  /*09d0*/  LDG.E.128 R116, [R116.64] ;  /* 0x0000000474747981 */ /* 0x000f24000c1e1d00 */
[----:B------:R-:W-:Y:S02]  /*09e0*/  IMAD.WIDE.U32 R126, R160, R189, c[0x0][0x188] ;  /* 0x00006200a07e7625 */ /* 0x000fe400078e00bd */
[----:B------:R1:W4:Y:S04]  /*09f0*/  LDG.E.128 R112, [R164.64] ;  /* 0x00000004a4707981 */ /* 0x000328000c1e1d00 */
[----:B------:R1:W4:Y:S04]  /*0a00*/  LDG.E.128 R120, [R164.64+0x10] ;  /* 0x00001004a4787981 */ /* 0x000328000c1e1d00 */
[----:B0-----:R0:W4:Y:S04]  /*0a10*/  LDG.E.128 R100, [R126.64] ;  /* 0x000000047e647981 */ /* 0x001128000c1e1d00 */
[----:B------:R-:W4:Y:S04]  /*0a20*/  LDG.E.128 R104, [R104.64] ;  /* 0x0000000468687981 */ /* 0x000f28000c1e1d00 */
[----:B------:R0:W4:Y:S01]  /*0a30*/  LDG.E.128 R108, [R126.64+0x10] ;  /* 0x000010047e6c7981 */ /* 0x000122000c1e1d00 */
[----:B-----5:R-:W-:-:S13]  /*0a40*/  ISETP.GE.AND P3, PT, R162, 0x1, PT ;  /* 0x00000001a200780c */ /* 0x020fda0003f66270 */
[----:B-1----:R-:W-:-:S05]  /*0a50*/  @P3 IADD3 R124, R162, -0x1, RZ ;  /* 0xffffffffa27c3810 */ /* 0x002fca0007ffe0ff */
[----:B------:R-:W-:-:S05]  /*0a60*/  @P3 IMAD R124, R124, c[0x0][0x168], RZ ;  /* 0x00005a007c7c3a24 */ /* 0x000fca00078e02ff */
[----:B------:R-:W-:-:S04]  /*0a70*/  @P3 SHF.R.S32.HI R125, RZ, 0x1f, R124 ;  /* 0x0000001fff7d3819 */ /* 0x000fc8000001147c */
[----:B------:R-:W-:Y:S01]  /*0a80*/  @P3 LEA.HI R125, R125, R124, RZ, 0x3 ;  /* 0x0000007c7d7d3211 */ /* 0x000fe200078f18ff */
[----:B------:R-:W-:-:S03]  /*0a90*/  IMAD.MOV.U32 R124, RZ, RZ, RZ ;  /* 0x000000ffff7c7224 */ /* 0x000fc600078e00ff */
[----:B------:R-:W-:Y:S02]  /*0aa0*/  @P3 LEA.HI.SX32 R124, R125, R192, 0x1d ;  /* 0x000000c07d7c3211 */ /* 0x000fe400078feaff */
[----:B------:R-:W-:Y:S02]  /*0ab0*/  MOV R165, 0x8 ;  /* 0x0000000800a57802 */ /* 0x000fe40000000f00 */
[C---:B0-----:R-:W-:Y:S02]  /*0ac0*/  IADD3 R126, R124.reuse, 0x80, RZ ;  /* 0x000000807c7e7810 */ /* 0x041fe40007ffe0ff */
[C---:B------:R-:W-:Y:S01]  /*0ad0*/  IADD3 R164, R124.reuse, 0x100, RZ ;  /* 0x000001007ca47810 */ /* 0x040fe20007ffe0ff */
[----:B------:R-:W-:-:S04]  /*0ae0*/  IMAD.WIDE.U32 R124, R124, R165, c[0x0][0x190] ;  /* 0x000064007c7c7625 */ /* 0x000fc800078e00a5 */
[----:B------:R-:W-:Y:S02]  /*0af0*/  IMAD.WIDE.U32 R126, R126, R165, c[0x0][0x190] ;  /* 0x000064007e7e7625 */ /* 0x000fe400078e00a5 */
[----:B------:R-:W5:Y:S04]  /*0b00*/  LDG.E.64 R124, [R124.64] ;  /* 0x000000047c7c7981 */ /* 0x000f68000c1e1b00 */
[----:B------:R-:W5:Y:S01]  /*0b10*/  LDG.E.64 R126, [R126.64] ;  /* 0x000000047e7e7981 */ /* 0x000f62000c1e1b00 */
[----:B------:R-:W-:-:S04]  /*0b20*/  ISETP.NE.U32.AND P2, PT, RZ, c[0x0][0x218], PT ;  /* 0x00008600ff007a0c */ /* 0x000fc80003f45070 */
[----:B------:R-:W-:Y:S01]  /*0b30*/  ISETP.NE.AND.EX P2, PT, RZ, c[0x0][0x21c], PT, P2 ;  /* 0x00008700ff007a0c */ /* 0x000fe20003f45320 */
[----:B------:R-:W-:-:S12]  /*0b40*/  IMAD.WIDE.U32 R164, R164, R165, c[0x0][0x190] ;  /* 0x00006400a4a47625 */ /* 0x000fd800078e00a5 */
[----:B------:R0:W5:Y:S04]  /*0b50*/  @P2 LDG.E.128 R52, [R2.64] ;  /* 0x0000000402342981 */ /* 0x000168000c1e1d00 */
[----:B------:R0:W5:Y:S04]  /*0b60*/  @P2 LDG.E.128 R56, [R2.64+0x10] ;  /* 0x0000100402382981 */ /* 0x000168000c1e1d00 */
[----:B------:R1:W5:Y:S04]  /*0b70*/  @P2 LDG.E.128 R60, [R130.64] ;  /* 0x00000004823c2981 */ /* 0x000368000c1e1d00 */
[----:B------:R1:W5:Y:S04]  /*0b80*/  @P2 LDG.E.128 R64, [R130.64+0x10] ;  /* 0x0000100482402981 */ /* 0x000368000c1e1d00 */
[----:B------:R3:W5:Y:S04]  /*0b90*/  @P2 LDG.E.128 R68, [R128.64] ;  /* 0x0000000480442981 */ /* 0x000768000c1e1d00 */
[----:B------:R3:W5:Y:S01]  /*0ba0*/  @P2 LDG.E.128 R72, [R128.64+0x10] ;  /* 0x0000100480482981 */ /* 0x000762000c1e1d00 */
[----:B------:R-:W-:-:S03]  /*0bb0*/  ISETP.NE.AND P2, PT, R184, RZ, PT ;  /* 0x000000ffb800720c */ /* 0x000fc60003f45270 */
[----:B0-----:R0:W5:Y:S01]  /*0bc0*/  LDG.E.64 R2, [R164.64] ;  /* 0x00000004a4027981 */ /* 0x001162000c1e1b00 */
[----:B--2---:R-:W-:Y:S02]  /*0bd0*/  FSEL R166, R163, RZ, !P2 ;  /* 0x000000ffa3a67208 */ /* 0x004fe40005000000 */
[--C-:B---3--:R-:W-:Y:S02]  /*0be0*/  PRMT R128, RZ, 0x5410, R92.reuse ;  /* 0x00005410ff807816 */ /* 0x108fe4000000005c */
[----:B------:R-:W-:Y:S01]  /*0bf0*/  PRMT R129, RZ, 0x7610, R92 ;  /* 0x00007610ff817816 */ /* 0x000fe2000000005c */
[C---:B----4-:R-:W-:Y:S02]  /*0c00*/  FADD.FTZ R97, -R166.reuse, R97 ;  /* 0x00000061a6617221 */ /* 0x050fe40000010100 */
[C---:B------:R-:W-:Y:S01]  /*0c10*/  FADD.FTZ R99, -R166.reuse, R99 ;  /* 0x00000063a6637221 */ /* 0x040fe20000010100 */
[----:B------:R-:W-:Y:S01]  /*0c20*/  PRMT R185, RZ, 0x5410, R94 ;  /* 0x00005410ffb97816 */ /* 0x000fe2000000005e */
[C---:B------:R-:W-:Y:S01]  /*0c30*/  FADD.FTZ R181, -R166.reuse, R88 ;  /* 0x00000058a6b57221 */ /* 0x040fe20000010100 */
[----:B------:R-:W-:Y:S01]  /*0c40*/  PRMT R186, RZ, 0x5410, R95 ;  /* 0x00005410ffba7816 */ /* 0x000fe2000000005f */
[----:B-1----:R-:W-:Y:S01]  /*0c50*/  FADD.FTZ R131, -R166, R89 ;  /* 0x00000059a6837221 */ /* 0x002fe20000010100 */
[----:B------:R-:W-:Y:S01]  /*0c60*/  PRMT R94, RZ, 0x7610, R94 ;  /* 0x00007610ff5e7816 */ /* 0x000fe2000000005e */
[C---:B------:R-:W-:Y:S01]  /*0c70*/  FMUL.FTZ R178, R132.reuse, R97 ;  /* 0x0000006184b27220 */ /* 0x040fe20000410000 */
[----:B------:R-:W-:Y:S01]  /*0c80*/  PRMT R95, RZ, 0x7610, R95 ;  /* 0x00007610ff5f7816 */ /* 0x000fe2000000005f */
        /* <DEDUP_REMOVED lines=11> */
[----:B------:R-:W-:Y:S01]  /*0d40*/  FADD.FTZ R163, -R166, R91 ;  /* 0x0000005ba6a37221 */ /* 0x000fe20000010100 */
[--C-:B------:R-:W-:Y:S01]  /*0d50*/  PRMT R102, RZ, 0x5410, R107.reuse ;  /* 0x00005410ff667816 */ /* 0x100fe2000000006b */
[----:B------:R-:W-:Y:S01]  /*0d60*/  FMUL.FTZ R181, R132, R181 ;  /* 0x000000b584b57220 */ /* 0x000fe20000410000 */
[----:B------:R-:W-:Y:S01]  /*0d70*/  PRMT R187, RZ, 0x7610, R107 ;  /* 0x00007610ffbb7816 */ /* 0x000fe2000000006b */
[----:B------:R-:W-:Y:S02]  /*0d80*/  FMUL.FTZ R120, R157, R128 ;  /* 0x000000809d787220 */ /* 0x000fe40000410000 */
        /* <DEDUP_REMOVED lines=10> */
[C---:B0-----:R-:W-:Y:S02]  /*0e30*/  FADD.FTZ R165, -R166.reuse, R112 ;  /* 0x00000070a6a57221 */ /* 0x041fe40000010100 */
[C---:B------:R-:W-:Y:S02]  /*0e40*/  FADD.FTZ R107, -R166.reuse, R114 ;  /* 0x00000072a66b7221 */ /* 0x040fe40000010100 */
[----:B------:R-:W-:Y:S01]  /*0e50*/  FADD.FTZ R91, -R166, R123 ;  /* 0x0000007ba65b7221 */ /* 0x000fe20000010100 */
[----:B------:R-:W-:Y:S01]  /*0e60*/  PRMT R130, RZ, 0x5410, R93 ;  /* 0x00005410ff827816 */ /* 0x000fe2000000005d */
[----:B------:R-:W-:-:S02]  /*0e70*/  FMUL.FTZ R166, R132, R113 ;  /* 0x0000007184a67220 */ /* 0x000fc40000410000 */
[C---:B------:R-:W-:Y:S02]  /*0e80*/  FMUL.FTZ R164, R132.reuse, R115 ;  /* 0x0000007384a47220 */ /* 0x040fe40000410000 */
[C---:B------:R-:W-:Y:S02]  /*0e90*/  FMUL.FTZ R122, R132.reuse, R121 ;  /* 0x00000079847a7220 */ /* 0x040fe40000410000 */
        /* <DEDUP_REMOVED lines=8> */
[----:B------:R-:W-:Y:S02]  /*0f20*/  FMUL.FTZ R119, R156, R129 ;  /* 0x000000819c777220 */ /* 0x000fe40000410000 */
[----:B------:R-:W-:-:S02]  /*0f30*/  FADD.FTZ R94, RZ, R120 ;  /* 0x00000078ff5e7221 */ /* 0x000fc40000010000 */
[----:B------:R-:W-:Y:S01]  /*0f40*/  FFMA.FTZ R95, R181, R120, RZ ;  /* 0x00000078b55f7223 */ /* 0x000fe200000100ff */
[----:B------:R-:W-:Y:S01]  /*0f50*/  PRMT R183, RZ, 0x7610, R93 ;  /* 0x00007610ffb77816 */ /* 0x000fe2000000005d */
[----:B------:R-:W-:Y:S01]  /*0f60*/  FMUL.FTZ R179, R132, R179 ;  /* 0x000000b384b37220 */ /* 0x000fe20000410000 */
[--C-:B------:R-:W-:Y:S01]  /*0f70*/  PRMT R93, RZ, 0x5410, R118.reuse ;  /* 0x00005410ff5d7816 */ /* 0x100fe20000000076 */
[----:B------:R-:W-:Y:S01]  /*0f80*/  FADD.FTZ R97, R94, R119 ;  /* 0x000000775e617221 */ /* 0x000fe20000010000 */
[----:B------:R-:W-:Y:S01]  /*0f90*/  PRMT R90, RZ, 0x7610, R118 ;  /* 0x00007610ff5a7816 */ /* 0x000fe20000000076 */
[----:B------:R-:W-:Y:S02]  /*0fa0*/  FMUL.FTZ R118, R155, R130 ;  /* 0x000000829b767220 */ /* 0x000fe40000410000 */
[----:B------:R-:W-:Y:S02]  /*0fb0*/  FFMA.FTZ R95, R182, R119, R95 ;  /* 0x00000077b65f7223 */ /* 0x000fe4000001005f */
[----:B------:R-:W-:-:S02]  /*0fc0*/  FMUL.FTZ R123, R132, R117 ;  /* 0x00000075847b7220 */ /* 0x000fc40000410000 */
        /* <DEDUP_REMOVED lines=75> */
[----:B------:R-:W-:Y:S02]  /*1480*/  FFMA.FTZ R7, R180, R183, R7 ;  /* 0x000000b7b4077223 */ /* 0x000fe40000010007 */
[----:B------:R-:W-:Y:S02]  /*1490*/  FADD.FTZ R39, R39, R183 ;  /* 0x000000b727277221 */ /* 0x000fe40000010000 */
        /* <DEDUP_REMOVED lines=17> */
[----:B------:R-:W-:Y:S02]  /*15b0*/  FADD.FTZ R90, R93, R186 ;  /* 0x000000ba5d5a7221 */ /* 0x000fe40000010000 */
[----:B------:R-:W-:Y:S02]  /*15c0*/  FFMA.FTZ R95, R123, R186, R95 ;  /* 0x000000ba7b5f7223 */ /* 0x000fe4000001005f */
[----:B------:R-:W-:Y:S02]  /*15d0*/  FFMA.FTZ R45, R166, R188, R45 ;  /* 0x000000bca62d7223 */ /* 0x000fe4000001002d */
[----:B------:R-:W-:-:S02]  /*15e0*/  FADD.FTZ R21, R21, R188 ;  /* 0x000000bc15157221 */ /* 0x000fc40000010000 */
[----:B------:R-:W-:Y:S02]  /*15f0*/  FADD.FTZ R18, R18, R89 ;  /* 0x0000005912127221 */ /* 0x000fe40000010000 */
[-C--:B------:R-:W-:Y:S02]  /*1600*/  FFMA.FTZ R42, R121, R89.reuse, R42 ;  /* 0x00000059792a7223 */ /* 0x080fe4000001002a */
        /* <DEDUP_REMOVED lines=29> */
.L_x_3561:
[----:B------:R-:W-:Y:S05]  /*17e0*/  BSYNC B0 ;  /* 0x0000000000007941 */ /* 0x000fea0003800000 */
.L_x_3559:
[----:B------:R-:W-:Y:S01]  /*17f0*/  LOP3.LUT P3, RZ, R141, 0xff, RZ, 0xc0, !PT ;  /* 0x000000ff8dff7812 */ /* 0x000fe2000786c0ff */
[----:B-1---5:R-:W-:Y:S01]  /*1800*/  IMAD.MOV.U32 R88, RZ, RZ, R124 ;  /* 0x000000ffff587224 */ /* 0x022fe200078e007c */
[----:B------:R-:W-:Y:S01]  /*1810*/  SHF.R.U32.HI R91, RZ, 0x5, R159 ;  /* 0x00000005ff5b7819 */ /* 0x000fe2000001169f */
[----:B------:R-:W-:Y:S01]  /*1820*/  IMAD.MOV.U32 R92, RZ, RZ, R2 ;  /* 0x000000ffff5c7224 */ /* 0x000fe200078e0002 */
[----:B------:R-:W-:Y:S02]  /*1830*/  MOV R89, R126 ;  /* 0x0000007e00597202 */ /* 0x000fe40000000f00 */
[----:B------:R-:W-:Y:S02]  /*1840*/  LOP3.LUT R98, R91, 0x7fffffc, RZ, 0xc0, !PT ;  /* 0x07fffffc5b627812 */ /* 0x000fe400078ec0ff */
[----:B------:R-:W-:Y:S02]  /*1850*/  LOP3.LUT P2, RZ, R159, 0x1f, RZ, 0xc0, !PT ;  /* 0x0000001f9fff7812 */ /* 0x000fe4000784c0ff */
[----:B------:R-:W-:-:S02]  /*1860*/  PRMT R100, R88, 0x7610, R100 ;  /* 0x0000761058647816 */ /* 0x000fc40000000064 */
[----:B------:R-:W-:Y:S02]  /*1870*/  PRMT R130, R89, 0x7610, R130 ;  /* 0x0000761059827816 */ /* 0x000fe40000000082 */
[----:B------:R-:W-:Y:S02]  /*1880*/  PRMT R202, R92, 0x7610, R202 ;  /* 0x000076105cca7816 */ /* 0x000fe400000000ca */
[----:B------:R-:W-:Y:S01]  /*1890*/  @!P3 IADD3 R98, R98, 0x4, RZ ;  /* 0x000000046262b810 */ /* 0x000fe20007ffe0ff */
[----:B------:R-:W-:Y:S05]  /*18a0*/  BRA.DIV ~URZ, `(.L_x_3562) ;  /* 0x000022e27f007947 */ /* 0x000fea000b800000 */
[----:B------:R0:W1:Y:S02]  /*18b0*/  SHFL.DOWN PT, R93, R90, 0x10, 0x1f ;  /* 0x0a001f005a5d7f89 */ /* 0x00006400000e0000 */
.L_x_3613:
        /* <DEDUP_REMOVED lines=18> */
.L_x_3614:
[----:B------:R-:W-:Y:S01]  /*19e0*/  @!P2 LOP3.LUT R91, R91, 0x3, RZ, 0xc0, !PT ;  /* 0x000000035b5ba812 */ /* 0x000fe200078ec0ff */
[----:B--2---:R-:W-:Y:S01]  /*19f0*/  FADD.FTZ R96, R96, R95 ;  /* 0x0000005f60607221 */ /* 0x004fe20000010000 */
[----:B------:R-:W-:Y:S01]  /*1a00*/  WARPSYNC 0xffffffff ;  /* 0xffffffff00007948 */ /* 0x000fe20003800000 */
[----:B01----:R-:W-:Y:S01]  /*1a10*/  FADD.FTZ R97, R88, R97 ;  /* 0x0000006158617221 */ /* 0x003fe20000010000 */
[----:B------:R-:W-:Y:S01]  /*1a20*/  @!P2 IADD3 R99, R98, R91, RZ ;  /* 0x0000005b6263a210 */ /* 0x000fe20007ffe0ff */
[----:B------:R-:W-:Y:S01]  /*1a30*/  BSSY B0, `(.L_x_3564) ;  /* 0x000001f000007945 */ /* 0x000fe20003800000 */
[----:B------:R-:W-:Y:S02]  /*1a40*/  @!P1 ISETP.NE.U32.AND P4, PT, RZ, c[0x0][0x218], PT ;  /* 0x00008600ff009a0c */ /* 0x000fe40003f85070 */
[----:B------:R-:W-:Y:S01]  /*1a50*/  ISETP.NE.AND P3, PT, R184, RZ, PT ;  /* 0x000000ffb800720c */ /* 0x000fe20003f65270 */
[----:B------:R-:W-:Y:S04]  /*1a60*/  @!P2 STS.64 [R99.X8+0x3000], R96 ;  /* 0x003000606300a388 */ /* 0x000fe80000008a00 */
[----:B------:R-:W-:Y:S01]  /*1a70*/  BAR.SYNC.DEFER_BLOCKING 0x0 ;  /* 0x0000000000007b1d */ /* 0x000fe20000010000 */
[----:B------:R-:W-:-:S02]  /*1a80*/  ISETP.GE.AND P2, PT, R162, 0x1, PT ;  /* 0x00000001a200780c */ /* 0x000fc40003f46270 */
[----:B------:R-:W-:Y:S02]  /*1a90*/  @!P1 ISETP.NE.AND.EX P4, PT, RZ, c[0x0][0x21c], PT, P4 ;  /* 0x00008700ff009a0c */ /* 0x000fe40003f85340 */
[----:B------:R-:W-:-:S09]  /*1aa0*/  @!P1 ISETP.NE.U32.AND P6, PT, RZ, c[0x0][0x218], PT ;  /* 0x00008600ff009a0c */ /* 0x000fd20003fc5070 */
[----:B------:R-:W-:Y:S01]  /*1ab0*/  @P2 LOP3.LUT P5, RZ, R100, 0xff, RZ, 0xc0, !PT ;  /* 0x000000ff64ff2812 */ /* 0x000fe200078ac0ff */
[----:B------:R-:W0:Y:S04]  /*1ac0*/  LDS.128 R88, [R98.X8+0x3000] ;  /* 0x0030000062587984 */ /* 0x000e280000008c00 */
[----:B------:R-:W1:Y:S01]  /*1ad0*/  LDS.128 R92, [R98.X8+0x3010] ;  /* 0x00301000625c7984 */ /* 0x000e620000008c00 */
[----:B0-----:R-:W-:Y:S02]  /*1ae0*/  FADD.FTZ R101, RZ, R88 ;  /* 0x00000058ff657221 */ /* 0x001fe40000010000 */
[----:B------:R-:W-:Y:S01]  /*1af0*/  FADD.FTZ R88, RZ, R89 ;  /* 0x00000059ff587221 */ /* 0x000fe20000010000 */
[----:B------:R-:W-:Y:S01]  /*1b00*/  @!P1 FSEL R89, R52, RZ, P4 ;  /* 0x000000ff34599208 */ /* 0x000fe20002000000 */
        /* <DEDUP_REMOVED lines=17> */
.L_x_3565:
[----:B------:R-:W-:Y:S05]  /*1c20*/  BSYNC B0 ;  /* 0x0000000000007941 */ /* 0x000fea0003800000 */
.L_x_3564:
[----:B------:R-:W-:Y:S01]  /*1c30*/  @P2 FMUL.FTZ R88, R89, c[0x0][0x1ec] ;  /* 0x00007b0059582a20 */ /* 0x000fe20000410000 */
[----:B------:R-:W-:Y:S01]  /*1c40*/  @!P1 ISETP.NE.AND.EX P6, PT, RZ, c[0x0][0x21c], PT, P6 ;  /* 0x00008700ff009a0c */ /* 0x000fe20003fc5360 */
[----:B------:R-:W-:Y:S01]  /*1c50*/  BSSY B0, `(.L_x_3566) ;  /* 0x000000b000007945 */ /* 0x000fe20003800000 */
[----:B------:R-:W-:Y:S01]  /*1c60*/  @!P1 ISETP.NE.U32.AND P4, PT, RZ, c[0x0][0x218], PT ;  /* 0x00008600ff009a0c */ /* 0x000fe20003f85070 */
        /* <DEDUP_REMOVED lines=9> */
.L_x_3567:
[----:B------:R-:W-:Y:S05]  /*1d00*/  BSYNC B0 ;  /* 0x0000000000007941 */ /* 0x000fea0003800000 */
.L_x_3566:
[----:B------:R-:W-:Y:S01]  /*1d10*/  @P2 FMUL.FTZ R90, R88, c[0x0][0x1ec] ;  /* 0x00007b00585a2a20 */ /* 0x000fe20000410000 */
[----:B------:R-:W-:Y:S01]  /*1d20*/  @!P1 ISETP.NE.AND.EX P3, PT, RZ, c[0x0][0x21c], PT, P3 ;  /* 0x00008700ff009a0c */ /* 0x000fe20003f65330 */
[----:B------:R-:W-:Y:S01]  /*1d30*/  BSSY B0, `(.L_x_3568) ;  /* 0x000000d000007945 */ /* 0x000fe20003800000 */
[----:B------:R-:W-:Y:S01]  /*1d40*/  @P2 FSEL R92, R92, RZ, P5 ;  /* 0x000000ff5c5c2208 */ /* 0x000fe20002800000 */
[----:B------:R-:W-:Y:S01]  /*1d50*/  @P2 FMUL.FTZ R90, R90, c[0x0][0x1e8] ;  /* 0x00007a005a5a2a20 */ /* 0x000fe20000410000 */
[----:B------:R-:W-:Y:S02]  /*1d60*/  @!P1 ISETP.NE.U32.AND P6, PT, RZ, c[0x0][0x218], PT ;  /* 0x00008600ff009a0c */ /* 0x000fe40003fc5070 */
[----:B------:R-:W-:Y:S02]  /*1d70*/  @P2 LOP3.LUT P5, RZ, R124, 0xff00, RZ, 0xc0, !PT ;  /* 0x0000ff007cff2812 */ /* 0x000fe400078ac0ff */
        /* <DEDUP_REMOVED lines=8> */
.L_x_3569:
[----:B------:R-:W-:Y:S05]  /*1e00*/  BSYNC B0 ;  /* 0x0000000000007941 */ /* 0x000fea0003800000 */
.L_x_3568:
[----:B------:R-:W-:Y:S01]  /*1e10*/  @P2 FSEL R93, R90, RZ, P5 ;  /* 0x000000ff5a5d2208 */ /* 0x000fe20002800000 */
[----:B------:R-:W-:Y:S01]  /*1e20*/  @P2 FMUL.FTZ R90, R91, c[0x0][0x1ec] ;  /* 0x00007b005b5a2a20 */ /* 0x000fe20000410000 */
[----:B------:R-:W-:Y:S01]  /*1e30*/  @!P1 ISETP.NE.AND.EX P4, PT, RZ, c[0x0][0x21c], PT, P4 ;  /* 0x00008700ff009a0c */ /* 0x000fe20003f85340 */
[----:B------:R-:W-:Y:S01]  /*1e40*/  BSSY B0, `(.L_x_3570) ;  /* 0x000000c000007945 */ /* 0x000fe20003800000 */
[----:B------:R-:W-:Y:S01]  /*1e50*/  @!P1 ISETP.NE.U32.AND P3, PT, RZ, c[0x0][0x218], PT ;  /* 0x00008600ff009a0c */ /* 0x000fe20003f65070 */
[----:B------:R-:W-:Y:S01]  /*1e60*/  @P2 FMUL.FTZ R98, R90, c[0x0][0x1e8] ;  /* 0x00007a005a622a20 */ /* 0x000fe20000410000 */
        /* <DEDUP_REMOVED lines=9> */
.L_x_3571:
[----:B------:R-:W-:Y:S05]  /*1f00*/  BSYNC B0 ;  /* 0x0000000000007941 */ /* 0x000fea0003800000 */
.L_x_3570:
        /* <DEDUP_REMOVED lines=15> */
.L_x_3573:
[----:B------:R-:W-:Y:S05]  /*2000*/  BSYNC B0 ;  /* 0x0000000000007941 */ /* 0x000fea0003800000 */
.L_x_3572:
[----:B------:R-:W-:Y:S01]  /*2010*/  @P2 FSEL R101, R94, RZ, P5 ;  /* 0x000000ff5e652208 */ /* 0x000fe20002800000 */
[----:B------:R-:W-:Y:S01]  /*2020*/  @P2 FMUL.FTZ R94, R99, c[0x0][0x1ec] ;  /* 0x00007b00635e2a20 */ /* 0x000fe20000410000 */
[----:B------:R-:W-:Y:S01]  /*2030*/  @!P1 ISETP.NE.AND.EX P3, PT, RZ, c[0x0][0x21c], PT, P3 ;  /* 0x00008700ff009a0c */ /* 0x000fe20003f65330 */
[----:B------:R-:W-:Y:S01]  /*2040*/  BSSY B0, `(.L_x_3574) ;  /* 0x000000c000007945 */ /* 0x000fe20003800000 */
[C---:B------:R-:W-:Y:S01]  /*2050*/  @P2 LOP3.LUT P6, RZ, R125.reuse, 0xff, RZ, 0xc0, !PT ;  /* 0x000000ff7dff2812 */ /* 0x040fe200078cc0ff */
        /* <DEDUP_REMOVED lines=10> */
.L_x_3575:
[----:B------:R-:W-:Y:S05]  /*2100*/  BSYNC B0 ;  /* 0x0000000000007941 */ /* 0x000fea0003800000 */
.L_x_3574:
        /* <DEDUP_REMOVED lines=15> */
.L_x_3577:
[----:B------:R-:W-:Y:S05]  /*2200*/  BSYNC B0 ;  /* 0x0000000000007941 */ /* 0x000fea0003800000 */
.L_x_3576:
[----:B------:R-:W-:Y:S01]  /*2210*/  @!P1 ISETP.NE.U32.AND P4, PT, RZ, c[0x0][0x218], PT ;  /* 0x00008600ff009a0c */ /* 0x000fe20003f85070 */
[----:B------:R-:W-:Y:S01]  /*2220*/  BSSY B0, `(.L_x_3578) ;  /* 0x000000e000007945 */ /* 0x000fe20003800000 */
[----:B------:R-:W-:Y:S01]  /*2230*/  @P2 FSEL R193, R94, RZ, P5 ;  /* 0x000000ff5ec12208 */ /* 0x000fe20002800000 */
[----:B------:R-:W-:Y:S01]  /*2240*/  @P2 FMUL.FTZ R94, R131, c[0x0][0x1ec] ;  /* 0x00007b00835e2a20 */ /* 0x000fe20000410000 */
[----:B------:R-:W-:Y:S02]  /*2250*/  @!P1 ISETP.NE.AND.EX P4, PT, RZ, c[0x0][0x21c], PT, P4 ;  /* 0x00008700ff009a0c */ /* 0x000fe40003f85340 */
[----:B------:R-:W-:Y:S01]  /*2260*/  @P2 LOP3.LUT P5, RZ, R130, 0xff, RZ, 0xc0, !PT ;  /* 0x000000ff82ff2812 */ /* 0x000fe200078ac0ff */
        /* <DEDUP_REMOVED lines=9> */
.L_x_3579:
[----:B------:R-:W-:Y:S05]  /*2300*/  BSYNC B0 ;  /* 0x0000000000007941 */ /* 0x000fea0003800000 */
.L_x_3578:
[----:B------:R-:W-:Y:S01]  /*2310*/  @!P1 ISETP.NE.U32.AND P4, PT, RZ, c[0x0][0x218], PT ;  /* 0x00008600ff009a0c */ /* 0x000fe20003f85070 */
[----:B------:R-:W-:Y:S01]  /*2320*/  BSSY B0, `(.L_x_3580) ;  /* 0x000000e000007945 */ /* 0x000fe20003800000 */
[----:B------:R-:W-:Y:S01]  /*2330*/  @P2 FSEL R191, R94, RZ, P3 ;  /* 0x000000ff5ebf2208 */ /* 0x000fe20001800000 */
[----:B------:R-:W-:Y:S01]  /*2340*/  @P2 FMUL.FTZ R94, R192, c[0x0][0x1ec] ;  /* 0x00007b00c05e2a20 */ /* 0x000fe20000410000 */
[----:B------:R-:W-:Y:S02]  /*2350*/  @!P1 ISETP.NE.AND.EX P4, PT, RZ, c[0x0][0x21c], PT, P4 ;  /* 0x00008700ff009a0c */ /* 0x000fe40003f85340 */
[----:B------:R-:W-:Y:S01]  /*2360*/  ISETP.NE.U32.AND P3, PT, RZ, c[0x0][0x258], PT ;  /* 0x00009600ff007a0c */ /* 0x000fe20003f65070 */
        /* <DEDUP_REMOVED lines=9> */
.L_x_3581:
[----:B------:R-:W-:Y:S05]  /*2400*/  BSYNC B0 ;  /* 0x0000000000007941 */ /* 0x000fea0003800000 */
.L_x_3580:
[----:B------:R-:W-:Y:S01]  /*2410*/  @!P1 ISETP.NE.U32.AND P4, PT, RZ, c[0x0][0x218], PT ;  /* 0x00008600ff009a0c */ /* 0x000fe20003f85070 */
[----:B------:R-:W-:Y:S01]  /*2420*/  BSSY B0, `(.L_x_3582) ;  /* 0x000000e000007945 */ /* 0x000fe20003800000 */
[----:B------:R-:W-:Y:S01]  /*2430*/  @P2 FSEL R194, R94, RZ, P6 ;  /* 0x000000ff5ec22208 */ /* 0x000fe20003000000 */
[----:B------:R-:W-:Y:S01]  /*2440*/  @P2 FMUL.FTZ R94, R125, c[0x0][0x1ec] ;  /* 0x00007b007d5e2a20 */ /* 0x000fe20000410000 */
[----:B------:R-:W-:Y:S02]  /*2450*/  @!P1 ISETP.NE.AND.EX P4, PT, RZ, c[0x0][0x21c], PT, P4 ;  /* 0x00008700ff009a0c */ /* 0x000fe40003f85340 */
        /* <DEDUP_REMOVED lines=10> */
.L_x_3583:
[----:B------:R-:W-:Y:S05]  /*2500*/  BSYNC B0 ;  /* 0x0000000000007941 */ /* 0x000fea0003800000 */
.L_x_3582:
        /* <DEDUP_REMOVED lines=15> */
.L_x_3585:
[----:B------:R-:W-:Y:S05]  /*2600*/  BSYNC B0 ;  /* 0x0000000000007941 */ /* 0x000fea0003800000 */
.L_x_3584:
        /* <DEDUP_REMOVED lines=15> */
.L_x_3587:
[----:B------:R-:W-:Y:S05]  /*2700*/  BSYNC B0 ;  /* 0x0000000000007941 */ /* 0x000fea0003800000 */
.L_x_3586:
        /* <DEDUP_REMOVED lines=15> */
.L_x_3589:
[----:B------:R-:W-:Y:S05]  /*2800*/  BSYNC B0 ;  /* 0x0000000000007941 */ /* 0x000fea0003800000 */
.L_x_3588:
[----:B------:R-:W-:Y:S01]  /*2810*/  @P2 FSEL R200, R94, RZ, P5 ;  /* 0x000000ff5ec82208 */ /* 0x000fe20002800000 */
[----:B------:R-:W-:Y:S01]  /*2820*/  @P2 FMUL.FTZ R94, R189, c[0x0][0x1ec] ;  /* 0x00007b00bd5e2a20 */ /* 0x000fe20000410000 */
[----:B------:R-:W-:Y:S01]  /*2830*/  @!P1 ISETP.NE.AND.EX P4, PT, RZ, c[0x0][0x21c], PT, P4 ;  /* 0x00008700ff009a0c */ /* 0x000fe20003f85340 */
[----:B------:R-:W-:Y:S01]  /*2840*/  BSSY B0, `(.L_x_3590) ;  /* 0x000000d000007945 */ /* 0x000fe20003800000 */
[----:B------:R-:W-:Y:S01]  /*2850*/  @P2 IADD3 R97, R162, -0x1, RZ ;  /* 0xffffffffa2612810 */ /* 0x000fe20007ffe0ff */
        /* <DEDUP_REMOVED lines=11> */
.L_x_3591:
[----:B------:R-:W-:Y:S05]  /*2910*/  BSYNC B0 ;  /* 0x0000000000007941 */ /* 0x000fea0003800000 */
.L_x_3590:
[----:B------:R-:W-:Y:S01]  /*2920*/  @P2 FSEL R203, R94, RZ, P5 ;  /* 0x000000ff5ecb2208 */ /* 0x000fe20002800000 */
[----:B------:R-:W-:Y:S01]  /*2930*/  @P2 FMUL.FTZ R94, R162, c[0x0][0x1ec] ;  /* 0x00007b00a25e2a20 */ /* 0x000fe20000410000 */
[----:B------:R-:W-:Y:S01]  /*2940*/  @!P1 ISETP.NE.AND.EX P6, PT, RZ, c[0x0][0x21c], PT, P6 ;  /* 0x00008700ff009a0c */ /* 0x000fe20003fc5360 */
[----:B------:R-:W-:Y:S01]  /*2950*/  BSSY B0, `(.L_x_3592) ;  /* 0x000000d000007945 */ /* 0x000fe20003800000 */
[----:B------:R-:W-:Y:S01]  /*2960*/  @P2 LOP3.LUT P4, RZ, R127, 0xff00, RZ, 0xc0, !PT ;  /* 0x0000ff007fff2812 */ /* 0x000fe2000788c0ff */
[----:B------:R-:W-:Y:S01]  /*2970*/  @P2 IMAD R97, R97, c[0x0][0x168], RZ ;  /* 0x00005a0061612a24 */ /* 0x000fe200078e02ff */
        /* <DEDUP_REMOVED lines=10> */
.L_x_3593:
[----:B------:R-:W-:Y:S05]  /*2a20*/  BSYNC B0 ;  /* 0x0000000000007941 */ /* 0x000fea0003800000 */
.L_x_3592:
[----:B------:R-:W-:Y:S01]  /*2a30*/  @P2 FSEL R204, R94, RZ, P4 ;  /* 0x000000ff5ecc2208 */ /* 0x000fe20002000000 */
[----:B------:R-:W-:Y:S01]  /*2a40*/  @P2 FMUL.FTZ R94, R199, c[0x0][0x1ec] ;  /* 0x00007b00c75e2a20 */ /* 0x000fe20000410000 */
[----:B------:R-:W-:Y:S01]  /*2a50*/  @!P1 ISETP.NE.U32.AND P4, PT, RZ, c[0x0][0x218], PT ;  /* 0x00008600ff009a0c */ /* 0x000fe20003f85070 */
[----:B------:R-:W-:Y:S01]  /*2a60*/  BSSY B0, `(.L_x_3594) ;  /* 0x0000010000007945 */ /* 0x000fe20003800000 */
[----:B------:R-:W-:Y:S01]  /*2a70*/  @P2 SHF.R.S32.HI R96, RZ, 0x1f, R97 ;  /* 0x0000001fff602819 */ /* 0x000fe20000011461 */
[----:B------:R-:W-:Y:S01]  /*2a80*/  @P2 FMUL.FTZ R94, R94, c[0x0][0x1e8] ;  /* 0x00007a005e5e2a20 */ /* 0x000fe20000410000 */
[----:B------:R-:W-:Y:S02]  /*2a90*/  @!P1 ISETP.NE.AND.EX P4, PT, RZ, c[0x0][0x21c], PT, P4 ;  /* 0x00008700ff009a0c */ /* 0x000fe40003f85340 */
[----:B------:R-:W-:Y:S02]  /*2aa0*/  @P2 LOP3.LUT P6, RZ, R127, 0xff000000, RZ, 0xc0, !PT ;  /* 0xff0000007fff2812 */ /* 0x000fe400078cc0ff */
[----:B------:R-:W-:-:S02]  /*2ab0*/  ISETP.NE.AND.EX P3, PT, RZ, c[0x0][0x25c], PT, P3 ;  /* 0x00009700ff007a0c */ /* 0x000fc40003f65330 */
[----:B------:R-:W-:Y:S02]  /*2ac0*/  @P2 LEA.HI R208, R96, R97, RZ, 0x3 ;  /* 0x0000006160d02211 */ /* 0x000fe400078f18ff */
        /* <DEDUP_REMOVED lines=9> */
.L_x_3595:
[----:B------:R-:W-:Y:S05]  /*2b60*/  BSYNC B0 ;  /* 0x0000000000007941 */ /* 0x000fea0003800000 */
.L_x_3594:
[----:B------:R-:W-:Y:S01]  /*2b70*/  ISETP.NE.U32.AND P4, PT, RZ, c[0x0][0x258], PT ;  /* 0x00009600ff007a0c */ /* 0x000fe20003f85070 */
[----:B------:R-:W-:Y:S01]  /*2b80*/  IMAD.MOV.U32 R126, RZ, RZ, RZ ;  /* 0x000000ffff7e7224 */ /* 0x000fe200078e00ff */
[----:B------:R-:W-:Y:S01]  /*2b90*/  @P2 LOP3.LUT R95, R159, 0x7f, RZ, 0xc0, !PT ;  /* 0x0000007f9f5f2812 */ /* 0x000fe200078ec0ff */
[----:B------:R-:W-:Y:S01]  /*2ba0*/  BSSY B0, `(.L_x_3596) ;  /* 0x000004a000007945 */ /* 0x000fe20003800000 */
[----:B------:R-:W-:Y:S02]  /*2bb0*/  @P3 MOV R96, 0x20 ;  /* 0x0000002000603802 */ /* 0x000fe40000000f00 */
[----:B------:R-:W-:Y:S02]  /*2bc0*/  ISETP.NE.AND.EX P4, PT, RZ, c[0x0][0x25c], PT, P4 ;  /* 0x00009700ff007a0c */ /* 0x000fe40003f85340 */
[----:B------:R-:W-:Y:S01]  /*2bd0*/  @P2 FSEL R205, R94, RZ, P5 ;  /* 0x000000ff5ecd2208 */ /* 0x000fe20002800000 */
[----:B------:R-:W-:Y:S01]  /*2be0*/  @P3 IMAD.WIDE.U32 R96, R161, R96, c[0x0][0x258] ;  /* 0x00009600a1603625 */ /* 0x000fe200078e0060 */
[----:B------:R-:W-:-:S02]  /*2bf0*/  @P2 LEA.HI.SX32 R126, R208, R95, 0x1d ;  /* 0x0000005fd07e2211 */ /* 0x000fc400078feaff */
[----:B------:R-:W-:Y:S02]  /*2c00*/  @P2 PRMT R84, R92, 0x7610, R84 ;  /* 0x000076105c542816 */ /* 0x000fe40000000054 */
[----:B------:R-:W-:Y:S02]  /*2c10*/  @P2 F2FP.BF16.PACK_AB R127, RZ, R93 ;  /* 0x0000005dff7f223e */ /* 0x000fe400000010ff */
[----:B------:R-:W-:Y:S02]  /*2c20*/  SEL R92, R89, R76, P4 ;  /* 0x0000004c595c7207 */ /* 0x000fe40002000000 */
[----:B------:R-:W-:Y:S02]  /*2c30*/  SEL R93, R88, R77, P4 ;  /* 0x0000004d585d7207 */ /* 0x000fe40002000000 */
[----:B------:R-:W-:Y:S02]  /*2c40*/  SEL R94, R91, R78, P4 ;  /* 0x0000004e5b5e7207 */ /* 0x000fe40002000000 */
[----:B------:R-:W-:-:S02]  /*2c50*/  SEL R95, R90, R79, P4 ;  /* 0x0000004f5a5f7207 */ /* 0x000fc40002000000 */
[----:B------:R-:W-:Y:S02]  /*2c60*/  SEL R88, R99, R80, P4 ;  /* 0x0000005063587207 */ /* 0x000fe40002000000 */
[----:B------:R-:W-:Y:S01]  /*2c70*/  SEL R89, R100, R81, P4 ;  /* 0x0000005164597207 */ /* 0x000fe20002000000 */
[----:B------:R-:W-:Y:S01]  /*2c80*/  @P3 STG.E.128 [R96.64], R92 ;  /* 0x0000005c60003986 */ /* 0x000fe2000c101d04 */
[----:B------:R-:W-:Y:S02]  /*2c90*/  SEL R90, R131, R82, P4 ;  /* 0x00000052835a7207 */ /* 0x000fe40002000000 */
[----:B------:R-:W-:Y:S02]  /*2ca0*/  SEL R91, R192, R83, P4 ;  /* 0x00000053c05b7207 */ /* 0x000fe40002000000 */
[----:B------:R-:W-:Y:S02]  /*2cb0*/  @P2 F2FP.BF16.PACK_AB R98, RZ, R98 ;  /* 0x00000062ff62223e */ /* 0x000fe400000010ff */
[----:B------:R-:W-:Y:S01]  /*2cc0*/  @P2 F2FP.BF16.PACK_AB R101, RZ, R101 ;  /* 0x00000065ff65223e */ /* 0x000fe200000010ff */
[----:B------:R0:W-:Y:S01]  /*2cd0*/  @P3 STG.E.128 [R96.64+0x10], R88 ;  /* 0x0000105860003986 */ /* 0x0001e2000c101d04 */
[----:B------:R-:W-:-:S02]  /*2ce0*/  @P2 PRMT R85, R98, 0x7610, R85 ;  /* 0x0000761062552816 */ /* 0x000fc40000000055 */
[----:B------:R-:W-:Y:S02]  /*2cf0*/  @P2 F2FP.BF16.PACK_AB R124, RZ, R124 ;  /* 0x0000007cff7c223e */ /* 0x000fe400000010ff */
[----:B------:R-:W-:Y:S02]  /*2d00*/  @P2 F2FP.BF16.PACK_AB R191, RZ, R191 ;  /* 0x000000bfffbf223e */ /* 0x000fe400000010ff */
[----:B------:R-:W-:Y:S01]  /*2d10*/  @P2 PRMT R85, R85, 0x5410, R101 ;  /* 0x0000541055552816 */ /* 0x000fe20000000065 */
[----:B------:R-:W-:Y:S01]  /*2d20*/  @P2 IMAD.MOV.U32 R101, RZ, RZ, 0x10 ;  /* 0x00000010ff652424 */ /* 0x000fe200078e00ff */
[----:B------:R-:W-:Y:S02]  /*2d30*/  @P2 PRMT R86, R124, 0x7610, R86 ;  /* 0x000076107c562816 */ /* 0x000fe40000000056 */
[----:B------:R-:W-:Y:S01]  /*2d40*/  @P2 F2FP.BF16.PACK_AB R193, RZ, R193 ;  /* 0x000000c1ffc1223e */ /* 0x000fe200000010ff */
[----:B------:R-:W-:Y:S01]  /*2d50*/  @P2 IMAD.WIDE.U32 R100, R126, R101, c[0x0][0x248] ;  /* 0x000092007e642625 */ /* 0x000fe200078e0065 */
[----:B------:R-:W-:-:S02]  /*2d60*/  @P2 F2FP.BF16.PACK_AB R194, RZ, R194 ;  /* 0x000000c2ffc2223e */ /* 0x000fc400000010ff */
[----:B------:R-:W-:Y:S02]  /*2d70*/  @P2 PRMT R87, R191, 0x7610, R87 ;  /* 0x00007610bf572816 */ /* 0x000fe40000000057 */
[----:B------:R-:W-:Y:S01]  /*2d80*/  @P3 MOV R99, 0x20 ;  /* 0x0000002000633802 */ /* 0x000fe20000000f00 */
[----:B0-----:R-:W-:Y:S01]  /*2d90*/  @P2 FMUL.FTZ R88, R206, c[0x0][0x1ec] ;  /* 0x00007b00ce582a20 */ /* 0x001fe20000410000 */
[----:B------:R-:W-:Y:S01]  /*2da0*/  @P2 PRMT R84, R84, 0x5410, R127 ;  /* 0x0000541054542816 */ /* 0x000fe2000000007f */
[----:B------:R-:W-:Y:S01]  /*2db0*/  @P2 IMAD.MOV.U32 R97, RZ, RZ, 0x10 ;  /* 0x00000010ff612424 */ /* 0x000fe200078e00ff */
[----:B------:R-:W-:Y:S01]  /*2dc0*/  @P2 PRMT R86, R86, 0x5410, R193 ;  /* 0x0000541056562816 */ /* 0x000fe200000000c1 */
[----:B------:R-:W-:Y:S01]  /*2dd0*/  @P2 FMUL.FTZ R88, R88, c[0x0][0x1e8] ;  /* 0x00007a0058582a20 */ /* 0x000fe20000410000 */
[----:B------:R-:W-:Y:S01]  /*2de0*/  @P2 PRMT R87, R87, 0x5410, R194 ;  /* 0x0000541057572816 */ /* 0x000fe200000000c2 */
[----:B------:R-:W-:Y:S01]  /*2df0*/  @P3 IMAD.WIDE.U32 R98, R160, R99, c[0x0][0x258] ;  /* 0x00009600a0623625 */ /* 0x000fe200078e0063 */
[----:B------:R-:W-:-:S02]  /*2e00*/  @P2 F2FP.BF16.PACK_AB R197, RZ, R197 ;  /* 0x000000c5ffc5223e */ /* 0x000fc400000010ff */
[----:B------:R-:W-:Y:S01]  /*2e10*/  @P2 FSEL R96, R88, RZ, P6 ;  /* 0x000000ff58602208 */ /* 0x000fe20003000000 */
[----:B------:R0:W-:Y:S01]  /*2e20*/  @P2 STG.E.128 [R100.64], R84 ;  /* 0x0000005464002986 */ /* 0x0001e2000c101d04 */
[----:B------:R-:W-:Y:S02]  /*2e30*/  @P2 F2FP.BF16.PACK_AB R196, RZ, R196 ;  /* 0x000000c4ffc4223e */ /* 0x000fe400000010ff */
[----:B------:R-:W-:Y:S02]  /*2e40*/  @P2 F2FP.BF16.PACK_AB R203, RZ, R203 ;  /* 0x000000cbffcb223e */ /* 0x000fe400000010ff */
[----:B------:R-:W-:Y:S02]  /*2e50*/  @!P1 ISETP.NE.U32.AND P6, PT, RZ, c[0x0][0x218], PT ;  /* 0x00008600ff009a0c */ /* 0x000fe40003fc5070 */
[----:B------:R-:W-:Y:S02]  /*2e60*/  SEL R92, R125, R76, P4 ;  /* 0x0000004c7d5c7207 */ /* 0x000fe40002000000 */
[----:B------:R-:W-:-:S02]  /*2e70*/  SEL R93, R130, R77, P4 ;  /* 0x0000004d825d7207 */ /* 0x000fc40002000000 */
[----:B------:R-:W-:Y:S02]  /*2e80*/  SEL R94, R195, R78, P4 ;  /* 0x0000004ec35e7207 */ /* 0x000fe40002000000 */
[----:B------:R-:W-:Y:S02]  /*2e90*/  SEL R95, R198, R79, P4 ;  /* 0x0000004fc65f7207 */ /* 0x000fe40002000000 */
[----:B------:R-:W-:Y:S02]  /*2ea0*/  @P2 F2FP.BF16.PACK_AB R201, RZ, R201 ;  /* 0x000000c9ffc9223e */ /* 0x000fe400000010ff */
[----:B------:R-:W-:Y:S01]  /*2eb0*/  @P2 F2FP.BF16.PACK_AB R200, RZ, R200 ;  /* 0x000000c8ffc8223e */ /* 0x000fe200000010ff */
[----:B------:R1:W-:Y:S01]  /*2ec0*/  @P3 STG.E.128 [R98.64], R92 ;  /* 0x0000005c62003986 */ /* 0x0003e2000c101d04 */
[----:B0-----:R-:W-:Y:S02]  /*2ed0*/  @P2 PRMT R84, R197, 0x7610, R84 ;  /* 0x00007610c5542816 */ /* 0x001fe40000000054 */
[----:B------:R-:W-:-:S02]  /*2ee0*/  @P2 PRMT R85, R196, 0x7610, R85 ;  /* 0x00007610c4552816 */ /* 0x000fc40000000055 */
[----:B------:R-:W-:Y:S02]  /*2ef0*/  @P2 F2FP.BF16.PACK_AB R204, RZ, R204 ;  /* 0x000000ccffcc223e */ /* 0x000fe400000010ff */
[----:B------:R-:W-:Y:S02]  /*2f00*/  @P2 PRMT R86, R203, 0x7610, R86 ;  /* 0x00007610cb562816 */ /* 0x000fe40000000056 */
[----:B------:R-:W-:Y:S02]  /*2f10*/  @!P1 ISETP.NE.AND.EX P6, PT, RZ, c[0x0][0x21c], PT, P6 ;  /* 0x00008700ff009a0c */ /* 0x000fe40003fc5360 */
[----:B------:R-:W-:Y:S02]  /*2f20*/  @P2 LOP3.LUT P5, RZ, R202, 0xff, RZ, 0xc0, !PT ;  /* 0x000000ffcaff2812 */ /* 0x000fe400078ac0ff */
[----:B------:R-:W-:Y:S02]  /*2f30*/  @P2 PRMT R84, R84, 0x5410, R201 ;  /* 0x0000541054542816 */ /* 0x000fe400000000c9 */
[----:B------:R-:W-:-:S02]  /*2f40*/  @P2 PRMT R85, R85, 0x5410, R200 ;  /* 0x0000541055552816 */ /* 0x000fc400000000c8 */
[----:B------:R-:W-:Y:S02]  /*2f50*/  @P2 PRMT R86, R86, 0x5410, R204 ;  /* 0x0000541056562816 */ /* 0x000fe400000000cc */
[----:B------:R-:W-:Y:S02]  /*2f60*/  @P2 F2FP.BF16.PACK_AB R205, RZ, R205 ;  /* 0x000000cdffcd223e */ /* 0x000fe400000010ff */
[----:B-1----:R-:W-:Y:S02]  /*2f70*/  @P2 IADD3 R92, R126, 0x80, RZ ;  /* 0x000000807e5c2810 */ /* 0x002fe40007ffe0ff */
[----:B------:R-:W-:Y:S02]  /*2f80*/  SEL R88, R189, R80, P4 ;  /* 0x00000050bd587207 */ /* 0x000fe40002000000 */
[----:B------:R-:W-:Y:S02]  /*2f90*/  SEL R89, R162, R81, P4 ;  /* 0x00000051a2597207 */ /* 0x000fe40002000000 */
[----:B------:R-:W-:-:S02]  /*2fa0*/  SEL R90, R199, R82, P4 ;  /* 0x00000052c75a7207 */ /* 0x000fc40002000000 */
        /* <DEDUP_REMOVED lines=9> */
.L_x_3597:
[----:B------:R-:W-:Y:S05]  /*3040*/  BSYNC B0 ;  /* 0x0000000000007941 */ /* 0x000fea0003800000 */
.L_x_3596:
[----:B------:R-:W-:Y:S01]  /*3050*/  @P2 F2FP.BF16.PACK_AB R96, RZ, R96 ;  /* 0x00000060ff60223e */ /* 0x000fe200000010ff */
[----:B------:R-:W-:Y:S01]  /*3060*/  @P2 IMAD.WIDE.U32 R92, R92, R97, c[0x0][0x248] ;  /* 0x000092005c5c2625 */ /* 0x000fe200078e0061 */
[----:B------:R-:W-:Y:S01]  /*3070*/  @P2 PRMT R87, R205, 0x7610, R87 ;  /* 0x00007610cd572816 */ /* 0x000fe20000000057 */
[----:B------:R0:W-:Y:S01]  /*3080*/  @P3 STG.E.128 [R98.64+0x10], R88 ;  /* 0x0000105862003986 */ /* 0x0001e2000c101d04 */
[----:B------:R-:W-:Y:S01]  /*3090*/  @!P1 ISETP.NE.U32.AND P6, PT, RZ, c[0x0][0x218], PT ;  /* 0x00008600ff009a0c */ /* 0x000fe20003fc5070 */
[----:B------:R-:W-:Y:S01]  /*30a0*/  @P2 FMUL.FTZ R94, R95, c[0x0][0x1ec] ;  /* 0x00007b005f5e2a20 */ /* 0x000fe20000410000 */
[----:B------:R-:W-:Y:S01]  /*30b0*/  @P2 PRMT R87, R87, 0x5410, R96 ;  /* 0x0000541057572816 */ /* 0x000fe20000000060 */
[----:B------:R-:W-:Y:S01]  /*30c0*/  BSSY B0, `(.L_x_3598) ;  /* 0x0000014000007945 */ /* 0x000fe20003800000 */
[----:B------:R-:W-:Y:S01]  /*30d0*/  @!P1 ISETP.NE.AND.EX P6, PT, RZ, c[0x0][0x21c], PT, P6 ;  /* 0x00008700ff009a0c */ /* 0x000fe20003fc5360 */
[----:B------:R-:W-:Y:S02]  /*30e0*/  @P2 FMUL.FTZ R94, R94, c[0x0][0x1e8] ;  /* 0x00007a005e5e2a20 */ /* 0x000fe40000410000 */
[----:B------:R1:W-:Y:S01]  /*30f0*/  @P2 STG.E.128 [R92.64], R84 ;  /* 0x000000545c002986 */ /* 0x0003e2000c101d04 */
[----:B------:R-:W-:-:S02]  /*3100*/  @!P1 FSEL R96, R69, RZ, P6 ;  /* 0x000000ff45609208 */ /* 0x000fc40003000000 */
[----:B------:R-:W-:Y:S02]  /*3110*/  @P2 FSEL R94, R94, RZ, P5 ;  /* 0x000000ff5e5e2208 */ /* 0x000fe40002800000 */
[----:B------:R-:W-:Y:S02]  /*3120*/  @!P1 ISETP.NE.U32.AND P5, PT, RZ, c[0x0][0x218], PT ;  /* 0x00008600ff009a0c */ /* 0x000fe40003fa5070 */
[----:B------:R-:W-:Y:S02]  /*3130*/  @!P1 ISETP.NE.U32.AND P6, PT, RZ, c[0x0][0x218], PT ;  /* 0x00008600ff009a0c */ /* 0x000fe40003fc5070 */
[----:B------:R-:W-:Y:S02]  /*3140*/  @!P1 ISETP.NE.AND.EX P5, PT, RZ, c[0x0][0x21c], PT, P5 ;  /* 0x00008700ff009a0c */ /* 0x000fe40003fa5350 */
[----:B------:R-:W-:Y:S02]  /*3150*/  @!P1 ISETP.NE.AND.EX P6, PT, RZ, c[0x0][0x21c], PT, P6 ;  /* 0x00008700ff009a0c */ /* 0x000fe40003fc5360 */
[----:B0-----:R-:W-:-:S02]  /*3160*/  @!P1 FSEL R91, R70, RZ, P5 ;  /* 0x000000ff465b9208 */ /* 0x001fc40002800000 */
[----:B------:R-:W-:Y:S02]  /*3170*/  @P2 LOP3.LUT P5, RZ, R2, 0xff00, RZ, 0xc0, !PT ;  /* 0x0000ff0002ff2812 */ /* 0x000fe400078ac0ff */
        /* <DEDUP_REMOVED lines=8> */
.L_x_3599:
[----:B-1----:R-:W-:Y:S05]  /*3200*/  BSYNC B0 ;  /* 0x0000000000007941 */ /* 0x002fea0003800000 */
.L_x_3598:
        /* <DEDUP_REMOVED lines=8> */
.L_x_3601:
[----:B------:R-:W-:Y:S05]  /*3290*/  BSYNC B0 ;  /* 0x0000000000007941 */ /* 0x000fea0003800000 */
.L_x_3600:
[----:B------:R-:W-:Y:S01]  /*32a0*/  @P2 FMUL.FTZ R88, R96, c[0x0][0x1ec] ;  /* 0x00007b0060582a20 */ /* 0x000fe20000410000 */
[----:B------:R-:W-:Y:S01]  /*32b0*/  BSSY B0, `(.L_x_3602) ;  /* 0x000000e000007945 */ /* 0x000fe20003800000 */
[----:B------:R-:W-:Y:S01]  /*32c0*/  @P2 FMUL.FTZ R89, R91, c[0x0][0x1ec] ;  /* 0x00007b005b592a20 */ /* 0x000fe20000410000 */
[----:B------:R-:W-:Y:S01]  /*32d0*/  @P2 LOP3.LUT P6, RZ, R2, 0xff0000, RZ, 0xc0, !PT ;  /* 0x00ff000002ff2812 */ /* 0x000fe200078cc0ff */
[----:B------:R-:W-:Y:S02]  /*32e0*/  @P2 FMUL.FTZ R88, R88, c[0x0][0x1e8] ;  /* 0x00007a0058582a20 */ /* 0x000fe40000410000 */
[----:B------:R-:W-:Y:S01]  /*32f0*/  @P2 FMUL.FTZ R89, R89, c[0x0][0x1e8] ;  /* 0x00007a0059592a20 */ /* 0x000fe20000410000 */
[----:B------:R-:W-:Y:S05]  /*3300*/  @!P1 BRA `(.L_x_3603) ;  /* 0x0000008000009947 */ /* 0x000fea0003800000 */
[----:B------:R-:W-:Y:S01]  /*3310*/  P2R R92, PR, RZ, 0x1 ;  /* 0x00000001ff5c7803 */ /* 0x000fe20000000000 */
[----:B------:R-:W-:Y:S01]  /*3320*/  FFMA.FTZ R90, R164, R129, R128 ;  /* 0x00000081a45a7223 */ /* 0x000fe20000010080 */
[----:B------:R-:W-:-:S03]  /*3330*/  ISETP.NE.U32.AND P0, PT, RZ, c[0x0][0x218], PT ;  /* 0x00008600ff007a0c */ /* 0x000fc60003f05070 */
[----:B------:R-:W-:Y:S01]  /*3340*/  FADD.FTZ R93, R183, -R90 ;  /* 0x8000005ab75d7221 */ /* 0x000fe20000010000 */
[----:B------:R-:W-:-:S03]  /*3350*/  ISETP.NE.AND.EX P0, PT, RZ, c[0x0][0x21c], PT, P0 ;  /* 0x00008700ff007a0c */ /* 0x000fc60003f05300 */
[----:B------:R-:W-:-:S10]  /*3360*/  FMUL.FTZ R90, R132, R93 ;  /* 0x0000005d845a7220 */ /* 0x000fd40000410000 */
[----:B------:R-:W-:Y:S01]  /*3370*/  @P0 FADD.FTZ R90, R71, R90 ;  /* 0x0000005a475a0221 */ /* 0x000fe20000010000 */
[----:B------:R-:W-:-:S08]  /*3380*/  ISETP.NE.AND P0, PT, R92, RZ, PT ;  /* 0x000000ff5c00720c */ /* 0x000fd00003f05270 */
.L_x_3603:
[----:B------:R-:W-:Y:S05]  /*3390*/  BSYNC B0 ;  /* 0x0000000000007941 */ /* 0x000fea0003800000 */
.L_x_3602:
[----:B------:R-:W-:Y:S01]  /*33a0*/  @P2 FMUL.FTZ R92, R90, c[0x0][0x1ec] ;  /* 0x00007b005a5c2a20 */ /* 0x000fe20000410000 */
[----:B------:R-:W-:Y:S01]  /*33b0*/  @P2 FSEL R89, R89, RZ, P6 ;  /* 0x000000ff59592208 */ /* 0x000fe20003000000 */
[----:B------:R-:W-:Y:S01]  /*33c0*/  BSSY B0, `(.L_x_3604) ;  /* 0x0000013000007945 */ /* 0x000fe20003800000 */
[----:B------:R-:W-:Y:S01]  /*33d0*/  @P2 LOP3.LUT P6, RZ, R2, 0xff000000, RZ, 0xc0, !PT ;  /* 0xff00000002ff2812 */ /* 0x000fe200078cc0ff */
[----:B------:R-:W-:Y:S01]  /*33e0*/  @P2 FMUL.FTZ R92, R92, c[0x0][0x1e8] ;  /* 0x00007a005c5c2a20 */ /* 0x000fe20000410000 */
[----:B------:R-:W-:Y:S02]  /*33f0*/  @P2 FSEL R88, R88, RZ, P5 ;  /* 0x000000ff58582208 */ /* 0x000fe40002800000 */
[----:B------:R-:W-:Y:S02]  /*3400*/  @!P1 ISETP.NE.U32.AND P5, PT, RZ, c[0x0][0x218], PT ;  /* 0x00008600ff009a0c */ /* 0x000fe40003fa5070 */
[----:B------:R-:W-:-:S02]  /*3410*/  @P2 FSEL R92, R92, RZ, P6 ;  /* 0x000000ff5c5c2208 */ /* 0x000fc40003000000 */
[----:B------:R-:W-:Y:S02]  /*3420*/  @!P1 ISETP.NE.U32.AND P6, PT, RZ, c[0x0][0x218], PT ;  /* 0x00008600ff009a0c */ /* 0x000fe40003fc5070 */
[----:B------:R-:W-:Y:S02]  /*3430*/  @!P1 ISETP.NE.AND.EX P5, PT, RZ, c[0x0][0x21c], PT, P5 ;  /* 0x00008700ff009a0c */ /* 0x000fe40003fa5350 */
[----:B------:R-:W-:Y:S02]  /*3440*/  @!P1 ISETP.NE.AND.EX P6, PT, RZ, c[0x0][0x21c], PT, P6 ;  /* 0x00008700ff009a0c */ /* 0x000fe40003fc5360 */
[----:B------:R-:W-:Y:S02]  /*3450*/  @!P1 FSEL R93, R72, RZ, P5 ;  /* 0x000000ff485d9208 */ /* 0x000fe40002800000 */
[----:B------:R-:W-:Y:S02]  /*3460*/  @!P1 ISETP.NE.U32.AND P5, PT, RZ, c[0x0][0x218], PT ;  /* 0x00008600ff009a0c */ /* 0x000fe40003fa5070 */
        /* <DEDUP_REMOVED lines=8> */
.L_x_3605:
[----:B------:R-:W-:Y:S05]  /*34f0*/  BSYNC B0 ;  /* 0x0000000000007941 */ /* 0x000fea0003800000 */
.L_x_3604:
        /* <DEDUP_REMOVED lines=8> */
.L_x_3607:
[----:B------:R-:W-:Y:S05]  /*3580*/  BSYNC B0 ;  /* 0x0000000000007941 */ /* 0x000fea0003800000 */
.L_x_3606:
[----:B------:R-:W-:Y:S01]  /*3590*/  @P2 FMUL.FTZ R97, R93, c[0x0][0x1ec] ;  /* 0x00007b005d612a20 */ /* 0x000fe20000410000 */
[----:B------:R-:W-:Y:S01]  /*35a0*/  @!P1 ISETP.NE.AND.EX P5, PT, RZ, c[0x0][0x21c], PT, P5 ;  /* 0x00008700ff009a0c */ /* 0x000fe20003fa5350 */
[----:B------:R-:W-:Y:S01]  /*35b0*/  BSSY B0, `(.L_x_3608) ;  /* 0x000000d000007945 */ /* 0x000fe20003800000 */
[----:B------:R-:W-:Y:S01]  /*35c0*/  @P2 LOP3.LUT P6, RZ, R3, 0xff, RZ, 0xc0, !PT ;  /* 0x000000ff03ff2812 */ /* 0x000fe200078cc0ff */
[----:B------:R-:W-:Y:S01]  /*35d0*/  @P2 FMUL.FTZ R97, R97, c[0x0][0x1e8] ;  /* 0x00007a0061612a20 */ /* 0x000fe20000410000 */
[----:B------:R-:W-:Y:S01]  /*35e0*/  @P2 F2FP.BF16.PACK_AB R94, RZ, R94 ;  /* 0x0000005eff5e223e */ /* 0x000fe200000010ff */
        /* <DEDUP_REMOVED lines=9> */
.L_x_3609:
[----:B------:R-:W-:Y:S05]  /*3680*/  BSYNC B0 ;  /* 0x0000000000007941 */ /* 0x000fea0003800000 */
.L_x_3608:
[----:B------:R-:W-:Y:S01]  /*3690*/  @P2 FMUL.FTZ R100, R101, c[0x0][0x1ec] ;  /* 0x00007b0065642a20 */ /* 0x000fe20000410000 */
[----:B------:R-:W-:Y:S01]  /*36a0*/  @P2 LOP3.LUT P5, RZ, R3, 0xff00, RZ, 0xc0, !PT ;  /* 0x0000ff0003ff2812 */ /* 0x000fe200078ac0ff */
[----:B------:R-:W-:Y:S01]  /*36b0*/  @P2 FMUL.FTZ R99, R99, c[0x0][0x1e8] ;  /* 0x00007a0063632a20 */ /* 0x000fe20000410000 */
[----:B------:R-:W-:Y:S01]  /*36c0*/  @P2 FSEL R97, R97, RZ, P6 ;  /* 0x000000ff61612208 */ /* 0x000fe20003000000 */
[----:B------:R-:W-:Y:S01]  /*36d0*/  @P2 FMUL.FTZ R100, R100, c[0x0][0x1e8] ;  /* 0x00007a0064642a20 */ /* 0x000fe20000410000 */
[----:B------:R-:W-:Y:S01]  /*36e0*/  @P2 LOP3.LUT P6, RZ, R3, 0xff0000, RZ, 0xc0, !PT ;  /* 0x00ff000003ff2812 */ /* 0x000fe200078cc0ff */
[----:B------:R-:W-:Y:S01]  /*36f0*/  BSSY B0, `(.L_x_3610) ;  /* 0x0000021000007945 */ /* 0x000fe20003800000 */
[----:B------:R-:W-:Y:S02]  /*3700*/  @P2 FSEL R99, R99, RZ, P5 ;  /* 0x000000ff63632208 */ /* 0x000fe40002800000 */
[----:B------:R-:W-:Y:S02]  /*3710*/  @P2 F2FP.BF16.PACK_AB R89, RZ, R89 ;  /* 0x00000059ff59223e */ /* 0x000fe400000010ff */
[----:B------:R-:W-:-:S02]  /*3720*/  @P2 FSEL R100, R100, RZ, P6 ;  /* 0x000000ff64642208 */ /* 0x000fc40003000000 */
[----:B------:R-:W-:Y:S02]  /*3730*/  @P2 F2FP.BF16.PACK_AB R97, RZ, R97 ;  /* 0x00000061ff61223e */ /* 0x000fe400000010ff */
[----:B------:R-:W-:Y:S02]  /*3740*/  @!P1 ISETP.NE.U32.AND P5, PT, RZ, c[0x0][0x218], PT ;  /* 0x00008600ff009a0c */ /* 0x000fe40003fa5070 */
[----:B------:R-:W-:Y:S02]  /*3750*/  @P2 F2FP.BF16.PACK_AB R88, RZ, R88 ;  /* 0x00000058ff58223e */ /* 0x000fe400000010ff */
[----:B------:R-:W-:Y:S02]  /*3760*/  @P2 PRMT R84, R94, 0x7610, R84 ;  /* 0x000076105e542816 */ /* 0x000fe40000000054 */
[----:B------:R-:W-:Y:S02]  /*3770*/  @P2 F2FP.BF16.PACK_AB R92, RZ, R92 ;  /* 0x0000005cff5c223e */ /* 0x000fe400000010ff */
[----:B------:R-:W-:-:S02]  /*3780*/  @P2 F2FP.BF16.PACK_AB R99, RZ, R99 ;  /* 0x00000063ff63223e */ /* 0x000fc400000010ff */
[----:B------:R-:W-:Y:S02]  /*3790*/  @P2 F2FP.BF16.PACK_AB R100, RZ, R100 ;  /* 0x00000064ff64223e */ /* 0x000fe400000010ff */
[----:B------:R-:W-:Y:S02]  /*37a0*/  @!P1 ISETP.NE.AND.EX P5, PT, RZ, c[0x0][0x21c], PT, P5 ;  /* 0x00008700ff009a0c */ /* 0x000fe40003fa5350 */
[----:B------:R-:W-:Y:S02]  /*37b0*/  @P2 PRMT R85, R89, 0x7610, R85 ;  /* 0x0000761059552816 */ /* 0x000fe40000000055 */
[----:B------:R-:W-:Y:S02]  /*37c0*/  @P2 PRMT R86, R97, 0x7610, R86 ;  /* 0x0000761061562816 */ /* 0x000fe40000000056 */
[----:B------:R-:W-:Y:S02]  /*37d0*/  @P2 PRMT R84, R84, 0x5410, R88 ;  /* 0x0000541054542816 */ /* 0x000fe40000000058 */
[----:B------:R-:W-:-:S02]  /*37e0*/  SEL R76, R95, R76, P4 ;  /* 0x0000004c5f4c7207 */ /* 0x000fc40002000000 */
[----:B------:R-:W-:Y:S02]  /*37f0*/  SEL R77, R96, R77, P4 ;  /* 0x0000004d604d7207 */ /* 0x000fe40002000000 */
[----:B------:R-:W-:Y:S02]  /*3800*/  SEL R78, R91, R78, P4 ;  /* 0x0000004e5b4e7207 */ /* 0x000fe40002000000 */
[----:B------:R-:W-:Y:S02]  /*3810*/  SEL R79, R90, R79, P4 ;  /* 0x0000004f5a4f7207 */ /* 0x000fe40002000000 */
[----:B------:R-:W-:Y:S02]  /*3820*/  SEL R80, R93, R80, P4 ;  /* 0x000000505d507207 */ /* 0x000fe40002000000 */
[----:B------:R-:W-:Y:S02]  /*3830*/  SEL R81, R98, R81, P4 ;  /* 0x0000005162517207 */ /* 0x000fe40002000000 */
[----:B------:R-:W-:-:S02]  /*3840*/  @P2 PRMT R85, R85, 0x5410, R92 ;  /* 0x0000541055552816 */ /* 0x000fc4000000005c */
        /* <DEDUP_REMOVED lines=11> */
.L_x_3611:
[----:B------:R-:W-:Y:S05]  /*3900*/  BSYNC B0 ;  /* 0x0000000000007941 */ /* 0x000fea0003800000 */
.L_x_3610:
[----:B------:R-:W-:Y:S01]  /*3910*/  @P2 FMUL.FTZ R2, R88, c[0x0][0x1ec] ;  /* 0x00007b0058022a20 */ /* 0x000fe20000410000 */
[----:B------:R-:W-:Y:S01]  /*3920*/  @P2 LOP3.LUT P1, RZ, R3, 0xff000000, RZ, 0xc0, !PT ;  /* 0xff00000003ff2812 */ /* 0x000fe2000782c0ff */
[----:B------:R-:W-:Y:S01]  /*3930*/  @P2 IMAD.MOV.U32 R91, RZ, RZ, 0x10 ;  /* 0x00000010ff5b2424 */ /* 0x000fe200078e00ff */
[----:B------:R-:W-:Y:S01]  /*3940*/  @P3 MOV R3, 0x20 ;  /* 0x0000002000033802 */ /* 0x000fe20000000f00 */
[----:B------:R-:W-:Y:S01]  /*3950*/  @P2 FMUL.FTZ R2, R2, c[0x0][0x1e8] ;  /* 0x00007a0002022a20 */ /* 0x000fe20000410000 */
[----:B------:R-:W-:Y:S02]  /*3960*/  @P2 IADD3 R126, R126, 0x100, RZ ;  /* 0x000001007e7e2810 */ /* 0x000fe40007ffe0ff */
[----:B------:R-:W-:Y:S02]  /*3970*/  SEL R83, R88, R83, P4 ;  /* 0x0000005358537207 */ /* 0x000fe40002000000 */
[----:B------:R-:W-:Y:S01]  /*3980*/  @P2 FSEL R89, R2, RZ, P1 ;  /* 0x000000ff02592208 */ /* 0x000fe20000800000 */
[----:B------:R-:W-:Y:S01]  /*3990*/  @P3 IMAD.WIDE.U32 R2, R0, R3, c[0x0][0x258] ;  /* 0x0000960000023625 */ /* 0x000fe200078e0003 */
[----:B------:R-:W-:-:S02]  /*39a0*/  LOP3.LUT P1, RZ, R141, 0xff, RZ, 0xc0, !PT ;  /* 0x000000ff8dff7812 */ /* 0x000fc4000782c0ff */
[----:B------:R-:W-:Y:S01]  /*39b0*/  @P2 F2FP.BF16.PACK_AB R0, RZ, R89 ;  /* 0x00000059ff00223e */ /* 0x000fe200000010ff */
[----:B------:R-:W-:Y:S01]  /*39c0*/  @P2 IMAD.WIDE.U32 R88, R126, R91, c[0x0][0x248] ;  /* 0x000092007e582625 */ /* 0x000fe200078e005b */
[----:B------:R0:W-:Y:S01]  /*39d0*/  @P3 STG.E.128 [R2.64], R76 ;  /* 0x0000004c02003986 */ /* 0x0001e2000c101d04 */
[----:B------:R-:W-:Y:S02]  /*39e0*/  SEL R141, RZ, 0x1, P1 ;  /* 0x00000001ff8d7807 */ /* 0x000fe40000800000 */
[----:B------:R-:W-:Y:S01]  /*39f0*/  @P2 PRMT R87, R87, 0x5410, R0 ;  /* 0x0000541057572816 */ /* 0x000fe20000000000 */
[----:B------:R0:W-:Y:S04]  /*3a00*/  @P3 STG.E.128 [R2.64+0x10], R80 ;  /* 0x0000105002003986 */ /* 0x0001e8000c101d04 */
[----:B------:R0:W-:Y:S02]  /*3a10*/  @P2 STG.E.128 [R88.64], R84 ;  /* 0x0000005458002986 */ /* 0x0001e4000c101d04 */
[----:B0-----:R-:W-:Y:S01]  /*3a20*/  @P0 CALL.REL.NOINC `(.L_x_3558) ;  /* 0x0000001000000944 */ /* 0x001fe20003c00000 */
[----:B------:R-:W-:Y:S05]  /*3a30*/  BRA `(.L_x_3612) ;  /* 0xffffcb5000007947 */ /* 0x000fea000383ffff */
.L_x_3558:
[----:B------:R-:W0:Y:S01]  /*3a40*/  S2UR UR6, SR_CTAID.X ;  /* 0x00000000000679c3 */ /* 0x000e220000002500 */
[----:B------:R-:W-:Y:S01]  /*3a50*/  HFMA2.MMA R53, -RZ, RZ, 0, 1.9073486328125e-06 ;  /* 0x00000020ff357435 */ /* 0x000fe200000001ff */
[----:B0-----:R-:W-:-:S02]  /*3a60*/  LEA.HI R0, R159, UR6, RZ, 0x19 ;  /* 0x000000069f007c11 */ /* 0x001fc4000f8fc8ff */
        /* <DEDUP_REMOVED lines=18> */
.L_x_3562:
[----:B------:R-:W-:Y:S01]  /*3b90*/  IMAD.MOV.U32 R92, RZ, RZ, R90 ;  /* 0x000000ffff5c7224 */ /* 0x000fe200078e005a */
[----:B------:R-:W-:Y:S01]  /*3ba0*/  MOV R99, 0x10 ;  /* 0x0000001000637802 */ /* 0x000fe20000000f00 */
[----:B------:R-:W-:Y:S01]  /*3bb0*/  IMAD.MOV.U32 R94, RZ, RZ, 0x1f ;  /* 0x0000001fff5e7424 */ /* 0x000fe200078e00ff */
[----:B------:R-:W-:-:S02]  /*3bc0*/  MOV R101, 0xffffffff ;  /* 0xffffffff00657802 */ /* 0x000fc40000000f00 */
[----:B------:R-:W-:Y:S02]  /*3bd0*/  MOV R88, 0x3bf0 ;  /* 0x00003bf000587802 */ /* 0x000fe40000000f00 */
[----:B------:R-:W-:Y:S05]  /*3be0*/  CALL.REL.NOINC `($__internal_73_$__cuda_sm70_shflsync_down_p) ;  /* 0x0000046000007944 */ /* 0x000fea0003c00000 */
[----:B-1----:R-:W-:Y:S01]  /*3bf0*/  IMAD.MOV.U32 R93, RZ, RZ, R92 ;  /* 0x000000ffff5d7224 */ /* 0x002fe200078e005c */
[----:B0-----:R-:W-:Y:S05]  /*3c00*/  BRA `(.L_x_3613) ;  /* 0xffffdcb000007947 */ /* 0x001fea000383ffff */
.L_x_3563:
[----:B------:R-:W-:Y:S01]  /*3c10*/  HFMA2.MMA R94, -RZ, RZ, 0, 1.847743988037109375e-06 ;  /* 0x0000001fff5e7435 */ /* 0x000fe200000001ff */
[----:B------:R-:W-:Y:S01]  /*3c20*/  MOV R92, R95 ;  /* 0x0000005f005c7202 */ /* 0x000fe20000000f00 */
[----:B------:R-:W-:Y:S01]  /*3c30*/  IMAD.MOV.U32 R99, RZ, RZ, 0x10 ;  /* 0x00000010ff637424 */ /* 0x000fe200078e00ff */
[----:B------:R-:W-:Y:S01]  /*3c40*/  MOV R88, 0x3c70 ;  /* 0x00003c7000587802 */ /* 0x000fe20000000f00 */
[----:B------:R-:W-:Y:S02]  /*3c50*/  IMAD.MOV.U32 R101, RZ, RZ, -0x1 ;  /* 0xffffffffff657424 */ /* 0x000fe400078e00ff */
[----:B01----:R-:W-:Y:S05]  /*3c60*/  CALL.REL.NOINC `($__internal_73_$__cuda_sm70_shflsync_down_p) ;  /* 0x000003e000007944 */ /* 0x003fea0003c00000 */
[----:B------:R-:W-:Y:S01]  /*3c70*/  FADD.FTZ R93, R93, R90 ;  /* 0x0000005a5d5d7221 */ /* 0x000fe20000010000 */
[----:B0-----:R-:W-:Y:S01]  /*3c80*/  MOV R99, 0x8 ;  /* 0x0000000800637802 */ /* 0x001fe20000000f00 */
[----:B-1----:R-:W-:Y:S01]  /*3c90*/  FADD.FTZ R95, R95, R92 ;  /* 0x0000005c5f5f7221 */ /* 0x002fe20000010000 */
[----:B------:R-:W-:Y:S01]  /*3ca0*/  MOV R101, 0xffffffff ;  /* 0xffffffff00657802 */ /* 0x000fe20000000f00 */
[----:B------:R-:W-:Y:S01]  /*3cb0*/  IMAD.MOV.U32 R94, RZ, RZ, 0x1f ;  /* 0x0000001fff5e7424 */ /* 0x000fe200078e00ff */
[----:B------:R-:W-:Y:S01]  /*3cc0*/  MOV R88, 0x3cf0 ;  /* 0x00003cf000587802 */ /* 0x000fe20000000f00 */
[----:B------:R-:W-:-:S02]  /*3cd0*/  IMAD.MOV.U32 R92, RZ, RZ, R93 ;  /* 0x000000ffff5c7224 */ /* 0x000fc400078e005d */
[----:B------:R-:W-:Y:S05]  /*3ce0*/  CALL.REL.NOINC `($__internal_73_$__cuda_sm70_shflsync_down_p) ;  /* 0x0000036000007944 */ /* 0x000fea0003c00000 */
[----:B0-----:R-:W-:Y:S01]  /*3cf0*/  HFMA2.MMA R99, -RZ, RZ, 0, 4.76837158203125e-07 ;  /* 0x00000008ff637435 */ /* 0x001fe200000001ff */
[----:B-1----:R-:W-:Y:S01]  /*3d00*/  MOV R90, R92 ;  /* 0x0000005c005a7202 */ /* 0x002fe20000000f00 */
[----:B------:R-:W-:Y:S01]  /*3d10*/  IMAD.MOV.U32 R92, RZ, RZ, R95 ;  /* 0x000000ffff5c7224 */ /* 0x000fe200078e005f */
[----:B------:R-:W-:Y:S01]  /*3d20*/  MOV R101, 0xffffffff ;  /* 0xffffffff00657802 */ /* 0x000fe20000000f00 */
[----:B------:R-:W-:Y:S01]  /*3d30*/  IMAD.MOV.U32 R94, RZ, RZ, 0x1f ;  /* 0x0000001fff5e7424 */ /* 0x000fe200078e00ff */
[----:B------:R-:W-:-:S02]  /*3d40*/  MOV R88, 0x3d60 ;  /* 0x00003d6000587802 */ /* 0x000fc40000000f00 */
[----:B------:R-:W-:Y:S05]  /*3d50*/  CALL.REL.NOINC `($__internal_73_$__cuda_sm70_shflsync_down_p) ;  /* 0x000002f000007944 */ /* 0x000fea0003c00000 */
[----:B------:R-:W-:Y:S01]  /*3d60*/  FADD.FTZ R93, R90, R93 ;  /* 0x0000005d5a5d7221 */ /* 0x000fe20000010000 */
[----:B0-----:R-:W-:Y:S01]  /*3d70*/  HFMA2.MMA R94, -RZ, RZ, 0, 1.847743988037109375e-06 ;  /* 0x0000001fff5e7435 */ /* 0x001fe200000001ff */
[----:B-1----:R-:W-:Y:S01]  /*3d80*/  FADD.FTZ R95, R95, R92 ;  /* 0x0000005c5f5f7221 */ /* 0x002fe20000010000 */
[----:B------:R-:W-:Y:S01]  /*3d90*/  MOV R88, 0x3de0 ;  /* 0x00003de000587802 */ /* 0x000fe20000000f00 */
[----:B------:R-:W-:Y:S01]  /*3da0*/  IMAD.MOV.U32 R99, RZ, RZ, 0x4 ;  /* 0x00000004ff637424 */ /* 0x000fe200078e00ff */
[----:B------:R-:W-:Y:S01]  /*3db0*/  MOV R92, R93 ;  /* 0x0000005d005c7202 */ /* 0x000fe20000000f00 */
[----:B------:R-:W-:-:S02]  /*3dc0*/  IMAD.MOV.U32 R101, RZ, RZ, -0x1 ;  /* 0xffffffffff657424 */ /* 0x000fc400078e00ff */
[----:B------:R-:W-:Y:S05]  /*3dd0*/  CALL.REL.NOINC `($__internal_73_$__cuda_sm70_shflsync_down_p) ;  /* 0x0000027000007944 */ /* 0x000fea0003c00000 */
[----:B0-----:R-:W-:Y:S01]  /*3de0*/  HFMA2.MMA R94, -RZ, RZ, 0, 1.847743988037109375e-06 ;  /* 0x0000001fff5e7435 */ /* 0x001fe200000001ff */
[----:B-1----:R-:W-:Y:S01]  /*3df0*/  IMAD.MOV.U32 R90, RZ, RZ, R92 ;  /* 0x000000ffff5a7224 */ /* 0x002fe200078e005c */
[----:B------:R-:W-:Y:S01]  /*3e00*/  MOV R92, R95 ;  /* 0x0000005f005c7202 */ /* 0x000fe20000000f00 */
[----:B------:R-:W-:Y:S01]  /*3e10*/  IMAD.MOV.U32 R99, RZ, RZ, 0x4 ;  /* 0x00000004ff637424 */ /* 0x000fe200078e00ff */
[----:B------:R-:W-:Y:S01]  /*3e20*/  MOV R88, 0x3e50 ;  /* 0x00003e5000587802 */ /* 0x000fe20000000f00 */
[----:B------:R-:W-:-:S02]  /*3e30*/  IMAD.MOV.U32 R101, RZ, RZ, -0x1 ;  /* 0xffffffffff657424 */ /* 0x000fc400078e00ff */
[----:B------:R-:W-:Y:S05]  /*3e40*/  CALL.REL.NOINC `($__internal_73_$__cuda_sm70_shflsync_down_p) ;  /* 0x0000020000007944 */ /* 0x000fea0003c00000 */
        /* <DEDUP_REMOVED lines=8> */
[----:B0-----:R-:W-:Y:S01]  /*3ed0*/  HFMA2.MMA R99, -RZ, RZ, 0, 1.1920928955078125e-07 ;  /* 0x00000002ff637435 */ /* 0x001fe200000001ff */
[----:B-1----:R-:W-:Y:S01]  /*3ee0*/  MOV R90, R92 ;  /* 0x0000005c005a7202 */ /* 0x002fe20000000f00 */
[----:B------:R-:W-:Y:S01]  /*3ef0*/  IMAD.MOV.U32 R92, RZ, RZ, R97 ;  /* 0x000000ffff5c7224 */ /* 0x000fe200078e0061 */
[----:B------:R-:W-:Y:S01]  /*3f00*/  MOV R94, 0x1f ;  /* 0x0000001f005e7802 */ /* 0x000fe20000000f00 */
[----:B------:R-:W-:Y:S01]  /*3f10*/  IMAD.MOV.U32 R101, RZ, RZ, -0x1 ;  /* 0xffffffffff657424 */ /* 0x000fe200078e00ff */
[----:B------:R-:W-:-:S02]  /*3f20*/  MOV R88, 0x3f40 ;  /* 0x00003f4000587802 */ /* 0x000fc40000000f00 */
[----:B------:R-:W-:Y:S05]  /*3f30*/  CALL.REL.NOINC `($__internal_73_$__cuda_sm70_shflsync_down_p) ;  /* 0x0000011000007944 */ /* 0x000fea0003c00000 */
[----:B------:R-:W-:Y:S01]  /*3f40*/  FADD.FTZ R95, R90, R93 ;  /* 0x0000005d5a5f7221 */ /* 0x000fe20000010000 */
[----:B0-----:R-:W-:Y:S01]  /*3f50*/  HFMA2.MMA R99, -RZ, RZ, 0, 5.9604644775390625e-08 ;  /* 0x00000001ff637435 */ /* 0x001fe200000001ff */
[----:B-1----:R-:W-:Y:S01]  /*3f60*/  FADD.FTZ R97, R97, R92 ;  /* 0x0000005c61617221 */ /* 0x002fe20000010000 */
[----:B------:R-:W-:Y:S01]  /*3f70*/  MOV R94, 0x1f ;  /* 0x0000001f005e7802 */ /* 0x000fe20000000f00 */
[----:B------:R-:W-:Y:S01]  /*3f80*/  IMAD.MOV.U32 R101, RZ, RZ, -0x1 ;  /* 0xffffffffff657424 */ /* 0x000fe200078e00ff */
[----:B------:R-:W-:-:S02]  /*3f90*/  MOV R92, R95 ;  /* 0x0000005f005c7202 */ /* 0x000fc40000000f00 */
[----:B------:R-:W-:Y:S02]  /*3fa0*/  MOV R88, 0x3fc0 ;  /* 0x00003fc000587802 */ /* 0x000fe40000000f00 */
[----:B------:R-:W-:Y:S05]  /*3fb0*/  CALL.REL.NOINC `($__internal_73_$__cuda_sm70_shflsync_down_p) ;  /* 0x0000009000007944 */ /* 0x000fea0003c00000 */
[----:B0-----:R-:W-:Y:S01]  /*3fc0*/  HFMA2.MMA R99, -RZ, RZ, 0, 5.9604644775390625e-08 ;  /* 0x00000001ff637435 */ /* 0x001fe200000001ff */
[----:B-1----:R-:W-:Y:S01]  /*3fd0*/  MOV R96, R92 ;  /* 0x0000005c00607202 */ /* 0x002fe20000000f00 */
[----:B------:R-:W-:Y:S01]  /*3fe0*/  IMAD.MOV.U32 R92, RZ, RZ, R97 ;  /* 0x000000ffff5c7224 */ /* 0x000fe200078e0061 */
[----:B------:R-:W-:Y:S01]  /*3ff0*/  MOV R94, 0x1f ;  /* 0x0000001f005e7802 */ /* 0x000fe20000000f00 */
[----:B------:R-:W-:Y:S01]  /*4000*/  IMAD.MOV.U32 R101, RZ, RZ, -0x1 ;  /* 0xffffffffff657424 */ /* 0x000fe200078e00ff */
[----:B------:R-:W-:Y:S02]  /*4010*/  MOV R88, 0x4030 ;  /* 0x0000403000587802 */ /* 0x000fe40000000f00 */
[----:B------:R-:W-:Y:S05]  /*4020*/  CALL.REL.NOINC `($__internal_73_$__cuda_sm70_shflsync_down_p) ;  /* 0x0000002000007944 */ /* 0x000fea0003c00000 */
[----:B-1----:R-:W-:Y:S01]  /*4030*/  MOV R88, R92 ;  /* 0x0000005c00587202 */ /* 0x002fe20000000f00 */
[----:B0-----:R-:W-:Y:S05]  /*4040*/  BRA `(.L_x_3614) ;  /* 0xffffd99000007947 */ /* 0x001fea000383ffff */
        .weak           $__internal_73_$__cuda_sm70_shflsync_down_p
        .type           $__internal_73_$__cuda_sm70_shflsync_down_p,@function
        .size           $__internal_73_$__cuda_sm70_shflsync_down_p,(.L_x_9327 - $__internal_73_$__cuda_sm70_shflsync_down_p)
$__internal_73_$__cuda_sm70_shflsync_down_p:
[----:B------:R-:W-:Y:S01]  /*4050*/  HFMA2.MMA R89, -RZ, RZ, 0, 0 ;  /* 0x00000000ff597435 */ /* 0x000fe200000001ff */
[----:B------:R-:W-:Y:S04]  /*4060*/  WARPSYNC R101 ;  /* 0x0000006500007348 */ /* 0x000fe80003800000 */
[----:B------:R0:W1:Y:S01]  /*4070*/  SHFL.DOWN PT, R92, R92, R99, R94 ;  /* 0x080000635c5c7389 */ /* 0x00006200000e005e */
[----:B------:R-:W-:Y:S05]  /*4080*/  RET.REL.NODEC R88 `(_ZN10layer_norm13ln_bwd_kernelINS_13Kernel_traitsI13__nv_bfloat16S2_fS2_fjLj3072ELj1ELj1ELj4ELj16ENS_18Kernel_traits_baseILj3072ES2_S2_fS2_fjLj128EEEEELb1ELb0ELb1ELb1EEEvNS_9BwdParamsE) ;  /* 0xffffbf7058007950 */ /* 0x000fea0003c3ffff */
.L_x_3615:
        /* <DEDUP_REMOVED lines=15> */
.L_x_9327:


//--------------------- .text._ZN10layer_norm13ln_bwd_kernelINS_13Kernel_traitsI13__nv_bfloat16S2_fS2_fjLj3072ELj1ELj1ELj4ELj16ENS_18Kernel_traits_baseILj3072ES2_S2_fS2_fjLj128EEEEELb1ELb1ELb0ELb0EEEvNS_9BwdParamsE --------------------------
	.section	.text._ZN10layer_norm13ln_bwd_kernelINS_13Kernel_traitsI13__nv_bfloat16S2_fS2_fjLj3072ELj1ELj1ELj4ELj16ENS_18Kernel_traits_baseILj3072ES2_S2_fS2_fjLj128EEEEELb1ELb1ELb0ELb0EEEvNS_9BwdParamsE,"ax",@progbits
	.sectioninfo	@"SHI_REGISTERS=243"
	.align	128
        .global         _ZN10layer_norm13ln_bwd_kernelINS_13Kernel_traitsI13__nv_bfloat16S2_fS2_fjLj3072ELj1ELj1ELj4ELj16ENS_18Kernel_traits_baseILj3072ES2_S2_fS2_fjLj128EEEEELb1ELb1ELb0ELb0EEEvNS_9BwdParamsE
        .type           _ZN10layer_norm13ln_bwd_kernelINS_13Kernel_traitsI13__nv_bfloat16S2_fS2_fjLj3072ELj1ELj1ELj4ELj16ENS_18Kernel_traits_baseILj3072ES2_S2_fS2_fjLj128EEEEELb1ELb1ELb0ELb0EEEvNS_9BwdParamsE,@function
        .size           _ZN10layer_norm13ln_bwd_kernelINS_13Kernel_traitsI13__nv_bfloat16S2_fS2_fjLj3072ELj1ELj1ELj4ELj16ENS_18Kernel_traits_baseILj3072ES2_S2_fS2_fjLj128EEEEELb1ELb1ELb0ELb0EEEvNS_9BwdParamsE,(.L_x_9328 - _ZN10layer_norm13ln_bwd_kernelINS_13Kernel_traitsI13__nv_bfloat16S2_fS2_fjLj3072ELj1ELj1ELj4ELj16ENS_18Kernel_traits_baseILj3072ES2_S2_fS2_fjLj128EEEEELb1ELb1ELb0ELb0EEEvNS_9BwdParamsE)
        .other          _ZN10layer_norm13ln_bwd_kernelINS_13Kernel_traitsI13__nv_bfloat16S2_fS2_fjLj3072ELj1ELj1ELj4ELj16ENS_18Kernel_traits_baseILj3072ES2_S2_fS2_fjLj128EEEEELb1ELb1ELb0ELb0EEEvNS_9BwdParamsE,@"STO_CUDA_ENTRY STV_DEFAULT"
_ZN10layer_norm13ln_bwd_kernelINS_13Kernel_traitsI13__nv_bfloat16S2_fS2_fjLj3072ELj1ELj1ELj4ELj16ENS_18Kernel_traits_baseILj3072ES2_S2_fS2_fjLj128EEEEELb1ELb1ELb0ELb0EEEvNS_9BwdParamsE:
.text._ZN10layer_norm13ln_bwd_kernelINS_13Kernel_traitsI13__nv_bfloat16S2_fS2_fjLj3072ELj1ELj1ELj4ELj16ENS_18Kernel_traits_baseILj3072ES2_S2_fS2_fjLj128EEEEELb1ELb1ELb0ELb0EEEvNS_9BwdParamsE:
        /* <DEDUP_REMOVED lines=120> */
.L_x_3631:
        /* <DEDUP_REMOVED lines=18> */
[----:B------:R-:W-:Y:S02]  /*08a0*/  MOV R227, RZ ;  /* 0x000000ff00e37202 */ /* 0x000fe40000000f00 */
[----:B------:R-:W-:-:S02]  /*08b0*/  MOV R228, RZ ;  /* 0x000000ff00e47202 */ /* 0x000fc40000000f00 */
        /* <DEDUP_REMOVED lines=9> */
[----:B------:R-:W3:Y:S04]  /*0950*/  LDG.E.128 R148, [R210.64+0x10] ;  /* 0x00001004d2947981 */ /* 0x000ee8000c1e1d00 */
        /* <DEDUP_REMOVED lines=74> */
.L_x_3618:
[----:B0-----:R-:W-:Y:S05]  /*0e00*/  BSYNC B0 ;  /* 0x0000000000007941 */ /* 0x001fea0003800000 */
.L_x_3617:
        /* <DEDUP_REMOVED lines=21> */
[----:B-----5:R-:W-:Y:S01]  /*0f60*/  FMUL.FTZ R173, R170, R173 ;  /* 0x000000adaaad7220 */ /* 0x020fe20000410000 */
[----:B------:R-:W-:Y:S01]  /*0f70*/  PRMT R144, RZ, 0x7610, R144 ;  /* 0x00007610ff907816 */ /* 0x000fe20000000090 */
[----:B------:R-:W-:Y:S02]  /*0f80*/  FADD.FTZ R177, -R226, R142 ;  /* 0x0000008ee2b17221 */ /* 0x000fe40000010100 */
[----:B------:R-:W-:Y:S02]  /*0f90*/  FADD.FTZ R108, R108, R180 ;  /* 0x000000b46c6c7221 */ /* 0x000fe40000010000 */
[-C--:B------:R-:W-:Y:S02]  /*0fa0*/  FFMA.FTZ R120, R173, R180.reuse, R120 ;  /* 0x000000b4ad787223 */ /* 0x080fe40000010078 */
[----:B------:R-:W-:Y:S02]  /*0fb0*/  FADD.FTZ R141, -R226, R141 ;  /* 0x0000008de28d7221 */ /* 0x000fe40000010100 */
[----:B------:R-:W-:Y:S01]  /*0fc0*/  FMUL.FTZ R180, R35, R180 ;  /* 0x000000b423b47220 */ /* 0x000fe20000410000 */
[----:B------:R-:W-:Y:S01]  /*0fd0*/  PRMT R184, RZ, 0x5410, R145 ;  /* 0x00005410ffb87816 */ /* 0x000fe20000000091 */
[----:B------:R-:W-:-:S02]  /*0fe0*/  FMUL.FTZ R177, R170, R177 ;  /* 0x000000b1aab17220 */ /* 0x000fc40000410000 */
[----:B0-----:R-:W-:Y:S02]  /*0ff0*/  FMUL.FTZ R178, R170, R141 ;  /* 0x0000008daab27220 */ /* 0x001fe40000410000 */
[----:B------:R-:W-:Y:S02]  /*1000*/  FMUL.FTZ R179, R34, R144 ;  /* 0x0000009022b37220 */ /* 0x000fe40000410000 */
[----:B------:R-:W-:Y:S02]  /*1010*/  FADD.FTZ R140, R227, R180 ;  /* 0x000000b4e38c7221 */ /* 0x000fe40000010000 */
[----:B------:R-:W-:Y:S01]  /*1020*/  FFMA.FTZ R228, R173, R180, R228 ;  /* 0x000000b4ade47223 */ /* 0x000fe200000100e4 */
[----:B------:R-:W-:Y:S01]  /*1030*/  PRMT R145, RZ, 0x7610, R145 ;  /* 0x00007610ff917816 */ /* 0x000fe20000000091 */
[----:B----4-:R-:W-:Y:S02]  /*1040*/  FADD.FTZ R183, -R226, R148 ;  /* 0x00000094e2b77221 */ /* 0x010fe40000010100 */
        /* <DEDUP_REMOVED lines=47> */
.L_x_3620:
[----:B------:R-:W-:Y:S05]  /*1340*/  BSYNC B0 ;  /* 0x0000000000007941 */ /* 0x000fea0003800000 */
.L_x_3619:
        /* <DEDUP_REMOVED lines=9> */
[----:B------:R-:W0:Y:S01]  /*13e0*/  LDG.E.128 R144, [R144.64] ;  /* 0x0000000490907981 */ /* 0x000e22000c1e1d00 */
        /* <DEDUP_REMOVED lines=72> */
.L_x_3622:
[----:B------:R-:W-:Y:S05]  /*1870*/  BSYNC B0 ;  /* 0x0000000000007941 */ /* 0x000fea0003800000 */
.L_x_3621:
        /* <DEDUP_REMOVED lines=9> */
.L_x_3636:
        /* <DEDUP_REMOVED lines=18> */
.L_x_3637:
        /* <DEDUP_REMOVED lines=26> */
[----:B------:R-:W-:Y:S01]  /*1bd0*/  FSEL R231, R148, RZ, !P5 ;  /* 0x000000ff94e77208 */ /* 0x000fe20006800000 */
[----:B------:R-:W-:Y:S01]  /*1be0*/  HFMA2.MMA R230, -RZ, RZ, 0, 0 ;  /* 0x00000000ffe67435 */ /* 0x000fe200000001ff */
[----:B------:R-:W-:Y:S01]  /*1bf0*/  ISETP.NE.AND.EX P0, PT, RZ, c[0x0][0x21c], PT, P0 ;  /* 0x00008700ff007a0c */ /* 0x000fe20003f05300 */
[----:B------:R-:W-:Y:S01]  /*1c00*/  HFMA2.MMA R234, -RZ, RZ, 0, 0 ;  /* 0x00000000ffea7435 */ /* 0x000fe200000001ff */
[----:B------:R-:W-:Y:S01]  /*1c10*/  MOV R144, R224 ;  /* 0x000000e000907202 */ /* 0x000fe20000000f00 */
[-CC-:B------:R-:W-:Y:S01]  /*1c20*/  FFMA.FTZ R145, R175, R226.reuse, R231.reuse ;  /* 0x000000e2af917223 */ /* 0x180fe200000100e7 */
[----:B------:R-:W-:Y:S01]  /*1c30*/  LOP3.LUT P1, RZ, R224, 0xff00, RZ, 0xc0, !PT ;  /* 0x0000ff00e0ff7812 */ /* 0x000fe2000782c0ff */
[----:B------:R-:W-:Y:S01]  /*1c40*/  FFMA.FTZ R147, R217, R226, R231 ;  /* 0x000000e2d9937223 */ /* 0x000fe200000100e7 */
[----:B------:R-:W-:Y:S01]  /*1c50*/  LOP3.LUT P6, RZ, R144, 0xff, RZ, 0xc0, !PT ;  /* 0x000000ff90ff7812 */ /* 0x000fe200078cc0ff */
[----:B------:R-:W-:Y:S01]  /*1c60*/  FADD.FTZ R145, R218, -R145 ;  /* 0x80000091da917221 */ /* 0x000fe20000010000 */
[----:B------:R-:W-:Y:S01]  /*1c70*/  MOV R151, RZ ;  /* 0x000000ff00977202 */ /* 0x000fe20000000f00 */
[----:B------:R-:W-:Y:S01]  /*1c80*/  FADD.FTZ R147, R216, -R147 ;  /* 0x80000093d8937221 */ /* 0x000fe20000010000 */
[----:B------:R-:W-:Y:S01]  /*1c90*/  MOV R232, RZ ;  /* 0x000000ff00e87202 */ /* 0x000fe20000000f00 */
[----:B------:R-:W-:-:S02]  /*1ca0*/  FMUL.FTZ R145, R170, R145 ;  /* 0x00000091aa917220 */ /* 0x000fc40000410000 */
[----:B------:R-:W-:Y:S02]  /*1cb0*/  FFMA.FTZ R219, R215, R226, R231 ;  /* 0x000000e2d7db7223 */ /* 0x000fe400000100e7 */
[----:B------:R-:W-:Y:S02]  /*1cc0*/  @P0 FADD.FTZ R145, R112, R145 ;  /* 0x0000009170910221 */ /* 0x000fe40000010000 */
[----:B------:R-:W-:Y:S02]  /*1cd0*/  FMUL.FTZ R146, R170, R147 ;  /* 0x00000093aa927220 */ /* 0x000fe40000410000 */
[----:B------:R-:W-:Y:S02]  /*1ce0*/  FMUL.FTZ R144, R145, R150 ;  /* 0x0000009691907220 */ /* 0x000fe40000410000 */
[----:B------:R-:W-:Y:S02]  /*1cf0*/  FADD.FTZ R219, R214, -R219 ;  /* 0x800000dbd6db7221 */ /* 0x000fe40000010000 */
[----:B------:R-:W-:-:S02]  /*1d00*/  FMUL.FTZ R147, R144, c[0x0][0x1e8] ;  /* 0x00007a0090937a20 */ /* 0x000fc40000410000 */
[----:B------:R-:W-:Y:S02]  /*1d10*/  @P0 FADD.FTZ R146, R113, R146 ;  /* 0x0000009271920221 */ /* 0x000fe40000010000 */
[----:B------:R-:W-:Y:S01]  /*1d20*/  @P6 FMUL.FTZ R151, R19, R147 ;  /* 0x0000009313976220 */ /* 0x000fe20000410000 */
[--C-:B--2---:R-:W-:Y:S02]  /*1d30*/  @P6 PRMT R144, RZ, 0x5410, R140.reuse ;  /* 0x00005410ff906816 */ /* 0x104fe4000000008c */
[----:B------:R-:W-:-:S03]  /*1d40*/  @P1 PRMT R140, RZ, 0x7610, R140 ;  /* 0x00007610ff8c1816 */ /* 0x000fc6000000008c */
[----:B------:R-:W-:Y:S01]  /*1d50*/  @P6 FMUL.FTZ R149, R147, R144 ;  /* 0x0000009093956220 */ /* 0x000fe20000410000 */
[----:B------:R-:W-:Y:S01]  /*1d60*/  LOP3.LUT P6, RZ, R224, 0xff0000, RZ, 0xc0, !PT ;  /* 0x00ff0000e0ff7812 */ /* 0x000fe200078cc0ff */
[----:B------:R-:W-:Y:S01]  /*1d70*/  FMUL.FTZ R147, R170, R219 ;  /* 0x000000dbaa937220 */ /* 0x000fe20000410000 */
[----:B------:R-:W-:Y:S01]  /*1d80*/  HFMA2.MMA R219, -RZ, RZ, 0, 0 ;  /* 0x00000000ffdb7435 */ /* 0x000fe200000001ff */
[-C--:B------:R-:W-:Y:S02]  /*1d90*/  FMUL.FTZ R144, R146, R150.reuse ;  /* 0x0000009692907220 */ /* 0x080fe40000410000 */
[----:B------:R-:W-:Y:S02]  /*1da0*/  @P0 FADD.FTZ R147, R114, R147 ;  /* 0x0000009372930221 */ /* 0x000fe40000010000 */
[----:B------:R-:W-:Y:S02]  /*1db0*/  FMUL.FTZ R227, R144, c[0x0][0x1e8] ;  /* 0x00007a0090e37a20 */ /* 0x000fe40000410000 */
[----:B------:R-:W-:-:S02]  /*1dc0*/  FMUL.FTZ R144, R147, R150 ;  /* 0x0000009693907220 */ /* 0x000fc40000410000 */
[----:B------:R-:W-:Y:S01]  /*1dd0*/  @P1 FMUL.FTZ R230, R227, R140 ;  /* 0x0000008ce3e61220 */ /* 0x000fe20000410000 */
[----:B------:R-:W-:Y:S01]  /*1de0*/  MOV R140, RZ ;  /* 0x000000ff008c7202 */ /* 0x000fe20000000f00 */
[----:B------:R-:W-:Y:S01]  /*1df0*/  @P1 FMUL.FTZ R232, R18, R227 ;  /* 0x000000e312e81220 */ /* 0x000fe20000410000 */
[----:B------:R-:W-:Y:S01]  /*1e00*/  ISETP.NE.U32.AND P1, PT, RZ, c[0x0][0x258], PT ;  /* 0x00009600ff007a0c */ /* 0x000fe20003f25070 */
[----:B------:R-:W-:Y:S01]  /*1e10*/  FMUL.FTZ R229, R144, c[0x0][0x1e8] ;  /* 0x00007a0090e57a20 */ /* 0x000fe20000410000 */
[----:B------:R-:W-:Y:S01]  /*1e20*/  @P6 PRMT R144, RZ, 0x5410, R141 ;  /* 0x00005410ff906816 */ /* 0x000fe2000000008d */
[----:B------:R-:W-:Y:S01]  /*1e30*/  FADD.FTZ R84, R84, R149 ;  /* 0x0000009554547221 */ /* 0x000fe20000010000 */
[----:B------:R-:W-:Y:S01]  /*1e40*/  ISETP.NE.AND.EX P1, PT, RZ, c[0x0][0x25c], PT, P1 ;  /* 0x00009700ff007a0c */ /* 0x000fe20003f25310 */
[----:B------:R-:W-:Y:S02]  /*1e50*/  @P6 FMUL.FTZ R140, R17, R229 ;  /* 0x000000e5118c6220 */ /* 0x000fe40000410000 */
[----:B------:R-:W-:Y:S01]  /*1e60*/  @P6 FMUL.FTZ R219, R229, R144 ;  /* 0x00000090e5db6220 */ /* 0x000fe20000410000 */
[----:B------:R-:W-:Y:S01]  /*1e70*/  SEL R128, R145, R128, P1 ;  /* 0x0000008091807207 */ /* 0x000fe20000800000 */
[-CC-:B------:R-:W-:Y:S01]  /*1e80*/  FFMA.FTZ R145, R213, R226.reuse, R231.reuse ;  /* 0x000000e2d5917223 */ /* 0x180fe200000100e7 */
[----:B------:R-:W-:Y:S01]  /*1e90*/  SEL R129, R146, R129, P1 ;  /* 0x0000008192817207 */ /* 0x000fe20000800000 */
[-CC-:B------:R-:W-:Y:S01]  /*1ea0*/  FFMA.FTZ R144, R211, R226.reuse, R231.reuse ;  /* 0x000000e2d3907223 */ /* 0x180fe200000100e7 */
[----:B------:R-:W-:Y:S01]  /*1eb0*/  ISETP.NE.U32.AND P6, PT, RZ, c[0x0][0x258], PT ;  /* 0x00009600ff007a0c */ /* 0x000fe20003fc5070 */
[--C-:B------:R-:W-:Y:S01]  /*1ec0*/  FFMA.FTZ R146, R210, R226, R231.reuse ;  /* 0x000000e2d2927223 */ /* 0x100fe200000100e7 */
[----:B------:R-:W-:Y:S01]  /*1ed0*/  SEL R130, R147, R130, P1 ;  /* 0x0000008293827207 */ /* 0x000fe20000800000 */
[-CC-:B------:R-:W-:Y:S01]  /*1ee0*/  FFMA.FTZ R229, R205, R226.reuse, R231.reuse ;  /* 0x000000e2cde57223 */ /* 0x180fe200000100e7 */
[----:B------:R-:W-:Y:S01]  /*1ef0*/  ISETP.NE.AND.EX P6, PT, RZ, c[0x0][0x25c], PT, P6 ;  /* 0x00009700ff007a0c */ /* 0x000fe20003fc5360 */
[----:B------:R-:W-:-:S02]  /*1f00*/  FFMA.FTZ R231, R176, R226, R231 ;  /* 0x000000e2b0e77223 */ /* 0x000fc400000100e7 */
[----:B------:R-:W-:Y:S02]  /*1f10*/  FADD.FTZ R145, R212, -R145 ;  /* 0x80000091d4917221 */ /* 0x000fe40000010000 */
[----:B------:R-:W-:Y:S02]  /*1f20*/  FADD.FTZ R147, R209, -R144 ;  /* 0x80000090d1937221 */ /* 0x000fe40000010000 */
[----:B------:R-:W-:Y:S02]  /*1f30*/  FADD.FTZ R227, R207, -R146 ;  /* 0x80000092cfe37221 */ /* 0x000fe40000010000 */
[----:B------:R-:W-:Y:S02]  /*1f40*/  FADD.FTZ R229, R172, -R229 ;  /* 0x800000e5ace57221 */ /* 0x000fe40000010000 */
[----:B------:R-:W-:Y:S02]  /*1f50*/  FADD.FTZ R231, R174, -R231 ;  /* 0x800000e7aee77221 */ /* 0x000fe40000010000 */
[C---:B------:R-:W-:Y:S01]  /*1f60*/  FMUL.FTZ R146, R170.reuse, R145 ;  /* 0x00000091aa927220 */ /* 0x040fe20000410000 */
[----:B------:R-:W-:Y:S01]  /*1f70*/  @P6 MOV R144, 0x20 ;  /* 0x0000002000906802 */ /* 0x000fe20000000f00 */
[----:B------:R-:W-:-:S02]  /*1f80*/  FMUL.FTZ R147, R170, R147 ;  /* 0x00000093aa937220 */ /* 0x000fc40000410000 */
[C---:B------:R-:W-:Y:S01]  /*1f90*/  FMUL.FTZ R236, R170.reuse, R227 ;  /* 0x000000e3aaec7220 */ /* 0x040fe20000410000 */
[----:B------:R-:W-:Y:S01]  /*1fa0*/  HFMA2.MMA R227, -RZ, RZ, 0, 0 ;  /* 0x00000000ffe37435 */ /* 0x000fe200000001ff */
        /* <DEDUP_REMOVED lines=9> */
[----:B------:R-:W-:Y:S01]  /*2040*/  LOP3.LUT P0, RZ, R224, 0xff000000, RZ, 0xc0, !PT ;  /* 0xff000000e0ff7812 */ /* 0x000fe2000780c0ff */
[----:B------:R-:W-:Y:S01]  /*2050*/  @P6 IMAD.WIDE.U32 R144, R169, R144, c[0x0][0x258] ;  /* 0x00009600a9906625 */ /* 0x000fe200078e0090 */
[----:B------:R-:W-:-:S02]  /*2060*/  SEL R53, R236, R53, P1 ;  /* 0x00000035ec357207 */ /* 0x000fc40000800000 */
[----:B------:R-:W-:Y:S01]  /*2070*/  SEL R54, R229, R54, P1 ;  /* 0x00000036e5367207 */ /* 0x000fe20000800000 */
[-C--:B------:R-:W-:Y:S01]  /*2080*/  FMUL.FTZ R146, R146, R150.reuse ;  /* 0x0000009692927220 */ /* 0x080fe20000410000 */
[----:B------:R-:W-:Y:S01]  /*2090*/  SEL R55, R238, R55, P1 ;  /* 0x00000037ee377207 */ /* 0x000fe20000800000 */
[-C--:B------:R-:W-:Y:S01]  /*20a0*/  FMUL.FTZ R147, R147, R150.reuse ;  /* 0x0000009693937220 */ /* 0x080fe20000410000 */
[----:B------:R-:W-:Y:S01]  /*20b0*/  LOP3.LUT P1, RZ, R225, 0xff, RZ, 0xc0, !PT ;  /* 0x000000ffe1ff7812 */ /* 0x000fe2000782c0ff */
[----:B------:R-:W-:Y:S01]  /*20c0*/  FMUL.FTZ R231, R146, c[0x0][0x1e8] ;  /* 0x00007a0092e77a20 */ /* 0x000fe20000410000 */
[----:B------:R-:W-:Y:S01]  /*20d0*/  @P6 STG.E.128 [R144.64], R128 ;  /* 0x0000008090006986 */ /* 0x000fe2000c101d04 */
[----:B------:R-:W-:Y:S01]  /*20e0*/  FMUL.FTZ R147, R147, c[0x0][0x1e8] ;  /* 0x00007a0093937a20 */ /* 0x000fe20000410000 */
[----:B------:R-:W-:Y:S01]  /*20f0*/  MOV R146, RZ ;  /* 0x000000ff00927202 */ /* 0x000fe20000000f00 */
[-C--:B------:R-:W-:Y:S01]  /*2100*/  FMUL.FTZ R236, R236, R150.reuse ;  /* 0x00000096ecec7220 */ /* 0x080fe20000410000 */
[----:B------:R-:W-:Y:S01]  /*2110*/  @P0 PRMT R141, RZ, 0x7610, R141 ;  /* 0x00007610ff8d0816 */ /* 0x000fe2000000008d */
[----:B------:R0:W-:Y:S01]  /*2120*/  @P6 STG.E.128 [R144.64+0x10], R52 ;  /* 0x0000103490006986 */ /* 0x0001e2000c101d04 */
[----:B------:R-:W-:Y:S01]  /*2130*/  LOP3.LUT P6, RZ, R225, 0xff000000, RZ, 0xc0, !PT ;  /* 0xff000000e1ff7812 */ /* 0x000fe200078cc0ff */
[----:B------:R-:W-:-:S02]  /*2140*/  FMUL.FTZ R229, R229, R150 ;  /* 0x00000096e5e57220 */ /* 0x000fc40000410000 */
[----:B------:R-:W-:Y:S01]  /*2150*/  @P0 FMUL.FTZ R234, R231, R141 ;  /* 0x0000008de7ea0220 */ /* 0x000fe20000410000 */
[----:B------:R-:W-:Y:S01]  /*2160*/  MOV R141, RZ ;  /* 0x000000ff008d7202 */ /* 0x000fe20000000f00 */
[----:B------:R-:W-:Y:S01]  /*2170*/  @P0 FMUL.FTZ R141, R16, R231 ;  /* 0x000000e7108d0220 */ /* 0x000fe20000410000 */
[----:B------:R-:W-:Y:S01]  /*2180*/  LOP3.LUT P0, RZ, R225, 0xff00, RZ, 0xc0, !PT ;  /* 0x0000ff00e1ff7812 */ /* 0x000fe2000780c0ff */
[----:B------:R-:W-:Y:S02]  /*2190*/  @P1 FMUL.FTZ R146, R14, R147 ;  /* 0x000000930e921220 */ /* 0x000fe40000410000 */
[----:B------:R-:W-:Y:S02]  /*21a0*/  FMUL.FTZ R238, R238, R150 ;  /* 0x00000096eeee7220 */ /* 0x000fe40000410000 */
[----:B------:R-:W-:Y:S02]  /*21b0*/  FMUL.FTZ R236, R236, c[0x0][0x1e8] ;  /* 0x00007a00ecec7a20 */ /* 0x000fe40000410000 */
[----:B------:R-:W-:-:S02]  /*21c0*/  FMUL.FTZ R229, R229, c[0x0][0x1e8] ;  /* 0x00007a00e5e57a20 */ /* 0x000fc40000410000 */
[----:B------:R-:W-:Y:S01]  /*21d0*/  FMUL.FTZ R238, R238, c[0x0][0x1e8] ;  /* 0x00007a00eeee7a20 */ /* 0x000fe20000410000 */
[----:B0-----:R-:W-:Y:S01]  /*21e0*/  @P1 PRMT R144, RZ, 0x5410, R142 ;  /* 0x00005410ff901816 */ /* 0x001fe2000000008e */
[----:B------:R-:W-:Y:S02]  /*21f0*/  FADD.FTZ R85, R85, R230 ;  /* 0x000000e655557221 */ /* 0x000fe40000010000 */
[----:B------:R-:W-:Y:S01]  /*2200*/  @P0 PRMT R142, RZ, 0x7610, R142 ;  /* 0x00007610ff8e0816 */ /* 0x000fe2000000008e */
[----:B------:R-:W-:Y:S02]  /*2210*/  FADD.FTZ R86, R86, R219 ;  /* 0x000000db56567221 */ /* 0x000fe40000010000 */
[----:B------:R-:W-:Y:S01]  /*2220*/  @P1 FMUL.FTZ R227, R147, R144 ;  /* 0x0000009093e31220 */ /* 0x000fe20000410000 */
[----:B------:R-:W-:Y:S01]  /*2230*/  LOP3.LUT P1, RZ, R225, 0xff0000, RZ, 0xc0, !PT ;  /* 0x00ff0000e1ff7812 */ /* 0x000fe2000782c0ff */
[----:B------:R-:W-:Y:S01]  /*2240*/  HFMA2.MMA R147, -RZ, RZ, 0, 0 ;  /* 0x00000000ff937435 */ /* 0x000fe200000001ff */
[----:B------:R-:W-:Y:S01]  /*2250*/  CS2R R144, SRZ ;  /* 0x0000000000907805 */ /* 0x000fe2000001ff00 */
[----:B------:R-:W-:-:S02]  /*2260*/  FADD.FTZ R87, R87, R234 ;  /* 0x000000ea57577221 */ /* 0x000fc40000010000 */
[----:B------:R-:W-:Y:S02]  /*2270*/  @P0 FMUL.FTZ R145, R13, R236 ;  /* 0x000000ec0d910220 */ /* 0x000fe40000410000 */
[----:B------:R-:W-:Y:S02]  /*2280*/  @P6 FMUL.FTZ R144, R11, R238 ;  /* 0x000000ee0b906220 */ /* 0x000fe40000410000 */
[----:B------:R-:W-:Y:S01]  /*2290*/  FADD.FTZ R88, R88, R227 ;  /* 0x000000e358587221 */ /* 0x000fe20000010000 */
[----:B------:R-:W-:Y:S02]  /*22a0*/  F2FP.BF16.PACK_AB R146, R145, R146 ;  /* 0x000000929192723e */ /* 0x000fe400000010ff */
[----:B------:R-:W-:Y:S01]  /*22b0*/  F2FP.BF16.PACK_AB R145, R141, R140 ;  /* 0x0000008c8d91723e */ /* 0x000fe200000010ff */
[----:B------:R-:W-:Y:S02]  /*22c0*/  @P1 FMUL.FTZ R147, R12, R229 ;  /* 0x000000e50c931220 */ /* 0x000fe40000410000 */
[----:B------:R-:W-:Y:S01]  /*22d0*/  IMAD.WIDE.U32 R140, R169, R228, c[0x0][0x248] ;  /* 0x00009200a98c7625 */ /* 0x000fe200078e00e4 */
[----:B------:R-:W-:-:S02]  /*22e0*/  MOV R228, RZ ;  /* 0x000000ff00e47202 */ /* 0x000fc40000000f00 */
[----:B------:R-:W-:Y:S01]  /*22f0*/  F2FP.BF16.PACK_AB R147, R144, R147 ;  /* 0x000000939093723e */ /* 0x000fe200000010ff */
[----:B------:R-:W-:Y:S01]  /*2300*/  @P0 FMUL.FTZ R228, R236, R142 ;  /* 0x0000008eece40220 */ /* 0x000fe20000410000 */
[----:B------:R-:W-:Y:S01]  /*2310*/  F2FP.BF16.PACK_AB R144, R232, R151 ;  /* 0x00000097e890723e */ /* 0x000fe200000010ff */
[----:B------:R-:W-:Y:S01]  /*2320*/  HFMA2.MMA R151, -RZ, RZ, 0, 0 ;  /* 0x00000000ff977435 */ /* 0x000fe200000001ff */
[----:B------:R-:W-:Y:S01]  /*2330*/  MOV R232, RZ ;  /* 0x000000ff00e87202 */ /* 0x000fe20000000f00 */
[----:B------:R-:W-:Y:S01]  /*2340*/  FADD.FTZ R89, R89, R228 ;  /* 0x000000e459597221 */ /* 0x000fe20000010000 */
[----:B------:R-:W-:Y:S01]  /*2350*/  IADD3 R169, R169, 0x80, RZ ;  /* 0x00000080a9a97810 */ /* 0x000fe20007ffe0ff */
[----:B------:R0:W-:Y:S02]  /*2360*/  STG.E.128 [R140.64], R144 ;  /* 0x000000908c007986 */ /* 0x0001e4000c101d04 */
[--C-:B0-----:R-:W-:Y:S02]  /*2370*/  @P1 PRMT R140, RZ, 0x5410, R143.reuse ;  /* 0x00005410ff8c1816 */ /* 0x101fe4000000008f */
[----:B------:R-:W-:-:S03]  /*2380*/  @P6 PRMT R143, RZ, 0x7610, R143 ;  /* 0x00007610ff8f6816 */ /* 0x000fc6000000008f */
[----:B------:R-:W-:Y:S02]  /*2390*/  @P1 FMUL.FTZ R151, R229, R140 ;  /* 0x0000008ce5971220 */ /* 0x000fe40000410000 */
[----:B------:R-:W-:Y:S02]  /*23a0*/  @P6 FMUL.FTZ R232, R238, R143 ;  /* 0x0000008feee86220 */ /* 0x000fe40000410000 */
[----:B------:R-:W-:Y:S02]  /*23b0*/  FADD.FTZ R90, R90, R151 ;  /* 0x000000975a5a7221 */ /* 0x000fe40000010000 */
[----:B------:R-:W-:Y:S02]  /*23c0*/  FADD.FTZ R91, R91, R232 ;  /* 0x000000e85b5b7221 */ /* 0x000fe40000010000 */
.L_x_3626:
[----:B------:R-:W-:Y:S05]  /*23d0*/  BSYNC B0 ;  /* 0x0000000000007941 */ /* 0x000fea0003800000 */
.L_x_3625:
[----:B------:R-:W-:Y:S01]  /*23e0*/  BSSY B0, `(.L_x_3627) ;  /* 0x0000087000007945 */ /* 0x000fe20003800000 */
        /* <DEDUP_REMOVED lines=8> */
[----:B------:R-:W-:Y:S02]  /*2470*/  ISETP.NE.AND.EX P0, PT, RZ, c[0x0][0x21c], PT, P0 ;  /* 0x00008700ff007a0c */ /* 0x000fe40003f05300 */
[----:B------:R-:W-:Y:S01]  /*2480*/  MOV R144, R222 ;  /* 0x000000de00907202 */ /* 0x000fe20000000f00 */
[-CC-:B------:R-:W-:Y:S01]  /*2490*/  FFMA.FTZ R145, R173, R226.reuse, R231.reuse ;  /* 0x000000e2ad917223 */ /* 0x180fe200000100e7 */
[----:B------:R-:W-:Y:S01]  /*24a0*/  LOP3.LUT P1, RZ, R222, 0xff00, RZ, 0xc0, !PT ;  /* 0x0000ff00deff7812 */ /* 0x000fe2000782c0ff */
[-C--:B------:R-:W-:Y:S01]  /*24b0*/  FFMA.FTZ R219, R177, R226.reuse, R231 ;  /* 0x000000e2b1db7223 */ /* 0x080fe200000100e7 */
[----:B------:R-:W-:Y:S01]  /*24c0*/  LOP3.LUT P6, RZ, R144, 0xff, RZ, 0xc0, !PT ;  /* 0x000000ff90ff7812 */ /* 0x000fe200078cc0ff */
[----:B------:R-:W-:Y:S01]  /*24d0*/  FADD.FTZ R145, R180, -R145 ;  /* 0x80000091b4917221 */ /* 0x000fe20000010000 */
[----:B------:R-:W-:Y:S01]  /*24e0*/  MOV R151, RZ ;  /* 0x000000ff00977202 */ /* 0x000fe20000000f00 */
[----:B------:R-:W-:Y:S01]  /*24f0*/  FFMA.FTZ R144, R178, R226, R231 ;  /* 0x000000e2b2907223 */ /* 0x000fe200000100e7 */
[----:B------:R-:W-:Y:S01]  /*2500*/  MOV R232, RZ ;  /* 0x000000ff00e87202 */ /* 0x000fe20000000f00 */
[----:B------:R-:W-:-:S02]  /*2510*/  FMUL.FTZ R145, R170, R145 ;  /* 0x00000091aa917220 */ /* 0x000fc40000410000 */
[----:B------:R-:W-:Y:S02]  /*2520*/  FADD.FTZ R147, R179, -R144 ;  /* 0x80000090b3937221 */ /* 0x000fe40000010000 */
[----:B------:R-:W-:Y:S02]  /*2530*/  @P0 FADD.FTZ R145, R40, R145 ;  /* 0x0000009128910221 */ /* 0x000fe40000010000 */
[----:B------:R-:W-:Y:S02]  /*2540*/  FMUL.FTZ R146, R170, R147 ;  /* 0x00000093aa927220 */ /* 0x000fe40000410000 */
[----:B------:R-:W-:Y:S02]  /*2550*/  FMUL.FTZ R144, R145, R150 ;  /* 0x0000009691907220 */ /* 0x000fe40000410000 */
[----:B------:R-:W-:Y:S02]  /*2560*/  FADD.FTZ R219, R184, -R219 ;  /* 0x800000dbb8db7221 */ /* 0x000fe40000010000 */
[----:B------:R-:W-:-:S02]  /*2570*/  FMUL.FTZ R147, R144, c[0x0][0x1e8] ;  /* 0x00007a0090937a20 */ /* 0x000fc40000410000 */
[----:B------:R-:W-:Y:S02]  /*2580*/  @P0 FADD.FTZ R146, R41, R146 ;  /* 0x0000009229920221 */ /* 0x000fe40000010000 */
[----:B------:R-:W-:Y:S02]  /*2590*/  @P6 FMUL.FTZ R151, R10, R147 ;  /* 0x000000930a976220 */ /* 0x000fe40000410000 */
[----:B------:R-:W-:Y:S01]  /*25a0*/  FFMA.FTZ R234, R192, R226, R231 ;  /* 0x000000e2c0ea7223 */ /* 0x000fe200000100e7 */
        /* <DEDUP_REMOVED lines=21> */
[--C-:B------:R-:W-:Y:S01]  /*2700*/  FFMA.FTZ R144, R182, R226, R231.reuse ;  /* 0x000000e2b6907223 */ /* 0x100fe200000100e7 */
[----:B------:R-:W-:Y:S01]  /*2710*/  SEL R130, R147, R130, P1 ;  /* 0x0000008293827207 */ /* 0x000fe20000800000 */
[-CC-:B------:R-:W-:Y:S01]  /*2720*/  FFMA.FTZ R147, R183, R226.reuse, R231.reuse ;  /* 0x000000e2b7937223 */ /* 0x180fe200000100e7 */
[----:B------:R-:W-:Y:S01]  /*2730*/  ISETP.NE.U32.AND P6, PT, RZ, c[0x0][0x258], PT ;  /* 0x00009600ff007a0c */ /* 0x000fe20003fc5070 */
[--C-:B------:R-:W-:Y:S01]  /*2740*/  FFMA.FTZ R146, R188, R226, R231.reuse ;  /* 0x000000e2bc927223 */ /* 0x100fe200000100e7 */
[----:B------:R-:W-:Y:S01]  /*2750*/  SEL R128, R145, R128, P1 ;  /* 0x0000008091807207 */ /* 0x000fe20000800000 */
[----:B------:R-:W-:Y:S01]  /*2760*/  FFMA.FTZ R229, R187, R226, R231 ;  /* 0x000000e2bbe57223 */ /* 0x000fe200000100e7 */
[----:B------:R-:W-:Y:S01]  /*2770*/  ISETP.NE.AND.EX P6, PT, RZ, c[0x0][0x25c], PT, P6 ;  /* 0x00009700ff007a0c */ /* 0x000fe20003fc5360 */
[----:B------:R-:W-:-:S02]  /*2780*/  FADD.FTZ R145, R181, -R144 ;  /* 0x80000090b5917221 */ /* 0x000fc40000010000 */
[----:B------:R-:W-:Y:S02]  /*2790*/  FADD.FTZ R147, R186, -R147 ;  /* 0x80000093ba937221 */ /* 0x000fe40000010000 */
[----:B------:R-:W-:Y:S02]  /*27a0*/  FADD.FTZ R227, R185, -R146 ;  /* 0x80000092b9e37221 */ /* 0x000fe40000010000 */
[----:B------:R-:W-:Y:S02]  /*27b0*/  FADD.FTZ R229, R190, -R229 ;  /* 0x800000e5bee57221 */ /* 0x000fe40000010000 */
[----:B------:R-:W-:Y:S01]  /*27c0*/  FADD.FTZ R231, R189, -R234 ;  /* 0x800000eabde77221 */ /* 0x000fe20000010000 */
[----:B------:R-:W-:Y:S01]  /*27d0*/  HFMA2.MMA R234, -RZ, RZ, 0, 0 ;  /* 0x00000000ffea7435 */ /* 0x000fe200000001ff */
[C---:B------:R-:W-:Y:S02]  /*27e0*/  FMUL.FTZ R146, R170.reuse, R145 ;  /* 0x00000091aa927220 */ /* 0x040fe40000410000 */
[C---:B------:R-:W-:Y:S01]  /*27f0*/  FMUL.FTZ R147, R170.reuse, R147 ;  /* 0x00000093aa937220 */ /* 0x040fe20000410000 */
[----:B------:R-:W-:Y:S01]  /*2800*/  @P6 MOV R144, 0x20 ;  /* 0x0000002000906802 */ /* 0x000fe20000000f00 */
[C---:B------:R-:W-:Y:S01]  /*2810*/  FMUL.FTZ R236, R170.reuse, R227 ;  /* 0x000000e3aaec7220 */ /* 0x040fe20000410000 */
[----:B------:R-:W-:Y:S01]  /*2820*/  HFMA2.MMA R227, -RZ, RZ, 0, 0 ;  /* 0x00000000ffe37435 */ /* 0x000fe200000001ff */
        /* <DEDUP_REMOVED lines=66> */
.L_x_3628:
[----:B------:R-:W-:Y:S05]  /*2c50*/  BSYNC B0 ;  /* 0x0000000000007941 */ /* 0x000fea0003800000 */
.L_x_3627:
[----:B------:R-:W-:Y:S01]  /*2c60*/  BSSY B0, `(.L_x_3629) ;  /* 0x0000086000007945 */ /* 0x000fe20003800000 */
[----:B------:R-:W-:Y:S05]  /*2c70*/  @!P4 BRA `(.L_x_3630) ;  /* 0x000008400000c947 */ /* 0x000fea0003800000 */
[----:B------:R-:W-:-:S10]  /*2c80*/  HFMA2.MMA R140, -RZ, RZ, 0, 9.5367431640625e-07 ;  /* 0x00000010ff8c7435 */ /* 0x000fd400000001ff */
[----:B------:R-:W-:-:S06]  /*2c90*/  IMAD.WIDE.U32 R140, R169, R140, c[0x0][0x170] ;  /* 0x00005c00a98c7625 */ /* 0x000fcc00078e008c */
[----:B------:R-:W2:Y:S01]  /*2ca0*/  LDG.E.128 R140, [R140.64] ;  /* 0x000000048c8c7981 */ /* 0x000ea2000c1e1d00 */
[----:B------:R-:W-:Y:S02]  /*2cb0*/  FSEL R147, R148, RZ, !P5 ;  /* 0x000000ff94937208 */ /* 0x000fe40006800000 */
[----:B------:R-:W-:Y:S02]  /*2cc0*/  ISETP.NE.U32.AND P5, PT, RZ, c[0x0][0x218], PT ;  /* 0x00008600ff007a0c */ /* 0x000fe40003fa5070 */
        /* <DEDUP_REMOVED lines=11> */
[-CC-:B------:R-:W-:Y:S02]  /*2d80*/  FFMA.FTZ R229, R201, R226.reuse, R147.reuse ;  /* 0x000000e2c9e57223 */ /* 0x180fe40000010093 */
[----:B------:R-:W-:Y:S02]  /*2d90*/  FFMA.FTZ R226, R208, R226, R147 ;  /* 0x000000e2d0e27223 */ /* 0x000fe40000010093 */
[----:B------:R-:W-:Y:S01]  /*2da0*/  FADD.FTZ R147, R193, -R144 ;  /* 0x80000090c1937221 */ /* 0x000fe20000010000 */
[----:B------:R-:W-:Y:S01]  /*2db0*/  @P0 LEA R144, P6, R169, c[0x0][0x258], 0x5 ;  /* 0x00009600a9900a11 */ /* 0x000fe200078c28ff */
[----:B------:R-:W-:-:S02]  /*2dc0*/  FADD.FTZ R145, R196, -R145 ;  /* 0x80000091c4917221 */ /* 0x000fc40000010000 */
[----:B------:R-:W-:Y:S02]  /*2dd0*/  FADD.FTZ R149, R200, -R149 ;  /* 0x80000095c8957221 */ /* 0x000fe40000010000 */
[----:B------:R-:W-:Y:S02]  /*2de0*/  FADD.FTZ R219, R195, -R146 ;  /* 0x80000092c3db7221 */ /* 0x000fe40000010000 */
[----:B------:R-:W-:Y:S02]  /*2df0*/  FADD.FTZ R227, R202, -R151 ;  /* 0x80000097cae37221 */ /* 0x000fe40000010000 */
[----:B------:R-:W-:Y:S01]  /*2e00*/  FADD.FTZ R231, R199, -R148 ;  /* 0x80000094c7e77221 */ /* 0x000fe20000010000 */
[----:B------:R-:W-:Y:S01]  /*2e10*/  MOV R148, R220 ;  /* 0x000000dc00947202 */ /* 0x000fe20000000f00 */
[----:B------:R-:W-:Y:S02]  /*2e20*/  FADD.FTZ R233, R206, -R229 ;  /* 0x800000e5cee97221 */ /* 0x000fe40000010000 */
[----:B------:R-:W-:-:S02]  /*2e30*/  FADD.FTZ R235, R203, -R226 ;  /* 0x800000e2cbeb7221 */ /* 0x000fc40000010000 */
[C---:B------:R-:W-:Y:S02]  /*2e40*/  FMUL.FTZ R226, R170.reuse, R147 ;  /* 0x00000093aae27220 */ /* 0x040fe40000410000 */
[C---:B------:R-:W-:Y:S01]  /*2e50*/  FMUL.FTZ R151, R170.reuse, R145 ;  /* 0x00000091aa977220 */ /* 0x040fe20000410000 */
[----:B------:R-:W-:Y:S01]  /*2e60*/  @P0 LEA.HI.X R145, R169, c[0x0][0x25c], RZ, 0x5, P6 ;  /* 0x00009700a9910a11 */ /* 0x000fe200030f2cff */
[C---:B------:R-:W-:Y:S02]  /*2e70*/  FMUL.FTZ R229, R170.reuse, R149 ;  /* 0x00000095aae57220 */ /* 0x040fe40000410000 */
[C---:B------:R-:W-:Y:S01]  /*2e80*/  FMUL.FTZ R228, R170.reuse, R219 ;  /* 0x000000dbaae47220 */ /* 0x040fe20000410000 */
[----:B------:R-:W-:Y:S01]  /*2e90*/  HFMA2.MMA R219, -RZ, RZ, 0, 0 ;  /* 0x00000000ffdb7435 */ /* 0x000fe200000001ff */
[C---:B------:R-:W-:Y:S02]  /*2ea0*/  FMUL.FTZ R227, R170.reuse, R227 ;  /* 0x000000e3aae37220 */ /* 0x040fe40000410000 */
[C---:B------:R-:W-:Y:S01]  /*2eb0*/  FMUL.FTZ R146, R170.reuse, R231 ;  /* 0x000000e7aa927220 */ /* 0x040fe20000410000 */
[----:B------:R-:W-:Y:S01]  /*2ec0*/  MOV R231, RZ ;  /* 0x000000ff00e77202 */ /* 0x000fe20000000f00 */
        /* <DEDUP_REMOVED lines=16> */
[----:B------:R-:W-:Y:S01]  /*2fd0*/  @P0 STG.E.128 [R144.64], R128 ;  /* 0x0000008090000986 */ /* 0x000fe2000c101d04 */
[----:B------:R-:W-:Y:S01]  /*2fe0*/  SEL R54, R147, R54, P1 ;  /* 0x0000003693367207 */ /* 0x000fe20000800000 */
[-C--:B------:R-:W-:Y:S01]  /*2ff0*/  FMUL.FTZ R151, R151, R150.reuse ;  /* 0x0000009697977220 */ /* 0x080fe20000410000 */
[----:B------:R-:W-:Y:S01]  /*3000*/  SEL R55, R230, R55, P1 ;  /* 0x00000037e6377207 */ /* 0x000fe20000800000 */
[-C--:B------:R-:W-:Y:S01]  /*3010*/  FMUL.FTZ R170, R226, R150.reuse ;  /* 0x00000096e2aa7220 */ /* 0x080fe20000410000 */
[----:B------:R-:W-:Y:S01]  /*3020*/  LOP3.LUT P1, RZ, R148, 0xff, RZ, 0xc0, !PT ;  /* 0x000000ff94ff7812 */ /* 0x000fe2000782c0ff */
[----:B------:R-:W-:Y:S01]  /*3030*/  FMUL.FTZ R151, R151, c[0x0][0x1e8] ;  /* 0x00007a0097977a20 */ /* 0x000fe20000410000 */
[C---:B------:R-:W-:Y:S01]  /*3040*/  LOP3.LUT P5, RZ, R220.reuse, 0xff0000, RZ, 0xc0, !PT ;  /* 0x00ff0000dcff7812 */ /* 0x040fe200078ac0ff */
[----:B------:R0:W-:Y:S01]  /*3050*/  @P0 STG.E.128 [R144.64+0x10], R52 ;  /* 0x0000103490000986 */ /* 0x0001e2000c101d04 */
[----:B------:R-:W-:Y:S01]  /*3060*/  LOP3.LUT P0, RZ, R220, 0xff00, RZ, 0xc0, !PT ;  /* 0x0000ff00dcff7812 */ /* 0x000fe2000780c0ff */
[----:B------:R-:W-:Y:S01]  /*3070*/  CS2R R148, SRZ ;  /* 0x0000000000947805 */ /* 0x000fe2000001ff00 */
[-C--:B------:R-:W-:Y:S01]  /*3080*/  FMUL.FTZ R229, R229, R150.reuse ;  /* 0x00000096e5e57220 */ /* 0x080fe20000410000 */
[----:B------:R-:W-:Y:S01]  /*3090*/  MOV R226, RZ ;  /* 0x000000ff00e27202 */ /* 0x000fe20000000f00 */
[----:B------:R-:W-:-:S02]  /*30a0*/  FMUL.FTZ R228, R228, R150 ;  /* 0x00000096e4e47220 */ /* 0x000fc40000410000 */
[----:B------:R-:W-:Y:S02]  /*30b0*/  FMUL.FTZ R229, R229, c[0x0][0x1e8] ;  /* 0x00007a00e5e57a20 */ /* 0x000fe40000410000 */
[----:B------:R-:W-:Y:S02]  /*30c0*/  FMUL.FTZ R228, R228, c[0x0][0x1e8] ;  /* 0x00007a00e4e47a20 */ /* 0x000fe40000410000 */
[----:B------:R-:W-:Y:S02]  /*30d0*/  @P1 FMUL.FTZ R219, R0, R151 ;  /* 0x0000009700db1220 */ /* 0x000fe40000410000 */
[-C--:B------:R-:W-:Y:S02]  /*30e0*/  FMUL.FTZ R227, R227, R150.reuse ;  /* 0x00000096e3e37220 */ /* 0x080fe40000410000 */
[-C--:B------:R-:W-:Y:S02]  /*30f0*/  FMUL.FTZ R147, R147, R150.reuse ;  /* 0x0000009693937220 */ /* 0x080fe40000410000 */
[----:B------:R-:W-:-:S02]  /*3100*/  FMUL.FTZ R230, R230, R150 ;  /* 0x00000096e6e67220 */ /* 0x000fc40000410000 */
[----:B0-----:R-:W-:Y:S01]  /*3110*/  FMUL.FTZ R145, R170, c[0x0][0x1e8] ;  /* 0x00007a00aa917a20 */ /* 0x001fe20000410000 */
[----:B------:R-:W-:Y:S01]  /*3120*/  MOV R170, RZ ;  /* 0x000000ff00aa7202 */ /* 0x000fe20000000f00 */
[----:B------:R-:W-:Y:S02]  /*3130*/  FMUL.FTZ R227, R227, c[0x0][0x1e8] ;  /* 0x00007a00e3e37a20 */ /* 0x000fe40000410000 */
[----:B------:R-:W-:Y:S02]  /*3140*/  @P0 FMUL.FTZ R226, R162, R145 ;  /* 0x00000091a2e20220 */ /* 0x000fe40000410000 */
[----:B------:R-:W-:Y:S02]  /*3150*/  FMUL.FTZ R232, R147, c[0x0][0x1e8] ;  /* 0x00007a0093e87a20 */ /* 0x000fe40000410000 */
[----:B------:R-:W-:Y:S01]  /*3160*/  FMUL.FTZ R230, R230, c[0x0][0x1e8] ;  /* 0x00007a00e6e67a20 */ /* 0x000fe20000410000 */
[--C-:B--2---:R-:W-:Y:S02]  /*3170*/  @P1 PRMT R144, RZ, 0x5410, R140.reuse ;  /* 0x00005410ff901816 */ /* 0x104fe4000000008c */
[----:B------:R-:W-:-:S03]  /*3180*/  @P0 PRMT R140, RZ, 0x7610, R140 ;  /* 0x00007610ff8c0816 */ /* 0x000fc6000000008c */
[----:B------:R-:W-:Y:S01]  /*3190*/  @P1 FMUL.FTZ R149, R151, R144 ;  /* 0x0000009097951220 */ /* 0x000fe20000410000 */
[----:B------:R-:W-:Y:S01]  /*31a0*/  LOP3.LUT P1, RZ, R220, 0xff000000, RZ, 0xc0, !PT ;  /* 0xff000000dcff7812 */ /* 0x000fe2000782c0ff */
[----:B------:R-:W-:Y:S01]  /*31b0*/  @P0 FMUL.FTZ R148, R145, R140 ;  /* 0x0000008c91940220 */ /* 0x000fe20000410000 */
[----:B------:R-:W-:Y:S01]  /*31c0*/  HFMA2.MMA R151, -RZ, RZ, 0, 0 ;  /* 0x00000000ff977435 */ /* 0x000fe200000001ff */
[----:B------:R-:W-:Y:S01]  /*31d0*/  @P5 PRMT R140, RZ, 0x5410, R141 ;  /* 0x00005410ff8c5816 */ /* 0x000fe2000000008d */
[----:B------:R-:W-:Y:S01]  /*31e0*/  CS2R R144, SRZ ;  /* 0x0000000000907805 */ /* 0x000fe2000001ff00 */
[----:B------:R-:W-:Y:S01]  /*31f0*/  LOP3.LUT P0, RZ, R221, 0xff0000, RZ, 0xc0, !PT ;  /* 0x00ff0000ddff7812 */ /* 0x000fe2000780c0ff */
[----:B------:R-:W-:Y:S02]  /*3200*/  @P5 FMUL.FTZ R145, R161, R229 ;  /* 0x000000e5a1915220 */ /* 0x000fe40000410000 */
[----:B------:R-:W-:Y:S01]  /*3210*/  @P5 FMUL.FTZ R151, R229, R140 ;  /* 0x0000008ce5975220 */ /* 0x000fe20000410000 */
[----:B------:R-:W-:Y:S01]  /*3220*/  LEA R140, P6, R169, c[0x0][0x248], 0x4 ;  /* 0x00009200a98c7a11 */ /* 0x000fe200078c20ff */
[----:B------:R-:W-:Y:S01]  /*3230*/  FADD.FTZ R100, R100, R149 ;  /* 0x0000009564647221 */ /* 0x000fe20000010000 */
[----:B------:R-:W-:Y:S01]  /*3240*/  LOP3.LUT P5, RZ, R221, 0xff, RZ, 0xc0, !PT ;  /* 0x000000ffddff7812 */ /* 0x000fe200078ac0ff */
[----:B------:R-:W-:Y:S01]  /*3250*/  FADD.FTZ R101, R101, R148 ;  /* 0x0000009465657221 */ /* 0x000fe20000010000 */
[----:B------:R-:W-:Y:S01]  /*3260*/  @P1 PRMT R141, RZ, 0x7610, R141 ;  /* 0x00007610ff8d1816 */ /* 0x000fe2000000008d */
[----:B------:R-:W-:Y:S01]  /*3270*/  @P1 FMUL.FTZ R144, R165, R228 ;  /* 0x000000e4a5901220 */ /* 0x000fe20000410000 */
[----:B------:R-:W-:Y:S01]  /*3280*/  MOV R229, RZ ;  /* 0x000000ff00e57202 */ /* 0x000fe20000000f00 */
[----:B------:R-:W-:-:S02]  /*3290*/  FADD.FTZ R102, R102, R151 ;  /* 0x0000009766667221 */ /* 0x000fc40000010000 */
[----:B------:R-:W-:Y:S01]  /*32a0*/  @P1 FMUL.FTZ R170, R228, R141 ;  /* 0x0000008de4aa1220 */ /* 0x000fe20000410000 */
[----:B------:R-:W-:Y:S01]  /*32b0*/  LEA.HI.X R141, R169, c[0x0][0x24c], RZ, 0x4, P6 ;  /* 0x00009300a98d7a11 */ /* 0x000fe200030f24ff */
[----:B------:R-:W-:Y:S01]  /*32c0*/  FMUL.FTZ R169, R146, R150 ;  /* 0x0000009692a97220 */ /* 0x000fe20000410000 */
[C---:B------:R-:W-:Y:S01]  /*32d0*/  LOP3.LUT P1, RZ, R221.reuse, 0xff00, RZ, 0xc0, !PT ;  /* 0x0000ff00ddff7812 */ /* 0x040fe2000782c0ff */
[----:B------:R-:W-:Y:S01]  /*32e0*/  HFMA2.MMA R146, -RZ, RZ, 0, 0 ;  /* 0x00000000ff927435 */ /* 0x000fe200000001ff */
[----:B------:R-:W-:Y:S01]  /*32f0*/  LOP3.LUT P6, RZ, R221, 0xff000000, RZ, 0xc0, !PT ;  /* 0xff000000ddff7812 */ /* 0x000fe200078cc0ff */
[----:B------:R-:W-:Y:S01]  /*3300*/  HFMA2.MMA R150, -RZ, RZ, 0, 0 ;  /* 0x00000000ff967435 */ /* 0x000fe200000001ff */
[----:B------:R-:W-:Y:S01]  /*3310*/  FMUL.FTZ R228, R169, c[0x0][0x1e8] ;  /* 0x00007a00a9e47a20 */ /* 0x000fe20000410000 */
[----:B------:R-:W-:Y:S01]  /*3320*/  F2FP.BF16.PACK_AB R145, R144, R145 ;  /* 0x000000919091723e */ /* 0x000fe200000010ff */
[----:B------:R-:W-:Y:S01]  /*3330*/  HFMA2.MMA R169, -RZ, RZ, 0, 0 ;  /* 0x00000000ffa97435 */ /* 0x000fe200000001ff */
[----:B------:R-:W-:Y:S01]  /*3340*/  @P5 FMUL.FTZ R146, R164, R227 ;  /* 0x000000e3a4925220 */ /* 0x000fe20000410000 */
[----:B------:R-:W-:Y:S01]  /*3350*/  F2FP.BF16.PACK_AB R144, R226, R219 ;  /* 0x000000dbe290723e */ /* 0x000fe200000010ff */
[----:B------:R-:W-:Y:S01]  /*3360*/  @P0 FMUL.FTZ R150, R166, R232 ;  /* 0x000000e8a6960220 */ /* 0x000fe20000410000 */
[----:B------:R-:W-:Y:S01]  /*3370*/  HFMA2.MMA R219, -RZ, RZ, 0, 0 ;  /* 0x00000000ffdb7435 */ /* 0x000fe200000001ff */
[----:B------:R-:W-:Y:S01]  /*3380*/  MOV R226, RZ ;  /* 0x000000ff00e27202 */ /* 0x000fe20000000f00 */
[----:B------:R-:W-:-:S02]  /*3390*/  FADD.FTZ R103, R103, R170 ;  /* 0x000000aa67677221 */ /* 0x000fc40000010000 */
[----:B------:R-:W-:Y:S02]  /*33a0*/  @P1 FMUL.FTZ R229, R167, R228 ;  /* 0x000000e4a7e51220 */ /* 0x000fe40000410000 */
[----:B------:R-:W-:-:S03]  /*33b0*/  @P6 FMUL.FTZ R231, R168, R230 ;  /* 0x000000e6a8e76220 */ /* 0x000fc60000410000 */
        /* <DEDUP_REMOVED lines=16> */
.L_x_3630:
[----:B------:R-:W-:Y:S05]  /*34c0*/  BSYNC B0 ;  /* 0x0000000000007941 */ /* 0x000fea0003800000 */
.L_x_3629:
[----:B------:R-:W-:Y:S02]  /*34d0*/  IADD3 R2, R2, c[0x0][0x160], RZ ;  /* 0x0000580002027a10 */ /* 0x000fe40007ffe0ff */
[----:B------:R-:W-:-:S02]  /*34e0*/  LOP3.LUT P1, RZ, R163, 0xff, RZ, 0xc0, !PT ;  /* 0x000000ffa3ff7812 */ /* 0x000fc4000782c0ff */
[----:B------:R-:W-:Y:S02]  /*34f0*/  ISETP.GE.AND P0, PT, R2, c[0x0][0x164], PT ;  /* 0x0000590002007a0c */ /* 0x000fe40003f06270 */
[----:B------:R-:W-:-:S11]  /*3500*/  SEL R163, RZ, 0x1, P1 ;  /* 0x00000001ffa37807 */ /* 0x000fd60000800000 */
[----:B------:R-:W-:Y:S01]  /*3510*/  @P0 CALL.REL.NOINC `(.L_x_3616) ;  /* 0x0000001000000944 */ /* 0x000fe20003c00000 */
[----:B------:R-:W-:Y:S05]  /*3520*/  BRA `(.L_x_3631) ;  /* 0xffffd25000007947 */ /* 0x000fea000383ffff */
.L_x_3616:
        /* <DEDUP_REMOVED lines=19> */
.L_x_3633:
[----:B------:R-:W-:Y:S05]  /*3660*/  BSYNC B0 ;  /* 0x0000000000007941 */ /* 0x000fea0003800000 */
.L_x_3632:
        /* <DEDUP_REMOVED lines=13> */
.L_x_3635:
[----:B------:R-:W-:Y:S05]  /*3740*/  BSYNC B0 ;  /* 0x0000000000007941 */ /* 0x000fea0003800000 */
.L_x_3634:
        /* <DEDUP_REMOVED lines=12> */
.L_x_3623:
[----:B------:R-:W-:Y:S01]  /*3810*/  HFMA2.MMA R226, -RZ, RZ, 0, 9.5367431640625e-07 ;  /* 0x00000010ffe27435 */ /* 0x000fe200000001ff */
[----:B------:R-:W-:-:S02]  /*3820*/  MOV R145, R227 ;  /* 0x000000e300917202 */ /* 0x000fc40000000f00 */
[----:B------:R-:W-:Y:S02]  /*3830*/  MOV R148, 0x1f ;  /* 0x0000001f00947802 */ /* 0x000fe40000000f00 */
[----:B------:R-:W-:Y:S02]  /*3840*/  MOV R219, 0xffffffff ;  /* 0xffffffff00db7802 */ /* 0x000fe40000000f00 */
[----:B------:R-:W-:Y:S02]  /*3850*/  MOV R140, 0x3870 ;  /* 0x00003870008c7802 */ /* 0x000fe40000000f00 */
[----:B------:R-:W-:Y:S05]  /*3860*/  CALL.REL.NOINC `($__internal_74_$__cuda_sm70_shflsync_down_p) ;  /* 0x0000045000007944 */ /* 0x000fea0003c00000 */
[----:B-1----:R-:W-:Y:S01]  /*3870*/  MOV R144, R226 ;  /* 0x000000e200907202 */ /* 0x002fe20000000f00 */
[----:B0-----:R-:W-:Y:S05]  /*3880*/  BRA `(.L_x_3636) ;  /* 0xffffe08000007947 */ /* 0x001fea000383ffff */
.L_x_3624:
[----:B------:R-:W-:Y:S01]  /*3890*/  HFMA2.MMA R226, -RZ, RZ, 0, 9.5367431640625e-07 ;  /* 0x00000010ffe27435 */ /* 0x000fe200000001ff */
[----:B------:R-:W-:Y:S02]  /*38a0*/  MOV R145, R228 ;  /* 0x000000e400917202 */ /* 0x000fe40000000f00 */
[----:B------:R-:W-:Y:S02]  /*38b0*/  MOV R148, 0x1f ;  /* 0x0000001f00947802 */ /* 0x000fe40000000f00 */
[----:B------:R-:W-:-:S02]  /*38c0*/  MOV R219, 0xffffffff ;  /* 0xffffffff00db7802 */ /* 0x000fc40000000f00 */
[----:B------:R-:W-:Y:S02]  /*38d0*/  MOV R140, 0x38f0 ;  /* 0x000038f0008c7802 */ /* 0x000fe40000000f00 */
[----:B01----:R-:W-:Y:S05]  /*38e0*/  CALL.REL.NOINC `($__internal_74_$__cuda_sm70_shflsync_down_p) ;  /* 0x000003d000007944 */ /* 0x003fea0003c00000 */
[----:B------:R-:W-:Y:S01]  /*38f0*/  FADD.FTZ R144, R144, R227 ;  /* 0x000000e390907221 */ /* 0x000fe20000010000 */
[----:B0-----:R-:W-:Y:S01]  /*3900*/  MOV R148, 0x1f ;  /* 0x0000001f00947802 */ /* 0x001fe20000000f00 */
[----:B-1----:R-:W-:Y:S01]  /*3910*/  FADD.FTZ R147, R228, R226 ;  /* 0x000000e2e4937221 */ /* 0x002fe20000010000 */
[----:B------:R-:W-:Y:S01]  /*3920*/  HFMA2.MMA R226, -RZ, RZ, 0, 4.76837158203125e-07 ;  /* 0x00000008ffe27435 */ /* 0x000fe200000001ff */
[----:B------:R-:W-:Y:S02]  /*3930*/  MOV R219, 0xffffffff ;  /* 0xffffffff00db7802 */ /* 0x000fe40000000f00 */
[----:B------:R-:W-:Y:S02]  /*3940*/  MOV R145, R144 ;  /* 0x0000009000917202 */ /* 0x000fe40000000f00 */
[----:B------:R-:W-:Y:S02]  /*3950*/  MOV R140, 0x3970 ;  /* 0x00003970008c7802 */ /* 0x000fe40000000f00 */
[----:B------:R-:W-:Y:S05]  /*3960*/  CALL.REL.NOINC `($__internal_74_$__cuda_sm70_shflsync_down_p) ;  /* 0x0000035000007944 */ /* 0x000fea0003c00000 */
[----:B-1----:R-:W-:Y:S01]  /*3970*/  MOV R143, R226 ;  /* 0x000000e2008f7202 */ /* 0x002fe20000000f00 */
[----:B------:R-:W-:Y:S01]  /*3980*/  HFMA2.MMA R226, -RZ, RZ, 0, 4.76837158203125e-07 ;  /* 0x00000008ffe27435 */ /* 0x000fe200000001ff */
[----:B0-----:R-:W-:-:S02]  /*3990*/  MOV R145, R147 ;  /* 0x0000009300917202 */ /* 0x001fc40000000f00 */
[----:B------:R-:W-:Y:S02]  /*39a0*/  MOV R148, 0x1f ;  /* 0x0000001f00947802 */ /* 0x000fe40000000f00 */
[----:B------:R-:W-:Y:S02]  /*39b0*/  MOV R219, 0xffffffff ;  /* 0xffffffff00db7802 */ /* 0x000fe40000000f00 */
[----:B------:R-:W-:Y:S02]  /*39c0*/  MOV R140, 0x39e0 ;  /* 0x000039e0008c7802 */ /* 0x000fe40000000f00 */
[----:B------:R-:W-:Y:S05]  /*39d0*/  CALL.REL.NOINC `($__internal_74_$__cuda_sm70_shflsync_down_p) ;  /* 0x000002e000007944 */ /* 0x000fea0003c00000 */
[----:B------:R-:W-:Y:S01]  /*39e0*/  FADD.FTZ R144, R143, R144 ;  /* 0x000000908f907221 */ /* 0x000fe20000010000 */
[----:B0-----:R-:W-:Y:S01]  /*39f0*/  MOV R148, 0x1f ;  /* 0x0000001f00947802 */ /* 0x001fe20000000f00 */
[----:B-1----:R-:W-:Y:S01]  /*3a00*/  FADD.FTZ R147, R147, R226 ;  /* 0x000000e293937221 */ /* 0x002fe20000010000 */
[----:B------:R-:W-:Y:S01]  /*3a10*/  HFMA2.MMA R226, -RZ, RZ, 0, 2.384185791015625e-07 ;  /* 0x00000004ffe27435 */ /* 0x000fe200000001ff */
[----:B------:R-:W-:Y:S02]  /*3a20*/  MOV R219, 0xffffffff ;  /* 0xffffffff00db7802 */ /* 0x000fe40000000f00 */
[----:B------:R-:W-:-:S02]  /*3a30*/  MOV R145, R144 ;  /* 0x0000009000917202 */ /* 0x000fc40000000f00 */
[----:B------:R-:W-:Y:S02]  /*3a40*/  MOV R140, 0x3a60 ;  /* 0x00003a60008c7802 */ /* 0x000fe40000000f00 */
[----:B------:R-:W-:Y:S05]  /*3a50*/  CALL.REL.NOINC `($__internal_74_$__cuda_sm70_shflsync_down_p) ;  /* 0x0000026000007944 */ /* 0x000fea0003c00000 */
[----:B-1----:R-:W-:Y:S01]  /*3a60*/  MOV R143, R226 ;  /* 0x000000e2008f7202 */ /* 0x002fe20000000f00 */
[----:B------:R-:W-:Y:S01]  /*3a70*/  HFMA2.MMA R226, -RZ, RZ, 0, 2.384185791015625e-07 ;  /* 0x00000004ffe27435 */ /* 0x000fe200000001ff */
[----:B0-----:R-:W-:Y:S02]  /*3a80*/  MOV R145, R147 ;  /* 0x0000009300917202 */ /* 0x001fe40000000f00 */
[----:B------:R-:W-:Y:S02]  /*3a90*/  MOV R148, 0x1f ;  /* 0x0000001f00947802 */ /* 0x000fe40000000f00 */
[----:B------:R-:W-:Y:S02]  /*3aa0*/  MOV R219, 0xffffffff ;  /* 0xffffffff00db7802 */ /* 0x000fe40000000f00 */
[----:B------:R-:W-:Y:S02]  /*3ab0*/  MOV R140, 0x3ad0 ;  /* 0x00003ad0008c7802 */ /* 0x000fe40000000f00 */
[----:B------:R-:W-:Y:S05]  /*3ac0*/  CALL.REL.NOINC `($__internal_74_$__cuda_sm70_shflsync_down_p) ;  /* 0x000001f000007944 */ /* 0x000fea0003c00000 */
[----:B------:R-:W-:Y:S01]  /*3ad0*/  FADD.FTZ R144, R143, R144 ;  /* 0x000000908f907221 */ /* 0x000fe20000010000 */
[----:B0-----:R-:W-:Y:S01]  /*3ae0*/  MOV R148, 0x1f ;  /* 0x0000001f00947802 */ /* 0x001fe20000000f00 */
[----:B-1----:R-:W-:Y:S01]  /*3af0*/  FADD.FTZ R147, R147, R226 ;  /* 0x000000e293937221 */ /* 0x002fe20000010000 */
[----:B------:R-:W-:Y:S01]  /*3b00*/  HFMA2.MMA R226, -RZ, RZ, 0, 1.1920928955078125e-07 ;  /* 0x00000002ffe27435 */ /* 0x000fe200000001ff */
[----:B------:R-:W-:-:S02]  /*3b10*/  MOV R219, 0xffffffff ;  /* 0xffffffff00db7802 */ /* 0x000fc40000000f00 */
[----:B------:R-:W-:Y:S02]  /*3b20*/  MOV R145, R144 ;  /* 0x0000009000917202 */ /* 0x000fe40000000f00 */
[----:B------:R-:W-:Y:S02]  /*3b30*/  MOV R140, 0x3b50 ;  /* 0x00003b50008c7802 */ /* 0x000fe40000000f00 */
[----:B------:R-:W-:Y:S05]  /*3b40*/  CALL.REL.NOINC `($__internal_74_$__cuda_sm70_shflsync_down_p) ;  /* 0x0000017000007944 */ /* 0x000fea0003c00000 */
[----:B-1----:R-:W-:Y:S01]  /*3b50*/  MOV R143, R226 ;  /* 0x000000e2008f7202 */ /* 0x002fe20000000f00 */
[----:B------:R-:W-:Y:S01]  /*3b60*/  HFMA2.MMA R226, -RZ, RZ, 0, 1.1920928955078125e-07 ;  /* 0x00000002ffe27435 */ /* 0x000fe200000001ff */
[----:B0-----:R-:W-:Y:S02]  /*3b70*/  MOV R145, R147 ;  /* 0x0000009300917202 */ /* 0x001fe40000000f00 */
[----:B------:R-:W-:Y:S02]  /*3b80*/  MOV R148, 0x1f ;  /* 0x0000001f00947802 */ /* 0x000fe40000000f00 */
[----:B------:R-:W-:Y:S02]  /*3b90*/  MOV R219, 0xffffffff ;  /* 0xffffffff00db7802 */ /* 0x000fe40000000f00 */
[----:B------:R-:W-:-:S02]  /*3ba0*/  MOV R140, 0x3bc0 ;  /* 0x00003bc0008c7802 */ /* 0x000fc40000000f00 */
[----:B------:R-:W-:Y:S05]  /*3bb0*/  CALL.REL.NOINC `($__internal_74_$__cuda_sm70_shflsync_down_p) ;  /* 0x0000010000007944 */ /* 0x000fea0003c00000 */
[----:B------:R-:W-:Y:S01]  /*3bc0*/  FADD.FTZ R146, R143, R144 ;  /* 0x000000908f927221 */ /* 0x000fe20000010000 */
[----:B0-----:R-:W-:Y:S01]  /*3bd0*/  MOV R148, 0x1f ;  /* 0x0000001f00947802 */ /* 0x001fe20000000f00 */
[----:B-1----:R-:W-:Y:S01]  /*3be0*/  FADD.FTZ R149, R147, R226 ;  /* 0x000000e293957221 */ /* 0x002fe20000010000 */
[----:B------:R-:W-:Y:S01]  /*3bf0*/  HFMA2.MMA R226, -RZ, RZ, 0, 5.9604644775390625e-08 ;  /* 0x00000001ffe27435 */ /* 0x000fe200000001ff */
[----:B------:R-:W-:-:S02]  /*3c00*/  MOV R219, 0xffffffff ;  /* 0xffffffff00db7802 */ /* 0x000fc40000000f00 */
[----:B------:R-:W-:Y:S02]  /*3c10*/  MOV R145, R146 ;  /* 0x0000009200917202 */ /* 0x000fe40000000f00 */
[----:B------:R-:W-:Y:S02]  /*3c20*/  MOV R140, 0x3c40 ;  /* 0x00003c40008c7802 */ /* 0x000fe40000000f00 */
[----:B------:R-:W-:Y:S05]  /*3c30*/  CALL.REL.NOINC `($__internal_74_$__cuda_sm70_shflsync_down_p) ;  /* 0x0000008000007944 */ /* 0x000fea0003c00000 */
[----:B-1----:R-:W-:Y:S01]  /*3c40*/  MOV R147, R226 ;  /* 0x000000e200937202 */ /* 0x002fe20000000f00 */
[----:B------:R-:W-:Y:S01]  /*3c50*/  HFMA2.MMA R226, -RZ, RZ, 0, 5.9604644775390625e-08 ;  /* 0x00000001ffe27435 */ /* 0x000fe200000001ff */
[----:B0-----:R-:W-:Y:S02]  /*3c60*/  MOV R145, R149 ;  /* 0x0000009500917202 */ /* 0x001fe40000000f00 */
[----:B------:R-:W-:Y:S02]  /*3c70*/  MOV R148, 0x1f ;  /* 0x0000001f00947802 */ /* 0x000fe40000000f00 */
[----:B------:R-:W-:Y:S02]  /*3c80*/  MOV R219, 0xffffffff ;  /* 0xffffffff00db7802 */ /* 0x000fe40000000f00 */
[----:B------:R-:W-:-:S02]  /*3c90*/  MOV R140, 0x3cb0 ;  /* 0x00003cb0008c7802 */ /* 0x000fc40000000f00 */
[----:B------:R-:W-:Y:S05]  /*3ca0*/  CALL.REL.NOINC `($__internal_74_$__cuda_sm70_shflsync_down_p) ;  /* 0x0000001000007944 */ /* 0x000fea0003c00000 */
[----:B01----:R-:W-:Y:S05]  /*3cb0*/  BRA `(.L_x_3637) ;  /* 0xffffdd7000007947 */ /* 0x003fea000383ffff */
        .weak           $__internal_74_$__cuda_sm70_shflsync_down_p
        .type           $__internal_74_$__cuda_sm70_shflsync_down_p,@function
        .size           $__internal_74_$__cuda_sm70_shflsync_down_p,(.L_x_9328 - $__internal_74_$__cuda_sm70_shflsync_down_p)
$__internal_74_$__cuda_sm70_shflsync_down_p:
[----:B------:R-:W-:Y:S01]  /*3cc0*/  HFMA2.MMA R141, -RZ, RZ, 0, 0 ;  /* 0x00000000ff8d7435 */ /* 0x000fe200000001ff */
[----:B------:R-:W-:Y:S04]  /*3cd0*/  WARPSYNC R219 ;  /* 0x000000db00007348 */ /* 0x000fe80003800000 */
[----:B------:R0:W1:Y:S01]  /*3ce0*/  SHFL.DOWN PT, R226, R145, R226, R148 ;  /* 0x080000e291e27389 */ /* 0x00006200000e0094 */
[----:B------:R-:W-:Y:S05]  /*3cf0*/  RET.REL.NODEC R140 `(_ZN10layer_norm13ln_bwd_kernelINS_13Kernel_traitsI13__nv_bfloat16S2_fS2_fjLj3072ELj1ELj1ELj4ELj16ENS_18Kernel_traits_baseILj3072ES2_S2_fS2_fjLj128EEEEELb1ELb1ELb0ELb0EEEvNS_9BwdParamsE) ;  /* 0xffffc3008c007950 */ /* 0x000fea0003c3ffff */
.L_x_3638:
        /* <DEDUP_REMOVED lines=16> */
.L_x_9328:


//--------------------- .text._ZN10layer_norm13ln_bwd_kernelINS_13Kernel_traitsI13__nv_bfloat16S2_fS2_fjLj3072ELj1ELj1ELj4ELj16ENS_18Kernel_traits_baseILj3072ES2_S2_fS2_fjLj128EEEEELb1ELb1ELb0ELb1EEEvNS_9BwdParamsE --------------------------
	.section	.text._ZN10layer_norm13ln_bwd_kernelINS_13Kernel_traitsI13__nv_bfloat16S2_fS2_fjLj3072ELj1ELj1ELj4ELj16ENS_18Kernel_traits_baseILj3072ES2_S2_fS2_fjLj128EEEEELb1ELb1ELb0ELb1EEEvNS_9BwdParamsE,"ax",@progbits
	.sectioninfo	@"SHI_REGISTERS=239"
	.align	128
        .global         _ZN10layer_norm13ln_bwd_kernelINS_13Kernel_traitsI13__nv_bfloat16S2_fS2_fjLj3072ELj1ELj1ELj4ELj16ENS_18Kernel_traits_baseILj3072ES2_S2_fS2_fjLj128EEEEELb1ELb1ELb0ELb1EEEvNS_9BwdParamsE
        .type           _ZN10layer_norm13ln_bwd_kernelINS_13Kernel_traitsI13__nv_bfloat16S2_fS2_fjLj3072ELj1ELj1ELj4ELj16ENS_18Kernel_traits_baseILj3072ES2_S2_fS2_fjLj128EEEEELb1ELb1ELb0ELb1EEEvNS_9BwdParamsE,@function
        .size           _ZN10layer_norm13ln_bwd_kernelINS_13Kernel_traitsI13__nv_bfloat16S2_fS2_fjLj3072ELj1ELj1ELj4ELj16ENS_18Kernel_traits_baseILj3072ES2_S2_fS2_fjLj128EEEEELb1ELb1ELb0ELb1EEEvNS_9BwdParamsE,(.L_x_9329 - _ZN10layer_norm13ln_bwd_kernelINS_13Kernel_traitsI13__nv_bfloat16S2_fS2_fjLj3072ELj1ELj1ELj4ELj16ENS_18Kernel_traits_baseILj3072ES2_S2_fS2_fjLj128EEEEELb1ELb1ELb0ELb1EEEvNS_9BwdParamsE)
        .other          _ZN10layer_norm13ln_bwd_kernelINS_13Kernel_traitsI13__nv_bfloat16S2_fS2_fjLj3072ELj1ELj1ELj4ELj16ENS_18Kernel_traits_baseILj3072ES2_S2_fS2_fjLj128EEEEELb1ELb1ELb0ELb1EEEvNS_9BwdParamsE,@"STO_CUDA_ENTRY STV_DEFAULT"
_ZN10layer_norm13ln_bwd_kernelINS_13Kernel_traitsI13__nv_bfloat16S2_fS2_fjLj3072ELj1ELj1ELj4ELj16ENS_18Kernel_traits_baseILj3072ES2_S2_fS2_fjLj128EEEEELb1ELb1ELb0ELb1EEEvNS_9BwdParamsE:
.text._ZN10layer_norm13ln_bwd_kernelINS_13Kernel_traitsI13__nv_bfloat16S2_fS2_fjLj3072ELj1ELj1ELj4ELj16ENS_18Kernel_traits_baseILj3072ES2_S2_fS2_fjLj128EEEEELb1ELb1ELb0ELb1EEEvNS_9BwdParamsE:
        /* <DEDUP_REMOVED lines=52> */
.L_x_3639:
[----:B0-----:R-:W-:-:S04]  /*0340*/  LEA R2, P0, R0, c[0x0][0x1b0], 0x4 ;  /* 0x00006c0000027a11 */ /* 0x001fc800078020ff */
        /* <DEDUP_REMOVED lines=55> */
[----:B------:R-:W-:Y:S02]  /*06c0*/  PRMT R171, RZ, 0x7610, R171 ;  /* 0x00007610ffab7816 */ /* 0x000fe400000000ab */
[----:B------:R-:W-:Y:S02]  /*06d0*/  PRMT R159, RZ, 0x7610, R159 ;  /* 0x00007610ff9f7816 */ /* 0x000fe4000000009f */
[----:B------:R-:W-:Y:S02]  /*06e0*/  MOV R156, RZ ;  /* 0x000000ff009c7202 */ /* 0x000fe40000000f00 */
        /* <DEDUP_REMOVED lines=8> */
.L_x_3644:
[----:B------:R-:W-:Y:S01]  /*0770*/  IMAD R88, R185, c[0x0][0x168], RZ ;  /* 0x00005a00b9587a24 */ /* 0x000fe200078e02ff */
[----:B------:R-:W-:-:S02]  /*0780*/  MOV R168, 0x4 ;  /* 0x0000000400a87802 */ /* 0x000fc40000000f00 */
[----:B------:R-:W-:Y:S02]  /*0790*/  MOV R169, 0x20 ;  /* 0x0000002000a97802 */ /* 0x000fe40000000f00 */
[----:B------:R-:W-:Y:S01]  /*07a0*/  SHF.R.S32.HI R89, RZ, 0x1f, R88 ;  /* 0x0000001fff597819 */ /* 0x000fe20000011458 */
[----:B------:R-:W-:-:S03]  /*07b0*/  IMAD.WIDE R106, R185, R168, c[0x0][0x1a0] ;  /* 0x00006800b96a7625 */ /* 0x000fc600078e02a8 */
[----:B------:R-:W-:Y:S02]  /*07c0*/  LEA.HI R89, R89, R88, RZ, 0x3 ;  /* 0x0000005859597211 */ /* 0x000fe400078f18ff */
[----:B------:R-:W-:Y:S01]  /*07d0*/  MOV R117, 0x10 ;  /* 0x0000001000757802 */ /* 0x000fe20000000f00 */
[----:B------:R0:W2:Y:S01]  /*07e0*/  LDG.E R198, [R106.64] ;  /* 0x000000046ac67981 */ /* 0x0000a2000c1e1900 */
[----:B------:R-:W-:-:S05]  /*07f0*/  LEA.HI.SX32 R196, R89, R0, 0x1d ;  /* 0x0000000059c47211 */ /* 0x000fca00078feaff */
[C---:B------:R-:W-:Y:S01]  /*0800*/  IMAD.WIDE.U32 R144, R196.reuse, R169, c[0x0][0x188] ;  /* 0x00006200c4907625 */ /* 0x040fe200078e00a9 */
[----:B------:R-:W-:-:S03]  /*0810*/  IADD3 R197, R196, 0x80, RZ ;  /* 0x00000080c4c57810 */ /* 0x000fc60007ffe0ff */
[CC--:B------:R-:W-:Y:S01]  /*0820*/  IMAD.WIDE.U32 R92, R196.reuse, R117.reuse, c[0x0][0x208] ;  /* 0x00008200c45c7625 */ /* 0x0c0fe200078e0075 */
[----:B------:R-:W-:Y:S01]  /*0830*/  IADD3 R194, R196, 0x100, RZ ;  /* 0x00000100c4c27810 */ /* 0x000fe20007ffe0ff */
[----:B------:R1:W3:Y:S04]  /*0840*/  LDG.E.128 R88, [R144.64] ;  /* 0x0000000490587981 */ /* 0x0002e8000c1e1d00 */
[----:B------:R1:W4:Y:S01]  /*0850*/  LDG.E.128 R96, [R144.64+0x10] ;  /* 0x0000100490607981 */ /* 0x000322000c1e1d00 */
[----:B------:R-:W-:-:S03]  /*0860*/  IMAD.WIDE.U32 R104, R197, R117, c[0x0][0x208] ;  /* 0x00008200c5687625 */ /* 0x000fc600078e0075 */
[----:B------:R-:W4:Y:S01]  /*0870*/  LDG.E.128 R92, [R92.64] ;  /* 0x000000045c5c7981 */ /* 0x000f22000c1e1d00 */
[----:B------:R-:W-:-:S03]  /*0880*/  IMAD.WIDE.U32 R116, R194, R117, c[0x0][0x208] ;  /* 0x00008200c2747625 */ /* 0x000fc600078e0075 */
[----:B0-----:R-:W4:Y:S01]  /*0890*/  LDG.E.128 R104, [R104.64] ;  /* 0x0000000468687981 */ /* 0x001f22000c1e1d00 */
[----:B-1----:R-:W-:-:S03]  /*08a0*/  IMAD.WIDE R144, R185, R168, c[0x0][0x1a8] ;  /* 0x00006a00b9907625 */ /* 0x002fc600078e02a8 */
[----:B------:R-:W4:Y:S01]  /*08b0*/  LDG.E.128 R116, [R116.64] ;  /* 0x0000000474747981 */ /* 0x000f22000c1e1d00 */
[----:B------:R-:W-:-:S03]  /*08c0*/  IMAD.WIDE.U32 R162, R197, R169, c[0x0][0x188] ;  /* 0x00006200c5a27625 */ /* 0x000fc600078e00a9 */
[----:B------:R0:W4:Y:S04]  /*08d0*/  LDG.E R195, [R144.64] ;  /* 0x0000000490c37981 */ /* 0x000128000c1e1900 */
[----:B------:R1:W4:Y:S04]  /*08e0*/  LDG.E.128 R100, [R162.64] ;  /* 0x00000004a2647981 */ /* 0x000328000c1e1d00 */
[----:B------:R1:W4:Y:S01]  /*08f0*/  LDG.E.128 R108, [R162.64+0x10] ;  /* 0x00001004a26c7981 */ /* 0x000322000c1e1d00 */
        /* <DEDUP_REMOVED lines=28> */
[----:B------:R-:W-:-:S02]  /*0ac0*/  ISETP.NE.AND P1, PT, RZ, UR6, PT ;  /* 0x00000006ff007c0c */ /* 0x000fc4000bf25270 */
[----:B------:R-:W-:Y:S02]  /*0ad0*/  LOP3.LUT P2, RZ, R192, 0xff, RZ, 0xc0, !PT ;  /* 0x000000ffc0ff7812 */ /* 0x000fe4000784c0ff */
[----:B--2---:R-:W-:-:S05]  /*0ae0*/  FSEL R177, R198, RZ, !P1 ;  /* 0x000000ffc6b17208 */ /* 0x004fca0004800000 */
[C---:B---3--:R-:W-:Y:S02]  /*0af0*/  FADD.FTZ R216, -R177.reuse, R89 ;  /* 0x00000059b1d87221 */ /* 0x048fe40000010100 */
[C---:B0-----:R-:W-:Y:S02]  /*0b00*/  FADD.FTZ R174, -R177.reuse, R88 ;  /* 0x00000058b1ae7221 */ /* 0x041fe40000010100 */
[C---:B------:R-:W-:Y:S01]  /*0b10*/  FADD.FTZ R204, -R177.reuse, R90 ;  /* 0x0000005ab1cc7221 */ /* 0x040fe20000010100 */
[--C-:B----4-:R-:W-:Y:S02]  /*0b20*/  PRMT R169, RZ, 0x5410, R92.reuse ;  /* 0x00005410ffa97816 */ /* 0x110fe4000000005c */
[----:B------:R-:W-:Y:S01]  /*0b30*/  PRMT R219, RZ, 0x7610, R92 ;  /* 0x00007610ffdb7816 */ /* 0x000fe2000000005c */
[----:B------:R-:W-:Y:S02]  /*0b40*/  FADD.FTZ R206, -R177, R91 ;  /* 0x0000005bb1ce7221 */ /* 0x000fe40000010100 */
[----:B------:R-:W-:Y:S01]  /*0b50*/  FMUL.FTZ R218, R184, R169 ;  /* 0x000000a9b8da7220 */ /* 0x000fe20000410000 */
[----:B------:R-:W-:Y:S01]  /*0b60*/  PRMT R175, RZ, 0x5410, R93 ;  /* 0x00005410ffaf7816 */ /* 0x000fe2000000005d */
[----:B------:R-:W-:Y:S01]  /*0b70*/  FADD.FTZ R154, R219, R154 ;  /* 0x0000009adb9a7221 */ /* 0x000fe20000010000 */
[----:B------:R-:W-:Y:S01]  /*0b80*/  PRMT R203, RZ, 0x5410, R95 ;  /* 0x00005410ffcb7816 */ /* 0x000fe2000000005f */
[----:B------:R-:W-:-:S02]  /*0b90*/  FMUL.FTZ R216, R195, R216 ;  /* 0x000000d8c3d87220 */ /* 0x000fc40000410000 */
[----:B------:R-:W-:Y:S01]  /*0ba0*/  FMUL.FTZ R217, R195, R174 ;  /* 0x000000aec3d97220 */ /* 0x000fe20000410000 */
[----:B------:R-:W-:Y:S01]  /*0bb0*/  PRMT R224, RZ, 0x7610, R95 ;  /* 0x00007610ffe07816 */ /* 0x000fe2000000005f */
[----:B------:R-:W-:Y:S01]  /*0bc0*/  FADD.FTZ R226, -R177, R100 ;  /* 0x00000064b1e27221 */ /* 0x000fe20000010100 */
[--C-:B------:R-:W-:Y:S01]  /*0bd0*/  PRMT R91, RZ, 0x5410, R118.reuse ;  /* 0x00005410ff5b7816 */ /* 0x100fe20000000076 */
[----:B------:R-:W-:Y:S01]  /*0be0*/  FMUL.FTZ R174, R195, R204 ;  /* 0x000000ccc3ae7220 */ /* 0x000fe20000410000 */
[----:B------:R-:W-:Y:S01]  /*0bf0*/  PRMT R89, RZ, 0x7610, R118 ;  /* 0x00007610ff597816 */ /* 0x000fe20000000076 */
[-C--:B------:R-:W-:Y:S02]  /*0c00*/  FFMA.FTZ R155, R216, R219.reuse, R155 ;  /* 0x000000dbd89b7223 */ /* 0x080fe4000001009b */
[----:B------:R-:W-:Y:S02]  /*0c10*/  FMUL.FTZ R219, R183, R219 ;  /* 0x000000dbb7db7220 */ /* 0x000fe40000410000 */
[----:B------:R-:W-:-:S02]  /*0c20*/  FADD.FTZ R118, RZ, R218 ;  /* 0x000000daff767221 */ /* 0x000fc40000010000 */
[----:B------:R-:W-:Y:S01]  /*0c30*/  FFMA.FTZ R95, R217, R218, RZ ;  /* 0x000000dad95f7223 */ /* 0x000fe200000100ff */
[----:B------:R-:W-:Y:S01]  /*0c40*/  PRMT R214, RZ, 0x7610, R93 ;  /* 0x00007610ffd67816 */ /* 0x000fe2000000005d */
[----:B------:R-:W-:Y:S01]  /*0c50*/  FADD.FTZ R210, -R177, R97 ;  /* 0x00000061b1d27221 */ /* 0x000fe20000010100 */
[----:B------:R-:W-:Y:S01]  /*0c60*/  PRMT R97, RZ, 0x5410, R104 ;  /* 0x00005410ff617816 */ /* 0x000fe20000000068 */
[----:B------:R-:W-:Y:S02]  /*0c70*/  FMUL.FTZ R215, R195, R206 ;  /* 0x000000cec3d77220 */ /* 0x000fe40000410000 */
[----:B------:R-:W-:Y:S02]  /*0c80*/  FADD.FTZ R150, R175, R150 ;  /* 0x00000096af967221 */ /* 0x000fe40000010000 */
[-C--:B------:R-:W-:Y:S02]  /*0c90*/  FFMA.FTZ R151, R174, R175.reuse, R151 ;  /* 0x000000afae977223 */ /* 0x080fe40000010097 */
[----:B------:R-:W-:Y:S01]  /*0ca0*/  FMUL.FTZ R205, R195, R226 ;  /* 0x000000e2c3cd7220 */ /* 0x000fe20000410000 */
[--C-:B------:R-:W-:Y:S01]  /*0cb0*/  PRMT R198, RZ, 0x7610, R106.reuse ;  /* 0x00007610ffc67816 */ /* 0x100fe2000000006a */
[----:B------:R-:W-:Y:S01]  /*0cc0*/  FADD.FTZ R222, -R177, R99 ;  /* 0x00000063b1de7221 */ /* 0x000fe20000010100 */
[----:B------:R-:W-:Y:S01]  /*0cd0*/  PRMT R99, RZ, 0x5410, R106 ;  /* 0x00005410ff637816 */ /* 0x000fe2000000006a */
[----:B------:R-:W-:-:S02]  /*0ce0*/  FMUL.FTZ R175, R182, R175 ;  /* 0x000000afb6af7220 */ /* 0x000fc40000410000 */
[----:B------:R-:W-:Y:S02]  /*0cf0*/  FADD.FTZ R118, R118, R219 ;  /* 0x000000db76767221 */ /* 0x000fe40000010000 */
[----:B------:R-:W-:Y:S01]  /*0d00*/  FFMA.FTZ R95, R216, R219, R95 ;  /* 0x000000dbd85f7223 */ /* 0x000fe2000001005f */
[----:B-1----:R-:W-:Y:S01]  /*0d10*/  PRMT R173, RZ, 0x5410, R94 ;  /* 0x00005410ffad7816 */ /* 0x002fe2000000005e */
[----:B------:R-:W-:Y:S02]  /*0d20*/  FMUL.FTZ R106, R195, R210 ;  /* 0x000000d2c36a7220 */ /* 0x000fe40000410000 */
[----:B------:R-:W-:Y:S02]  /*0d30*/  FADD.FTZ R148, R214, R148 ;  /* 0x00000094d6947221 */ /* 0x000fe40000010000 */
[----:B------:R-:W-:Y:S02]  /*0d40*/  FFMA.FTZ R149, R215, R214, R149 ;  /* 0x000000d6d7957223 */ /* 0x000fe40000010095 */
        /* <DEDUP_REMOVED lines=18> */
[----:B------:R-:W-:Y:S02]  /*0e70*/  FADD.FTZ R118, R118, R109 ;  /* 0x0000006d76767221 */ /* 0x000fe40000010000 */
[----:B------:R-:W-:Y:S01]  /*0e80*/  FFMA.FTZ R95, R108, R109, R95 ;  /* 0x0000006d6c5f7223 */ /* 0x000fe2000001005f */
[----:B------:R-:W-:Y:S01]  /*0e90*/  PRMT R207, RZ, 0x7610, R104 ;  /* 0x00007610ffcf7816 */ /* 0x000fe20000000068 */
[----:B------:R-:W-:Y:S01]  /*0ea0*/  FMUL.FTZ R104, R195, R212 ;  /* 0x000000d4c3687220 */ /* 0x000fe20000410000 */
[----:B------:R-:W-:Y:S01]  /*0eb0*/  PRMT R209, RZ, 0x5410, R105 ;  /* 0x00005410ffd17816 */ /* 0x000fe20000000069 */
[----:B------:R-:W-:Y:S01]  /*0ec0*/  FADD.FTZ R118, R118, R107 ;  /* 0x0000006b76767221 */ /* 0x000fe20000010000 */
[----:B------:R-:W-:Y:S01]  /*0ed0*/  PRMT R213, RZ, 0x7610, R105 ;  /* 0x00007610ffd57816 */ /* 0x000fe20000000069 */
[----:B------:R-:W-:Y:S02]  /*0ee0*/  FMUL.FTZ R105, R178, R203 ;  /* 0x000000cbb2697220 */ /* 0x000fe40000410000 */
[----:B------:R-:W-:-:S02]  /*0ef0*/  FFMA.FTZ R95, R106, R107, R95 ;  /* 0x0000006b6a5f7223 */ /* 0x000fc4000001005f */
[C---:B------:R-:W-:Y:S02]  /*0f00*/  FADD.FTZ R228, -R177.reuse, R101 ;  /* 0x00000065b1e47221 */ /* 0x040fe40000010100 */
[C---:B------:R-:W-:Y:S02]  /*0f10*/  FADD.FTZ R230, -R177.reuse, R102 ;  /* 0x00000066b1e67221 */ /* 0x040fe40000010100 */
[----:B------:R-:W-:Y:S02]  /*0f20*/  FADD.FTZ R232, -R177, R103 ;  /* 0x00000067b1e87221 */ /* 0x000fe40000010100 */
[----:B------:R-:W-:Y:S02]  /*0f30*/  FMUL.FTZ R103, R195, R222 ;  /* 0x000000dec3677220 */ /* 0x000fe40000410000 */
[----:B------:R-:W-:Y:S02]  /*0f40*/  FMUL.FTZ R102, R171, R224 ;  /* 0x000000e0ab667220 */ /* 0x000fe40000410000 */
[----:B------:R-:W-:-:S02]  /*0f50*/  FADD.FTZ R97, R118, R105 ;  /* 0x0000006976617221 */ /* 0x000fc40000010000 */
[----:B------:R-:W-:Y:S02]  /*0f60*/  FFMA.FTZ R95, R104, R105, R95 ;  /* 0x00000069685f7223 */ /* 0x000fe4000001005f */
[C---:B------:R-:W-:Y:S02]  /*0f70*/  FADD.FTZ R112, -R177.reuse, R112 ;  /* 0x00000070b1707221 */ /* 0x040fe40000010100 */
[----:B------:R-:W-:Y:S02]  /*0f80*/  FADD.FTZ R98, -R177, R113 ;  /* 0x00000071b1627221 */ /* 0x000fe40000010100 */
[----:B------:R-:W-:Y:S02]  /*0f90*/  FMUL.FTZ R204, R195, R228 ;  /* 0x000000e4c3cc7220 */ /* 0x000fe40000410000 */
[----:B------:R-:W-:Y:S02]  /*0fa0*/  FADD.FTZ R97, R97, R102 ;  /* 0x0000006661617221 */ /* 0x000fe40000010000 */
[----:B------:R-:W-:-:S02]  /*0fb0*/  FFMA.FTZ R95, R103, R102, R95 ;  /* 0x00000066675f7223 */ /* 0x000fc4000001005f */
[----:B------:R-:W-:Y:S02]  /*0fc0*/  FADD.FTZ R220, -R177, R111 ;  /* 0x0000006fb1dc7221 */ /* 0x000fe40000010100 */
        /* <DEDUP_REMOVED lines=30> */
[----:B------:R-:W-:Y:S02]  /*11b0*/  FFMA.FTZ R34, R199, R198, R34 ;  /* 0x000000c6c7227223 */ /* 0x000fe40000010022 */
[----:B------:R-:W-:Y:S02]  /*11c0*/  FMUL.FTZ R200, R195, R200 ;  /* 0x000000c8c3c87220 */ /* 0x000fe40000410000 */
[----:B------:R-:W-:Y:S01]  /*11d0*/  FADD.FTZ R100, -R177, R114 ;  /* 0x00000072b1647221 */ /* 0x000fe20000010100 */
[----:B------:R-:W-:Y:S01]  /*11e0*/  PRMT R114, RZ, 0x5410, R116 ;  /* 0x00005410ff727816 */ /* 0x000fe20000000074 */
[----:B------:R-:W-:Y:S02]  /*11f0*/  FMUL.FTZ R198, R161, R198 ;  /* 0x000000c6a1c67220 */ /* 0x000fe40000410000 */
[----:B------:R-:W-:Y:S02]  /*1200*/  FADD.FTZ R97, R97, R212 ;  /* 0x000000d461617221 */ /* 0x000fe40000010000 */
[----:B------:R-:W-:Y:S01]  /*1210*/  FFMA.FTZ R95, R211, R212, R95 ;  /* 0x000000d4d35f7223 */ /* 0x000fe2000001005f */
[--C-:B------:R-:W-:Y:S01]  /*1220*/  PRMT R116, RZ, 0x5410, R117.reuse ;  /* 0x00005410ff747816 */ /* 0x100fe20000000075 */
[----:B------:R-:W-:Y:S01]  /*1230*/  FADD.FTZ R140, R203, R140 ;  /* 0x0000008ccb8c7221 */ /* 0x000fe20000010000 */
[----:B------:R-:W-:Y:S01]  /*1240*/  PRMT R93, RZ, 0x7610, R117 ;  /* 0x00007610ff5d7816 */ /* 0x000fe20000000075 */
[----:B------:R-:W-:-:S02]  /*1250*/  FFMA.FTZ R141, R104, R203, R141 ;  /* 0x000000cb688d7223 */ /* 0x000fc4000001008d */
[----:B------:R-:W-:Y:S02]  /*1260*/  FADD.FTZ R134, R201, R134 ;  /* 0x00000086c9867221 */ /* 0x000fe40000010000 */
[----:B------:R-:W-:Y:S02]  /*1270*/  FFMA.FTZ R35, R200, R201, R35 ;  /* 0x000000c9c8237223 */ /* 0x000fe40000010023 */
[C---:B------:R-:W-:Y:S02]  /*1280*/  FMUL.FTZ R203, R195.reuse, R220 ;  /* 0x000000dcc3cb7220 */ /* 0x040fe40000410000 */
        /* <DEDUP_REMOVED lines=8> */
[----:B------:R-:W-:-:S02]  /*1310*/  FADD.FTZ R135, R202, R135 ;  /* 0x00000087ca877221 */ /* 0x000fc40000010000 */
[-C--:B------:R-:W-:Y:S02]  /*1320*/  FFMA.FTZ R136, R203, R202.reuse, R136 ;  /* 0x000000cacb887223 */ /* 0x080fe40000010088 */
[----:B------:R-:W-:Y:S02]  /*1330*/  FADD.FTZ R138, R93, R138 ;  /* 0x0000008a5d8a7221 */ /* 0x000fe40000010000 */
[-C--:B------:R-:W-:Y:S02]  /*1340*/  FFMA.FTZ R28, R115, R93.reuse, R28 ;  /* 0x0000005d731c7223 */ /* 0x080fe4000001001c */
[----:B------:R-:W-:Y:S02]  /*1350*/  FMUL.FTZ R118, R189, R93 ;  /* 0x0000005dbd767220 */ /* 0x000fe40000410000 */
[----:B------:R-:W-:Y:S02]  /*1360*/  FMUL.FTZ R202, R159, R202 ;  /* 0x000000ca9fca7220 */ /* 0x000fe40000410000 */
[----:B------:R-:W-:-:S02]  /*1370*/  FADD.FTZ R93, R94, R201 ;  /* 0x000000c95e5d7221 */ /* 0x000fc40000010000 */
[----:B------:R-:W-:Y:S01]  /*1380*/  FFMA.FTZ R95, R200, R201, R95 ;  /* 0x000000c9c85f7223 */ /* 0x000fe2000001005f */
[----:B------:R-:W0:Y:S01]  /*1390*/  S2R R90, SR_TID.X ;  /* 0x00000000005a7919 */ /* 0x000e220000002100 */
[----:B------:R-:W-:Y:S02]  /*13a0*/  FADD.FTZ R33, R114, R33 ;  /* 0x0000002172217221 */ /* 0x000fe40000010000 */
[----:B------:R-:W-:Y:S02]  /*13b0*/  FFMA.FTZ R32, R111, R114, R32 ;  /* 0x000000726f207223 */ /* 0x000fe40000010020 */
[----:B------:R-:W-:Y:S02]  /*13c0*/  FMUL.FTZ R120, R195, R120 ;  /* 0x00000078c3787220 */ /* 0x000fe40000410000 */
[----:B------:R-:W-:Y:S02]  /*13d0*/  FMUL.FTZ R114, R157, R114 ;  /* 0x000000729d727220 */ /* 0x000fe40000410000 */
[----:B------:R-:W-:-:S02]  /*13e0*/  FADD.FTZ R93, R93, R202 ;  /* 0x000000ca5d5d7221 */ /* 0x000fc40000010000 */
[----:B------:R-:W-:Y:S01]  /*13f0*/  FFMA.FTZ R95, R203, R202, R95 ;  /* 0x000000cacb5f7223 */ /* 0x000fe2000001005f */
[--C-:B------:R-:W-:Y:S01]  /*1400*/  PRMT R88, RZ, 0x5410, R119.reuse ;  /* 0x00005410ff587816 */ /* 0x100fe20000000077 */
[----:B------:R-:W-:Y:S01]  /*1410*/  FMUL.FTZ R113, R195, R100 ;  /* 0x00000064c3717220 */ /* 0x000fe20000410000 */
[----:B------:R-:W-:Y:S01]  /*1420*/  PRMT R172, RZ, 0x7610, R119 ;  /* 0x00007610ffac7816 */ /* 0x000fe20000000077 */
[----:B------:R-:W-:Y:S02]  /*1430*/  FADD.FTZ R125, R91, R125 ;  /* 0x0000007d5b7d7221 */ /* 0x000fe40000010000 */
[-C--:B------:R-:W-:Y:S02]  /*1440*/  FFMA.FTZ R29, R120, R91.reuse, R29 ;  /* 0x0000005b781d7223 */ /* 0x080fe4000001001d */
        /* <DEDUP_REMOVED lines=8> */
[----:B------:R-:W-:Y:S02]  /*14d0*/  FADD.FTZ R96, -R177, R121 ;  /* 0x00000079b1607221 */ /* 0x000fe40000010100 */
[----:B------:R-:W-:Y:S02]  /*14e0*/  FADD.FTZ R93, R93, R116 ;  /* 0x000000745d5d7221 */ /* 0x000fe40000010000 */
[----:B------:R-:W-:Y:S02]  /*14f0*/  FFMA.FTZ R91, R113, R116, R91 ;  /* 0x00000074715b7223 */ /* 0x000fe4000001005b */
[----:B------:R-:W-:Y:S02]  /*1500*/  FADD.FTZ R168, -R177, R122 ;  /* 0x0000007ab1a87221 */ /* 0x000fe40000010100 */
[----:B------:R-:W-:Y:S02]  /*1510*/  FMUL.FTZ R121, R195, R96 ;  /* 0x00000060c3797220 */ /* 0x000fe40000410000 */
[----:B------:R-:W-:-:S02]  /*1520*/  FADD.FTZ R94, R93, R118 ;  /* 0x000000765d5e7221 */ /* 0x000fc40000010000 */
[----:B------:R-:W-:Y:S02]  /*1530*/  FFMA.FTZ R91, R115, R118, R91 ;  /* 0x00000076735b7223 */ /* 0x000fe4000001005b */
[----:B------:R-:W-:Y:S02]  /*1540*/  FADD.FTZ R92, -R177, R123 ;  /* 0x0000007bb15c7221 */ /* 0x000fe40000010100 */
[----:B------:R-:W-:Y:S02]  /*1550*/  FADD.FTZ R42, R89, R42 ;  /* 0x0000002a592a7221 */ /* 0x000fe40000010000 */
[-C--:B------:R-:W-:Y:S02]  /*1560*/  FFMA.FTZ R26, R121, R89.reuse, R26 ;  /* 0x00000059791a7223 */ /* 0x080fe4000001001a */
[----:B------:R-:W-:Y:S02]  /*1570*/  FMUL.FTZ R122, R190, R89 ;  /* 0x00000059be7a7220 */ /* 0x000fe40000410000 */
[----:B------:R-:W-:-:S02]  /*1580*/  FMUL.FTZ R168, R195, R168 ;  /* 0x000000a8c3a87220 */ /* 0x000fc40000410000 */
[----:B------:R-:W-:Y:S02]  /*1590*/  FADD.FTZ R89, R94, R119 ;  /* 0x000000775e597221 */ /* 0x000fe40000010000 */
[----:B------:R-:W-:Y:S01]  /*15a0*/  FFMA.FTZ R91, R120, R119, R91 ;  /* 0x00000077785b7223 */ /* 0x000fe2000001005b */
[----:B0-----:R-:W-:Y:S01]  /*15b0*/  LOP3.LUT P1, RZ, R90, 0x1f, RZ, 0xc0, !PT ;  /* 0x0000001f5aff7812 */ /* 0x001fe2000782c0ff */
[----:B------:R-:W-:Y:S02]  /*15c0*/  FADD.FTZ R156, R169, R156 ;  /* 0x0000009ca99c7221 */ /* 0x000fe40000010000 */
[----:B------:R-:W-:Y:S01]  /*15d0*/  FFMA.FTZ R158, R217, R169, R158 ;  /* 0x000000a9d99e7223 */ /* 0x000fe2000001009e */
[----:B------:R-:W-:Y:S01]  /*15e0*/  SHF.R.U32.HI R90, RZ, 0x5, R90 ;  /* 0x00000005ff5a7819 */ /* 0x000fe2000001165a */
[----:B------:R-:W-:Y:S02]  /*15f0*/  FADD.FTZ R124, R88, R124 ;  /* 0x0000007c587c7221 */ /* 0x000fe40000010000 */
[----:B------:R-:W-:-:S02]  /*1600*/  FFMA.FTZ R27, R168, R88, R27 ;  /* 0x00000058a81b7223 */ /* 0x000fc4000001001b */
[----:B------:R-:W-:Y:S02]  /*1610*/  FMUL.FTZ R123, R191, R88 ;  /* 0x00000058bf7b7220 */ /* 0x000fe40000410000 */
[----:B------:R-:W-:Y:S02]  /*1620*/  FMUL.FTZ R169, R195, R92 ;  /* 0x0000005cc3a97220 */ /* 0x000fe40000410000 */
[----:B------:R-:W-:Y:S02]  /*1630*/  FADD.FTZ R88, R89, R122 ;  /* 0x0000007a59587221 */ /* 0x000fe40000010000 */
[----:B------:R-:W-:Y:S01]  /*1640*/  FFMA.FTZ R91, R121, R122, R91 ;  /* 0x0000007a795b7223 */ /* 0x000fe2000001005b */
[----:B------:R-:W-:Y:S01]  /*1650*/  LOP3.LUT R177, R90, 0x7fffffc, RZ, 0xc0, !PT ;  /* 0x07fffffc5ab17812 */ /* 0x000fe200078ec0ff */
[----:B------:R-:W-:Y:S02]  /*1660*/  FADD.FTZ R43, R172, R43 ;  /* 0x0000002bac2b7221 */ /* 0x000fe40000010000 */
[----:B------:R-:W-:-:S02]  /*1670*/  FFMA.FTZ R40, R169, R172, R40 ;  /* 0x000000aca9287223 */ /* 0x000fc40000010028 */
[----:B------:R-:W-:Y:S02]  /*1680*/  FMUL.FTZ R172, R193, R172 ;  /* 0x000000acc1ac7220 */ /* 0x000fe40000410000 */
[----:B------:R-:W-:Y:S02]  /*1690*/  FADD.FTZ R89, R88, R123 ;  /* 0x0000007b58597221 */ /* 0x000fe40000010000 */
[----:B------:R-:W-:Y:S01]  /*16a0*/  FFMA.FTZ R91, R168, R123, R91 ;  /* 0x0000007ba85b7223 */ /* 0x000fe2000001005b */
[----:B------:R-:W-:Y:S01]  /*16b0*/  MOV R110, 0x3f800000 ;  /* 0x3f800000006e7802 */ /* 0x000fe20000000f00 */
[----:B------:R-:W-:Y:S01]  /*16c0*/  FADD.FTZ R146, R173, R146 ;  /* 0x00000092ad927221 */ /* 0x000fe20000010000 */
[----:B------:R-:W-:Y:S01]  /*16d0*/  @!P2 IADD3 R177, R177, 0x4, RZ ;  /* 0x00000004b1b1a810 */ /* 0x000fe20007ffe0ff */
        /* <DEDUP_REMOVED lines=10> */
.L_x_3645:
        /* <DEDUP_REMOVED lines=18> */
.L_x_3646:
[----:B------:R-:W-:Y:S01]  /*18a0*/  @!P1 LOP3.LUT R90, R90, 0x3, RZ, 0xc0, !PT ;  /* 0x000000035a5a9812 */ /* 0x000fe200078ec0ff */
[----:B--2---:R-:W-:Y:S01]  /*18b0*/  FADD.FTZ R100, R100, R93 ;  /* 0x0000005d64647221 */ /* 0x004fe20000010000 */
[----:B------:R-:W-:Y:S01]  /*18c0*/  ULDC.U8 UR6, c[0x0][0x1f0] ;  /* 0x00007c0000067ab9 */ /* 0x000fe20000000000 */
[----:B-1----:R-:W-:Y:S01]  /*18d0*/  FADD.FTZ R101, R88, R95 ;  /* 0x0000005f58657221 */ /* 0x002fe20000010000 */
[----:B------:R-:W-:Y:S02]  /*18e0*/  @!P1 IADD3 R176, R177, R90, RZ ;  /* 0x0000005ab1b09210 */ /* 0x000fe40007ffe0ff */
[----:B------:R-:W-:Y:S01]  /*18f0*/  ISETP.NE.AND P2, PT, RZ, UR6, PT ;  /* 0x00000006ff007c0c */ /* 0x000fe2000bf45270 */
[----:B------:R-:W-:Y:S01]  /*1900*/  WARPSYNC 0xffffffff ;  /* 0xffffffff00007948 */ /* 0x000fe20003800000 */
[----:B------:R-:W-:Y:S01]  /*1910*/  MOV R173, 0x10 ;  /* 0x0000001000ad7802 */ /* 0x000fe20000000f00 */
[----:B------:R1:W-:Y:S04]  /*1920*/  @!P1 STS.64 [R176.X8+0x3000], R100 ;  /* 0x00300064b0009388 */ /* 0x0003e80000008a00 */
[----:B------:R-:W-:Y:S01]  /*1930*/  BAR.SYNC.DEFER_BLOCKING 0x0 ;  /* 0x0000000000007b1d */ /* 0x000fe20000010000 */
[----:B------:R-:W-:-:S06]  /*1940*/  IMAD.WIDE.U32 R88, R196, R173, c[0x0][0x170] ;  /* 0x00005c00c4587625 */ /* 0x000fcc00078e00ad */
[----:B------:R-:W2:Y:S01]  /*1950*/  LDG.E.128 R88, [R88.64] ;  /* 0x0000000458587981 */ /* 0x000ea2000c1e1d00 */
[----:B------:R-:W-:Y:S02]  /*1960*/  ISETP.NE.U32.AND P0, PT, RZ, c[0x0][0x218], PT ;  /* 0x00008600ff007a0c */ /* 0x000fe40003f05070 */
[C---:B-----5:R-:W-:Y:S01]  /*1970*/  LOP3.LUT P3, RZ, R163.reuse, 0xff, RZ, 0xc0, !PT ;  /* 0x000000ffa3ff7812 */ /* 0x060fe2000786c0ff */
[----:B0-----:R-:W0:Y:S01]  /*1980*/  LDS.128 R92, [R177.X8+0x3000] ;  /* 0x00300000b15c7984 */ /* 0x001e220000008c00 */
[----:B------:R-:W-:Y:S02]  /*1990*/  ISETP.NE.AND.EX P0, PT, RZ, c[0x0][0x21c], PT, P0 ;  /* 0x00008700ff007a0c */ /* 0x000fe40003f05300 */
[C---:B------:R-:W-:Y:S01]  /*19a0*/  LOP3.LUT P5, RZ, R163.reuse, 0xff00, RZ, 0xc0, !PT ;  /* 0x0000ff00a3ff7812 */ /* 0x040fe200078ac0ff */
[----:B------:R-:W3:Y:S01]  /*19b0*/  LDS.128 R96, [R177.X8+0x3010] ;  /* 0x00301000b1607984 */ /* 0x000ee20000008c00 */
[C---:B------:R-:W-:Y:S02]  /*19c0*/  LOP3.LUT P6, RZ, R163.reuse, 0xff0000, RZ, 0xc0, !PT ;  /* 0x00ff0000a3ff7812 */ /* 0x040fe400078cc0ff */
[----:B------:R-:W-:-:S02]  /*19d0*/  LOP3.LUT P4, RZ, R163, 0xff000000, RZ, 0xc0, !PT ;  /* 0xff000000a3ff7812 */ /* 0x000fc4000788c0ff */
[----:B-1----:R-:W-:Y:S01]  /*19e0*/  MOV R101, RZ ;  /* 0x000000ff00657202 */ /* 0x002fe20000000f00 */
[----:B0-----:R-:W-:Y:S02]  /*19f0*/  FADD.FTZ R221, RZ, R92 ;  /* 0x0000005cffdd7221 */ /* 0x001fe40000010000 */
        /* <DEDUP_REMOVED lines=8> */
[----:B------:R-:W-:Y:S01]  /*1a80*/  FMUL.FTZ R177, R92, c[0x0][0x1e0] ;  /* 0x000078005cb17a20 */ /* 0x000fe20000410000 */
[----:B------:R-:W-:Y:S02]  /*1a90*/  MOV R92, R162 ;  /* 0x000000a2005c7202 */ /* 0x000fe40000000f00 */
[----:B------:R-:W-:Y:S02]  /*1aa0*/  FSEL R176, R98, RZ, !P2 ;  /* 0x000000ff62b07208 */ /* 0x000fe40005000000 */
[----:B------:R-:W-:Y:S01]  /*1ab0*/  LOP3.LUT P1, RZ, R92, 0xff, RZ, 0xc0, !PT ;  /* 0x000000ff5cff7812 */ /* 0x000fe2000782c0ff */
[----:B------:R-:W-:Y:S01]  /*1ac0*/  HFMA2.MMA R92, -RZ, RZ, 0, 0 ;  /* 0x00000000ff5c7435 */ /* 0x000fe200000001ff */
[----:B------:R-:W-:Y:S01]  /*1ad0*/  LOP3.LUT P2, RZ, R162, 0xff00, RZ, 0xc0, !PT ;  /* 0x0000ff00a2ff7812 */ /* 0x000fe2000784c0ff */
[----:B------:R-:W-:-:S02]  /*1ae0*/  FFMA.FTZ R217, R217, R177, R176 ;  /* 0x000000b1d9d97223 */ /* 0x000fc400000100b0 */
[----:B------:R-:W-:Y:S02]  /*1af0*/  FFMA.FTZ R216, R216, R177, R176 ;  /* 0x000000b1d8d87223 */ /* 0x000fe400000100b0 */
[----:B------:R-:W-:Y:S02]  /*1b00*/  FADD.FTZ R218, R218, -R217 ;  /* 0x800000d9dada7221 */ /* 0x000fe40000010000 */
[----:B------:R-:W-:Y:S02]  /*1b10*/  FADD.FTZ R216, R219, -R216 ;  /* 0x800000d8dbd87221 */ /* 0x000fe40000010000 */
[C---:B------:R-:W-:Y:S01]  /*1b20*/  FMUL.FTZ R97, R195.reuse, R218 ;  /* 0x000000dac3617220 */ /* 0x040fe20000410000 */
[----:B------:R-:W-:Y:S01]  /*1b30*/  IADD3 R218, R196, 0x80, RZ ;  /* 0x00000080c4da7810 */ /* 0x000fe20007ffe0ff */
[----:B------:R-:W-:Y:S02]  /*1b40*/  FMUL.FTZ R98, R195, R216 ;  /* 0x000000d8c3627220 */ /* 0x000fe40000410000 */
[----:B------:R-:W-:-:S02]  /*1b50*/  @P0 FADD.FTZ R97, R56, R97 ;  /* 0x0000006138610221 */ /* 0x000fc40000010000 */
[----:B------:R-:W-:Y:S02]  /*1b60*/  @P0 FADD.FTZ R98, R57, R98 ;  /* 0x0000006239620221 */ /* 0x000fe40000010000 */
[-C--:B------:R-:W-:Y:S02]  /*1b70*/  FMUL.FTZ R93, R97, R110.reuse ;  /* 0x0000006e615d7220 */ /* 0x080fe40000410000 */
[----:B------:R-:W-:Y:S02]  /*1b80*/  FMUL.FTZ R94, R98, R110 ;  /* 0x0000006e625e7220 */ /* 0x000fe40000410000 */
[----:B------:R-:W-:Y:S01]  /*1b90*/  FMUL.FTZ R95, R93, c[0x0][0x1e8] ;  /* 0x00007a005d5f7a20 */ /* 0x000fe20000410000 */
[--C-:B------:R-:W-:Y:S01]  /*1ba0*/  @P1 PRMT R93, RZ, 0x5410, R52.reuse ;  /* 0x00005410ff5d1816 */ /* 0x100fe20000000034 */
[----:B------:R-:W-:Y:S01]  /*1bb0*/  FMUL.FTZ R99, R94, c[0x0][0x1e8] ;  /* 0x00007a005e637a20 */ /* 0x000fe20000410000 */
[----:B------:R-:W-:Y:S01]  /*1bc0*/  @P2 PRMT R94, RZ, 0x7610, R52 ;  /* 0x00007610ff5e2816 */ /* 0x000fe20000000034 */
[----:B------:R-:W-:-:S02]  /*1bd0*/  FFMA.FTZ R174, R174, R177, R176 ;  /* 0x000000b1aeae7223 */ /* 0x000fc400000100b0 */
[----:B------:R-:W-:Y:S01]  /*1be0*/  @P1 FMUL.FTZ R92, R95, R93 ;  /* 0x0000005d5f5c1220 */ /* 0x000fe20000410000 */
[----:B------:R-:W-:Y:S01]  /*1bf0*/  MOV R93, RZ ;  /* 0x000000ff005d7202 */ /* 0x000fe20000000f00 */
[----:B------:R-:W-:Y:S02]  /*1c00*/  @P2 FMUL.FTZ R93, R99, R94 ;  /* 0x0000005e635d2220 */ /* 0x000fe40000410000 */
[----:B------:R-:W-:Y:S02]  /*1c10*/  FADD.FTZ R96, R175, -R174 ;  /* 0x800000aeaf607221 */ /* 0x000fe40000010000 */
[----:B------:R-:W-:Y:S01]  /*1c20*/  CS2R R174, SRZ ;  /* 0x0000000000ae7805 */ /* 0x000fe2000001ff00 */
[-CC-:B------:R-:W-:Y:S01]  /*1c30*/  FFMA.FTZ R104, R104, R177.reuse, R176.reuse ;  /* 0x000000b168687223 */ /* 0x180fe200000100b0 */
[----:B------:R-:W-:Y:S01]  /*1c40*/  F2FP.BF16.PACK_AB R92, R93, R92 ;  /* 0x0000005c5d5c723e */ /* 0x000fe200000010ff */
[----:B------:R-:W-:Y:S02]  /*1c50*/  FFMA.FTZ R215, R215, R177, R176 ;  /* 0x000000b1d7d77223 */ /* 0x000fe400000100b0 */
[----:B------:R-:W-:-:S02]  /*1c60*/  FADD.FTZ R104, R105, -R104 ;  /* 0x8000006869687221 */ /* 0x000fc40000010000 */
[----:B------:R-:W-:Y:S02]  /*1c70*/  FADD.FTZ R214, R214, -R215 ;  /* 0x800000d7d6d67221 */ /* 0x000fe40000010000 */
[-CC-:B------:R-:W-:Y:S02]  /*1c80*/  FFMA.FTZ R108, R108, R177.reuse, R176.reuse ;  /* 0x000000b16c6c7223 */ /* 0x180fe400000100b0 */
[----:B------:R-:W-:Y:S02]  /*1c90*/  FMUL.FTZ R100, R195, R214 ;  /* 0x000000d6c3647220 */ /* 0x000fe40000410000 */
[----:B------:R-:W-:Y:S02]  /*1ca0*/  FFMA.FTZ R103, R103, R177, R176 ;  /* 0x000000b167677223 */ /* 0x000fe400000100b0 */
[----:B------:R-:W-:Y:S02]  /*1cb0*/  FADD.FTZ R108, R109, -R108 ;  /* 0x8000006c6d6c7221 */ /* 0x000fe40000010000 */
[----:B------:R-:W-:-:S02]  /*1cc0*/  @P0 FADD.FTZ R100, R59, R100 ;  /* 0x000000643b640221 */ /* 0x000fc40000010000 */
[----:B------:R-:W-:Y:S02]  /*1cd0*/  FFMA.FTZ R106, R106, R177, R176 ;  /* 0x000000b16a6a7223 */ /* 0x000fe400000100b0 */
[----:B------:R-:W-:Y:S02]  /*1ce0*/  FADD.FTZ R102, R102, -R103 ;  /* 0x8000006766667221 */ /* 0x000fe40000010000 */
[----:B------:R-:W-:Y:S02]  /*1cf0*/  FMUL.FTZ R103, R195, R108 ;  /* 0x0000006cc3677220 */ /* 0x000fe40000410000 */
[----:B------:R-:W-:Y:S01]  /*1d00*/  FADD.FTZ R106, R107, -R106 ;  /* 0x8000006a6b6a7221 */ /* 0x000fe20000010000 */
[----:B------:R-:W-:Y:S01]  /*1d10*/  @P6 PRMT R107, RZ, 0x5410, R55 ;  /* 0x00005410ff6b6816 */ /* 0x000fe20000000037 */
[----:B------:R-:W-:Y:S02]  /*1d20*/  @P0 FADD.FTZ R103, R60, R103 ;  /* 0x000000673c670221 */ /* 0x000fe40000010000 */
[----:B------:R-:W-:-:S02]  /*1d30*/  FMUL.FTZ R106, R195, R106 ;  /* 0x0000006ac36a7220 */ /* 0x000fc40000410000 */
[-C--:B------:R-:W-:Y:S02]  /*1d40*/  FMUL.FTZ R217, R103, R110.reuse ;  /* 0x0000006e67d97220 */ /* 0x080fe40000410000 */
[----:B------:R-:W-:Y:S02]  /*1d50*/  @P0 FADD.FTZ R106, R61, R106 ;  /* 0x0000006a3d6a0221 */ /* 0x000fe40000010000 */
[----:B------:R-:W-:Y:S02]  /*1d60*/  FMUL.FTZ R217, R217, c[0x0][0x1e8] ;  /* 0x00007a00d9d97a20 */ /* 0x000fe40000410000 */
[----:B------:R-:W-:-:S04]  /*1d70*/  FMUL.FTZ R215, R106, R110 ;  /* 0x0000006e6ad77220 */ /* 0x000fc80000410000 */
[----:B------:R-:W-:Y:S01]  /*1d80*/  FMUL.FTZ R215, R215, c[0x0][0x1e8] ;  /* 0x00007a00d7d77a20 */ /* 0x000fe20000410000 */
[--C-:B--2---:R-:W-:Y:S02]  /*1d90*/  @P1 PRMT R94, RZ, 0x5410, R88.reuse ;  /* 0x00005410ff5e1816 */ /* 0x104fe40000000058 */
[----:B------:R-:W-:-:S03]  /*1da0*/  @P2 PRMT R88, RZ, 0x7610, R88 ;  /* 0x00007610ff582816 */ /* 0x000fc60000000058 */
[----:B------:R-:W-:Y:S01]  /*1db0*/  @P1 FMUL.FTZ R175, R95, R94 ;  /* 0x0000005e5faf1220 */ /* 0x000fe20000410000 */
[C---:B------:R-:W-:Y:S01]  /*1dc0*/  LOP3.LUT P1, RZ, R162.reuse, 0xff0000, RZ, 0xc0, !PT ;  /* 0x00ff0000a2ff7812 */ /* 0x040fe2000782c0ff */
[----:B------:R-:W-:Y:S01]  /*1dd0*/  @P2 FMUL.FTZ R174, R99, R88 ;  /* 0x0000005863ae2220 */ /* 0x000fe20000410000 */
[----:B------:R-:W-:Y:S01]  /*1de0*/  LOP3.LUT P2, RZ, R162, 0xff000000, RZ, 0xc0, !PT ;  /* 0xff000000a2ff7812 */ /* 0x000fe2000784c0ff */
[----:B------:R-:W-:Y:S01]  /*1df0*/  FMUL.FTZ R99, R195, R96 ;  /* 0x00000060c3637220 */ /* 0x000fe20000410000 */
[----:B------:R-:W-:Y:S01]  /*1e00*/  CS2R R162, SRZ ;  /* 0x0000000000a27805 */ /* 0x000fe2000001ff00 */
[----:B------:R-:W-:Y:S01]  /*1e10*/  FMUL.FTZ R95, R100, R110 ;  /* 0x0000006e645f7220 */ /* 0x000fe20000410000 */
[----:B------:R-:W-:Y:S01]  /*1e20*/  @P3 PRMT R96, RZ, 0x5410, R54 ;  /* 0x00005410ff603816 */ /* 0x000fe20000000036 */
[----:B------:R-:W-:Y:S02]  /*1e30*/  @P0 FADD.FTZ R99, R58, R99 ;  /* 0x000000633a630221 */ /* 0x000fe40000010000 */
[----:B------:R-:W-:-:S02]  /*1e40*/  FMUL.FTZ R95, R95, c[0x0][0x1e8] ;  /* 0x00007a005f5f7a20 */ /* 0x000fc40000410000 */
[----:B------:R-:W-:Y:S02]  /*1e50*/  FMUL.FTZ R88, R99, R110 ;  /* 0x0000006e63587220 */ /* 0x000fe40000410000 */
[----:B------:R-:W-:Y:S02]  /*1e60*/  @P1 PRMT R94, RZ, 0x5410, R53 ;  /* 0x00005410ff5e1816 */ /* 0x000fe40000000035 */
[----:B------:R-:W-:Y:S01]  /*1e70*/  FMUL.FTZ R105, R88, c[0x0][0x1e8] ;  /* 0x00007a0058697a20 */ /* 0x000fe20000410000 */
[--C-:B------:R-:W-:Y:S02]  /*1e80*/  @P1 PRMT R88, RZ, 0x5410, R89.reuse ;  /* 0x00005410ff581816 */ /* 0x100fe40000000059 */
[----:B------:R-:W-:-:S03]  /*1e90*/  @P2 PRMT R89, RZ, 0x7610, R89 ;  /* 0x00007610ff592816 */ /* 0x000fc60000000059 */
[----:B------:R-:W-:Y:S01]  /*1ea0*/  @P1 FMUL.FTZ R163, R105, R88 ;  /* 0x0000005869a31220 */ /* 0x000fe20000410000 */
[----:B------:R-:W-:Y:S01]  /*1eb0*/  HFMA2.MMA R88, -RZ, RZ, 0, 0 ;  /* 0x00000000ff587435 */ /* 0x000fe200000001ff */
[----:B------:R-:W-:Y:S01]  /*1ec0*/  @P2 FMUL.FTZ R162, R95, R89 ;  /* 0x000000595fa22220 */ /* 0x000fe20000410000 */
[----:B------:R-:W-:-:S04]  /*1ed0*/  MOV R89, RZ ;  /* 0x000000ff00597202 */ /* 0x000fc80000000f00 */
[----:B------:R-:W-:Y:S01]  /*1ee0*/  @P1 FMUL.FTZ R88, R105, R94 ;  /* 0x0000005e69581220 */ /* 0x000fe20000410000 */
[----:B------:R-:W-:Y:S01]  /*1ef0*/  @P2 PRMT R94, RZ, 0x7610, R53 ;  /* 0x00007610ff5e2816 */ /* 0x000fe20000000035 */
[C---:B------:R-:W-:Y:S01]  /*1f00*/  FMUL.FTZ R105, R195.reuse, R104 ;  /* 0x00000068c3697220 */ /* 0x040fe20000410000 */
[----:B------:R-:W-:Y:S01]  /*1f10*/  ISETP.NE.U32.AND P1, PT, RZ, c[0x0][0x258], PT ;  /* 0x00009600ff007a0c */ /* 0x000fe20003f25070 */
[----:B------:R-:W-:Y:S02]  /*1f20*/  FMUL.FTZ R104, R195, R102 ;  /* 0x00000066c3687220 */ /* 0x000fe40000410000 */
[----:B------:R-:W-:Y:S01]  /*1f30*/  @P0 FADD.FTZ R105, R62, R105 ;  /* 0x000000693e690221 */ /* 0x000fe20000010000 */
[----:B------:R-:W-:Y:S01]  /*1f40*/  ISETP.NE.AND.EX P1, PT, RZ, c[0x0][0x25c], PT, P1 ;  /* 0x00009700ff007a0c */ /* 0x000fe20003f25310 */
[----:B------:R-:W-:Y:S01]  /*1f50*/  @P2 FMUL.FTZ R101, R95, R94 ;  /* 0x0000005e5f652220 */ /* 0x000fe20000410000 */
[----:B------:R-:W-:Y:S01]  /*1f60*/  HFMA2.MMA R94, -RZ, RZ, 0, 0 ;  /* 0x00000000ff5e7435 */ /* 0x000fe200000001ff */
[----:B------:R-:W-:Y:S01]  /*1f70*/  FMUL.FTZ R216, R105, R110 ;  /* 0x0000006e69d87220 */ /* 0x000fe20000410000 */
[----:B------:R-:W-:Y:S01]  /*1f80*/  HFMA2.MMA R95, -RZ, RZ, 0, 0 ;  /* 0x00000000ff5f7435 */ /* 0x000fe200000001ff */
[----:B------:R-:W-:Y:S01]  /*1f90*/  @P0 FADD.FTZ R104, R63, R104 ;  /* 0x000000683f680221 */ /* 0x000fe20000010000 */
[----:B------:R-:W-:Y:S01]  /*1fa0*/  ISETP.NE.U32.AND P2, PT, RZ, c[0x0][0x258], PT ;  /* 0x00009600ff007a0c */ /* 0x000fe20003f45070 */
[----:B------:R-:W-:Y:S01]  /*1fb0*/  FMUL.FTZ R216, R216, c[0x0][0x1e8] ;  /* 0x00007a00d8d87a20 */ /* 0x000fe20000410000 */
[----:B------:R-:W-:Y:S01]  /*1fc0*/  F2FP.BF16.PACK_AB R93, R101, R88 ;  /* 0x00000058655d723e */ /* 0x000fe200000010ff */
[----:B------:R-:W-:Y:S01]  /*1fd0*/  @P3 FMUL.FTZ R94, R217, R96 ;  /* 0x00000060d95e3220 */ /* 0x000fe20000410000 */
[----:B------:R-:W-:Y:S01]  /*1fe0*/  @P5 PRMT R96, RZ, 0x7610, R54 ;  /* 0x00007610ff605816 */ /* 0x000fe20000000036 */
[----:B------:R-:W-:Y:S01]  /*1ff0*/  FMUL.FTZ R214, R104, R110 ;  /* 0x0000006e68d67220 */ /* 0x000fe20000410000 */
[----:B------:R-:W-:Y:S01]  /*2000*/  ISETP.NE.AND.EX P2, PT, RZ, c[0x0][0x25c], PT, P2 ;  /* 0x00009700ff007a0c */ /* 0x000fe20003f45320 */
[----:B------:R-:W-:Y:S01]  /*2010*/  @P6 FMUL.FTZ R95, R216, R107 ;  /* 0x0000006bd85f6220 */ /* 0x000fe20000410000 */
[----:B------:R-:W-:Y:S01]  /*2020*/  @P4 PRMT R107, RZ, 0x7610, R55 ;  /* 0x00007610ff6b4816 */ /* 0x000fe20000000037 */
[----:B------:R-:W-:Y:S01]  /*2030*/  FMUL.FTZ R214, R214, c[0x0][0x1e8] ;  /* 0x00007a00d6d67a20 */ /* 0x000fe20000410000 */
[----:B------:R-:W-:Y:S01]  /*2040*/  @P1 MOV R109, 0x20 ;  /* 0x00000020006d1802 */ /* 0x000fe20000000f00 */
[----:B------:R-:W-:Y:S01]  /*2050*/  @P5 FMUL.FTZ R89, R215, R96 ;  /* 0x00000060d7595220 */ /* 0x000fe20000410000 */
[----:B------:R-:W-:Y:S01]  /*2060*/  MOV R96, RZ ;  /* 0x000000ff00607202 */ /* 0x000fe20000000f00 */
[----:B------:R-:W-:Y:S01]  /*2070*/  @P4 FMUL.FTZ R96, R214, R107 ;  /* 0x0000006bd6604220 */ /* 0x000fe20000410000 */
[----:B------:R-:W-:Y:S01]  /*2080*/  SEL R101, R106, R85, P2 ;  /* 0x000000556a657207 */ /* 0x000fe20001000000 */
[----:B------:R-:W-:Y:S01]  /*2090*/  @P1 IMAD.WIDE.U32 R108, R196, R109, c[0x0][0x258] ;  /* 0x00009600c46c1625 */ /* 0x000fe200078e006d */
[----:B------:R-:W-:-:S02]  /*20a0*/  F2FP.BF16.PACK_AB R94, R89, R94 ;  /* 0x0000005e595e723e */ /* 0x000fc400000010ff */
[----:B------:R-:W-:Y:S01]  /*20b0*/  F2FP.BF16.PACK_AB R95, R96, R95 ;  /* 0x0000005f605f723e */ /* 0x000fe200000010ff */
[----:B------:R-:W-:Y:S01]  /*20c0*/  IMAD.WIDE.U32 R88, R196, R173, c[0x0][0x248] ;  /* 0x00009200c4587625 */ /* 0x000fe200078e00ad */
[----:B------:R-:W-:Y:S02]  /*20d0*/  SEL R96, R97, R80, P2 ;  /* 0x0000005061607207 */ /* 0x000fe40001000000 */
[----:B------:R-:W-:Y:S02]  /*20e0*/  SEL R97, R98, R81, P2 ;  /* 0x0000005162617207 */ /* 0x000fe40001000000 */
[----:B------:R-:W-:Y:S02]  /*20f0*/  SEL R98, R99, R82, P2 ;  /* 0x0000005263627207 */ /* 0x000fe40001000000 */
[----:B------:R-:W-:Y:S02]  /*2100*/  SEL R99, R100, R83, P2 ;  /* 0x0000005364637207 */ /* 0x000fe40001000000 */
[----:B------:R-:W-:-:S02]  /*2110*/  SEL R100, R103, R84, P2 ;  /* 0x0000005467647207 */ /* 0x000fc40001000000 */
[----:B------:R-:W-:Y:S01]  /*2120*/  SEL R102, R105, R86, P2 ;  /* 0x0000005669667207 */ /* 0x000fe20001000000 */
[----:B------:R0:W-:Y:S01]  /*2130*/  @P1 STG.E.128 [R108.64], R96 ;  /* 0x000000606c001986 */ /* 0x0001e2000c101d04 */
[----:B------:R-:W-:Y:S01]  /*2140*/  SEL R103, R104, R87, P2 ;  /* 0x0000005768677207 */ /* 0x000fe20001000000 */
[----:B------:R-:W-:-:S04]  /*2150*/  IMAD.WIDE.U32 R104, R218, R173, c[0x0][0x170] ;  /* 0x00005c00da687625 */ /* 0x000fc800078e00ad */
[----:B------:R1:W-:Y:S04]  /*2160*/  @P1 STG.E.128 [R108.64+0x10], R100 ;  /* 0x000010646c001986 */ /* 0x0003e8000c101d04 */
[----:B------:R2:W-:Y:S04]  /*2170*/  STG.E.128 [R88.64], R92 ;  /* 0x0000005c58007986 */ /* 0x0005e8000c101d04 */
[----:B------:R-:W3:Y:S01]  /*2180*/  LDG.E.128 R104, [R104.64] ;  /* 0x0000000468687981 */ /* 0x000ee2000c1e1d00 */
[-CC-:B------:R-:W-:Y:S01]  /*2190*/  FFMA.FTZ R219, R205, R177.reuse, R176.reuse ;  /* 0x000000b1cddb7223 */ /* 0x180fe200000100b0 */
[----:B------:R-:W-:Y:S01]  /*21a0*/  HFMA2.MMA R205, -RZ, RZ, 0, 0 ;  /* 0x00000000ffcd7435 */ /* 0x000fe200000001ff */
[-CC-:B------:R-:W-:Y:S01]  /*21b0*/  FFMA.FTZ R204, R204, R177.reuse, R176.reuse ;  /* 0x000000b1cccc7223 */ /* 0x180fe200000100b0 */
[----:B0-----:R-:W-:Y:S01]  /*21c0*/  CS2R R96, SRZ ;  /* 0x0000000000607805 */ /* 0x001fe2000001ff00 */
[----:B------:R-:W-:Y:S01]  /*21d0*/  FADD.FTZ R210, R210, -R219 ;  /* 0x800000dbd2d27221 */ /* 0x000fe20000010000 */
[----:B------:R-:W-:Y:S01]  /*21e0*/  MOV R219, R152 ;  /* 0x0000009800db7202 */ /* 0x000fe20000000f00 */
[-CC-:B------:R-:W-:Y:S01]  /*21f0*/  FFMA.FTZ R206, R206, R177.reuse, R176.reuse ;  /* 0x000000b1cece7223 */ /* 0x180fe200000100b0 */
[----:B------:R-:W-:Y:S01]  /*2200*/  IADD3 R196, R196, 0x100, RZ ;  /* 0x00000100c4c47810 */ /* 0x000fe20007ffe0ff */
[-CC-:B------:R-:W-:Y:S01]  /*2210*/  FFMA.FTZ R208, R208, R177.reuse, R176.reuse ;  /* 0x000000b1d0d07223 */ /* 0x180fe200000100b0 */
[----:B-1----:R-:W-:Y:S01]  /*2220*/  HFMA2.MMA R102, -RZ, RZ, 0, 0 ;  /* 0x00000000ff667435 */ /* 0x002fe200000001ff */
[----:B------:R-:W-:Y:S01]  /*2230*/  FFMA.FTZ R211, R211, R177, R176 ;  /* 0x000000b1d3d37223 */ /* 0x000fe200000100b0 */
[----:B------:R-:W-:Y:S01]  /*2240*/  MOV R101, RZ ;  /* 0x000000ff00657202 */ /* 0x000fe20000000f00 */
[----:B------:R-:W-:Y:S01]  /*2250*/  FADD.FTZ R208, R213, -R208 ;  /* 0x800000d0d5d07221 */ /* 0x000fe20000010000 */
[----:B--2---:R-:W-:Y:S01]  /*2260*/  @P3 PRMT R88, RZ, 0x5410, R90 ;  /* 0x00005410ff583816 */ /* 0x004fe2000000005a */
[----:B------:R-:W-:Y:S01]  /*2270*/  FADD.FTZ R92, R207, -R204 ;  /* 0x800000cccf5c7221 */ /* 0x000fe20000010000 */
[----:B------:R-:W-:Y:S01]  /*2280*/  HFMA2.MMA R204, -RZ, RZ, 0, 0 ;  /* 0x00000000ffcc7435 */ /* 0x000fe200000001ff */
[----:B------:R-:W-:Y:S01]  /*2290*/  @P5 PRMT R90, RZ, 0x7610, R90 ;  /* 0x00007610ff5a5816 */ /* 0x000fe2000000005a */
[----:B------:R-:W-:Y:S01]  /*22a0*/  FADD.FTZ R94, R209, -R206 ;  /* 0x800000ced15e7221 */ /* 0x000fe20000010000 */
[--C-:B------:R-:W-:Y:S01]  /*22b0*/  @P6 PRMT R89, RZ, 0x5410, R91.reuse ;  /* 0x00005410ff596816 */ /* 0x100fe2000000005b */
[----:B------:R-:W-:Y:S01]  /*22c0*/  @P3 FMUL.FTZ R205, R217, R88 ;  /* 0x00000058d9cd3220 */ /* 0x000fe20000410000 */
[----:B------:R-:W-:Y:S01]  /*22d0*/  LOP3.LUT P3, RZ, R219, 0xff, RZ, 0xc0, !PT ;  /* 0x000000ffdbff7812 */ /* 0x000fe2000786c0ff */
[----:B------:R-:W-:Y:S01]  /*22e0*/  FMUL.FTZ R217, R195, R210 ;  /* 0x000000d2c3d97220 */ /* 0x000fe20000410000 */
[----:B------:R-:W-:Y:S01]  /*22f0*/  @P4 PRMT R91, RZ, 0x7610, R91 ;  /* 0x00007610ff5b4816 */ /* 0x000fe2000000005b */
[----:B------:R-:W-:Y:S01]  /*2300*/  @P5 FMUL.FTZ R204, R215, R90 ;  /* 0x0000005ad7cc5220 */ /* 0x000fe20000410000 */
[----:B------:R-:W-:Y:S01]  /*2310*/  LOP3.LUT P5, RZ, R152, 0xff00, RZ, 0xc0, !PT ;  /* 0x0000ff0098ff7812 */ /* 0x000fe200078ac0ff */
[----:B------:R-:W-:Y:S01]  /*2320*/  @P0 FADD.FTZ R217, R64, R217 ;  /* 0x000000d940d90221 */ /* 0x000fe20000010000 */
[----:B------:R-:W-:Y:S01]  /*2330*/  MOV R209, RZ ;  /* 0x000000ff00d17202 */ /* 0x000fe20000000f00 */
[----:B------:R-:W-:Y:S01]  /*2340*/  FMUL.FTZ R90, R195, R92 ;  /* 0x0000005cc35a7220 */ /* 0x000fe20000410000 */
[----:B------:R-:W-:Y:S01]  /*2350*/  CS2R R206, SRZ ;  /* 0x0000000000ce7805 */ /* 0x000fe2000001ff00 */
[----:B------:R-:W-:Y:S01]  /*2360*/  FMUL.FTZ R88, R217, R110 ;  /* 0x0000006ed9587220 */ /* 0x000fe20000410000 */
[----:B------:R-:W-:Y:S01]  /*2370*/  @P1 MOV R108, 0x20 ;  /* 0x00000020006c1802 */ /* 0x000fe20000000f00 */
[----:B------:R-:W-:-:S02]  /*2380*/  @P0 FADD.FTZ R90, R65, R90 ;  /* 0x0000005a415a0221 */ /* 0x000fc40000010000 */
[----:B------:R-:W-:Y:S01]  /*2390*/  FMUL.FTZ R93, R88, c[0x0][0x1e8] ;  /* 0x00007a00585d7a20 */ /* 0x000fe20000410000 */
[----:B------:R-:W-:Y:S01]  /*23a0*/  @P3 PRMT R88, RZ, 0x5410, R48 ;  /* 0x00005410ff583816 */ /* 0x000fe20000000030 */
[----:B------:R-:W-:Y:S01]  /*23b0*/  @P4 FMUL.FTZ R206, R214, R91 ;  /* 0x0000005bd6ce4220 */ /* 0x000fe20000410000 */
[----:B------:R-:W-:Y:S01]  /*23c0*/  LOP3.LUT P4, RZ, R152, 0xff000000, RZ, 0xc0, !PT ;  /* 0xff00000098ff7812 */ /* 0x000fe2000788c0ff */
[----:B------:R-:W-:Y:S02]  /*23d0*/  FMUL.FTZ R91, R195, R94 ;  /* 0x0000005ec35b7220 */ /* 0x000fe40000410000 */
[----:B------:R-:W-:Y:S02]  /*23e0*/  @P3 FMUL.FTZ R96, R93, R88 ;  /* 0x000000585d603220 */ /* 0x000fe40000410000 */
[----:B------:R-:W-:Y:S01]  /*23f0*/  @P6 FMUL.FTZ R207, R216, R89 ;  /* 0x00000059d8cf6220 */ /* 0x000fe20000410000 */
[----:B------:R-:W-:Y:S01]  /*2400*/  HFMA2.MMA R89, -RZ, RZ, 0, 0 ;  /* 0x00000000ff597435 */ /* 0x000fe200000001ff */
[----:B------:R-:W-:Y:S01]  /*2410*/  @P0 FADD.FTZ R91, R66, R91 ;  /* 0x0000005b425b0221 */ /* 0x000fe20000010000 */
[----:B------:R-:W-:Y:S01]  /*2420*/  LOP3.LUT P6, RZ, R153, 0xff, RZ, 0xc0, !PT ;  /* 0x000000ff99ff7812 */ /* 0x000fe200078cc0ff */
[----:B------:R-:W-:Y:S01]  /*2430*/  FMUL.FTZ R94, R195, R208 ;  /* 0x000000d0c35e7220 */ /* 0x000fe20000410000 */
[----:B------:R-:W-:Y:S01]  /*2440*/  HFMA2.MMA R208, -RZ, RZ, 0, 0 ;  /* 0x00000000ffd07435 */ /* 0x000fe200000001ff */
[----:B------:R-:W-:-:S02]  /*2450*/  FMUL.FTZ R92, R91, R110 ;  /* 0x0000006e5b5c7220 */ /* 0x000fc40000410000 */
[----:B------:R-:W-:Y:S02]  /*2460*/  @P0 FADD.FTZ R94, R67, R94 ;  /* 0x0000005e435e0221 */ /* 0x000fe40000010000 */
[----:B------:R-:W-:Y:S01]  /*2470*/  FMUL.FTZ R99, R92, c[0x0][0x1e8] ;  /* 0x00007a005c637a20 */ /* 0x000fe20000410000 */
[----:B------:R-:W-:Y:S01]  /*2480*/  MOV R92, RZ ;  /* 0x000000ff005c7202 */ /* 0x000fe20000000f00 */
[----:B------:R-:W-:Y:S01]  /*2490*/  FADD.FTZ R212, R212, -R211 ;  /* 0x800000d3d4d47221 */ /* 0x000fe20000010000 */
[----:B------:R-:W-:Y:S01]  /*24a0*/  MOV R211, RZ ;  /* 0x000000ff00d37202 */ /* 0x000fe20000000f00 */
[-CC-:B------:R-:W-:Y:S02]  /*24b0*/  FFMA.FTZ R199, R199, R177.reuse, R176.reuse ;  /* 0x000000b1c7c77223 */ /* 0x180fe400000100b0 */
[----:B------:R-:W-:Y:S02]  /*24c0*/  FFMA.FTZ R200, R200, R177, R176 ;  /* 0x000000b1c8c87223 */ /* 0x000fe400000100b0 */
[----:B------:R-:W-:-:S02]  /*24d0*/  FADD.FTZ R198, R198, -R199 ;  /* 0x800000c7c6c67221 */ /* 0x000fc40000010000 */
[----:B------:R-:W-:Y:S02]  /*24e0*/  FFMA.FTZ R203, R203, R177, R176 ;  /* 0x000000b1cbcb7223 */ /* 0x000fe400000100b0 */
[----:B------:R-:W-:Y:S02]  /*24f0*/  FMUL.FTZ R100, R195, R198 ;  /* 0x000000c6c3647220 */ /* 0x000fe40000410000 */
[----:B------:R-:W-:Y:S02]  /*2500*/  FADD.FTZ R200, R201, -R200 ;  /* 0x800000c8c9c87221 */ /* 0x000fe40000010000 */
[----:B------:R-:W-:Y:S02]  /*2510*/  FADD.FTZ R202, R202, -R203 ;  /* 0x800000cbcaca7221 */ /* 0x000fe40000010000 */
[----:B------:R-:W-:Y:S02]  /*2520*/  @P0 FADD.FTZ R100, R69, R100 ;  /* 0x0000006445640221 */ /* 0x000fe40000010000 */
[----:B------:R-:W-:-:S02]  /*2530*/  FMUL.FTZ R202, R195, R202 ;  /* 0x000000cac3ca7220 */ /* 0x000fc40000410000 */
[----:B------:R-:W-:Y:S02]  /*2540*/  FMUL.FTZ R199, R100, R110 ;  /* 0x0000006e64c77220 */ /* 0x000fe40000410000 */
[----:B------:R-:W-:Y:S02]  /*2550*/  @P0 FADD.FTZ R202, R71, R202 ;  /* 0x000000ca47ca0221 */ /* 0x000fe40000010000 */
[----:B------:R-:W-:Y:S02]  /*2560*/  FMUL.FTZ R199, R199, c[0x0][0x1e8] ;  /* 0x00007a00c7c77a20 */ /* 0x000fe40000410000 */
[----:B------:R-:W-:Y:S01]  /*2570*/  @P1 IMAD.WIDE.U32 R108, R197, R108, c[0x0][0x258] ;  /* 0x00009600c56c1625 */ /* 0x000fe200078e006c */
[--C-:B---3--:R-:W-:Y:S02]  /*2580*/  @P3 PRMT R88, RZ, 0x5410, R104.reuse ;  /* 0x00005410ff583816 */ /* 0x108fe40000000068 */
[----:B------:R-:W-:-:S03]  /*2590*/  @P5 PRMT R104, RZ, 0x7610, R104 ;  /* 0x00007610ff685816 */ /* 0x000fc60000000068 */
[----:B------:R-:W-:Y:S01]  /*25a0*/  @P3 FMUL.FTZ R209, R93, R88 ;  /* 0x000000585dd13220 */ /* 0x000fe20000410000 */
[----:B------:R-:W-:Y:S01]  /*25b0*/  LOP3.LUT P3, RZ, R152, 0xff0000, RZ, 0xc0, !PT ;  /* 0x00ff000098ff7812 */ /* 0x000fe2000786c0ff */
[-C--:B------:R-:W-:Y:S01]  /*25c0*/  FMUL.FTZ R88, R90, R110.reuse ;  /* 0x0000006e5a587220 */ /* 0x080fe20000410000 */
[----:B------:R-:W-:Y:S01]  /*25d0*/  HFMA2.MMA R152, -RZ, RZ, 0, 0 ;  /* 0x00000000ff987435 */ /* 0x000fe200000001ff */
[----:B------:R-:W-:Y:S02]  /*25e0*/  FMUL.FTZ R93, R94, R110 ;  /* 0x0000006e5e5d7220 */ /* 0x000fe40000410000 */
[----:B------:R-:W-:Y:S01]  /*25f0*/  FMUL.FTZ R95, R88, c[0x0][0x1e8] ;  /* 0x00007a00585f7a20 */ /* 0x000fe20000410000 */
[----:B------:R-:W-:Y:S01]  /*2600*/  @P5 PRMT R88, RZ, 0x7610, R48 ;  /* 0x00007610ff585816 */ /* 0x000fe20000000030 */
[----:B------:R-:W-:Y:S02]  /*2610*/  FMUL.FTZ R93, R93, c[0x0][0x1e8] ;  /* 0x00007a005d5d7a20 */ /* 0x000fe40000410000 */
[----:B------:R-:W-:-:S02]  /*2620*/  @P5 FMUL.FTZ R152, R95, R104 ;  /* 0x000000685f985220 */ /* 0x000fc40000410000 */
[----:B------:R-:W-:Y:S01]  /*2630*/  @P5 FMUL.FTZ R89, R95, R88 ;  /* 0x000000585f595220 */ /* 0x000fe20000410000 */
[----:B------:R-:W-:Y:S01]  /*2640*/  LOP3.LUT P5, RZ, R153, 0xff00, RZ, 0xc0, !PT ;  /* 0x0000ff0099ff7812 */ /* 0x000fe200078ac0ff */
[----:B------:R-:W-:Y:S01]  /*2650*/  FMUL.FTZ R95, R195, R200 ;  /* 0x000000c8c35f7220 */ /* 0x000fe20000410000 */
[----:B------:R-:W-:Y:S02]  /*2660*/  @P3 PRMT R88, RZ, 0x5410, R49 ;  /* 0x00005410ff583816 */ /* 0x000fe40000000031 */
[----:B------:R-:W-:Y:S01]  /*2670*/  F2FP.BF16.PACK_AB R96, R89, R96 ;  /* 0x000000605960723e */ /* 0x000fe200000010ff */
[----:B------:R-:W-:Y:S01]  /*2680*/  @P0 FADD.FTZ R95, R70, R95 ;  /* 0x0000005f465f0221 */ /* 0x000fe20000010000 */
[----:B------:R-:W-:Y:S01]  /*2690*/  SEL R89, R90, R81, P2 ;  /* 0x000000515a597207 */ /* 0x000fe20001000000 */
[----:B------:R-:W-:Y:S01]  /*26a0*/  @P3 FMUL.FTZ R97, R99, R88 ;  /* 0x0000005863613220 */ /* 0x000fe20000410000 */
[----:B------:R-:W-:Y:S01]  /*26b0*/  @P4 PRMT R88, RZ, 0x7610, R49 ;  /* 0x00007610ff584816 */ /* 0x000fe20000000031 */
[----:B------:R-:W-:Y:S01]  /*26c0*/  FMUL.FTZ R198, R95, R110 ;  /* 0x0000006e5fc67220 */ /* 0x000fe20000410000 */
[----:B------:R-:W-:-:S02]  /*26d0*/  SEL R90, R91, R82, P2 ;  /* 0x000000525b5a7207 */ /* 0x000fc40001000000 */
[----:B------:R-:W-:Y:S01]  /*26e0*/  SEL R91, R94, R83, P2 ;  /* 0x000000535e5b7207 */ /* 0x000fe20001000000 */
[----:B------:R-:W-:Y:S01]  /*26f0*/  @P4 FMUL.FTZ R92, R93, R88 ;  /* 0x000000585d5c4220 */ /* 0x000fe20000410000 */
[--C-:B------:R-:W-:Y:S01]  /*2700*/  @P3 PRMT R88, RZ, 0x5410, R105.reuse ;  /* 0x00005410ff583816 */ /* 0x100fe20000000069 */
[----:B------:R-:W-:Y:S01]  /*2710*/  FMUL.FTZ R198, R198, c[0x0][0x1e8] ;  /* 0x00007a00c6c67a20 */ /* 0x000fe20000410000 */
[----:B------:R-:W-:Y:S02]  /*2720*/  @P4 PRMT R105, RZ, 0x7610, R105 ;  /* 0x00007610ff694816 */ /* 0x000fe40000000069 */
[----:B------:R-:W-:Y:S01]  /*2730*/  F2FP.BF16.PACK_AB R97, R92, R97 ;  /* 0x000000615c61723e */ /* 0x000fe200000010ff */
[----:B------:R-:W-:Y:S01]  /*2740*/  @P3 FMUL.FTZ R211, R99, R88 ;  /* 0x0000005863d33220 */ /* 0x000fe20000410000 */
[----:B------:R-:W-:Y:S01]  /*2750*/  LOP3.LUT P3, RZ, R153, 0xff0000, RZ, 0xc0, !PT ;  /* 0x00ff000099ff7812 */ /* 0x000fe2000786c0ff */
[----:B------:R-:W-:Y:S01]  /*2760*/  @P4 FMUL.FTZ R208, R93, R105 ;  /* 0x000000695dd04220 */ /* 0x000fe20000410000 */
[----:B------:R-:W-:Y:S01]  /*2770*/  LEA R104, P4, R218, c[0x0][0x248], 0x4 ;  /* 0x00009200da687a11 */ /* 0x000fe200078820ff */
[----:B------:R-:W-:Y:S01]  /*2780*/  FMUL.FTZ R93, R195, R212 ;  /* 0x000000d4c35d7220 */ /* 0x000fe20000410000 */
[----:B------:R-:W-:Y:S01]  /*2790*/  CS2R R98, SRZ ;  /* 0x0000000000627805 */ /* 0x000fe2000001ff00 */
[----:B------:R-:W-:-:S02]  /*27a0*/  SEL R94, R95, R86, P2 ;  /* 0x000000565f5e7207 */ /* 0x000fc40001000000 */
[----:B------:R-:W-:Y:S01]  /*27b0*/  @P0 FADD.FTZ R93, R68, R93 ;  /* 0x0000005d445d0221 */ /* 0x000fe20000010000 */
[----:B------:R-:W-:Y:S02]  /*27c0*/  LEA.HI.X R105, R218, c[0x0][0x24c], RZ, 0x4, P4 ;  /* 0x00009300da697a11 */ /* 0x000fe400020f24ff */
[----:B------:R-:W-:Y:S01]  /*27d0*/  LOP3.LUT P4, RZ, R153, 0xff000000, RZ, 0xc0, !PT ;  /* 0xff00000099ff7812 */ /* 0x000fe2000788c0ff */
[C---:B------:R-:W-:Y:S01]  /*27e0*/  FMUL.FTZ R88, R93.reuse, R110 ;  /* 0x0000006e5d587220 */ /* 0x040fe20000410000 */
[----:B------:R-:W-:Y:S01]  /*27f0*/  SEL R92, R93, R84, P2 ;  /* 0x000000545d5c7207 */ /* 0x000fe20001000000 */
[----:B------:R-:W-:Y:S01]  /*2800*/  FMUL.FTZ R153, R202, R110 ;  /* 0x0000006eca997220 */ /* 0x000fe20000410000 */
[----:B------:R-:W-:Y:S01]  /*2810*/  @P3 PRMT R103, RZ, 0x5410, R51 ;  /* 0x00005410ff673816 */ /* 0x000fe20000000033 */
[----:B------:R-:W-:Y:S01]  /*2820*/  FMUL.FTZ R201, R88, c[0x0][0x1e8] ;  /* 0x00007a0058c97a20 */ /* 0x000fe20000410000 */
[--C-:B------:R-:W-:Y:S01]  /*2830*/  @P6 PRMT R88, RZ, 0x5410, R50.reuse ;  /* 0x00005410ff586816 */ /* 0x100fe20000000032 */
[----:B------:R-:W-:Y:S01]  /*2840*/  FMUL.FTZ R153, R153, c[0x0][0x1e8] ;  /* 0x00007a0099997a20 */ /* 0x000fe20000410000 */
[----:B------:R-:W-:Y:S01]  /*2850*/  SEL R93, R100, R85, P2 ;  /* 0x00000055645d7207 */ /* 0x000fe20001000000 */
[----:B------:R-:W-:Y:S01]  /*2860*/  @P3 FMUL.FTZ R101, R198, R103 ;  /* 0x00000067c6653220 */ /* 0x000fe20000410000 */
[----:B------:R-:W-:Y:S01]  /*2870*/  SEL R95, R202, R87, P2 ;  /* 0x00000057ca5f7207 */ /* 0x000fe20001000000 */
[----:B------:R-:W-:Y:S01]  /*2880*/  @P6 FMUL.FTZ R98, R201, R88 ;  /* 0x00000058c9626220 */ /* 0x000fe20000410000 */
[----:B------:R-:W-:-:S03]  /*2890*/  @P5 PRMT R88, RZ, 0x7610, R50 ;  /* 0x00007610ff585816 */ /* 0x000fc60000000032 */
[----:B------:R0:W-:Y:S02]  /*28a0*/  @P1 STG.E.128 [R108.64+0x10], R92 ;  /* 0x0000105c6c001986 */ /* 0x0001e4000c101d04 */
[----:B------:R-:W-:Y:S01]  /*28b0*/  @P5 FMUL.FTZ R99, R199, R88 ;  /* 0x00000058c7635220 */ /* 0x000fe20000410000 */
[----:B------:R-:W-:-:S04]  /*28c0*/  @P4 PRMT R88, RZ, 0x7610, R51 ;  /* 0x00007610ff584816 */ /* 0x000fc80000000033 */
[----:B------:R-:W-:Y:S01]  /*28d0*/  F2FP.BF16.PACK_AB R98, R99, R98 ;  /* 0x000000626362723e */ /* 0x000fe200000010ff */
[----:B------:R-:W-:Y:S01]  /*28e0*/  @P4 FMUL.FTZ R102, R153, R88 ;  /* 0x0000005899664220 */ /* 0x000fe20000410000 */
[----:B------:R-:W-:-:S04]  /*28f0*/  SEL R88, R217, R80, P2 ;  /* 0x00000050d9587207 */ /* 0x000fc80001000000 */
[----:B------:R-:W-:Y:S01]  /*2900*/  F2FP.BF16.PACK_AB R99, R102, R101 ;  /* 0x000000656663723e */ /* 0x000fe200000010ff */
[----:B------:R-:W-:Y:S01]  /*2910*/  IMAD.WIDE.U32 R100, R196, R173, c[0x0][0x170] ;  /* 0x00005c00c4647625 */ /* 0x000fe200078e00ad */
[----:B------:R1:W-:Y:S04]  /*2920*/  @P1 STG.E.128 [R108.64], R88 ;  /* 0x000000586c001986 */ /* 0x0003e8000c101d04 */
[----:B------:R2:W-:Y:S04]  /*2930*/  STG.E.128 [R104.64], R96 ;  /* 0x0000006068007986 */ /* 0x0005e8000c101d04 */
[----:B------:R-:W3:Y:S01]  /*2940*/  LDG.E.128 R100, [R100.64] ;  /* 0x0000000464647981 */ /* 0x000ee2000c1e1d00 */
[-CC-:B------:R-:W-:Y:S01]  /*2950*/  FFMA.FTZ R111, R111, R177.reuse, R176.reuse ;  /* 0x000000b16f6f7223 */ /* 0x180fe200000100b0 */
[----:B------:R-:W-:Y:S01]  /*2960*/  HFMA2.MMA R173, -RZ, RZ, 0, 0 ;  /* 0x00000000ffad7435 */ /* 0x000fe200000001ff */
[-CC-:B------:R-:W-:Y:S01]  /*2970*/  FFMA.FTZ R112, R112, R177.reuse, R176.reuse ;  /* 0x000000b170707223 */ /* 0x180fe200000100b0 */
[----:B------:R-:W-:Y:S01]  /*2980*/  MOV R197, R144 ;  /* 0x0000009000c57202 */ /* 0x000fe20000000f00 */
[-CC-:B------:R-:W-:Y:S01]  /*2990*/  FFMA.FTZ R113, R113, R177.reuse, R176.reuse ;  /* 0x000000b171717223 */ /* 0x180fe200000100b0 */
[----:B0-----:R-:W-:Y:S01]  /*29a0*/  CS2R R94, SRZ ;  /* 0x00000000005e7805 */ /* 0x001fe2000001ff00 */
[-CC-:B------:R-:W-:Y:S01]  /*29b0*/  FFMA.FTZ R115, R115, R177.reuse, R176.reuse ;  /* 0x000000b173737223 */ /* 0x180fe200000100b0 */
[--C-:B------:R-:W-:Y:S01]  /*29c0*/  @P4 PRMT R92, RZ, 0x7610, R107.reuse ;  /* 0x00007610ff5c4816 */ /* 0x100fe2000000006b */
[-C--:B------:R-:W-:Y:S01]  /*29d0*/  FFMA.FTZ R120, R120, R177.reuse, R176 ;  /* 0x000000b178787223 */ /* 0x080fe200000100b0 */
[----:B-1----:R-:W-:Y:S01]  /*29e0*/  @P6 PRMT R88, RZ, 0x5410, R106 ;  /* 0x00005410ff586816 */ /* 0x002fe2000000006a */
[-C--:B------:R-:W-:Y:S01]  /*29f0*/  FFMA.FTZ R121, R121, R177.reuse, R176 ;  /* 0x000000b179797223 */ /* 0x080fe200000100b0 */
[----:B------:R-:W-:Y:S01]  /*2a00*/  @P5 PRMT R106, RZ, 0x7610, R106 ;  /* 0x00007610ff6a5816 */ /* 0x000fe2000000006a */
[-CC-:B------:R-:W-:Y:S01]  /*2a10*/  FFMA.FTZ R168, R168, R177.reuse, R176.reuse ;  /* 0x000000b1a8a87223 */ /* 0x180fe200000100b0 */
[----:B------:R-:W-:Y:S01]  /*2a20*/  @P3 PRMT R91, RZ, 0x5410, R107 ;  /* 0x00005410ff5b3816 */ /* 0x000fe2000000006b */
[----:B------:R-:W-:Y:S01]  /*2a30*/  FFMA.FTZ R169, R169, R177, R176 ;  /* 0x000000b1a9a97223 */ /* 0x000fe200000100b0 */
[----:B--2---:R-:W-:Y:S01]  /*2a40*/  CS2R R96, SRZ ;  /* 0x0000000000607805 */ /* 0x004fe2000001ff00 */
[----:B------:R-:W-:Y:S01]  /*2a50*/  FADD.FTZ R114, R114, -R111 ;  /* 0x8000006f72727221 */ /* 0x000fe20000010000 */
[----:B------:R-:W-:Y:S01]  /*2a60*/  IADD3 R185, R185, c[0x0][0x160], RZ ;  /* 0x00005800b9b97a10 */ /* 0x000fe20007ffe0ff */
[----:B------:R-:W-:-:S02]  /*2a70*/  FADD.FTZ R112, R117, -R112 ;  /* 0x8000007075707221 */ /* 0x000fc40000010000 */
[----:B------:R-:W-:Y:S02]  /*2a80*/  FADD.FTZ R116, R116, -R113 ;  /* 0x8000007174747221 */ /* 0x000fe40000010000 */
[----:B------:R-:W-:Y:S02]  /*2a90*/  FADD.FTZ R118, R118, -R115 ;  /* 0x8000007376767221 */ /* 0x000fe40000010000 */
[----:B------:R-:W-:Y:S02]  /*2aa0*/  FADD.FTZ R120, R119, -R120 ;  /* 0x8000007877787221 */ /* 0x000fe40000010000 */
[----:B------:R-:W-:Y:S02]  /*2ab0*/  FADD.FTZ R122, R122, -R121 ;  /* 0x800000797a7a7221 */ /* 0x000fe40000010000 */
[----:B------:R-:W-:Y:S02]  /*2ac0*/  FADD.FTZ R168, R123, -R168 ;  /* 0x800000a87ba87221 */ /* 0x000fe40000010000 */
[----:B------:R-:W-:-:S02]  /*2ad0*/  FADD.FTZ R172, R172, -R169 ;  /* 0x800000a9acac7221 */ /* 0x000fc40000010000 */
[----:B------:R-:W-:Y:S01]  /*2ae0*/  @P6 FMUL.FTZ R173, R201, R88 ;  /* 0x00000058c9ad6220 */ /* 0x000fe20000410000 */
[----:B------:R-:W-:Y:S01]  /*2af0*/  HFMA2.MMA R88, -RZ, RZ, 0, 0 ;  /* 0x00000000ff587435 */ /* 0x000fe200000001ff */
[----:B------:R-:W-:Y:S01]  /*2b00*/  FMUL.FTZ R93, R195, R114 ;  /* 0x00000072c35d7220 */ /* 0x000fe20000410000 */
[----:B------:R-:W-:Y:S01]  /*2b10*/  LOP3.LUT P6, RZ, R197, 0xff, RZ, 0xc0, !PT ;  /* 0x000000ffc5ff7812 */ /* 0x000fe200078cc0ff */
[C---:B------:R-:W-:Y:S02]  /*2b20*/  FMUL.FTZ R112, R195.reuse, R112 ;  /* 0x00000070c3707220 */ /* 0x040fe40000410000 */
[C---:B------:R-:W-:Y:S02]  /*2b30*/  FMUL.FTZ R99, R195.reuse, R116 ;  /* 0x00000074c3637220 */ /* 0x040fe40000410000 */
[C---:B------:R-:W-:Y:S02]  /*2b40*/  FMUL.FTZ R118, R195.reuse, R118 ;  /* 0x00000076c3767220 */ /* 0x040fe40000410000 */
[----:B------:R-:W-:-:S02]  /*2b50*/  FMUL.FTZ R105, R195, R120 ;  /* 0x00000078c3697220 */ /* 0x000fc40000410000 */
[C---:B------:R-:W-:Y:S02]  /*2b60*/  FMUL.FTZ R122, R195.reuse, R122 ;  /* 0x0000007ac37a7220 */ /* 0x040fe40000410000 */
[C---:B------:R-:W-:Y:S02]  /*2b70*/  FMUL.FTZ R109, R195.reuse, R168 ;  /* 0x000000a8c36d7220 */ /* 0x040fe40000410000 */
[----:B------:R-:W-:Y:S01]  /*2b80*/  FMUL.FTZ R172, R195, R172 ;  /* 0x000000acc3ac7220 */ /* 0x000fe20000410000 */
[----:B------:R-:W-:Y:S01]  /*2b90*/  @P1 MOV R195, 0x20 ;  /* 0x0000002000c31802 */ /* 0x000fe20000000f00 */
        /* <DEDUP_REMOVED lines=14> */
[----:B------:R-:W-:Y:S01]  /*2c80*/  @P5 FMUL.FTZ R88, R199, R106 ;  /* 0x0000006ac7585220 */ /* 0x000fe20000410000 */
[----:B------:R-:W-:Y:S01]  /*2c90*/  LOP3.LUT P5, RZ, R144, 0xff00, RZ, 0xc0, !PT ;  /* 0x0000ff0090ff7812 */ /* 0x000fe200078ac0ff */
[----:B------:R-:W-:Y:S01]  /*2ca0*/  FMUL.FTZ R89, R93, R110 ;  /* 0x0000006e5d597220 */ /* 0x000fe20000410000 */
[----:B------:R-:W-:Y:S01]  /*2cb0*/  SEL R86, R109, R86, P2 ;  /* 0x000000566d567207 */ /* 0x000fe20001000000 */
[----:B------:R-:W-:Y:S01]  /*2cc0*/  @P1 IMAD.WIDE.U32 R194, R194, R195, c[0x0][0x258] ;  /* 0x00009600c2c21625 */ /* 0x000fe200078e00c3 */
[----:B------:R-:W-:Y:S01]  /*2cd0*/  SEL R87, R172, R87, P2 ;  /* 0x00000057ac577207 */ /* 0x000fe20001000000 */
[----:B------:R-:W-:Y:S01]  /*2ce0*/  HFMA2.MMA R106, -RZ, RZ, 0, 0 ;  /* 0x00000000ff6a7435 */ /* 0x000fe200000001ff */
[----:B------:R-:W-:Y:S01]  /*2cf0*/  LOP3.LUT P2, RZ, R144, 0xff000000, RZ, 0xc0, !PT ;  /* 0xff00000090ff7812 */ /* 0x000fe2000784c0ff */
[----:B------:R-:W-:Y:S01]  /*2d00*/  FMUL.FTZ R98, R89, c[0x0][0x1e8] ;  /* 0x00007a0059627a20 */ /* 0x000fe20000410000 */
[----:B------:R-:W-:Y:S01]  /*2d10*/  @P6 PRMT R89, RZ, 0x5410, R44 ;  /* 0x00005410ff596816 */ /* 0x000fe2000000002c */
[----:B------:R0:W-:Y:S01]  /*2d20*/  @P1 STG.E.128 [R194.64], R80 ;  /* 0x00000050c2001986 */ /* 0x0001e2000c101d04 */
[----:B------:R-:W-:-:S02]  /*2d30*/  FMUL.FTZ R90, R112, R110 ;  /* 0x0000006e705a7220 */ /* 0x000fc40000410000 */
[----:B------:R-:W-:Y:S01]  /*2d40*/  FMUL.FTZ R99, R99, R110 ;  /* 0x0000006e63637220 */ /* 0x000fe20000410000 */
[----:B------:R0:W-:Y:S01]  /*2d50*/  @P1 STG.E.128 [R194.64+0x10], R84 ;  /* 0x00001054c2001986 */ /* 0x0001e2000c101d04 */
[----:B------:R-:W-:Y:S01]  /*2d60*/  LOP3.LUT P1, RZ, R144, 0xff0000, RZ, 0xc0, !PT ;  /* 0x00ff000090ff7812 */ /* 0x000fe2000782c0ff */
[----:B------:R-:W-:Y:S01]  /*2d70*/  FMUL.FTZ R111, R90, c[0x0][0x1e8] ;  /* 0x00007a005a6f7a20 */ /* 0x000fe20000410000 */
[----:B------:R-:W-:Y:S01]  /*2d80*/  @P5 PRMT R90, RZ, 0x7610, R44 ;  /* 0x00007610ff5a5816 */ /* 0x000fe2000000002c */
[----:B------:R-:W-:Y:S01]  /*2d90*/  @P6 FMUL.FTZ R94, R98, R89 ;  /* 0x00000059625e6220 */ /* 0x000fe20000410000 */
[----:B------:R-:W-:Y:S01]  /*2da0*/  MOV R89, RZ ;  /* 0x000000ff00597202 */ /* 0x000fe20000000f00 */
[----:B------:R-:W-:Y:S01]  /*2db0*/  @P3 FMUL.FTZ R89, R198, R91 ;  /* 0x0000005bc6593220 */ /* 0x000fe20000410000 */
[----:B------:R-:W-:Y:S01]  /*2dc0*/  LOP3.LUT P3, RZ, R145, 0xff, RZ, 0xc0, !PT ;  /* 0x000000ff91ff7812 */ /* 0x000fe2000786c0ff */
[----:B------:R-:W-:Y:S01]  /*2dd0*/  @P5 FMUL.FTZ R97, R111, R90 ;  /* 0x0000005a6f615220 */ /* 0x000fe20000410000 */
[----:B------:R-:W-:Y:S01]  /*2de0*/  HFMA2.MMA R90, -RZ, RZ, 0, 0 ;  /* 0x00000000ff5a7435 */ /* 0x000fe200000001ff */
[----:B------:R-:W-:-:S02]  /*2df0*/  FMUL.FTZ R107, R99, c[0x0][0x1e8] ;  /* 0x00007a00636b7a20 */ /* 0x000fc40000410000 */
[-C--:B------:R-:W-:Y:S02]  /*2e00*/  FMUL.FTZ R118, R118, R110.reuse ;  /* 0x0000006e76767220 */ /* 0x080fe40000410000 */
[----:B------:R-:W-:Y:S02]  /*2e10*/  FMUL.FTZ R105, R105, R110 ;  /* 0x0000006e69697220 */ /* 0x000fe40000410000 */
[----:B------:R-:W-:Y:S01]  /*2e20*/  @P4 FMUL.FTZ R90, R153, R92 ;  /* 0x0000005c995a4220 */ /* 0x000fe20000410000 */
[----:B------:R-:W-:Y:S01]  /*2e30*/  LOP3.LUT P4, RZ, R145, 0xff00, RZ, 0xc0, !PT ;  /* 0x0000ff0091ff7812 */ /* 0x000fe2000788c0ff */
[----:B------:R-:W-:Y:S01]  /*2e40*/  FMUL.FTZ R118, R118, c[0x0][0x1e8] ;  /* 0x00007a0076767a20 */ /* 0x000fe20000410000 */
[----:B------:R-:W-:Y:S01]  /*2e50*/  LEA R92, P0, R196, c[0x0][0x248], 0x4 ;  /* 0x00009200c45c7a11 */ /* 0x000fe200078020ff */
[----:B------:R-:W-:Y:S01]  /*2e60*/  FMUL.FTZ R108, R105, c[0x0][0x1e8] ;  /* 0x00007a00696c7a20 */ /* 0x000fe20000410000 */
[----:B------:R-:W-:Y:S01]  /*2e70*/  HFMA2.MMA R105, -RZ, RZ, 0, 0 ;  /* 0x00000000ff697435 */ /* 0x000fe200000001ff */
[-C--:B------:R-:W-:Y:S01]  /*2e80*/  FMUL.FTZ R122, R122, R110.reuse ;  /* 0x0000006e7a7a7220 */ /* 0x080fe20000410000 */
[----:B------:R-:W-:Y:S01]  /*2e90*/  LEA.HI.X R93, R196, c[0x0][0x24c], RZ, 0x4, P0 ;  /* 0x00009300c45d7a11 */ /* 0x000fe200000f24ff */
[----:B------:R-:W-:Y:S01]  /*2ea0*/  FMUL.FTZ R109, R109, R110 ;  /* 0x0000006e6d6d7220 */ /* 0x000fe20000410000 */
[----:B------:R-:W-:Y:S01]  /*2eb0*/  LOP3.LUT P0, RZ, R192, 0xff, RZ, 0xc0, !PT ;  /* 0x000000ffc0ff7812 */ /* 0x000fe2000780c0ff */
[----:B------:R-:W-:-:S02]  /*2ec0*/  FMUL.FTZ R122, R122, c[0x0][0x1e8] ;  /* 0x00007a007a7a7a20 */ /* 0x000fc40000410000 */
[----:B------:R-:W-:Y:S01]  /*2ed0*/  FMUL.FTZ R109, R109, c[0x0][0x1e8] ;  /* 0x00007a006d6d7a20 */ /* 0x000fe20000410000 */
[----:B------:R-:W-:Y:S01]  /*2ee0*/  SEL R192, RZ, 0x1, P0 ;  /* 0x00000001ffc07807 */ /* 0x000fe20000000000 */
[----:B------:R-:W-:Y:S02]  /*2ef0*/  FMUL.FTZ R110, R172, R110 ;  /* 0x0000006eac6e7220 */ /* 0x000fe40000410000 */
[----:B------:R-:W-:Y:S01]  /*2f00*/  FADD.FTZ R13, R88, R13 ;  /* 0x0000000d580d7221 */ /* 0x000fe20000010000 */
[----:B------:R-:W-:Y:S01]  /*2f10*/  F2FP.BF16.PACK_AB R88, R97, R94 ;  /* 0x0000005e6158723e */ /* 0x000fe200000010ff */
[----:B------:R-:W-:Y:S01]  /*2f20*/  FMUL.FTZ R110, R110, c[0x0][0x1e8] ;  /* 0x00007a006e6e7a20 */ /* 0x000fe20000410000 */
[----:B------:R-:W-:Y:S01]  /*2f30*/  MOV R97, RZ ;  /* 0x000000ff00617202 */ /* 0x000fe20000000f00 */
        /* <DEDUP_REMOVED lines=15> */
[--C-:B---3--:R-:W-:Y:S02]  /*3030*/  @P6 PRMT R91, RZ, 0x5410, R100.reuse ;  /* 0x00005410ff5b6816 */ /* 0x108fe40000000064 */
[----:B------:R-:W-:Y:S02]  /*3040*/  @P5 PRMT R100, RZ, 0x7610, R100 ;  /* 0x00007610ff645816 */ /* 0x000fe40000000064 */
[----:B------:R-:W-:Y:S01]  /*3050*/  @P1 PRMT R94, RZ, 0x5410, R101 ;  /* 0x00005410ff5e1816 */ /* 0x000fe20000000065 */
[----:B------:R-:W-:Y:S01]  /*3060*/  @P6 FMUL.FTZ R95, R98, R91 ;  /* 0x0000005b625f6220 */ /* 0x000fe20000410000 */
[--C-:B------:R-:W-:Y:S01]  /*3070*/  @P1 PRMT R91, RZ, 0x5410, R45.reuse ;  /* 0x00005410ff5b1816 */ /* 0x100fe2000000002d */
[----:B------:R-:W-:Y:S01]  /*3080*/  CS2R R98, SRZ ;  /* 0x0000000000627805 */ /* 0x000fe2000001ff00 */
[----:B------:R-:W-:Y:S01]  /*3090*/  @P5 FMUL.FTZ R96, R111, R100 ;  /* 0x000000646f605220 */ /* 0x000fe20000410000 */
[----:B------:R-:W-:Y:S01]  /*30a0*/  LOP3.LUT P5, RZ, R145, 0xff0000, RZ, 0xc0, !PT ;  /* 0x00ff000091ff7812 */ /* 0x000fe200078ac0ff */
[----:B------:R-:W-:Y:S01]  /*30b0*/  @P1 FMUL.FTZ R97, R107, R94 ;  /* 0x0000005e6b611220 */ /* 0x000fe20000410000 */
[----:B------:R-:W-:Y:S01]  /*30c0*/  LOP3.LUT P6, RZ, R145, 0xff000000, RZ, 0xc0, !PT ;  /* 0xff00000091ff7812 */ /* 0x000fe200078cc0ff */
[----:B------:R-:W-:Y:S01]  /*30d0*/  @P1 FMUL.FTZ R98, R107, R91 ;  /* 0x0000005b6b621220 */ /* 0x000fe20000410000 */
[----:B------:R-:W-:Y:S01]  /*30e0*/  @P2 PRMT R91, RZ, 0x7610, R45 ;  /* 0x00007610ff5b2816 */ /* 0x000fe2000000002d */
[----:B------:R-:W-:Y:S01]  /*30f0*/  HFMA2.MMA R94, -RZ, RZ, 0, 0 ;  /* 0x00000000ff5e7435 */ /* 0x000fe200000001ff */
[----:B------:R-:W-:Y:S01]  /*3100*/  MOV R100, RZ ;  /* 0x000000ff00647202 */ /* 0x000fe20000000f00 */
[----:B------:R-:W-:Y:S01]  /*3110*/  FADD.FTZ R8, R95, R8 ;  /* 0x000000085f087221 */ /* 0x000fe20000010000 */
[----:B------:R-:W-:Y:S01]  /*3120*/  ISETP.GE.AND P1, PT, R185, c[0x0][0x164], PT ;  /* 0x00005900b9007a0c */ /* 0x000fe20003f26270 */
[----:B------:R-:W-:Y:S01]  /*3130*/  @P2 FMUL.FTZ R99, R118, R91 ;  /* 0x0000005b76632220 */ /* 0x000fe20000410000 */
[----:B------:R-:W-:Y:S01]  /*3140*/  @P3 PRMT R91, RZ, 0x5410, R46 ;  /* 0x00005410ff5b3816 */ /* 0x000fe2000000002e */
[----:B------:R-:W-:Y:S01]  /*3150*/  FADD.FTZ R9, R96, R9 ;  /* 0x0000000960097221 */ /* 0x000fe20000010000 */
[----:B------:R-:W-:Y:S01]  /*3160*/  @P2 PRMT R101, RZ, 0x7610, R101 ;  /* 0x00007610ff652816 */ /* 0x000fe20000000065 */
[----:B------:R-:W-:Y:S01]  /*3170*/  FADD.FTZ R6, R97, R6 ;  /* 0x0000000661067221 */ /* 0x000fe20000010000 */
[----:B------:R-:W-:Y:S01]  /*3180*/  @P5 PRMT R104, RZ, 0x5410, R47 ;  /* 0x00005410ff685816 */ /* 0x000fe2000000002f */
[----:B------:R-:W-:Y:S01]  /*3190*/  @P3 FMUL.FTZ R100, R108, R91 ;  /* 0x0000005b6c643220 */ /* 0x000fe20000410000 */
[----:B------:R-:W-:Y:S01]  /*31a0*/  @P4 PRMT R91, RZ, 0x7610, R46 ;  /* 0x00007610ff5b4816 */ /* 0x000fe2000000002e */
[----:B------:R-:W-:Y:S01]  /*31b0*/  @P2 FMUL.FTZ R94, R118, R101 ;  /* 0x00000065765e2220 */ /* 0x000fe20000410000 */
[----:B------:R-:W-:-:S02]  /*31c0*/  F2FP.BF16.PACK_AB R89, R99, R98 ;  /* 0x000000626359723e */ /* 0x000fc400000010ff */
[--C-:B------:R-:W-:Y:S01]  /*31d0*/  @P3 PRMT R98, RZ, 0x5410, R102.reuse ;  /* 0x00005410ff623816 */ /* 0x100fe20000000066 */
[----:B------:R-:W-:Y:S01]  /*31e0*/  @P4 FMUL.FTZ R105, R122, R91 ;  /* 0x0000005b7a694220 */ /* 0x000fe20000410000 */
[----:B------:R-:W-:Y:S01]  /*31f0*/  MOV R91, RZ ;  /* 0x000000ff005b7202 */ /* 0x000fe20000000f00 */
[----:B------:R-:W-:Y:S01]  /*3200*/  @P5 FMUL.FTZ R91, R109, R104 ;  /* 0x000000686d5b5220 */ /* 0x000fe20000410000 */
[----:B------:R-:W-:Y:S01]  /*3210*/  @P6 PRMT R104, RZ, 0x7610, R47 ;  /* 0x00007610ff686816 */ /* 0x000fe2000000002f */
[----:B------:R-:W-:Y:S01]  /*3220*/  FADD.FTZ R7, R94, R7 ;  /* 0x000000075e077221 */ /* 0x000fe20000010000 */
[----:B------:R-:W-:Y:S01]  /*3230*/  F2FP.BF16.PACK_AB R90, R105, R100 ;  /* 0x00000064695a723e */ /* 0x000fe200000010ff */
[----:B------:R-:W-:Y:S01]  /*3240*/  HFMA2.MMA R100, -RZ, RZ, 0, 0 ;  /* 0x00000000ff647435 */ /* 0x000fe200000001ff */
[----:B------:R-:W-:Y:S01]  /*3250*/  @P4 PRMT R102, RZ, 0x7610, R102 ;  /* 0x00007610ff664816 */ /* 0x000fe20000000066 */
[----:B------:R-:W-:Y:S01]  /*3260*/  @P6 FMUL.FTZ R106, R110, R104 ;  /* 0x000000686e6a6220 */ /* 0x000fe20000410000 */
[----:B------:R-:W-:-:S02]  /*3270*/  @P5 PRMT R104, RZ, 0x5410, R103 ;  /* 0x00005410ff685816 */ /* 0x000fc40000000067 */
[----:B------:R-:W-:Y:S01]  /*3280*/  @P6 PRMT R105, RZ, 0x7610, R103 ;  /* 0x00007610ff696816 */ /* 0x000fe20000000067 */
[----:B------:R-:W-:Y:S01]  /*3290*/  @P4 FMUL.FTZ R100, R122, R102 ;  /* 0x000000667a644220 */ /* 0x000fe20000410000 */
[----:B------:R-:W-:Y:S01]  /*32a0*/  F2FP.BF16.PACK_AB R91, R106, R91 ;  /* 0x0000005b6a5b723e */ /* 0x000fe200000010ff */
[----:B------:R-:W-:Y:S01]  /*32b0*/  HFMA2.MMA R106, -RZ, RZ, 0, 0 ;  /* 0x00000000ff6a7435 */ /* 0x000fe200000001ff */
[----:B------:R-:W-:Y:S01]  /*32c0*/  MOV R99, RZ ;  /* 0x000000ff00637202 */ /* 0x000fe20000000f00 */
[----:B------:R-:W-:Y:S01]  /*32d0*/  @P3 FMUL.FTZ R99, R108, R98 ;  /* 0x000000626c633220 */ /* 0x000fe20000410000 */
[----:B------:R-:W-:Y:S01]  /*32e0*/  MOV R103, RZ ;  /* 0x000000ff00677202 */ /* 0x000fe20000000f00 */
[----:B------:R0:W-:Y:S01]  /*32f0*/  STG.E.128 [R92.64], R88 ;  /* 0x000000585c007986 */ /* 0x0001e2000c101d04 */
[----:B------:R-:W-:Y:S02]  /*3300*/  @P5 FMUL.FTZ R103, R109, R104 ;  /* 0x000000686d675220 */ /* 0x000fe40000410000 */
[----:B------:R-:W-:-:S02]  /*3310*/  @P6 FMUL.FTZ R106, R110, R105 ;  /* 0x000000696e6a6220 */ /* 0x000fc40000410000 */
[----:B------:R-:W-:Y:S02]  /*3320*/  FADD.FTZ R4, R99, R4 ;  /* 0x0000000463047221 */ /* 0x000fe40000010000 */
[----:B------:R-:W-:Y:S02]  /*3330*/  FADD.FTZ R5, R100, R5 ;  /* 0x0000000564057221 */ /* 0x000fe40000010000 */
[----:B------:R-:W-:Y:S02]  /*3340*/  FADD.FTZ R2, R103, R2 ;  /* 0x0000000267027221 */ /* 0x000fe40000010000 */
[----:B------:R-:W-:Y:S01]  /*3350*/  FADD.FTZ R3, R106, R3 ;  /* 0x000000036a037221 */ /* 0x000fe20000010000 */
[----:B0-----:R-:W-:Y:S01]  /*3360*/  @P1 CALL.REL.NOINC `(.L_x_3643) ;  /* 0x0000001000001944 */ /* 0x001fe20003c00000 */
[----:B------:R-:W-:Y:S05]  /*3370*/  BRA `(.L_x_3644) ;  /* 0xffffd3f000007947 */ /* 0x000fea000383ffff */
.L_x_3643:
        /* <DEDUP_REMOVED lines=56> */
.L_x_3640:
[----:B------:R-:W0:Y:S01]  /*3700*/  S2UR UR6, SR_CTAID.X ;  /* 0x00000000000679c3 */ /* 0x000e220000002500 */
[----:B------:R-:W0:Y:S01]  /*3710*/  S2R R2, SR_TID.X ;  /* 0x0000000000027919 */ /* 0x000e220000002100 */
[----:B------:R-:W-:-:S02]  /*3720*/  MOV R7, 0x20 ;  /* 0x0000002000077802 */ /* 0x000fc40000000f00 */
        /* <DEDUP_REMOVED lines=25> */
.L_x_3641:
[----:B------:R-:W-:Y:S01]  /*38c0*/  HFMA2.MMA R97, -RZ, RZ, 0, 9.5367431640625e-07 ;  /* 0x00000010ff617435 */ /* 0x000fe200000001ff */
[----:B------:R-:W-:-:S02]  /*38d0*/  MOV R92, R96 ;  /* 0x00000060005c7202 */ /* 0x000fc40000000f00 */
[----:B------:R-:W-:Y:S02]  /*38e0*/  MOV R94, 0x1f ;  /* 0x0000001f005e7802 */ /* 0x000fe40000000f00 */
[----:B------:R-:W-:Y:S02]  /*38f0*/  MOV R99, 0xffffffff ;  /* 0xffffffff00637802 */ /* 0x000fe40000000f00 */
[----:B------:R-:W-:Y:S02]  /*3900*/  MOV R88, 0x3920 ;  /* 0x0000392000587802 */ /* 0x000fe40000000f00 */
[----:B-----5:R-:W-:Y:S05]  /*3910*/  CALL.REL.NOINC `($__internal_75_$__cuda_sm70_shflsync_down_p) ;  /* 0x0000046000007944 */ /* 0x020fea0003c00000 */
[----:B-1----:R-:W-:Y:S01]  /*3920*/  MOV R91, R92 ;  /* 0x0000005c005b7202 */ /* 0x002fe20000000f00 */
[----:B0-----:R-:W-:Y:S05]  /*3930*/  BRA `(.L_x_3645) ;  /* 0xffffde4000007947 */ /* 0x001fea000383ffff */
.L_x_3642:
[----:B------:R-:W-:Y:S01]  /*3940*/  HFMA2.MMA R97, -RZ, RZ, 0, 9.5367431640625e-07 ;  /* 0x00000010ff617435 */ /* 0x000fe200000001ff */
[----:B------:R-:W-:Y:S02]  /*3950*/  MOV R92, R93 ;  /* 0x0000005d005c7202 */ /* 0x000fe40000000f00 */
[----:B------:R-:W-:Y:S02]  /*3960*/  MOV R94, 0x1f ;  /* 0x0000001f005e7802 */ /* 0x000fe40000000f00 */
[----:B------:R-:W-:-:S02]  /*3970*/  MOV R99, 0xffffffff ;  /* 0xffffffff00637802 */ /* 0x000fc40000000f00 */
[----:B------:R-:W-:Y:S02]  /*3980*/  MOV R88, 0x39a0 ;  /* 0x000039a000587802 */ /* 0x000fe40000000f00 */
[----:B01---5:R-:W-:Y:S05]  /*3990*/  CALL.REL.NOINC `($__internal_75_$__cuda_sm70_shflsync_down_p) ;  /* 0x000003e000007944 */ /* 0x023fea0003c00000 */
[----:B------:R-:W-:Y:S01]  /*39a0*/  FADD.FTZ R96, R96, R91 ;  /* 0x0000005b60607221 */ /* 0x000fe20000010000 */
[----:B0-----:R-:W-:Y:S01]  /*39b0*/  HFMA2.MMA R97, -RZ, RZ, 0, 4.76837158203125e-07 ;  /* 0x00000008ff617435 */ /* 0x001fe200000001ff */
[----:B-1----:R-:W-:Y:S01]  /*39c0*/  FADD.FTZ R93, R93, R92 ;  /* 0x0000005c5d5d7221 */ /* 0x002fe20000010000 */
[----:B------:R-:W-:Y:S02]  /*39d0*/  MOV R94, 0x1f ;  /* 0x0000001f005e7802 */ /* 0x000fe40000000f00 */
[----:B------:R-:W-:Y:S02]  /*39e0*/  MOV R99, 0xffffffff ;  /* 0xffffffff00637802 */ /* 0x000fe40000000f00 */
[----:B------:R-:W-:Y:S02]  /*39f0*/  MOV R92, R96 ;  /* 0x00000060005c7202 */ /* 0x000fe40000000f00 */
[----:B------:R-:W-:Y:S02]  /*3a00*/  MOV R88, 0x3a20 ;  /* 0x00003a2000587802 */ /* 0x000fe40000000f00 */
[----:B------:R-:W-:Y:S05]  /*3a10*/  CALL.REL.NOINC `($__internal_75_$__cuda_sm70_shflsync_down_p) ;  /* 0x0000036000007944 */ /* 0x000fea0003c00000 */
[----:B0-----:R-:W-:Y:S01]  /*3a20*/  HFMA2.MMA R97, -RZ, RZ, 0, 4.76837158203125e-07 ;  /* 0x00000008ff617435 */ /* 0x001fe200000001ff */
[----:B-1----:R-:W-:-:S02]  /*3a30*/  MOV R91, R92 ;  /* 0x0000005c005b7202 */ /* 0x002fc40000000f00 */
[----:B------:R-:W-:Y:S02]  /*3a40*/  MOV R92, R93 ;  /* 0x0000005d005c7202 */ /* 0x000fe40000000f00 */
[----:B------:R-:W-:Y:S02]  /*3a50*/  MOV R94, 0x1f ;  /* 0x0000001f005e7802 */ /* 0x000fe40000000f00 */
[----:B------:R-:W-:Y:S02]  /*3a60*/  MOV R99, 0xffffffff ;  /* 0xffffffff00637802 */ /* 0x000fe40000000f00 */
[----:B------:R-:W-:Y:S02]  /*3a70*/  MOV R88, 0x3a90 ;  /* 0x00003a9000587802 */ /* 0x000fe40000000f00 */
[----:B------:R-:W-:Y:S05]  /*3a80*/  CALL.REL.NOINC `($__internal_75_$__cuda_sm70_shflsync_down_p) ;  /* 0x000002f000007944 */ /* 0x000fea0003c00000 */
[----:B------:R-:W-:Y:S01]  /*3a90*/  FADD.FTZ R96, R91, R96 ;  /* 0x000000605b607221 */ /* 0x000fe20000010000 */
[----:B0-----:R-:W-:Y:S01]  /*3aa0*/  HFMA2.MMA R97, -RZ, RZ, 0, 2.384185791015625e-07 ;  /* 0x00000004ff617435 */ /* 0x001fe200000001ff */
[----:B-1----:R-:W-:Y:S01]  /*3ab0*/  FADD.FTZ R93, R93, R92 ;  /* 0x0000005c5d5d7221 */ /* 0x002fe20000010000 */
[----:B------:R-:W-:Y:S02]  /*3ac0*/  MOV R94, 0x1f ;  /* 0x0000001f005e7802 */ /* 0x000fe40000000f00 */
[----:B------:R-:W-:-:S02]  /*3ad0*/  MOV R99, 0xffffffff ;  /* 0xffffffff00637802 */ /* 0x000fc40000000f00 */
[----:B------:R-:W-:Y:S02]  /*3ae0*/  MOV R92, R96 ;  /* 0x00000060005c7202 */ /* 0x000fe40000000f00 */
[----:B------:R-:W-:Y:S02]  /*3af0*/  MOV R88, 0x3b10 ;  /* 0x00003b1000587802 */ /* 0x000fe40000000f00 */
[----:B------:R-:W-:Y:S05]  /*3b00*/  CALL.REL.NOINC `($__internal_75_$__cuda_sm70_shflsync_down_p) ;  /* 0x0000027000007944 */ /* 0x000fea0003c00000 */
[----:B0-----:R-:W-:Y:S01]  /*3b10*/  HFMA2.MMA R97, -RZ, RZ, 0, 2.384185791015625e-07 ;  /* 0x00000004ff617435 */ /* 0x001fe200000001ff */
[----:B-1----:R-:W-:Y:S02]  /*3b20*/  MOV R91, R92 ;  /* 0x0000005c005b7202 */ /* 0x002fe40000000f00 */
[----:B------:R-:W-:Y:S02]  /*3b30*/  MOV R92, R93 ;  /* 0x0000005d005c7202 */ /* 0x000fe40000000f00 */
[----:B------:R-:W-:Y:S02]  /*3b40*/  MOV R94, 0x1f ;  /* 0x0000001f005e7802 */ /* 0x000fe40000000f00 */
[----:B------:R-:W-:Y:S02]  /*3b50*/  MOV R99, 0xffffffff ;  /* 0xffffffff00637802 */ /* 0x000fe40000000f00 */
[----:B------:R-:W-:-:S02]  /*3b60*/  MOV R88, 0x3b80 ;  /* 0x00003b8000587802 */ /* 0x000fc40000000f00 */
[----:B------:R-:W-:Y:S05]  /*3b70*/  CALL.REL.NOINC `($__internal_75_$__cuda_sm70_shflsync_down_p) ;  /* 0x0000020000007944 */ /* 0x000fea0003c00000 */
[----:B------:R-:W-:Y:S01]  /*3b80*/  FADD.FTZ R96, R91, R96 ;  /* 0x000000605b607221 */ /* 0x000fe20000010000 */
[----:B0-----:R-:W-:Y:S01]  /*3b90*/  HFMA2.MMA R97, -RZ, RZ, 0, 1.1920928955078125e-07 ;  /* 0x00000002ff617435 */ /* 0x001fe200000001ff */
[----:B-1----:R-:W-:Y:S01]  /*3ba0*/  FADD.FTZ R95, R93, R92 ;  /* 0x0000005c5d5f7221 */ /* 0x002fe20000010000 */
[----:B------:R-:W-:-:S02]  /*3bb0*/  MOV R94, 0x1f ;  /* 0x0000001f005e7802 */ /* 0x000fc40000000f00 */
[----:B------:R-:W-:Y:S02]  /*3bc0*/  MOV R99, 0xffffffff ;  /* 0xffffffff00637802 */ /* 0x000fe40000000f00 */
[----:B------:R-:W-:Y:S02]  /*3bd0*/  MOV R92, R96 ;  /* 0x00000060005c7202 */ /* 0x000fe40000000f00 */
[----:B------:R-:W-:Y:S02]  /*3be0*/  MOV R88, 0x3c00 ;  /* 0x00003c0000587802 */ /* 0x000fe40000000f00 */
[----:B------:R-:W-:Y:S05]  /*3bf0*/  CALL.REL.NOINC `($__internal_75_$__cuda_sm70_shflsync_down_p) ;  /* 0x0000018000007944 */ /* 0x000fea0003c00000 */
[----:B0-----:R-:W-:Y:S01]  /*3c00*/  HFMA2.MMA R97, -RZ, RZ, 0, 1.1920928955078125e-07 ;  /* 0x00000002ff617435 */ /* 0x001fe200000001ff */
[----:B-1----:R-:W-:Y:S02]  /*3c10*/  MOV R91, R92 ;  /* 0x0000005c005b7202 */ /* 0x002fe40000000f00 */
[----:B------:R-:W-:Y:S02]  /*3c20*/  MOV R92, R95 ;  /* 0x0000005f005c7202 */ /* 0x000fe40000000f00 */
[----:B------:R-:W-:Y:S02]  /*3c30*/  MOV R94, 0x1f ;  /* 0x0000001f005e7802 */ /* 0x000fe40000000f00 */
[----:B------:R-:W-:-:S02]  /*3c40*/  MOV R99, 0xffffffff ;  /* 0xffffffff00637802 */ /* 0x000fc40000000f00 */
[----:B------:R-:W-:Y:S02]  /*3c50*/  MOV R88, 0x3c70 ;  /* 0x00003c7000587802 */ /* 0x000fe40000000f00 */
[----:B------:R-:W-:Y:S05]  /*3c60*/  CALL.REL.NOINC `($__internal_75_$__cuda_sm70_shflsync_down_p) ;  /* 0x0000011000007944 */ /* 0x000fea0003c00000 */
[----:B------:R-:W-:Y:S01]  /*3c70*/  FADD.FTZ R93, R91, R96 ;  /* 0x000000605b5d7221 */ /* 0x000fe20000010000 */
[----:B0-----:R-:W-:Y:S01]  /*3c80*/  HFMA2.MMA R97, -RZ, RZ, 0, 5.9604644775390625e-08 ;  /* 0x00000001ff617435 */ /* 0x001fe200000001ff */
[----:B-1----:R-:W-:Y:S01]  /*3c90*/  FADD.FTZ R95, R95, R92 ;  /* 0x0000005c5f5f7221 */ /* 0x002fe20000010000 */
[----:B------:R-:W-:Y:S02]  /*3ca0*/  MOV R94, 0x1f ;  /* 0x0000001f005e7802 */ /* 0x000fe40000000f00 */
[----:B------:R-:W-:Y:S02]  /*3cb0*/  MOV R99, 0xffffffff ;  /* 0xffffffff00637802 */ /* 0x000fe40000000f00 */
[----:B------:R-:W-:Y:S02]  /*3cc0*/  MOV R92, R93 ;  /* 0x0000005d005c7202 */ /* 0x000fe40000000f00 */
[----:B------:R-:W-:Y:S02]  /*3cd0*/  MOV R88, 0x3cf0 ;  /* 0x00003cf000587802 */ /* 0x000fe40000000f00 */
[----:B------:R-:W-:Y:S05]  /*3ce0*/  CALL.REL.NOINC `($__internal_75_$__cuda_sm70_shflsync_down_p) ;  /* 0x0000009000007944 */ /* 0x000fea0003c00000 */
[----:B0-----:R-:W-:Y:S01]  /*3cf0*/  HFMA2.MMA R97, -RZ, RZ, 0, 5.9604644775390625e-08 ;  /* 0x00000001ff617435 */ /* 0x001fe200000001ff */
[----:B-1----:R-:W-:-:S02]  /*3d00*/  MOV R100, R92 ;  /* 0x0000005c00647202 */ /* 0x002fc40000000f00 */
[----:B------:R-:W-:Y:S02]  /*3d10*/  MOV R92, R95 ;  /* 0x0000005f005c7202 */ /* 0x000fe40000000f00 */
[----:B------:R-:W-:Y:S02]  /*3d20*/  MOV R94, 0x1f ;  /* 0x0000001f005e7802 */ /* 0x000fe40000000f00 */
[----:B------:R-:W-:Y:S02]  /*3d30*/  MOV R99, 0xffffffff ;  /* 0xffffffff00637802 */ /* 0x000fe40000000f00 */
[----:B------:R-:W-:Y:S02]  /*3d40*/  MOV R88, 0x3d60 ;  /* 0x00003d6000587802 */ /* 0x000fe40000000f00 */
[----:B------:R-:W-:Y:S05]  /*3d50*/  CALL.REL.NOINC `($__internal_75_$__cuda_sm70_shflsync_down_p) ;  /* 0x0000002000007944 */ /* 0x000fea0003c00000 */
[----:B-1----:R-:W-:Y:S01]  /*3d60*/  MOV R88, R92 ;  /* 0x0000005c00587202 */ /* 0x002fe20000000f00 */
[----:B0-----:R-:W-:Y:S05]  /*3d70*/  BRA `(.L_x_3646) ;  /* 0xffffdb2000007947 */ /* 0x001fea000383ffff */
        .weak           $__internal_75_$__cuda_sm70_shflsync_down_p
        .type           $__internal_75_$__cuda_sm70_shflsync_down_p,@function
        .size           $__internal_75_$__cuda_sm70_shflsync_down_p,(.L_x_9329 - $__internal_75_$__cuda_sm70_shflsync_down_p)
$__internal_75_$__cuda_sm70_shflsync_down_p:
[----:B------:R-:W-:Y:S01]  /*3d80*/  HFMA2.MMA R89, -RZ, RZ, 0, 0 ;  /* 0x00000000ff597435 */ /* 0x000fe200000001ff */
[----:B------:R-:W-:Y:S04]  /*3d90*/  WARPSYNC R99 ;  /* 0x0000006300007348 */ /* 0x000fe80003800000 */
[----:B------:R0:W1:Y:S01]  /*3da0*/  SHFL.DOWN PT, R92, R92, R97, R94 ;  /* 0x080000615c5c7389 */ /* 0x00006200000e005e */
[----:B------:R-:W-:Y:S05]  /*3db0*/  RET.REL.NODEC R88 `(_ZN10layer_norm13ln_bwd_kernelINS_13Kernel_traitsI13__nv_bfloat16S2_fS2_fjLj3072ELj1ELj1ELj4ELj16ENS_18Kernel_traits_baseILj3072ES2_S2_fS2_fjLj128EEEEELb1ELb1ELb0ELb1EEEvNS_9BwdParamsE) ;  /* 0xffffc24058007950 */ /* 0x000fea0003c3ffff */
.L_x_3647:
        /* <DEDUP_REMOVED lines=12> */
.L_x_9329:


//--------------------- .text._ZN10layer_norm22ln_bwd_finalize_kernelINS_22Kernel_traits_finalizeILj3072E13__nv_bfloat16S2_fS2_fjLb1ELj1024ELj4ENS_18Kernel_traits_baseILj3072ES2_S2_fS2_fjLj1024EEEEELb1ELb0EEEvNS_9BwdParamsE --------------------------
	.section	.text._ZN10layer_norm22ln_bwd_finalize_kernelINS_22Kernel_traits_finalizeILj3072E13__nv_bfloat16S2_fS2_fjLb1ELj1024ELj4ENS_18Kernel_traits_baseILj3072ES2_S2_fS2_fjLj1024EEEEELb1ELb0EEEvNS_9BwdParamsE,"ax",@progbits
	.sectioninfo	@"SHI_REGISTERS=32"
	.align	128
        .global         _ZN10layer_norm22ln_bwd_finalize_kernelINS_22Kernel_traits_finalizeILj3072E13__nv_bfloat16S2_fS2_fjLb1ELj1024ELj4ENS_18Kernel_traits_baseILj3072ES2_S2_fS2_fjLj1024EEEEELb1ELb0EEEvNS_9BwdParamsE
        .type           _ZN10layer_norm22ln_bwd_finalize_kernelINS_22Kernel_traits_finalizeILj3072E13__nv_bfloat16S2_fS2_fjLb1ELj1024ELj4ENS_18Kernel_traits_baseILj3072ES2_S2_fS2_fjLj1024EEEEELb1ELb0EEEvNS_9BwdParamsE,@function
        .size           _ZN10layer_norm22ln_bwd_finalize_kernelINS_22Kernel_traits_finalizeILj3072E13__nv_bfloat16S2_fS2_fjLb1ELj1024ELj4ENS_18Kernel_traits_baseILj3072ES2_S2_fS2_fjLj1024EEEEELb1ELb0EEEvNS_9BwdParamsE,(.L_x_9330 - _ZN10layer_norm22ln_bwd_finalize_kernelINS_22Kernel_traits_finalizeILj3072E13__nv_bfloat16S2_fS2_fjLb1ELj1024ELj4ENS_18Kernel_traits_baseILj3072ES2_S2_fS2_fjLj1024EEEEELb1ELb0EEEvNS_9BwdParamsE)
        .other          _ZN10layer_norm22ln_bwd_finalize_kernelINS_22Kernel_traits_finalizeILj3072E13__nv_bfloat16S2_fS2_fjLb1ELj1024ELj4ENS_18Kernel_traits_baseILj3072ES2_S2_fS2_fjLj1024EEEEELb1ELb0EEEvNS_9BwdParamsE,@"STO_CUDA_ENTRY STV_DEFAULT"
_ZN10layer_norm22ln_bwd_finalize_kernelINS_22Kernel_traits_finalizeILj3072E13__nv_bfloat16S2_fS2_fjLb1ELj1024ELj4ENS_18Kernel_traits_baseILj3072ES2_S2_fS2_fjLj1024EEEEELb1ELb0EEEvNS_9BwdParamsE:
.text._ZN10layer_norm22ln_bwd_finalize_kernelINS_22Kernel_traits_finalizeILj3072E13__nv_bfloat16S2_fS2_fjLb1ELj1024ELj4ENS_18Kernel_traits_baseILj3072ES2_S2_fS2_fjLj1024EEEEELb1ELb0EEEvNS_9BwdParamsE:
        /* <DEDUP_REMOVED lines=19> */
.L_x_3661:
        /* <DEDUP_REMOVED lines=33> */
.L_x_3652:
        /* <DEDUP_REMOVED lines=47> */
.L_x_3651:
[----:B------:R-:W-:Y:S05]  /*0630*/  BSYNC B1 ;  /* 0x0000000000017941 */ /* 0x000fea0003800000 */
.L_x_3650:
        /* <DEDUP_REMOVED lines=29> */
.L_x_3654:
[----:B------:R-:W-:Y:S05]  /*0810*/  BSYNC B1 ;  /* 0x0000000000017941 */ /* 0x000fea0003800000 */
.L_x_3653:
        /* <DEDUP_REMOVED lines=14> */
.L_x_3655:
[----:B------:R-:W-:Y:S05]  /*0900*/  BSYNC B1 ;  /* 0x0000000000017941 */ /* 0x000fea0003800000 */
.L_x_3649:
[----:B------:R-:W-:Y:S05]  /*0910*/  BSYNC B0 ;  /* 0x0000000000007941 */ /* 0x000fea0003800000 */
.L_x_3648:
        /* <DEDUP_REMOVED lines=12> */
.L_x_3662:
        /* <DEDUP_REMOVED lines=27> */
.L_x_3663:
        /* <DEDUP_REMOVED lines=9> */
.L_x_3656:
        /* <DEDUP_REMOVED lines=21> */
.L_x_3660:
[----:B------:R-:W-:Y:S05]  /*0d70*/  BSYNC B0 ;  /* 0x0000000000007941 */ /* 0x000fea0003800000 */
.L_x_3659:
[C---:B------:R-:W-:Y:S02]  /*0d80*/  ISETP.GT.U32.AND P1, PT, R4.reuse, -0xc01, PT ;  /* 0xfffff3ff0400780c */ /* 0x040fe40003f24070 */
[----:B------:R-:W-:-:S02]  /*0d90*/  IADD3 R4, R4, 0xc00, RZ ;  /* 0x00000c0004047810 */ /* 0x000fc40007ffe0ff */
[----:B------:R-:W-:-:S09]  /*0da0*/  IADD3 R5, R5, 0x600, RZ ;  /* 0x0000060005057810 */ /* 0x000fd20007ffe0ff */
[----:B01----:R-:W-:Y:S05]  /*0db0*/  @P1 BRA `(.L_x_3661) ;  /* 0xfffff37000001947 */ /* 0x003fea000383ffff */
[----:B------:R-:W-:Y:S05]  /*0dc0*/  EXIT ;  /* 0x000000000000794d */ /* 0x000fea0003800000 */
.L_x_3657:
[----:B------:R-:W-:Y:S01]  /*0dd0*/  HFMA2.MMA R17, -RZ, RZ, 0, 5.9604644775390625e-08 ;  /* 0x00000001ff117435 */ /* 0x000fe200000001ff */
[----:B---3--:R-:W-:Y:S01]  /*0de0*/  MOV R18, R10 ;  /* 0x0000000a00127202 */ /* 0x008fe20000000f00 */
[----:B------:R-:W-:Y:S01]  /*0df0*/  IMAD.MOV.U32 R14, RZ, RZ, 0x1f ;  /* 0x0000001fff0e7424 */ /* 0x000fe200078e00ff */
[----:B------:R-:W-:Y:S02]  /*0e00*/  MOV R19, 0xffffffff ;  /* 0xffffffff00137802 */ /* 0x000fe40000000f00 */
[----:B------:R-:W-:Y:S02]  /*0e10*/  MOV R8, 0xe30 ;  /* 0x00000e3000087802 */ /* 0x000fe40000000f00 */
[----:B012---:R-:W-:Y:S05]  /*0e20*/  CALL.REL.NOINC `($__internal_76_$__cuda_sm70_shflsync_bfly_p) ;  /* 0x0000059000007944 */ /* 0x007fea0003c00000 */
[----:B01----:R-:W-:Y:S05]  /*0e30*/  BRA `(.L_x_3662) ;  /* 0xfffffba000007947 */ /* 0x003fea000383ffff */
.L_x_3658:
[----:B------:R-:W-:Y:S01]  /*0e40*/  HFMA2.MMA R17, -RZ, RZ, 0, 1.1920928955078125e-07 ;  /* 0x00000002ff117435 */ /* 0x000fe200000001ff */
[----:B------:R-:W-:Y:S01]  /*0e50*/  IMAD.MOV.U32 R14, RZ, RZ, 0x1f ;  /* 0x0000001fff0e7424 */ /* 0x000fe200078e00ff */
[----:B------:R-:W-:Y:S02]  /*0e60*/  MOV R19, 0xffffffff ;  /* 0xffffffff00137802 */ /* 0x000fe40000000f00 */
[----:B------:R-:W-:Y:S02]  /*0e70*/  MOV R8, 0xe90 ;  /* 0x00000e9000087802 */ /* 0x000fe40000000f00 */
[----:B0123--:R-:W-:Y:S05]  /*0e80*/  CALL.REL.NOINC `($__internal_76_$__cuda_sm70_shflsync_bfly_p) ;  /* 0x0000053000007944 */ /* 0x00ffea0003c00000 */
[----:B0-----:R-:W-:Y:S01]  /*0e90*/  HFMA2.MMA R17, -RZ, RZ, 0, 2.384185791015625e-07 ;  /* 0x00000004ff117435 */ /* 0x001fe200000001ff */
[----:B-1----:R-:W-:Y:S01]  /*0ea0*/  FADD.FTZ R18, R18, R14 ;  /* 0x0000000e12127221 */ /* 0x002fe20000010000 */
[----:B------:R-:W-:Y:S01]  /*0eb0*/  MOV R19, 0xffffffff ;  /* 0xffffffff00137802 */ /* 0x000fe20000000f00 */
[----:B------:R-:W-:Y:S01]  /*0ec0*/  IMAD.MOV.U32 R14, RZ, RZ, 0x1f ;  /* 0x0000001fff0e7424 */ /* 0x000fe200078e00ff */
[----:B------:R-:W-:-:S02]  /*0ed0*/  MOV R8, 0xef0 ;  /* 0x00000ef000087802 */ /* 0x000fc40000000f00 */
[----:B------:R-:W-:Y:S05]  /*0ee0*/  CALL.REL.NOINC `($__internal_76_$__cuda_sm70_shflsync_bfly_p) ;  /* 0x000004d000007944 */ /* 0x000fea0003c00000 */
[----:B0-----:R-:W-:Y:S01]  /*0ef0*/  HFMA2.MMA R17, -RZ, RZ, 0, 4.76837158203125e-07 ;  /* 0x00000008ff117435 */ /* 0x001fe200000001ff */
[----:B-1----:R-:W-:Y:S01]  /*0f00*/  FADD.FTZ R18, R18, R14 ;  /* 0x0000000e12127221 */ /* 0x002fe20000010000 */
[----:B------:R-:W-:Y:S01]  /*0f10*/  MOV R19, 0xffffffff ;  /* 0xffffffff00137802 */ /* 0x000fe20000000f00 */
[----:B------:R-:W-:Y:S01]  /*0f20*/  IMAD.MOV.U32 R14, RZ, RZ, 0x1f ;  /* 0x0000001fff0e7424 */ /* 0x000fe200078e00ff */
[----:B------:R-:W-:-:S02]  /*0f30*/  MOV R8, 0xf50 ;  /* 0x00000f5000087802 */ /* 0x000fc40000000f00 */
[----:B------:R-:W-:Y:S05]  /*0f40*/  CALL.REL.NOINC `($__internal_76_$__cuda_sm70_shflsync_bfly_p) ;  /* 0x0000047000007944 */ /* 0x000fea0003c00000 */
[----:B-1----:R-:W-:Y:S01]  /*0f50*/  FADD.FTZ R10, R18, R14 ;  /* 0x0000000e120a7221 */ /* 0x002fe20000010000 */
[----:B0-----:R-:W-:Y:S01]  /*0f60*/  HFMA2.MMA R17, -RZ, RZ, 0, 9.5367431640625e-07 ;  /* 0x00000010ff117435 */ /* 0x001fe200000001ff */
[----:B------:R-:W-:Y:S01]  /*0f70*/  IMAD.MOV.U32 R14, RZ, RZ, 0x1f ;  /* 0x0000001fff0e7424 */ /* 0x000fe200078e00ff */
[----:B------:R-:W-:-:S02]  /*0f80*/  MOV R19, 0xffffffff ;  /* 0xffffffff00137802 */ /* 0x000fc40000000f00 */
[----:B------:R-:W-:Y:S02]  /*0f90*/  MOV R18, R10 ;  /* 0x0000000a00127202 */ /* 0x000fe40000000f00 */
[----:B------:R-:W-:Y:S02]  /*0fa0*/  MOV R8, 0xfc0 ;  /* 0x00000fc000087802 */ /* 0x000fe40000000f00 */
[----:B------:R-:W-:Y:S05]  /*0fb0*/  CALL.REL.NOINC `($__internal_76_$__cuda_sm70_shflsync_bfly_p) ;  /* 0x0000040000007944 */ /* 0x000fea0003c00000 */
[----:B0-----:R-:W-:Y:S01]  /*0fc0*/  HFMA2.MMA R17, -RZ, RZ, 0, 5.9604644775390625e-08 ;  /* 0x00000001ff117435 */ /* 0x001fe200000001ff */
[----:B-1----:R-:W-:Y:S01]  /*0fd0*/  IMAD.MOV.U32 R13, RZ, RZ, R14 ;  /* 0x000000ffff0d7224 */ /* 0x002fe200078e000e */
[----:B------:R-:W-:Y:S01]  /*0fe0*/  MOV R18, R15 ;  /* 0x0000000f00127202 */ /* 0x000fe20000000f00 */
[----:B------:R-:W-:Y:S01]  /*0ff0*/  IMAD.MOV.U32 R14, RZ, RZ, 0x1f ;  /* 0x0000001fff0e7424 */ /* 0x000fe200078e00ff */
[----:B------:R-:W-:Y:S02]  /*1000*/  MOV R19, 0xffffffff ;  /* 0xffffffff00137802 */ /* 0x000fe40000000f00 */
[----:B------:R-:W-:Y:S02]  /*1010*/  MOV R8, 0x1030 ;  /* 0x0000103000087802 */ /* 0x000fe40000000f00 */
[----:B------:R-:W-:Y:S05]  /*1020*/  CALL.REL.NOINC `($__internal_76_$__cuda_sm70_shflsync_bfly_p) ;  /* 0x0000039000007944 */ /* 0x000fea0003c00000 */
[----:B0-----:R-:W-:Y:S01]  /*1030*/  HFMA2.MMA R17, -RZ, RZ, 0, 1.1920928955078125e-07 ;  /* 0x00000002ff117435 */ /* 0x001fe200000001ff */
[----:B-1----:R-:W-:Y:S01]  /*1040*/  FADD.FTZ R18, R15, R14 ;  /* 0x0000000e0f127221 */ /* 0x002fe20000010000 */
[----:B------:R-:W-:Y:S01]  /*1050*/  MOV R19, 0xffffffff ;  /* 0xffffffff00137802 */ /* 0x000fe20000000f00 */
[----:B------:R-:W-:Y:S01]  /*1060*/  IMAD.MOV.U32 R14, RZ, RZ, 0x1f ;  /* 0x0000001fff0e7424 */ /* 0x000fe200078e00ff */
[----:B------:R-:W-:-:S02]  /*1070*/  MOV R8, 0x1090 ;  /* 0x0000109000087802 */ /* 0x000fc40000000f00 */
[----:B------:R-:W-:Y:S05]  /*1080*/  CALL.REL.NOINC `($__internal_76_$__cuda_sm70_shflsync_bfly_p) ;  /* 0x0000033000007944 */ /* 0x000fea0003c00000 */
        /* <DEDUP_REMOVED lines=35> */
[----:B------:R-:W-:Y:S01]  /*12c0*/  IMAD.MOV.U32 R19, RZ, RZ, -0x1 ;  /* 0xffffffffff137424 */ /* 0x000fe200078e00ff */
[----:B------:R-:W-:-:S02]  /*12d0*/  MOV R8, 0x12f0 ;  /* 0x000012f000087802 */ /* 0x000fc40000000f00 */
[----:B------:R-:W-:Y:S05]  /*12e0*/  CALL.REL.NOINC `($__internal_76_$__cuda_sm70_shflsync_bfly_p) ;  /* 0x000000d000007944 */ /* 0x000fea0003c00000 */
[----:B0-----:R-:W-:Y:S01]  /*12f0*/  HFMA2.MMA R17, -RZ, RZ, 0, 4.76837158203125e-07 ;  /* 0x00000008ff117435 */ /* 0x001fe200000001ff */
[----:B-1----:R-:W-:Y:S01]  /*1300*/  FADD.FTZ R18, R18, R14 ;  /* 0x0000000e12127221 */ /* 0x002fe20000010000 */
[----:B------:R-:W-:-:S02]  /*1310*/  MOV R14, 0x1f ;  /* 0x0000001f000e7802 */ /* 0x000fc40000000f00 */
[----:B------:R-:W-:Y:S02]  /*1320*/  MOV R19, 0xffffffff ;  /* 0xffffffff00137802 */ /* 0x000fe40000000f00 */
[----:B------:R-:W-:Y:S02]  /*1330*/  MOV R8, 0x1350 ;  /* 0x0000135000087802 */ /* 0x000fe40000000f00 */
[----:B------:R-:W-:Y:S05]  /*1340*/  CALL.REL.NOINC `($__internal_76_$__cuda_sm70_shflsync_bfly_p) ;  /* 0x0000007000007944 */ /* 0x000fea0003c00000 */
[----:B01----:R-:W-:Y:S01]  /*1350*/  FADD.FTZ R18, R18, R14 ;  /* 0x0000000e12127221 */ /* 0x003fe20000010000 */
[----:B------:R-:W-:Y:S01]  /*1360*/  HFMA2.MMA R14, -RZ, RZ, 0, 1.847743988037109375e-06 ;  /* 0x0000001fff0e7435 */ /* 0x000fe200000001ff */
[----:B------:R-:W-:Y:S01]  /*1370*/  IMAD.MOV.U32 R17, RZ, RZ, 0x10 ;  /* 0x00000010ff117424 */ /* 0x000fe200078e00ff */
[----:B------:R-:W-:Y:S02]  /*1380*/  MOV R19, 0xffffffff ;  /* 0xffffffff00137802 */ /* 0x000fe40000000f00 */
[----:B------:R-:W-:Y:S02]  /*1390*/  MOV R8, 0x13b0 ;  /* 0x000013b000087802 */ /* 0x000fe40000000f00 */
[----:B------:R-:W-:Y:S05]  /*13a0*/  CALL.REL.NOINC `($__internal_76_$__cuda_sm70_shflsync_bfly_p) ;  /* 0x0000001000007944 */ /* 0x000fea0003c00000 */
[----:B01----:R-:W-:Y:S05]  /*13b0*/  BRA `(.L_x_3663) ;  /* 0xfffff7d000007947 */ /* 0x003fea000383ffff */
        .weak           $__internal_76_$__cuda_sm70_shflsync_bfly_p
        .type           $__internal_76_$__cuda_sm70_shflsync_bfly_p,@function
        .size           $__internal_76_$__cuda_sm70_shflsync_bfly_p,(.L_x_9330 - $__internal_76_$__cuda_sm70_shflsync_bfly_p)
$__internal_76_$__cuda_sm70_shflsync_bfly_p:
[----:B------:R-:W-:Y:S01]  /*13c0*/  HFMA2.MMA R9, -RZ, RZ, 0, 0 ;  /* 0x00000000ff097435 */ /* 0x000fe200000001ff */
[----:B------:R-:W-:Y:S04]  /*13d0*/  WARPSYNC R19 ;  /* 0x0000001300007348 */ /* 0x000fe80003800000 */
[----:B------:R0:W1:Y:S01]  /*13e0*/  SHFL.BFLY PT, R14, R18, R17, R14 ;  /* 0x0c000011120e7389 */ /* 0x00006200000e000e */
[----:B------:R-:W-:Y:S05]  /*13f0*/  RET.REL.NODEC R8 `(_ZN10layer_norm22ln_bwd_finalize_kernelINS_22Kernel_traits_finalizeILj3072E13__nv_bfloat16S2_fS2_fjLb1ELj1024ELj4ENS_18Kernel_traits_baseILj3072ES2_S2_fS2_fjLj1024EEEEELb1ELb0EEEvNS_9BwdParamsE) ;  /* 0xffffec0008007950 */ /* 0x000fea0003c3ffff */
.L_x_3664:
        /* <DEDUP_REMOVED lines=16> */
.L_x_9330:


//--------------------- .text._ZN10layer_norm13ln_bwd_kernelINS_13Kernel_traitsI13__nv_bfloat16S2_fS2_fjLj3072ELj1ELj1ELj4ELj16ENS_18Kernel_traits_baseILj3072ES2_S2_fS2_fjLj128EEEEELb1ELb1ELb1ELb0EEEvNS_9BwdParamsE --------------------------
	.section	.text._ZN10layer_norm13ln_bwd_kernelINS_13Kernel_traitsI13__nv_bfloat16S2_fS2_fjLj3072ELj1ELj1ELj4ELj16ENS_18Kernel_traits_baseILj3072ES2_S2_fS2_fjLj128EEEEELb1ELb1ELb1ELb0EEEvNS_9BwdParamsE,"ax",@progbits
	.sectioninfo	@"SHI_REGISTERS=246"
	.align	128
        .global         _ZN10layer_norm13ln_bwd_kernelINS_13Kernel_traitsI13__nv_bfloat16S2_fS2_fjLj3072ELj1ELj1ELj4ELj16ENS_18Kernel_traits_baseILj3072ES2_S2_fS2_fjLj128EEEEELb1ELb1ELb1ELb0EEEvNS_9BwdParamsE
        .type           _ZN10layer_norm13ln_bwd_kernelINS_13Kernel_traitsI13__nv_bfloat16S2_fS2_fjLj3072ELj1ELj1ELj4ELj16ENS_18Kernel_traits_baseILj3072ES2_S2_fS2_fjLj128EEEEELb1ELb1ELb1ELb0EEEvNS_9BwdParamsE,@function
        .size           _ZN10layer_norm13ln_bwd_kernelINS_13Kernel_traitsI13__nv_bfloat16S2_fS2_fjLj3072ELj1ELj1ELj4ELj16ENS_18Kernel_traits_baseILj3072ES2_S2_fS2_fjLj128EEEEELb1ELb1ELb1ELb0EEEvNS_9BwdParamsE,(.L_x_9331 - _ZN10layer_norm13ln_bwd_kernelINS_13Kernel_traitsI13__nv_bfloat16S2_fS2_fjLj3072ELj1ELj1ELj4ELj16ENS_18Kernel_traits_baseILj3072ES2_S2_fS2_fjLj128EEEEELb1ELb1ELb1ELb0EEEvNS_9BwdParamsE)
        .other          _ZN10layer_norm13ln_bwd_kernelINS_13Kernel_traitsI13__nv_bfloat16S2_fS2_fjLj3072ELj1ELj1ELj4ELj16ENS_18Kernel_traits_baseILj3072ES2_S2_fS2_fjLj128EEEEELb1ELb1ELb1ELb0EEEvNS_9BwdParamsE,@"STO_CUDA_ENTRY STV_DEFAULT"
_ZN10layer_norm13ln_bwd_kernelINS_13Kernel_traitsI13__nv_bfloat16S2_fS2_fjLj3072ELj1ELj1ELj4ELj16ENS_18Kernel_traits_baseILj3072ES2_S2_fS2_fjLj128EEEEELb1ELb1ELb1ELb0EEEvNS_9BwdParamsE:
.text._ZN10layer_norm13ln_bwd_kernelINS_13Kernel_traitsI13__nv_bfloat16S2_fS2_fjLj3072ELj1ELj1ELj4ELj16ENS_18Kernel_traits_baseILj3072ES2_S2_fS2_fjLj128EEEEELb1ELb1ELb1ELb0EEEvNS_9BwdParamsE:
        /* <DEDUP_REMOVED lines=120> */
.L_x_3787:
        /* <DEDUP_REMOVED lines=36> */
.L_x_3669:
[----:B------:R-:W-:Y:S05]  /*09c0*/  BSYNC B1 ;  /* 0x0000000000017941 */ /* 0x000fea0003800000 */
.L_x_3668:
        /* <DEDUP_REMOVED lines=8> */
[----:B------:R1:W5:Y:S04]  /*0a50*/  @P0 LDG.E.128 R36, [R144.64] ;  /* 0x0000000490240981 */ /* 0x000368000c1e1d00 */
[----:B------:R1:W5:Y:S01]  /*0a60*/  @P0 LDG.E.128 R32, [R144.64+0x10] ;  /* 0x0000100490200981 */ /* 0x000362000c1e1d00 */
[----:B------:R-:W-:-:S02]  /*0a70*/  IADD3 R146, R146, 0x80, RZ ;  /* 0x0000008092927810 */ /* 0x000fc40007ffe0ff */
[----:B------:R-:W-:Y:S02]  /*0a80*/  IADD3 R147, R147, 0x80, RZ ;  /* 0x0000008093937810 */ /* 0x000fe40007ffe0ff */
.L_x_3671:
[----:B------:R-:W-:Y:S05]  /*0a90*/  BSYNC B1 ;  /* 0x0000000000017941 */ /* 0x000fea0003800000 */
.L_x_3670:
[----:B------:R-:W-:Y:S01]  /*0aa0*/  IMAD.MOV.U32 R239, RZ, RZ, RZ ;  /* 0x000000ffffef7224 */ /* 0x000fe200078e00ff */
[----:B------:R-:W-:Y:S01]  /*0ab0*/  MOV R237, RZ ;  /* 0x000000ff00ed7202 */ /* 0x000fe20000000f00 */
        /* <DEDUP_REMOVED lines=9> */
[----:B------:R-:W-:Y:S01]  /*0b50*/  HFMA2.MMA R237, -RZ, RZ, 0, 0 ;  /* 0x00000000ffed7435 */ /* 0x000fe200000001ff */
[----:B------:R-:W-:Y:S05]  /*0b60*/  BRA `(.L_x_3672) ;  /* 0x0000109000007947 */ /* 0x000fea0003800000 */
.L_x_3667:
[----:B0-----:R-:W-:-:S06]  /*0b70*/  IMAD.WIDE R144, R2, R153, c[0x0][0x1a0] ;  /* 0x0000680002907625 */ /* 0x001fcc00078e0299 */
[----:B------:R-:W2:Y:S01]  /*0b80*/  LDG.E R144, [R144.64] ;  /* 0x0000000490907981 */ /* 0x000ea2000c1e1900 */
[----:B-----5:R-:W-:Y:S01]  /*0b90*/  ISETP.GE.AND P0, PT, R182, 0x1, PT ;  /* 0x00000001b600780c */ /* 0x020fe20003f06270 */
[----:B------:R-:W-:Y:S01]  /*0ba0*/  IMAD.MOV.U32 R187, RZ, RZ, RZ ;  /* 0x000000ffffbb7224 */ /* 0x000fe200078e00ff */
[----:B------:R-:W-:Y:S01]  /*0bb0*/  IADD3 R146, R148, -0x1, RZ ;  /* 0xffffffff94927810 */ /* 0x000fe20007ffe0ff */
[----:B------:R-:W-:Y:S01]  /*0bc0*/  BSSY B1, `(.L_x_3673) ;  /* 0x0000060000017945 */ /* 0x000fe20003800000 */
        /* <DEDUP_REMOVED lines=19> */
[----:B------:R-:W3:Y:S04]  /*0d00*/  LDG.E.128 R152, [R190.64+0x10] ;  /* 0x00001004be987981 */ /* 0x000ee8000c1e1d00 */
[----:B------:R-:W4:Y:S01]  /*0d10*/  LDG.E.128 R148, [R148.64] ;  /* 0x0000000494947981 */ /* 0x000f22000c1e1d00 */
[----:B------:R-:W-:Y:S01]  /*0d20*/  ISETP.NE.U32.AND P0, PT, RZ, c[0x0][0x218], PT ;  /* 0x00008600ff007a0c */ /* 0x000fe20003f05070 */
[----:B------:R-:W-:-:S03]  /*0d30*/  HFMA2.MMA R170, -RZ, RZ, 0, 4.76837158203125e-07 ;  /* 0x00000008ffaa7435 */ /* 0x000fc600000001ff */
[----:B------:R-:W-:-:S07]  /*0d40*/  ISETP.NE.AND.EX P0, PT, RZ, c[0x0][0x21c], PT, P0 ;  /* 0x00008700ff007a0c */ /* 0x000fce0003f05300 */
[----:B------:R-:W-:-:S06]  /*0d50*/  IMAD.WIDE.U32 R170, R187, R170, c[0x0][0x190] ;  /* 0x00006400bbaa7625 */ /* 0x000fcc00078e00aa */
[----:B------:R0:W5:Y:S04]  /*0d60*/  @P0 LDG.E.128 R112, [R242.64] ;  /* 0x00000004f2700981 */ /* 0x000168000c1e1d00 */
[----:B------:R0:W5:Y:S04]  /*0d70*/  @P0 LDG.E.128 R116, [R242.64+0x10] ;  /* 0x00001004f2740981 */ /* 0x000168000c1e1d00 */
[----:B------:R-:W5:Y:S01]  /*0d80*/  LDG.E.64 R170, [R170.64] ;  /* 0x00000004aaaa7981 */ /* 0x000f62000c1e1b00 */
[----:B------:R-:W-:Y:S02]  /*0d90*/  IADD3 R241, R185, 0x80, RZ ;  /* 0x00000080b9f17810 */ /* 0x000fe40007ffe0ff */
[----:B------:R-:W-:-:S02]  /*0da0*/  IADD3 R238, R238, 0x80, RZ ;  /* 0x00000080eeee7810 */ /* 0x000fc40007ffe0ff */
        /* <DEDUP_REMOVED lines=11> */
[----:B------:R-:W-:-:S02]  /*0e60*/  FMUL.FTZ R232, R183, R146 ;  /* 0x00000092b7e87220 */ /* 0x000fc40000410000 */
[----:B------:R-:W-:Y:S02]  /*0e70*/  FMUL.FTZ R234, R183, R234 ;  /* 0x000000eab7ea7220 */ /* 0x000fe40000410000 */
[----:B------:R-:W-:Y:S02]  /*0e80*/  FMUL.FTZ R233, R166, R148 ;  /* 0x00000094a6e97220 */ /* 0x000fe40000410000 */
[----:B------:R-:W-:Y:S02]  /*0e90*/  FADD.FTZ R144, RZ, R235 ;  /* 0x000000ebff907221 */ /* 0x000fe40000010000 */
[----:B------:R-:W-:Y:S01]  /*0ea0*/  FFMA.FTZ R145, R236, R235, RZ ;  /* 0x000000ebec917223 */ /* 0x000fe200000100ff */
        /* <DEDUP_REMOVED lines=49> */
.L_x_3674:
[----:B0-----:R-:W-:Y:S05]  /*11c0*/  BSYNC B1 ;  /* 0x0000000000017941 */ /* 0x001fea0003800000 */
.L_x_3673:
[----:B------:R-:W-:Y:S01]  /*11d0*/  BSSY B1, `(.L_x_3675) ;  /* 0x0000053000017945 */ /* 0x000fe20003800000 */
[----:B------:R-:W-:Y:S05]  /*11e0*/  @!P3 BRA `(.L_x_3676) ;  /* 0x000005100000b947 */ /* 0x000fea0003800000 */
[----:B------:R-:W-:Y:S02]  /*11f0*/  IMAD.MOV.U32 R149, RZ, RZ, 0x10 ;  /* 0x00000010ff957424 */ /* 0x000fe400078e00ff */
[----:B------:R-:W-:-:S04]  /*1200*/  IMAD.WIDE.U32 R200, R241, R188, c[0x0][0x188] ;  /* 0x00006200f1c87625 */ /* 0x000fc800078e00bc */
[----:B------:R-:W-:Y:S01]  /*1210*/  IMAD.WIDE.U32 R148, R238, R149, c[0x0][0x208] ;  /* 0x00008200ee947625 */ /* 0x000fe200078e0095 */
[----:B------:R-:W2:Y:S04]  /*1220*/  LDG.E.128 R144, [R200.64] ;  /* 0x00000004c8907981 */ /* 0x000ea8000c1e1d00 */
[----:B------:R0:W3:Y:S04]  /*1230*/  LDG.E.128 R152, [R200.64+0x10] ;  /* 0x00001004c8987981 */ /* 0x0000e8000c1e1d00 */
[----:B------:R-:W4:Y:S01]  /*1240*/  LDG.E.128 R148, [R148.64] ;  /* 0x0000000494947981 */ /* 0x000f22000c1e1d00 */
[----:B------:R-:W-:-:S05]  /*1250*/  MOV R172, 0x8 ;  /* 0x0000000800ac7802 */ /* 0x000fca0000000f00 */
[----:B------:R-:W-:-:S06]  /*1260*/  IMAD.WIDE.U32 R172, R187, R172, c[0x0][0x190] ;  /* 0x00006400bbac7625 */ /* 0x000fcc00078e00ac */
[----:B------:R-:W5:Y:S01]  /*1270*/  LDG.E.64 R172, [R172.64] ;  /* 0x00000004acac7981 */ /* 0x000f62000c1e1b00 */
[----:B------:R-:W-:-:S04]  /*1280*/  ISETP.NE.U32.AND P0, PT, RZ, c[0x0][0x218], PT ;  /* 0x00008600ff007a0c */ /* 0x000fc80003f05070 */
[----:B------:R-:W-:-:S13]  /*1290*/  ISETP.NE.AND.EX P0, PT, RZ, c[0x0][0x21c], PT, P0 ;  /* 0x00008700ff007a0c */ /* 0x000fda0003f05300 */
[----:B------:R-:W-:-:S05]  /*12a0*/  @P0 IMAD.WIDE.U32 R198, R241, R188, c[0x0][0x218] ;  /* 0x00008600f1c60625 */ /* 0x000fca00078e00bc */
[----:B------:R1:W5:Y:S04]  /*12b0*/  @P0 LDG.E.128 R36, [R198.64] ;  /* 0x00000004c6240981 */ /* 0x000368000c1e1d00 */
[----:B------:R1:W5:Y:S01]  /*12c0*/  @P0 LDG.E.128 R32, [R198.64+0x10] ;  /* 0x00001004c6200981 */ /* 0x000362000c1e1d00 */
[----:B------:R-:W-:Y:S02]  /*12d0*/  IADD3 R238, R238, 0x80, RZ ;  /* 0x00000080eeee7810 */ /* 0x000fe40007ffe0ff */
[----:B------:R-:W-:Y:S02]  /*12e0*/  IADD3 R187, R187, 0x80, RZ ;  /* 0x00000080bbbb7810 */ /* 0x000fe40007ffe0ff */
[----:B------:R-:W-:Y:S01]  /*12f0*/  IADD3 R241, R241, 0x80, RZ ;  /* 0x00000080f1f17810 */ /* 0x000fe20007ffe0ff */
[----:B--2---:R-:W-:-:S04]  /*1300*/  FADD.FTZ R144, -R186, R144 ;  /* 0x00000090ba907221 */ /* 0x004fc80000010100 */
[----:B-1----:R-:W-:Y:S01]  /*1310*/  FMUL.FTZ R199, R183, R144 ;  /* 0x00000090b7c77220 */ /* 0x002fe20000410000 */
        /* <DEDUP_REMOVED lines=62> */
.L_x_3676:
[----:B------:R-:W-:Y:S05]  /*1700*/  BSYNC B1 ;  /* 0x0000000000017941 */ /* 0x000fea0003800000 */
.L_x_3675:
[----:B------:R-:W-:Y:S05]  /*1710*/  @!P4 BRA `(.L_x_3672) ;  /* 0x000004e00000c947 */ /* 0x000fea0003800000 */
[----:B------:R-:W-:Y:S02]  /*1720*/  IMAD.MOV.U32 R149, RZ, RZ, 0x10 ;  /* 0x00000010ff957424 */ /* 0x000fe400078e00ff */
[----:B------:R-:W-:-:S04]  /*1730*/  IMAD.WIDE.U32 R214, R241, R188, c[0x0][0x188] ;  /* 0x00006200f1d67625 */ /* 0x000fc800078e00bc */
[----:B------:R-:W-:Y:S01]  /*1740*/  IMAD.WIDE.U32 R148, R238, R149, c[0x0][0x208] ;  /* 0x00008200ee947625 */ /* 0x000fe200078e0095 */
[----:B------:R-:W2:Y:S04]  /*1750*/  LDG.E.128 R144, [R214.64] ;  /* 0x00000004d6907981 */ /* 0x000ea8000c1e1d00 */
[----:B------:R0:W3:Y:S04]  /*1760*/  LDG.E.128 R152, [R214.64+0x10] ;  /* 0x00001004d6987981 */ /* 0x0000e8000c1e1d00 */
[----:B------:R-:W4:Y:S01]  /*1770*/  LDG.E.128 R148, [R148.64] ;  /* 0x0000000494947981 */ /* 0x000f22000c1e1d00 */
[----:B------:R-:W-:-:S10]  /*1780*/  HFMA2.MMA R174, -RZ, RZ, 0, 4.76837158203125e-07 ;  /* 0x00000008ffae7435 */ /* 0x000fd400000001ff */
[----:B------:R-:W-:-:S06]  /*1790*/  IMAD.WIDE.U32 R174, R187, R174, c[0x0][0x190] ;  /* 0x00006400bbae7625 */ /* 0x000fcc00078e00ae */
[----:B------:R-:W5:Y:S01]  /*17a0*/  LDG.E.64 R174, [R174.64] ;  /* 0x00000004aeae7981 */ /* 0x000f62000c1e1b00 */
[----:B------:R-:W-:-:S04]  /*17b0*/  ISETP.NE.U32.AND P0, PT, RZ, c[0x0][0x218], PT ;  /* 0x00008600ff007a0c */ /* 0x000fc80003f05070 */
[----:B------:R-:W-:-:S13]  /*17c0*/  ISETP.NE.AND.EX P0, PT, RZ, c[0x0][0x21c], PT, P0 ;  /* 0x00008700ff007a0c */ /* 0x000fda0003f05300 */
[----:B------:R-:W-:-:S05]  /*17d0*/  @P0 IMAD.WIDE.U32 R216, R241, R188, c[0x0][0x218] ;  /* 0x00008600f1d80625 */ /* 0x000fca00078e00bc */
[----:B------:R1:W5:Y:S04]  /*17e0*/  @P0 LDG.E.128 R120, [R216.64] ;  /* 0x00000004d8780981 */ /* 0x000368000c1e1d00 */
[----:B------:R1:W5:Y:S01]  /*17f0*/  @P0 LDG.E.128 R124, [R216.64+0x10] ;  /* 0x00001004d87c0981 */ /* 0x000362000c1e1d00 */
[----:B--2---:R-:W-:-:S04]  /*1800*/  FADD.FTZ R144, -R186, R144 ;  /* 0x00000090ba907221 */ /* 0x004fc80000010100 */
[----:B0-----:R-:W-:Y:S01]  /*1810*/  FMUL.FTZ R215, R183, R144 ;  /* 0x00000090b7d77220 */ /* 0x001fe20000410000 */
        /* <DEDUP_REMOVED lines=8> */
[----:B-1----:R-:W-:-:S02]  /*18a0*/  FMUL.FTZ R217, R183, R146 ;  /* 0x00000092b7d97220 */ /* 0x002fc40000410000 */
        /* <DEDUP_REMOVED lines=53> */
.L_x_3672:
[----:B------:R-:W-:Y:S05]  /*1c00*/  BSYNC B0 ;  /* 0x0000000000007941 */ /* 0x000fea0003800000 */
.L_x_3666:
[----:B------:R-:W-:Y:S02]  /*1c10*/  LOP3.LUT P1, RZ, R177, 0xff, RZ, 0xc0, !PT ;  /* 0x000000ffb1ff7812 */ /* 0x000fe4000782c0ff */
[----:B------:R-:W-:-:S02]  /*1c20*/  SHF.R.U32.HI R146, RZ, 0x5, R168 ;  /* 0x00000005ff927819 */ /* 0x000fc400000116a8 */
[----:B------:R-:W-:Y:S02]  /*1c30*/  LOP3.LUT P0, RZ, R168, 0x1f, RZ, 0xc0, !PT ;  /* 0x0000001fa8ff7812 */ /* 0x000fe4000780c0ff */
[----:B------:R-:W-:-:S07]  /*1c40*/  LOP3.LUT R154, R146, 0x7fffffc, RZ, 0xc0, !PT ;  /* 0x07fffffc929a7812 */ /* 0x000fce00078ec0ff */
[----:B------:R-:W-:Y:S01]  /*1c50*/  @!P1 IADD3 R154, R154, 0x4, RZ ;  /* 0x000000049a9a9810 */ /* 0x000fe20007ffe0ff */
[----:B------:R-:W-:Y:S05]  /*1c60*/  BRA.DIV ~URZ, `(.L_x_3677) ;  /* 0x000035a27f007947 */ /* 0x000fea000b800000 */
[----:B------:R2:W3:Y:S02]  /*1c70*/  SHFL.DOWN PT, R148, R239, 0x10, 0x1f ;  /* 0x0a001f00ef947f89 */ /* 0x0004e400000e0000 */
.L_x_3792:
[----:B------:R-:W-:Y:S05]  /*1c80*/  BRA.DIV ~URZ, `(.L_x_3678) ;  /* 0x000036027f007947 */ /* 0x000fea000b800000 */
[----:B-1----:R-:W1:Y:S01]  /*1c90*/  SHFL.DOWN PT, R144, R237, 0x10, 0x1f ;  /* 0x0a001f00ed907f89 */ /* 0x002e6200000e0000 */
[----:B---3--:R-:W-:-:S05]  /*1ca0*/  FADD.FTZ R152, R148, R239 ;  /* 0x000000ef94987221 */ /* 0x008fca0000010000 */
        /* <DEDUP_REMOVED lines=12> */
[----:B------:R3:W4:Y:S01]  /*1d70*/  SHFL.DOWN PT, R152, R149, 0x1, 0x1f ;  /* 0x08201f0095987f89 */ /* 0x00072200000e0000 */
[----:B-1----:R-:W-:-:S05]  /*1d80*/  FADD.FTZ R151, R150, R151 ;  /* 0x0000009796977221 */ /* 0x002fca0000010000 */
[----:B------:R3:W1:Y:S02]  /*1d90*/  SHFL.DOWN PT, R144, R151, 0x1, 0x1f ;  /* 0x08201f0097907f89 */ /* 0x00066400000e0000 */
.L_x_3793:
[----:B------:R-:W-:Y:S01]  /*1da0*/  @!P0 LOP3.LUT R145, R146, 0x3, RZ, 0xc0, !PT ;  /* 0x0000000392918812 */ /* 0x000fe200078ec0ff */
[----:B----4-:R-:W-:Y:S01]  /*1db0*/  FADD.FTZ R152, R152, R149 ;  /* 0x0000009598987221 */ /* 0x010fe20000010000 */
[----:B------:R-:W-:Y:S01]  /*1dc0*/  WARPSYNC 0xffffffff ;  /* 0xffffffff00007948 */ /* 0x000fe20003800000 */
[----:B-1----:R-:W-:Y:S01]  /*1dd0*/  FADD.FTZ R153, R144, R151 ;  /* 0x0000009790997221 */ /* 0x002fe20000010000 */
[----:B------:R-:W-:Y:S01]  /*1de0*/  ISETP.GE.AND P6, PT, R182, 0x1, PT ;  /* 0x00000001b600780c */ /* 0x000fe20003fc6270 */
[----:B------:R-:W-:Y:S01]  /*1df0*/  @!P0 IMAD.IADD R155, R154, 0x1, R145 ;  /* 0x000000019a9b8824 */ /* 0x000fe200078e0291 */
[----:B------:R-:W-:Y:S04]  /*1e00*/  BSSY B0, `(.L_x_3679) ;  /* 0x0000112000007945 */ /* 0x000fe80003800000 */
[----:B------:R-:W-:Y:S04]  /*1e10*/  @!P0 STS.64 [R155.X8+0x3000], R152 ;  /* 0x003000989b008388 */ /* 0x000fe80000008a00 */
[----:B------:R-:W-:Y:S03]  /*1e20*/  BAR.SYNC.DEFER_BLOCKING 0x0 ;  /* 0x0000000000007b1d */ /* 0x000fe60000010000 */
[----:B------:R-:W-:-:S05]  /*1e30*/  @P6 IADD3 R182, R182, -0x1, RZ ;  /* 0xffffffffb6b66810 */ /* 0x000fca0007ffe0ff */
[----:B------:R-:W-:Y:S01]  /*1e40*/  @P6 IMAD R182, R182, c[0x0][0x168], RZ ;  /* 0x00005a00b6b66a24 */ /* 0x000fe200078e02ff */
[----:B------:R-:W1:Y:S04]  /*1e50*/  LDS.128 R144, [R154.X8+0x3000] ;  /* 0x003000009a907984 */ /* 0x000e680000008c00 */
[----:B---3--:R-:W3:Y:S01]  /*1e60*/  LDS.128 R148, [R154.X8+0x3010] ;  /* 0x003010009a947984 */ /* 0x008ee20000008c00 */
[----:B-1----:R-:W-:Y:S02]  /*1e70*/  FADD.FTZ R187, RZ, R144 ;  /* 0x00000090ffbb7221 */ /* 0x002fe40000010000 */
[----:B------:R-:W-:Y:S01]  /*1e80*/  FADD.FTZ R144, RZ, R145 ;  /* 0x00000091ff907221 */ /* 0x000fe20000010000 */
[----:B------:R-:W-:Y:S01]  /*1e90*/  @P6 SHF.R.S32.HI R145, RZ, 0x1f, R182 ;  /* 0x0000001fff916819 */ /* 0x000fe200000114b6 */
[----:B------:R-:W-:-:S02]  /*1ea0*/  FADD.FTZ R187, R146, R187 ;  /* 0x000000bb92bb7221 */ /* 0x000fc40000010000 */
[----:B------:R-:W-:Y:S01]  /*1eb0*/  FADD.FTZ R144, R147, R144 ;  /* 0x0000009093907221 */ /* 0x000fe20000010000 */
[----:B------:R-:W-:Y:S01]  /*1ec0*/  @P6 LEA.HI R182, R145, R182, RZ, 0x3 ;  /* 0x000000b691b66211 */ /* 0x000fe200078f18ff */
[----:B---3--:R-:W-:Y:S01]  /*1ed0*/  FADD.FTZ R187, R187, R148 ;  /* 0x00000094bbbb7221 */ /* 0x008fe20000010000 */
[----:B------:R-:W-:Y:S01]  /*1ee0*/  @P6 LOP3.LUT R145, R168, 0x7f, RZ, 0xc0, !PT ;  /* 0x0000007fa8916812 */ /* 0x000fe200078ec0ff */
[----:B------:R-:W-:Y:S01]  /*1ef0*/  FADD.FTZ R144, R144, R149 ;  /* 0x0000009590907221 */ /* 0x000fe20000010000 */
[----:B------:R-:W-:Y:S01]  /*1f00*/  MOV R148, RZ ;  /* 0x000000ff00947202 */ /* 0x000fe20000000f00 */
[----:B------:R-:W-:Y:S01]  /*1f10*/  FADD.FTZ R150, R150, R187 ;  /* 0x000000bb96967221 */ /* 0x000fe20000010000 */
[----:B------:R-:W-:Y:S01]  /*1f20*/  @P6 LEA.HI.SX32 R148, R182, R145, 0x1d ;  /* 0x00000091b6946211 */ /* 0x000fe200078feaff */
[----:B------:R-:W-:Y:S02]  /*1f30*/  FADD.FTZ R144, R151, R144 ;  /* 0x0000009097907221 */ /* 0x000fe40000010000 */
[----:B------:R-:W-:-:S02]  /*1f40*/  FMUL.FTZ R150, R150, c[0x0][0x1e0] ;  /* 0x0000780096967a20 */ /* 0x000fc40000410000 */
[----:B------:R-:W-:Y:S01]  /*1f50*/  FMUL.FTZ R149, R144, c[0x0][0x1e0] ;  /* 0x0000780090957a20 */ /* 0x000fe20000410000 */
[----:B------:R-:W-:Y:S05]  /*1f60*/  @!P2 BRA `(.L_x_3680) ;  /* 0x00000fb00000a947 */ /* 0x000fea0003800000 */
[----:B------:R-:W-:Y:S01]  /*1f70*/  @!P5 ISETP.NE.U32.AND P0, PT, RZ, c[0x0][0x218], PT ;  /* 0x00008600ff00da0c */ /* 0x000fe20003f05070 */
[----:B------:R-:W-:Y:S03]  /*1f80*/  BSSY B1, `(.L_x_3681) ;  /* 0x0000006000017945 */ /* 0x000fe60003800000 */
[----:B------:R-:W-:Y:S01]  /*1f90*/  @!P5 ISETP.NE.AND.EX P0, PT, RZ, c[0x0][0x21c], PT, P0 ;  /* 0x00008700ff00da0c */ /* 0x000fe20003f05300 */
[----:B------:R-:W-:Y:S07]  /*1fa0*/  @!P6 BRA `(.L_x_3682) ;  /* 0x000000300000e947 */ /* 0x000fee0003800000 */
[----:B------:R-:W-:-:S04]  /*1fb0*/  IMAD.MOV.U32 R141, RZ, RZ, 0x10 ;  /* 0x00000010ff8d7424 */ /* 0x000fc800078e00ff */
[----:B------:R-:W-:-:S06]  /*1fc0*/  IMAD.WIDE.U32 R140, R148, R141, c[0x0][0x170] ;  /* 0x00005c00948c7625 */ /* 0x000fcc00078e008d */
[----:B------:R-:W5:Y:S02]  /*1fd0*/  LDG.E.128 R140, [R140.64] ;  /* 0x000000048c8c7981 */ /* 0x000f64000c1e1d00 */
.L_x_3682:
[----:B------:R-:W-:Y:S05]  /*1fe0*/  BSYNC B1 ;  /* 0x0000000000017941 */ /* 0x000fea0003800000 */
.L_x_3681:
[----:B------:R-:W-:Y:S01]  /*1ff0*/  BSSY B1, `(.L_x_3683) ;  /* 0x000000b000017945 */ /* 0x000fe20003800000 */
[----:B-----5:R-:W-:Y:S01]  /*2000*/  @!P5 FSEL R145, R112, RZ, P0 ;  /* 0x000000ff7091d208 */ /* 0x020fe20000000000 */
        /* <DEDUP_REMOVED lines=9> */
.L_x_3684:
[----:B------:R-:W-:Y:S05]  /*20a0*/  BSYNC B1 ;  /* 0x0000000000017941 */ /* 0x000fea0003800000 */
.L_x_3683:
        /* <DEDUP_REMOVED lines=20> */
[----:B------:R-:W-:Y:S02]  /*21f0*/  ISETP.NE.U32.AND P0, PT, RZ, c[0x0][0x258], PT ;  /* 0x00009600ff007a0c */ /* 0x000fe40003f05070 */
[----:B------:R-:W-:Y:S02]  /*2200*/  @!P5 ISETP.NE.AND.EX P1, PT, RZ, c[0x0][0x21c], PT, P1 ;  /* 0x00008700ff00da0c */ /* 0x000fe40003f25310 */
[----:B------:R-:W-:Y:S02]  /*2210*/  ISETP.NE.AND.EX P0, PT, RZ, c[0x0][0x25c], PT, P0 ;  /* 0x00009700ff007a0c */ /* 0x000fe40003f05300 */
[----:B------:R-:W-:Y:S01]  /*2220*/  @!P5 FSEL R152, R119, RZ, P1 ;  /* 0x000000ff7798d208 */ /* 0x000fe20000800000 */
[----:B------:R-:W-:Y:S05]  /*2230*/  @!P6 BRA `(.L_x_3686) ;  /* 0x000000b00000e947 */ /* 0x000fea0003800000 */
[----:B------:R-:W-:Y:S01]  /*2240*/  LOP3.LUT P1, RZ, R170, 0xff, RZ, 0xc0, !PT ;  /* 0x000000ffaaff7812 */ /* 0x000fe2000782c0ff */
[----:B------:R-:W-:Y:S01]  /*2250*/  FMUL.FTZ R155, R145, c[0x0][0x1ec] ;  /* 0x00007b00919b7a20 */ /* 0x000fe20000410000 */
[----:B------:R-:W-:-:S03]  /*2260*/  HFMA2.MMA R187, -RZ, RZ, 0, 0 ;  /* 0x00000000ffbb7435 */ /* 0x000fc600000001ff */
[----:B------:R-:W-:Y:S02]  /*2270*/  FMUL.FTZ R186, R155, c[0x0][0x1e8] ;  /* 0x00007a009bba7a20 */ /* 0x000fe40000410000 */
[----:B------:R-:W-:-:S06]  /*2280*/  IMAD.MOV.U32 R155, RZ, RZ, RZ ;  /* 0x000000ffff9b7224 */ /* 0x000fcc00078e00ff */
[----:B------:R-:W-:Y:S01]  /*2290*/  @P1 PRMT R182, RZ, 0x5410, R140 ;  /* 0x00005410ffb61816 */ /* 0x000fe2000000008c */
[----:B------:R-:W-:-:S04]  /*22a0*/  @P1 FMUL.FTZ R155, R19, R186 ;  /* 0x000000ba139b1220 */ /* 0x000fc80000410000 */
[----:B------:R-:W-:Y:S01]  /*22b0*/  @P1 FMUL.FTZ R187, R186, R182 ;  /* 0x000000b6babb1220 */ /* 0x000fe20000410000 */
[----:B------:R-:W-:-:S03]  /*22c0*/  F2FP.BF16.PACK_AB R155, RZ, R155 ;  /* 0x0000009bff9b723e */ /* 0x000fc600000010ff */
[----:B------:R-:W-:Y:S01]  /*22d0*/  FADD.FTZ R88, R88, R187 ;  /* 0x000000bb58587221 */ /* 0x000fe20000010000 */
[----:B------:R-:W-:Y:S02]  /*22e0*/  PRMT R136, R155, 0x7610, R136 ;  /* 0x000076109b887816 */ /* 0x000fe40000000088 */
.L_x_3686:
[----:B------:R-:W-:Y:S05]  /*22f0*/  BSYNC B1 ;  /* 0x0000000000017941 */ /* 0x000fea0003800000 */
.L_x_3685:
        /* <DEDUP_REMOVED lines=10> */
.L_x_3688:
[----:B------:R-:W-:Y:S05]  /*23a0*/  BSYNC B1 ;  /* 0x0000000000017941 */ /* 0x000fea0003800000 */
.L_x_3687:
[----:B------:R-:W-:Y:S01]  /*23b0*/  BSSY B1, `(.L_x_3689) ;  /* 0x000000d000017945 */ /* 0x000fe20003800000 */
[----:B------:R-:W-:Y:S05]  /*23c0*/  @!P6 BRA `(.L_x_3690) ;  /* 0x000000b00000e947 */ /* 0x000fea0003800000 */
[----:B------:R-:W-:Y:S01]  /*23d0*/  LOP3.LUT P1, RZ, R170, 0xff00, RZ, 0xc0, !PT ;  /* 0x0000ff00aaff7812 */ /* 0x000fe2000782c0ff */
[----:B------:R-:W-:Y:S01]  /*23e0*/  FMUL.FTZ R155, R146, c[0x0][0x1ec] ;  /* 0x00007b00929b7a20 */ /* 0x000fe20000410000 */
[----:B------:R-:W-:-:S03]  /*23f0*/  MOV R182, RZ ;  /* 0x000000ff00b67202 */ /* 0x000fc60000000f00 */
        /* <DEDUP_REMOVED lines=8> */
.L_x_3690:
[----:B------:R-:W-:Y:S05]  /*2480*/  BSYNC B1 ;  /* 0x0000000000017941 */ /* 0x000fea0003800000 */
.L_x_3689:
        /* <DEDUP_REMOVED lines=10> */
.L_x_3692:
[----:B------:R-:W-:Y:S05]  /*2530*/  BSYNC B1 ;  /* 0x0000000000017941 */ /* 0x000fea0003800000 */
.L_x_3691:
[----:B------:R-:W-:Y:S01]  /*2540*/  BSSY B1, `(.L_x_3693) ;  /* 0x000000d000017945 */ /* 0x000fe20003800000 */
        /* <DEDUP_REMOVED lines=12> */
.L_x_3694:
[----:B------:R-:W-:Y:S05]  /*2610*/  BSYNC B1 ;  /* 0x0000000000017941 */ /* 0x000fea0003800000 */
.L_x_3693:
        /* <DEDUP_REMOVED lines=10> */
.L_x_3696:
[----:B------:R-:W-:Y:S05]  /*26c0*/  BSYNC B1 ;  /* 0x0000000000017941 */ /* 0x000fea0003800000 */
.L_x_3695:
        /* <DEDUP_REMOVED lines=13> */
.L_x_3698:
[----:B------:R-:W-:Y:S05]  /*27a0*/  BSYNC B1 ;  /* 0x0000000000017941 */ /* 0x000fea0003800000 */
.L_x_3697:
        /* <DEDUP_REMOVED lines=10> */
.L_x_3700:
[----:B------:R-:W-:Y:S05]  /*2850*/  BSYNC B1 ;  /* 0x0000000000017941 */ /* 0x000fea0003800000 */
.L_x_3699:
        /* <DEDUP_REMOVED lines=13> */
.L_x_3702:
[----:B------:R-:W-:Y:S05]  /*2930*/  BSYNC B1 ;  /* 0x0000000000017941 */ /* 0x000fea0003800000 */
.L_x_3701:
        /* <DEDUP_REMOVED lines=10> */
.L_x_3704:
[----:B------:R-:W-:Y:S05]  /*29e0*/  BSYNC B1 ;  /* 0x0000000000017941 */ /* 0x000fea0003800000 */
.L_x_3703:
        /* <DEDUP_REMOVED lines=13> */
.L_x_3706:
[----:B------:R-:W-:Y:S05]  /*2ac0*/  BSYNC B1 ;  /* 0x0000000000017941 */ /* 0x000fea0003800000 */
.L_x_3705:
        /* <DEDUP_REMOVED lines=10> */
.L_x_3708:
[----:B------:R-:W-:Y:S05]  /*2b70*/  BSYNC B1 ;  /* 0x0000000000017941 */ /* 0x000fea0003800000 */
.L_x_3707:
        /* <DEDUP_REMOVED lines=13> */
.L_x_3710:
[----:B------:R-:W-:Y:S05]  /*2c50*/  BSYNC B1 ;  /* 0x0000000000017941 */ /* 0x000fea0003800000 */
.L_x_3709:
        /* <DEDUP_REMOVED lines=10> */
.L_x_3712:
[----:B------:R-:W-:Y:S05]  /*2d00*/  BSYNC B1 ;  /* 0x0000000000017941 */ /* 0x000fea0003800000 */
.L_x_3711:
[----:B------:R-:W-:Y:S01]  /*2d10*/  ISETP.NE.U32.AND P1, PT, RZ, c[0x0][0x258], PT ;  /* 0x00009600ff007a0c */ /* 0x000fe20003f25070 */
[----:B------:R-:W-:Y:S03]  /*2d20*/  BSSY B1, `(.L_x_3713) ;  /* 0x000001c000017945 */ /* 0x000fe60003800000 */
[----:B------:R-:W-:-:S04]  /*2d30*/  ISETP.NE.AND.EX P1, PT, RZ, c[0x0][0x25c], PT, P1 ;  /* 0x00009700ff007a0c */ /* 0x000fc80003f25310 */
[----:B------:R-:W-:Y:S02]  /*2d40*/  SEL R129, R146, R129, P1 ;  /* 0x0000008192817207 */ /* 0x000fe40000800000 */
[----:B------:R-:W-:Y:S02]  /*2d50*/  @P0 MOV R146, 0x20 ;  /* 0x0000002000920802 */ /* 0x000fe40000000f00 */
[----:B------:R-:W-:Y:S02]  /*2d60*/  SEL R68, R147, R68, P1 ;  /* 0x0000004493447207 */ /* 0x000fe40000800000 */
[----:B------:R-:W-:Y:S01]  /*2d70*/  SEL R128, R145, R128, P1 ;  /* 0x0000008091807207 */ /* 0x000fe20000800000 */
[----:B------:R-:W-:Y:S01]  /*2d80*/  @P0 IMAD.WIDE.U32 R146, R185, R146, c[0x0][0x258] ;  /* 0x00009600b9920625 */ /* 0x000fe200078e0092 */
[----:B------:R-:W-:Y:S02]  /*2d90*/  SEL R130, R153, R130, P1 ;  /* 0x0000008299827207 */ /* 0x000fe40000800000 */
[----:B------:R-:W-:Y:S01]  /*2da0*/  SEL R131, R154, R131, P1 ;  /* 0x000000839a837207 */ /* 0x000fe20000800000 */
[----:B------:R-:W-:Y:S01]  /*2db0*/  @P6 IMAD.MOV.U32 R145, RZ, RZ, 0x10 ;  /* 0x00000010ff916424 */ /* 0x000fe200078e00ff */
[----:B------:R-:W-:-:S02]  /*2dc0*/  SEL R69, R144, R69, P1 ;  /* 0x0000004590457207 */ /* 0x000fc40000800000 */
[----:B------:R-:W-:Y:S01]  /*2dd0*/  SEL R70, R151, R70, P1 ;  /* 0x0000004697467207 */ /* 0x000fe20000800000 */
[----:B------:R1:W-:Y:S01]  /*2de0*/  @P0 STG.E.128 [R146.64], R128 ;  /* 0x0000008092000986 */ /* 0x0003e2000c101d04 */
[----:B------:R-:W-:Y:S01]  /*2df0*/  SEL R71, R152, R71, P1 ;  /* 0x0000004798477207 */ /* 0x000fe20000800000 */
[----:B------:R-:W-:-:S04]  /*2e00*/  @P6 IMAD.WIDE.U32 R144, R148, R145, c[0x0][0x248] ;  /* 0x0000920094906625 */ /* 0x000fc800078e0091 */
[----:B------:R1:W-:Y:S01]  /*2e10*/  @P0 STG.E.128 [R146.64+0x10], R68 ;  /* 0x0000104492000986 */ /* 0x0003e2000c101d04 */
[----:B------:R-:W-:Y:S05]  /*2e20*/  @!P6 BRA `(.L_x_3714) ;  /* 0x000000b00000e947 */ /* 0x000fea0003800000 */
[----:B------:R-:W-:Y:S01]  /*2e30*/  LOP3.LUT P0, RZ, R171, 0xff000000, RZ, 0xc0, !PT ;  /* 0xff000000abff7812 */ /* 0x000fe2000780c0ff */
[----:B------:R-:W-:Y:S01]  /*2e40*/  FMUL.FTZ R152, R152, c[0x0][0x1ec] ;  /* 0x00007b0098987a20 */ /* 0x000fe20000410000 */
[----:B-1----:R-:W-:-:S03]  /*2e50*/  HFMA2.MMA R146, -RZ, RZ, 0, 0 ;  /* 0x00000000ff927435 */ /* 0x002fc600000001ff */
[----:B------:R-:W-:Y:S02]  /*2e60*/  FMUL.FTZ R154, R152, c[0x0][0x1e8] ;  /* 0x00007a00989a7a20 */ /* 0x000fe40000410000 */
[----:B------:R-:W-:-:S06]  /*2e70*/  IMAD.MOV.U32 R152, RZ, RZ, RZ ;  /* 0x000000ffff987224 */ /* 0x000fcc00078e00ff */
[----:B------:R-:W-:Y:S01]  /*2e80*/  @P0 FMUL.FTZ R146, R11, R154 ;  /* 0x0000009a0b920220 */ /* 0x000fe20000410000 */
[----:B------:R-:W-:-:S04]  /*2e90*/  @P0 PRMT R147, RZ, 0x7610, R143 ;  /* 0x00007610ff930816 */ /* 0x000fc8000000008f */
[----:B------:R-:W-:Y:S01]  /*2ea0*/  F2FP.BF16.PACK_AB R146, RZ, R146 ;  /* 0x00000092ff92723e */ /* 0x000fe200000010ff */
[----:B------:R-:W-:-:S03]  /*2eb0*/  @P0 FMUL.FTZ R152, R154, R147 ;  /* 0x000000939a980220 */ /* 0x000fc60000410000 */
[----:B------:R-:W-:Y:S01]  /*2ec0*/  PRMT R139, R139, 0x5410, R146 ;  /* 0x000054108b8b7816 */ /* 0x000fe20000000092 */
[----:B------:R-:W-:Y:S02]  /*2ed0*/  FADD.FTZ R95, R95, R152 ;  /* 0x000000985f5f7221 */ /* 0x000fe40000010000 */
.L_x_3714:
[----:B------:R-:W-:Y:S05]  /*2ee0*/  BSYNC B1 ;  /* 0x0000000000017941 */ /* 0x000fea0003800000 */
.L_x_3713:
[----:B------:R3:W-:Y:S01]  /*2ef0*/  @P6 STG.E.128 [R144.64], R136 ;  /* 0x0000008890006986 */ /* 0x0007e2000c101d04 */
[----:B------:R-:W-:Y:S02]  /*2f00*/  IADD3 R185, R185, 0x80, RZ ;  /* 0x00000080b9b97810 */ /* 0x000fe40007ffe0ff */
[----:B------:R-:W-:Y:S02]  /*2f10*/  IADD3 R148, R148, 0x80, RZ ;  /* 0x0000008094947810 */ /* 0x000fe40007ffe0ff */
.L_x_3680:
[----:B------:R-:W-:Y:S05]  /*2f20*/  BSYNC B0 ;  /* 0x0000000000007941 */ /* 0x000fea0003800000 */
.L_x_3679:
        /* <DEDUP_REMOVED lines=9> */
.L_x_3718:
[----:B------:R-:W-:Y:S05]  /*2fc0*/  BSYNC B1 ;  /* 0x0000000000017941 */ /* 0x000fea0003800000 */
.L_x_3717:
[----:B------:R-:W-:Y:S01]  /*2fd0*/  BSSY B1, `(.L_x_3719) ;  /* 0x000000b000017945 */ /* 0x000fe20003800000 */
[----:B---3-5:R-:W-:Y:S01]  /*2fe0*/  @!P5 FSEL R145, R36, RZ, P0 ;  /* 0x000000ff2491d208 */ /* 0x028fe20000000000 */
        /* <DEDUP_REMOVED lines=9> */
.L_x_3720:
[----:B------:R-:W-:Y:S05]  /*3080*/  BSYNC B1 ;  /* 0x0000000000017941 */ /* 0x000fea0003800000 */
.L_x_3719:
[----:B------:R-:W-:Y:S01]  /*3090*/  @!P5 ISETP.NE.U32.AND P1, PT, RZ, c[0x0][0x218], PT ;  /* 0x00008600ff00da0c */ /* 0x000fe20003f25070 */
[----:B------:R-:W-:Y:S01]  /*30a0*/  BSSY B1, `(.L_x_3721) ;  /* 0x0000023000017945 */ /* 0x000fe20003800000 */
[----:B------:R-:W-:Y:S02]  /*30b0*/  @!P5 ISETP.NE.U32.AND P0, PT, RZ, c[0x0][0x218], PT ;  /* 0x00008600ff00da0c */ /* 0x000fe40003f05070 */
[----:B------:R-:W-:Y:S02]  /*30c0*/  @!P5 ISETP.NE.AND.EX P1, PT, RZ, c[0x0][0x21c], PT, P1 ;  /* 0x00008700ff00da0c */ /* 0x000fe40003f25310 */
[----:B------:R-:W-:Y:S02]  /*30d0*/  @!P5 ISETP.NE.AND.EX P0, PT, RZ, c[0x0][0x21c], PT, P0 ;  /* 0x00008700ff00da0c */ /* 0x000fe40003f05300 */
[----:B------:R-:W-:Y:S02]  /*30e0*/  @!P5 FSEL R153, R38, RZ, P1 ;  /* 0x000000ff2699d208 */ /* 0x000fe40000800000 */
[----:B------:R-:W-:-:S02]  /*30f0*/  @!P5 ISETP.NE.U32.AND P1, PT, RZ, c[0x0][0x218], PT ;  /* 0x00008600ff00da0c */ /* 0x000fc40003f25070 */
[----:B-1----:R-:W-:Y:S02]  /*3100*/  @!P5 FSEL R146, R37, RZ, P0 ;  /* 0x000000ff2592d208 */ /* 0x002fe40000000000 */
        /* <DEDUP_REMOVED lines=18> */
[----:B------:R-:W-:-:S02]  /*3230*/  FMUL.FTZ R155, R145, c[0x0][0x1ec] ;  /* 0x00007b00919b7a20 */ /* 0x000fc40000410000 */
[----:B------:R-:W-:Y:S02]  /*3240*/  IMAD.MOV.U32 R187, RZ, RZ, RZ ;  /* 0x000000ffffbb7224 */ /* 0x000fe400078e00ff */
[----:B------:R-:W-:Y:S01]  /*3250*/  FMUL.FTZ R237, R155, c[0x0][0x1e8] ;  /* 0x00007a009bed7a20 */ /* 0x000fe20000410000 */
[----:B------:R-:W-:-:S07]  /*3260*/  HFMA2.MMA R155, -RZ, RZ, 0, 0 ;  /* 0x00000000ff9b7435 */ /* 0x000fce00000001ff */
[----:B------:R-:W-:Y:S01]  /*3270*/  @P1 PRMT R182, RZ, 0x5410, R140 ;  /* 0x00005410ffb61816 */ /* 0x000fe2000000008c */
[----:B------:R-:W-:-:S04]  /*3280*/  @P1 FMUL.FTZ R155, R10, R237 ;  /* 0x000000ed0a9b1220 */ /* 0x000fc80000410000 */
[----:B------:R-:W-:Y:S01]  /*3290*/  @P1 FMUL.FTZ R187, R182, R237 ;  /* 0x000000edb6bb1220 */ /* 0x000fe20000410000 */
[----:B------:R-:W-:-:S03]  /*32a0*/  F2FP.BF16.PACK_AB R155, RZ, R155 ;  /* 0x0000009bff9b723e */ /* 0x000fc600000010ff */
[----:B------:R-:W-:Y:S01]  /*32b0*/  FADD.FTZ R96, R96, R187 ;  /* 0x000000bb60607221 */ /* 0x000fe20000010000 */
[----:B------:R-:W-:Y:S02]  /*32c0*/  PRMT R136, R155, 0x7610, R136 ;  /* 0x000076109b887816 */ /* 0x000fe40000000088 */
.L_x_3722:
[----:B------:R-:W-:Y:S05]  /*32d0*/  BSYNC B1 ;  /* 0x0000000000017941 */ /* 0x000fea0003800000 */
.L_x_3721:
        /* <DEDUP_REMOVED lines=10> */
.L_x_3724:
[----:B------:R-:W-:Y:S05]  /*3380*/  BSYNC B1 ;  /* 0x0000000000017941 */ /* 0x000fea0003800000 */
.L_x_3723:
[----:B------:R-:W-:Y:S01]  /*3390*/  BSSY B1, `(.L_x_3725) ;  /* 0x000000d000017945 */ /* 0x000fe20003800000 */
[----:B------:R-:W-:Y:S05]  /*33a0*/  @!P6 BRA `(.L_x_3726) ;  /* 0x000000b00000e947 */ /* 0x000fea0003800000 */
[----:B------:R-:W-:Y:S01]  /*33b0*/  LOP3.LUT P1, RZ, R172, 0xff00, RZ, 0xc0, !PT ;  /* 0x0000ff00acff7812 */ /* 0x000fe2000782c0ff */
[----:B------:R-:W-:Y:S02]  /*33c0*/  FMUL.FTZ R155, R146, c[0x0][0x1ec] ;  /* 0x00007b00929b7a20 */ /* 0x000fe40000410000 */
[----:B------:R-:W-:Y:S02]  /*33d0*/  IMAD.MOV.U32 R182, RZ, RZ, RZ ;  /* 0x000000ffffb67224 */ /* 0x000fe400078e00ff */
[----:B------:R-:W-:Y:S01]  /*33e0*/  FMUL.FTZ R186, R155, c[0x0][0x1e8] ;  /* 0x00007a009bba7a20 */ /* 0x000fe20000410000 */
[----:B------:R-:W-:-:S07]  /*33f0*/  MOV R155, RZ ;  /* 0x000000ff009b7202 */ /* 0x000fce0000000f00 */
[----:B------:R-:W-:Y:S01]  /*3400*/  @P1 PRMT R187, RZ, 0x7610, R140 ;  /* 0x00007610ffbb1816 */ /* 0x000fe2000000008c */
[----:B------:R-:W-:-:S04]  /*3410*/  @P1 FMUL.FTZ R155, R9, R186 ;  /* 0x000000ba099b1220 */ /* 0x000fc80000410000 */
[----:B------:R-:W-:Y:S01]  /*3420*/  @P1 FMUL.FTZ R182, R187, R186 ;  /* 0x000000babbb61220 */ /* 0x000fe20000410000 */
[----:B------:R-:W-:-:S03]  /*3430*/  F2FP.BF16.PACK_AB R155, RZ, R155 ;  /* 0x0000009bff9b723e */ /* 0x000fc600000010ff */
[----:B------:R-:W-:Y:S01]  /*3440*/  FADD.FTZ R97, R97, R182 ;  /* 0x000000b661617221 */ /* 0x000fe20000010000 */
[----:B------:R-:W-:Y:S02]  /*3450*/  PRMT R136, R136, 0x5410, R155 ;  /* 0x0000541088887816 */ /* 0x000fe4000000009b */
.L_x_3726:
[----:B------:R-:W-:Y:S05]  /*3460*/  BSYNC B1 ;  /* 0x0000000000017941 */ /* 0x000fea0003800000 */
.L_x_3725:
        /* <DEDUP_REMOVED lines=10> */
.L_x_3728:
[----:B------:R-:W-:Y:S05]  /*3510*/  BSYNC B1 ;  /* 0x0000000000017941 */ /* 0x000fea0003800000 */
.L_x_3727:
[----:B------:R-:W-:Y:S01]  /*3520*/  BSSY B1, `(.L_x_3729) ;  /* 0x000000d000017945 */ /* 0x000fe20003800000 */
[----:B------:R-:W-:Y:S05]  /*3530*/  @!P6 BRA `(.L_x_3730) ;  /* 0x000000b00000e947 */ /* 0x000fea0003800000 */
[----:B------:R-:W-:Y:S01]  /*3540*/  LOP3.LUT P1, RZ, R172, 0xff0000, RZ, 0xc0, !PT ;  /* 0x00ff0000acff7812 */ /* 0x000fe2000782c0ff */
[----:B------:R-:W-:Y:S02]  /*3550*/  FMUL.FTZ R155, R153, c[0x0][0x1ec] ;  /* 0x00007b00999b7a20 */ /* 0x000fe40000410000 */
        /* <DEDUP_REMOVED lines=9> */
.L_x_3730:
[----:B------:R-:W-:Y:S05]  /*35f0*/  BSYNC B1 ;  /* 0x0000000000017941 */ /* 0x000fea0003800000 */
.L_x_3729:
        /* <DEDUP_REMOVED lines=10> */
.L_x_3732:
[----:B------:R-:W-:Y:S05]  /*36a0*/  BSYNC B1 ;  /* 0x0000000000017941 */ /* 0x000fea0003800000 */
.L_x_3731:
        /* <DEDUP_REMOVED lines=13> */
.L_x_3734:
[----:B------:R-:W-:Y:S05]  /*3780*/  BSYNC B1 ;  /* 0x0000000000017941 */ /* 0x000fea0003800000 */
.L_x_3733:
        /* <DEDUP_REMOVED lines=10> */
.L_x_3736:
[----:B------:R-:W-:Y:S05]  /*3830*/  BSYNC B1 ;  /* 0x0000000000017941 */ /* 0x000fea0003800000 */
.L_x_3735:
        /* <DEDUP_REMOVED lines=13> */
.L_x_3738:
[----:B------:R-:W-:Y:S05]  /*3910*/  BSYNC B1 ;  /* 0x0000000000017941 */ /* 0x000fea0003800000 */
.L_x_3737:
        /* <DEDUP_REMOVED lines=10> */
.L_x_3740:
[----:B------:R-:W-:Y:S05]  /*39c0*/  BSYNC B1 ;  /* 0x0000000000017941 */ /* 0x000fea0003800000 */
.L_x_3739:
        /* <DEDUP_REMOVED lines=13> */
.L_x_3742:
[----:B------:R-:W-:Y:S05]  /*3aa0*/  BSYNC B1 ;  /* 0x0000000000017941 */ /* 0x000fea0003800000 */
.L_x_3741:
        /* <DEDUP_REMOVED lines=10> */
.L_x_3744:
[----:B------:R-:W-:Y:S05]  /*3b50*/  BSYNC B1 ;  /* 0x0000000000017941 */ /* 0x000fea0003800000 */
.L_x_3743:
        /* <DEDUP_REMOVED lines=13> */
.L_x_3746:
[----:B------:R-:W-:Y:S05]  /*3c30*/  BSYNC B1 ;  /* 0x0000000000017941 */ /* 0x000fea0003800000 */
.L_x_3745:
        /* <DEDUP_REMOVED lines=10> */
.L_x_3748:
[----:B------:R-:W-:Y:S05]  /*3ce0*/  BSYNC B1 ;  /* 0x0000000000017941 */ /* 0x000fea0003800000 */
.L_x_3747:
[----:B------:R-:W-:Y:S01]  /*3cf0*/  ISETP.NE.U32.AND P1, PT, RZ, c[0x0][0x258], PT ;  /* 0x00009600ff007a0c */ /* 0x000fe20003f25070 */
[----:B------:R-:W-:Y:S03]  /*3d00*/  BSSY B1, `(.L_x_3749) ;  /* 0x000001c000017945 */ /* 0x000fe60003800000 */
[----:B------:R-:W-:-:S04]  /*3d10*/  ISETP.NE.AND.EX P1, PT, RZ, c[0x0][0x25c], PT, P1 ;  /* 0x00009700ff007a0c */ /* 0x000fc80003f25310 */
[----:B------:R-:W-:Y:S01]  /*3d20*/  SEL R129, R146, R129, P1 ;  /* 0x0000008192817207 */ /* 0x000fe20000800000 */
[----:B------:R-:W-:Y:S01]  /*3d30*/  @P0 IMAD.MOV.U32 R146, RZ, RZ, 0x20 ;  /* 0x00000020ff920424 */ /* 0x000fe200078e00ff */
[----:B------:R-:W-:Y:S02]  /*3d40*/  SEL R68, R147, R68, P1 ;  /* 0x0000004493447207 */ /* 0x000fe40000800000 */
[----:B------:R-:W-:Y:S01]  /*3d50*/  SEL R128, R145, R128, P1 ;  /* 0x0000008091807207 */ /* 0x000fe20000800000 */
[----:B------:R-:W-:Y:S01]  /*3d60*/  @P0 IMAD.WIDE.U32 R146, R185, R146, c[0x0][0x258] ;  /* 0x00009600b9920625 */ /* 0x000fe200078e0092 */
[----:B------:R-:W-:Y:S02]  /*3d70*/  SEL R130, R153, R130, P1 ;  /* 0x0000008299827207 */ /* 0x000fe40000800000 */
[----:B------:R-:W-:Y:S02]  /*3d80*/  SEL R131, R154, R131, P1 ;  /* 0x000000839a837207 */ /* 0x000fe40000800000 */
[----:B------:R-:W-:-:S02]  /*3d90*/  SEL R69, R144, R69, P1 ;  /* 0x0000004590457207 */ /* 0x000fc40000800000 */
[----:B------:R-:W-:Y:S01]  /*3da0*/  SEL R70, R151, R70, P1 ;  /* 0x0000004697467207 */ /* 0x000fe20000800000 */
[----:B------:R1:W-:Y:S01]  /*3db0*/  @P0 STG.E.128 [R146.64], R128 ;  /* 0x0000008092000986 */ /* 0x0003e2000c101d04 */
[----:B------:R-:W-:Y:S02]  /*3dc0*/  SEL R71, R152, R71, P1 ;  /* 0x0000004798477207 */ /* 0x000fe40000800000 */
[----:B------:R-:W-:-:S03]  /*3dd0*/  @P6 MOV R145, 0x10 ;  /* 0x0000001000916802 */ /* 0x000fc60000000f00 */
[----:B------:R1:W-:Y:S02]  /*3de0*/  @P0 STG.E.128 [R146.64+0x10], R68 ;  /* 0x0000104492000986 */ /* 0x0003e4000c101d04 */
[----:B------:R-:W-:Y:S01]  /*3df0*/  @P6 IMAD.WIDE.U32 R144, R148, R145, c[0x0][0x248] ;  /* 0x0000920094906625 */ /* 0x000fe200078e0091 */
[----:B------:R-:W-:Y:S05]  /*3e00*/  @!P6 BRA `(.L_x_3750) ;  /* 0x000000b00000e947 */ /* 0x000fea0003800000 */
[----:B------:R-:W-:Y:S01]  /*3e10*/  LOP3.LUT P0, RZ, R173, 0xff000000, RZ, 0xc0, !PT ;  /* 0xff000000adff7812 */ /* 0x000fe2000780c0ff */
[----:B------:R-:W-:Y:S02]  /*3e20*/  FMUL.FTZ R152, R152, c[0x0][0x1ec] ;  /* 0x00007b0098987a20 */ /* 0x000fe40000410000 */
[----:B-1----:R-:W-:Y:S02]  /*3e30*/  IMAD.MOV.U32 R146, RZ, RZ, RZ ;  /* 0x000000ffff927224 */ /* 0x002fe400078e00ff */
[----:B------:R-:W-:Y:S01]  /*3e40*/  FMUL.FTZ R154, R152, c[0x0][0x1e8] ;  /* 0x00007a00989a7a20 */ /* 0x000fe20000410000 */
[----:B------:R-:W-:-:S07]  /*3e50*/  HFMA2.MMA R152, -RZ, RZ, 0, 0 ;  /* 0x00000000ff987435 */ /* 0x000fce00000001ff */
[----:B------:R-:W-:Y:S01]  /*3e60*/  @P0 FMUL.FTZ R146, R3, R154 ;  /* 0x0000009a03920220 */ /* 0x000fe20000410000 */
[----:B------:R-:W-:-:S04]  /*3e70*/  @P0 PRMT R147, RZ, 0x7610, R143 ;  /* 0x00007610ff930816 */ /* 0x000fc8000000008f */
[----:B------:R-:W-:Y:S01]  /*3e80*/  F2FP.BF16.PACK_AB R146, RZ, R146 ;  /* 0x00000092ff92723e */ /* 0x000fe200000010ff */
[----:B------:R-:W-:-:S03]  /*3e90*/  @P0 FMUL.FTZ R152, R147, R154 ;  /* 0x0000009a93980220 */ /* 0x000fc60000410000 */
[----:B------:R-:W-:Y:S01]  /*3ea0*/  PRMT R139, R139, 0x5410, R146 ;  /* 0x000054108b8b7816 */ /* 0x000fe20000000092 */
[----:B------:R-:W-:Y:S02]  /*3eb0*/  FADD.FTZ R103, R103, R152 ;  /* 0x0000009867677221 */ /* 0x000fe40000010000 */
.L_x_3750:
[----:B------:R-:W-:Y:S05]  /*3ec0*/  BSYNC B1 ;  /* 0x0000000000017941 */ /* 0x000fea0003800000 */
.L_x_3749:
[----:B------:R3:W-:Y:S01]  /*3ed0*/  @P6 STG.E.128 [R144.64], R136 ;  /* 0x0000008890006986 */ /* 0x0007e2000c101d04 */
[----:B------:R-:W-:Y:S02]  /*3ee0*/  IADD3 R148, R148, 0x80, RZ ;  /* 0x0000008094947810 */ /* 0x000fe40007ffe0ff */
[----:B------:R-:W-:Y:S02]  /*3ef0*/  IADD3 R185, R185, 0x80, RZ ;  /* 0x00000080b9b97810 */ /* 0x000fe40007ffe0ff */
.L_x_3716:
[----:B------:R-:W-:Y:S05]  /*3f00*/  BSYNC B0 ;  /* 0x0000000000007941 */ /* 0x000fea0003800000 */
.L_x_3715:
[----:B------:R-:W-:Y:S01]  /*3f10*/  BSSY B0, `(.L_x_3751) ;  /* 0x00000fb000007945 */ /* 0x000fe20003800000 */
        /* <DEDUP_REMOVED lines=8> */
.L_x_3754:
[----:B------:R-:W-:Y:S05]  /*3fa0*/  BSYNC B1 ;  /* 0x0000000000017941 */ /* 0x000fea0003800000 */
.L_x_3753:
        /* <DEDUP_REMOVED lines=11> */
.L_x_3756:
[----:B------:R-:W-:Y:S05]  /*4060*/  BSYNC B1 ;  /* 0x0000000000017941 */ /* 0x000fea0003800000 */
.L_x_3755:
        /* <DEDUP_REMOVED lines=36> */
.L_x_3758:
[----:B------:R-:W-:Y:S05]  /*42b0*/  BSYNC B1 ;  /* 0x0000000000017941 */ /* 0x000fea0003800000 */
.L_x_3757:
        /* <DEDUP_REMOVED lines=10> */
.L_x_3760:
[----:B------:R-:W-:Y:S05]  /*4360*/  BSYNC B1 ;  /* 0x0000000000017941 */ /* 0x000fea0003800000 */
.L_x_3759:
        /* <DEDUP_REMOVED lines=13> */
.L_x_3762:
[----:B------:R-:W-:Y:S05]  /*4440*/  BSYNC B1 ;  /* 0x0000000000017941 */ /* 0x000fea0003800000 */
.L_x_3761:
        /* <DEDUP_REMOVED lines=10> */
.L_x_3764:
[----:B------:R-:W-:Y:S05]  /*44f0*/  BSYNC B1 ;  /* 0x0000000000017941 */ /* 0x000fea0003800000 */
.L_x_3763:
        /* <DEDUP_REMOVED lines=13> */
.L_x_3766:
[----:B------:R-:W-:Y:S05]  /*45d0*/  BSYNC B1 ;  /* 0x0000000000017941 */ /* 0x000fea0003800000 */
.L_x_3765:
        /* <DEDUP_REMOVED lines=10> */
.L_x_3768:
[----:B------:R-:W-:Y:S05]  /*4680*/  BSYNC B1 ;  /* 0x0000000000017941 */ /* 0x000fea0003800000 */
.L_x_3767:
        /* <DEDUP_REMOVED lines=13> */
.L_x_3770:
[----:B------:R-:W-:Y:S05]  /*4760*/  BSYNC B1 ;  /* 0x0000000000017941 */ /* 0x000fea0003800000 */
.L_x_3769:
        /* <DEDUP_REMOVED lines=10> */
.L_x_3772:
[----:B------:R-:W-:Y:S05]  /*4810*/  BSYNC B1 ;  /* 0x0000000000017941 */ /* 0x000fea0003800000 */
.L_x_3771:
        /* <DEDUP_REMOVED lines=13> */
.L_x_3774:
[----:B------:R-:W-:Y:S05]  /*48f0*/  BSYNC B1 ;  /* 0x0000000000017941 */ /* 0x000fea0003800000 */
.L_x_3773:
        /* <DEDUP_REMOVED lines=10> */
.L_x_3776:
[----:B------:R-:W-:Y:S05]  /*49a0*/  BSYNC B1 ;  /* 0x0000000000017941 */ /* 0x000fea0003800000 */
.L_x_3775:
        /* <DEDUP_REMOVED lines=13> */
.L_x_3778:
[----:B------:R-:W-:Y:S05]  /*4a80*/  BSYNC B1 ;  /* 0x0000000000017941 */ /* 0x000fea0003800000 */
.L_x_3777:
        /* <DEDUP_REMOVED lines=10> */
.L_x_3780:
[----:B------:R-:W-:Y:S05]  /*4b30*/  BSYNC B1 ;  /* 0x0000000000017941 */ /* 0x000fea0003800000 */
.L_x_3779:
        /* <DEDUP_REMOVED lines=13> */
.L_x_3782:
[----:B------:R-:W-:Y:S05]  /*4c10*/  BSYNC B1 ;  /* 0x0000000000017941 */ /* 0x000fea0003800000 */
.L_x_3781:
        /* <DEDUP_REMOVED lines=10> */
.L_x_3784:
[----:B------:R-:W-:Y:S05]  /*4cc0*/  BSYNC B1 ;  /* 0x0000000000017941 */ /* 0x000fea0003800000 */
.L_x_3783:
        /* <DEDUP_REMOVED lines=20> */
[----:B-1----:R-:W-:Y:S01]  /*4e10*/  HFMA2.MMA R146, -RZ, RZ, 0, 0 ;  /* 0x00000000ff927435 */ /* 0x002fe200000001ff */
        /* <DEDUP_REMOVED lines=8> */
.L_x_3786:
[----:B------:R-:W-:Y:S05]  /*4ea0*/  BSYNC B1 ;  /* 0x0000000000017941 */ /* 0x000fea0003800000 */
.L_x_3785:
[----:B------:R3:W-:Y:S02]  /*4eb0*/  @P6 STG.E.128 [R144.64], R136 ;  /* 0x0000008890006986 */ /* 0x0007e4000c101d04 */
.L_x_3752:
[----:B------:R-:W-:Y:S05]  /*4ec0*/  BSYNC B0 ;  /* 0x0000000000007941 */ /* 0x000fea0003800000 */
.L_x_3751:
[----:B------:R-:W-:Y:S02]  /*4ed0*/  IADD3 R2, R2, c[0x0][0x160], RZ ;  /* 0x0000580002027a10 */ /* 0x000fe40007ffe0ff */
[----:B------:R-:W-:Y:S02]  /*4ee0*/  LOP3.LUT P1, RZ, R177, 0xff, RZ, 0xc0, !PT ;  /* 0x000000ffb1ff7812 */ /* 0x000fe4000782c0ff */
[----:B------:R-:W-:Y:S02]  /*4ef0*/  ISETP.GE.AND P0, PT, R2, c[0x0][0x164], PT ;  /* 0x0000590002007a0c */ /* 0x000fe40003f06270 */
[----:B------:R-:W-:-:S11]  /*4f00*/  SEL R177, RZ, 0x1, P1 ;  /* 0x00000001ffb17807 */ /* 0x000fd60000800000 */
[----:B0123-5:R-:W-:Y:S01]  /*4f10*/  @P0 CALL.REL.NOINC `(.L_x_3665) ;  /* 0x0000001000000944 */ /* 0x02ffe20003c00000 */
[----:B------:R-:W-:Y:S05]  /*4f20*/  BRA `(.L_x_3787) ;  /* 0xffffb85000007947 */ /* 0x000fea000383ffff */
.L_x_3665:
        /* <DEDUP_REMOVED lines=19> */
.L_x_3789:
[----:B------:R-:W-:Y:S05]  /*5060*/  BSYNC B0 ;  /* 0x0000000000007941 */ /* 0x000fea0003800000 */
.L_x_3788:
        /* <DEDUP_REMOVED lines=13> */
.L_x_3791:
[----:B------:R-:W-:Y:S05]  /*5140*/  BSYNC B0 ;  /* 0x0000000000007941 */ /* 0x000fea0003800000 */
.L_x_3790:
        /* <DEDUP_REMOVED lines=12> */
.L_x_3677:
[----:B------:R-:W-:Y:S01]  /*5210*/  IMAD.MOV.U32 R150, RZ, RZ, R239 ;  /* 0x000000ffff967224 */ /* 0x000fe200078e00ef */
[----:B------:R-:W-:Y:S01]  /*5220*/  MOV R153, 0x10 ;  /* 0x0000001000997802 */ /* 0x000fe20000000f00 */
[----:B------:R-:W-:Y:S01]  /*5230*/  IMAD.MOV.U32 R155, RZ, RZ, 0x1f ;  /* 0x0000001fff9b7424 */ /* 0x000fe200078e00ff */
[----:B------:R-:W-:-:S02]  /*5240*/  MOV R186, 0xffffffff ;  /* 0xffffffff00ba7802 */ /* 0x000fc40000000f00 */
[----:B-1----:R-:W-:Y:S02]  /*5250*/  MOV R144, 0x5270 ;  /* 0x0000527000907802 */ /* 0x002fe40000000f00 */
[----:B0----5:R-:W-:Y:S05]  /*5260*/  CALL.REL.NOINC `($__internal_77_$__cuda_sm70_shflsync_down_p) ;  /* 0x0000046000007944 */ /* 0x021fea0003c00000 */
[----:B-1----:R-:W-:Y:S01]  /*5270*/  IMAD.MOV.U32 R148, RZ, RZ, R150 ;  /* 0x000000ffff947224 */ /* 0x002fe200078e0096 */
[----:B0-----:R-:W-:Y:S05]  /*5280*/  BRA `(.L_x_3792) ;  /* 0xffffc9f000007947 */ /* 0x001fea000383ffff */
.L_x_3678:
[----:B------:R-:W-:Y:S01]  /*5290*/  HFMA2.MMA R155, -RZ, RZ, 0, 1.847743988037109375e-06 ;  /* 0x0000001fff9b7435 */ /* 0x000fe200000001ff */
[----:B------:R-:W-:Y:S01]  /*52a0*/  MOV R150, R237 ;  /* 0x000000ed00967202 */ /* 0x000fe20000000f00 */
[----:B------:R-:W-:Y:S01]  /*52b0*/  IMAD.MOV.U32 R153, RZ, RZ, 0x10 ;  /* 0x00000010ff997424 */ /* 0x000fe200078e00ff */
[----:B-1----:R-:W-:Y:S01]  /*52c0*/  MOV R144, 0x52f0 ;  /* 0x000052f000907802 */ /* 0x002fe20000000f00 */
[----:B------:R-:W-:Y:S02]  /*52d0*/  IMAD.MOV.U32 R186, RZ, RZ, -0x1 ;  /* 0xffffffffffba7424 */ /* 0x000fe400078e00ff */
[----:B0-23-5:R-:W-:Y:S05]  /*52e0*/  CALL.REL.NOINC `($__internal_77_$__cuda_sm70_shflsync_down_p) ;  /* 0x000003e000007944 */ /* 0x02dfea0003c00000 */
[----:B------:R-:W-:Y:S01]  /*52f0*/  FADD.FTZ R148, R148, R239 ;  /* 0x000000ef94947221 */ /* 0x000fe20000010000 */
[----:B0-----:R-:W-:Y:S01]  /*5300*/  MOV R153, 0x8 ;  /* 0x0000000800997802 */ /* 0x001fe20000000f00 */
[----:B-1----:R-:W-:Y:S01]  /*5310*/  FADD.FTZ R237, R237, R150 ;  /* 0x00000096eded7221 */ /* 0x002fe20000010000 */
[----:B------:R-:W-:Y:S01]  /*5320*/  MOV R186, 0xffffffff ;  /* 0xffffffff00ba7802 */ /* 0x000fe20000000f00 */
[----:B------:R-:W-:Y:S01]  /*5330*/  IMAD.MOV.U32 R155, RZ, RZ, 0x1f ;  /* 0x0000001fff9b7424 */ /* 0x000fe200078e00ff */
[----:B------:R-:W-:Y:S01]  /*5340*/  MOV R144, 0x5370 ;  /* 0x0000537000907802 */ /* 0x000fe20000000f00 */
[----:B------:R-:W-:-:S02]  /*5350*/  IMAD.MOV.U32 R150, RZ, RZ, R148 ;  /* 0x000000ffff967224 */ /* 0x000fc400078e0094 */
[----:B------:R-:W-:Y:S05]  /*5360*/  CALL.REL.NOINC `($__internal_77_$__cuda_sm70_shflsync_down_p) ;  /* 0x0000036000007944 */ /* 0x000fea0003c00000 */
[----:B0-----:R-:W-:Y:S01]  /*5370*/  HFMA2.MMA R153, -RZ, RZ, 0, 4.76837158203125e-07 ;  /* 0x00000008ff997435 */ /* 0x001fe200000001ff */
[----:B-1----:R-:W-:Y:S01]  /*5380*/  MOV R147, R150 ;  /* 0x0000009600937202 */ /* 0x002fe20000000f00 */
[----:B------:R-:W-:Y:S01]  /*5390*/  IMAD.MOV.U32 R150, RZ, RZ, R237 ;  /* 0x000000ffff967224 */ /* 0x000fe200078e00ed */
[----:B------:R-:W-:Y:S01]  /*53a0*/  MOV R186, 0xffffffff ;  /* 0xffffffff00ba7802 */ /* 0x000fe20000000f00 */
[----:B------:R-:W-:Y:S01]  /*53b0*/  IMAD.MOV.U32 R155, RZ, RZ, 0x1f ;  /* 0x0000001fff9b7424 */ /* 0x000fe200078e00ff */
[----:B------:R-:W-:-:S02]  /*53c0*/  MOV R144, 0x53e0 ;  /* 0x000053e000907802 */ /* 0x000fc40000000f00 */
[----:B------:R-:W-:Y:S05]  /*53d0*/  CALL.REL.NOINC `($__internal_77_$__cuda_sm70_shflsync_down_p) ;  /* 0x000002f000007944 */ /* 0x000fea0003c00000 */
[----:B------:R-:W-:Y:S01]  /*53e0*/  FADD.FTZ R148, R147, R148 ;  /* 0x0000009493947221 */ /* 0x000fe20000010000 */
[----:B0-----:R-:W-:Y:S01]  /*53f0*/  HFMA2.MMA R155, -RZ, RZ, 0, 1.847743988037109375e-06 ;  /* 0x0000001fff9b7435 */ /* 0x001fe200000001ff */
[----:B-1----:R-:W-:Y:S01]  /*5400*/  FADD.FTZ R237, R237, R150 ;  /* 0x00000096eded7221 */ /* 0x002fe20000010000 */
[----:B------:R-:W-:Y:S01]  /*5410*/  MOV R144, 0x5460 ;  /* 0x0000546000907802 */ /* 0x000fe20000000f00 */
[----:B------:R-:W-:Y:S01]  /*5420*/  IMAD.MOV.U32 R153, RZ, RZ, 0x4 ;  /* 0x00000004ff997424 */ /* 0x000fe200078e00ff */
[----:B------:R-:W-:Y:S01]  /*5430*/  MOV R150, R148 ;  /* 0x0000009400967202 */ /* 0x000fe20000000f00 */
[----:B------:R-:W-:-:S02]  /*5440*/  IMAD.MOV.U32 R186, RZ, RZ, -0x1 ;  /* 0xffffffffffba7424 */ /* 0x000fc400078e00ff */
[----:B------:R-:W-:Y:S05]  /*5450*/  CALL.REL.NOINC `($__internal_77_$__cuda_sm70_shflsync_down_p) ;  /* 0x0000027000007944 */ /* 0x000fea0003c00000 */
[----:B0-----:R-:W-:Y:S01]  /*5460*/  HFMA2.MMA R155, -RZ, RZ, 0, 1.847743988037109375e-06 ;  /* 0x0000001fff9b7435 */ /* 0x001fe200000001ff */
[----:B-1----:R-:W-:Y:S01]  /*5470*/  IMAD.MOV.U32 R147, RZ, RZ, R150 ;  /* 0x000000ffff937224 */ /* 0x002fe200078e0096 */
[----:B------:R-:W-:Y:S01]  /*5480*/  MOV R150, R237 ;  /* 0x000000ed00967202 */ /* 0x000fe20000000f00 */
[----:B------:R-:W-:Y:S01]  /*5490*/  IMAD.MOV.U32 R153, RZ, RZ, 0x4 ;  /* 0x00000004ff997424 */ /* 0x000fe200078e00ff */
[----:B------:R-:W-:Y:S01]  /*54a0*/  MOV R144, 0x54d0 ;  /* 0x000054d000907802 */ /* 0x000fe20000000f00 */
[----:B------:R-:W-:-:S02]  /*54b0*/  IMAD.MOV.U32 R186, RZ, RZ, -0x1 ;  /* 0xffffffffffba7424 */ /* 0x000fc400078e00ff */
[----:B------:R-:W-:Y:S05]  /*54c0*/  CALL.REL.NOINC `($__internal_77_$__cuda_sm70_shflsync_down_p) ;  /* 0x0000020000007944 */ /* 0x000fea0003c00000 */
        /* <DEDUP_REMOVED lines=8> */
[----:B0-----:R-:W-:Y:S01]  /*5550*/  HFMA2.MMA R153, -RZ, RZ, 0, 1.1920928955078125e-07 ;  /* 0x00000002ff997435 */ /* 0x001fe200000001ff */
        /* <DEDUP_REMOVED lines=21> */
[----:B-1----:R-:W-:Y:S01]  /*56b0*/  MOV R144, R150 ;  /* 0x0000009600907202 */ /* 0x002fe20000000f00 */
[----:B0-----:R-:W-:Y:S05]  /*56c0*/  BRA `(.L_x_3793) ;  /* 0xffffc6d000007947 */ /* 0x001fea000383ffff */
        .weak           $__internal_77_$__cuda_sm70_shflsync_down_p
        .type           $__internal_77_$__cuda_sm70_shflsync_down_p,@function
        .size           $__internal_77_$__cuda_sm70_shflsync_down_p,(.L_x_9331 - $__internal_77_$__cuda_sm70_shflsync_down_p)
$__internal_77_$__cuda_sm70_shflsync_down_p:
[----:B------:R-:W-:Y:S01]  /*56d0*/  HFMA2.MMA R145, -RZ, RZ, 0, 0 ;  /* 0x00000000ff917435 */ /* 0x000fe200000001ff */
[----:B------:R-:W-:Y:S04]  /*56e0*/  WARPSYNC R186 ;  /* 0x000000ba00007348 */ /* 0x000fe80003800000 */
[----:B------:R0:W1:Y:S01]  /*56f0*/  SHFL.DOWN PT, R150, R150, R153, R155 ;  /* 0x0800009996967389 */ /* 0x00006200000e009b */
[----:B------:R-:W-:Y:S05]  /*5700*/  RET.REL.NODEC R144 `(_ZN10layer_norm13ln_bwd_kernelINS_13Kernel_traitsI13__nv_bfloat16S2_fS2_fjLj3072ELj1ELj1ELj4ELj16ENS_18Kernel_traits_baseILj3072ES2_S2_fS2_fjLj128EEEEELb1ELb1ELb1ELb0EEEvNS_9BwdParamsE) ;  /* 0xffffa8f090007950 */ /* 0x000fea0003c3ffff */
.L_x_3794:
        /* <DEDUP_REMOVED lines=15> */
.L_x_9331:


//--------------------- .text._ZN10layer_norm22ln_bwd_finalize_kernelINS_22Kernel_traits_finalizeILj3072E13__nv_bfloat16S2_fS2_fjLb1ELj1024ELj4ENS_18Kernel_traits_baseILj3072ES2_S2_fS2_fjLj1024EEEEELb1ELb1EEEvNS_9BwdParamsE --------------------------
	.section	.text._ZN10layer_norm22ln_bwd_finalize_kernelINS_22Kernel_traits_finalizeILj3072E13__nv_bfloat16S2_fS2_fjLb1ELj1024ELj4ENS_18Kernel_traits_baseILj3072ES2_S2_fS2_fjLj1024EEEEELb1ELb1EEEvNS_9BwdParamsE,"ax",@progbits
	.sectioninfo	@"SHI_REGISTERS=32"
	.align	128
        .global         _ZN10layer_norm22ln_bwd_finalize_kernelINS_22Kernel_traits_finalizeILj3072E13__nv_bfloat16S2_fS2_fjLb1ELj1024ELj4ENS_18Kernel_traits_baseILj3072ES2_S2_fS2_fjLj1024EEEEELb1ELb1EEEvNS_9BwdParamsE
        .type           _ZN10layer_norm22ln_bwd_finalize_kernelINS_22Kernel_traits_finalizeILj3072E13__nv_bfloat16S2_fS2_fjLb1ELj1024ELj4ENS_18Kernel_traits_baseILj3072ES2_S2_fS2_fjLj1024EEEEELb1ELb1EEEvNS_9BwdParamsE,@function
        .size           _ZN10layer_norm22ln_bwd_finalize_kernelINS_22Kernel_traits_finalizeILj3072E13__nv_bfloat16S2_fS2_fjLb1ELj1024ELj4ENS_18Kernel_traits_baseILj3072ES2_S2_fS2_fjLj1024EEEEELb1ELb1EEEvNS_9BwdParamsE,(.L_x_9332 - _ZN10layer_norm22ln_bwd_finalize_kernelINS_22Kernel_traits_finalizeILj3072E13__nv_bfloat16S2_fS2_fjLb1ELj1024ELj4ENS_18Kernel_traits_baseILj3072ES2_S2_fS2_fjLj1024EEEEELb1ELb1EEEvNS_9BwdParamsE)
        .other          _ZN10layer_norm22ln_bwd_finalize_kernelINS_22Kernel_traits_finalizeILj3072E13__nv_bfloat16S2_fS2_fjLb1ELj1024ELj4ENS_18Kernel_traits_baseILj3072ES2_S2_fS2_fjLj1024EEEEELb1ELb1EEEvNS_9BwdParamsE,@"STO_CUDA_ENTRY STV_DEFAULT"
_ZN10layer_norm22ln_bwd_finalize_kernelINS_22Kernel_traits_finalizeILj3072E13__nv_bfloat16S2_fS2_fjLb1ELj1024ELj4ENS_18Kernel_traits_baseILj3072ES2_S2_fS2_fjLj1024EEEEELb1ELb1EEEvNS_9BwdParamsE:
.text._ZN10layer_norm22ln_bwd_finalize_kernelINS_22Kernel_traits_finalizeILj3072E13__nv_bfloat16S2_fS2_fjLb1ELj1024ELj4ENS_18Kernel_traits_baseILj3072ES2_S2_fS2_fjLj1024EEEEELb1ELb1EEEvNS_9BwdParamsE:
        /* <DEDUP_REMOVED lines=19> */
.L_x_3807:
        /* <DEDUP_REMOVED lines=32> */
.L_x_3799:
        /* <DEDUP_REMOVED lines=47> */
.L_x_3798:
[----:B------:R-:W-:Y:S05]  /*0620*/  BSYNC B1 ;  /* 0x0000000000017941 */ /* 0x000fea0003800000 */
.L_x_3797:
        /* <DEDUP_REMOVED lines=29> */
.L_x_3801:
[----:B------:R-:W-:Y:S05]  /*0800*/  BSYNC B1 ;  /* 0x0000000000017941 */ /* 0x000fea0003800000 */
.L_x_3800:
        /* <DEDUP_REMOVED lines=13> */
.L_x_3796:
[----:B------:R-:W-:Y:S05]  /*08e0*/  BSYNC B0 ;  /* 0x0000000000007941 */ /* 0x000fea0003800000 */
.L_x_3795:
        /* <DEDUP_REMOVED lines=12> */
.L_x_3808:
        /* <DEDUP_REMOVED lines=27> */
.L_x_3809:
        /* <DEDUP_REMOVED lines=9> */
.L_x_3802:
        /* <DEDUP_REMOVED lines=19> */
.L_x_3806:
[----:B------:R-:W-:Y:S05]  /*0d20*/  BSYNC B0 ;  /* 0x0000000000007941 */ /* 0x000fea0003800000 */
.L_x_3805:
[C---:B------:R-:W-:Y:S02]  /*0d30*/  ISETP.GT.U32.AND P1, PT, R4.reuse, -0xc01, PT ;  /* 0xfffff3ff0400780c */ /* 0x040fe40003f24070 */
[----:B------:R-:W-:-:S02]  /*0d40*/  IADD3 R4, R4, 0xc00, RZ ;  /* 0x00000c0004047810 */ /* 0x000fc40007ffe0ff */
[----:B------:R-:W-:-:S09]  /*0d50*/  IADD3 R5, R5, 0x600, RZ ;  /* 0x0000060005057810 */ /* 0x000fd20007ffe0ff */
[----:B012---:R-:W-:Y:S05]  /*0d60*/  @P1 BRA `(.L_x_3807) ;  /* 0xfffff3c000001947 */ /* 0x007fea000383ffff */
[----:B------:R-:W-:Y:S05]  /*0d70*/  EXIT ;  /* 0x000000000000794d */ /* 0x000fea0003800000 */
.L_x_3803:
[----:B------:R-:W-:Y:S01]  /*0d80*/  HFMA2.MMA R14, -RZ, RZ, 0, 1.847743988037109375e-06 ;  /* 0x0000001fff0e7435 */ /* 0x000fe200000001ff */
[----:B---3--:R-:W-:Y:S01]  /*0d90*/  IMAD.MOV.U32 R18, RZ, RZ, R10 ;  /* 0x000000ffff127224 */ /* 0x008fe200078e000a */
[----:B------:R-:W-:Y:S01]  /*0da0*/  MOV R17, 0x1 ;  /* 0x0000000100117802 */ /* 0x000fe20000000f00 */
[----:B------:R-:W-:Y:S01]  /*0db0*/  IMAD.MOV.U32 R19, RZ, RZ, -0x1 ;  /* 0xffffffffff137424 */ /* 0x000fe200078e00ff */
[----:B------:R-:W-:Y:S02]  /*0dc0*/  MOV R8, 0xde0 ;  /* 0x00000de000087802 */ /* 0x000fe40000000f00 */
[----:B012---:R-:W-:Y:S05]  /*0dd0*/  CALL.REL.NOINC `($__internal_78_$__cuda_sm70_shflsync_bfly_p) ;  /* 0x0000059000007944 */ /* 0x007fea0003c00000 */
[----:B01----:R-:W-:Y:S05]  /*0de0*/  BRA `(.L_x_3808) ;  /* 0xfffffbc000007947 */ /* 0x003fea000383ffff */
.L_x_3804:
[----:B------:R-:W-:Y:S01]  /*0df0*/  HFMA2.MMA R14, -RZ, RZ, 0, 1.847743988037109375e-06 ;  /* 0x0000001fff0e7435 */ /* 0x000fe200000001ff */
[----:B------:R-:W-:Y:S01]  /*0e00*/  MOV R17, 0x2 ;  /* 0x0000000200117802 */ /* 0x000fe20000000f00 */
[----:B------:R-:W-:Y:S01]  /*0e10*/  IMAD.MOV.U32 R19, RZ, RZ, -0x1 ;  /* 0xffffffffff137424 */ /* 0x000fe200078e00ff */
[----:B------:R-:W-:-:S03]  /*0e20*/  MOV R8, 0xe40 ;  /* 0x00000e4000087802 */ /* 0x000fc60000000f00 */
[----:B0123--:R-:W-:Y:S05]  /*0e30*/  CALL.REL.NOINC `($__internal_78_$__cuda_sm70_shflsync_bfly_p) ;  /* 0x0000053000007944 */ /* 0x00ffea0003c00000 */
[----:B01----:R-:W-:Y:S01]  /*0e40*/  FADD.FTZ R18, R18, R14 ;  /* 0x0000000e12127221 */ /* 0x003fe20000010000 */
[----:B------:R-:W-:Y:S01]  /*0e50*/  HFMA2.MMA R14, -RZ, RZ, 0, 1.847743988037109375e-06 ;  /* 0x0000001fff0e7435 */ /* 0x000fe200000001ff */
[----:B------:R-:W-:Y:S01]  /*0e60*/  MOV R17, 0x4 ;  /* 0x0000000400117802 */ /* 0x000fe20000000f00 */
[----:B------:R-:W-:Y:S01]  /*0e70*/  IMAD.MOV.U32 R19, RZ, RZ, -0x1 ;  /* 0xffffffffff137424 */ /* 0x000fe200078e00ff */
[----:B------:R-:W-:-:S03]  /*0e80*/  MOV R8, 0xea0 ;  /* 0x00000ea000087802 */ /* 0x000fc60000000f00 */
[----:B------:R-:W-:Y:S05]  /*0e90*/  CALL.REL.NOINC `($__internal_78_$__cuda_sm70_shflsync_bfly_p) ;  /* 0x000004d000007944 */ /* 0x000fea0003c00000 */
[----:B01----:R-:W-:Y:S01]  /*0ea0*/  FADD.FTZ R18, R18, R14 ;  /* 0x0000000e12127221 */ /* 0x003fe20000010000 */
[----:B------:R-:W-:Y:S01]  /*0eb0*/  HFMA2.MMA R14, -RZ, RZ, 0, 1.847743988037109375e-06 ;  /* 0x0000001fff0e7435 */ /* 0x000fe200000001ff */
[----:B------:R-:W-:Y:S01]  /*0ec0*/  MOV R17, 0x8 ;  /* 0x0000000800117802 */ /* 0x000fe20000000f00 */
[----:B------:R-:W-:Y:S01]  /*0ed0*/  IMAD.MOV.U32 R19, RZ, RZ, -0x1 ;  /* 0xffffffffff137424 */ /* 0x000fe200078e00ff */
[----:B------:R-:W-:-:S03]  /*0ee0*/  MOV R8, 0xf00 ;  /* 0x00000f0000087802 */ /* 0x000fc60000000f00 */
[----:B------:R-:W-:Y:S05]  /*0ef0*/  CALL.REL.NOINC `($__internal_78_$__cuda_sm70_shflsync_bfly_p) ;  /* 0x0000047000007944 */ /* 0x000fea0003c00000 */
[----:B-1----:R-:W-:Y:S01]  /*0f00*/  FADD.FTZ R10, R18, R14 ;  /* 0x0000000e120a7221 */ /* 0x002fe20000010000 */
[----:B------:R-:W-:Y:S01]  /*0f10*/  HFMA2.MMA R14, -RZ, RZ, 0, 1.847743988037109375e-06 ;  /* 0x0000001fff0e7435 */ /* 0x000fe200000001ff */
[----:B0-----:R-:W-:Y:S01]  /*0f20*/  MOV R17, 0x10 ;  /* 0x0000001000117802 */ /* 0x001fe20000000f00 */
[----:B------:R-:W-:Y:S01]  /*0f30*/  IMAD.MOV.U32 R19, RZ, RZ, -0x1 ;  /* 0xffffffffff137424 */ /* 0x000fe200078e00ff */
[----:B------:R-:W-:-:S02]  /*0f40*/  MOV R8, 0xf70 ;  /* 0x00000f7000087802 */ /* 0x000fc40000000f00 */
[----:B------:R-:W-:Y:S02]  /*0f50*/  MOV R18, R10 ;  /* 0x0000000a00127202 */ /* 0x000fe40000000f00 */
[----:B------:R-:W-:Y:S05]  /*0f60*/  CALL.REL.NOINC `($__internal_78_$__cuda_sm70_shflsync_bfly_p) ;  /* 0x0000040000007944 */ /* 0x000fea0003c00000 */
[----:B0-----:R-:W-:Y:S01]  /*0f70*/  HFMA2.MMA R17, -RZ, RZ, 0, 5.9604644775390625e-08 ;  /* 0x00000001ff117435 */ /* 0x001fe200000001ff */
[----:B-1----:R-:W-:Y:S01]  /*0f80*/  MOV R13, R14 ;  /* 0x0000000e000d7202 */ /* 0x002fe20000000f00 */
[----:B------:R-:W-:Y:S01]  /*0f90*/  IMAD.MOV.U32 R18, RZ, RZ, R15 ;  /* 0x000000ffff127224 */ /* 0x000fe200078e000f */
[----:B------:R-:W-:Y:S01]  /*0fa0*/  MOV R14, 0x1f ;  /* 0x0000001f000e7802 */ /* 0x000fe20000000f00 */
[----:B------:R-:W-:Y:S01]  /*0fb0*/  IMAD.MOV.U32 R19, RZ, RZ, -0x1 ;  /* 0xffffffffff137424 */ /* 0x000fe200078e00ff */
[----:B------:R-:W-:Y:S02]  /*0fc0*/  MOV R8, 0xfe0 ;  /* 0x00000fe000087802 */ /* 0x000fe40000000f00 */
[----:B------:R-:W-:Y:S05]  /*0fd0*/  CALL.REL.NOINC `($__internal_78_$__cuda_sm70_shflsync_bfly_p) ;  /* 0x0000039000007944 */ /* 0x000fea0003c00000 */
[----:B0-----:R-:W-:Y:S01]  /*0fe0*/  HFMA2.MMA R17, -RZ, RZ, 0, 1.1920928955078125e-07 ;  /* 0x00000002ff117435 */ /* 0x001fe200000001ff */
[----:B-1----:R-:W-:Y:S01]  /*0ff0*/  FADD.FTZ R18, R15, R14 ;  /* 0x0000000e0f127221 */ /* 0x002fe20000010000 */
[----:B------:R-:W-:Y:S01]  /*1000*/  MOV R14, 0x1f ;  /* 0x0000001f000e7802 */ /* 0x000fe20000000f00 */
[----:B------:R-:W-:Y:S01]  /*1010*/  IMAD.MOV.U32 R19, RZ, RZ, -0x1 ;  /* 0xffffffffff137424 */ /* 0x000fe200078e00ff */
[----:B------:R-:W-:Y:S02]  /*1020*/  MOV R8, 0x1040 ;  /* 0x0000104000087802 */ /* 0x000fe40000000f00 */
[----:B------:R-:W-:Y:S05]  /*1030*/  CALL.REL.NOINC `($__internal_78_$__cuda_sm70_shflsync_bfly_p) ;  /* 0x0000033000007944 */ /* 0x000fea0003c00000 */
[----:B0-----:R-:W-:Y:S01]  /*1040*/  HFMA2.MMA R17, -RZ, RZ, 0, 2.384185791015625e-07 ;  /* 0x00000004ff117435 */ /* 0x001fe200000001ff */
[----:B-1----:R-:W-:Y:S01]  /*1050*/  FADD.FTZ R18, R18, R14 ;  /* 0x0000000e12127221 */ /* 0x002fe20000010000 */
[----:B------:R-:W-:Y:S01]  /*1060*/  MOV R14, 0x1f ;  /* 0x0000001f000e7802 */ /* 0x000fe20000000f00 */
[----:B------:R-:W-:Y:S01]  /*1070*/  IMAD.MOV.U32 R19, RZ, RZ, -0x1 ;  /* 0xffffffffff137424 */ /* 0x000fe200078e00ff */
[----:B------:R-:W-:-:S02]  /*1080*/  MOV R8, 0x10a0 ;  /* 0x000010a000087802 */ /* 0x000fc40000000f00 */
[----:B------:R-:W-:Y:S05]  /*1090*/  CALL.REL.NOINC `($__internal_78_$__cuda_sm70_shflsync_bfly_p) ;  /* 0x000002d000007944 */ /* 0x000fea0003c00000 */
[----:B0-----:R-:W-:Y:S01]  /*10a0*/  HFMA2.MMA R17, -RZ, RZ, 0, 4.76837158203125e-07 ;  /* 0x00000008ff117435 */ /* 0x001fe200000001ff */
[----:B-1----:R-:W-:Y:S01]  /*10b0*/  FADD.FTZ R18, R18, R14 ;  /* 0x0000000e12127221 */ /* 0x002fe20000010000 */
[----:B------:R-:W-:Y:S01]  /*10c0*/  MOV R14, 0x1f ;  /* 0x0000001f000e7802 */ /* 0x000fe20000000f00 */
[----:B------:R-:W-:Y:S01]  /*10d0*/  IMAD.MOV.U32 R19, RZ, RZ, -0x1 ;  /* 0xffffffffff137424 */ /* 0x000fe200078e00ff */
[----:B------:R-:W-:-:S02]  /*10e0*/  MOV R8, 0x1100 ;  /* 0x0000110000087802 */ /* 0x000fc40000000f00 */
[----:B------:R-:W-:Y:S05]  /*10f0*/  CALL.REL.NOINC `($__internal_78_$__cuda_sm70_shflsync_bfly_p) ;  /* 0x0000027000007944 */ /* 0x000fea0003c00000 */
[----:B-1----:R-:W-:Y:S01]  /*1100*/  FADD.FTZ R12, R18, R14 ;  /* 0x0000000e120c7221 */ /* 0x002fe20000010000 */
[----:B0-----:R-:W-:Y:S01]  /*1110*/  HFMA2.MMA R17, -RZ, RZ, 0, 9.5367431640625e-07 ;  /* 0x00000010ff117435 */ /* 0x001fe200000001ff */
[----:B------:R-:W-:Y:S01]  /*1120*/  MOV R14, 0x1f ;  /* 0x0000001f000e7802 */ /* 0x000fe20000000f00 */
[----:B------:R-:W-:Y:S01]  /*1130*/  IMAD.MOV.U32 R19, RZ, RZ, -0x1 ;  /* 0xffffffffff137424 */ /* 0x000fe200078e00ff */
[----:B------:R-:W-:-:S02]  /*1140*/  MOV R8, 0x1170 ;  /* 0x0000117000087802 */ /* 0x000fc40000000f00 */
[----:B------:R-:W-:Y:S02]  /*1150*/  MOV R18, R12 ;  /* 0x0000000c00127202 */ /* 0x000fe40000000f00 */
[----:B------:R-:W-:Y:S05]  /*1160*/  CALL.REL.NOINC `($__internal_78_$__cuda_sm70_shflsync_bfly_p) ;  /* 0x0000020000007944 */ /* 0x000fea0003c00000 */
[----:B-1----:R-:W-:Y:S01]  /*1170*/  MOV R15, R14 ;  /* 0x0000000e000f7202 */ /* 0x002fe20000000f00 */
[----:B------:R-:W-:Y:S01]  /*1180*/  HFMA2.MMA R14, -RZ, RZ, 0, 1.847743988037109375e-06 ;  /* 0x0000001fff0e7435 */ /* 0x000fe200000001ff */
[----:B0-----:R-:W-:Y:S01]  /*1190*/  MOV R18, R11 ;  /* 0x0000000b00127202 */ /* 0x001fe20000000f00 */
[----:B------:R-:W-:Y:S01]  /*11a0*/  IMAD.MOV.U32 R17, RZ, RZ, 0x1 ;  /* 0x00000001ff117424 */ /* 0x000fe200078e00ff */
[----:B------:R-:W-:Y:S02]  /*11b0*/  MOV R19, 0xffffffff ;  /* 0xffffffff00137802 */ /* 0x000fe40000000f00 */
[----:B------:R-:W-:Y:S02]  /*11c0*/  MOV R8, 0x11e0 ;  /* 0x000011e000087802 */ /* 0x000fe40000000f00 */
[----:B------:R-:W-:Y:S05]  /*11d0*/  CALL.REL.NOINC `($__internal_78_$__cuda_sm70_shflsync_bfly_p) ;  /* 0x0000019000007944 */ /* 0x000fea0003c00000 */
[----:B0-----:R-:W-:Y:S01]  /*11e0*/  HFMA2.MMA R17, -RZ, RZ, 0, 1.1920928955078125e-07 ;  /* 0x00000002ff117435 */ /* 0x001fe200000001ff */
[----:B-1----:R-:W-:Y:S01]  /*11f0*/  FADD.FTZ R18, R11, R14 ;  /* 0x0000000e0b127221 */ /* 0x002fe20000010000 */
[----:B------:R-:W-:Y:S01]  /*1200*/  MOV R19, 0xffffffff ;  /* 0xffffffff00137802 */ /* 0x000fe20000000f00 */
[----:B------:R-:W-:Y:S01]  /*1210*/  IMAD.MOV.U32 R14, RZ, RZ, 0x1f ;  /* 0x0000001fff0e7424 */ /* 0x000fe200078e00ff */
[----:B------:R-:W-:-:S02]  /*1220*/  MOV R8, 0x1240 ;  /* 0x0000124000087802 */ /* 0x000fc40000000f00 */
        /* <DEDUP_REMOVED lines=9> */
[----:B------:R-:W-:-:S02]  /*12c0*/  MOV R14, 0x1f ;  /* 0x0000001f000e7802 */ /* 0x000fc40000000f00 */
[----:B------:R-:W-:Y:S02]  /*12d0*/  MOV R19, 0xffffffff ;  /* 0xffffffff00137802 */ /* 0x000fe40000000f00 */
[----:B------:R-:W-:Y:S02]  /*12e0*/  MOV R8, 0x1300 ;  /* 0x0000130000087802 */ /* 0x000fe40000000f00 */
[----:B------:R-:W-:Y:S05]  /*12f0*/  CALL.REL.NOINC `($__internal_78_$__cuda_sm70_shflsync_bfly_p) ;  /* 0x0000007000007944 */ /* 0x000fea0003c00000 */
[----:B01----:R-:W-:Y:S01]  /*1300*/  FADD.FTZ R18, R18, R14 ;  /* 0x0000000e12127221 */ /* 0x003fe20000010000 */
[----:B------:R-:W-:Y:S01]  /*1310*/  HFMA2.MMA R14, -RZ, RZ, 0, 1.847743988037109375e-06 ;  /* 0x0000001fff0e7435 */ /* 0x000fe200000001ff */
[----:B------:R-:W-:Y:S01]  /*1320*/  IMAD.MOV.U32 R17, RZ, RZ, 0x10 ;  /* 0x00000010ff117424 */ /* 0x000fe200078e00ff */
[----:B------:R-:W-:Y:S02]  /*1330*/  MOV R19, 0xffffffff ;  /* 0xffffffff00137802 */ /* 0x000fe40000000f00 */
[----:B------:R-:W-:Y:S02]  /*1340*/  MOV R8, 0x1360 ;  /* 0x0000136000087802 */ /* 0x000fe40000000f00 */
[----:B------:R-:W-:Y:S05]  /*1350*/  CALL.REL.NOINC `($__internal_78_$__cuda_sm70_shflsync_bfly_p) ;  /* 0x0000001000007944 */ /* 0x000fea0003c00000 */
[----:B01----:R-:W-:Y:S05]  /*1360*/  BRA `(.L_x_3809) ;  /* 0xfffff7f000007947 */ /* 0x003fea000383ffff */
        .weak           $__internal_78_$__cuda_sm70_shflsync_bfly_p
        .type           $__internal_78_$__cuda_sm70_shflsync_bfly_p,@function
        .size           $__internal_78_$__cuda_sm70_shflsync_bfly_p,(.L_x_9332 - $__internal_78_$__cuda_sm70_shflsync_bfly_p)
$__internal_78_$__cuda_sm70_shflsync_bfly_p:
[----:B------:R-:W-:Y:S01]  /*1370*/  HFMA2.MMA R9, -RZ, RZ, 0, 0 ;  /* 0x00000000ff097435 */ /* 0x000fe200000001ff */
[----:B------:R-:W-:Y:S04]  /*1380*/  WARPSYNC R19 ;  /* 0x0000001300007348 */ /* 0x000fe80003800000 */
[----:B------:R0:W1:Y:S01]  /*1390*/  SHFL.BFLY PT, R14, R18, R17, R14 ;  /* 0x0c000011120e7389 */ /* 0x00006200000e000e */
[----:B------:R-:W-:Y:S05]  /*13a0*/  RET.REL.NODEC R8 `(_ZN10layer_norm22ln_bwd_finalize_kernelINS_22Kernel_traits_finalizeILj3072E13__nv_bfloat16S2_fS2_fjLb1ELj1024ELj4ENS_18Kernel_traits_baseILj3072ES2_S2_fS2_fjLj1024EEEEELb1ELb1EEEvNS_9BwdParamsE) ;  /* 0xffffec5008007950 */ /* 0x000fea0003c3ffff */
.L_x_3810:
        /* <DEDUP_REMOVED lines=13> */
.L_x_9332:


//--------------------- .text._ZN10layer_norm13ln_bwd_kernelINS_13Kernel_traitsI13__nv_bfloat16S2_fS2_fjLj3072ELj1ELj1ELj4ELj16ENS_18Kernel_traits_baseILj3072ES2_S2_fS2_fjLj128EEEEELb1ELb1ELb1ELb1EEEvNS_9BwdParamsE --------------------------
	.section	.text._ZN10layer_norm13ln_bwd_kernelINS_13Kernel_traitsI13__nv_bfloat16S2_fS2_fjLj3072ELj1ELj1ELj4ELj16ENS_18Kernel_traits_baseILj3072ES2_S2_fS2_fjLj128EEEEELb1ELb1ELb1ELb1EEEvNS_9BwdParamsE,"ax",@progbits
	.sectioninfo	@"SHI_REGISTERS=254"
	.align	128
        .global         _ZN10layer_norm13ln_bwd_kernelINS_13Kernel_traitsI13__nv_bfloat16S2_fS2_fjLj3072ELj1ELj1ELj4ELj16ENS_18Kernel_traits_baseILj3072ES2_S2_fS2_fjLj128EEEEELb1ELb1ELb1ELb1EEEvNS_9BwdParamsE
        .type           _ZN10layer_norm13ln_bwd_kernelINS_13Kernel_traitsI13__nv_bfloat16S2_fS2_fjLj3072ELj1ELj1ELj4ELj16ENS_18Kernel_traits_baseILj3072ES2_S2_fS2_fjLj128EEEEELb1ELb1ELb1ELb1EEEvNS_9BwdParamsE,@function
        .size           _ZN10layer_norm13ln_bwd_kernelINS_13Kernel_traitsI13__nv_bfloat16S2_fS2_fjLj3072ELj1ELj1ELj4ELj16ENS_18Kernel_traits_baseILj3072ES2_S2_fS2_fjLj128EEEEELb1ELb1ELb1ELb1EEEvNS_9BwdParamsE,(.L_x_9333 - _ZN10layer_norm13ln_bwd_kernelINS_13Kernel_traitsI13__nv_bfloat16S2_fS2_fjLj3072ELj1ELj1ELj4ELj16ENS_18Kernel_traits_baseILj3072ES2_S2_fS2_fjLj128EEEEELb1ELb1ELb1ELb1EEEvNS_9BwdParamsE)
        .other          _ZN10layer_norm13ln_bwd_kernelINS_13Kernel_traitsI13__nv_bfloat16S2_fS2_fjLj3072ELj1ELj1ELj4ELj16ENS_18Kernel_traits_baseILj3072ES2_S2_fS2_fjLj128EEEEELb1ELb1ELb1ELb1EEEvNS_9BwdParamsE,@"STO_CUDA_ENTRY STV_DEFAULT"
_ZN10layer_norm13ln_bwd_kernelINS_13Kernel_traitsI13__nv_bfloat16S2_fS2_fjLj3072ELj1ELj1ELj4ELj16ENS_18Kernel_traits_baseILj3072ES2_S2_fS2_fjLj128EEEEELb1ELb1ELb1ELb1EEEvNS_9BwdParamsE:
.text._ZN10layer_norm13ln_bwd_kernelINS_13Kernel_traitsI13__nv_bfloat16S2_fS2_fjLj3072ELj1ELj1ELj4ELj16ENS_18Kernel_traits_baseILj3072ES2_S2_fS2_fjLj128EEEEELb1ELb1ELb1ELb1EEEvNS_9BwdParamsE:
        /* <DEDUP_REMOVED lines=52> */
.L_x_3811:
[----:B0-----:R-:W-:-:S05]  /*0340*/  LEA R2, P0, R189, c[0x0][0x1b0], 0x4 ;  /* 0x00006c00bd027a11 */ /* 0x001fca00078020ff */
[----:B------:R-:W-:-:S05]  /*0350*/  IMAD.X R3, RZ, RZ, c[0x0][0x1b4], P0 ;  /* 0x00006d00ff037624 */ /* 0x000fca00000e06ff */
[----:B------:R-:W2:Y:S04]  /*0360*/  LDG.E.128 R8, [R2.64+0x800] ;  /* 0x0008000402087981 */ /* 0x000ea8000c1e1d00 */
[----:B------:R-:W3:Y:S04]  /*0370*/  LDG.E.128 R4, [R2.64] ;  /* 0x0000000402047981 */ /* 0x000ee8000c1e1d00 */
        /* <DEDUP_REMOVED lines=40> */
[----:B------:R-:W-:Y:S01]  /*0600*/  HFMA2.MMA R11, -RZ, RZ, 0, 5.9604644775390625e-08 ;  /* 0x00000001ff0b7435 */ /* 0x000fe200000001ff */
        /* <DEDUP_REMOVED lines=22> */
.L_x_3918:
[----:B------:R-:W-:-:S04]  /*0770*/  IMAD.MOV.U32 R181, RZ, RZ, 0x4 ;  /* 0x00000004ffb57424 */ /* 0x000fc800078e00ff */
[----:B------:R-:W-:-:S06]  /*0780*/  IMAD.WIDE R152, R190, R181, c[0x0][0x1d8] ;  /* 0x00007600be987625 */ /* 0x000fcc00078e02b5 */
[----:B------:R-:W2:Y:S01]  /*0790*/  LDG.E R152, [R152.64] ;  /* 0x0000000498987981 */ /* 0x000ea2000c1e1900 */
[----:B------:R-:W-:-:S04]  /*07a0*/  IMAD.WIDE R150, R190, R181, c[0x0][0x1a8] ;  /* 0x00006a00be967625 */ /* 0x000fc800078e02b5 */
[CC--:B------:R-:W-:Y:S01]  /*07b0*/  IMAD.WIDE R148, R190.reuse, R181.reuse, c[0x0][0x1d0] ;  /* 0x00007400be947625 */ /* 0x0c0fe200078e02b5 */
[----:B-----5:R0:W5:Y:S04]  /*07c0*/  LDG.E R2, [R150.64] ;  /* 0x0000000496027981 */ /* 0x020168000c1e1900 */
[----:B------:R0:W5:Y:S01]  /*07d0*/  LDG.E R193, [R148.64] ;  /* 0x0000000494c17981 */ /* 0x000162000c1e1900 */
[C---:B------:R-:W-:Y:S01]  /*07e0*/  IMAD R0, R190.reuse, c[0x0][0x168], RZ ;  /* 0x00005a00be007a24 */ /* 0x040fe200078e02ff */
[----:B------:R-:W-:Y:S01]  /*07f0*/  MOV R227, 0x20 ;  /* 0x0000002000e37802 */ /* 0x000fe20000000f00 */
[C---:B------:R-:W-:Y:S01]  /*0800*/  IMAD.WIDE R180, R190.reuse, R181, c[0x0][0x1a0] ;  /* 0x00006800beb47625 */ /* 0x040fe200078e02b5 */
[----:B------:R-:W-:Y:S01]  /*0810*/  IADD3 R190, R190, c[0x0][0x160], RZ ;  /* 0x00005800bebe7a10 */ /* 0x000fe20007ffe0ff */
[----:B------:R-:W-:Y:S01]  /*0820*/  BSSY B0, `(.L_x_3813) ;  /* 0x0000119000007945 */ /* 0x000fe20003800000 */
[----:B------:R-:W-:-:S02]  /*0830*/  SHF.R.S32.HI R155, RZ, 0x1f, R0 ;  /* 0x0000001fff9b7819 */ /* 0x000fc40000011400 */
[----:B------:R-:W-:Y:S02]  /*0840*/  ISETP.GE.AND P4, PT, R190, c[0x0][0x164], PT ;  /* 0x00005900be007a0c */ /* 0x000fe40003f86270 */
        /* <DEDUP_REMOVED lines=17> */
[----:B------:R0:W5:Y:S03]  /*0960*/  @P0 LDG.E.128 R112, [R194.64+0x10] ;  /* 0x00001004c2700981 */ /* 0x000166000c1e1d00 */
[----:B------:R-:W-:Y:S01]  /*0970*/  @P1 LEA.HI R148, R149, R148, RZ, 0x3 ;  /* 0x0000009495941211 */ /* 0x000fe200078f18ff */
[----:B------:R-:W-:Y:S01]  /*0980*/  HFMA2.MMA R149, -RZ, RZ, 0, 4.76837158203125e-07 ;  /* 0x00000008ff957435 */ /* 0x000fe200000001ff */
[----:B------:R1:W5:Y:S02]  /*0990*/  @P0 LDG.E.128 R116, [R202.64] ;  /* 0x00000004ca740981 */ /* 0x000364000c1e1d00 */
[----:B------:R-:W-:-:S02]  /*09a0*/  @P1 LEA.HI.SX32 R198, R148, R189, 0x1d ;  /* 0x000000bd94c61211 */ /* 0x000fc400078feaff */
[----:B------:R1:W5:Y:S02]  /*09b0*/  @P0 LDG.E.128 R120, [R202.64+0x10] ;  /* 0x00001004ca780981 */ /* 0x000364000c1e1d00 */
[C---:B------:R-:W-:Y:S02]  /*09c0*/  IADD3 R196, R198.reuse, 0x80, RZ ;  /* 0x00000080c6c47810 */ /* 0x040fe40007ffe0ff */
        /* <DEDUP_REMOVED lines=9> */
[----:B------:R-:W-:Y:S01]  /*0a60*/  IMAD.MOV.U32 R151, RZ, RZ, RZ ;  /* 0x000000ffff977224 */ /* 0x000fe200078e00ff */
[----:B------:R-:W-:Y:S01]  /*0a70*/  MOV R152, RZ ;  /* 0x000000ff00987202 */ /* 0x000fe20000000f00 */
[----:B------:R-:W-:Y:S05]  /*0a80*/  BRA `(.L_x_3815) ;  /* 0x00000f2000007947 */ /* 0x000fea0003800000 */
.L_x_3814:
[----:B0-----:R-:W-:Y:S01]  /*0a90*/  IADD3 R148, R152, -0x1, RZ ;  /* 0xffffffff98947810 */ /* 0x001fe20007ffe0ff */
[----:B------:R0:W2:Y:S04]  /*0aa0*/  LDG.E R206, [R180.64] ;  /* 0x00000004b4ce7981 */ /* 0x0000a8000c1e1900 */
[----:B------:R-:W-:-:S05]  /*0ab0*/  IMAD R148, R148, c[0x0][0x168], RZ ;  /* 0x00005a0094947a24 */ /* 0x000fca00078e02ff */
[----:B------:R-:W-:-:S04]  /*0ac0*/  SHF.R.S32.HI R149, RZ, 0x1f, R148 ;  /* 0x0000001fff957819 */ /* 0x000fc80000011494 */
[----:B------:R-:W-:Y:S01]  /*0ad0*/  LEA.HI R148, R149, R148, RZ, 0x3 ;  /* 0x0000009495947211 */ /* 0x000fe200078f18ff */
[----:B------:R-:W-:-:S03]  /*0ae0*/  IMAD.MOV.U32 R177, RZ, RZ, 0x10 ;  /* 0x00000010ffb17424 */ /* 0x000fc600078e00ff */
[----:B------:R-:W-:-:S04]  /*0af0*/  LEA.HI.SX32 R176, R148, R189, 0x1d ;  /* 0x000000bd94b07211 */ /* 0x000fc800078feaff */
[C---:B------:R-:W-:Y:S01]  /*0b00*/  IADD3 R164, R176.reuse, 0x80, RZ ;  /* 0x00000080b0a47810 */ /* 0x040fe20007ffe0ff */
[C---:B------:R-:W-:Y:S01]  /*0b10*/  IMAD.WIDE.U32 R152, R176.reuse, R177, c[0x0][0x208] ;  /* 0x00008200b0987625 */ /* 0x040fe200078e00b1 */
[----:B------:R-:W-:-:S03]  /*0b20*/  IADD3 R176, R176, 0x100, RZ ;  /* 0x00000100b0b07810 */ /* 0x000fc60007ffe0ff */
[----:B------:R-:W-:Y:S02]  /*0b30*/  IMAD.WIDE.U32 R164, R164, R177, c[0x0][0x208] ;  /* 0x00008200a4a47625 */ /* 0x000fe400078e00b1 */
[----:B------:R-:W3:Y:S02]  /*0b40*/  LDG.E.128 R152, [R152.64] ;  /* 0x0000000498987981 */ /* 0x000ee4000c1e1d00 */
[----:B------:R-:W-:Y:S02]  /*0b50*/  IMAD.WIDE.U32 R196, R192, R227, c[0x0][0x188] ;  /* 0x00006200c0c47625 */ /* 0x000fe400078e00e3 */
[----:B------:R-:W4:Y:S02]  /*0b60*/  LDG.E.128 R164, [R164.64] ;  /* 0x00000004a4a47981 */ /* 0x000f24000c1e1d00 */
[----:B------:R-:W-:Y:S02]  /*0b70*/  IMAD.WIDE.U32 R176, R176, R177, c[0x0][0x208] ;  /* 0x00008200b0b07625 */ /* 0x000fe400078e00b1 */
[----:B------:R1:W4:Y:S02]  /*0b80*/  LDG.E.128 R148, [R196.64] ;  /* 0x00000004c4947981 */ /* 0x000324000c1e1d00 */
[----:B------:R-:W-:-:S02]  /*0b90*/  IMAD.WIDE.U32 R204, R0, R227, c[0x0][0x188] ;  /* 0x0000620000cc7625 */ /* 0x000fc400078e00e3 */
[----:B------:R-:W4:Y:S02]  /*0ba0*/  LDG.E.128 R176, [R176.64] ;  /* 0x00000004b0b07981 */ /* 0x000f24000c1e1d00 */
[----:B------:R-:W-:Y:S02]  /*0bb0*/  IMAD.WIDE.U32 R198, R191, R227, c[0x0][0x188] ;  /* 0x00006200bfc67625 */ /* 0x000fe400078e00e3 */
[----:B------:R1:W4:Y:S04]  /*0bc0*/  LDG.E.128 R156, [R196.64+0x10] ;  /* 0x00001004c49c7981 */ /* 0x000328000c1e1d00 */
[----:B0-----:R0:W4:Y:S04]  /*0bd0*/  LDG.E.128 R180, [R204.64+0x10] ;  /* 0x00001004ccb47981 */ /* 0x001128000c1e1d00 */
[----:B------:R0:W4:Y:S04]  /*0be0*/  LDG.E.128 R160, [R198.64] ;  /* 0x00000004c6a07981 */ /* 0x000128000c1e1d00 */
[----:B------:R0:W4:Y:S04]  /*0bf0*/  LDG.E.128 R168, [R198.64+0x10] ;  /* 0x00001004c6a87981 */ /* 0x000128000c1e1d00 */
[----:B------:R0:W4:Y:S01]  /*0c00*/  LDG.E.128 R172, [R204.64] ;  /* 0x00000004ccac7981 */ /* 0x000122000c1e1d00 */
[----:B-----5:R-:W-:-:S13]  /*0c10*/  ISETP.GE.AND P1, PT, R193, 0x1, PT ;  /* 0x00000001c100780c */ /* 0x020fda0003f26270 */
[----:B-1----:R-:W-:-:S05]  /*0c20*/  @P1 IADD3 R196, R193, -0x1, RZ ;  /* 0xffffffffc1c41810 */ /* 0x002fca0007ffe0ff */
[----:B------:R-:W-:Y:S01]  /*0c30*/  @P1 IMAD R196, R196, c[0x0][0x168], RZ ;  /* 0x00005a00c4c41a24 */ /* 0x000fe200078e02ff */
[----:B0-----:R-:W-:-:S04]  /*0c40*/  HFMA2.MMA R198, -RZ, RZ, 0, 0 ;  /* 0x00000000ffc67435 */ /* 0x001fc800000001ff */
[----:B------:R-:W-:-:S04]  /*0c50*/  @P1 SHF.R.S32.HI R197, RZ, 0x1f, R196 ;  /* 0x0000001fffc51819 */ /* 0x000fc800000114c4 */
[----:B------:R-:W-:-:S04]  /*0c60*/  @P1 LEA.HI R196, R197, R196, RZ, 0x3 ;  /* 0x000000c4c5c41211 */ /* 0x000fc800078f18ff */
[----:B------:R-:W-:Y:S01]  /*0c70*/  @P1 LEA.HI.SX32 R198, R196, R189, 0x1d ;  /* 0x000000bdc4c61211 */ /* 0x000fe200078feaff */
[----:B------:R-:W-:-:S03]  /*0c80*/  IMAD.MOV.U32 R205, RZ, RZ, 0x8 ;  /* 0x00000008ffcd7424 */ /* 0x000fc600078e00ff */
[C---:B------:R-:W-:Y:S02]  /*0c90*/  IADD3 R196, R198.reuse, 0x80, RZ ;  /* 0x00000080c6c47810 */ /* 0x040fe40007ffe0ff */
        /* <DEDUP_REMOVED lines=18> */
[----:B------:R-:W-:Y:S02]  /*0dc0*/  PRMT R204, RZ, 0x7610, R153 ;  /* 0x00007610ffcc7816 */ /* 0x000fe40000000099 */
[--C-:B------:R-:W-:Y:S02]  /*0dd0*/  PRMT R207, RZ, 0x5410, R154.reuse ;  /* 0x00005410ffcf7816 */ /* 0x100fe4000000009a */
[----:B------:R-:W-:Y:S01]  /*0de0*/  PRMT R206, RZ, 0x7610, R154 ;  /* 0x00007610ffce7816 */ /* 0x000fe2000000009a */
[C---:B----4-:R-:W-:Y:S01]  /*0df0*/  FADD.FTZ R221, -R216.reuse, R150 ;  /* 0x00000096d8dd7221 */ /* 0x050fe20000010100 */
[----:B------:R-:W-:Y:S01]  /*0e00*/  PRMT R211, RZ, 0x5410, R152 ;  /* 0x00005410ffd37816 */ /* 0x000fe20000000098 */
[----:B------:R-:W-:Y:S01]  /*0e10*/  FADD.FTZ R223, -R216, R151 ;  /* 0x00000097d8df7221 */ /* 0x000fe20000010100 */
[----:B------:R-:W-:-:S02]  /*0e20*/  PRMT R153, RZ, 0x5410, R179 ;  /* 0x00005410ff997816 */ /* 0x000fc400000000b3 */
[----:B------:R-:W-:Y:S01]  /*0e30*/  PRMT R154, RZ, 0x7610, R179 ;  /* 0x00007610ff9a7816 */ /* 0x000fe200000000b3 */
[C---:B------:R-:W-:Y:S02]  /*0e40*/  FADD.FTZ R219, -R216.reuse, R149 ;  /* 0x00000095d8db7221 */ /* 0x040fe40000010100 */
[C---:B------:R-:W-:Y:S02]  /*0e50*/  FADD.FTZ R225, -R216.reuse, R156 ;  /* 0x0000009cd8e17221 */ /* 0x040fe40000010100 */
[C---:B------:R-:W-:Y:S02]  /*0e60*/  FADD.FTZ R227, -R216.reuse, R157 ;  /* 0x0000009dd8e37221 */ /* 0x040fe40000010100 */
[C---:B------:R-:W-:Y:S02]  /*0e70*/  FADD.FTZ R179, -R216.reuse, R181 ;  /* 0x000000b5d8b37221 */ /* 0x040fe40000010100 */
[C---:B------:R-:W-:Y:S02]  /*0e80*/  FADD.FTZ R231, -R216.reuse, R159 ;  /* 0x0000009fd8e77221 */ /* 0x040fe40000010100 */
[C---:B------:R-:W-:Y:S01]  /*0e90*/  FADD.FTZ R182, -R216.reuse, R182 ;  /* 0x000000b6d8b67221 */ /* 0x040fe20000010100 */
[--C-:B------:R-:W-:Y:S01]  /*0ea0*/  PRMT R209, RZ, 0x5410, R155.reuse ;  /* 0x00005410ffd17816 */ /* 0x100fe2000000009b */
[C---:B------:R-:W-:Y:S01]  /*0eb0*/  FADD.FTZ R217, -R216.reuse, R148 ;  /* 0x00000094d8d97221 */ /* 0x040fe20000010100 */
[----:B------:R-:W-:Y:S01]  /*0ec0*/  PRMT R208, RZ, 0x7610, R155 ;  /* 0x00007610ffd07816 */ /* 0x000fe2000000009b */
[----:B------:R-:W-:Y:S01]  /*0ed0*/  FADD.FTZ R229, -R216, R158 ;  /* 0x0000009ed8e57221 */ /* 0x000fe20000010100 */
[--C-:B-1----:R-:W-:Y:S01]  /*0ee0*/  PRMT R203, RZ, 0x5410, R176.reuse ;  /* 0x00005410ffcb7816 */ /* 0x102fe200000000b0 */
[----:B------:R-:W-:Y:S01]  /*0ef0*/  FMUL.FTZ R159, R2, R221 ;  /* 0x000000dd029f7220 */ /* 0x000fe20000410000 */
[----:B------:R-:W-:Y:S01]  /*0f00*/  PRMT R218, RZ, 0x7610, R176 ;  /* 0x00007610ffda7816 */ /* 0x000fe200000000b0 */
[----:B------:R-:W-:Y:S01]  /*0f10*/  FADD.FTZ R235, -R216, R161 ;  /* 0x000000a1d8eb7221 */ /* 0x000fe20000010100 */
[----:B------:R-:W-:Y:S01]  /*0f20*/  PRMT R210, RZ, 0x7610, R152 ;  /* 0x00007610ffd27816 */ /* 0x000fe20000000098 */
[----:B------:R-:W-:Y:S01]  /*0f30*/  FMUL.FTZ R158, R2, R223 ;  /* 0x000000df029e7220 */ /* 0x000fe20000410000 */
[----:B------:R-:W-:Y:S01]  /*0f40*/  PRMT R155, RZ, 0x5410, R178 ;  /* 0x00005410ff9b7816 */ /* 0x000fe200000000b2 */
[----:B------:R-:W-:Y:S01]  /*0f50*/  FADD.FTZ R233, -R216, R160 ;  /* 0x000000a0d8e97221 */ /* 0x000fe20000010100 */
[----:B------:R-:W-:Y:S01]  /*0f60*/  PRMT R200, RZ, 0x7610, R178 ;  /* 0x00007610ffc87816 */ /* 0x000fe200000000b2 */
[----:B------:R-:W-:-:S02]  /*0f70*/  FMUL.FTZ R161, R2, R225 ;  /* 0x000000e102a17220 */ /* 0x000fc40000410000 */
[----:B------:R-:W-:Y:S02]  /*0f80*/  FMUL.FTZ R176, R2, R179 ;  /* 0x000000b302b07220 */ /* 0x000fe40000410000 */
[----:B------:R-:W-:Y:S02]  /*0f90*/  FADD.FTZ R239, -R216, R163 ;  /* 0x000000a3d8ef7221 */ /* 0x000fe40000010100 */
[C---:B------:R-:W-:Y:S02]  /*0fa0*/  FMUL.FTZ R156, R2.reuse, R219 ;  /* 0x000000db029c7220 */ /* 0x040fe40000410000 */
        /* <DEDUP_REMOVED lines=9> */
[--C-:B------:R-:W-:Y:S01]  /*1040*/  PRMT R201, RZ, 0x5410, R177.reuse ;  /* 0x00005410ffc97816 */ /* 0x100fe200000000b1 */
[----:B------:R-:W-:Y:S01]  /*1050*/  FFMA.FTZ R26, R159, R205, R26 ;  /* 0x000000cd9f1a7223 */ /* 0x000fe2000001001a */
[----:B------:R-:W-:Y:S01]  /*1060*/  PRMT R202, RZ, 0x7610, R177 ;  /* 0x00007610ffca7816 */ /* 0x000fe200000000b1 */
[----:B------:R-:W-:-:S02]  /*1070*/  FADD.FTZ R94, R94, R205 ;  /* 0x000000cd5e5e7221 */ /* 0x000fc40000010000 */
[----:B------:R-:W-:Y:S02]  /*1080*/  FMUL.FTZ R182, R186, R205 ;  /* 0x000000cdbab67220 */ /* 0x000fe40000410000 */
[----:B------:R-:W-:Y:S02]  /*1090*/  FMUL.FTZ R162, R2, R231 ;  /* 0x000000e702a27220 */ /* 0x000fe40000410000 */
[-C--:B------:R-:W-:Y:S02]  /*10a0*/  FFMA.FTZ R27, R158, R204.reuse, R27 ;  /* 0x000000cc9e1b7223 */ /* 0x080fe4000001001b */
[----:B------:R-:W-:Y:S02]  /*10b0*/  FADD.FTZ R95, R95, R204 ;  /* 0x000000cc5f5f7221 */ /* 0x000fe40000010000 */
[----:B------:R-:W-:Y:S02]  /*10c0*/  FMUL.FTZ R205, R185, R204 ;  /* 0x000000ccb9cd7220 */ /* 0x000fe40000410000 */
[----:B------:R-:W-:-:S02]  /*10d0*/  FADD.FTZ R177, -R216, R180 ;  /* 0x000000b4d8b17221 */ /* 0x000fc40000010100 */
[----:B------:R-:W-:Y:S02]  /*10e0*/  FADD.FTZ R181, -R216, R183 ;  /* 0x000000b7d8b57221 */ /* 0x000fe40000010100 */
[----:B------:R-:W-:Y:S02]  /*10f0*/  FMUL.FTZ R165, R2, R233 ;  /* 0x000000e902a57220 */ /* 0x000fe40000410000 */
[----:B------:R-:W-:Y:S02]  /*1100*/  FADD.FTZ R88, R88, R207 ;  /* 0x000000cf58587221 */ /* 0x000fe40000010000 */
[-C--:B------:R-:W-:Y:S02]  /*1110*/  FFMA.FTZ R28, R161, R207.reuse, R28 ;  /* 0x000000cfa11c7223 */ /* 0x080fe4000001001c */
[----:B------:R-:W-:Y:S02]  /*1120*/  FMUL.FTZ R204, R184, R207 ;  /* 0x000000cfb8cc7220 */ /* 0x000fe40000410000 */
[----:B------:R-:W-:-:S02]  /*1130*/  FFMA.FTZ R25, R156, R210, R25 ;  /* 0x000000d29c197223 */ /* 0x000fc40000010019 */
[----:B------:R-:W-:Y:S02]  /*1140*/  FADD.FTZ R93, R93, R210 ;  /* 0x000000d25d5d7221 */ /* 0x000fe40000010000 */
[----:B------:R-:W-:Y:S02]  /*1150*/  FMUL.FTZ R183, R187, R210 ;  /* 0x000000d2bbb77220 */ /* 0x000fe40000410000 */
[----:B------:R-:W-:Y:S02]  /*1160*/  FADD.FTZ R89, R89, R206 ;  /* 0x000000ce59597221 */ /* 0x000fe40000010000 */
[-C--:B------:R-:W-:Y:S02]  /*1170*/  FFMA.FTZ R29, R160, R206.reuse, R29 ;  /* 0x000000cea01d7223 */ /* 0x080fe4000001001d */
[----:B------:R-:W-:Y:S02]  /*1180*/  FMUL.FTZ R207, R23, R206 ;  /* 0x000000ce17cf7220 */ /* 0x000fe40000410000 */
[----:B------:R-:W-:-:S02]  /*1190*/  FADD.FTZ R180, RZ, R178 ;  /* 0x000000b2ffb47221 */ /* 0x000fc40000010000 */
[----:B------:R-:W-:Y:S02]  /*11a0*/  FADD.FTZ R90, R90, R209 ;  /* 0x000000d15a5a7221 */ /* 0x000fe40000010000 */
[-C--:B------:R-:W-:Y:S02]  /*11b0*/  FFMA.FTZ R30, R163, R209.reuse, R30 ;  /* 0x000000d1a31e7223 */ /* 0x080fe4000001001e */
[----:B------:R-:W-:Y:S02]  /*11c0*/  FMUL.FTZ R206, R22, R209 ;  /* 0x000000d116ce7220 */ /* 0x000fe40000410000 */
[----:B------:R-:W-:Y:S01]  /*11d0*/  FFMA.FTZ R210, R157, R178, RZ ;  /* 0x000000b29dd27223 */ /* 0x000fe200000100ff */
[----:B------:R-:W-:Y:S01]  /*11e0*/  PRMT R212, RZ, 0x7610, R164 ;  /* 0x00007610ffd47816 */ /* 0x000fe200000000a4 */
[----:B------:R-:W-:Y:S02]  /*11f0*/  FADD.FTZ R91, R91, R208 ;  /* 0x000000d05b5b7221 */ /* 0x000fe40000010000 */
[----:B------:R-:W-:-:S02]  /*1200*/  FFMA.FTZ R31, R162, R208, R31 ;  /* 0x000000d0a21f7223 */ /* 0x000fc4000001001f */
[----:B------:R-:W-:Y:S02]  /*1210*/  FMUL.FTZ R209, R21, R208 ;  /* 0x000000d015d17220 */ /* 0x000fe40000410000 */
[-C--:B------:R-:W-:Y:S02]  /*1220*/  FFMA.FTZ R32, R165, R215.reuse, R32 ;  /* 0x000000d7a5207223 */ /* 0x080fe40000010020 */
        /* <DEDUP_REMOVED lines=19> */
[----:B------:R-:W-:Y:S01]  /*1360*/  FFMA.FTZ R212, R158, R205, R212 ;  /* 0x000000cd9ed47223 */ /* 0x000fe200000100d4 */
[----:B------:R-:W-:Y:S01]  /*1370*/  PRMT R151, RZ, 0x5410, R166 ;  /* 0x00005410ff977816 */ /* 0x000fe200000000a6 */
[----:B------:R-:W-:Y:S01]  /*1380*/  FADD.FTZ R180, R213, R204 ;  /* 0x000000ccd5b47221 */ /* 0x000fe20000010000 */
[----:B------:R-:W-:Y:S01]  /*1390*/  PRMT R150, RZ, 0x7610, R166 ;  /* 0x00007610ff967816 */ /* 0x000fe200000000a6 */
[----:B------:R-:W-:-:S02]  /*13a0*/  FMUL.FTZ R166, R2, R239 ;  /* 0x000000ef02a67220 */ /* 0x000fc40000410000 */
[----:B------:R-:W-:Y:S02]  /*13b0*/  FFMA.FTZ R212, R161, R204, R212 ;  /* 0x000000cca1d47223 */ /* 0x000fe400000100d4 */
[----:B------:R-:W-:Y:S02]  /*13c0*/  FADD.FTZ R241, -R216, R168 ;  /* 0x000000a8d8f17221 */ /* 0x000fe40000010100 */
        /* <DEDUP_REMOVED lines=8> */
[----:B------:R-:W-:Y:S02]  /*1450*/  FFMA.FTZ R152, R163, R206, R152 ;  /* 0x000000cea3987223 */ /* 0x000fe40000010098 */
[----:B------:R-:W-:-:S02]  /*1460*/  FADD.FTZ R245, -R216, R170 ;  /* 0x000000aad8f57221 */ /* 0x000fc40000010100 */
[----:B------:R-:W-:Y:S02]  /*1470*/  FMUL.FTZ R168, R2, R243 ;  /* 0x000000f302a87220 */ /* 0x000fe40000410000 */
[----:B------:R-:W-:Y:S02]  /*1480*/  FADD.FTZ R80, R80, R151 ;  /* 0x0000009750507221 */ /* 0x000fe40000010000 */
[-C--:B------:R-:W-:Y:S02]  /*1490*/  FFMA.FTZ R36, R169, R151.reuse, R36 ;  /* 0x00000097a9247223 */ /* 0x080fe40000010024 */
[----:B------:R-:W-:Y:S02]  /*14a0*/  FMUL.FTZ R212, R16, R151 ;  /* 0x0000009710d47220 */ /* 0x000fe40000410000 */
[----:B------:R-:W-:Y:S02]  /*14b0*/  FADD.FTZ R151, R180, R209 ;  /* 0x000000d1b4977221 */ /* 0x000fe40000010000 */
[----:B------:R-:W-:-:S02]  /*14c0*/  FADD.FTZ R174, -R216, R174 ;  /* 0x000000aed8ae7221 */ /* 0x000fc40000010100 */
[----:B------:R-:W-:Y:S02]  /*14d0*/  FFMA.FTZ R152, R162, R209, R152 ;  /* 0x000000d1a2987223 */ /* 0x000fe40000010098 */
[C---:B------:R-:W-:Y:S02]  /*14e0*/  FADD.FTZ R247, -R216.reuse, R171 ;  /* 0x000000abd8f77221 */ /* 0x040fe40000010100 */
[----:B------:R-:W-:Y:S02]  /*14f0*/  FADD.FTZ R214, -R216, R175 ;  /* 0x000000afd8d67221 */ /* 0x000fe40000010100 */
[----:B------:R-:W-:Y:S02]  /*1500*/  FMUL.FTZ R171, R2, R245 ;  /* 0x000000f502ab7220 */ /* 0x000fe40000410000 */
[----:B------:R-:W-:Y:S02]  /*1510*/  FADD.FTZ R81, R81, R150 ;  /* 0x0000009651517221 */ /* 0x000fe40000010000 */
[----:B------:R-:W-:-:S02]  /*1520*/  FFMA.FTZ R37, R168, R150, R37 ;  /* 0x00000096a8257223 */ /* 0x000fc40000010025 */
[----:B------:R-:W-:Y:S02]  /*1530*/  FMUL.FTZ R215, R15, R150 ;  /* 0x000000960fd77220 */ /* 0x000fe40000410000 */
[----:B------:R-:W-:Y:S02]  /*1540*/  FADD.FTZ R150, R151, R208 ;  /* 0x000000d097967221 */ /* 0x000fe40000010000 */
[C---:B------:R-:W-:Y:S02]  /*1550*/  FMUL.FTZ R175, R2.reuse, R174 ;  /* 0x000000ae02af7220 */ /* 0x040fe40000410000 */
        /* <DEDUP_REMOVED lines=20> */
[----:B------:R-:W-:-:S02]  /*16a0*/  FADD.FTZ R249, -R216, R172 ;  /* 0x000000acd8f97221 */ /* 0x000fc40000010100 */
[----:B------:R-:W-:Y:S02]  /*16b0*/  FFMA.FTZ R151, R171, R214, R151 ;  /* 0x000000d6ab977223 */ /* 0x000fe40000010097 */
[----:B------:R-:W-:Y:S02]  /*16c0*/  FADD.FTZ R251, -R216, R173 ;  /* 0x000000add8fb7221 */ /* 0x000fe40000010100 */
[----:B------:R-:W-:Y:S02]  /*16d0*/  FMUL.FTZ R216, R10, R203 ;  /* 0x000000cb0ad87220 */ /* 0x000fe40000410000 */
[----:B------:R-:W-:Y:S02]  /*16e0*/  FADD.FTZ R149, R148, R217 ;  /* 0x000000d994957221 */ /* 0x000fe40000010000 */
[----:B------:R-:W-:Y:S02]  /*16f0*/  FMUL.FTZ R173, R2, R249 ;  /* 0x000000f902ad7220 */ /* 0x000fe40000410000 */
[----:B------:R-:W-:-:S02]  /*1700*/  FFMA.FTZ R151, R170, R217, R151 ;  /* 0x000000d9aa977223 */ /* 0x000fc40000010097 */
[----:B------:R-:W-:Y:S02]  /*1710*/  FMUL.FTZ R172, R2, R251 ;  /* 0x000000fb02ac7220 */ /* 0x000fe40000410000 */
[----:B------:R-:W-:Y:S02]  /*1720*/  FADD.FTZ R148, R149, R216 ;  /* 0x000000d895947221 */ /* 0x000fe40000010000 */
[----:B------:R-:W-:Y:S02]  /*1730*/  FMUL.FTZ R219, R9, R218 ;  /* 0x000000da09db7220 */ /* 0x000fe40000410000 */
        /* <DEDUP_REMOVED lines=39> */
.L_x_3815:
[----:B------:R-:W-:Y:S05]  /*19b0*/  BSYNC B0 ;  /* 0x0000000000007941 */ /* 0x000fea0003800000 */
.L_x_3813:
[----:B------:R-:W0:Y:S01]  /*19c0*/  S2R R150, SR_TID.X ;  /* 0x0000000000967919 */ /* 0x000e220000002100 */
[----:B------:R-:W-:Y:S01]  /*19d0*/  LOP3.LUT P1, RZ, R11, 0xff, RZ, 0xc0, !PT ;  /* 0x000000ff0bff7812 */ /* 0x000fe2000782c0ff */
[----:B-1---5:R-:W-:Y:S01]  /*19e0*/  IMAD.MOV.U32 R149, RZ, RZ, R196 ;  /* 0x000000ffff957224 */ /* 0x022fe200078e00c4 */
        /* <DEDUP_REMOVED lines=11> */
.L_x_3919:
        /* <DEDUP_REMOVED lines=18> */
.L_x_3920:
[----:B------:R-:W-:Y:S01]  /*1bc0*/  @!P0 LOP3.LUT R149, R150, 0x3, RZ, 0xc0, !PT ;  /* 0x0000000396958812 */ /* 0x000fe200078ec0ff */
[----:B--2---:R-:W-:Y:S01]  /*1bd0*/  FADD.FTZ R180, R155, R152 ;  /* 0x000000989bb47221 */ /* 0x004fe20000010000 */
[----:B------:R-:W-:Y:S01]  /*1be0*/  WARPSYNC 0xffffffff ;  /* 0xffffffff00007948 */ /* 0x000fe20003800000 */
[----:B01----:R-:W-:Y:S01]  /*1bf0*/  FADD.FTZ R181, R228, R181 ;  /* 0x000000b5e4b57221 */ /* 0x003fe20000010000 */
[----:B------:R-:W-:Y:S01]  /*1c00*/  ISETP.GE.AND P6, PT, R193, 0x1, PT ;  /* 0x00000001c100780c */ /* 0x000fe20003fc6270 */
[----:B------:R-:W-:Y:S01]  /*1c10*/  @!P0 IMAD.IADD R201, R202, 0x1, R149 ;  /* 0x00000001cac98824 */ /* 0x000fe200078e0295 */
[----:B------:R-:W-:Y:S02]  /*1c20*/  @!P5 ISETP.NE.U32.AND P1, PT, RZ, c[0x0][0x218], PT ;  /* 0x00008600ff00da0c */ /* 0x000fe40003f25070 */
[----:B------:R-:W-:Y:S02]  /*1c30*/  @!P5 ISETP.NE.U32.AND P2, PT, RZ, c[0x0][0x218], PT ;  /* 0x00008600ff00da0c */ /* 0x000fe40003f45070 */
[----:B------:R0:W-:Y:S04]  /*1c40*/  @!P0 STS.64 [R201.X8+0x3000], R180 ;  /* 0x003000b4c9008388 */ /* 0x0001e80000008a00 */
[----:B------:R-:W-:Y:S01]  /*1c50*/  BAR.SYNC.DEFER_BLOCKING 0x0 ;  /* 0x0000000000007b1d */ /* 0x000fe20000010000 */
[----:B------:R-:W-:-:S02]  /*1c60*/  @!P5 ISETP.NE.AND.EX P1, PT, RZ, c[0x0][0x21c], PT, P1 ;  /* 0x00008700ff00da0c */ /* 0x000fc40003f25310 */
[----:B------:R-:W-:Y:S02]  /*1c70*/  @P6 IADD3 R193, R193, -0x1, RZ ;  /* 0xffffffffc1c16810 */ /* 0x000fe40007ffe0ff */
[----:B------:R-:W-:Y:S01]  /*1c80*/  @!P5 ISETP.NE.U32.AND P0, PT, RZ, c[0x0][0x218], PT ;  /* 0x00008600ff00da0c */ /* 0x000fe20003f05070 */
[----:B------:R-:W-:Y:S01]  /*1c90*/  BSSY B0, `(.L_x_3818) ;  /* 0x0000020000007945 */ /* 0x000fe20003800000 */
[----:B------:R-:W-:Y:S01]  /*1ca0*/  @!P5 ISETP.NE.AND.EX P2, PT, RZ, c[0x0][0x21c], PT, P2 ;  /* 0x00008700ff00da0c */ /* 0x000fe20003f45320 */
[----:B------:R-:W-:Y:S01]  /*1cb0*/  @P6 IMAD R203, R193, c[0x0][0x168], RZ ;  /* 0x00005a00c1cb6a24 */ /* 0x000fe200078e02ff */
[----:B0-----:R-:W-:-:S04]  /*1cc0*/  HFMA2.MMA R201, -RZ, RZ, 0, 0 ;  /* 0x00000000ffc97435 */ /* 0x001fc800000001ff */
[----:B------:R-:W-:-:S04]  /*1cd0*/  @P6 SHF.R.S32.HI R228, RZ, 0x1f, R203 ;  /* 0x0000001fffe46819 */ /* 0x000fc800000114cb */
[----:B------:R-:W-:-:S04]  /*1ce0*/  @P6 LEA.HI R228, R228, R203, RZ, 0x3 ;  /* 0x000000cbe4e46211 */ /* 0x000fc800078f18ff */
[----:B------:R-:W-:Y:S01]  /*1cf0*/  @P6 LEA.HI.SX32 R201, R228, R189, 0x1d ;  /* 0x000000bde4c96211 */ /* 0x000fe200078feaff */
[----:B------:R-:W0:Y:S04]  /*1d00*/  LDS.128 R148, [R202.X8+0x3000] ;  /* 0x00300000ca947984 */ /* 0x000e280000008c00 */
[----:B------:R-:W1:Y:S01]  /*1d10*/  LDS.128 R152, [R202.X8+0x3010] ;  /* 0x00301000ca987984 */ /* 0x000e620000008c00 */
[----:B0-----:R-:W-:Y:S02]  /*1d20*/  FADD.FTZ R193, RZ, R148 ;  /* 0x00000094ffc17221 */ /* 0x001fe40000010000 */
[----:B------:R-:W-:Y:S02]  /*1d30*/  FADD.FTZ R148, RZ, R149 ;  /* 0x00000095ff947221 */ /* 0x000fe40000010000 */
[----:B------:R-:W-:-:S02]  /*1d40*/  FADD.FTZ R193, R150, R193 ;  /* 0x000000c196c17221 */ /* 0x000fc40000010000 */
[----:B------:R-:W-:Y:S02]  /*1d50*/  FADD.FTZ R148, R151, R148 ;  /* 0x0000009497947221 */ /* 0x000fe40000010000 */
[----:B-1----:R-:W-:Y:S02]  /*1d60*/  FADD.FTZ R193, R193, R152 ;  /* 0x00000098c1c17221 */ /* 0x002fe40000010000 */
[----:B------:R-:W-:Y:S02]  /*1d70*/  @P6 IMAD.MOV.U32 R152, RZ, RZ, 0x10 ;  /* 0x00000010ff986424 */ /* 0x000fe400078e00ff */
[----:B------:R-:W-:Y:S02]  /*1d80*/  FADD.FTZ R150, R148, R153 ;  /* 0x0000009994967221 */ /* 0x000fe40000010000 */
[----:B------:R-:W-:-:S04]  /*1d90*/  @P6 IMAD.WIDE.U32 R148, R201, R152, c[0x0][0x170] ;  /* 0x00005c00c9946625 */ /* 0x000fc800078e0098 */
[----:B------:R-:W-:Y:S01]  /*1da0*/  FADD.FTZ R154, R154, R193 ;  /* 0x000000c19a9a7221 */ /* 0x000fe20000010000 */
[----:B------:R0:W5:Y:S01]  /*1db0*/  @P6 LDG.E.128 R132, [R148.64] ;  /* 0x0000000494846981 */ /* 0x000162000c1e1d00 */
[----:B------:R-:W-:Y:S01]  /*1dc0*/  FADD.FTZ R150, R155, R150 ;  /* 0x000000969b967221 */ /* 0x000fe20000010000 */
[----:B------:R-:W-:Y:S01]  /*1dd0*/  @!P5 FSEL R151, R108, RZ, P1 ;  /* 0x000000ff6c97d208 */ /* 0x000fe20000800000 */
[----:B------:R-:W-:Y:S02]  /*1de0*/  FMUL.FTZ R203, R154, c[0x0][0x1e0] ;  /* 0x000078009acb7a20 */ /* 0x000fe40000410000 */
[----:B------:R-:W-:Y:S01]  /*1df0*/  FMUL.FTZ R202, R150, c[0x0][0x1e0] ;  /* 0x0000780096ca7a20 */ /* 0x000fe20000410000 */
[----:B------:R-:W-:Y:S05]  /*1e00*/  @!P5 BRA `(.L_x_3819) ;  /* 0x000000800000d947 */ /* 0x000fea0003800000 */
[----:B------:R-:W-:Y:S02]  /*1e10*/  ISETP.NE.AND P3, PT, R12, RZ, PT ;  /* 0x000000ff0c00720c */ /* 0x000fe40003f65270 */
[----:B------:R-:W-:Y:S02]  /*1e20*/  ISETP.NE.U32.AND P1, PT, RZ, c[0x0][0x218], PT ;  /* 0x00008600ff007a0c */ /* 0x000fe40003f25070 */
[----:B0-----:R-:W-:-:S02]  /*1e30*/  FSEL R148, R203, RZ, !P3 ;  /* 0x000000ffcb947208 */ /* 0x001fc40005800000 */
[----:B------:R-:W-:-:S03]  /*1e40*/  ISETP.NE.AND.EX P1, PT, RZ, c[0x0][0x21c], PT, P1 ;  /* 0x00008700ff007a0c */ /* 0x000fc60003f25310 */
[----:B------:R-:W-:-:S04]  /*1e50*/  FFMA.FTZ R149, R157, R202, R148 ;  /* 0x000000ca9d957223 */ /* 0x000fc80000010094 */
[----:B------:R-:W-:-:S04]  /*1e60*/  FADD.FTZ R149, R178, -R149 ;  /* 0x80000095b2957221 */ /* 0x000fc80000010000 */
[----:B------:R-:W-:-:S04]  /*1e70*/  FMUL.FTZ R151, R2, R149 ;  /* 0x0000009502977220 */ /* 0x000fc80000410000 */
[----:B------:R-:W-:Y:S02]  /*1e80*/  @P1 FADD.FTZ R151, R108, R151 ;  /* 0x000000976c971221 */ /* 0x000fe40000010000 */
.L_x_3819:
[----:B------:R-:W-:Y:S05]  /*1e90*/  BSYNC B0 ;  /* 0x0000000000007941 */ /* 0x000fea0003800000 */
.L_x_3818:
[----:B------:R-:W-:Y:S01]  /*1ea0*/  BSSY B0, `(.L_x_3820) ;  /* 0x000000e000007945 */ /* 0x000fe20003800000 */
[----:B------:R-:W-:Y:S05]  /*1eb0*/  @!P6 BRA `(.L_x_3821) ;  /* 0x000000c00000e947 */ /* 0x000fea0003800000 */
[----:B------:R-:W-:Y:S01]  /*1ec0*/  LOP3.LUT P1, RZ, R227, 0xff, RZ, 0xc0, !PT ;  /* 0x000000ffe3ff7812 */ /* 0x000fe2000782c0ff */
[----:B0-----:R-:W-:Y:S01]  /*1ed0*/  FMUL.FTZ R148, R151, c[0x0][0x1ec] ;  /* 0x00007b0097947a20 */ /* 0x001fe20000410000 */
        /* <DEDUP_REMOVED lines=10> */
.L_x_3821:
[----:B------:R-:W-:Y:S05]  /*1f80*/  BSYNC B0 ;  /* 0x0000000000007941 */ /* 0x000fea0003800000 */
.L_x_3820:
[----:B------:R-:W-:Y:S01]  /*1f90*/  @!P5 ISETP.NE.AND.EX P0, PT, RZ, c[0x0][0x21c], PT, P0 ;  /* 0x00008700ff00da0c */ /* 0x000fe20003f05300 */
[----:B------:R-:W-:Y:S01]  /*1fa0*/  BSSY B0, `(.L_x_3822) ;  /* 0x0000020000007945 */ /* 0x000fe20003800000 */
[----:B------:R-:W-:Y:S02]  /*1fb0*/  @!P5 FSEL R181, R110, RZ, P2 ;  /* 0x000000ff6eb5d208 */ /* 0x000fe40001000000 */
[----:B------:R-:W-:Y:S02]  /*1fc0*/  @!P5 FSEL R152, R111, RZ, P0 ;  /* 0x000000ff6f98d208 */ /* 0x000fe40000000000 */
[----:B------:R-:W-:Y:S02]  /*1fd0*/  @!P5 ISETP.NE.U32.AND P3, PT, RZ, c[0x0][0x218], PT ;  /* 0x00008600ff00da0c */ /* 0x000fe40003f65070 */
[----:B------:R-:W-:Y:S02]  /*1fe0*/  @!P5 ISETP.NE.U32.AND P2, PT, RZ, c[0x0][0x218], PT ;  /* 0x00008600ff00da0c */ /* 0x000fe40003f45070 */
[----:B------:R-:W-:-:S02]  /*1ff0*/  ISETP.NE.U32.AND P0, PT, RZ, c[0x0][0x258], PT ;  /* 0x00009600ff007a0c */ /* 0x000fc40003f05070 */
[----:B------:R-:W-:Y:S02]  /*2000*/  @!P5 ISETP.NE.U32.AND P1, PT, RZ, c[0x0][0x218], PT ;  /* 0x00008600ff00da0c */ /* 0x000fe40003f25070 */
[----:B------:R-:W-:Y:S02]  /*2010*/  @!P5 ISETP.NE.AND.EX P3, PT, RZ, c[0x0][0x21c], PT, P3 ;  /* 0x00008700ff00da0c */ /* 0x000fe40003f65330 */
[----:B------:R-:W-:Y:S02]  /*2020*/  @!P5 ISETP.NE.AND.EX P2, PT, RZ, c[0x0][0x21c], PT, P2 ;  /* 0x00008700ff00da0c */ /* 0x000fe40003f45320 */
[----:B------:R-:W-:Y:S02]  /*2030*/  ISETP.NE.AND.EX P0, PT, RZ, c[0x0][0x25c], PT, P0 ;  /* 0x00009700ff007a0c */ /* 0x000fe40003f05300 */
[----:B------:R-:W-:Y:S02]  /*2040*/  @!P5 ISETP.NE.AND.EX P1, PT, RZ, c[0x0][0x21c], PT, P1 ;  /* 0x00008700ff00da0c */ /* 0x000fe40003f25310 */
[----:B------:R-:W-:-:S02]  /*2050*/  @!P5 FSEL R154, R113, RZ, P3 ;  /* 0x000000ff719ad208 */ /* 0x000fc40001800000 */
[----:B------:R-:W-:Y:S02]  /*2060*/  @!P5 FSEL R155, R114, RZ, P2 ;  /* 0x000000ff729bd208 */ /* 0x000fe40001000000 */
[----:B------:R-:W-:Y:S02]  /*2070*/  @!P5 ISETP.NE.U32.AND P3, PT, RZ, c[0x0][0x218], PT ;  /* 0x00008600ff00da0c */ /* 0x000fe40003f65070 */
[----:B------:R-:W-:Y:S02]  /*2080*/  @!P5 ISETP.NE.U32.AND P2, PT, RZ, c[0x0][0x218], PT ;  /* 0x00008600ff00da0c */ /* 0x000fe40003f45070 */
[----:B------:R-:W-:Y:S02]  /*2090*/  @!P5 FSEL R153, R112, RZ, P1 ;  /* 0x000000ff7099d208 */ /* 0x000fe40000800000 */
[----:B------:R-:W-:Y:S02]  /*20a0*/  ISETP.NE.U32.AND P1, PT, RZ, c[0x0][0x258], PT ;  /* 0x00009600ff007a0c */ /* 0x000fe40003f25070 */
[----:B------:R-:W-:-:S02]  /*20b0*/  @!P5 ISETP.NE.AND.EX P3, PT, RZ, c[0x0][0x21c], PT, P3 ;  /* 0x00008700ff00da0c */ /* 0x000fc40003f65330 */
[----:B------:R-:W-:Y:S02]  /*20c0*/  @!P5 ISETP.NE.AND.EX P2, PT, RZ, c[0x0][0x21c], PT, P2 ;  /* 0x00008700ff00da0c */ /* 0x000fe40003f45320 */
[----:B------:R-:W-:Y:S02]  /*20d0*/  ISETP.NE.AND.EX P1, PT, RZ, c[0x0][0x25c], PT, P1 ;  /* 0x00009700ff007a0c */ /* 0x000fe40003f25310 */
[----:B------:R-:W-:Y:S02]  /*20e0*/  @!P5 FSEL R180, R115, RZ, P3 ;  /* 0x000000ff73b4d208 */ /* 0x000fe40001800000 */
[----:B------:R-:W-:Y:S02]  /*20f0*/  @P0 MOV R193, 0x20 ;  /* 0x0000002000c10802 */ /* 0x000fe40000000f00 */
[----:B------:R-:W-:Y:S01]  /*2100*/  @!P5 FSEL R150, R109, RZ, P2 ;  /* 0x000000ff6d96d208 */ /* 0x000fe20001000000 */
        /* <DEDUP_REMOVED lines=9> */
.L_x_3823:
[----:B------:R-:W-:Y:S05]  /*21a0*/  BSYNC B0 ;  /* 0x0000000000007941 */ /* 0x000fea0003800000 */
.L_x_3822:
[----:B------:R-:W-:Y:S01]  /*21b0*/  BSSY B0, `(.L_x_3824) ;  /* 0x000000d000007945 */ /* 0x000fe20003800000 */
[----:B------:R-:W-:Y:S05]  /*21c0*/  @!P6 BRA `(.L_x_3825) ;  /* 0x000000b00000e947 */ /* 0x000fea0003800000 */
[----:B------:R-:W-:Y:S01]  /*21d0*/  LOP3.LUT P2, RZ, R198, 0xff00, RZ, 0xc0, !PT ;  /* 0x0000ff00c6ff7812 */ /* 0x000fe2000784c0ff */
[----:B0-----:R-:W-:-:S04]  /*21e0*/  FMUL.FTZ R148, R150, c[0x0][0x1ec] ;  /* 0x00007b0096947a20 */ /* 0x001fc80000410000 */
[----:B------:R-:W-:Y:S02]  /*21f0*/  FMUL.FTZ R228, R148, c[0x0][0x1e8] ;  /* 0x00007a0094e47a20 */ /* 0x000fe40000410000 */
[----:B------:R-:W-:-:S06]  /*2200*/  CS2R R148, SRZ ;  /* 0x0000000000947805 */ /* 0x000fcc000001ff00 */
[----:B------:R-:W-:-:S05]  /*2210*/  @P2 PRMT R227, RZ, 0x7610, R104 ;  /* 0x00007610ffe32816 */ /* 0x000fca0000000068 */
[----:B------:R-:W-:Y:S01]  /*2220*/  @P2 FMUL.FTZ R149, R228, R227 ;  /* 0x000000e3e4952220 */ /* 0x000fe20000410000 */
[----:B-----5:R-:W-:-:S04]  /*2230*/  @P2 PRMT R227, RZ, 0x7610, R132 ;  /* 0x00007610ffe32816 */ /* 0x020fc80000000084 */
[----:B------:R-:W-:Y:S01]  /*2240*/  F2FP.BF16.PACK_AB R149, RZ, R149 ;  /* 0x00000095ff95723e */ /* 0x000fe200000010ff */
[----:B------:R-:W-:-:S03]  /*2250*/  @P2 FMUL.FTZ R148, R228, R227 ;  /* 0x000000e3e4942220 */ /* 0x000fc60000410000 */
[----:B------:R-:W-:Y:S01]  /*2260*/  PRMT R136, R136, 0x5410, R149 ;  /* 0x0000541088887816 */ /* 0x000fe20000000095 */
[----:B------:R-:W-:Y:S02]  /*2270*/  FADD.FTZ R69, R69, R148 ;  /* 0x0000009445457221 */ /* 0x000fe40000010000 */
.L_x_3825:
[----:B------:R-:W-:Y:S05]  /*2280*/  BSYNC B0 ;  /* 0x0000000000007941 */ /* 0x000fea0003800000 */
.L_x_3824:
        /* <DEDUP_REMOVED lines=10> */
.L_x_3827:
[----:B------:R-:W-:Y:S05]  /*2330*/  BSYNC B0 ;  /* 0x0000000000007941 */ /* 0x000fea0003800000 */
.L_x_3826:
[----:B------:R-:W-:Y:S01]  /*2340*/  BSSY B0, `(.L_x_3828) ;  /* 0x000000e000007945 */ /* 0x000fe20003800000 */
[----:B------:R-:W-:Y:S05]  /*2350*/  @!P6 BRA `(.L_x_3829) ;  /* 0x000000c00000e947 */ /* 0x000fea0003800000 */
[----:B------:R-:W-:Y:S01]  /*2360*/  LOP3.LUT P2, RZ, R198, 0xff0000, RZ, 0xc0, !PT ;  /* 0x00ff0000c6ff7812 */ /* 0x000fe2000784c0ff */
[----:B0-----:R-:W-:Y:S01]  /*2370*/  FMUL.FTZ R148, R181, c[0x0][0x1ec] ;  /* 0x00007b00b5947a20 */ /* 0x001fe20000410000 */
        /* <DEDUP_REMOVED lines=10> */
.L_x_3829:
[----:B------:R-:W-:Y:S05]  /*2420*/  BSYNC B0 ;  /* 0x0000000000007941 */ /* 0x000fea0003800000 */
.L_x_3828:
        /* <DEDUP_REMOVED lines=10> */
.L_x_3831:
[----:B------:R-:W-:Y:S05]  /*24d0*/  BSYNC B0 ;  /* 0x0000000000007941 */ /* 0x000fea0003800000 */
.L_x_3830:
        /* <DEDUP_REMOVED lines=13> */
.L_x_3833:
[----:B------:R-:W-:Y:S05]  /*25b0*/  BSYNC B0 ;  /* 0x0000000000007941 */ /* 0x000fea0003800000 */
.L_x_3832:
        /* <DEDUP_REMOVED lines=10> */
.L_x_3835:
[----:B------:R-:W-:Y:S05]  /*2660*/  BSYNC B0 ;  /* 0x0000000000007941 */ /* 0x000fea0003800000 */
.L_x_3834:
        /* <DEDUP_REMOVED lines=14> */
.L_x_3837:
[----:B------:R-:W-:Y:S05]  /*2750*/  BSYNC B0 ;  /* 0x0000000000007941 */ /* 0x000fea0003800000 */
.L_x_3836:
        /* <DEDUP_REMOVED lines=10> */
.L_x_3839:
[----:B------:R-:W-:Y:S05]  /*2800*/  BSYNC B0 ;  /* 0x0000000000007941 */ /* 0x000fea0003800000 */
.L_x_3838:
        /* <DEDUP_REMOVED lines=13> */
.L_x_3841:
[----:B------:R-:W-:Y:S05]  /*28e0*/  BSYNC B0 ;  /* 0x0000000000007941 */ /* 0x000fea0003800000 */
.L_x_3840:
        /* <DEDUP_REMOVED lines=10> */
.L_x_3843:
[----:B------:R-:W-:Y:S05]  /*2990*/  BSYNC B0 ;  /* 0x0000000000007941 */ /* 0x000fea0003800000 */
.L_x_3842:
        /* <DEDUP_REMOVED lines=14> */
.L_x_3845:
[----:B------:R-:W-:Y:S05]  /*2a80*/  BSYNC B0 ;  /* 0x0000000000007941 */ /* 0x000fea0003800000 */
.L_x_3844:
        /* <DEDUP_REMOVED lines=10> */
.L_x_3847:
[----:B------:R-:W-:Y:S05]  /*2b30*/  BSYNC B0 ;  /* 0x0000000000007941 */ /* 0x000fea0003800000 */
.L_x_3846:
        /* <DEDUP_REMOVED lines=13> */
.L_x_3849:
[----:B------:R-:W-:Y:S05]  /*2c10*/  BSYNC B0 ;  /* 0x0000000000007941 */ /* 0x000fea0003800000 */
.L_x_3848:
[----:B0-----:R-:W-:Y:S01]  /*2c20*/  SEL R148, R151, R140, P1 ;  /* 0x0000008c97947207 */ /* 0x001fe20000800000 */
[----:B------:R-:W-:Y:S01]  /*2c30*/  @P6 IMAD.MOV.U32 R198, RZ, RZ, 0x10 ;  /* 0x00000010ffc66424 */ /* 0x000fe200078e00ff */
[----:B------:R-:W-:Y:S01]  /*2c40*/  SEL R151, R152, R143, P1 ;  /* 0x0000008f98977207 */ /* 0x000fe20000800000 */
[----:B------:R-:W-:Y:S01]  /*2c50*/  @P0 IMAD.WIDE.U32 R192, R192, R193, c[0x0][0x258] ;  /* 0x00009600c0c00625 */ /* 0x000fe200078e00c1 */
[----:B------:R-:W-:Y:S01]  /*2c60*/  SEL R152, R153, R144, P1 ;  /* 0x0000009099987207 */ /* 0x000fe20000800000 */
[----:B------:R-:W-:Y:S01]  /*2c70*/  BSSY B0, `(.L_x_3850) ;  /* 0x0000012000007945 */ /* 0x000fe20003800000 */
[----:B------:R-:W-:Y:S02]  /*2c80*/  SEL R153, R154, R145, P1 ;  /* 0x000000919a997207 */ /* 0x000fe40000800000 */
[----:B------:R-:W-:Y:S02]  /*2c90*/  SEL R149, R150, R141, P1 ;  /* 0x0000008d96957207 */ /* 0x000fe40000800000 */
[----:B------:R-:W-:-:S02]  /*2ca0*/  SEL R154, R155, R146, P1 ;  /* 0x000000929b9a7207 */ /* 0x000fc40000800000 */
[----:B------:R-:W-:Y:S02]  /*2cb0*/  SEL R150, R181, R142, P1 ;  /* 0x0000008eb5967207 */ /* 0x000fe40000800000 */
[----:B------:R-:W-:Y:S01]  /*2cc0*/  SEL R155, R180, R147, P1 ;  /* 0x00000093b49b7207 */ /* 0x000fe20000800000 */
[----:B------:R-:W-:Y:S01]  /*2cd0*/  @P6 IMAD.WIDE.U32 R180, R201, R198, c[0x0][0x248] ;  /* 0x00009200c9b46625 */ /* 0x000fe200078e00c6 */
[----:B------:R-:W-:Y:S01]  /*2ce0*/  @!P5 ISETP.NE.U32.AND P2, PT, RZ, c[0x0][0x218], PT ;  /* 0x00008600ff00da0c */ /* 0x000fe20003f45070 */
[----:B------:R0:W-:Y:S03]  /*2cf0*/  @P0 STG.E.128 [R192.64], R148 ;  /* 0x00000094c0000986 */ /* 0x0001e6000c101d04 */
[----:B------:R-:W-:Y:S01]  /*2d00*/  @!P5 ISETP.NE.AND.EX P2, PT, RZ, c[0x0][0x21c], PT, P2 ;  /* 0x00008700ff00da0c */ /* 0x000fe20003f45320 */
[----:B------:R0:W-:Y:S03]  /*2d10*/  @P0 STG.E.128 [R192.64+0x10], R152 ;  /* 0x00001098c0000986 */ /* 0x0001e6000c101d04 */
[----:B------:R-:W-:Y:S01]  /*2d20*/  @!P5 FSEL R199, R116, RZ, P2 ;  /* 0x000000ff74c7d208 */ /* 0x000fe20001000000 */
[----:B------:R0:W-:Y:S01]  /*2d30*/  @P6 STG.E.128 [R180.64], R136 ;  /* 0x00000088b4006986 */ /* 0x0001e2000c101d04 */
[----:B------:R-:W-:Y:S05]  /*2d40*/  @!P6 BRA `(.L_x_3851) ;  /* 0x000000400000e947 */ /* 0x000fea0003800000 */
[----:B-----5:R-:W-:Y:S02]  /*2d50*/  IADD3 R132, R201, 0x80, RZ ;  /* 0x00000080c9847810 */ /* 0x020fe40007ffe0ff */
[----:B------:R-:W-:-:S05]  /*2d60*/  MOV R133, 0x10 ;  /* 0x0000001000857802 */ /* 0x000fca0000000f00 */
[----:B------:R-:W-:-:S06]  /*2d70*/  IMAD.WIDE.U32 R132, R132, R133, c[0x0][0x170] ;  /* 0x00005c0084847625 */ /* 0x000fcc00078e0085 */
[----:B------:R-:W5:Y:S02]  /*2d80*/  LDG.E.128 R132, [R132.64] ;  /* 0x0000000484847981 */ /* 0x000f64000c1e1d00 */
.L_x_3851:
[----:B------:R-:W-:Y:S05]  /*2d90*/  BSYNC B0 ;  /* 0x0000000000007941 */ /* 0x000fea0003800000 */
.L_x_3850:
        /* <DEDUP_REMOVED lines=10> */
.L_x_3853:
[----:B------:R-:W-:Y:S05]  /*2e40*/  BSYNC B0 ;  /* 0x0000000000007941 */ /* 0x000fea0003800000 */
.L_x_3852:
[----:B------:R-:W-:Y:S01]  /*2e50*/  @!P5 ISETP.NE.U32.AND P2, PT, RZ, c[0x0][0x218], PT ;  /* 0x00008600ff00da0c */ /* 0x000fe20003f45070 */
[----:B------:R-:W-:Y:S01]  /*2e60*/  BSSY B0, `(.L_x_3854) ;  /* 0x0000011000007945 */ /* 0x000fe20003800000 */
[----:B------:R-:W-:Y:S02]  /*2e70*/  @!P5 ISETP.NE.U32.AND P3, PT, RZ, c[0x0][0x218], PT ;  /* 0x00008600ff00da0c */ /* 0x000fe40003f65070 */
[----:B------:R-:W-:-:S04]  /*2e80*/  @!P5 ISETP.NE.AND.EX P2, PT, RZ, c[0x0][0x21c], PT, P2 ;  /* 0x00008700ff00da0c */ /* 0x000fc80003f45320 */
[----:B0-----:R-:W-:Y:S01]  /*2e90*/  @!P5 FSEL R151, R118, RZ, P2 ;  /* 0x000000ff7697d208 */ /* 0x001fe20001000000 */
[----:B------:R-:W-:Y:S05]  /*2ea0*/  @!P6 BRA `(.L_x_3855) ;  /* 0x000000c00000e947 */ /* 0x000fea0003800000 */
[----:B------:R-:W-:Y:S01]  /*2eb0*/  LOP3.LUT P2, RZ, R226, 0xff, RZ, 0xc0, !PT ;  /* 0x000000ffe2ff7812 */ /* 0x000fe2000784c0ff */
[----:B------:R-:W-:Y:S01]  /*2ec0*/  FMUL.FTZ R148, R199, c[0x0][0x1ec] ;  /* 0x00007b00c7947a20 */ /* 0x000fe20000410000 */
[----:B------:R-:W-:Y:S01]  /*2ed0*/  HFMA2.MMA R149, -RZ, RZ, 0, 0 ;  /* 0x00000000ff957435 */ /* 0x000fe200000001ff */
[----:B------:R-:W-:Y:S02]  /*2ee0*/  IMAD.MOV.U32 R153, RZ, RZ, RZ ;  /* 0x000000ffff997224 */ /* 0x000fe400078e00ff */
[----:B------:R-:W-:-:S08]  /*2ef0*/  FMUL.FTZ R155, R148, c[0x0][0x1e8] ;  /* 0x00007a00949b7a20 */ /* 0x000fd00000410000 */
[----:B------:R-:W-:Y:S02]  /*2f00*/  @P2 PRMT R148, RZ, 0x5410, R100 ;  /* 0x00005410ff942816 */ /* 0x000fe40000000064 */
[----:B-----5:R-:W-:-:S03]  /*2f10*/  @P2 PRMT R150, RZ, 0x5410, R132 ;  /* 0x00005410ff962816 */ /* 0x020fc60000000084 */
[----:B------:R-:W-:Y:S02]  /*2f20*/  @P2 FMUL.FTZ R149, R155, R148 ;  /* 0x000000949b952220 */ /* 0x000fe40000410000 */
[----:B------:R-:W-:-:S03]  /*2f30*/  @P2 FMUL.FTZ R153, R150, R155 ;  /* 0x0000009b96992220 */ /* 0x000fc60000410000 */
[----:B------:R-:W-:Y:S01]  /*2f40*/  F2FP.BF16.PACK_AB R149, RZ, R149 ;  /* 0x00000095ff95723e */ /* 0x000fe200000010ff */
[----:B------:R-:W-:-:S03]  /*2f50*/  FADD.FTZ R60, R60, R153 ;  /* 0x000000993c3c7221 */ /* 0x000fc60000010000 */
[----:B------:R-:W-:Y:S02]  /*2f60*/  PRMT R136, R149, 0x7610, R136 ;  /* 0x0000761095887816 */ /* 0x000fe40000000088 */
.L_x_3855:
[----:B------:R-:W-:Y:S05]  /*2f70*/  BSYNC B0 ;  /* 0x0000000000007941 */ /* 0x000fea0003800000 */
.L_x_3854:
[----:B------:R-:W-:Y:S01]  /*2f80*/  @!P5 ISETP.NE.U32.AND P2, PT, RZ, c[0x0][0x218], PT ;  /* 0x00008600ff00da0c */ /* 0x000fe20003f45070 */
[----:B------:R-:W-:Y:S01]  /*2f90*/  BSSY B0, `(.L_x_3856) ;  /* 0x000001a000007945 */ /* 0x000fe20003800000 */
[----:B------:R-:W-:Y:S02]  /*2fa0*/  @!P5 ISETP.NE.AND.EX P3, PT, RZ, c[0x0][0x21c], PT, P3 ;  /* 0x00008700ff00da0c */ /* 0x000fe40003f65330 */
[----:B------:R-:W-:Y:S02]  /*2fb0*/  @!P5 ISETP.NE.AND.EX P2, PT, RZ, c[0x0][0x21c], PT, P2 ;  /* 0x00008700ff00da0c */ /* 0x000fe40003f45320 */
[----:B------:R-:W-:Y:S02]  /*2fc0*/  @!P5 FSEL R152, R119, RZ, P3 ;  /* 0x000000ff7798d208 */ /* 0x000fe40001800000 */
[----:B------:R-:W-:Y:S02]  /*2fd0*/  @!P5 FSEL R153, R120, RZ, P2 ;  /* 0x000000ff7899d208 */ /* 0x000fe40001000000 */
[----:B------:R-:W-:-:S02]  /*2fe0*/  @!P5 ISETP.NE.U32.AND P3, PT, RZ, c[0x0][0x218], PT ;  /* 0x00008600ff00da0c */ /* 0x000fc40003f65070 */
[----:B------:R-:W-:Y:S02]  /*2ff0*/  @!P5 ISETP.NE.U32.AND P2, PT, RZ, c[0x0][0x218], PT ;  /* 0x00008600ff00da0c */ /* 0x000fe40003f45070 */
        /* <DEDUP_REMOVED lines=19> */
.L_x_3857:
[----:B------:R-:W-:Y:S05]  /*3130*/  BSYNC B0 ;  /* 0x0000000000007941 */ /* 0x000fea0003800000 */
.L_x_3856:
[----:B------:R-:W-:Y:S01]  /*3140*/  BSSY B0, `(.L_x_3858) ;  /* 0x000000d000007945 */ /* 0x000fe20003800000 */
[----:B------:R-:W-:Y:S05]  /*3150*/  @!P6 BRA `(.L_x_3859) ;  /* 0x000000b00000e947 */ /* 0x000fea0003800000 */
[----:B------:R-:W-:Y:S01]  /*3160*/  LOP3.LUT P2, RZ, R196, 0xff00, RZ, 0xc0, !PT ;  /* 0x0000ff00c4ff7812 */ /* 0x000fe2000784c0ff */
[----:B------:R-:W-:-:S04]  /*3170*/  FMUL.FTZ R148, R150, c[0x0][0x1ec] ;  /* 0x00007b0096947a20 */ /* 0x000fc80000410000 */
        /* <DEDUP_REMOVED lines=9> */
.L_x_3859:
[----:B------:R-:W-:Y:S05]  /*3210*/  BSYNC B0 ;  /* 0x0000000000007941 */ /* 0x000fea0003800000 */
.L_x_3858:
        /* <DEDUP_REMOVED lines=10> */
.L_x_3861:
[----:B------:R-:W-:Y:S05]  /*32c0*/  BSYNC B0 ;  /* 0x0000000000007941 */ /* 0x000fea0003800000 */
.L_x_3860:
[----:B------:R-:W-:Y:S01]  /*32d0*/  BSSY B0, `(.L_x_3862) ;  /* 0x000000e000007945 */ /* 0x000fe20003800000 */
        /* <DEDUP_REMOVED lines=13> */
.L_x_3863:
[----:B------:R-:W-:Y:S05]  /*33b0*/  BSYNC B0 ;  /* 0x0000000000007941 */ /* 0x000fea0003800000 */
.L_x_3862:
        /* <DEDUP_REMOVED lines=10> */
.L_x_3865:
[----:B------:R-:W-:Y:S05]  /*3460*/  BSYNC B0 ;  /* 0x0000000000007941 */ /* 0x000fea0003800000 */
.L_x_3864:
        /* <DEDUP_REMOVED lines=13> */
.L_x_3867:
[----:B------:R-:W-:Y:S05]  /*3540*/  BSYNC B0 ;  /* 0x0000000000007941 */ /* 0x000fea0003800000 */
.L_x_3866:
        /* <DEDUP_REMOVED lines=10> */
.L_x_3869:
[----:B------:R-:W-:Y:S05]  /*35f0*/  BSYNC B0 ;  /* 0x0000000000007941 */ /* 0x000fea0003800000 */
.L_x_3868:
[----:B------:R-:W-:Y:S01]  /*3600*/  BSSY B0, `(.L_x_3870) ;  /* 0x000000e000007945 */ /* 0x000fe20003800000 */
        /* <DEDUP_REMOVED lines=13> */
.L_x_3871:
[----:B------:R-:W-:Y:S05]  /*36e0*/  BSYNC B0 ;  /* 0x0000000000007941 */ /* 0x000fea0003800000 */
.L_x_3870:
        /* <DEDUP_REMOVED lines=10> */
.L_x_3873:
[----:B------:R-:W-:Y:S05]  /*3790*/  BSYNC B0 ;  /* 0x0000000000007941 */ /* 0x000fea0003800000 */
.L_x_3872:
        /* <DEDUP_REMOVED lines=13> */
.L_x_3875:
[----:B------:R-:W-:Y:S05]  /*3870*/  BSYNC B0 ;  /* 0x0000000000007941 */ /* 0x000fea0003800000 */
.L_x_3874:
        /* <DEDUP_REMOVED lines=10> */
.L_x_3877:
[----:B------:R-:W-:Y:S05]  /*3920*/  BSYNC B0 ;  /* 0x0000000000007941 */ /* 0x000fea0003800000 */
.L_x_3876:
        /* <DEDUP_REMOVED lines=14> */
.L_x_3879:
[----:B------:R-:W-:Y:S05]  /*3a10*/  BSYNC B0 ;  /* 0x0000000000007941 */ /* 0x000fea0003800000 */
.L_x_3878:
        /* <DEDUP_REMOVED lines=10> */
.L_x_3881:
[----:B------:R-:W-:Y:S05]  /*3ac0*/  BSYNC B0 ;  /* 0x0000000000007941 */ /* 0x000fea0003800000 */
.L_x_3880:
[----:B------:R-:W-:Y:S01]  /*3ad0*/  BSSY B0, `(.L_x_3882) ;  /* 0x0000010000007945 */ /* 0x000fe20003800000 */
[----:B------:R-:W-:Y:S01]  /*3ae0*/  @!P5 ISETP.NE.U32.AND P3, PT, RZ, c[0x0][0x218], PT ;  /* 0x00008600ff00da0c */ /* 0x000fe20003f65070 */
[----:B------:R-:W-:Y:S01]  /*3af0*/  @P0 IMAD.MOV.U32 R198, RZ, RZ, 0x20 ;  /* 0x00000020ffc60424 */ /* 0x000fe200078e00ff */
[----:B------:R-:W-:Y:S06]  /*3b00*/  @!P6 BRA `(.L_x_3883) ;  /* 0x000000c00000e947 */ /* 0x000fec0003800000 */
        /* <DEDUP_REMOVED lines=12> */
.L_x_3883:
[----:B------:R-:W-:Y:S05]  /*3bd0*/  BSYNC B0 ;  /* 0x0000000000007941 */ /* 0x000fea0003800000 */
.L_x_3882:
[----:B------:R-:W-:Y:S01]  /*3be0*/  SEL R149, R150, R141, P1 ;  /* 0x0000008d96957207 */ /* 0x000fe20000800000 */
[----:B------:R-:W-:Y:S01]  /*3bf0*/  @P0 IMAD.WIDE.U32 R192, R191, R198, c[0x0][0x258] ;  /* 0x00009600bfc00625 */ /* 0x000fe200078e00c6 */
[----:B------:R-:W-:Y:S01]  /*3c00*/  SEL R150, R151, R142, P1 ;  /* 0x0000008e97967207 */ /* 0x000fe20000800000 */
[----:B------:R-:W-:Y:S01]  /*3c10*/  BSSY B0, `(.L_x_3884) ;  /* 0x0000017000007945 */ /* 0x000fe20003800000 */
[----:B------:R-:W-:Y:S02]  /*3c20*/  @P6 MOV R196, 0x10 ;  /* 0x0000001000c46802 */ /* 0x000fe40000000f00 */
[----:B------:R-:W-:Y:S02]  /*3c30*/  @P6 IADD3 R181, R201, 0x80, RZ ;  /* 0x00000080c9b56810 */ /* 0x000fe40007ffe0ff */
[----:B------:R-:W-:Y:S02]  /*3c40*/  SEL R151, R152, R143, P1 ;  /* 0x0000008f98977207 */ /* 0x000fe40000800000 */
[----:B------:R-:W-:-:S02]  /*3c50*/  SEL R152, R153, R144, P1 ;  /* 0x0000009099987207 */ /* 0x000fc40000800000 */
[----:B------:R-:W-:Y:S02]  /*3c60*/  SEL R153, R154, R145, P1 ;  /* 0x000000919a997207 */ /* 0x000fe40000800000 */
[----:B------:R-:W-:Y:S02]  /*3c70*/  SEL R154, R155, R146, P1 ;  /* 0x000000929b9a7207 */ /* 0x000fe40000800000 */
[----:B------:R-:W-:Y:S02]  /*3c80*/  SEL R148, R199, R140, P1 ;  /* 0x0000008cc7947207 */ /* 0x000fe40000800000 */
[----:B------:R-:W-:Y:S01]  /*3c90*/  SEL R155, R180, R147, P1 ;  /* 0x00000093b49b7207 */ /* 0x000fe20000800000 */
[----:B------:R-:W-:Y:S01]  /*3ca0*/  @P6 IMAD.WIDE.U32 R180, R181, R196, c[0x0][0x248] ;  /* 0x00009200b5b46625 */ /* 0x000fe200078e00c4 */
[----:B------:R-:W-:Y:S01]  /*3cb0*/  @!P5 ISETP.NE.U32.AND P2, PT, RZ, c[0x0][0x218], PT ;  /* 0x00008600ff00da0c */ /* 0x000fe20003f45070 */
[----:B------:R0:W-:Y:S01]  /*3cc0*/  @P0 STG.E.128 [R192.64], R148 ;  /* 0x00000094c0000986 */ /* 0x0001e2000c101d04 */
[----:B------:R-:W-:-:S02]  /*3cd0*/  @!P5 ISETP.NE.AND.EX P3, PT, RZ, c[0x0][0x21c], PT, P3 ;  /* 0x00008700ff00da0c */ /* 0x000fc40003f65330 */
[----:B------:R-:W-:Y:S01]  /*3ce0*/  @!P5 ISETP.NE.AND.EX P2, PT, RZ, c[0x0][0x21c], PT, P2 ;  /* 0x00008700ff00da0c */ /* 0x000fe20003f45320 */
[----:B------:R0:W-:Y:S01]  /*3cf0*/  @P0 STG.E.128 [R192.64+0x10], R152 ;  /* 0x00001098c0000986 */ /* 0x0001e2000c101d04 */
[----:B------:R-:W-:Y:S02]  /*3d00*/  @!P5 FSEL R191, R124, RZ, P3 ;  /* 0x000000ff7cbfd208 */ /* 0x000fe40001800000 */
[----:B------:R-:W-:Y:S01]  /*3d10*/  @!P5 FSEL R196, R125, RZ, P2 ;  /* 0x000000ff7dc4d208 */ /* 0x000fe20001000000 */
[----:B------:R0:W-:Y:S01]  /*3d20*/  @P6 STG.E.128 [R180.64], R136 ;  /* 0x00000088b4006986 */ /* 0x0001e2000c101d04 */
[----:B------:R-:W-:Y:S01]  /*3d30*/  IADD3 R201, R201, 0x100, RZ ;  /* 0x00000100c9c97810 */ /* 0x000fe20007ffe0ff */
[----:B------:R-:W-:Y:S05]  /*3d40*/  @!P6 BRA `(.L_x_3885) ;  /* 0x000000300000e947 */ /* 0x000fea0003800000 */
[----:B-----5:R-:W-:-:S04]  /*3d50*/  IMAD.MOV.U32 R132, RZ, RZ, 0x10 ;  /* 0x00000010ff847424 */ /* 0x020fc800078e00ff */
[----:B------:R-:W-:-:S06]  /*3d60*/  IMAD.WIDE.U32 R132, R201, R132, c[0x0][0x170] ;  /* 0x00005c00c9847625 */ /* 0x000fcc00078e0084 */
[----:B------:R-:W5:Y:S02]  /*3d70*/  LDG.E.128 R132, [R132.64] ;  /* 0x0000000484847981 */ /* 0x000f64000c1e1d00 */
.L_x_3885:
[----:B------:R-:W-:Y:S05]  /*3d80*/  BSYNC B0 ;  /* 0x0000000000007941 */ /* 0x000fea0003800000 */
.L_x_3884:
        /* <DEDUP_REMOVED lines=10> */
.L_x_3887:
[----:B------:R-:W-:Y:S05]  /*3e30*/  BSYNC B0 ;  /* 0x0000000000007941 */ /* 0x000fea0003800000 */
.L_x_3886:
        /* <DEDUP_REMOVED lines=14> */
.L_x_3889:
[----:B------:R-:W-:Y:S05]  /*3f20*/  BSYNC B0 ;  /* 0x0000000000007941 */ /* 0x000fea0003800000 */
.L_x_3888:
        /* <DEDUP_REMOVED lines=10> */
.L_x_3891:
[----:B------:R-:W-:Y:S05]  /*3fd0*/  BSYNC B0 ;  /* 0x0000000000007941 */ /* 0x000fea0003800000 */
.L_x_3890:
[----:B------:R-:W-:Y:S01]  /*3fe0*/  @!P5 ISETP.NE.U32.AND P2, PT, RZ, c[0x0][0x218], PT ;  /* 0x00008600ff00da0c */ /* 0x000fe20003f45070 */
[----:B------:R-:W-:Y:S03]  /*3ff0*/  BSSY B0, `(.L_x_3892) ;  /* 0x000001a000007945 */ /* 0x000fe60003800000 */
[----:B------:R-:W-:Y:S02]  /*4000*/  @!P5 ISETP.NE.AND.EX P3, PT, RZ, c[0x0][0x21c], PT, P2 ;  /* 0x00008700ff00da0c */ /* 0x000fe40003f65320 */
[----:B------:R-:W-:Y:S02]  /*4010*/  @!P5 ISETP.NE.U32.AND P2, PT, RZ, c[0x0][0x218], PT ;  /* 0x00008600ff00da0c */ /* 0x000fe40003f45070 */
[----:B0-----:R-:W-:Y:S02]  /*4020*/  @!P5 FSEL R148, R127, RZ, P3 ;  /* 0x000000ff7f94d208 */ /* 0x001fe40001800000 */
        /* <DEDUP_REMOVED lines=10> */
[----:B------:R-:W-:Y:S01]  /*40d0*/  LOP3.LUT P2, RZ, R194, 0xff00, RZ, 0xc0, !PT ;  /* 0x0000ff00c2ff7812 */ /* 0x000fe2000784c0ff */
[----:B------:R-:W-:Y:S01]  /*40e0*/  FMUL.FTZ R152, R196, c[0x0][0x1ec] ;  /* 0x00007b00c4987a20 */ /* 0x000fe20000410000 */
[----:B------:R-:W-:Y:S01]  /*40f0*/  MOV R154, RZ ;  /* 0x000000ff009a7202 */ /* 0x000fe20000000f00 */
        /* <DEDUP_REMOVED lines=9> */
.L_x_3893:
[----:B------:R-:W-:Y:S05]  /*4190*/  BSYNC B0 ;  /* 0x0000000000007941 */ /* 0x000fea0003800000 */
.L_x_3892:
[----:B------:R-:W-:Y:S01]  /*41a0*/  @!P5 ISETP.NE.U32.AND P2, PT, RZ, c[0x0][0x218], PT ;  /* 0x00008600ff00da0c */ /* 0x000fe20003f45070 */
[----:B------:R-:W-:Y:S01]  /*41b0*/  BSSY B0, `(.L_x_3894) ;  /* 0x0000010000007945 */ /* 0x000fe20003800000 */
[----:B------:R-:W-:Y:S02]  /*41c0*/  @!P5 ISETP.NE.AND.EX P3, PT, RZ, c[0x0][0x21c], PT, P3 ;  /* 0x00008700ff00da0c */ /* 0x000fe40003f65330 */
[----:B------:R-:W-:Y:S02]  /*41d0*/  @!P5 ISETP.NE.AND.EX P2, PT, RZ, c[0x0][0x21c], PT, P2 ;  /* 0x00008700ff00da0c */ /* 0x000fe40003f45320 */
[----:B------:R-:W-:Y:S02]  /*41e0*/  SEL R140, R191, R140, P1 ;  /* 0x0000008cbf8c7207 */ /* 0x000fe40000800000 */
[----:B------:R-:W-:Y:S02]  /*41f0*/  SEL R141, R196, R141, P1 ;  /* 0x0000008dc48d7207 */ /* 0x000fe40000800000 */
[----:B------:R-:W-:-:S02]  /*4200*/  @!P5 FSEL R152, R131, RZ, P3 ;  /* 0x000000ff8398d208 */ /* 0x000fc40001800000 */
        /* <DEDUP_REMOVED lines=10> */
.L_x_3895:
[----:B------:R-:W-:Y:S05]  /*42b0*/  BSYNC B0 ;  /* 0x0000000000007941 */ /* 0x000fea0003800000 */
.L_x_3894:
        /* <DEDUP_REMOVED lines=14> */
.L_x_3897:
[----:B------:R-:W-:Y:S05]  /*43a0*/  BSYNC B0 ;  /* 0x0000000000007941 */ /* 0x000fea0003800000 */
.L_x_3896:
        /* <DEDUP_REMOVED lines=10> */
.L_x_3899:
[----:B------:R-:W-:Y:S05]  /*4450*/  BSYNC B0 ;  /* 0x0000000000007941 */ /* 0x000fea0003800000 */
.L_x_3898:
        /* <DEDUP_REMOVED lines=13> */
.L_x_3901:
[----:B------:R-:W-:Y:S05]  /*4530*/  BSYNC B0 ;  /* 0x0000000000007941 */ /* 0x000fea0003800000 */
.L_x_3900:
        /* <DEDUP_REMOVED lines=10> */
.L_x_3903:
[----:B------:R-:W-:Y:S05]  /*45e0*/  BSYNC B0 ;  /* 0x0000000000007941 */ /* 0x000fea0003800000 */
.L_x_3902:
        /* <DEDUP_REMOVED lines=14> */
.L_x_3905:
[----:B------:R-:W-:Y:S05]  /*46d0*/  BSYNC B0 ;  /* 0x0000000000007941 */ /* 0x000fea0003800000 */
.L_x_3904:
        /* <DEDUP_REMOVED lines=10> */
.L_x_3907:
[----:B------:R-:W-:Y:S05]  /*4780*/  BSYNC B0 ;  /* 0x0000000000007941 */ /* 0x000fea0003800000 */
.L_x_3906:
        /* <DEDUP_REMOVED lines=13> */
.L_x_3909:
[----:B------:R-:W-:Y:S05]  /*4860*/  BSYNC B0 ;  /* 0x0000000000007941 */ /* 0x000fea0003800000 */
.L_x_3908:
        /* <DEDUP_REMOVED lines=10> */
.L_x_3911:
[----:B------:R-:W-:Y:S05]  /*4910*/  BSYNC B0 ;  /* 0x0000000000007941 */ /* 0x000fea0003800000 */
.L_x_3910:
        /* <DEDUP_REMOVED lines=14> */
.L_x_3913:
[----:B------:R-:W-:Y:S05]  /*4a00*/  BSYNC B0 ;  /* 0x0000000000007941 */ /* 0x000fea0003800000 */
.L_x_3912:
        /* <DEDUP_REMOVED lines=10> */
.L_x_3915:
[----:B------:R-:W-:Y:S05]  /*4ab0*/  BSYNC B0 ;  /* 0x0000000000007941 */ /* 0x000fea0003800000 */
.L_x_3914:
[----:B------:R-:W-:Y:S01]  /*4ac0*/  BSSY B0, `(.L_x_3916) ;  /* 0x0000014000007945 */ /* 0x000fe20003800000 */
[----:B------:R-:W-:Y:S02]  /*4ad0*/  SEL R142, R153, R142, P1 ;  /* 0x0000008e998e7207 */ /* 0x000fe40000800000 */
[----:B------:R-:W-:Y:S02]  /*4ae0*/  SEL R143, R148, R143, P1 ;  /* 0x0000008f948f7207 */ /* 0x000fe40000800000 */
[----:B------:R-:W-:Y:S02]  /*4af0*/  SEL R144, R149, R144, P1 ;  /* 0x0000009095907207 */ /* 0x000fe40000800000 */
[----:B------:R-:W-:Y:S02]  /*4b00*/  SEL R145, R150, R145, P1 ;  /* 0x0000009196917207 */ /* 0x000fe40000800000 */
[----:B------:R-:W-:Y:S02]  /*4b10*/  SEL R146, R151, R146, P1 ;  /* 0x0000009297927207 */ /* 0x000fe40000800000 */
[----:B------:R-:W-:Y:S01]  /*4b20*/  SEL R147, R152, R147, P1 ;  /* 0x0000009398937207 */ /* 0x000fe20000800000 */
[----:B------:R-:W-:Y:S05]  /*4b30*/  @!P6 BRA `(.L_x_3917) ;  /* 0x000000c00000e947 */ /* 0x000fea0003800000 */
[----:B------:R-:W-:Y:S01]  /*4b40*/  LOP3.LUT P1, RZ, R195, 0xff000000, RZ, 0xc0, !PT ;  /* 0xff000000c3ff7812 */ /* 0x000fe2000782c0ff */
[----:B------:R-:W-:Y:S01]  /*4b50*/  FMUL.FTZ R152, R152, c[0x0][0x1ec] ;  /* 0x00007b0098987a20 */ /* 0x000fe20000410000 */
[----:B------:R-:W-:Y:S01]  /*4b60*/  MOV R2, RZ ;  /* 0x000000ff00027202 */ /* 0x000fe20000000f00 */
[----:B------:R-:W-:-:S02]  /*4b70*/  IMAD.MOV.U32 R148, RZ, RZ, RZ ;  /* 0x000000ffff947224 */ /* 0x000fc400078e00ff */
        /* <DEDUP_REMOVED lines=8> */
.L_x_3917:
[----:B------:R-:W-:Y:S05]  /*4c00*/  BSYNC B0 ;  /* 0x0000000000007941 */ /* 0x000fea0003800000 */
.L_x_3916:
[----:B------:R-:W-:Y:S01]  /*4c10*/  @P0 MOV R151, 0x20 ;  /* 0x0000002000970802 */ /* 0x000fe20000000f00 */
[----:B------:R-:W-:-:S04]  /*4c20*/  @P6 IMAD.MOV.U32 R148, RZ, RZ, 0x10 ;  /* 0x00000010ff946424 */ /* 0x000fc800078e00ff */
[----:B------:R-:W-:-:S04]  /*4c30*/  @P0 IMAD.WIDE.U32 R150, R0, R151, c[0x0][0x258] ;  /* 0x0000960000960625 */ /* 0x000fc800078e0097 */
[----:B------:R-:W-:Y:S01]  /*4c40*/  @P6 IMAD.WIDE.U32 R148, R201, R148, c[0x0][0x248] ;  /* 0x00009200c9946625 */ /* 0x000fe200078e0094 */
[----:B------:R0:W-:Y:S04]  /*4c50*/  @P0 STG.E.128 [R150.64], R140 ;  /* 0x0000008c96000986 */ /* 0x0001e8000c101d04 */
[----:B------:R0:W-:Y:S01]  /*4c60*/  @P0 STG.E.128 [R150.64+0x10], R144 ;  /* 0x0000109096000986 */ /* 0x0001e2000c101d04 */
[----:B------:R-:W-:-:S03]  /*4c70*/  LOP3.LUT P0, RZ, R11, 0xff, RZ, 0xc0, !PT ;  /* 0x000000ff0bff7812 */ /* 0x000fc6000780c0ff */
[----:B------:R0:W-:Y:S01]  /*4c80*/  @P6 STG.E.128 [R148.64], R136 ;  /* 0x0000008894006986 */ /* 0x0001e2000c101d04 */
[----:B------:R-:W-:Y:S01]  /*4c90*/  SEL R11, RZ, 0x1, P0 ;  /* 0x00000001ff0b7807 */ /* 0x000fe20000000000 */
[----:B0----5:R-:W-:Y:S01]  /*4ca0*/  @P4 CALL.REL.NOINC `(.L_x_3812) ;  /* 0x0000001000004944 */ /* 0x021fe20003c00000 */
[----:B------:R-:W-:Y:S05]  /*4cb0*/  BRA `(.L_x_3918) ;  /* 0xffffbab000007947 */ /* 0x000fea000383ffff */
.L_x_3812:
        /* <DEDUP_REMOVED lines=28> */
.L_x_3816:
[----:B------:R-:W-:Y:S01]  /*4e80*/  IMAD.MOV.U32 R153, RZ, RZ, R151 ;  /* 0x000000ffff997224 */ /* 0x000fe200078e0097 */
[----:B------:R-:W-:Y:S01]  /*4e90*/  MOV R228, 0x10 ;  /* 0x0000001000e47802 */ /* 0x000fe20000000f00 */
[----:B------:R-:W-:Y:S01]  /*4ea0*/  IMAD.MOV.U32 R180, RZ, RZ, 0x1f ;  /* 0x0000001fffb47424 */ /* 0x000fe200078e00ff */
[----:B------:R-:W-:-:S02]  /*4eb0*/  MOV R201, 0xffffffff ;  /* 0xffffffff00c97802 */ /* 0x000fc40000000f00 */
[----:B------:R-:W-:Y:S02]  /*4ec0*/  MOV R148, 0x4ee0 ;  /* 0x00004ee000947802 */ /* 0x000fe40000000f00 */
[----:B------:R-:W-:Y:S05]  /*4ed0*/  CALL.REL.NOINC `($__internal_79_$__cuda_sm70_shflsync_down_p) ;  /* 0x0000045000007944 */ /* 0x000fea0003c00000 */
[----:B-1----:R-:W-:Y:S01]  /*4ee0*/  IMAD.MOV.U32 R154, RZ, RZ, R228 ;  /* 0x000000ffff9a7224 */ /* 0x002fe200078e00e4 */
[----:B0-----:R-:W-:Y:S05]  /*4ef0*/  BRA `(.L_x_3919) ;  /* 0xffffcba000007947 */ /* 0x001fea000383ffff */
.L_x_3817:
[----:B------:R-:W-:Y:S01]  /*4f00*/  HFMA2.MMA R228, -RZ, RZ, 0, 9.5367431640625e-07 ;  /* 0x00000010ffe47435 */ /* 0x000fe200000001ff */
[----:B------:R-:W-:Y:S01]  /*4f10*/  MOV R153, R152 ;  /* 0x0000009800997202 */ /* 0x000fe20000000f00 */
[----:B------:R-:W-:Y:S01]  /*4f20*/  IMAD.MOV.U32 R180, RZ, RZ, 0x1f ;  /* 0x0000001fffb47424 */ /* 0x000fe200078e00ff */
[----:B------:R-:W-:Y:S02]  /*4f30*/  MOV R201, 0xffffffff ;  /* 0xffffffff00c97802 */ /* 0x000fe40000000f00 */
[----:B------:R-:W-:Y:S02]  /*4f40*/  MOV R148, 0x4f60 ;  /* 0x00004f6000947802 */ /* 0x000fe40000000f00 */
[----:B01----:R-:W-:Y:S05]  /*4f50*/  CALL.REL.NOINC `($__internal_79_$__cuda_sm70_shflsync_down_p) ;  /* 0x000003d000007944 */ /* 0x003fea0003c00000 */
[----:B------:R-:W-:Y:S01]  /*4f60*/  FADD.FTZ R154, R154, R151 ;  /* 0x000000979a9a7221 */ /* 0x000fe20000010000 */
[----:B0-----:R-:W-:Y:S01]  /*4f70*/  MOV R201, 0xffffffff ;  /* 0xffffffff00c97802 */ /* 0x001fe20000000f00 */
[----:B-1----:R-:W-:Y:S01]  /*4f80*/  FADD.FTZ R155, R152, R228 ;  /* 0x000000e4989b7221 */ /* 0x002fe20000010000 */
[----:B------:R-:W-:Y:S01]  /*4f90*/  HFMA2.MMA R228, -RZ, RZ, 0, 4.76837158203125e-07 ;  /* 0x00000008ffe47435 */ /* 0x000fe200000001ff */
[----:B------:R-:W-:Y:S01]  /*4fa0*/  IMAD.MOV.U32 R180, RZ, RZ, 0x1f ;  /* 0x0000001fffb47424 */ /* 0x000fe200078e00ff */
[----:B------:R-:W-:-:S02]  /*4fb0*/  MOV R153, R154 ;  /* 0x0000009a00997202 */ /* 0x000fc40000000f00 */
[----:B------:R-:W-:Y:S02]  /*4fc0*/  MOV R148, 0x4fe0 ;  /* 0x00004fe000947802 */ /* 0x000fe40000000f00 */
[----:B------:R-:W-:Y:S05]  /*4fd0*/  CALL.REL.NOINC `($__internal_79_$__cuda_sm70_shflsync_down_p) ;  /* 0x0000035000007944 */ /* 0x000fea0003c00000 */
[----:B-1----:R-:W-:Y:S01]  /*4fe0*/  IMAD.MOV.U32 R151, RZ, RZ, R228 ;  /* 0x000000ffff977224 */ /* 0x002fe200078e00e4 */
[----:B------:R-:W-:Y:S01]  /*4ff0*/  HFMA2.MMA R228, -RZ, RZ, 0, 4.76837158203125e-07 ;  /* 0x00000008ffe47435 */ /* 0x000fe200000001ff */
[----:B0-----:R-:W-:Y:S01]  /*5000*/  MOV R153, R155 ;  /* 0x0000009b00997202 */ /* 0x001fe20000000f00 */
[----:B------:R-:W-:Y:S01]  /*5010*/  IMAD.MOV.U32 R180, RZ, RZ, 0x1f ;  /* 0x0000001fffb47424 */ /* 0x000fe200078e00ff */
[----:B------:R-:W-:Y:S02]  /*5020*/  MOV R201, 0xffffffff ;  /* 0xffffffff00c97802 */ /* 0x000fe40000000f00 */
[----:B------:R-:W-:Y:S02]  /*5030*/  MOV R148, 0x5050 ;  /* 0x0000505000947802 */ /* 0x000fe40000000f00 */
[----:B------:R-:W-:Y:S05]  /*5040*/  CALL.REL.NOINC `($__internal_79_$__cuda_sm70_shflsync_down_p) ;  /* 0x000002e000007944 */ /* 0x000fea0003c00000 */
[----:B------:R-:W-:Y:S01]  /*5050*/  FADD.FTZ R154, R151, R154 ;  /* 0x0000009a979a7221 */ /* 0x000fe20000010000 */
[----:B0-----:R-:W-:Y:S01]  /*5060*/  MOV R201, 0xffffffff ;  /* 0xffffffff00c97802 */ /* 0x001fe20000000f00 */
[----:B-1----:R-:W-:Y:S01]  /*5070*/  FADD.FTZ R155, R155, R228 ;  /* 0x000000e49b9b7221 */ /* 0x002fe20000010000 */
[----:B------:R-:W-:Y:S01]  /*5080*/  HFMA2.MMA R228, -RZ, RZ, 0, 2.384185791015625e-07 ;  /* 0x00000004ffe47435 */ /* 0x000fe200000001ff */
[----:B------:R-:W-:Y:S01]  /*5090*/  IMAD.MOV.U32 R180, RZ, RZ, 0x1f ;  /* 0x0000001fffb47424 */ /* 0x000fe200078e00ff */
[----:B------:R-:W-:-:S02]  /*50a0*/  MOV R153, R154 ;  /* 0x0000009a00997202 */ /* 0x000fc40000000f00 */
[----:B------:R-:W-:Y:S02]  /*50b0*/  MOV R148, 0x50d0 ;  /* 0x000050d000947802 */ /* 0x000fe40000000f00 */
[----:B------:R-:W-:Y:S05]  /*50c0*/  CALL.REL.NOINC `($__internal_79_$__cuda_sm70_shflsync_down_p) ;  /* 0x0000026000007944 */ /* 0x000fea0003c00000 */
[----:B-1----:R-:W-:Y:S01]  /*50d0*/  IMAD.MOV.U32 R151, RZ, RZ, R228 ;  /* 0x000000ffff977224 */ /* 0x002fe200078e00e4 */
[----:B------:R-:W-:Y:S01]  /*50e0*/  HFMA2.MMA R228, -RZ, RZ, 0, 2.384185791015625e-07 ;  /* 0x00000004ffe47435 */ /* 0x000fe200000001ff */
        /* <DEDUP_REMOVED lines=8> */
[----:B------:R-:W-:Y:S01]  /*5170*/  HFMA2.MMA R228, -RZ, RZ, 0, 1.1920928955078125e-07 ;  /* 0x00000002ffe47435 */ /* 0x000fe200000001ff */
[----:B------:R-:W-:Y:S01]  /*5180*/  IMAD.MOV.U32 R180, RZ, RZ, 0x1f ;  /* 0x0000001fffb47424 */ /* 0x000fe200078e00ff */
[----:B------:R-:W-:-:S02]  /*5190*/  MOV R153, R152 ;  /* 0x0000009800997202 */ /* 0x000fc40000000f00 */
[----:B------:R-:W-:Y:S02]  /*51a0*/  MOV R148, 0x51c0 ;  /* 0x000051c000947802 */ /* 0x000fe40000000f00 */
[----:B------:R-:W-:Y:S05]  /*51b0*/  CALL.REL.NOINC `($__internal_79_$__cuda_sm70_shflsync_down_p) ;  /* 0x0000017000007944 */ /* 0x000fea0003c00000 */
[----:B-1----:R-:W-:Y:S01]  /*51c0*/  IMAD.MOV.U32 R151, RZ, RZ, R228 ;  /* 0x000000ffff977224 */ /* 0x002fe200078e00e4 */
[----:B------:R-:W-:Y:S01]  /*51d0*/  HFMA2.MMA R228, -RZ, RZ, 0, 1.1920928955078125e-07 ;  /* 0x00000002ffe47435 */ /* 0x000fe200000001ff */
        /* <DEDUP_REMOVED lines=8> */
[----:B------:R-:W-:Y:S01]  /*5260*/  HFMA2.MMA R228, -RZ, RZ, 0, 5.9604644775390625e-08 ;  /* 0x00000001ffe47435 */ /* 0x000fe200000001ff */
[----:B------:R-:W-:Y:S01]  /*5270*/  IMAD.MOV.U32 R180, RZ, RZ, 0x1f ;  /* 0x0000001fffb47424 */ /* 0x000fe200078e00ff */
[----:B------:R-:W-:-:S02]  /*5280*/  MOV R153, R152 ;  /* 0x0000009800997202 */ /* 0x000fc40000000f00 */
[----:B------:R-:W-:Y:S02]  /*5290*/  MOV R148, 0x52b0 ;  /* 0x000052b000947802 */ /* 0x000fe40000000f00 */
[----:B------:R-:W-:Y:S05]  /*52a0*/  CALL.REL.NOINC `($__internal_79_$__cuda_sm70_shflsync_down_p) ;  /* 0x0000008000007944 */ /* 0x000fea0003c00000 */
[----:B-1----:R-:W-:Y:S01]  /*52b0*/  IMAD.MOV.U32 R155, RZ, RZ, R228 ;  /* 0x000000ffff9b7224 */ /* 0x002fe200078e00e4 */
[----:B------:R-:W-:Y:S01]  /*52c0*/  HFMA2.MMA R228, -RZ, RZ, 0, 5.9604644775390625e-08 ;  /* 0x00000001ffe47435 */ /* 0x000fe200000001ff */
[----:B0-----:R-:W-:Y:S01]  /*52d0*/  MOV R153, R181 ;  /* 0x000000b500997202 */ /* 0x001fe20000000f00 */
[----:B------:R-:W-:Y:S01]  /*52e0*/  IMAD.MOV.U32 R180, RZ, RZ, 0x1f ;  /* 0x0000001fffb47424 */ /* 0x000fe200078e00ff */
[----:B------:R-:W-:Y:S02]  /*52f0*/  MOV R201, 0xffffffff ;  /* 0xffffffff00c97802 */ /* 0x000fe40000000f00 */
[----:B------:R-:W-:Y:S02]  /*5300*/  MOV R148, 0x5320 ;  /* 0x0000532000947802 */ /* 0x000fe40000000f00 */
[----:B------:R-:W-:Y:S05]  /*5310*/  CALL.REL.NOINC `($__internal_79_$__cuda_sm70_shflsync_down_p) ;  /* 0x0000001000007944 */ /* 0x000fea0003c00000 */
[----:B01----:R-:W-:Y:S05]  /*5320*/  BRA `(.L_x_3920) ;  /* 0xffffc89000007947 */ /* 0x003fea000383ffff */
        .weak           $__internal_79_$__cuda_sm70_shflsync_down_p
        .type           $__internal_79_$__cuda_sm70_shflsync_down_p,@function
        .size           $__internal_79_$__cuda_sm70_shflsync_down_p,(.L_x_9333 - $__internal_79_$__cuda_sm70_shflsync_down_p)
$__internal_79_$__cuda_sm70_shflsync_down_p:
[----:B------:R-:W-:Y:S01]  /*5330*/  HFMA2.MMA R149, -RZ, RZ, 0, 0 ;  /* 0x00000000ff957435 */ /* 0x000fe200000001ff */
[----:B------:R-:W-:Y:S04]  /*5340*/  WARPSYNC R201 ;  /* 0x000000c900007348 */ /* 0x000fe80003800000 */
[----:B------:R0:W1:Y:S01]  /*5350*/  SHFL.DOWN PT, R228, R153, R228, R180 ;  /* 0x080000e499e47389 */ /* 0x00006200000e00b4 */
[----:B------:R-:W-:Y:S05]  /*5360*/  RET.REL.NODEC R148 `(_ZN10layer_norm13ln_bwd_kernelINS_13Kernel_traitsI13__nv_bfloat16S2_fS2_fjLj3072ELj1ELj1ELj4ELj16ENS_18Kernel_traits_baseILj3072ES2_S2_fS2_fjLj128EEEEELb1ELb1ELb1ELb1EEEvNS_9BwdParamsE) ;  /* 0xffffac9094007950 */ /* 0x000fea0003c3ffff */
.L_x_3921:
        /* <DEDUP_REMOVED lines=9> */
.L_x_9333:


//--------------------- .text._ZN10layer_norm13ln_bwd_kernelINS_13Kernel_traitsIf13__nv_bfloat16fS2_fjLj3072ELj1ELj1ELj4ELj16ENS_18Kernel_traits_baseILj3072EfS2_fS2_fjLj128EEEEELb0ELb0ELb0ELb0EEEvNS_9BwdParamsE --------------------------
	.section	.text._ZN10layer_norm13ln_bwd_kernelINS_13Kernel_traitsIf13__nv_bfloat16fS2_fjLj3072ELj1ELj1ELj4ELj16ENS_18Kernel_traits_baseILj3072EfS2_fS2_fjLj128EEEEELb0ELb0ELb0ELb0EEEvNS_9BwdParamsE,"ax",@progbits
	.sectioninfo	@"SHI_REGISTERS=180"
	.align	128
        .global         _ZN10layer_norm13ln_bwd_kernelINS_13Kernel_traitsIf13__nv_bfloat16fS2_fjLj3072ELj1ELj1ELj4ELj16ENS_18Kernel_traits_baseILj3072EfS2_fS2_fjLj128EEEEELb0ELb0ELb0ELb0EEEvNS_9BwdParamsE
        .type           _ZN10layer_norm13ln_bwd_kernelINS_13Kernel_traitsIf13__nv_bfloat16fS2_fjLj3072ELj1ELj1ELj4ELj16ENS_18Kernel_traits_baseILj3072EfS2_fS2_fjLj128EEEEELb0ELb0ELb0ELb0EEEvNS_9BwdParamsE,@function
        .size           _ZN10layer_norm13ln_bwd_kernelINS_13Kernel_traitsIf13__nv_bfloat16fS2_fjLj3072ELj1ELj1ELj4ELj16ENS_18Kernel_traits_baseILj3072EfS2_fS2_fjLj128EEEEELb0ELb0ELb0ELb0EEEvNS_9BwdParamsE,(.L_x_9334 - _ZN10layer_norm13ln_bwd_kernelINS_13Kernel_traitsIf13__nv_bfloat16fS2_fjLj3072ELj1ELj1ELj4ELj16ENS_18Kernel_traits_baseILj3072EfS2_fS2_fjLj128EEEEELb0ELb0ELb0ELb0EEEvNS_9BwdParamsE)
        .other          _ZN10layer_norm13ln_bwd_kernelINS_13Kernel_traitsIf13__nv_bfloat16fS2_fjLj3072ELj1ELj1ELj4ELj16ENS_18Kernel_traits_baseILj3072EfS2_fS2_fjLj128EEEEELb0ELb0ELb0ELb0EEEvNS_9BwdParamsE,@"STO_CUDA_ENTRY STV_DEFAULT"
_ZN10layer_norm13ln_bwd_kernelINS_13Kernel_traitsIf13__nv_bfloat16fS2_fjLj3072ELj1ELj1ELj4ELj16ENS_18Kernel_traits_baseILj3072EfS2_fS2_fjLj128EEEEELb0ELb0ELb0ELb0EEEvNS_9BwdParamsE:
.text._ZN10layer_norm13ln_bwd_kernelINS_13Kernel_traitsIf13__nv_bfloat16fS2_fjLj3072ELj1ELj1ELj4ELj16ENS_18Kernel_traits_baseILj3072EfS2_fS2_fjLj128EEEEELb0ELb0ELb0ELb0EEEvNS_9BwdParamsE:
        /* <DEDUP_REMOVED lines=25> */
[----:B------:R0:W5:Y:S01]  /*0190*/  @P4 LDG.E.128 R76, [R4.64+0x10] ;  /* 0x00001004044c4981 */ /* 0x000162000c1e1d00 */
        /* <DEDUP_REMOVED lines=30> */
[----:B------:R-:W-:-:S06]  /*0380*/  MOV R73, RZ ;  /* 0x000000ff00497202 */ /* 0x000fcc0000000f00 */
.L_x_3937:
        /* <DEDUP_REMOVED lines=12> */
[----:B------:R-:W-:-:S04]  /*0450*/  SHF.R.S32.HI R114, RZ, 0x1f, R3 ;  /* 0x0000001fff727819 */ /* 0x000fc80000011403 */
[----:B------:R-:W-:Y:S02]  /*0460*/  LEA.HI R3, R114, R3, RZ, 0x3 ;  /* 0x0000000372037211 */ /* 0x000fe400078f18ff */
[----:B------:R-:W-:Y:S01]  /*0470*/  LOP3.LUT R114, R173, 0x7f, RZ, 0xc0, !PT ;  /* 0x0000007fad727812 */ /* 0x000fe200078ec0ff */
[----:B------:R-:W-:Y:S01]  /*0480*/  BSSY B0, `(.L_x_3923) ;  /* 0x0000058000007945 */ /* 0x000fe20003800000 */
[----:B0-----:R-:W-:Y:S02]  /*0490*/  ISETP.NE.AND P1, PT, R174, RZ, PT ;  /* 0x000000ffae00720c */ /* 0x001fe40003f25270 */
        /* <DEDUP_REMOVED lines=8> */
[----:B-1----:R-:W-:Y:S01]  /*0520*/  HFMA2.MMA R116, -RZ, RZ, 0, 9.5367431640625e-07 ;  /* 0x00000010ff747435 */ /* 0x002fe200000001ff */
        /* <DEDUP_REMOVED lines=15> */
[C---:B------:R-:W-:Y:S01]  /*0620*/  FADD.FTZ R155, -R171.reuse, R114 ;  /* 0x00000072ab9b7221 */ /* 0x040fe20000010100 */
[--C-:B----4-:R-:W-:Y:S01]  /*0630*/  PRMT R113, RZ, 0x5410, R116.reuse ;  /* 0x00005410ff717816 */ /* 0x110fe20000000074 */
[----:B-----5:R-:W-:Y:S01]  /*0640*/  FMUL.FTZ R125, R120, R125 ;  /* 0x0000007d787d7220 */ /* 0x020fe20000410000 */
[----:B------:R-:W-:Y:S01]  /*0650*/  PRMT R116, RZ, 0x7610, R116 ;  /* 0x00007610ff747816 */ /* 0x000fe20000000074 */
[----:B------:R-:W-:-:S02]  /*0660*/  FADD.FTZ R161, -R171, R115 ;  /* 0x00000073aba17221 */ /* 0x000fc40000010100 */
[----:B0-----:R-:W-:Y:S01]  /*0670*/  FMUL.FTZ R158, R96, R113 ;  /* 0x00000071609e7220 */ /* 0x001fe20000410000 */
[--C-:B------:R-:W-:Y:S01]  /*0680*/  PRMT R167, RZ, 0x5410, R119.reuse ;  /* 0x00005410ffa77816 */ /* 0x100fe20000000077 */
[C---:B-1----:R-:W-:Y:S01]  /*0690*/  FMUL.FTZ R156, R120.reuse, R153 ;  /* 0x00000099789c7220 */ /* 0x042fe20000410000 */
[----:B------:R-:W-:Y:S01]  /*06a0*/  PRMT R114, RZ, 0x7610, R119 ;  /* 0x00007610ff727816 */ /* 0x000fe20000000077 */
[C---:B---3--:R-:W-:Y:S01]  /*06b0*/  FADD.FTZ R159, -R171.reuse, R108 ;  /* 0x0000006cab9f7221 */ /* 0x048fe20000010100 */
[----:B------:R-:W-:Y:S01]  /*06c0*/  PRMT R115, RZ, 0x5410, R117 ;  /* 0x00005410ff737816 */ /* 0x000fe20000000075 */
[----:B------:R-:W-:Y:S02]  /*06d0*/  FADD.FTZ R119, -R171, R109 ;  /* 0x0000006dab777221 */ /* 0x000fe40000010100 */
[----:B------:R-:W-:Y:S02]  /*06e0*/  FMUL.FTZ R153, R120, R155 ;  /* 0x0000009b78997220 */ /* 0x000fe40000410000 */
[----:B------:R-:W-:-:S02]  /*06f0*/  FMUL.FTZ R155, R97, R116 ;  /* 0x00000074619b7220 */ /* 0x000fc40000410000 */
[----:B------:R-:W-:Y:S02]  /*0700*/  FADD.FTZ R108, RZ, R158 ;  /* 0x0000009eff6c7221 */ /* 0x000fe40000010000 */
[----:B------:R-:W-:Y:S01]  /*0710*/  FFMA.FTZ R109, R125, R158, RZ ;  /* 0x0000009e7d6d7223 */ /* 0x000fe200000100ff */
[----:B------:R-:W-:Y:S01]  /*0720*/  PRMT R112, RZ, 0x7610, R117 ;  /* 0x00007610ff707816 */ /* 0x000fe20000000075 */
        /* <DEDUP_REMOVED lines=45> */
.L_x_3924:
[----:B-1----:R-:W-:Y:S05]  /*0a00*/  BSYNC B0 ;  /* 0x0000000000007941 */ /* 0x002fea0003800000 */
.L_x_3923:
[----:B------:R-:W-:Y:S01]  /*0a10*/  BSSY B0, `(.L_x_3925) ;  /* 0x0000050000007945 */ /* 0x000fe20003800000 */
[----:B------:R-:W-:Y:S05]  /*0a20*/  @!P3 BRA `(.L_x_3926) ;  /* 0x000004e00000b947 */ /* 0x000fea0003800000 */
[----:B------:R-:W-:Y:S02]  /*0a30*/  MOV R117, 0x10 ;  /* 0x0000001000757802 */ /* 0x000fe40000000f00 */
[----:B------:R-:W-:-:S03]  /*0a40*/  LEA R128, P1, R176, c[0x0][0x188], 0x5 ;  /* 0x00006200b0807a11 */ /* 0x000fc600078228ff */
[C---:B------:R-:W-:Y:S01]  /*0a50*/  IMAD.WIDE.U32 R116, R176.reuse, R117, c[0x0][0x208] ;  /* 0x00008200b0747625 */ /* 0x040fe200078e0075 */
[----:B------:R-:W-:-:S05]  /*0a60*/  LEA.HI.X R129, R176, c[0x0][0x18c], RZ, 0x5, P1 ;  /* 0x00006300b0817a11 */ /* 0x000fca00008f2cff */
[----:B------:R-:W2:Y:S04]  /*0a70*/  LDG.E.128 R112, [R128.64] ;  /* 0x0000000480707981 */ /* 0x000ea8000c1e1d00 */
[----:B------:R-:W3:Y:S04]  /*0a80*/  LDG.E.128 R116, [R116.64] ;  /* 0x0000000474747981 */ /* 0x000ee8000c1e1d00 */
[----:B------:R-:W4:Y:S01]  /*0a90*/  LDG.E.128 R108, [R128.64+0x10] ;  /* 0x00001004806c7981 */ /* 0x000f22000c1e1d00 */
        /* <DEDUP_REMOVED lines=10> */
[C---:B------:R-:W-:Y:S01]  /*0b40*/  FADD.FTZ R135, -R171.reuse, R115 ;  /* 0x00000073ab877221 */ /* 0x040fe20000010100 */
[----:B------:R-:W-:Y:S01]  /*0b50*/  PRMT R116, RZ, 0x7610, R116 ;  /* 0x00007610ff747816 */ /* 0x000fe20000000074 */
[----:B-----5:R-:W-:Y:S01]  /*0b60*/  FMUL.FTZ R121, R120, R121 ;  /* 0x0000007978797220 */ /* 0x020fe20000410000 */
[--C-:B------:R-:W-:Y:S01]  /*0b70*/  PRMT R115, RZ, 0x5410, R117.reuse ;  /* 0x00005410ff737816 */ /* 0x100fe20000000075 */
[----:B------:R-:W-:Y:S01]  /*0b80*/  FMUL.FTZ R124, R88, R113 ;  /* 0x00000071587c7220 */ /* 0x000fe20000410000 */
[----:B------:R-:W-:Y:S01]  /*0b90*/  PRMT R112, RZ, 0x7610, R117 ;  /* 0x00007610ff707816 */ /* 0x000fe20000000075 */
[C---:B----4-:R-:W-:Y:S01]  /*0ba0*/  FADD.FTZ R117, -R171.reuse, R108 ;  /* 0x0000006cab757221 */ /* 0x050fe20000010100 */
        /* <DEDUP_REMOVED lines=9> */
[----:B------:R-:W-:Y:S02]  /*0c40*/  FFMA.FTZ R172, R121, R124, R172 ;  /* 0x0000007c79ac7223 */ /* 0x000fe400000100ac */
[C---:B------:R-:W-:Y:S02]  /*0c50*/  FMUL.FTZ R132, R120.reuse, R109 ;  /* 0x0000006d78847220 */ /* 0x040fe40000410000 */
[----:B0-----:R-:W-:Y:S02]  /*0c60*/  FMUL.FTZ R127, R120, R133 ;  /* 0x00000085787f7220 */ /* 0x001fe40000410000 */
[----:B------:R-:W-:Y:S02]  /*0c70*/  FMUL.FTZ R128, R90, R115 ;  /* 0x000000735a807220 */ /* 0x000fe40000410000 */
[----:B------:R-:W-:-:S02]  /*0c80*/  FADD.FTZ R109, R108, R129 ;  /* 0x000000816c6d7221 */ /* 0x000fc40000010000 */
[----:B------:R-:W-:Y:S02]  /*0c90*/  FFMA.FTZ R172, R122, R129, R172 ;  /* 0x000000817aac7223 */ /* 0x000fe400000100ac */
        /* <DEDUP_REMOVED lines=39> */
.L_x_3926:
[----:B------:R-:W-:Y:S05]  /*0f10*/  BSYNC B0 ;  /* 0x0000000000007941 */ /* 0x000fea0003800000 */
.L_x_3925:
        /* <DEDUP_REMOVED lines=16> */
[----:B------:R-:W-:Y:S01]  /*1020*/  FADD.FTZ R123, -R171, R112 ;  /* 0x00000070ab7b7221 */ /* 0x000fe20000010100 */
[----:B----4-:R-:W-:-:S03]  /*1030*/  PRMT R113, RZ, 0x5410, R116 ;  /* 0x00005410ff717816 */ /* 0x010fc60000000074 */
[----:B-----5:R-:W-:Y:S01]  /*1040*/  FMUL.FTZ R123, R120, R123 ;  /* 0x0000007b787b7220 */ /* 0x020fe20000410000 */
[----:B------:R-:W-:Y:S01]  /*1050*/  PRMT R116, RZ, 0x7610, R116 ;  /* 0x00007610ff747816 */ /* 0x000fe20000000074 */
[C---:B------:R-:W-:Y:S02]  /*1060*/  FADD.FTZ R147, -R171.reuse, R115 ;  /* 0x00000073ab937221 */ /* 0x040fe40000010100 */
[----:B0-----:R-:W-:Y:S01]  /*1070*/  FMUL.FTZ R142, R80, R113 ;  /* 0x00000071508e7220 */ /* 0x001fe20000410000 */
[--C-:B------:R-:W-:Y:S02]  /*1080*/  PRMT R115, RZ, 0x5410, R117.reuse ;  /* 0x00005410ff737816 */ /* 0x100fe40000000075 */
[----:B------:R-:W-:Y:S01]  /*1090*/  PRMT R112, RZ, 0x7610, R117 ;  /* 0x00007610ff707816 */ /* 0x000fe20000000075 */
[C---:B---3--:R-:W-:Y:S02]  /*10a0*/  FADD.FTZ R117, -R171.reuse, R108 ;  /* 0x0000006cab757221 */ /* 0x048fe40000010100 */
[----:B------:R-:W-:-:S02]  /*10b0*/  FADD.FTZ R145, -R171, R114 ;  /* 0x00000072ab917221 */ /* 0x000fc40000010100 */
[----:B-1----:R-:W-:Y:S02]  /*10c0*/  FMUL.FTZ R140, R120, R139 ;  /* 0x0000008b788c7220 */ /* 0x002fe40000410000 */
[----:B------:R-:W-:Y:S02]  /*10d0*/  FMUL.FTZ R141, R81, R116 ;  /* 0x00000074518d7220 */ /* 0x000fe40000410000 */
[----:B------:R-:W-:Y:S02]  /*10e0*/  FADD.FTZ R108, R175, R142 ;  /* 0x0000008eaf6c7221 */ /* 0x000fe40000010000 */
[----:B------:R-:W-:Y:S01]  /*10f0*/  FFMA.FTZ R172, R123, R142, R172 ;  /* 0x0000008e7bac7223 */ /* 0x000fe200000100ac */
[--C-:B------:R-:W-:Y:S02]  /*1100*/  PRMT R177, RZ, 0x5410, R119.reuse ;  /* 0x00005410ffb17816 */ /* 0x100fe40000000077 */
        /* <DEDUP_REMOVED lines=48> */
.L_x_3928:
[----:B------:R-:W-:Y:S05]  /*1410*/  BSYNC B0 ;  /* 0x0000000000007941 */ /* 0x000fea0003800000 */
.L_x_3927:
[----:B------:R-:W-:Y:S02]  /*1420*/  LOP3.LUT R117, R169, 0x7fffffc, RZ, 0xc0, !PT ;  /* 0x07fffffca9757812 */ /* 0x000fe400078ec0ff */
[----:B------:R-:W-:Y:S02]  /*1430*/  MOV R116, 0x3f800000 ;  /* 0x3f80000000747802 */ /* 0x000fe40000000f00 */
[----:B------:R-:W-:Y:S02]  /*1440*/  LOP3.LUT P1, RZ, R173, 0x1f, RZ, 0xc0, !PT ;  /* 0x0000001fadff7812 */ /* 0x000fe4000782c0ff */
[----:B------:R-:W-:Y:S02]  /*1450*/  @!P5 IADD3 R117, R117, 0x4, RZ ;  /* 0x000000047575d810 */ /* 0x000fe40007ffe0ff */
[----:B-----5:R-:W-:Y:S01]  /*1460*/  @P0 PRMT R116, RZ, 0x5410, R165 ;  /* 0x00005410ff740816 */ /* 0x020fe200000000a5 */
[----:B------:R-:W-:Y:S06]  /*1470*/  BRA.DIV ~URZ, `(.L_x_3929) ;  /* 0x000011527f007947 */ /* 0x000fec000b800000 */
[----:B------:R0:W1:Y:S02]  /*1480*/  SHFL.DOWN PT, R110, R175, 0x10, 0x1f ;  /* 0x0a001f00af6e7f89 */ /* 0x00006400000e0000 */
.L_x_3938:
        /* <DEDUP_REMOVED lines=18> */
.L_x_3939:
        /* <DEDUP_REMOVED lines=87> */
.L_x_3932:
[----:B------:R-:W-:Y:S05]  /*1b20*/  BSYNC B0 ;  /* 0x0000000000007941 */ /* 0x000fea0003800000 */
.L_x_3931:
        /* <DEDUP_REMOVED lines=66> */
.L_x_3934:
[----:B------:R-:W-:Y:S05]  /*1f50*/  BSYNC B0 ;  /* 0x0000000000007941 */ /* 0x000fea0003800000 */
.L_x_3933:
        /* <DEDUP_REMOVED lines=65> */
.L_x_3936:
[----:B------:R-:W-:Y:S05]  /*2370*/  BSYNC B0 ;  /* 0x0000000000007941 */ /* 0x000fea0003800000 */
.L_x_3935:
[----:B------:R-:W-:Y:S02]  /*2380*/  IADD3 R0, R0, c[0x0][0x160], RZ ;  /* 0x0000580000007a10 */ /* 0x000fe40007ffe0ff */
[----:B------:R-:W-:-:S02]  /*2390*/  LOP3.LUT P1, RZ, R2, 0xff, RZ, 0xc0, !PT ;  /* 0x000000ff02ff7812 */ /* 0x000fc4000782c0ff */
[----:B------:R-:W-:Y:S02]  /*23a0*/  ISETP.GE.AND P0, PT, R0, c[0x0][0x164], PT ;  /* 0x0000590000007a0c */ /* 0x000fe40003f06270 */
[----:B------:R-:W-:-:S11]  /*23b0*/  SEL R2, RZ, 0x1, P1 ;  /* 0x00000001ff027807 */ /* 0x000fd60000800000 */
[----:B0-----:R-:W-:Y:S01]  /*23c0*/  @P0 CALL.REL.NOINC `(.L_x_3922) ;  /* 0x0000001000000944 */ /* 0x001fe20003c00000 */
[----:B------:R-:W-:Y:S05]  /*23d0*/  BRA `(.L_x_3937) ;  /* 0xffffdfb000007947 */ /* 0x000fea000383ffff */
.L_x_3922:
[----:B0-----:R-:W0:Y:S01]  /*23e0*/  S2UR UR6, SR_CTAID.X ;  /* 0x00000000000679c3 */ /* 0x001e220000002500 */
        /* <DEDUP_REMOVED lines=30> */
.L_x_3929:
[----:B------:R-:W-:Y:S01]  /*25d0*/  HFMA2.MMA R118, -RZ, RZ, 0, 9.5367431640625e-07 ;  /* 0x00000010ff767435 */ /* 0x000fe200000001ff */
[----:B------:R-:W-:-:S02]  /*25e0*/  MOV R111, R175 ;  /* 0x000000af006f7202 */ /* 0x000fc40000000f00 */
[----:B------:R-:W-:Y:S02]  /*25f0*/  MOV R113, 0x1f ;  /* 0x0000001f00717802 */ /* 0x000fe40000000f00 */
[----:B------:R-:W-:Y:S02]  /*2600*/  MOV R176, 0xffffffff ;  /* 0xffffffff00b07802 */ /* 0x000fe40000000f00 */
[----:B------:R-:W-:Y:S02]  /*2610*/  MOV R108, 0x2630 ;  /* 0x00002630006c7802 */ /* 0x000fe40000000f00 */
[----:B------:R-:W-:Y:S05]  /*2620*/  CALL.REL.NOINC `($__internal_80_$__cuda_sm70_shflsync_down_p) ;  /* 0x0000046000007944 */ /* 0x000fea0003c00000 */
[----:B-1----:R-:W-:Y:S01]  /*2630*/  MOV R110, R111 ;  /* 0x0000006f006e7202 */ /* 0x002fe20000000f00 */
[----:B0-----:R-:W-:Y:S05]  /*2640*/  BRA `(.L_x_3938) ;  /* 0xffffee4000007947 */ /* 0x001fea000383ffff */
.L_x_3930:
[----:B------:R-:W-:Y:S01]  /*2650*/  HFMA2.MMA R118, -RZ, RZ, 0, 9.5367431640625e-07 ;  /* 0x00000010ff767435 */ /* 0x000fe200000001ff */
[----:B------:R-:W-:Y:S02]  /*2660*/  MOV R111, R172 ;  /* 0x000000ac006f7202 */ /* 0x000fe40000000f00 */
[----:B------:R-:W-:Y:S02]  /*2670*/  MOV R113, 0x1f ;  /* 0x0000001f00717802 */ /* 0x000fe40000000f00 */
[----:B------:R-:W-:-:S02]  /*2680*/  MOV R176, 0xffffffff ;  /* 0xffffffff00b07802 */ /* 0x000fc40000000f00 */
[----:B------:R-:W-:Y:S02]  /*2690*/  MOV R108, 0x26b0 ;  /* 0x000026b0006c7802 */ /* 0x000fe40000000f00 */
[----:B01----:R-:W-:Y:S05]  /*26a0*/  CALL.REL.NOINC `($__internal_80_$__cuda_sm70_shflsync_down_p) ;  /* 0x000003e000007944 */ /* 0x003fea0003c00000 */
[----:B------:R-:W-:Y:S01]  /*26b0*/  FADD.FTZ R175, R110, R175 ;  /* 0x000000af6eaf7221 */ /* 0x000fe20000010000 */
[----:B0-----:R-:W-:Y:S01]  /*26c0*/  HFMA2.MMA R118, -RZ, RZ, 0, 4.76837158203125e-07 ;  /* 0x00000008ff767435 */ /* 0x001fe200000001ff */
[----:B-1----:R-:W-:Y:S01]  /*26d0*/  FADD.FTZ R172, R172, R111 ;  /* 0x0000006facac7221 */ /* 0x002fe20000010000 */
[----:B------:R-:W-:Y:S02]  /*26e0*/  MOV R113, 0x1f ;  /* 0x0000001f00717802 */ /* 0x000fe40000000f00 */
[----:B------:R-:W-:Y:S02]  /*26f0*/  MOV R176, 0xffffffff ;  /* 0xffffffff00b07802 */ /* 0x000fe40000000f00 */
[----:B------:R-:W-:Y:S02]  /*2700*/  MOV R111, R175 ;  /* 0x000000af006f7202 */ /* 0x000fe40000000f00 */
[----:B------:R-:W-:Y:S02]  /*2710*/  MOV R108, 0x2730 ;  /* 0x00002730006c7802 */ /* 0x000fe40000000f00 */
[----:B------:R-:W-:Y:S05]  /*2720*/  CALL.REL.NOINC `($__internal_80_$__cuda_sm70_shflsync_down_p) ;  /* 0x0000036000007944 */ /* 0x000fea0003c00000 */
[----:B0-----:R-:W-:Y:S01]  /*2730*/  HFMA2.MMA R118, -RZ, RZ, 0, 4.76837158203125e-07 ;  /* 0x00000008ff767435 */ /* 0x001fe200000001ff */
[----:B-1----:R-:W-:-:S02]  /*2740*/  MOV R110, R111 ;  /* 0x0000006f006e7202 */ /* 0x002fc40000000f00 */
[----:B------:R-:W-:Y:S02]  /*2750*/  MOV R111, R172 ;  /* 0x000000ac006f7202 */ /* 0x000fe40000000f00 */
[----:B------:R-:W-:Y:S02]  /*2760*/  MOV R113, 0x1f ;  /* 0x0000001f00717802 */ /* 0x000fe40000000f00 */
[----:B------:R-:W-:Y:S02]  /*2770*/  MOV R176, 0xffffffff ;  /* 0xffffffff00b07802 */ /* 0x000fe40000000f00 */
[----:B------:R-:W-:Y:S02]  /*2780*/  MOV R108, 0x27a0 ;  /* 0x000027a0006c7802 */ /* 0x000fe40000000f00 */
[----:B------:R-:W-:Y:S05]  /*2790*/  CALL.REL.NOINC `($__internal_80_$__cuda_sm70_shflsync_down_p) ;  /* 0x000002f000007944 */ /* 0x000fea0003c00000 */
[----:B------:R-:W-:Y:S01]  /*27a0*/  FADD.FTZ R175, R110, R175 ;  /* 0x000000af6eaf7221 */ /* 0x000fe20000010000 */
[----:B0-----:R-:W-:Y:S01]  /*27b0*/  HFMA2.MMA R118, -RZ, RZ, 0, 2.384185791015625e-07 ;  /* 0x00000004ff767435 */ /* 0x001fe200000001ff */
[----:B-1----:R-:W-:Y:S01]  /*27c0*/  FADD.FTZ R172, R172, R111 ;  /* 0x0000006facac7221 */ /* 0x002fe20000010000 */
[----:B------:R-:W-:Y:S02]  /*27d0*/  MOV R113, 0x1f ;  /* 0x0000001f00717802 */ /* 0x000fe40000000f00 */
[----:B------:R-:W-:-:S02]  /*27e0*/  MOV R176, 0xffffffff ;  /* 0xffffffff00b07802 */ /* 0x000fc40000000f00 */
[----:B------:R-:W-:Y:S02]  /*27f0*/  MOV R111, R175 ;  /* 0x000000af006f7202 */ /* 0x000fe40000000f00 */
[----:B------:R-:W-:Y:S02]  /*2800*/  MOV R108, 0x2820 ;  /* 0x00002820006c7802 */ /* 0x000fe40000000f00 */
[----:B------:R-:W-:Y:S05]  /*2810*/  CALL.REL.NOINC `($__internal_80_$__cuda_sm70_shflsync_down_p) ;  /* 0x0000027000007944 */ /* 0x000fea0003c00000 */
[----:B0-----:R-:W-:Y:S01]  /*2820*/  HFMA2.MMA R118, -RZ, RZ, 0, 2.384185791015625e-07 ;  /* 0x00000004ff767435 */ /* 0x001fe200000001ff */
[----:B-1----:R-:W-:Y:S02]  /*2830*/  MOV R110, R111 ;  /* 0x0000006f006e7202 */ /* 0x002fe40000000f00 */
[----:B------:R-:W-:Y:S02]  /*2840*/  MOV R111, R172 ;  /* 0x000000ac006f7202 */ /* 0x000fe40000000f00 */
[----:B------:R-:W-:Y:S02]  /*2850*/  MOV R113, 0x1f ;  /* 0x0000001f00717802 */ /* 0x000fe40000000f00 */
[----:B------:R-:W-:Y:S02]  /*2860*/  MOV R176, 0xffffffff ;  /* 0xffffffff00b07802 */ /* 0x000fe40000000f00 */
[----:B------:R-:W-:-:S02]  /*2870*/  MOV R108, 0x2890 ;  /* 0x00002890006c7802 */ /* 0x000fc40000000f00 */
[----:B------:R-:W-:Y:S05]  /*2880*/  CALL.REL.NOINC `($__internal_80_$__cuda_sm70_shflsync_down_p) ;  /* 0x0000020000007944 */ /* 0x000fea0003c00000 */
[----:B------:R-:W-:Y:S01]  /*2890*/  FADD.FTZ R175, R110, R175 ;  /* 0x000000af6eaf7221 */ /* 0x000fe20000010000 */
[----:B0-----:R-:W-:Y:S01]  /*28a0*/  HFMA2.MMA R118, -RZ, RZ, 0, 1.1920928955078125e-07 ;  /* 0x00000002ff767435 */ /* 0x001fe200000001ff */
[----:B-1----:R-:W-:Y:S01]  /*28b0*/  FADD.FTZ R114, R172, R111 ;  /* 0x0000006fac727221 */ /* 0x002fe20000010000 */
[----:B------:R-:W-:-:S02]  /*28c0*/  MOV R113, 0x1f ;  /* 0x0000001f00717802 */ /* 0x000fc40000000f00 */
[----:B------:R-:W-:Y:S02]  /*28d0*/  MOV R176, 0xffffffff ;  /* 0xffffffff00b07802 */ /* 0x000fe40000000f00 */
[----:B------:R-:W-:Y:S02]  /*28e0*/  MOV R111, R175 ;  /* 0x000000af006f7202 */ /* 0x000fe40000000f00 */
[----:B------:R-:W-:Y:S02]  /*28f0*/  MOV R108, 0x2910 ;  /* 0x00002910006c7802 */ /* 0x000fe40000000f00 */
[----:B------:R-:W-:Y:S05]  /*2900*/  CALL.REL.NOINC `($__internal_80_$__cuda_sm70_shflsync_down_p) ;  /* 0x0000018000007944 */ /* 0x000fea0003c00000 */
[----:B0-----:R-:W-:Y:S01]  /*2910*/  HFMA2.MMA R118, -RZ, RZ, 0, 1.1920928955078125e-07 ;  /* 0x00000002ff767435 */ /* 0x001fe200000001ff */
[----:B-1----:R-:W-:Y:S02]  /*2920*/  MOV R110, R111 ;  /* 0x0000006f006e7202 */ /* 0x002fe40000000f00 */
[----:B------:R-:W-:Y:S02]  /*2930*/  MOV R111, R114 ;  /* 0x00000072006f7202 */ /* 0x000fe40000000f00 */
[----:B------:R-:W-:Y:S02]  /*2940*/  MOV R113, 0x1f ;  /* 0x0000001f00717802 */ /* 0x000fe40000000f00 */
[----:B------:R-:W-:-:S02]  /*2950*/  MOV R176, 0xffffffff ;  /* 0xffffffff00b07802 */ /* 0x000fc40000000f00 */
[----:B------:R-:W-:Y:S02]  /*2960*/  MOV R108, 0x2980 ;  /* 0x00002980006c7802 */ /* 0x000fe40000000f00 */
[----:B------:R-:W-:Y:S05]  /*2970*/  CALL.REL.NOINC `($__internal_80_$__cuda_sm70_shflsync_down_p) ;  /* 0x0000011000007944 */ /* 0x000fea0003c00000 */
[----:B------:R-:W-:Y:S01]  /*2980*/  FADD.FTZ R112, R110, R175 ;  /* 0x000000af6e707221 */ /* 0x000fe20000010000 */
[----:B0-----:R-:W-:Y:S01]  /*2990*/  HFMA2.MMA R118, -RZ, RZ, 0, 5.9604644775390625e-08 ;  /* 0x00000001ff767435 */ /* 0x001fe200000001ff */
[----:B-1----:R-:W-:Y:S01]  /*29a0*/  FADD.FTZ R114, R114, R111 ;  /* 0x0000006f72727221 */ /* 0x002fe20000010000 */
[----:B------:R-:W-:Y:S02]  /*29b0*/  MOV R113, 0x1f ;  /* 0x0000001f00717802 */ /* 0x000fe40000000f00 */
[----:B------:R-:W-:Y:S02]  /*29c0*/  MOV R176, 0xffffffff ;  /* 0xffffffff00b07802 */ /* 0x000fe40000000f00 */
[----:B------:R-:W-:Y:S02]  /*29d0*/  MOV R111, R112 ;  /* 0x00000070006f7202 */ /* 0x000fe40000000f00 */
[----:B------:R-:W-:Y:S02]  /*29e0*/  MOV R108, 0x2a00 ;  /* 0x00002a00006c7802 */ /* 0x000fe40000000f00 */
[----:B------:R-:W-:Y:S05]  /*29f0*/  CALL.REL.NOINC `($__internal_80_$__cuda_sm70_shflsync_down_p) ;  /* 0x0000009000007944 */ /* 0x000fea0003c00000 */
[----:B0-----:R-:W-:Y:S01]  /*2a00*/  HFMA2.MMA R118, -RZ, RZ, 0, 5.9604644775390625e-08 ;  /* 0x00000001ff767435 */ /* 0x001fe200000001ff */
[----:B-1----:R-:W-:-:S02]  /*2a10*/  MOV R115, R111 ;  /* 0x0000006f00737202 */ /* 0x002fc40000000f00 */
[----:B------:R-:W-:Y:S02]  /*2a20*/  MOV R111, R114 ;  /* 0x00000072006f7202 */ /* 0x000fe40000000f00 */
[----:B------:R-:W-:Y:S02]  /*2a30*/  MOV R113, 0x1f ;  /* 0x0000001f00717802 */ /* 0x000fe40000000f00 */
[----:B------:R-:W-:Y:S02]  /*2a40*/  MOV R176, 0xffffffff ;  /* 0xffffffff00b07802 */ /* 0x000fe40000000f00 */
[----:B------:R-:W-:Y:S02]  /*2a50*/  MOV R108, 0x2a70 ;  /* 0x00002a70006c7802 */ /* 0x000fe40000000f00 */
[----:B------:R-:W-:Y:S05]  /*2a60*/  CALL.REL.NOINC `($__internal_80_$__cuda_sm70_shflsync_down_p) ;  /* 0x0000002000007944 */ /* 0x000fea0003c00000 */
[----:B-1----:R-:W-:Y:S01]  /*2a70*/  MOV R109, R111 ;  /* 0x0000006f006d7202 */ /* 0x002fe20000000f00 */
[----:B0-----:R-:W-:Y:S05]  /*2a80*/  BRA `(.L_x_3939) ;  /* 0xffffeb2000007947 */ /* 0x001fea000383ffff */
        .weak           $__internal_80_$__cuda_sm70_shflsync_down_p
        .type           $__internal_80_$__cuda_sm70_shflsync_down_p,@function
        .size           $__internal_80_$__cuda_sm70_shflsync_down_p,(.L_x_9334 - $__internal_80_$__cuda_sm70_shflsync_down_p)
$__internal_80_$__cuda_sm70_shflsync_down_p:
[----:B------:R-:W-:Y:S01]  /*2a90*/  HFMA2.MMA R109, -RZ, RZ, 0, 0 ;  /* 0x00000000ff6d7435 */ /* 0x000fe200000001ff */
[----:B------:R-:W-:Y:S04]  /*2aa0*/  WARPSYNC R176 ;  /* 0x000000b000007348 */ /* 0x000fe80003800000 */
[----:B------:R0:W1:Y:S01]  /*2ab0*/  SHFL.DOWN PT, R111, R111, R118, R113 ;  /* 0x080000766f6f7389 */ /* 0x00006200000e0071 */
[----:B------:R-:W-:Y:S05]  /*2ac0*/  RET.REL.NODEC R108 `(_ZN10layer_norm13ln_bwd_kernelINS_13Kernel_traitsIf13__nv_bfloat16fS2_fjLj3072ELj1ELj1ELj4ELj16ENS_18Kernel_traits_baseILj3072EfS2_fS2_fjLj128EEEEELb0ELb0ELb0ELb0EEEvNS_9BwdParamsE) ;  /* 0xffffd5306c007950 */ /* 0x000fea0003c3ffff */
.L_x_3940:
        /* <DEDUP_REMOVED lines=11> */
.L_x_9334:


//--------------------- .text._ZN10layer_norm13ln_bwd_kernelINS_13Kernel_traitsIf13__nv_bfloat16fS2_fjLj3072ELj1ELj1ELj4ELj16ENS_18Kernel_traits_baseILj3072EfS2_fS2_fjLj128EEEEELb0ELb0ELb0ELb1EEEvNS_9BwdParamsE --------------------------
	.section	.text._ZN10layer_norm13ln_bwd_kernelINS_13Kernel_traitsIf13__nv_bfloat16fS2_fjLj3072ELj1ELj1ELj4ELj16ENS_18Kernel_traits_baseILj3072EfS2_fS2_fjLj128EEEEELb0ELb0ELb0ELb1EEEvNS_9BwdParamsE,"ax",@progbits
	.sectioninfo	@"SHI_REGISTERS=214"
	.align	128
        .global         _ZN10layer_norm13ln_bwd_kernelINS_13Kernel_traitsIf13__nv_bfloat16fS2_fjLj3072ELj1ELj1ELj4ELj16ENS_18Kernel_traits_baseILj3072EfS2_fS2_fjLj128EEEEELb0ELb0ELb0ELb1EEEvNS_9BwdParamsE
        .type           _ZN10layer_norm13ln_bwd_kernelINS_13Kernel_traitsIf13__nv_bfloat16fS2_fjLj3072ELj1ELj1ELj4ELj16ENS_18Kernel_traits_baseILj3072EfS2_fS2_fjLj128EEEEELb0ELb0ELb0ELb1EEEvNS_9BwdParamsE,@function
        .size           _ZN10layer_norm13ln_bwd_kernelINS_13Kernel_traitsIf13__nv_bfloat16fS2_fjLj3072ELj1ELj1ELj4ELj16ENS_18Kernel_traits_baseILj3072EfS2_fS2_fjLj128EEEEELb0ELb0ELb0ELb1EEEvNS_9BwdParamsE,(.L_x_9335 - _ZN10layer_norm13ln_bwd_kernelINS_13Kernel_traitsIf13__nv_bfloat16fS2_fjLj3072ELj1ELj1ELj4ELj16ENS_18Kernel_traits_baseILj3072EfS2_fS2_fjLj128EEEEELb0ELb0ELb0ELb1EEEvNS_9BwdParamsE)
        .other          _ZN10layer_norm13ln_bwd_kernelINS_13Kernel_traitsIf13__nv_bfloat16fS2_fjLj3072ELj1ELj1ELj4ELj16ENS_18Kernel_traits_baseILj3072EfS2_fS2_fjLj128EEEEELb0ELb0ELb0ELb1EEEvNS_9BwdParamsE,@"STO_CUDA_ENTRY STV_DEFAULT"
_ZN10layer_norm13ln_bwd_kernelINS_13Kernel_traitsIf13__nv_bfloat16fS2_fjLj3072ELj1ELj1ELj4ELj16ENS_18Kernel_traits_baseILj3072EfS2_fS2_fjLj128EEEEELb0ELb0ELb0ELb1EEEvNS_9BwdParamsE:
.text._ZN10layer_norm13ln_bwd_kernelINS_13Kernel_traitsIf13__nv_bfloat16fS2_fjLj3072ELj1ELj1ELj4ELj16ENS_18Kernel_traits_baseILj3072EfS2_fS2_fjLj128EEEEELb0ELb0ELb0ELb1EEEvNS_9BwdParamsE:
        /* <DEDUP_REMOVED lines=32> */
.L_x_3941:
[----:B------:R-:W-:-:S04]  /*0200*/  SHF.L.U32 R0, R135, 0x5, RZ ;  /* 0x0000000587007819 */ /* 0x000fc800000006ff */
        /* <DEDUP_REMOVED lines=35> */
[----:B0-----:R-:W-:-:S02]  /*0440*/  MOV R0, RZ ;  /* 0x000000ff00007202 */ /* 0x001fc40000000f00 */
.L_x_3946:
[----:B------:R-:W-:Y:S01]  /*0450*/  IMAD R2, R140, c[0x0][0x168], RZ ;  /* 0x00005a008c027a24 */ /* 0x000fe200078e02ff */
[----:B------:R-:W-:-:S02]  /*0460*/  MOV R153, 0x4 ;  /* 0x0000000400997802 */ /* 0x000fc40000000f00 */
[----:B------:R-:W-:Y:S02]  /*0470*/  LOP3.LUT R60, R135, 0x7f, RZ, 0xc0, !PT ;  /* 0x0000007f873c7812 */ /* 0x000fe400078ec0ff */
[----:B------:R-:W-:Y:S02]  /*0480*/  SHF.R.S32.HI R3, RZ, 0x1f, R2 ;  /* 0x0000001fff037819 */ /* 0x000fe40000011402 */
[----:B------:R-:W-:Y:S02]  /*0490*/  MOV R158, 0x20 ;  /* 0x00000020009e7802 */ /* 0x000fe40000000f00 */
[----:B------:R-:W-:Y:S01]  /*04a0*/  LEA.HI R147, R3, R2, RZ, 0x3 ;  /* 0x0000000203937211 */ /* 0x000fe200078f18ff */
[----:B------:R-:W-:Y:S01]  /*04b0*/  IMAD.WIDE R2, R140, R153, c[0x0][0x1a0] ;  /* 0x000068008c027625 */ /* 0x000fe200078e0299 */
[----:B------:R-:W-:Y:S02]  /*04c0*/  MOV R88, 0x10 ;  /* 0x0000001000587802 */ /* 0x000fe40000000f00 */
[----:B------:R-:W-:-:S02]  /*04d0*/  LEA.HI.SX32 R147, R147, R60, 0x1d ;  /* 0x0000003c93937211 */ /* 0x000fc400078feaff */
[----:B------:R0:W2:Y:S02]  /*04e0*/  LDG.E R159, [R2.64] ;  /* 0x00000004029f7981 */ /* 0x0000a4000c1e1900 */
[C---:B------:R-:W-:Y:S01]  /*04f0*/  IADD3 R145, R147.reuse, 0x80, RZ ;  /* 0x0000008093917810 */ /* 0x040fe20007ffe0ff */
[----:B------:R-:W-:-:S04]  /*0500*/  IMAD.WIDE.U32 R92, R147, R158, c[0x0][0x188] ;  /* 0x00006200935c7625 */ /* 0x000fc800078e009e */
[----:B------:R-:W-:Y:S01]  /*0510*/  IMAD.WIDE.U32 R64, R147, R88, c[0x0][0x208] ;  /* 0x0000820093407625 */ /* 0x000fe200078e0058 */
[C---:B------:R-:W-:Y:S01]  /*0520*/  LEA R150, P0, R145.reuse, c[0x0][0x188], 0x5 ;  /* 0x0000620091967a11 */ /* 0x040fe200078028ff */
[----:B------:R1:W3:Y:S02]  /*0530*/  LDG.E.128 R60, [R92.64] ;  /* 0x000000045c3c7981 */ /* 0x0002e4000c1e1d00 */
[----:B0-----:R-:W-:Y:S02]  /*0540*/  IMAD.WIDE R2, R140, R153, c[0x0][0x1a8] ;  /* 0x00006a008c027625 */ /* 0x001fe400078e0299 */
[----:B------:R-:W4:Y:S01]  /*0550*/  LDG.E.128 R64, [R64.64] ;  /* 0x0000000440407981 */ /* 0x000f22000c1e1d00 */
[----:B------:R-:W-:-:S03]  /*0560*/  LEA.HI.X R151, R145, c[0x0][0x18c], RZ, 0x5, P0 ;  /* 0x0000630091977a11 */ /* 0x000fc600000f2cff */
[----:B------:R1:W4:Y:S01]  /*0570*/  LDG.E.128 R68, [R92.64+0x10] ;  /* 0x000010045c447981 */ /* 0x000322000c1e1d00 */
[----:B------:R-:W-:-:S03]  /*0580*/  IMAD.WIDE.U32 R76, R145, R88, c[0x0][0x208] ;  /* 0x00008200914c7625 */ /* 0x000fc600078e0058 */
[----:B------:R0:W4:Y:S04]  /*0590*/  LDG.E R148, [R2.64] ;  /* 0x0000000402947981 */ /* 0x000128000c1e1900 */
[----:B------:R0:W4:Y:S01]  /*05a0*/  LDG.E.128 R72, [R150.64] ;  /* 0x0000000496487981 */ /* 0x000122000c1e1d00 */
[----:B------:R-:W-:-:S03]  /*05b0*/  IADD3 R146, R147, 0x100, RZ ;  /* 0x0000010093927810 */ /* 0x000fc60007ffe0ff */
[----:B------:R-:W4:Y:S01]  /*05c0*/  LDG.E.128 R76, [R76.64] ;  /* 0x000000044c4c7981 */ /* 0x000f22000c1e1d00 */
[----:B------:R-:W-:-:S03]  /*05d0*/  LEA R154, P0, R146, c[0x0][0x188], 0x5 ;  /* 0x00006200929a7a11 */ /* 0x000fc600078028ff */
[----:B------:R0:W4:Y:S01]  /*05e0*/  LDG.E.128 R80, [R150.64+0x10] ;  /* 0x0000100496507981 */ /* 0x000122000c1e1d00 */
[C---:B------:R-:W-:Y:S01]  /*05f0*/  LEA.HI.X R155, R146.reuse, c[0x0][0x18c], RZ, 0x5, P0 ;  /* 0x00006300929b7a11 */ /* 0x040fe200000f2cff */
[----:B------:R-:W-:-:S04]  /*0600*/  IMAD.WIDE.U32 R88, R146, R88, c[0x0][0x208] ;  /* 0x0000820092587625 */ /* 0x000fc800078e0058 */
[----:B------:R0:W4:Y:S04]  /*0610*/  LDG.E.128 R84, [R154.64] ;  /* 0x000000049a547981 */ /* 0x000128000c1e1d00 */
[----:B------:R-:W4:Y:S04]  /*0620*/  LDG.E.128 R88, [R88.64] ;  /* 0x0000000458587981 */ /* 0x000f28000c1e1d00 */
[----:B-1----:R1:W4:Y:S01]  /*0630*/  LDG.E.128 R92, [R154.64+0x10] ;  /* 0x000010049a5c7981 */ /* 0x002322000c1e1d00 */
        /* <DEDUP_REMOVED lines=8> */
[----:B------:R-:W-:-:S12]  /*06c0*/  ULDC.U8 UR6, c[0x0][0x1f0] ;  /* 0x00007c0000067ab9 */ /* 0x000fd80000000000 */
[----:B------:R-:W-:Y:S02]  /*06d0*/  @P1 LEA R152, P2, R145, c[0x0][0x218], 0x5 ;  /* 0x0000860091981a11 */ /* 0x000fe400078428ff */
[C---:B-1----:R-:W-:Y:S01]  /*06e0*/  @P1 LEA R154, P3, R146.reuse, c[0x0][0x218], 0x5 ;  /* 0x00008600929a1a11 */ /* 0x042fe200078628ff */
[----:B------:R-:W-:Y:S01]  /*06f0*/  @P1 IMAD.WIDE.U32 R150, R147, R158, c[0x0][0x218] ;  /* 0x0000860093961625 */ /* 0x000fe200078e009e */
[----:B------:R-:W-:Y:S02]  /*0700*/  @P1 LEA.HI.X R153, R145, c[0x0][0x21c], RZ, 0x5, P2 ;  /* 0x0000870091991a11 */ /* 0x000fe400010f2cff */
[----:B------:R-:W-:Y:S02]  /*0710*/  @P1 LEA.HI.X R155, R146, c[0x0][0x21c], RZ, 0x5, P3 ;  /* 0x00008700929b1a11 */ /* 0x000fe400018f2cff */
[----:B-----5:R0:W5:Y:S04]  /*0720*/  @P1 LDG.E.128 R28, [R150.64] ;  /* 0x00000004961c1981 */ /* 0x020168000c1e1d00 */
        /* <DEDUP_REMOVED lines=8> */
[C---:B------:R-:W-:Y:S01]  /*07b0*/  FADD.FTZ R159, -R211.reuse, R62 ;  /* 0x0000003ed39f7221 */ /* 0x040fe20000010100 */
[----:B----4-:R-:W-:Y:S01]  /*07c0*/  PRMT R61, RZ, 0x5410, R64 ;  /* 0x00005410ff3d7816 */ /* 0x010fe20000000040 */
[C---:B------:R-:W-:Y:S01]  /*07d0*/  FADD.FTZ R3, -R211.reuse, R60 ;  /* 0x0000003cd3037221 */ /* 0x040fe20000010100 */
[----:B------:R-:W-:Y:S02]  /*07e0*/  PRMT R62, RZ, 0x5410, R65 ;  /* 0x00005410ff3e7816 */ /* 0x000fe40000000041 */
[----:B------:R-:W-:Y:S01]  /*07f0*/  PRMT R161, RZ, 0x5410, R67 ;  /* 0x00005410ffa17816 */ /* 0x000fe20000000043 */
[C---:B-1----:R-:W-:Y:S01]  /*0800*/  FADD.FTZ R153, -R211.reuse, R69 ;  /* 0x00000045d3997221 */ /* 0x042fe20000010100 */
[----:B0-----:R-:W-:Y:S01]  /*0810*/  PRMT R150, RZ, 0x7610, R67 ;  /* 0x00007610ff967816 */ /* 0x001fe20000000043 */
[C---:B------:R-:W-:Y:S01]  /*0820*/  FADD.FTZ R67, -R211.reuse, R68 ;  /* 0x00000044d3437221 */ /* 0x040fe20000010100 */
[----:B------:R-:W-:Y:S01]  /*0830*/  PRMT R64, RZ, 0x7610, R64 ;  /* 0x00007610ff407816 */ /* 0x000fe20000000040 */
[----:B------:R-:W-:-:S02]  /*0840*/  FADD.FTZ R163, -R211, R71 ;  /* 0x00000047d3a37221 */ /* 0x000fc40000010100 */
[C---:B------:R-:W-:Y:S02]  /*0850*/  FMUL.FTZ R69, R148.reuse, R159 ;  /* 0x0000009f94457220 */ /* 0x040fe40000410000 */
[----:B------:R-:W-:Y:S02]  /*0860*/  FMUL.FTZ R68, R148, R3 ;  /* 0x0000000394447220 */ /* 0x000fe40000410000 */
[----:B------:R-:W-:Y:S02]  /*0870*/  FMUL.FTZ R71, R24, R61 ;  /* 0x0000003d18477220 */ /* 0x000fe40000410000 */
[C---:B------:R-:W-:Y:S02]  /*0880*/  FADD.FTZ R173, -R211.reuse, R74 ;  /* 0x0000004ad3ad7221 */ /* 0x040fe40000010100 */
[C---:B------:R-:W-:Y:S02]  /*0890*/  FADD.FTZ R155, -R211.reuse, R70 ;  /* 0x00000046d39b7221 */ /* 0x040fe40000010100 */
[----:B------:R-:W-:-:S02]  /*08a0*/  FADD.FTZ R171, -R211, R73 ;  /* 0x00000049d3ab7221 */ /* 0x000fc40000010100 */
[----:B------:R-:W-:Y:S02]  /*08b0*/  FADD.FTZ R139, R62, R139 ;  /* 0x0000008b3e8b7221 */ /* 0x000fe40000010000 */
[-C--:B------:R-:W-:Y:S02]  /*08c0*/  FFMA.FTZ R138, R69, R62.reuse, R138 ;  /* 0x0000003e458a7223 */ /* 0x080fe4000001008a */
[----:B------:R-:W-:Y:S02]  /*08d0*/  FMUL.FTZ R74, R26, R62 ;  /* 0x0000003e1a4a7220 */ /* 0x000fe40000410000 */
[----:B------:R-:W-:Y:S02]  /*08e0*/  FMUL.FTZ R70, R148, R157 ;  /* 0x0000009d94467220 */ /* 0x000fe40000410000 */
[----:B------:R-:W-:Y:S02]  /*08f0*/  FMUL.FTZ R73, R25, R64 ;  /* 0x0000004019497220 */ /* 0x000fe40000410000 */
[----:B------:R-:W-:-:S02]  /*0900*/  FADD.FTZ R62, RZ, R71 ;  /* 0x00000047ff3e7221 */ /* 0x000fc40000010000 */
[C---:B------:R-:W-:Y:S01]  /*0910*/  FFMA.FTZ R3, R68.reuse, R71, RZ ;  /* 0x0000004744037223 */ /* 0x040fe200000100ff */
[----:B------:R-:W-:Y:S01]  /*0920*/  PRMT R65, RZ, 0x7610, R65 ;  /* 0x00007610ff417816 */ /* 0x000fe20000000041 */
[----:B------:R-:W-:Y:S02]  /*0930*/  FADD.FTZ R144, R61, R144 ;  /* 0x000000903d907221 */ /* 0x000fe40000010000 */
[----:B------:R-:W-:Y:S02]  /*0940*/  FFMA.FTZ R143, R68, R61, R143 ;  /* 0x0000003d448f7223 */ /* 0x000fe4000001008f */
[C---:B------:R-:W-:Y:S02]  /*0950*/  FADD.FTZ R63, -R211.reuse, R63 ;  /* 0x0000003fd33f7221 */ /* 0x040fe40000010100 */
        /* <DEDUP_REMOVED lines=31> */
[----:B------:R-:W-:Y:S01]  /*0b50*/  PRMT R169, RZ, 0x5410, R76 ;  /* 0x00005410ffa97816 */ /* 0x000fe2000000004c */
[----:B------:R-:W-:-:S02]  /*0b60*/  FADD.FTZ R185, -R211, R82 ;  /* 0x00000052d3b97221 */ /* 0x000fc40000010100 */
[----:B------:R-:W-:Y:S02]  /*0b70*/  FADD.FTZ R189, -R211, R83 ;  /* 0x00000053d3bd7221 */ /* 0x000fe40000010100 */
[C---:B------:R-:W-:Y:S02]  /*0b80*/  FMUL.FTZ R82, R148.reuse, R163 ;  /* 0x000000a394527220 */ /* 0x040fe40000410000 */
        /* <DEDUP_REMOVED lines=27> */
[C---:B------:R-:W-:Y:S02]  /*0d40*/  FMUL.FTZ R90, R148.reuse, R177 ;  /* 0x000000b1945a7220 */ /* 0x040fe40000410000 */
        /* <DEDUP_REMOVED lines=106> */
.L_x_3947:
        /* <DEDUP_REMOVED lines=18> */
.L_x_3948:
        /* <DEDUP_REMOVED lines=41> */
[----:B------:R-:W-:Y:S02]  /*17a0*/  FFMA.FTZ R72, R72, R60, R61 ;  /* 0x0000003c48487223 */ /* 0x000fe4000001003d */
[----:B------:R-:W-:Y:S02]  /*17b0*/  FADD.FTZ R71, R71, -R68 ;  /* 0x8000004447477221 */ /* 0x000fe40000010000 */
[----:B------:R-:W-:-:S02]  /*17c0*/  FADD.FTZ R73, R73, -R70 ;  /* 0x8000004649497221 */ /* 0x000fc40000010000 */
[----:B------:R-:W-:Y:S02]  /*17d0*/  FADD.FTZ R69, R74, -R69 ;  /* 0x800000454a457221 */ /* 0x000fe40000010000 */
[----:B------:R-:W-:Y:S02]  /*17e0*/  FADD.FTZ R77, R77, -R72 ;  /* 0x800000484d4d7221 */ /* 0x000fe40000010000 */
[-CC-:B------:R-:W-:Y:S02]  /*17f0*/  FFMA.FTZ R75, R75, R60.reuse, R61.reuse ;  /* 0x0000003c4b4b7223 */ /* 0x180fe4000001003d */
[-CC-:B------:R-:W-:Y:S02]  /*1800*/  FFMA.FTZ R79, R79, R60.reuse, R61.reuse ;  /* 0x0000003c4f4f7223 */ /* 0x180fe4000001003d */
[-CC-:B------:R-:W-:Y:S02]  /*1810*/  FFMA.FTZ R81, R81, R60.reuse, R61.reuse ;  /* 0x0000003c51517223 */ /* 0x180fe4000001003d */
[----:B------:R-:W-:-:S02]  /*1820*/  FFMA.FTZ R82, R82, R60, R61 ;  /* 0x0000003c52527223 */ /* 0x000fc4000001003d */
[C---:B------:R-:W-:Y:S02]  /*1830*/  FMUL.FTZ R71, R148.reuse, R71 ;  /* 0x0000004794477220 */ /* 0x040fe40000410000 */
[C---:B------:R-:W-:Y:S02]  /*1840*/  FMUL.FTZ R66, R148.reuse, R73 ;  /* 0x0000004994427220 */ /* 0x040fe40000410000 */
[C---:B------:R-:W-:Y:S02]  /*1850*/  FMUL.FTZ R69, R148.reuse, R69 ;  /* 0x0000004594457220 */ /* 0x040fe40000410000 */
[----:B------:R-:W-:Y:S02]  /*1860*/  FMUL.FTZ R68, R148, R77 ;  /* 0x0000004d94447220 */ /* 0x000fe40000410000 */
[----:B------:R-:W-:Y:S01]  /*1870*/  FADD.FTZ R75, R78, -R75 ;  /* 0x8000004b4e4b7221 */ /* 0x000fe20000010000 */
[----:B------:R-:W-:Y:S01]  /*1880*/  HFMA2.MMA R78, -RZ, RZ, 0, 9.5367431640625e-07 ;  /* 0x00000010ff4e7435 */ /* 0x000fe200000001ff */
[----:B------:R-:W-:Y:S01]  /*1890*/  FADD.FTZ R79, R80, -R79 ;  /* 0x8000004f504f7221 */ /* 0x000fe20000010000 */
[----:B------:R-:W-:Y:S01]  /*18a0*/  @P1 MOV R80, 0x20 ;  /* 0x0000002000501802 */ /* 0x000fe20000000f00 */
[----:B------:R-:W-:-:S02]  /*18b0*/  FADD.FTZ R81, R84, -R81 ;  /* 0x8000005154517221 */ /* 0x000fc40000010000 */
[----:B------:R-:W-:Y:S02]  /*18c0*/  FADD.FTZ R83, R83, -R82 ;  /* 0x8000005253537221 */ /* 0x000fe40000010000 */
[-CC-:B------:R-:W-:Y:S02]  /*18d0*/  FFMA.FTZ R2, R161, R60.reuse, R61.reuse ;  /* 0x0000003ca1027223 */ /* 0x180fe4000001003d */
[----:B------:R-:W-:Y:S02]  /*18e0*/  FFMA.FTZ R3, R164, R60, R61 ;  /* 0x0000003ca4037223 */ /* 0x000fe4000001003d */
[----:B-----5:R-:W-:Y:S02]  /*18f0*/  @P0 FADD.FTZ R71, R28, R71 ;  /* 0x000000471c470221 */ /* 0x020fe40000010000 */
[----:B------:R-:W-:Y:S02]  /*1900*/  @P0 FADD.FTZ R66, R29, R66 ;  /* 0x000000421d420221 */ /* 0x000fe40000010000 */
[----:B------:R-:W-:Y:S01]  /*1910*/  @P0 FADD.FTZ R69, R30, R69 ;  /* 0x000000451e450221 */ /* 0x000fe20000010000 */
[----:B------:R-:W-:Y:S01]  /*1920*/  SEL R64, R71, R52, P2 ;  /* 0x0000003447407207 */ /* 0x000fe20001000000 */
[----:B------:R-:W-:-:S02]  /*1930*/  @P0 FADD.FTZ R68, R31, R68 ;  /* 0x000000441f440221 */ /* 0x000fc40000010000 */
[C---:B------:R-:W-:Y:S02]  /*1940*/  FMUL.FTZ R75, R148.reuse, R75 ;  /* 0x0000004b944b7220 */ /* 0x040fe40000410000 */
[----:B------:R-:W-:Y:S01]  /*1950*/  FMUL.FTZ R70, R148, R79 ;  /* 0x0000004f94467220 */ /* 0x000fe20000410000 */
[----:B------:R-:W-:Y:S01]  /*1960*/  SEL R67, R68, R55, P2 ;  /* 0x0000003744437207 */ /* 0x000fe20001000000 */
[C---:B------:R-:W-:Y:S02]  /*1970*/  FMUL.FTZ R73, R148.reuse, R81 ;  /* 0x0000005194497220 */ /* 0x040fe40000410000 */
[----:B------:R-:W-:Y:S02]  /*1980*/  FMUL.FTZ R72, R148, R83 ;  /* 0x0000005394487220 */ /* 0x000fe40000410000 */
        /* <DEDUP_REMOVED lines=16> */
[-C--:B------:R-:W-:Y:S02]  /*1a90*/  FMUL.FTZ R60, R71, R76.reuse ;  /* 0x0000004c473c7220 */ /* 0x080fe40000410000 */
[-C--:B------:R-:W-:Y:S02]  /*1aa0*/  FMUL.FTZ R3, R66, R76.reuse ;  /* 0x0000004c42037220 */ /* 0x080fe40000410000 */
[-C--:B------:R-:W-:Y:S02]  /*1ab0*/  FMUL.FTZ R61, R69, R76.reuse ;  /* 0x0000004c453d7220 */ /* 0x080fe40000410000 */
[----:B------:R-:W-:Y:S01]  /*1ac0*/  FMUL.FTZ R2, R68, R76 ;  /* 0x0000004c44027220 */ /* 0x000fe20000410000 */
[----:B------:R-:W-:Y:S01]  /*1ad0*/  F2FP.BF16.PACK_AB R60, R3, R60 ;  /* 0x0000003c033c723e */ /* 0x000fe200000010ff */
[----:B------:R-:W-:-:S02]  /*1ae0*/  @P0 FADD.FTZ R75, R32, R75 ;  /* 0x0000004b204b0221 */ /* 0x000fc40000010000 */
[----:B------:R-:W-:Y:S01]  /*1af0*/  @P0 FADD.FTZ R70, R33, R70 ;  /* 0x0000004621460221 */ /* 0x000fe20000010000 */
[----:B------:R-:W-:Y:S01]  /*1b00*/  F2FP.BF16.PACK_AB R61, R2, R61 ;  /* 0x0000003d023d723e */ /* 0x000fe200000010ff */
[----:B------:R-:W-:Y:S01]  /*1b10*/  @P0 FADD.FTZ R73, R34, R73 ;  /* 0x0000004922490221 */ /* 0x000fe20000010000 */
[----:B------:R-:W-:Y:S01]  /*1b20*/  SEL R68, R75, R56, P2 ;  /* 0x000000384b447207 */ /* 0x000fe20001000000 */
[----:B------:R-:W-:Y:S02]  /*1b30*/  @P0 FADD.FTZ R72, R35, R72 ;  /* 0x0000004823480221 */ /* 0x000fe40000010000 */
[----:B------:R-:W-:Y:S02]  /*1b40*/  FADD.FTZ R85, R88, -R85 ;  /* 0x8000005558557221 */ /* 0x000fe40000010000 */
[----:B------:R-:W-:Y:S01]  /*1b50*/  FADD.FTZ R89, R89, -R86 ;  /* 0x8000005659597221 */ /* 0x000fe20000010000 */
[----:B------:R-:W-:Y:S01]  /*1b60*/  SEL R71, R72, R59, P2 ;  /* 0x0000003b48477207 */ /* 0x000fe20001000000 */
[----:B------:R-:W-:-:S02]  /*1b70*/  FADD.FTZ R87, R92, -R87 ;  /* 0x800000575c577221 */ /* 0x000fc40000010000 */
[----:B------:R-:W-:Y:S02]  /*1b80*/  FADD.FTZ R91, R94, -R91 ;  /* 0x8000005b5e5b7221 */ /* 0x000fe40000010000 */
[----:B------:R-:W-:Y:S02]  /*1b90*/  FADD.FTZ R95, R95, -R150 ;  /* 0x800000965f5f7221 */ /* 0x000fe40000010000 */
[----:B------:R-:W-:Y:S02]  /*1ba0*/  FADD.FTZ R151, R152, -R151 ;  /* 0x8000009798977221 */ /* 0x000fe40000010000 */
[----:B------:R-:W-:Y:S02]  /*1bb0*/  FADD.FTZ R153, R153, -R154 ;  /* 0x8000009a99997221 */ /* 0x000fe40000010000 */
[-C--:B------:R-:W-:Y:S02]  /*1bc0*/  FMUL.FTZ R62, R75, R76.reuse ;  /* 0x0000004c4b3e7220 */ /* 0x080fe40000410000 */
[----:B------:R-:W-:-:S02]  /*1bd0*/  FMUL.FTZ R63, R70, R76 ;  /* 0x0000004c463f7220 */ /* 0x000fc40000410000 */
[-C--:B------:R-:W-:Y:S02]  /*1be0*/  FMUL.FTZ R2, R73, R76.reuse ;  /* 0x0000004c49027220 */ /* 0x080fe40000410000 */
[----:B------:R-:W-:Y:S01]  /*1bf0*/  FMUL.FTZ R3, R72, R76 ;  /* 0x0000004c48037220 */ /* 0x000fe20000410000 */
[----:B------:R-:W-:Y:S01]  /*1c00*/  F2FP.BF16.PACK_AB R62, R63, R62 ;  /* 0x0000003e3f3e723e */ /* 0x000fe200000010ff */
[----:B------:R-:W-:Y:S01]  /*1c10*/  FMUL.FTZ R92, R148, R65 ;  /* 0x00000041945c7220 */ /* 0x000fe20000410000 */
[----:B------:R-:W-:Y:S01]  /*1c20*/  SEL R65, R66, R53, P2 ;  /* 0x0000003542417207 */ /* 0x000fe20001000000 */
[----:B------:R-:W-:Y:S01]  /*1c30*/  FADD.FTZ R93, R93, -R90 ;  /* 0x8000005a5d5d7221 */ /* 0x000fe20000010000 */
[----:B------:R-:W-:Y:S01]  /*1c40*/  SEL R66, R69, R54, P2 ;  /* 0x0000003645427207 */ /* 0x000fe20001000000 */
[----:B------:R-:W-:Y:S01]  /*1c50*/  FMUL.FTZ R85, R148, R85 ;  /* 0x0000005594557220 */ /* 0x000fe20000410000 */
[----:B------:R-:W-:Y:S01]  /*1c60*/  SEL R69, R70, R57, P2 ;  /* 0x0000003946457207 */ /* 0x000fe20001000000 */
[C---:B------:R-:W-:Y:S01]  /*1c70*/  FMUL.FTZ R82, R148.reuse, R89 ;  /* 0x0000005994527220 */ /* 0x040fe20000410000 */
[----:B------:R-:W-:Y:S01]  /*1c80*/  SEL R70, R73, R58, P2 ;  /* 0x0000003a49467207 */ /* 0x000fe20001000000 */
[C---:B------:R-:W-:Y:S01]  /*1c90*/  FMUL.FTZ R91, R148.reuse, R91 ;  /* 0x0000005b945b7220 */ /* 0x040fe20000410000 */
[----:B------:R-:W-:Y:S01]  /*1ca0*/  F2FP.BF16.PACK_AB R63, R3, R2 ;  /* 0x00000002033f723e */ /* 0x000fe200000010ff */
[C---:B------:R-:W-:Y:S01]  /*1cb0*/  FMUL.FTZ R86, R148.reuse, R95 ;  /* 0x0000005f94567220 */ /* 0x040fe20000410000 */
[----:B------:R-:W-:Y:S01]  /*1cc0*/  @P1 LEA R2, P4, R145, c[0x0][0x258], 0x5 ;  /* 0x0000960091021a11 */ /* 0x000fe200078828ff */
[----:B------:R-:W-:-:S02]  /*1cd0*/  FMUL.FTZ R151, R148, R151 ;  /* 0x0000009794977220 */ /* 0x000fc40000410000 */
[----:B------:R-:W-:Y:S01]  /*1ce0*/  FMUL.FTZ R88, R148, R153 ;  /* 0x0000009994587220 */ /* 0x000fe20000410000 */
[----:B------:R-:W-:Y:S01]  /*1cf0*/  @P1 LEA.HI.X R3, R145, c[0x0][0x25c], RZ, 0x5, P4 ;  /* 0x0000970091031a11 */ /* 0x000fe200020f2cff */
[----:B------:R-:W-:-:S04]  /*1d00*/  @P1 IMAD.WIDE.U32 R80, R147, R80, c[0x0][0x258] ;  /* 0x0000960093501625 */ /* 0x000fc800078e0050 */
[----:B------:R-:W-:Y:S01]  /*1d10*/  FADD.FTZ R155, R156, -R155 ;  /* 0x8000009b9c9b7221 */ /* 0x000fe20000010000 */
[----:B------:R-:W-:Y:S01]  /*1d20*/  @P1 STG.E.128 [R80.64], R64 ;  /* 0x0000004050001986 */ /* 0x000fe2000c101d04 */
[----:B------:R-:W-:Y:S02]  /*1d30*/  FADD.FTZ R157, R157, -R158 ;  /* 0x8000009e9d9d7221 */ /* 0x000fe40000010000 */
[----:B------:R-:W-:Y:S01]  /*1d40*/  IMAD.WIDE.U32 R78, R147, R78, c[0x0][0x248] ;  /* 0x00009200934e7625 */ /* 0x000fe200078e004e */
[----:B------:R0:W-:Y:S03]  /*1d50*/  @P1 STG.E.128 [R80.64+0x10], R68 ;  /* 0x0000104450001986 */ /* 0x0001e6000c101d04 */
[----:B------:R-:W-:Y:S01]  /*1d60*/  FMUL.FTZ R84, R148, R93 ;  /* 0x0000005d94547220 */ /* 0x000fe20000410000 */
[----:B------:R1:W-:Y:S01]  /*1d70*/  STG.E.128 [R78.64], R60 ;  /* 0x0000003c4e007986 */ /* 0x0003e2000c101d04 */
[----:B------:R-:W-:-:S02]  /*1d80*/  @P0 FADD.FTZ R85, R36, R85 ;  /* 0x0000005524550221 */ /* 0x000fc40000010000 */
[----:B------:R-:W-:Y:S02]  /*1d90*/  @P0 FADD.FTZ R82, R37, R82 ;  /* 0x0000005225520221 */ /* 0x000fe40000010000 */
[----:B------:R-:W-:Y:S01]  /*1da0*/  @P0 FADD.FTZ R91, R40, R91 ;  /* 0x0000005b285b0221 */ /* 0x000fe20000010000 */
[----:B------:R-:W-:Y:S01]  /*1db0*/  SEL R72, R85, R52, P2 ;  /* 0x0000003455487207 */ /* 0x000fe20001000000 */
[----:B------:R-:W-:Y:S01]  /*1dc0*/  @P0 FADD.FTZ R86, R41, R86 ;  /* 0x0000005629560221 */ /* 0x000fe20000010000 */
[----:B------:R-:W-:Y:S01]  /*1dd0*/  SEL R73, R82, R53, P2 ;  /* 0x0000003552497207 */ /* 0x000fe20001000000 */
[----:B------:R-:W-:Y:S02]  /*1de0*/  @P0 FADD.FTZ R151, R42, R151 ;  /* 0x000000972a970221 */ /* 0x000fe40000010000 */
[----:B------:R-:W-:Y:S02]  /*1df0*/  @P0 FADD.FTZ R88, R43, R88 ;  /* 0x000000582b580221 */ /* 0x000fe40000010000 */
[C---:B------:R-:W-:Y:S01]  /*1e00*/  FMUL.FTZ R87, R148.reuse, R87 ;  /* 0x0000005794577220 */ /* 0x040fe20000410000 */
[----:B0-----:R-:W-:Y:S01]  /*1e10*/  LEA R70, P4, R145, c[0x0][0x248], 0x4 ;  /* 0x0000920091467a11 */ /* 0x001fe200078820ff */
[----:B------:R-:W-:-:S02]  /*1e20*/  FMUL.FTZ R155, R148, R155 ;  /* 0x0000009b949b7220 */ /* 0x000fc40000410000 */
[----:B------:R-:W-:Y:S01]  /*1e30*/  FMUL.FTZ R90, R148, R157 ;  /* 0x0000009d945a7220 */ /* 0x000fe20000410000 */
[----:B-1----:R-:W-:Y:S01]  /*1e40*/  SEL R60, R91, R56, P2 ;  /* 0x000000385b3c7207 */ /* 0x002fe20001000000 */
[----:B------:R-:W-:Y:S01]  /*1e50*/  @P0 FADD.FTZ R84, R39, R84 ;  /* 0x0000005427540221 */ /* 0x000fe20000010000 */
[----:B------:R-:W-:Y:S01]  /*1e60*/  SEL R62, R151, R58, P2 ;  /* 0x0000003a973e7207 */ /* 0x000fe20001000000 */
[-C--:B------:R-:W-:Y:S01]  /*1e70*/  FMUL.FTZ R64, R85, R76.reuse ;  /* 0x0000004c55407220 */ /* 0x080fe20000410000 */
[----:B------:R-:W-:Y:S01]  /*1e80*/  LEA.HI.X R71, R145, c[0x0][0x24c], RZ, 0x4, P4 ;  /* 0x0000930091477a11 */ /* 0x000fe200020f24ff */
[-C--:B------:R-:W-:Y:S01]  /*1e90*/  FMUL.FTZ R61, R82, R76.reuse ;  /* 0x0000004c523d7220 */ /* 0x080fe20000410000 */
[----:B------:R-:W-:Y:S01]  /*1ea0*/  SEL R75, R84, R55, P2 ;  /* 0x00000037544b7207 */ /* 0x000fe20001000000 */
[-C--:B------:R-:W-:Y:S02]  /*1eb0*/  FMUL.FTZ R66, R91, R76.reuse ;  /* 0x0000004c5b427220 */ /* 0x080fe40000410000 */
[C---:B------:R-:W-:Y:S01]  /*1ec0*/  FMUL.FTZ R63, R86.reuse, R76 ;  /* 0x0000004c563f7220 */ /* 0x040fe20000410000 */
[----:B------:R-:W-:Y:S01]  /*1ed0*/  F2FP.BF16.PACK_AB R64, R61, R64 ;  /* 0x000000403d40723e */ /* 0x000fe200000010ff */
[-C--:B------:R-:W-:Y:S01]  /*1ee0*/  FMUL.FTZ R67, R151, R76.reuse ;  /* 0x0000004c97437220 */ /* 0x080fe20000410000 */
[----:B------:R-:W-:Y:S01]  /*1ef0*/  SEL R61, R86, R57, P2 ;  /* 0x00000039563d7207 */ /* 0x000fe20001000000 */
[----:B------:R-:W-:Y:S01]  /*1f00*/  FMUL.FTZ R68, R88, R76 ;  /* 0x0000004c58447220 */ /* 0x000fe20000410000 */
[----:B------:R-:W-:Y:S01]  /*1f10*/  F2FP.BF16.PACK_AB R66, R63, R66 ;  /* 0x000000423f42723e */ /* 0x000fe200000010ff */
[----:B------:R-:W-:Y:S01]  /*1f20*/  @P0 FADD.FTZ R87, R38, R87 ;  /* 0x0000005726570221 */ /* 0x000fe20000010000 */
[----:B------:R-:W-:Y:S01]  /*1f30*/  SEL R63, R88, R59, P2 ;  /* 0x0000003b583f7207 */ /* 0x000fe20001000000 */
[----:B------:R-:W-:Y:S01]  /*1f40*/  @P0 FADD.FTZ R155, R44, R155 ;  /* 0x0000009b2c9b0221 */ /* 0x000fe20000010000 */
[----:B------:R-:W-:Y:S01]  /*1f50*/  F2FP.BF16.PACK_AB R67, R68, R67 ;  /* 0x000000434443723e */ /* 0x000fe200000010ff */
[----:B------:R-:W-:Y:S01]  /*1f60*/  @P0 FADD.FTZ R90, R45, R90 ;  /* 0x0000005a2d5a0221 */ /* 0x000fe20000010000 */
[----:B------:R-:W-:Y:S01]  /*1f70*/  SEL R74, R87, R54, P2 ;  /* 0x00000036574a7207 */ /* 0x000fe20001000000 */
[----:B------:R-:W-:Y:S01]  /*1f80*/  FADD.FTZ R167, R162, -R167 ;  /* 0x800000a7a2a77221 */ /* 0x000fe20000010000 */
[----:B------:R0:W-:Y:S01]  /*1f90*/  @P1 STG.E.128 [R2.64+0x10], R60 ;  /* 0x0000103c02001986 */ /* 0x0001e2000c101d04 */
[----:B------:R-:W-:Y:S01]  /*1fa0*/  FADD.FTZ R163, R163, -R168 ;  /* 0x800000a8a3a37221 */ /* 0x000fe20000010000 */
[----:B------:R-:W-:Y:S01]  /*1fb0*/  SEL R52, R155, R52, P2 ;  /* 0x000000349b347207 */ /* 0x000fe20001000000 */
[----:B------:R-:W-:Y:S01]  /*1fc0*/  FMUL.FTZ R159, R148, R159 ;  /* 0x0000009f949f7220 */ /* 0x000fe20000410000 */
[----:B------:R1:W-:Y:S01]  /*1fd0*/  @P1 STG.E.128 [R2.64], R72 ;  /* 0x0000004802001986 */ /* 0x0003e2000c101d04 */
[----:B------:R-:W-:Y:S01]  /*1fe0*/  FADD.FTZ R165, R165, -R170 ;  /* 0x800000aaa5a57221 */ /* 0x000fe20000010000 */
[----:B------:R-:W-:Y:S01]  /*1ff0*/  SEL R53, R90, R53, P2 ;  /* 0x000000355a357207 */ /* 0x000fe20001000000 */
[----:B------:R-:W-:-:S02]  /*2000*/  FMUL.FTZ R65, R87, R76 ;  /* 0x0000004c57417220 */ /* 0x000fc40000410000 */
[-C--:B------:R-:W-:Y:S02]  /*2010*/  FMUL.FTZ R84, R84, R76.reuse ;  /* 0x0000004c54547220 */ /* 0x080fe40000410000 */
[----:B------:R-:W-:Y:S02]  /*2020*/  FADD.FTZ R169, R166, -R169 ;  /* 0x800000a9a6a97221 */ /* 0x000fe40000010000 */
[-C--:B------:R-:W-:Y:S01]  /*2030*/  FMUL.FTZ R68, R155, R76.reuse ;  /* 0x0000004c9b447220 */ /* 0x080fe20000410000 */
[----:B------:R-:W-:Y:S01]  /*2040*/  F2FP.BF16.PACK_AB R65, R84, R65 ;  /* 0x000000415441723e */ /* 0x000fe200000010ff */
[----:B------:R-:W-:Y:S02]  /*2050*/  FMUL.FTZ R69, R90, R76 ;  /* 0x0000004c5a457220 */ /* 0x000fe40000410000 */
[----:B------:R-:W-:Y:S01]  /*2060*/  FMUL.FTZ R167, R148, R167 ;  /* 0x000000a794a77220 */ /* 0x000fe20000410000 */
[----:B0-----:R-:W-:Y:S01]  /*2070*/  LEA R60, P4, R146, c[0x0][0x248], 0x4 ;  /* 0x00009200923c7a11 */ /* 0x001fe200078820ff */
[----:B------:R-:W-:Y:S01]  /*2080*/  FMUL.FTZ R94, R148, R163 ;  /* 0x000000a3945e7220 */ /* 0x000fe20000410000 */
[----:B------:R-:W-:Y:S01]  /*2090*/  F2FP.BF16.PACK_AB R68, R69, R68 ;  /* 0x000000444544723e */ /* 0x000fe200000010ff */
[----:B------:R-:W-:Y:S01]  /*20a0*/  @P0 FADD.FTZ R159, R46, R159 ;  /* 0x0000009f2e9f0221 */ /* 0x000fe20000010000 */
[----:B------:R0:W-:Y:S01]  /*20b0*/  STG.E.128 [R70.64], R64 ;  /* 0x0000004046007986 */ /* 0x0001e2000c101d04 */
[----:B------:R-:W-:Y:S01]  /*20c0*/  @P0 FADD.FTZ R92, R47, R92 ;  /* 0x0000005c2f5c0221 */ /* 0x000fe20000010000 */
[----:B------:R-:W-:Y:S01]  /*20d0*/  LEA.HI.X R61, R146, c[0x0][0x24c], RZ, 0x4, P4 ;  /* 0x00009300923d7a11 */ /* 0x000fe200020f24ff */
[C---:B------:R-:W-:Y:S01]  /*20e0*/  FMUL.FTZ R165, R148.reuse, R165 ;  /* 0x000000a594a57220 */ /* 0x040fe20000410000 */
[----:B------:R-:W-:Y:S01]  /*20f0*/  SEL R54, R159, R54, P2 ;  /* 0x000000369f367207 */ /* 0x000fe20001000000 */
[----:B------:R-:W-:Y:S01]  /*2100*/  FMUL.FTZ R148, R148, R169 ;  /* 0x000000a994947220 */ /* 0x000fe20000410000 */
[----:B------:R-:W-:Y:S01]  /*2110*/  SEL R55, R92, R55, P2 ;  /* 0x000000375c377207 */ /* 0x000fe20001000000 */
[----:B------:R-:W-:-:S02]  /*2120*/  @P0 FADD.FTZ R167, R48, R167 ;  /* 0x000000a730a70221 */ /* 0x000fc40000010000 */
[----:B------:R-:W-:Y:S02]  /*2130*/  @P0 FADD.FTZ R94, R49, R94 ;  /* 0x0000005e315e0221 */ /* 0x000fe40000010000 */
[----:B------:R-:W-:Y:S01]  /*2140*/  FMUL.FTZ R69, R159, R76 ;  /* 0x0000004c9f457220 */ /* 0x000fe20000410000 */
[----:B------:R-:W-:Y:S01]  /*2150*/  SEL R56, R167, R56, P2 ;  /* 0x00000038a7387207 */ /* 0x000fe20001000000 */
[-C--:B-1----:R-:W-:Y:S01]  /*2160*/  FMUL.FTZ R2, R92, R76.reuse ;  /* 0x0000004c5c027220 */ /* 0x082fe20000410000 */
[----:B------:R-:W-:Y:S01]  /*2170*/  SEL R57, R94, R57, P2 ;  /* 0x000000395e397207 */ /* 0x000fe20001000000 */
[----:B------:R-:W-:Y:S02]  /*2180*/  @P0 FADD.FTZ R165, R50, R165 ;  /* 0x000000a532a50221 */ /* 0x000fe40000010000 */
[----:B------:R-:W-:Y:S01]  /*2190*/  @P0 FADD.FTZ R148, R51, R148 ;  /* 0x0000009433940221 */ /* 0x000fe20000010000 */
[----:B------:R-:W-:Y:S01]  /*21a0*/  F2FP.BF16.PACK_AB R69, R2, R69 ;  /* 0x000000450245723e */ /* 0x000fe200000010ff */
[-C--:B0-----:R-:W-:Y:S01]  /*21b0*/  FMUL.FTZ R70, R167, R76.reuse ;  /* 0x0000004ca7467220 */ /* 0x081fe20000410000 */
[----:B------:R-:W-:Y:S01]  /*21c0*/  @P1 LEA R2, P0, R146, c[0x0][0x258], 0x5 ;  /* 0x0000960092021a11 */ /* 0x000fe200078028ff */
[----:B------:R-:W-:Y:S01]  /*21d0*/  FMUL.FTZ R3, R94, R76 ;  /* 0x0000004c5e037220 */ /* 0x000fe20000410000 */
[C---:B------:R-:W-:Y:S01]  /*21e0*/  SEL R58, R165.reuse, R58, P2 ;  /* 0x0000003aa53a7207 */ /* 0x040fe20001000000 */
[-C--:B------:R-:W-:Y:S01]  /*21f0*/  FMUL.FTZ R71, R165, R76.reuse ;  /* 0x0000004ca5477220 */ /* 0x080fe20000410000 */
[C---:B------:R-:W-:Y:S01]  /*2200*/  SEL R59, R148.reuse, R59, P2 ;  /* 0x0000003b943b7207 */ /* 0x040fe20001000000 */
[----:B------:R-:W-:Y:S01]  /*2210*/  FMUL.FTZ R76, R148, R76 ;  /* 0x0000004c944c7220 */ /* 0x000fe20000410000 */
[----:B------:R-:W-:-:S02]  /*2220*/  F2FP.BF16.PACK_AB R70, R3, R70 ;  /* 0x000000460346723e */ /* 0x000fc400000010ff */
[----:B------:R-:W-:Y:S02]  /*2230*/  @P1 LEA.HI.X R3, R146, c[0x0][0x25c], RZ, 0x5, P0 ;  /* 0x0000970092031a11 */ /* 0x000fe400000f2cff */
[----:B------:R-:W-:Y:S02]  /*2240*/  F2FP.BF16.PACK_AB R71, R76, R71 ;  /* 0x000000474c47723e */ /* 0x000fe400000010ff */
[----:B------:R-:W-:Y:S01]  /*2250*/  ISETP.GE.AND P0, PT, R140, c[0x0][0x164], PT ;  /* 0x000059008c007a0c */ /* 0x000fe20003f06270 */
[----:B------:R0:W-:Y:S04]  /*2260*/  @P1 STG.E.128 [R2.64], R52 ;  /* 0x0000003402001986 */ /* 0x0001e8000c101d04 */
[----:B------:R0:W-:Y:S04]  /*2270*/  @P1 STG.E.128 [R2.64+0x10], R56 ;  /* 0x0000103802001986 */ /* 0x0001e8000c101d04 */
[----:B------:R0:W-:Y:S04]  /*2280*/  STG.E.128 [R60.64], R68 ;  /* 0x000000443c007986 */ /* 0x0001e8000c101d04 */
[----:B0-----:R-:W-:Y:S01]  /*2290*/  @P0 CALL.REL.NOINC `(.L_x_3945) ;  /* 0x0000001000000944 */ /* 0x001fe20003c00000 */
[----:B------:R-:W-:Y:S05]  /*22a0*/  BRA `(.L_x_3946) ;  /* 0xffffe1a000007947 */ /* 0x000fea000383ffff */
.L_x_3945:
        /* <DEDUP_REMOVED lines=46> */
.L_x_3942:
        /* <DEDUP_REMOVED lines=21> */
.L_x_3943:
[----:B------:R-:W-:Y:S01]  /*26e0*/  HFMA2.MMA R66, -RZ, RZ, 0, 9.5367431640625e-07 ;  /* 0x00000010ff427435 */ /* 0x000fe200000001ff */
[----:B------:R-:W-:-:S02]  /*26f0*/  MOV R61, R63 ;  /* 0x0000003f003d7202 */ /* 0x000fc40000000f00 */
[----:B------:R-:W-:Y:S02]  /*2700*/  MOV R62, 0x1f ;  /* 0x0000001f003e7802 */ /* 0x000fe40000000f00 */
[----:B------:R-:W-:Y:S02]  /*2710*/  MOV R67, 0xffffffff ;  /* 0xffffffff00437802 */ /* 0x000fe40000000f00 */
[----:B------:R-:W-:Y:S02]  /*2720*/  MOV R2, 0x2740 ;  /* 0x0000274000027802 */ /* 0x000fe40000000f00 */
[----:B-----5:R-:W-:Y:S05]  /*2730*/  CALL.REL.NOINC `($__internal_81_$__cuda_sm70_shflsync_down_p) ;  /* 0x0000045000007944 */ /* 0x020fea0003c00000 */
[----:B-1----:R-:W-:Y:S01]  /*2740*/  MOV R60, R66 ;  /* 0x00000042003c7202 */ /* 0x002fe20000000f00 */
[----:B0-----:R-:W-:Y:S05]  /*2750*/  BRA `(.L_x_3947) ;  /* 0xffffec9000007947 */ /* 0x001fea000383ffff */
.L_x_3944:
[----:B------:R-:W-:Y:S01]  /*2760*/  HFMA2.MMA R66, -RZ, RZ, 0, 9.5367431640625e-07 ;  /* 0x00000010ff427435 */ /* 0x000fe200000001ff */
[----:B------:R-:W-:Y:S02]  /*2770*/  MOV R61, R65 ;  /* 0x00000041003d7202 */ /* 0x000fe40000000f00 */
[----:B------:R-:W-:Y:S02]  /*2780*/  MOV R62, 0x1f ;  /* 0x0000001f003e7802 */ /* 0x000fe40000000f00 */
[----:B------:R-:W-:-:S02]  /*2790*/  MOV R67, 0xffffffff ;  /* 0xffffffff00437802 */ /* 0x000fc40000000f00 */
[----:B------:R-:W-:Y:S02]  /*27a0*/  MOV R2, 0x27c0 ;  /* 0x000027c000027802 */ /* 0x000fe40000000f00 */
[----:B01---5:R-:W-:Y:S05]  /*27b0*/  CALL.REL.NOINC `($__internal_81_$__cuda_sm70_shflsync_down_p) ;  /* 0x000003d000007944 */ /* 0x023fea0003c00000 */
[----:B------:R-:W-:Y:S01]  /*27c0*/  FADD.FTZ R63, R63, R60 ;  /* 0x0000003c3f3f7221 */ /* 0x000fe20000010000 */
[----:B0-----:R-:W-:Y:S01]  /*27d0*/  MOV R62, 0x1f ;  /* 0x0000001f003e7802 */ /* 0x001fe20000000f00 */
[----:B-1----:R-:W-:Y:S01]  /*27e0*/  FADD.FTZ R65, R65, R66 ;  /* 0x0000004241417221 */ /* 0x002fe20000010000 */
[----:B------:R-:W-:Y:S01]  /*27f0*/  HFMA2.MMA R66, -RZ, RZ, 0, 4.76837158203125e-07 ;  /* 0x00000008ff427435 */ /* 0x000fe200000001ff */
[----:B------:R-:W-:Y:S02]  /*2800*/  MOV R67, 0xffffffff ;  /* 0xffffffff00437802 */ /* 0x000fe40000000f00 */
[----:B------:R-:W-:Y:S02]  /*2810*/  MOV R61, R63 ;  /* 0x0000003f003d7202 */ /* 0x000fe40000000f00 */
[----:B------:R-:W-:Y:S02]  /*2820*/  MOV R2, 0x2840 ;  /* 0x0000284000027802 */ /* 0x000fe40000000f00 */
[----:B------:R-:W-:Y:S05]  /*2830*/  CALL.REL.NOINC `($__internal_81_$__cuda_sm70_shflsync_down_p) ;  /* 0x0000035000007944 */ /* 0x000fea0003c00000 */
[----:B-1----:R-:W-:Y:S01]  /*2840*/  MOV R60, R66 ;  /* 0x00000042003c7202 */ /* 0x002fe20000000f00 */
[----:B------:R-:W-:Y:S01]  /*2850*/  HFMA2.MMA R66, -RZ, RZ, 0, 4.76837158203125e-07 ;  /* 0x00000008ff427435 */ /* 0x000fe200000001ff */
[----:B0-----:R-:W-:-:S02]  /*2860*/  MOV R61, R65 ;  /* 0x00000041003d7202 */ /* 0x001fc40000000f00 */
[----:B------:R-:W-:Y:S02]  /*2870*/  MOV R62, 0x1f ;  /* 0x0000001f003e7802 */ /* 0x000fe40000000f00 */
[----:B------:R-:W-:Y:S02]  /*2880*/  MOV R67, 0xffffffff ;  /* 0xffffffff00437802 */ /* 0x000fe40000000f00 */
[----:B------:R-:W-:Y:S02]  /*2890*/  MOV R2, 0x28b0 ;  /* 0x000028b000027802 */ /* 0x000fe40000000f00 */
[----:B------:R-:W-:Y:S05]  /*28a0*/  CALL.REL.NOINC `($__internal_81_$__cuda_sm70_shflsync_down_p) ;  /* 0x000002e000007944 */ /* 0x000fea0003c00000 */
[----:B------:R-:W-:Y:S01]  /*28b0*/  FADD.FTZ R63, R60, R63 ;  /* 0x0000003f3c3f7221 */ /* 0x000fe20000010000 */
[----:B0-----:R-:W-:Y:S01]  /*28c0*/  MOV R62, 0x1f ;  /* 0x0000001f003e7802 */ /* 0x001fe20000000f00 */
[----:B-1----:R-:W-:Y:S01]  /*28d0*/  FADD.FTZ R65, R65, R66 ;  /* 0x0000004241417221 */ /* 0x002fe20000010000 */
[----:B------:R-:W-:Y:S01]  /*28e0*/  HFMA2.MMA R66, -RZ, RZ, 0, 2.384185791015625e-07 ;  /* 0x00000004ff427435 */ /* 0x000fe200000001ff */
[----:B------:R-:W-:Y:S02]  /*28f0*/  MOV R67, 0xffffffff ;  /* 0xffffffff00437802 */ /* 0x000fe40000000f00 */
[----:B------:R-:W-:-:S02]  /*2900*/  MOV R61, R63 ;  /* 0x0000003f003d7202 */ /* 0x000fc40000000f00 */
[----:B------:R-:W-:Y:S02]  /*2910*/  MOV R2, 0x2930 ;  /* 0x0000293000027802 */ /* 0x000fe40000000f00 */
[----:B------:R-:W-:Y:S05]  /*2920*/  CALL.REL.NOINC `($__internal_81_$__cuda_sm70_shflsync_down_p) ;  /* 0x0000026000007944 */ /* 0x000fea0003c00000 */
[----:B-1----:R-:W-:Y:S01]  /*2930*/  MOV R60, R66 ;  /* 0x00000042003c7202 */ /* 0x002fe20000000f00 */
[----:B------:R-:W-:Y:S01]  /*2940*/  HFMA2.MMA R66, -RZ, RZ, 0, 2.384185791015625e-07 ;  /* 0x00000004ff427435 */ /* 0x000fe200000001ff */
[----:B0-----:R-:W-:Y:S02]  /*2950*/  MOV R61, R65 ;  /* 0x00000041003d7202 */ /* 0x001fe40000000f00 */
[----:B------:R-:W-:Y:S02]  /*2960*/  MOV R62, 0x1f ;  /* 0x0000001f003e7802 */ /* 0x000fe40000000f00 */
[----:B------:R-:W-:Y:S02]  /*2970*/  MOV R67, 0xffffffff ;  /* 0xffffffff00437802 */ /* 0x000fe40000000f00 */
[----:B------:R-:W-:Y:S02]  /*2980*/  MOV R2, 0x29a0 ;  /* 0x000029a000027802 */ /* 0x000fe40000000f00 */
[----:B------:R-:W-:Y:S05]  /*2990*/  CALL.REL.NOINC `($__internal_81_$__cuda_sm70_shflsync_down_p) ;  /* 0x000001f000007944 */ /* 0x000fea0003c00000 */
[----:B------:R-:W-:Y:S01]  /*29a0*/  FADD.FTZ R63, R60, R63 ;  /* 0x0000003f3c3f7221 */ /* 0x000fe20000010000 */
[----:B0-----:R-:W-:Y:S01]  /*29b0*/  MOV R62, 0x1f ;  /* 0x0000001f003e7802 */ /* 0x001fe20000000f00 */
[----:B-1----:R-:W-:Y:S01]  /*29c0*/  FADD.FTZ R65, R65, R66 ;  /* 0x0000004241417221 */ /* 0x002fe20000010000 */
[----:B------:R-:W-:Y:S01]  /*29d0*/  HFMA2.MMA R66, -RZ, RZ, 0, 1.1920928955078125e-07 ;  /* 0x00000002ff427435 */ /* 0x000fe200000001ff */
[----:B------:R-:W-:-:S02]  /*29e0*/  MOV R67, 0xffffffff ;  /* 0xffffffff00437802 */ /* 0x000fc40000000f00 */
[----:B------:R-:W-:Y:S02]  /*29f0*/  MOV R61, R63 ;  /* 0x0000003f003d7202 */ /* 0x000fe40000000f00 */
[----:B------:R-:W-:Y:S02]  /*2a00*/  MOV R2, 0x2a20 ;  /* 0x00002a2000027802 */ /* 0x000fe40000000f00 */
[----:B------:R-:W-:Y:S05]  /*2a10*/  CALL.REL.NOINC `($__internal_81_$__cuda_sm70_shflsync_down_p) ;  /* 0x0000017000007944 */ /* 0x000fea0003c00000 */
[----:B-1----:R-:W-:Y:S01]  /*2a20*/  MOV R60, R66 ;  /* 0x00000042003c7202 */ /* 0x002fe20000000f00 */
[----:B------:R-:W-:Y:S01]  /*2a30*/  HFMA2.MMA R66, -RZ, RZ, 0, 1.1920928955078125e-07 ;  /* 0x00000002ff427435 */ /* 0x000fe200000001ff */
[----:B0-----:R-:W-:Y:S02]  /*2a40*/  MOV R61, R65 ;  /* 0x00000041003d7202 */ /* 0x001fe40000000f00 */
[----:B------:R-:W-:Y:S02]  /*2a50*/  MOV R62, 0x1f ;  /* 0x0000001f003e7802 */ /* 0x000fe40000000f00 */
[----:B------:R-:W-:Y:S02]  /*2a60*/  MOV R67, 0xffffffff ;  /* 0xffffffff00437802 */ /* 0x000fe40000000f00 */
[----:B------:R-:W-:-:S02]  /*2a70*/  MOV R2, 0x2a90 ;  /* 0x00002a9000027802 */ /* 0x000fc40000000f00 */
[----:B------:R-:W-:Y:S05]  /*2a80*/  CALL.REL.NOINC `($__internal_81_$__cuda_sm70_shflsync_down_p) ;  /* 0x0000010000007944 */ /* 0x000fea0003c00000 */
[----:B------:R-:W-:Y:S01]  /*2a90*/  FADD.FTZ R63, R60, R63 ;  /* 0x0000003f3c3f7221 */ /* 0x000fe20000010000 */
[----:B0-----:R-:W-:Y:S01]  /*2aa0*/  MOV R62, 0x1f ;  /* 0x0000001f003e7802 */ /* 0x001fe20000000f00 */
[----:B-1----:R-:W-:Y:S01]  /*2ab0*/  FADD.FTZ R65, R65, R66 ;  /* 0x0000004241417221 */ /* 0x002fe20000010000 */
[----:B------:R-:W-:Y:S01]  /*2ac0*/  HFMA2.MMA R66, -RZ, RZ, 0, 5.9604644775390625e-08 ;  /* 0x00000001ff427435 */ /* 0x000fe200000001ff */
[----:B------:R-:W-:-:S02]  /*2ad0*/  MOV R67, 0xffffffff ;  /* 0xffffffff00437802 */ /* 0x000fc40000000f00 */
[----:B------:R-:W-:Y:S02]  /*2ae0*/  MOV R61, R63 ;  /* 0x0000003f003d7202 */ /* 0x000fe40000000f00 */
[----:B------:R-:W-:Y:S02]  /*2af0*/  MOV R2, 0x2b10 ;  /* 0x00002b1000027802 */ /* 0x000fe40000000f00 */
[----:B------:R-:W-:Y:S05]  /*2b00*/  CALL.REL.NOINC `($__internal_81_$__cuda_sm70_shflsync_down_p) ;  /* 0x0000008000007944 */ /* 0x000fea0003c00000 */
[----:B-1----:R-:W-:Y:S01]  /*2b10*/  MOV R64, R66 ;  /* 0x0000004200407202 */ /* 0x002fe20000000f00 */
[----:B------:R-:W-:Y:S01]  /*2b20*/  HFMA2.MMA R66, -RZ, RZ, 0, 5.9604644775390625e-08 ;  /* 0x00000001ff427435 */ /* 0x000fe200000001ff */
[----:B0-----:R-:W-:Y:S02]  /*2b30*/  MOV R61, R65 ;  /* 0x00000041003d7202 */ /* 0x001fe40000000f00 */
[----:B------:R-:W-:Y:S02]  /*2b40*/  MOV R62, 0x1f ;  /* 0x0000001f003e7802 */ /* 0x000fe40000000f00 */
[----:B------:R-:W-:Y:S02]  /*2b50*/  MOV R67, 0xffffffff ;  /* 0xffffffff00437802 */ /* 0x000fe40000000f00 */
[----:B------:R-:W-:-:S02]  /*2b60*/  MOV R2, 0x2b80 ;  /* 0x00002b8000027802 */ /* 0x000fc40000000f00 */
[----:B------:R-:W-:Y:S05]  /*2b70*/  CALL.REL.NOINC `($__internal_81_$__cuda_sm70_shflsync_down_p) ;  /* 0x0000001000007944 */ /* 0x000fea0003c00000 */
[----:B01----:R-:W-:Y:S05]  /*2b80*/  BRA `(.L_x_3948) ;  /* 0xffffe98000007947 */ /* 0x003fea000383ffff */
        .weak           $__internal_81_$__cuda_sm70_shflsync_down_p
        .type           $__internal_81_$__cuda_sm70_shflsync_down_p,@function
        .size           $__internal_81_$__cuda_sm70_shflsync_down_p,(.L_x_9335 - $__internal_81_$__cuda_sm70_shflsync_down_p)
$__internal_81_$__cuda_sm70_shflsync_down_p:
[----:B------:R-:W-:Y:S01]  /*2b90*/  HFMA2.MMA R3, -RZ, RZ, 0, 0 ;  /* 0x00000000ff037435 */ /* 0x000fe200000001ff */
[----:B------:R-:W-:Y:S04]  /*2ba0*/  WARPSYNC R67 ;  /* 0x0000004300007348 */ /* 0x000fe80003800000 */
[----:B------:R0:W1:Y:S01]  /*2bb0*/  SHFL.DOWN PT, R66, R61, R66, R62 ;  /* 0x080000423d427389 */ /* 0x00006200000e003e */
[----:B------:R-:W-:Y:S05]  /*2bc0*/  RET.REL.NODEC R2 `(_ZN10layer_norm13ln_bwd_kernelINS_13Kernel_traitsIf13__nv_bfloat16fS2_fjLj3072ELj1ELj1ELj4ELj16ENS_18Kernel_traits_baseILj3072EfS2_fS2_fjLj128EEEEELb0ELb0ELb0ELb1EEEvNS_9BwdParamsE) ;  /* 0xffffd43002007950 */ /* 0x000fea0003c3ffff */
.L_x_3949:
        /* <DEDUP_REMOVED lines=11> */
.L_x_9335:


//--------------------- .text._ZN10layer_norm13ln_bwd_kernelINS_13Kernel_traitsIf13__nv_bfloat16fS2_fjLj3072ELj1ELj1ELj4ELj16ENS_18Kernel_traits_baseILj3072EfS2_fS2_fjLj128EEEEELb0ELb0ELb1ELb0EEEvNS_9BwdParamsE --------------------------
	.section	.text._ZN10layer_norm13ln_bwd_kernelINS_13Kernel_traitsIf13__nv_bfloat16fS2_fjLj3072ELj1ELj1ELj4ELj16ENS_18Kernel_traits_baseILj3072EfS2_fS2_fjLj128EEEEELb0ELb0ELb1ELb0EEEvNS_9BwdParamsE,"ax",@progbits
	.sectioninfo	@"SHI_REGISTERS=188"
	.align	128
        .global         _ZN10layer_norm13ln_bwd_kernelINS_13Kernel_traitsIf13__nv_bfloat16fS2_fjLj3072ELj1ELj1ELj4ELj16ENS_18Kernel_traits_baseILj3072EfS2_fS2_fjLj128EEEEELb0ELb0ELb1ELb0EEEvNS_9BwdParamsE
        .type           _ZN10layer_norm13ln_bwd_kernelINS_13Kernel_traitsIf13__nv_bfloat16fS2_fjLj3072ELj1ELj1ELj4ELj16ENS_18Kernel_traits_baseILj3072EfS2_fS2_fjLj128EEEEELb0ELb0ELb1ELb0EEEvNS_9BwdParamsE,@function
        .size           _ZN10layer_norm13ln_bwd_kernelINS_13Kernel_traitsIf13__nv_bfloat16fS2_fjLj3072ELj1ELj1ELj4ELj16ENS_18Kernel_traits_baseILj3072EfS2_fS2_fjLj128EEEEELb0ELb0ELb1ELb0EEEvNS_9BwdParamsE,(.L_x_9336 - _ZN10layer_norm13ln_bwd_kernelINS_13Kernel_traitsIf13__nv_bfloat16fS2_fjLj3072ELj1ELj1ELj4ELj16ENS_18Kernel_traits_baseILj3072EfS2_fS2_fjLj128EEEEELb0ELb0ELb1ELb0EEEvNS_9BwdParamsE)
        .other          _ZN10layer_norm13ln_bwd_kernelINS_13Kernel_traitsIf13__nv_bfloat16fS2_fjLj3072ELj1ELj1ELj4ELj16ENS_18Kernel_traits_baseILj3072EfS2_fS2_fjLj128EEEEELb0ELb0ELb1ELb0EEEvNS_9BwdParamsE,@"STO_CUDA_ENTRY STV_DEFAULT"
_ZN10layer_norm13ln_bwd_kernelINS_13Kernel_traitsIf13__nv_bfloat16fS2_fjLj3072ELj1ELj1ELj4ELj16ENS_18Kernel_traits_baseILj3072EfS2_fS2_fjLj128EEEEELb0ELb0ELb1ELb0EEEvNS_9BwdParamsE:
.text._ZN10layer_norm13ln_bwd_kernelINS_13Kernel_traitsIf13__nv_bfloat16fS2_fjLj3072ELj1ELj1ELj4ELj16ENS_18Kernel_traits_baseILj3072EfS2_fS2_fjLj128EEEEELb0ELb0ELb1ELb0EEEvNS_9BwdParamsE:
        /* <DEDUP_REMOVED lines=57> */
.L_x_4020:
[----:B------:R-:W-:-:S05]  /*0390*/  MOV R117, 0x4 ;  /* 0x0000000400757802 */ /* 0x000fca0000000f00 */
[----:B------:R-:W-:-:S05]  /*03a0*/  IMAD.WIDE R2, R124, R117, c[0x0][0x1d8] ;  /* 0x000076007c027625 */ /* 0x000fca00078e0275 */
[----:B------:R1:W2:Y:S01]  /*03b0*/  LDG.E R116, [R2.64] ;  /* 0x0000000402747981 */ /* 0x0002a2000c1e1900 */
[----:B------:R-:W-:-:S04]  /*03c0*/  IMAD.WIDE R176, R124, R117, c[0x0][0x1d0] ;  /* 0x000074007cb07625 */ /* 0x000fc800078e0275 */
[C---:B------:R-:W-:Y:S02]  /*03d0*/  IMAD.WIDE R112, R124.reuse, R117, c[0x0][0x1a8] ;  /* 0x00006a007c707625 */ /* 0x040fe400078e0275 */
[----:B-----5:R3:W5:Y:S04]  /*03e0*/  LDG.E R176, [R176.64] ;  /* 0x00000004b0b07981 */ /* 0x020768000c1e1900 */
[----:B------:R3:W5:Y:S01]  /*03f0*/  LDG.E R126, [R112.64] ;  /* 0x00000004707e7981 */ /* 0x000762000c1e1900 */
[----:B------:R-:W-:Y:S01]  /*0400*/  IMAD R114, R124, c[0x0][0x168], RZ ;  /* 0x00005a007c727a24 */ /* 0x000fe200078e02ff */
[----:B------:R-:W-:-:S04]  /*0410*/  LOP3.LUT R118, R182, 0x7f, RZ, 0xc0, !PT ;  /* 0x0000007fb6767812 */ /* 0x000fc800078ec0ff */
[----:B------:R-:W-:-:S04]  /*0420*/  SHF.R.S32.HI R115, RZ, 0x1f, R114 ;  /* 0x0000001fff737819 */ /* 0x000fc80000011472 */
[----:B------:R-:W-:Y:S01]  /*0430*/  LEA.HI R115, R115, R114, RZ, 0x3 ;  /* 0x0000007273737211 */ /* 0x000fe200078f18ff */
[----:B------:R-:W-:Y:S01]  /*0440*/  IMAD.MOV.U32 R178, RZ, RZ, 0x20 ;  /* 0x00000020ffb27424 */ /* 0x000fe200078e00ff */
[----:B------:R-:W-:Y:S02]  /*0450*/  BSSY B0, `(.L_x_3951) ;  /* 0x0000118000007945 */ /* 0x000fe40003800000 */
        /* <DEDUP_REMOVED lines=10> */
[----:B------:R1:W5:Y:S04]  /*0500*/  LDG.E.128 R24, [R2.64] ;  /* 0x0000000402187981 */ /* 0x000368000c1e1d00 */
[----:B------:R1:W5:Y:S02]  /*0510*/  LDG.E.128 R20, [R2.64+0x10] ;  /* 0x0000100402147981 */ /* 0x000364000c1e1d00 */
.L_x_3955:
[----:B------:R-:W-:Y:S02]  /*0520*/  IADD3 R113, R127, 0x80, RZ ;  /* 0x000000807f717810 */ /* 0x000fe40007ffe0ff */
.L_x_3954:
[----:B------:R-:W-:Y:S05]  /*0530*/  BSYNC B1 ;  /* 0x0000000000017941 */ /* 0x000fea0003800000 */
.L_x_3953:
[----:B------:R-:W-:Y:S01]  /*0540*/  BSSY B1, `(.L_x_3956) ;  /* 0x0000009000017945 */ /* 0x000fe20003800000 */
[----:B------:R-:W-:Y:S05]  /*0550*/  @!P2 BRA `(.L_x_3957) ;  /* 0x000000700000a947 */ /* 0x000fea0003800000 */
[----:B------:R-:W-:-:S04]  /*0560*/  ISETP.NE.U32.AND P0, PT, RZ, c[0x0][0x218], PT ;  /* 0x00008600ff007a0c */ /* 0x000fc80003f05070 */
[----:B------:R-:W-:-:S13]  /*0570*/  ISETP.NE.AND.EX P0, PT, RZ, c[0x0][0x21c], PT, P0 ;  /* 0x00008700ff007a0c */ /* 0x000fda0003f05300 */
[----:B------:R-:W-:Y:S05]  /*0580*/  @!P0 BRA `(.L_x_3958) ;  /* 0x0000003000008947 */ /* 0x000fea0003800000 */
[----:B-1----:R-:W-:-:S05]  /*0590*/  IMAD.WIDE.U32 R2, R113, R178, c[0x0][0x218] ;  /* 0x0000860071027625 */ /* 0x002fca00078e00b2 */
[----:B------:R1:W5:Y:S04]  /*05a0*/  LDG.E.128 R16, [R2.64] ;  /* 0x0000000402107981 */ /* 0x000368000c1e1d00 */
[----:B------:R1:W5:Y:S02]  /*05b0*/  LDG.E.128 R12, [R2.64+0x10] ;  /* 0x00001004020c7981 */ /* 0x000364000c1e1d00 */
.L_x_3958:
[----:B------:R-:W-:Y:S02]  /*05c0*/  IADD3 R113, R113, 0x80, RZ ;  /* 0x0000008071717810 */ /* 0x000fe40007ffe0ff */
.L_x_3957:
[----:B------:R-:W-:Y:S05]  /*05d0*/  BSYNC B1 ;  /* 0x0000000000017941 */ /* 0x000fea0003800000 */
.L_x_3956:
        /* <DEDUP_REMOVED lines=9> */
.L_x_3952:
[----:B---3--:R-:W-:-:S06]  /*0670*/  IMAD.WIDE R112, R124, R117, c[0x0][0x1a0] ;  /* 0x000068007c707625 */ /* 0x008fcc00078e0275 */
[----:B------:R-:W2:Y:S01]  /*0680*/  LDG.E R112, [R112.64] ;  /* 0x0000000470707981 */ /* 0x000ea2000c1e1900 */
[----:B------:R-:W-:Y:S01]  /*0690*/  IADD3 R114, R116, -0x1, RZ ;  /* 0xffffffff74727810 */ /* 0x000fe20007ffe0ff */
[----:B------:R-:W-:Y:S01]  /*06a0*/  BSSY B1, `(.L_x_3960) ;  /* 0x0000056000017945 */ /* 0x000fe20003800000 */
[----:B0-----:R-:W-:Y:S01]  /*06b0*/  ISETP.NE.AND P0, PT, R183, RZ, PT ;  /* 0x000000ffb700720c */ /* 0x001fe20003f05270 */
        /* <DEDUP_REMOVED lines=22> */
[C---:B0----5:R-:W-:Y:S02]  /*0820*/  FMUL.FTZ R129, R126.reuse, R131 ;  /* 0x000000837e817220 */ /* 0x061fe40000410000 */
[----:B------:R-:W-:Y:S01]  /*0830*/  FMUL.FTZ R130, R126, R135 ;  /* 0x000000877e827220 */ /* 0x000fe20000410000 */
[--C-:B----4-:R-:W-:Y:S02]  /*0840*/  PRMT R3, RZ, 0x5410, R116.reuse ;  /* 0x00005410ff037816 */ /* 0x110fe40000000074 */
[----:B------:R-:W-:Y:S01]  /*0850*/  PRMT R2, RZ, 0x7610, R117 ;  /* 0x00007610ff027816 */ /* 0x000fe20000000075 */
[----:B------:R-:W-:Y:S01]  /*0860*/  FADD.FTZ R113, -R177, R113 ;  /* 0x00000071b1717221 */ /* 0x000fe20000010100 */
[----:B------:R-:W-:Y:S01]  /*0870*/  PRMT R116, RZ, 0x7610, R116 ;  /* 0x00007610ff747816 */ /* 0x000fe20000000074 */
[-C--:B------:R-:W-:Y:S01]  /*0880*/  FMUL.FTZ R136, R96, R3.reuse ;  /* 0x0000000360887220 */ /* 0x080fe20000410000 */
[----:B------:R-:W-:Y:S01]  /*0890*/  PRMT R115, RZ, 0x5410, R117 ;  /* 0x00005410ff737816 */ /* 0x000fe20000000075 */
[----:B------:R-:W-:-:S02]  /*08a0*/  FFMA.FTZ R72, R129, R3, R72 ;  /* 0x0000000381487223 */ /* 0x000fc40000010048 */
[----:B------:R-:W-:Y:S02]  /*08b0*/  FADD.FTZ R48, R48, R3 ;  /* 0x0000000330307221 */ /* 0x000fe40000010000 */
[-C--:B------:R-:W-:Y:S02]  /*08c0*/  FFMA.FTZ R75, R130, R2.reuse, R75 ;  /* 0x00000002824b7223 */ /* 0x080fe4000001004b */
[----:B------:R-:W-:Y:S02]  /*08d0*/  FADD.FTZ R51, R51, R2 ;  /* 0x0000000233337221 */ /* 0x000fe40000010000 */
[----:B------:R-:W-:Y:S02]  /*08e0*/  FMUL.FTZ R139, R99, R2 ;  /* 0x00000002638b7220 */ /* 0x000fe40000410000 */
[----:B------:R-:W-:Y:S02]  /*08f0*/  FADD.FTZ R133, -R177, R114 ;  /* 0x00000072b1857221 */ /* 0x000fe40000010100 */
[----:B------:R-:W-:-:S02]  /*0900*/  FMUL.FTZ R128, R126, R113 ;  /* 0x000000717e807220 */ /* 0x000fc40000410000 */
[----:B------:R-:W-:Y:S02]  /*0910*/  FMUL.FTZ R137, R97, R116 ;  /* 0x0000007461897220 */ /* 0x000fe40000410000 */
[----:B------:R-:W-:Y:S02]  /*0920*/  FADD.FTZ R2, RZ, R136 ;  /* 0x00000088ff027221 */ /* 0x000fe40000010000 */
[----:B------:R-:W-:Y:S02]  /*0930*/  FFMA.FTZ R3, R129, R136, RZ ;  /* 0x0000008881037223 */ /* 0x000fe400000100ff */
        /* <DEDUP_REMOVED lines=44> */
.L_x_3961:
[----:B------:R-:W-:Y:S05]  /*0c00*/  BSYNC B1 ;  /* 0x0000000000017941 */ /* 0x000fea0003800000 */
.L_x_3960:
        /* <DEDUP_REMOVED lines=79> */
.L_x_3963:
[----:B------:R-:W-:Y:S05]  /*1100*/  BSYNC B1 ;  /* 0x0000000000017941 */ /* 0x000fea0003800000 */
.L_x_3962:
[----:B------:R-:W-:Y:S05]  /*1110*/  @!P3 BRA `(.L_x_3959) ;  /* 0x000004b00000b947 */ /* 0x000fea0003800000 */
[----:B------:R-:W-:Y:S01]  /*1120*/  MOV R116, 0x10 ;  /* 0x0000001000747802 */ /* 0x000fe20000000f00 */
[----:B------:R-:W-:-:S04]  /*1130*/  IMAD.WIDE.U32 R2, R185, R178, c[0x0][0x188] ;  /* 0x00006200b9027625 */ /* 0x000fc800078e00b2 */
[----:B------:R-:W-:Y:S01]  /*1140*/  IMAD.WIDE.U32 R116, R179, R116, c[0x0][0x208] ;  /* 0x00008200b3747625 */ /* 0x000fe200078e0074 */
[----:B------:R-:W2:Y:S01]  /*1150*/  LDG.E.128 R112, [R2.64] ;  /* 0x0000000402707981 */ /* 0x000ea2000c1e1d00 */
[----:B------:R-:W-:-:S03]  /*1160*/  ISETP.NE.U32.AND P0, PT, RZ, c[0x0][0x218], PT ;  /* 0x00008600ff007a0c */ /* 0x000fc60003f05070 */
[----:B------:R0:W3:Y:S04]  /*1170*/  LDG.E.128 R120, [R2.64+0x10] ;  /* 0x0000100402787981 */ /* 0x0000e8000c1e1d00 */
[----:B------:R-:W0:Y:S01]  /*1180*/  LDG.E.128 R116, [R116.64] ;  /* 0x0000000474747981 */ /* 0x000e22000c1e1d00 */
[----:B------:R-:W-:-:S13]  /*1190*/  ISETP.NE.AND.EX P0, PT, RZ, c[0x0][0x21c], PT, P0 ;  /* 0x00008700ff007a0c */ /* 0x000fda0003f05300 */
[----:B------:R-:W-:-:S05]  /*11a0*/  @P0 IMAD.WIDE.U32 R178, R185, R178, c[0x0][0x218] ;  /* 0x00008600b9b20625 */ /* 0x000fca00078e00b2 */
[----:B------:R1:W5:Y:S04]  /*11b0*/  @P0 LDG.E.128 R8, [R178.64] ;  /* 0x00000004b2080981 */ /* 0x000368000c1e1d00 */
[----:B------:R1:W5:Y:S01]  /*11c0*/  @P0 LDG.E.128 R4, [R178.64+0x10] ;  /* 0x00001004b2040981 */ /* 0x000362000c1e1d00 */
[C---:B--2---:R-:W-:Y:S02]  /*11d0*/  FADD.FTZ R161, -R177.reuse, R112 ;  /* 0x00000070b1a17221 */ /* 0x044fe40000010100 */
[C---:B------:R-:W-:Y:S01]  /*11e0*/  FADD.FTZ R113, -R177.reuse, R113 ;  /* 0x00000071b1717221 */ /* 0x040fe20000010100 */
[--C-:B0-----:R-:W-:Y:S01]  /*11f0*/  PRMT R3, RZ, 0x5410, R116.reuse ;  /* 0x00005410ff037816 */ /* 0x101fe20000000074 */
[----:B-----5:R-:W-:Y:S01]  /*1200*/  FMUL.FTZ R161, R126, R161 ;  /* 0x000000a17ea17220 */ /* 0x020fe20000410000 */
[----:B------:R-:W-:Y:S01]  /*1210*/  PRMT R116, RZ, 0x7610, R116 ;  /* 0x00007610ff747816 */ /* 0x000fe20000000074 */
[----:B------:R-:W-:-:S02]  /*1220*/  FADD.FTZ R165, -R177, R115 ;  /* 0x00000073b1a57221 */ /* 0x000fc40000010100 */
[----:B------:R-:W-:Y:S01]  /*1230*/  FMUL.FTZ R166, R80, R3 ;  /* 0x0000000350a67220 */ /* 0x000fe20000410000 */
[--C-:B------:R-:W-:Y:S01]  /*1240*/  PRMT R115, RZ, 0x5410, R117.reuse ;  /* 0x00005410ff737816 */ /* 0x100fe20000000075 */
[----:B------:R-:W-:Y:S02]  /*1250*/  FADD.FTZ R163, -R177, R114 ;  /* 0x00000072b1a37221 */ /* 0x000fe40000010100 */
[----:B------:R-:W-:Y:S02]  /*1260*/  FMUL.FTZ R160, R126, R113 ;  /* 0x000000717ea07220 */ /* 0x000fe40000410000 */
[----:B------:R-:W-:Y:S02]  /*1270*/  FMUL.FTZ R169, R81, R116 ;  /* 0x0000007451a97220 */ /* 0x000fe40000410000 */
[----:B------:R-:W-:Y:S02]  /*1280*/  FADD.FTZ R2, R181, R166 ;  /* 0x000000a6b5027221 */ /* 0x000fe40000010000 */
[C---:B------:R-:W-:Y:S01]  /*1290*/  FFMA.FTZ R180, R161.reuse, R166, R180 ;  /* 0x000000a6a1b47223 */ /* 0x040fe200000100b4 */
        /* <DEDUP_REMOVED lines=8> */
[----:B---3--:R-:W-:-:S02]  /*1320*/  FADD.FTZ R117, -R177, R120 ;  /* 0x00000078b1757221 */ /* 0x008fc40000010100 */
[C---:B------:R-:W-:Y:S02]  /*1330*/  FMUL.FTZ R162, R126.reuse, R165 ;  /* 0x000000a57ea27220 */ /* 0x040fe40000410000 */
[----:B------:R-:W-:Y:S02]  /*1340*/  FMUL.FTZ R171, R83, R112 ;  /* 0x0000007053ab7220 */ /* 0x000fe40000410000 */
        /* <DEDUP_REMOVED lines=9> */
[----:B------:R-:W-:Y:S02]  /*13e0*/  FADD.FTZ R167, -R177, R122 ;  /* 0x0000007ab1a77221 */ /* 0x000fe40000010100 */
[----:B------:R-:W-:Y:S02]  /*13f0*/  FADD.FTZ R28, R28, R173 ;  /* 0x000000ad1c1c7221 */ /* 0x000fe40000010000 */
[----:B------:R-:W-:-:S02]  /*1400*/  FFMA.FTZ R52, R165, R173, R52 ;  /* 0x000000ada5347223 */ /* 0x000fc40000010034 */
        /* <DEDUP_REMOVED lines=26> */
[----:B------:R-:W-:Y:S02]  /*15b0*/  FADD.FTZ R181, R2, R175 ;  /* 0x000000af02b57221 */ /* 0x000fe40000010000 */
[----:B------:R-:W-:Y:S02]  /*15c0*/  FFMA.FTZ R180, R174, R175, R180 ;  /* 0x000000afaeb47223 */ /* 0x000fe400000100b4 */
.L_x_3959:
[----:B-1----:R-:W-:Y:S05]  /*15d0*/  BSYNC B0 ;  /* 0x0000000000007941 */ /* 0x002fea0003800000 */
.L_x_3951:
[----:B------:R-:W-:Y:S02]  /*15e0*/  LOP3.LUT P5, RZ, R125, 0xff, RZ, 0xc0, !PT ;  /* 0x000000ff7dff7812 */ /* 0x000fe400078ac0ff */
[----:B------:R-:W-:Y:S02]  /*15f0*/  SHF.R.U32.HI R112, RZ, 0x5, R182 ;  /* 0x00000005ff707819 */ /* 0x000fe400000116b6 */
[----:B------:R-:W-:Y:S02]  /*1600*/  LOP3.LUT P0, RZ, R182, 0x1f, RZ, 0xc0, !PT ;  /* 0x0000001fb6ff7812 */ /* 0x000fe4000780c0ff */
[----:B------:R-:W-:-:S07]  /*1610*/  LOP3.LUT R120, R112, 0x7fffffc, RZ, 0xc0, !PT ;  /* 0x07fffffc70787812 */ /* 0x000fce00078ec0ff */
[----:B------:R-:W-:Y:S01]  /*1620*/  @!P5 IADD3 R120, R120, 0x4, RZ ;  /* 0x000000047878d810 */ /* 0x000fe20007ffe0ff */
[----:B------:R-:W-:Y:S05]  /*1630*/  BRA.DIV ~URZ, `(.L_x_3964) ;  /* 0x000020327f007947 */ /* 0x000fea000b800000 */
[----:B------:R1:W3:Y:S02]  /*1640*/  SHFL.DOWN PT, R114, R181, 0x10, 0x1f ;  /* 0x0a001f00b5727f89 */ /* 0x0002e400000e0000 */
.L_x_4021:
[----:B------:R-:W-:Y:S05]  /*1650*/  BRA.DIV ~URZ, `(.L_x_3965) ;  /* 0x000020927f007947 */ /* 0x000fea000b800000 */
[----:B------:R-:W4:Y:S01]  /*1660*/  SHFL.DOWN PT, R3, R180, 0x10, 0x1f ;  /* 0x0a001f00b4037f89 */ /* 0x000f2200000e0000 */
[----:B-1-3--:R-:W-:-:S05]  /*1670*/  FADD.FTZ R181, R114, R181 ;  /* 0x000000b572b57221 */ /* 0x00afca0000010000 */
[----:B------:R-:W1:Y:S01]  /*1680*/  SHFL.DOWN PT, R2, R181, 0x8, 0x1f ;  /* 0x09001f00b5027f89 */ /* 0x000e6200000e0000 */
        /* <DEDUP_REMOVED lines=14> */
.L_x_4022:
[----:B------:R-:W-:Y:S01]  /*1770*/  @!P0 LOP3.LUT R113, R112, 0x3, RZ, 0xc0, !PT ;  /* 0x0000000370718812 */ /* 0x000fe200078ec0ff */
[----:B----4-:R-:W-:Y:S01]  /*1780*/  FADD.FTZ R122, R117, R116 ;  /* 0x00000074757a7221 */ /* 0x010fe20000010000 */
        /* <DEDUP_REMOVED lines=8> */
[----:B------:R-:W-:Y:S01]  /*1810*/  @P5 IADD3 R176, R176, -0x1, RZ ;  /* 0xffffffffb0b05810 */ /* 0x000fe20007ffe0ff */
[----:B---3--:R-:W-:-:S04]  /*1820*/  HFMA2.MMA R2, -RZ, RZ, 0, 0 ;  /* 0x00000000ff027435 */ /* 0x008fc800000001ff */
[----:B------:R-:W-:Y:S01]  /*1830*/  @P5 IMAD R176, R176, c[0x0][0x168], RZ ;  /* 0x00005a00b0b05a24 */ /* 0x000fe200078e02ff */
[----:B------:R-:W0:Y:S04]  /*1840*/  LDS.128 R112, [R120.X8+0x3000] ;  /* 0x0030000078707984 */ /* 0x000e280000008c00 */
[----:B-1----:R-:W1:Y:S01]  /*1850*/  LDS.128 R116, [R120.X8+0x3010] ;  /* 0x0030100078747984 */ /* 0x002e620000008c00 */
[----:B0-----:R-:W-:Y:S02]  /*1860*/  FADD.FTZ R3, RZ, R112 ;  /* 0x00000070ff037221 */ /* 0x001fe40000010000 */
[----:B------:R-:W-:Y:S01]  /*1870*/  FADD.FTZ R112, RZ, R113 ;  /* 0x00000071ff707221 */ /* 0x000fe20000010000 */
[----:B------:R-:W-:Y:S01]  /*1880*/  @P5 SHF.R.S32.HI R113, RZ, 0x1f, R176 ;  /* 0x0000001fff715819 */ /* 0x000fe200000114b0 */
[----:B------:R-:W-:Y:S01]  /*1890*/  FADD.FTZ R3, R114, R3 ;  /* 0x0000000372037221 */ /* 0x000fe20000010000 */
[----:B------:R-:W-:Y:S01]  /*18a0*/  @P5 LOP3.LUT R114, R182, 0x7f, RZ, 0xc0, !PT ;  /* 0x0000007fb6725812 */ /* 0x000fe200078ec0ff */
[----:B------:R-:W-:Y:S01]  /*18b0*/  FADD.FTZ R112, R115, R112 ;  /* 0x0000007073707221 */ /* 0x000fe20000010000 */
[----:B------:R-:W-:Y:S01]  /*18c0*/  @P5 LEA.HI R113, R113, R176, RZ, 0x3 ;  /* 0x000000b071715211 */ /* 0x000fe200078f18ff */
[----:B-1----:R-:W-:-:S02]  /*18d0*/  FADD.FTZ R3, R3, R116 ;  /* 0x0000007403037221 */ /* 0x002fc40000010000 */
[----:B------:R-:W-:Y:S01]  /*18e0*/  FADD.FTZ R112, R112, R117 ;  /* 0x0000007570707221 */ /* 0x000fe20000010000 */
[----:B------:R-:W-:Y:S01]  /*18f0*/  @P5 LEA.HI.SX32 R2, R113, R114, 0x1d ;  /* 0x0000007271025211 */ /* 0x000fe200078feaff */
[----:B------:R-:W-:Y:S02]  /*1900*/  FADD.FTZ R3, R118, R3 ;  /* 0x0000000376037221 */ /* 0x000fe40000010000 */
[----:B------:R-:W-:Y:S02]  /*1910*/  FADD.FTZ R112, R119, R112 ;  /* 0x0000007077707221 */ /* 0x000fe40000010000 */
[----:B------:R-:W-:Y:S02]  /*1920*/  FMUL.FTZ R3, R3, c[0x0][0x1e0] ;  /* 0x0000780003037a20 */ /* 0x000fe40000410000 */
[----:B------:R-:W-:-:S03]  /*1930*/  FMUL.FTZ R112, R112, c[0x0][0x1e0] ;  /* 0x0000780070707a20 */ /* 0x000fc60000410000 */
[----:B------:R-:W-:Y:S01]  /*1940*/  FSEL R3, R3, RZ, !P0 ;  /* 0x000000ff03037208 */ /* 0x000fe20004000000 */
[----:B------:R-:W-:Y:S05]  /*1950*/  @!P1 BRA `(.L_x_3967) ;  /* 0x000008d000009947 */ /* 0x000fea0003800000 */
        /* <DEDUP_REMOVED lines=16> */
[----:B------:R-:W-:Y:S02]  /*1a60*/  @!P4 FSEL R121, R20, RZ, P0 ;  /* 0x000000ff1479c208 */ /* 0x000fe40000000000 */
[----:B------:R-:W-:Y:S02]  /*1a70*/  @!P4 ISETP.NE.U32.AND P0, PT, RZ, c[0x0][0x218], PT ;  /* 0x00008600ff00ca0c */ /* 0x000fe40003f05070 */
[----:B------:R-:W-:-:S02]  /*1a80*/  @!P4 ISETP.NE.AND.EX P6, PT, RZ, c[0x0][0x21c], PT, P6 ;  /* 0x00008700ff00ca0c */ /* 0x000fc40003fc5360 */
        /* <DEDUP_REMOVED lines=11> */
.L_x_3969:
[----:B------:R-:W-:Y:S05]  /*1b40*/  BSYNC B1 ;  /* 0x0000000000017941 */ /* 0x000fea0003800000 */
.L_x_3968:
        /* <DEDUP_REMOVED lines=9> */
.L_x_3971:
[----:B------:R-:W-:Y:S05]  /*1be0*/  BSYNC B1 ;  /* 0x0000000000017941 */ /* 0x000fea0003800000 */
.L_x_3970:
        /* <DEDUP_REMOVED lines=8> */
.L_x_3973:
[----:B------:R-:W-:Y:S05]  /*1c70*/  BSYNC B1 ;  /* 0x0000000000017941 */ /* 0x000fea0003800000 */
.L_x_3972:
        /* <DEDUP_REMOVED lines=8> */
.L_x_3975:
[----:B------:R-:W-:Y:S05]  /*1d00*/  BSYNC B1 ;  /* 0x0000000000017941 */ /* 0x000fea0003800000 */
.L_x_3974:
        /* <DEDUP_REMOVED lines=18> */
.L_x_3977:
[----:B------:R-:W-:Y:S05]  /*1e30*/  BSYNC B1 ;  /* 0x0000000000017941 */ /* 0x000fea0003800000 */
.L_x_3976:
        /* <DEDUP_REMOVED lines=9> */
.L_x_3979:
[----:B------:R-:W-:Y:S05]  /*1ed0*/  BSYNC B1 ;  /* 0x0000000000017941 */ /* 0x000fea0003800000 */
.L_x_3978:
        /* <DEDUP_REMOVED lines=9> */
.L_x_3981:
[----:B------:R-:W-:Y:S05]  /*1f70*/  BSYNC B1 ;  /* 0x0000000000017941 */ /* 0x000fea0003800000 */
.L_x_3980:
[----:B------:R-:W-:Y:S01]  /*1f80*/  BSSY B1, `(.L_x_3982) ;  /* 0x0000008000017945 */ /* 0x000fe20003800000 */
[----:B------:R-:W-:Y:S05]  /*1f90*/  @!P4 BRA `(.L_x_3983) ;  /* 0x000000600000c947 */ /* 0x000fea0003800000 */
[----:B------:R-:W-:Y:S01]  /*1fa0*/  ISETP.NE.U32.AND P0, PT, RZ, c[0x0][0x218], PT ;  /* 0x00008600ff007a0c */ /* 0x000fe20003f05070 */
[----:B--2---:R-:W-:-:S03]  /*1fb0*/  FFMA.FTZ R178, R134, R112, R3 ;  /* 0x0000007086b27223 */ /* 0x004fc60000010003 */
[----:B------:R-:W-:Y:S01]  /*1fc0*/  ISETP.NE.AND.EX P0, PT, RZ, c[0x0][0x21c], PT, P0 ;  /* 0x00008700ff007a0c */ /* 0x000fe20003f05300 */
[----:B------:R-:W-:-:S04]  /*1fd0*/  FADD.FTZ R179, R143, -R178 ;  /* 0x800000b28fb37221 */ /* 0x000fc80000010000 */
[----:B------:R-:W-:-:S08]  /*1fe0*/  FMUL.FTZ R180, R126, R179 ;  /* 0x000000b37eb47220 */ /* 0x000fd00000410000 */
[----:B------:R-:W-:Y:S02]  /*1ff0*/  @P0 FADD.FTZ R180, R23, R180 ;  /* 0x000000b417b40221 */ /* 0x000fe40000010000 */
.L_x_3983:
[----:B------:R-:W-:Y:S05]  /*2000*/  BSYNC B1 ;  /* 0x0000000000017941 */ /* 0x000fea0003800000 */
.L_x_3982:
[----:B------:R-:W-:Y:S01]  /*2010*/  ISETP.NE.U32.AND P0, PT, RZ, c[0x0][0x258], PT ;  /* 0x00009600ff007a0c */ /* 0x000fe20003f05070 */
[----:B--2---:R-:W-:Y:S01]  /*2020*/  @P5 FMUL.FTZ R178, R177, c[0x0][0x1ec] ;  /* 0x00007b00b1b25a20 */ /* 0x004fe20000410000 */
[----:B------:R-:W-:Y:S02]  /*2030*/  ISETP.NE.AND.EX P6, PT, RZ, c[0x0][0x25c], PT, P6 ;  /* 0x00009700ff007a0c */ /* 0x000fe40003fc5360 */
[----:B------:R-:W-:Y:S02]  /*2040*/  ISETP.NE.AND.EX P0, PT, RZ, c[0x0][0x25c], PT, P0 ;  /* 0x00009700ff007a0c */ /* 0x000fe40003f05300 */
[----:B------:R-:W-:Y:S01]  /*2050*/  SEL R100, R113, R100, P6 ;  /* 0x0000006471647207 */ /* 0x000fe20003000000 */
[----:B------:R-:W-:Y:S01]  /*2060*/  @P5 FMUL.FTZ R113, R180, c[0x0][0x1ec] ;  /* 0x00007b00b4715a20 */ /* 0x000fe20000410000 */
[----:B------:R-:W-:Y:S02]  /*2070*/  @P5 F2FP.BF16.PACK_AB R122, RZ, R122 ;  /* 0x0000007aff7a523e */ /* 0x000fe400000010ff */
[----:B------:R-:W-:-:S02]  /*2080*/  @P5 F2FP.BF16.PACK_AB R178, RZ, R178 ;  /* 0x000000b2ffb2523e */ /* 0x000fc400000010ff */
[----:B------:R-:W-:Y:S02]  /*2090*/  @P5 PRMT R108, R114, 0x7610, R108 ;  /* 0x00007610726c5816 */ /* 0x000fe4000000006c */
[----:B------:R-:W-:Y:S01]  /*20a0*/  SEL R102, R117, R102, P6 ;  /* 0x0000006675667207 */ /* 0x000fe20003000000 */
[----:B------:R-:W-:Y:S01]  /*20b0*/  @P5 IMAD.MOV.U32 R117, RZ, RZ, 0x10 ;  /* 0x00000010ff755424 */ /* 0x000fe200078e00ff */
[----:B------:R-:W-:Y:S02]  /*20c0*/  @P5 F2FP.BF16.PACK_AB R123, RZ, R123 ;  /* 0x0000007bff7b523e */ /* 0x000fe400000010ff */
[----:B------:R-:W-:Y:S02]  /*20d0*/  @P0 MOV R114, 0x20 ;  /* 0x0000002000720802 */ /* 0x000fe40000000f00 */
[----:B------:R-:W-:Y:S02]  /*20e0*/  @P5 PRMT R109, R118, 0x7610, R109 ;  /* 0x00007610766d5816 */ /* 0x000fe4000000006d */
[----:B------:R-:W-:-:S02]  /*20f0*/  @P5 PRMT R110, R122, 0x7610, R110 ;  /* 0x000076107a6e5816 */ /* 0x000fc4000000006e */
[----:B------:R-:W-:Y:S02]  /*2100*/  @P5 F2FP.BF16.PACK_AB R113, RZ, R113 ;  /* 0x00000071ff71523e */ /* 0x000fe400000010ff */
[----:B------:R-:W-:Y:S02]  /*2110*/  @P5 PRMT R111, R178, 0x7610, R111 ;  /* 0x00007610b26f5816 */ /* 0x000fe4000000006f */
[----:B------:R-:W-:Y:S01]  /*2120*/  @P5 PRMT R108, R108, 0x5410, R115 ;  /* 0x000054106c6c5816 */ /* 0x000fe20000000073 */
[----:B------:R-:W-:Y:S01]  /*2130*/  @P0 IMAD.WIDE.U32 R114, R127, R114, c[0x0][0x258] ;  /* 0x000096007f720625 */ /* 0x000fe200078e0072 */
[----:B------:R-:W-:Y:S02]  /*2140*/  SEL R101, R116, R101, P6 ;  /* 0x0000006574657207 */ /* 0x000fe40003000000 */
[----:B------:R-:W-:Y:S01]  /*2150*/  SEL R103, R120, R103, P6 ;  /* 0x0000006778677207 */ /* 0x000fe20003000000 */
[----:B------:R-:W-:Y:S01]  /*2160*/  @P5 IMAD.WIDE.U32 R116, R2, R117, c[0x0][0x248] ;  /* 0x0000920002745625 */ /* 0x000fe200078e0075 */
        /* <DEDUP_REMOVED lines=12> */
.L_x_3967:
[----:B------:R-:W-:Y:S05]  /*2230*/  BSYNC B0 ;  /* 0x0000000000007941 */ /* 0x000fea0003800000 */
.L_x_3966:
[----:B------:R-:W-:Y:S01]  /*2240*/  BSSY B0, `(.L_x_3984) ;  /* 0x000008f000007945 */ /* 0x000fe20003800000 */
        /* <DEDUP_REMOVED lines=8> */
[----:B0-----:R-:W-:Y:S02]  /*22d0*/  @!P4 FSEL R116, R17, RZ, P6 ;  /* 0x000000ff1174c208 */ /* 0x001fe40003000000 */
        /* <DEDUP_REMOVED lines=22> */
.L_x_3987:
[----:B------:R-:W-:Y:S05]  /*2440*/  BSYNC B1 ;  /* 0x0000000000017941 */ /* 0x000fea0003800000 */
.L_x_3986:
        /* <DEDUP_REMOVED lines=9> */
.L_x_3989:
[----:B------:R-:W-:Y:S05]  /*24e0*/  BSYNC B1 ;  /* 0x0000000000017941 */ /* 0x000fea0003800000 */
.L_x_3988:
        /* <DEDUP_REMOVED lines=8> */
.L_x_3991:
[----:B------:R-:W-:Y:S05]  /*2570*/  BSYNC B1 ;  /* 0x0000000000017941 */ /* 0x000fea0003800000 */
.L_x_3990:
        /* <DEDUP_REMOVED lines=8> */
.L_x_3993:
[----:B------:R-:W-:Y:S05]  /*2600*/  BSYNC B1 ;  /* 0x0000000000017941 */ /* 0x000fea0003800000 */
.L_x_3992:
        /* <DEDUP_REMOVED lines=18> */
.L_x_3995:
[----:B------:R-:W-:Y:S05]  /*2730*/  BSYNC B1 ;  /* 0x0000000000017941 */ /* 0x000fea0003800000 */
.L_x_3994:
        /* <DEDUP_REMOVED lines=9> */
.L_x_3997:
[----:B------:R-:W-:Y:S05]  /*27d0*/  BSYNC B1 ;  /* 0x0000000000017941 */ /* 0x000fea0003800000 */
.L_x_3996:
        /* <DEDUP_REMOVED lines=9> */
.L_x_3999:
[----:B------:R-:W-:Y:S05]  /*2870*/  BSYNC B1 ;  /* 0x0000000000017941 */ /* 0x000fea0003800000 */
.L_x_3998:
        /* <DEDUP_REMOVED lines=8> */
.L_x_4001:
[----:B------:R-:W-:Y:S05]  /*2900*/  BSYNC B1 ;  /* 0x0000000000017941 */ /* 0x000fea0003800000 */
.L_x_4000:
        /* <DEDUP_REMOVED lines=9> */
[----:B------:R-:W-:Y:S02]  /*29a0*/  SEL R102, R117, R102, P6 ;  /* 0x0000006675667207 */ /* 0x000fe40003000000 */
[----:B------:R-:W-:Y:S02]  /*29b0*/  @P5 MOV R117, 0x10 ;  /* 0x0000001000755802 */ /* 0x000fe40000000f00 */
[----:B------:R-:W-:Y:S02]  /*29c0*/  @P0 MOV R114, 0x20 ;  /* 0x0000002000720802 */ /* 0x000fe40000000f00 */
[----:B------:R-:W-:Y:S02]  /*29d0*/  @P5 F2FP.BF16.PACK_AB R123, RZ, R123 ;  /* 0x0000007bff7b523e */ /* 0x000fe400000010ff */
[----:B------:R-:W-:-:S02]  /*29e0*/  @P5 PRMT R109, R118, 0x7610, R109 ;  /* 0x00007610766d5816 */ /* 0x000fc4000000006d */
[----:B------:R-:W-:Y:S02]  /*29f0*/  @P5 PRMT R110, R122, 0x7610, R110 ;  /* 0x000076107a6e5816 */ /* 0x000fe4000000006e */
        /* <DEDUP_REMOVED lines=19> */
.L_x_3985:
[----:B------:R-:W-:Y:S05]  /*2b30*/  BSYNC B0 ;  /* 0x0000000000007941 */ /* 0x000fea0003800000 */
.L_x_3984:
        /* <DEDUP_REMOVED lines=33> */
.L_x_4005:
[----:B------:R-:W-:Y:S05]  /*2d50*/  BSYNC B1 ;  /* 0x0000000000017941 */ /* 0x000fea0003800000 */
.L_x_4004:
        /* <DEDUP_REMOVED lines=9> */
.L_x_4007:
[----:B------:R-:W-:Y:S05]  /*2df0*/  BSYNC B1 ;  /* 0x0000000000017941 */ /* 0x000fea0003800000 */
.L_x_4006:
        /* <DEDUP_REMOVED lines=9> */
.L_x_4009:
[----:B------:R-:W-:Y:S05]  /*2e90*/  BSYNC B1 ;  /* 0x0000000000017941 */ /* 0x000fea0003800000 */
.L_x_4008:
        /* <DEDUP_REMOVED lines=9> */
.L_x_4011:
[----:B------:R-:W-:Y:S05]  /*2f30*/  BSYNC B1 ;  /* 0x0000000000017941 */ /* 0x000fea0003800000 */
.L_x_4010:
        /* <DEDUP_REMOVED lines=10> */
.L_x_4013:
[----:B------:R-:W-:Y:S05]  /*2fe0*/  BSYNC B1 ;  /* 0x0000000000017941 */ /* 0x000fea0003800000 */
.L_x_4012:
        /* <DEDUP_REMOVED lines=8> */
.L_x_4015:
[----:B------:R-:W-:Y:S05]  /*3070*/  BSYNC B1 ;  /* 0x0000000000017941 */ /* 0x000fea0003800000 */
.L_x_4014:
        /* <DEDUP_REMOVED lines=8> */
.L_x_4017:
[----:B------:R-:W-:Y:S05]  /*3100*/  BSYNC B1 ;  /* 0x0000000000017941 */ /* 0x000fea0003800000 */
.L_x_4016:
        /* <DEDUP_REMOVED lines=8> */
.L_x_4019:
[----:B------:R-:W-:Y:S05]  /*3190*/  BSYNC B1 ;  /* 0x0000000000017941 */ /* 0x000fea0003800000 */
.L_x_4018:
[----:B------:R-:W-:Y:S01]  /*31a0*/  ISETP.NE.U32.AND P4, PT, RZ, c[0x0][0x258], PT ;  /* 0x00009600ff007a0c */ /* 0x000fe20003f85070 */
[----:B------:R-:W-:Y:S01]  /*31b0*/  @P5 FMUL.FTZ R3, R121, c[0x0][0x1ec] ;  /* 0x00007b0079035a20 */ /* 0x000fe20000410000 */
[----:B------:R-:W-:Y:S01]  /*31c0*/  @P5 F2FP.BF16.PACK_AB R114, RZ, R114 ;  /* 0x00000072ff72523e */ /* 0x000fe200000010ff */
[----:B------:R-:W-:Y:S01]  /*31d0*/  @P5 FMUL.FTZ R112, R122, c[0x0][0x1ec] ;  /* 0x00007b007a705a20 */ /* 0x000fe20000410000 */
[----:B------:R-:W-:Y:S01]  /*31e0*/  ISETP.NE.AND.EX P4, PT, RZ, c[0x0][0x25c], PT, P4 ;  /* 0x00009700ff007a0c */ /* 0x000fe20003f85340 */
[----:B------:R-:W-:Y:S01]  /*31f0*/  @P5 FMUL.FTZ R123, R177, c[0x0][0x1ec] ;  /* 0x00007b00b17b5a20 */ /* 0x000fe20000410000 */
[----:B------:R-:W-:Y:S02]  /*3200*/  ISETP.NE.U32.AND P0, PT, RZ, c[0x0][0x258], PT ;  /* 0x00009600ff007a0c */ /* 0x000fe40003f05070 */
[----:B------:R-:W-:Y:S02]  /*3210*/  @P5 F2FP.BF16.PACK_AB R3, RZ, R3 ;  /* 0x00000003ff03523e */ /* 0x000fe400000010ff */
[----:B------:R-:W-:-:S02]  /*3220*/  @P5 PRMT R108, R114, 0x7610, R108 ;  /* 0x00007610726c5816 */ /* 0x000fc4000000006c */
[----:B------:R-:W-:Y:S02]  /*3230*/  @P5 F2FP.BF16.PACK_AB R115, RZ, R115 ;  /* 0x00000073ff73523e */ /* 0x000fe400000010ff */
[----:B------:R-:W-:Y:S02]  /*3240*/  ISETP.NE.AND.EX P0, PT, RZ, c[0x0][0x25c], PT, P0 ;  /* 0x00009700ff007a0c */ /* 0x000fe40003f05300 */
[----:B------:R-:W-:Y:S02]  /*3250*/  @P5 F2FP.BF16.PACK_AB R112, RZ, R112 ;  /* 0x00000070ff70523e */ /* 0x000fe400000010ff */
[----:B------:R-:W-:Y:S01]  /*3260*/  @P5 PRMT R110, R3, 0x7610, R110 ;  /* 0x00007610036e5816 */ /* 0x000fe2000000006e */
[----:B------:R-:W-:Y:S01]  /*3270*/  @P5 FMUL.FTZ R3, R176, c[0x0][0x1ec] ;  /* 0x00007b00b0035a20 */ /* 0x000fe20000410000 */
[----:B------:R-:W-:Y:S02]  /*3280*/  @P4 MOV R114, 0x20 ;  /* 0x0000002000724802 */ /* 0x000fe40000000f00 */
[----:B------:R-:W-:-:S02]  /*3290*/  @P5 F2FP.BF16.PACK_AB R118, RZ, R118 ;  /* 0x00000076ff76523e */ /* 0x000fc400000010ff */
[----:B------:R-:W-:Y:S02]  /*32a0*/  @P5 F2FP.BF16.PACK_AB R123, RZ, R123 ;  /* 0x0000007bff7b523e */ /* 0x000fe400000010ff */
[----:B------:R-:W-:Y:S02]  /*32b0*/  SEL R100, R113, R100, P0 ;  /* 0x0000006471647207 */ /* 0x000fe40000000000 */
[----:B------:R-:W-:Y:S02]  /*32c0*/  @P5 PRMT R108, R108, 0x5410, R115 ;  /* 0x000054106c6c5816 */ /* 0x000fe40000000073 */
[----:B------:R-:W-:Y:S01]  /*32d0*/  @P5 PRMT R110, R110, 0x5410, R112 ;  /* 0x000054106e6e5816 */ /* 0x000fe20000000070 */
[----:B------:R-:W-:Y:S01]  /*32e0*/  @P4 IMAD.WIDE.U32 R112, R127, R114, c[0x0][0x258] ;  /* 0x000096007f704625 */ /* 0x000fe200078e0072 */
[----:B------:R-:W-:Y:S02]  /*32f0*/  @P5 MOV R115, 0x10 ;  /* 0x0000001000735802 */ /* 0x000fe40000000f00 */
[----:B------:R-:W-:-:S02]  /*3300*/  @P5 F2FP.BF16.PACK_AB R119, RZ, R119 ;  /* 0x00000077ff77523e */ /* 0x000fc400000010ff */
[----:B------:R-:W-:Y:S02]  /*3310*/  @P5 PRMT R109, R118, 0x7610, R109 ;  /* 0x00007610766d5816 */ /* 0x000fe4000000006d */
[----:B------:R-:W-:Y:S01]  /*3320*/  @P5 F2FP.BF16.PACK_AB R114, RZ, R3 ;  /* 0x00000003ff72523e */ /* 0x000fe200000010ff */
[----:B------:R-:W-:Y:S01]  /*3330*/  @P5 IMAD.WIDE.U32 R2, R2, R115, c[0x0][0x248] ;  /* 0x0000920002025625 */ /* 0x000fe200078e0073 */
[----:B------:R-:W-:Y:S02]  /*3340*/  @P5 PRMT R111, R123, 0x7610, R111 ;  /* 0x000076107b6f5816 */ /* 0x000fe4000000006f */
[----:B------:R-:W-:Y:S02]  /*3350*/  SEL R101, R116, R101, P0 ;  /* 0x0000006574657207 */ /* 0x000fe40000000000 */
[----:B------:R-:W-:Y:S02]  /*3360*/  SEL R102, R117, R102, P0 ;  /* 0x0000006675667207 */ /* 0x000fe40000000000 */
        /* <DEDUP_REMOVED lines=8> */
[----:B------:R0:W-:Y:S04]  /*33f0*/  @P4 STG.E.128 [R112.64+0x10], R104 ;  /* 0x0000106870004986 */ /* 0x0001e8000c101d04 */
[----:B------:R0:W-:Y:S02]  /*3400*/  @P5 STG.E.128 [R2.64], R108 ;  /* 0x0000006c02005986 */ /* 0x0001e4000c101d04 */
.L_x_4003:
[----:B------:R-:W-:Y:S05]  /*3410*/  BSYNC B0 ;  /* 0x0000000000007941 */ /* 0x000fea0003800000 */
.L_x_4002:
[----:B------:R-:W-:Y:S02]  /*3420*/  IADD3 R124, R124, c[0x0][0x160], RZ ;  /* 0x000058007c7c7a10 */ /* 0x000fe40007ffe0ff */
[----:B------:R-:W-:-:S02]  /*3430*/  LOP3.LUT P4, RZ, R125, 0xff, RZ, 0xc0, !PT ;  /* 0x000000ff7dff7812 */ /* 0x000fc4000788c0ff */
[----:B------:R-:W-:Y:S02]  /*3440*/  ISETP.GE.AND P0, PT, R124, c[0x0][0x164], PT ;  /* 0x000059007c007a0c */ /* 0x000fe40003f06270 */
[----:B------:R-:W-:-:S11]  /*3450*/  SEL R125, RZ, 0x1, P4 ;  /* 0x00000001ff7d7807 */ /* 0x000fd60002000000 */
[----:B0-2---:R-:W-:Y:S01]  /*3460*/  @P0 CALL.REL.NOINC `(.L_x_3950) ;  /* 0x0000001000000944 */ /* 0x005fe20003c00000 */
[----:B------:R-:W-:Y:S05]  /*3470*/  BRA `(.L_x_4020) ;  /* 0xffffcf1000007947 */ /* 0x000fea000383ffff */
.L_x_3950:
[----:B0-----:R-:W0:Y:S01]  /*3480*/  S2UR UR6, SR_CTAID.X ;  /* 0x00000000000679c3 */ /* 0x001e220000002500 */
        /* <DEDUP_REMOVED lines=30> */
.L_x_3964:
[----:B------:R-:W-:Y:S01]  /*3670*/  HFMA2.MMA R122, -RZ, RZ, 0, 9.5367431640625e-07 ;  /* 0x00000010ff7a7435 */ /* 0x000fe200000001ff */
[----:B------:R-:W-:Y:S01]  /*3680*/  MOV R115, R181 ;  /* 0x000000b500737202 */ /* 0x000fe20000000f00 */
[----:B------:R-:W-:Y:S01]  /*3690*/  IMAD.MOV.U32 R119, RZ, RZ, 0x1f ;  /* 0x0000001fff777424 */ /* 0x000fe200078e00ff */
[----:B--2---:R-:W-:-:S02]  /*36a0*/  MOV R178, 0xffffffff ;  /* 0xffffffff00b27802 */ /* 0x004fc40000000f00 */
[----:B------:R-:W-:Y:S02]  /*36b0*/  MOV R2, 0x36d0 ;  /* 0x000036d000027802 */ /* 0x000fe40000000f00 */
[----:B0----5:R-:W-:Y:S05]  /*36c0*/  CALL.REL.NOINC `($__internal_82_$__cuda_sm70_shflsync_down_p) ;  /* 0x0000046000007944 */ /* 0x021fea0003c00000 */
[----:B-1----:R-:W-:Y:S01]  /*36d0*/  MOV R114, R115 ;  /* 0x0000007300727202 */ /* 0x002fe20000000f00 */
[----:B0-----:R-:W-:Y:S05]  /*36e0*/  BRA `(.L_x_4021) ;  /* 0xffffdf6000007947 */ /* 0x001fea000383ffff */
.L_x_3965:
[----:B------:R-:W-:Y:S01]  /*36f0*/  HFMA2.MMA R122, -RZ, RZ, 0, 9.5367431640625e-07 ;  /* 0x00000010ff7a7435 */ /* 0x000fe200000001ff */
[----:B------:R-:W-:Y:S01]  /*3700*/  MOV R115, R180 ;  /* 0x000000b400737202 */ /* 0x000fe20000000f00 */
[----:B------:R-:W-:Y:S01]  /*3710*/  IMAD.MOV.U32 R119, RZ, RZ, 0x1f ;  /* 0x0000001fff777424 */ /* 0x000fe200078e00ff */
[----:B--2---:R-:W-:Y:S02]  /*3720*/  MOV R178, 0xffffffff ;  /* 0xffffffff00b27802 */ /* 0x004fe40000000f00 */
[----:B------:R-:W-:Y:S02]  /*3730*/  MOV R2, 0x3750 ;  /* 0x0000375000027802 */ /* 0x000fe40000000f00 */
[----:B01-3-5:R-:W-:Y:S05]  /*3740*/  CALL.REL.NOINC `($__internal_82_$__cuda_sm70_shflsync_down_p) ;  /* 0x000003e000007944 */ /* 0x02bfea0003c00000 */
[----:B------:R-:W-:Y:S01]  /*3750*/  FADD.FTZ R114, R114, R181 ;  /* 0x000000b572727221 */ /* 0x000fe20000010000 */
[----:B0-----:R-:W-:Y:S01]  /*3760*/  HFMA2.MMA R122, -RZ, RZ, 0, 4.76837158203125e-07 ;  /* 0x00000008ff7a7435 */ /* 0x001fe200000001ff */
[----:B-1----:R-:W-:Y:S01]  /*3770*/  FADD.FTZ R180, R180, R115 ;  /* 0x00000073b4b47221 */ /* 0x002fe20000010000 */
[----:B------:R-:W-:Y:S01]  /*3780*/  MOV R119, 0x1f ;  /* 0x0000001f00777802 */ /* 0x000fe20000000f00 */
[----:B------:R-:W-:Y:S01]  /*3790*/  IMAD.MOV.U32 R115, RZ, RZ, R114 ;  /* 0x000000ffff737224 */ /* 0x000fe200078e0072 */
[----:B------:R-:W-:-:S02]  /*37a0*/  MOV R178, 0xffffffff ;  /* 0xffffffff00b27802 */ /* 0x000fc40000000f00 */
[----:B------:R-:W-:Y:S02]  /*37b0*/  MOV R2, 0x37d0 ;  /* 0x000037d000027802 */ /* 0x000fe40000000f00 */
[----:B------:R-:W-:Y:S05]  /*37c0*/  CALL.REL.NOINC `($__internal_82_$__cuda_sm70_shflsync_down_p) ;  /* 0x0000036000007944 */ /* 0x000fea0003c00000 */
[----:B0-----:R-:W-:Y:S01]  /*37d0*/  HFMA2.MMA R122, -RZ, RZ, 0, 4.76837158203125e-07 ;  /* 0x00000008ff7a7435 */ /* 0x001fe200000001ff */
[----:B-1----:R-:W-:Y:S01]  /*37e0*/  MOV R113, R115 ;  /* 0x0000007300717202 */ /* 0x002fe20000000f00 */
[----:B------:R-:W-:Y:S01]  /*37f0*/  IMAD.MOV.U32 R178, RZ, RZ, -0x1 ;  /* 0xffffffffffb27424 */ /* 0x000fe200078e00ff */
[----:B------:R-:W-:Y:S02]  /*3800*/  MOV R115, R180 ;  /* 0x000000b400737202 */ /* 0x000fe40000000f00 */
[----:B------:R-:W-:Y:S02]  /*3810*/  MOV R119, 0x1f ;  /* 0x0000001f00777802 */ /* 0x000fe40000000f00 */
[----:B------:R-:W-:Y:S02]  /*3820*/  MOV R2, 0x3840 ;  /* 0x0000384000027802 */ /* 0x000fe40000000f00 */
[----:B------:R-:W-:Y:S05]  /*3830*/  CALL.REL.NOINC `($__internal_82_$__cuda_sm70_shflsync_down_p) ;  /* 0x000002f000007944 */ /* 0x000fea0003c00000 */
[----:B------:R-:W-:Y:S01]  /*3840*/  FADD.FTZ R114, R113, R114 ;  /* 0x0000007271727221 */ /* 0x000fe20000010000 */
[----:B0-----:R-:W-:Y:S01]  /*3850*/  HFMA2.MMA R122, -RZ, RZ, 0, 2.384185791015625e-07 ;  /* 0x00000004ff7a7435 */ /* 0x001fe200000001ff */
[----:B-1----:R-:W-:Y:S01]  /*3860*/  FADD.FTZ R180, R180, R115 ;  /* 0x00000073b4b47221 */ /* 0x002fe20000010000 */
[----:B------:R-:W-:-:S02]  /*3870*/  MOV R119, 0x1f ;  /* 0x0000001f00777802 */ /* 0x000fc40000000f00 */
[----:B------:R-:W-:Y:S02]  /*3880*/  MOV R178, 0xffffffff ;  /* 0xffffffff00b27802 */ /* 0x000fe40000000f00 */
[----:B------:R-:W-:Y:S02]  /*3890*/  MOV R115, R114 ;  /* 0x0000007200737202 */ /* 0x000fe40000000f00 */
[----:B------:R-:W-:Y:S02]  /*38a0*/  MOV R2, 0x38c0 ;  /* 0x000038c000027802 */ /* 0x000fe40000000f00 */
[----:B------:R-:W-:Y:S05]  /*38b0*/  CALL.REL.NOINC `($__internal_82_$__cuda_sm70_shflsync_down_p) ;  /* 0x0000027000007944 */ /* 0x000fea0003c00000 */
[----:B0-----:R-:W-:Y:S01]  /*38c0*/  HFMA2.MMA R122, -RZ, RZ, 0, 2.384185791015625e-07 ;  /* 0x00000004ff7a7435 */ /* 0x001fe200000001ff */
[----:B-1----:R-:W-:Y:S01]  /*38d0*/  IMAD.MOV.U32 R113, RZ, RZ, R115 ;  /* 0x000000ffff717224 */ /* 0x002fe200078e0073 */
[----:B------:R-:W-:Y:S02]  /*38e0*/  MOV R115, R180 ;  /* 0x000000b400737202 */ /* 0x000fe40000000f00 */
[----:B------:R-:W-:Y:S02]  /*38f0*/  MOV R119, 0x1f ;  /* 0x0000001f00777802 */ /* 0x000fe40000000f00 */
[----:B------:R-:W-:-:S02]  /*3900*/  MOV R178, 0xffffffff ;  /* 0xffffffff00b27802 */ /* 0x000fc40000000f00 */
[----:B------:R-:W-:Y:S02]  /*3910*/  MOV R2, 0x3930 ;  /* 0x0000393000027802 */ /* 0x000fe40000000f00 */
[----:B------:R-:W-:Y:S05]  /*3920*/  CALL.REL.NOINC `($__internal_82_$__cuda_sm70_shflsync_down_p) ;  /* 0x0000020000007944 */ /* 0x000fea0003c00000 */
[----:B------:R-:W-:Y:S01]  /*3930*/  FADD.FTZ R114, R113, R114 ;  /* 0x0000007271727221 */ /* 0x000fe20000010000 */
[----:B0-----:R-:W-:Y:S01]  /*3940*/  HFMA2.MMA R119, -RZ, RZ, 0, 1.847743988037109375e-06 ;  /* 0x0000001fff777435 */ /* 0x001fe200000001ff */
[----:B-1----:R-:W-:Y:S01]  /*3950*/  FADD.FTZ R118, R180, R115 ;  /* 0x00000073b4767221 */ /* 0x002fe20000010000 */
[----:B------:R-:W-:Y:S01]  /*3960*/  MOV R178, 0xffffffff ;  /* 0xffffffff00b27802 */ /* 0x000fe20000000f00 */
[----:B------:R-:W-:Y:S01]  /*3970*/  IMAD.MOV.U32 R122, RZ, RZ, 0x2 ;  /* 0x00000002ff7a7424 */ /* 0x000fe200078e00ff */
[----:B------:R-:W-:Y:S02]  /*3980*/  MOV R115, R114 ;  /* 0x0000007200737202 */ /* 0x000fe40000000f00 */
[----:B------:R-:W-:Y:S02]  /*3990*/  MOV R2, 0x39b0 ;  /* 0x000039b000027802 */ /* 0x000fe40000000f00 */
[----:B------:R-:W-:Y:S05]  /*39a0*/  CALL.REL.NOINC `($__internal_82_$__cuda_sm70_shflsync_down_p) ;  /* 0x0000018000007944 */ /* 0x000fea0003c00000 */
[----:B0-----:R-:W-:Y:S01]  /*39b0*/  HFMA2.MMA R122, -RZ, RZ, 0, 1.1920928955078125e-07 ;  /* 0x00000002ff7a7435 */ /* 0x001fe200000001ff */
[----:B-1----:R-:W-:Y:S01]  /*39c0*/  MOV R113, R115 ;  /* 0x0000007300717202 */ /* 0x002fe20000000f00 */
[----:B------:R-:W-:Y:S01]  /*39d0*/  IMAD.MOV.U32 R115, RZ, RZ, R118 ;  /* 0x000000ffff737224 */ /* 0x000fe200078e0076 */
[----:B------:R-:W-:-:S02]  /*39e0*/  MOV R119, 0x1f ;  /* 0x0000001f00777802 */ /* 0x000fc40000000f00 */
[----:B------:R-:W-:Y:S02]  /*39f0*/  MOV R178, 0xffffffff ;  /* 0xffffffff00b27802 */ /* 0x000fe40000000f00 */
[----:B------:R-:W-:Y:S02]  /*3a00*/  MOV R2, 0x3a20 ;  /* 0x00003a2000027802 */ /* 0x000fe40000000f00 */
[----:B------:R-:W-:Y:S05]  /*3a10*/  CALL.REL.NOINC `($__internal_82_$__cuda_sm70_shflsync_down_p) ;  /* 0x0000011000007944 */ /* 0x000fea0003c00000 */
[----:B------:R-:W-:Y:S01]  /*3a20*/  FADD.FTZ R116, R113, R114 ;  /* 0x0000007271747221 */ /* 0x000fe20000010000 */
[----:B0-----:R-:W-:Y:S01]  /*3a30*/  HFMA2.MMA R122, -RZ, RZ, 0, 5.9604644775390625e-08 ;  /* 0x00000001ff7a7435 */ /* 0x001fe200000001ff */
[----:B-1----:R-:W-:Y:S01]  /*3a40*/  FADD.FTZ R118, R118, R115 ;  /* 0x0000007376767221 */ /* 0x002fe20000010000 */
[----:B------:R-:W-:Y:S01]  /*3a50*/  MOV R178, 0xffffffff ;  /* 0xffffffff00b27802 */ /* 0x000fe20000000f00 */
[----:B------:R-:W-:Y:S01]  /*3a60*/  IMAD.MOV.U32 R119, RZ, RZ, 0x1f ;  /* 0x0000001fff777424 */ /* 0x000fe200078e00ff */
[----:B------:R-:W-:Y:S02]  /*3a70*/  MOV R115, R116 ;  /* 0x0000007400737202 */ /* 0x000fe40000000f00 */
[----:B------:R-:W-:Y:S02]  /*3a80*/  MOV R2, 0x3aa0 ;  /* 0x00003aa000027802 */ /* 0x000fe40000000f00 */
[----:B------:R-:W-:Y:S05]  /*3a90*/  CALL.REL.NOINC `($__internal_82_$__cuda_sm70_shflsync_down_p) ;  /* 0x0000009000007944 */ /* 0x000fea0003c00000 */
[----:B0-----:R-:W-:Y:S01]  /*3aa0*/  HFMA2.MMA R119, -RZ, RZ, 0, 1.847743988037109375e-06 ;  /* 0x0000001fff777435 */ /* 0x001fe200000001ff */
[----:B-1----:R-:W-:Y:S01]  /*3ab0*/  MOV R117, R115 ;  /* 0x0000007300757202 */ /* 0x002fe20000000f00 */
[----:B------:R-:W-:Y:S01]  /*3ac0*/  IMAD.MOV.U32 R122, RZ, RZ, 0x1 ;  /* 0x00000001ff7a7424 */ /* 0x000fe200078e00ff */
[----:B------:R-:W-:-:S02]  /*3ad0*/  MOV R115, R118 ;  /* 0x0000007600737202 */ /* 0x000fc40000000f00 */
[----:B------:R-:W-:Y:S02]  /*3ae0*/  MOV R178, 0xffffffff ;  /* 0xffffffff00b27802 */ /* 0x000fe40000000f00 */
[----:B------:R-:W-:Y:S02]  /*3af0*/  MOV R2, 0x3b10 ;  /* 0x00003b1000027802 */ /* 0x000fe40000000f00 */
[----:B------:R-:W-:Y:S05]  /*3b00*/  CALL.REL.NOINC `($__internal_82_$__cuda_sm70_shflsync_down_p) ;  /* 0x0000002000007944 */ /* 0x000fea0003c00000 */
[----:B-1----:R-:W-:Y:S01]  /*3b10*/  MOV R3, R115 ;  /* 0x0000007300037202 */ /* 0x002fe20000000f00 */
[----:B0-----:R-:W-:Y:S05]  /*3b20*/  BRA `(.L_x_4022) ;  /* 0xffffdc4000007947 */ /* 0x001fea000383ffff */
        .weak           $__internal_82_$__cuda_sm70_shflsync_down_p
        .type           $__internal_82_$__cuda_sm70_shflsync_down_p,@function
        .size           $__internal_82_$__cuda_sm70_shflsync_down_p,(.L_x_9336 - $__internal_82_$__cuda_sm70_shflsync_down_p)
$__internal_82_$__cuda_sm70_shflsync_down_p:
[----:B------:R-:W-:Y:S01]  /*3b30*/  HFMA2.MMA R3, -RZ, RZ, 0, 0 ;  /* 0x00000000ff037435 */ /* 0x000fe200000001ff */
[----:B------:R-:W-:Y:S04]  /*3b40*/  WARPSYNC R178 ;  /* 0x000000b200007348 */ /* 0x000fe80003800000 */
[----:B------:R0:W1:Y:S01]  /*3b50*/  SHFL.DOWN PT, R115, R115, R122, R119 ;  /* 0x0800007a73737389 */ /* 0x00006200000e0077 */
[----:B------:R-:W-:Y:S05]  /*3b60*/  RET.REL.NODEC R2 `(_ZN10layer_norm13ln_bwd_kernelINS_13Kernel_traitsIf13__nv_bfloat16fS2_fjLj3072ELj1ELj1ELj4ELj16ENS_18Kernel_traits_baseILj3072EfS2_fS2_fjLj128EEEEELb0ELb0ELb1ELb0EEEvNS_9BwdParamsE) ;  /* 0xffffc49002007950 */ /* 0x000fea0003c3ffff */
.L_x_4023:
        /* <DEDUP_REMOVED lines=9> */
.L_x_9336:


//--------------------- .text._ZN10layer_norm13ln_bwd_kernelINS_13Kernel_traitsIf13__nv_bfloat16fS2_fjLj3072ELj1ELj1ELj4ELj16ENS_18Kernel_traits_baseILj3072EfS2_fS2_fjLj128EEEEELb0ELb0ELb1ELb1EEEvNS_9BwdParamsE --------------------------
	.section	.text._ZN10layer_norm13ln_bwd_kernelINS_13Kernel_traitsIf13__nv_bfloat16fS2_fjLj3072ELj1ELj1ELj4ELj16ENS_18Kernel_traits_baseILj3072EfS2_fS2_fjLj128EEEEELb0ELb0ELb1ELb1EEEvNS_9BwdParamsE,"ax",@progbits
	.sectioninfo	@"SHI_REGISTERS=203"
	.align	128
        .global         _ZN10layer_norm13ln_bwd_kernelINS_13Kernel_traitsIf13__nv_bfloat16fS2_fjLj3072ELj1ELj1ELj4ELj16ENS_18Kernel_traits_baseILj3072EfS2_fS2_fjLj128EEEEELb0ELb0ELb1ELb1EEEvNS_9BwdParamsE
        .type           _ZN10layer_norm13ln_bwd_kernelINS_13Kernel_traitsIf13__nv_bfloat16fS2_fjLj3072ELj1ELj1ELj4ELj16ENS_18Kernel_traits_baseILj3072EfS2_fS2_fjLj128EEEEELb0ELb0ELb1ELb1EEEvNS_9BwdParamsE,@function
        .size           _ZN10layer_norm13ln_bwd_kernelINS_13Kernel_traitsIf13__nv_bfloat16fS2_fjLj3072ELj1ELj1ELj4ELj16ENS_18Kernel_traits_baseILj3072EfS2_fS2_fjLj128EEEEELb0ELb0ELb1ELb1EEEvNS_9BwdParamsE,(.L_x_9337 - _ZN10layer_norm13ln_bwd_kernelINS_13Kernel_traitsIf13__nv_bfloat16fS2_fjLj3072ELj1ELj1ELj4ELj16ENS_18Kernel_traits_baseILj3072EfS2_fS2_fjLj128EEEEELb0ELb0ELb1ELb1EEEvNS_9BwdParamsE)
        .other          _ZN10layer_norm13ln_bwd_kernelINS_13Kernel_traitsIf13__nv_bfloat16fS2_fjLj3072ELj1ELj1ELj4ELj16ENS_18Kernel_traits_baseILj3072EfS2_fS2_fjLj128EEEEELb0ELb0ELb1ELb1EEEvNS_9BwdParamsE,@"STO_CUDA_ENTRY STV_DEFAULT"
_ZN10layer_norm13ln_bwd_kernelINS_13Kernel_traitsIf13__nv_bfloat16fS2_fjLj3072ELj1ELj1ELj4ELj16ENS_18Kernel_traits_baseILj3072EfS2_fS2_fjLj128EEEEELb0ELb0ELb1ELb1EEEvNS_9BwdParamsE:
.text._ZN10layer_norm13ln_bwd_kernelINS_13Kernel_traitsIf13__nv_bfloat16fS2_fjLj3072ELj1ELj1ELj4ELj16ENS_18Kernel_traits_baseILj3072EfS2_fS2_fjLj128EEEEELb0ELb0ELb1ELb1EEEvNS_9BwdParamsE:
        /* <DEDUP_REMOVED lines=32> */
.L_x_4024:
        /* <DEDUP_REMOVED lines=36> */
.L_x_4079:
[----:B------:R-:W-:-:S05]  /*0440*/  MOV R119, 0x4 ;  /* 0x0000000400777802 */ /* 0x000fca0000000f00 */
[----:B------:R-:W-:-:S05]  /*0450*/  IMAD.WIDE R112, R120, R119, c[0x0][0x1d8] ;  /* 0x0000760078707625 */ /* 0x000fca00078e0277 */
[----:B------:R0:W2:Y:S01]  /*0460*/  LDG.E R177, [R112.64] ;  /* 0x0000000470b17981 */ /* 0x0000a2000c1e1900 */
[----:B------:R-:W-:-:S04]  /*0470*/  IMAD.WIDE R116, R120, R119, c[0x0][0x1d0] ;  /* 0x0000740078747625 */ /* 0x000fc800078e0277 */
[----:B------:R-:W-:Y:S01]  /*0480*/  IMAD R114, R120, c[0x0][0x168], RZ ;  /* 0x00005a0078727a24 */ /* 0x000fe200078e02ff */
[----:B-----5:R1:W5:Y:S01]  /*0490*/  LDG.E R126, [R116.64] ;  /* 0x00000004747e7981 */ /* 0x020362000c1e1900 */
[----:B------:R-:W-:Y:S01]  /*04a0*/  LOP3.LUT R118, R0, 0x7f, RZ, 0xc0, !PT ;  /* 0x0000007f00767812 */ /* 0x000fe200078ec0ff */
[----:B------:R-:W-:Y:S02]  /*04b0*/  IMAD.WIDE R2, R120, R119, c[0x0][0x1a8] ;  /* 0x00006a0078027625 */ /* 0x000fe400078e0277 */
        /* <DEDUP_REMOVED lines=9> */
[----:B0-----:R-:W-:-:S04]  /*0550*/  IMAD.WIDE.U32 R112, R125, R176, c[0x0][0x218] ;  /* 0x000086007d707625 */ /* 0x001fc800078e00b0 */
[----:B---3--:R-:W-:Y:S01]  /*0560*/  IMAD.WIDE.U32 R2, R124, R176, c[0x0][0x218] ;  /* 0x000086007c027625 */ /* 0x008fe200078e00b0 */
[----:B--2---:R-:W-:-:S13]  /*0570*/  ISETP.GT.AND P5, PT, R177, RZ, PT ;  /* 0x000000ffb100720c */ /* 0x004fda0003fa4270 */
[----:B------:R-:W-:Y:S05]  /*0580*/  @P5 BRA `(.L_x_4027) ;  /* 0x000000c000005947 */ /* 0x000fea0003800000 */
[----:B-1----:R-:W-:Y:S01]  /*0590*/  ISETP.NE.U32.AND P0, PT, RZ, c[0x0][0x218], PT ;  /* 0x00008600ff007a0c */ /* 0x002fe20003f05070 */
        /* <DEDUP_REMOVED lines=11> */
.L_x_4027:
[----:B-1----:R-:W-:Y:S01]  /*0650*/  IADD3 R116, R177, -0x1, RZ ;  /* 0xffffffffb1747810 */ /* 0x002fe20007ffe0ff */
[----:B------:R-:W-:Y:S01]  /*0660*/  HFMA2.MMA R139, -RZ, RZ, 0, 9.5367431640625e-07 ;  /* 0x00000010ff8b7435 */ /* 0x000fe200000001ff */
[----:B------:R-:W-:-:S04]  /*0670*/  IMAD.WIDE R136, R120, R119, c[0x0][0x1a0] ;  /* 0x0000680078887625 */ /* 0x000fc800078e0277 */
[----:B------:R-:W-:Y:S01]  /*0680*/  IMAD R116, R116, c[0x0][0x168], RZ ;  /* 0x00005a0074747a24 */ /* 0x000fe200078e02ff */
[----:B------:R0:W2:Y:S04]  /*0690*/  LDG.E R166, [R136.64] ;  /* 0x0000000488a67981 */ /* 0x0000a8000c1e1900 */
[----:B------:R-:W-:-:S04]  /*06a0*/  SHF.R.S32.HI R117, RZ, 0x1f, R116 ;  /* 0x0000001fff757819 */ /* 0x000fc80000011474 */
[----:B------:R-:W-:-:S04]  /*06b0*/  LEA.HI R117, R117, R116, RZ, 0x3 ;  /* 0x0000007475757211 */ /* 0x000fc800078f18ff */
[----:B------:R-:W-:-:S04]  /*06c0*/  LEA.HI.SX32 R138, R117, R118, 0x1d ;  /* 0x00000076758a7211 */ /* 0x000fc800078feaff */
[C---:B------:R-:W-:Y:S01]  /*06d0*/  IADD3 R140, R138.reuse, 0x80, RZ ;  /* 0x000000808a8c7810 */ /* 0x040fe20007ffe0ff */
[----:B------:R-:W-:-:S04]  /*06e0*/  IMAD.WIDE.U32 R132, R138, R139, c[0x0][0x208] ;  /* 0x000082008a847625 */ /* 0x000fc800078e008b */
[-C--:B------:R-:W-:Y:S02]  /*06f0*/  IMAD.WIDE.U32 R160, R127, R176.reuse, c[0x0][0x188] ;  /* 0x000062007fa07625 */ /* 0x080fe400078e00b0 */
[----:B------:R-:W3:Y:S02]  /*0700*/  LDG.E.128 R132, [R132.64] ;  /* 0x0000000484847981 */ /* 0x000ee4000c1e1d00 */
[----:B------:R-:W-:Y:S02]  /*0710*/  IMAD.WIDE.U32 R140, R140, R139, c[0x0][0x208] ;  /* 0x000082008c8c7625 */ /* 0x000fe400078e008b */
[----:B------:R-:W4:Y:S02]  /*0720*/  LDG.E.128 R156, [R160.64] ;  /* 0x00000004a09c7981 */ /* 0x000f24000c1e1d00 */
[-C--:B------:R-:W-:Y:S02]  /*0730*/  IMAD.WIDE.U32 R164, R124, R176.reuse, c[0x0][0x188] ;  /* 0x000062007ca47625 */ /* 0x080fe400078e00b0 */
[----:B------:R1:W4:Y:S02]  /*0740*/  LDG.E.128 R116, [R160.64+0x10] ;  /* 0x00001004a0747981 */ /* 0x000324000c1e1d00 */
[----:B------:R-:W-:-:S02]  /*0750*/  IMAD.WIDE.U32 R162, R125, R176, c[0x0][0x188] ;  /* 0x000062007da27625 */ /* 0x000fc400078e00b0 */
[----:B------:R-:W4:Y:S04]  /*0760*/  LDG.E.128 R148, [R164.64] ;  /* 0x00000004a4947981 */ /* 0x000f28000c1e1d00 */
[----:B------:R-:W4:Y:S04]  /*0770*/  LDG.E.128 R140, [R140.64] ;  /* 0x000000048c8c7981 */ /* 0x000f28000c1e1d00 */
[----:B------:R1:W4:Y:S04]  /*0780*/  LDG.E.128 R128, [R162.64] ;  /* 0x00000004a2807981 */ /* 0x000328000c1e1d00 */
[----:B------:R1:W4:Y:S04]  /*0790*/  LDG.E.128 R152, [R162.64+0x10] ;  /* 0x00001004a2987981 */ /* 0x000328000c1e1d00 */
[----:B------:R1:W4:Y:S01]  /*07a0*/  LDG.E.128 R144, [R164.64+0x10] ;  /* 0x00001004a4907981 */ /* 0x000322000c1e1d00 */
[----:B0-----:R-:W-:-:S05]  /*07b0*/  IADD3 R136, R138, 0x100, RZ ;  /* 0x000001008a887810 */ /* 0x001fca0007ffe0ff */
        /* <DEDUP_REMOVED lines=11> */
[----:B--2---:R-:W-:Y:S02]  /*0870*/  FSEL R174, R166, RZ, !P0 ;  /* 0x000000ffa6ae7208 */ /* 0x004fe40004000000 */
[--C-:B---3--:R-:W-:Y:S02]  /*0880*/  PRMT R113, RZ, 0x5410, R132.reuse ;  /* 0x00005410ff717816 */ /* 0x108fe40000000084 */
[----:B0-----:R-:W-:Y:S01]  /*0890*/  PRMT R114, RZ, 0x7610, R132 ;  /* 0x00007610ff727816 */ /* 0x001fe20000000084 */
[C---:B----4-:R-:W-:Y:S01]  /*08a0*/  FADD.FTZ R156, -R174.reuse, R156 ;  /* 0x0000009cae9c7221 */ /* 0x050fe20000010100 */
[--C-:B------:R-:W-:Y:S01]  /*08b0*/  PRMT R166, RZ, 0x7610, R134.reuse ;  /* 0x00007610ffa67816 */ /* 0x100fe20000000086 */
[C---:B-1----:R-:W-:Y:S01]  /*08c0*/  FADD.FTZ R160, -R174.reuse, R157 ;  /* 0x0000009daea07221 */ /* 0x042fe20000010100 */
[----:B------:R-:W-:Y:S01]  /*08d0*/  PRMT R157, RZ, 0x5410, R134 ;  /* 0x00005410ff9d7816 */ /* 0x000fe20000000086 */
[C---:B------:R-:W-:Y:S02]  /*08e0*/  FADD.FTZ R132, -R174.reuse, R117 ;  /* 0x00000075ae847221 */ /* 0x040fe40000010100 */
[----:B------:R-:W-:-:S02]  /*08f0*/  FADD.FTZ R158, -R174, R158 ;  /* 0x0000009eae9e7221 */ /* 0x000fc40000010100 */
[C---:B------:R-:W-:Y:S02]  /*0900*/  FADD.FTZ R150, -R174.reuse, R150 ;  /* 0x00000096ae967221 */ /* 0x040fe40000010100 */
        /* <DEDUP_REMOVED lines=23> */
[C---:B-----5:R-:W-:Y:S02]  /*0a80*/  FMUL.FTZ R129, R123.reuse, R156 ;  /* 0x0000009c7b817220 */ /* 0x060fe40000410000 */
[C---:B------:R-:W-:Y:S02]  /*0a90*/  FMUL.FTZ R128, R123.reuse, R160 ;  /* 0x000000a07b807220 */ /* 0x040fe40000410000 */
[C---:B------:R-:W-:Y:S02]  /*0aa0*/  FMUL.FTZ R147, R123.reuse, R150 ;  /* 0x000000967b937220 */ /* 0x040fe40000410000 */
[----:B------:R-:W-:Y:S01]  /*0ab0*/  FMUL.FTZ R150, R48, R113 ;  /* 0x0000007130967220 */ /* 0x000fe20000410000 */
[----:B------:R-:W-:Y:S01]  /*0ac0*/  PRMT R115, RZ, 0x5410, R133 ;  /* 0x00005410ff737816 */ /* 0x000fe20000000085 */
[----:B------:R-:W-:-:S02]  /*0ad0*/  FMUL.FTZ R131, R123, R158 ;  /* 0x0000009e7b837220 */ /* 0x000fc40000410000 */
[----:B------:R-:W-:Y:S02]  /*0ae0*/  FFMA.FTZ R52, R129, R113, R52 ;  /* 0x0000007181347223 */ /* 0x000fe40000010034 */
[----:B------:R-:W-:Y:S02]  /*0af0*/  FADD.FTZ R96, R96, R113 ;  /* 0x0000007160607221 */ /* 0x000fe40000010000 */
[-C--:B------:R-:W-:Y:S02]  /*0b00*/  FFMA.FTZ R53, R128, R114.reuse, R53 ;  /* 0x0000007280357223 */ /* 0x080fe40000010035 */
[----:B------:R-:W-:Y:S02]  /*0b10*/  FADD.FTZ R97, R97, R114 ;  /* 0x0000007261617221 */ /* 0x000fe40000010000 */
[----:B------:R-:W-:Y:S01]  /*0b20*/  FMUL.FTZ R153, R49, R114 ;  /* 0x0000007231997220 */ /* 0x000fe20000410000 */
[--C-:B------:R-:W-:Y:S01]  /*0b30*/  PRMT R119, RZ, 0x5410, R141.reuse ;  /* 0x00005410ff777816 */ /* 0x100fe2000000008d */
[----:B------:R-:W-:Y:S01]  /*0b40*/  FADD.FTZ R114, RZ, R150 ;  /* 0x00000096ff727221 */ /* 0x000fe20000010000 */
[----:B------:R-:W-:Y:S01]  /*0b50*/  PRMT R182, RZ, 0x7610, R141 ;  /* 0x00007610ffb67816 */ /* 0x000fe2000000008d */
[----:B------:R-:W-:Y:S01]  /*0b60*/  FFMA.FTZ R113, R129, R150, RZ ;  /* 0x0000009681717223 */ /* 0x000fe200000100ff */
[----:B------:R-:W-:Y:S01]  /*0b70*/  PRMT R164, RZ, 0x7610, R133 ;  /* 0x00007610ffa47816 */ /* 0x000fe20000000085 */
[----:B------:R-:W-:-:S02]  /*0b80*/  FMUL.FTZ R141, R123, R152 ;  /* 0x000000987b8d7220 */ /* 0x000fc40000410000 */
[-C--:B------:R-:W-:Y:S02]  /*0b90*/  FFMA.FTZ R54, R131, R115.reuse, R54 ;  /* 0x0000007383367223 */ /* 0x080fe40000010036 */
[----:B------:R-:W-:Y:S02]  /*0ba0*/  FADD.FTZ R98, R98, R115 ;  /* 0x0000007362627221 */ /* 0x000fe40000010000 */
[----:B------:R-:W-:Y:S02]  /*0bb0*/  FMUL.FTZ R152, R50, R115 ;  /* 0x0000007332987220 */ /* 0x000fe40000410000 */
[----:B------:R-:W-:Y:S02]  /*0bc0*/  FADD.FTZ R115, R114, R153 ;  /* 0x0000009972737221 */ /* 0x000fe40000010000 */
[----:B------:R-:W-:Y:S02]  /*0bd0*/  FFMA.FTZ R113, R128, R153, R113 ;  /* 0x0000009980717223 */ /* 0x000fe40000010071 */
[----:B------:R-:W-:-:S02]  /*0be0*/  FMUL.FTZ R130, R123, R162 ;  /* 0x000000a27b827220 */ /* 0x000fc40000410000 */
[----:B------:R-:W-:Y:S02]  /*0bf0*/  FMUL.FTZ R155, R51, R164 ;  /* 0x000000a4339b7220 */ /* 0x000fe40000410000 */
[----:B------:R-:W-:Y:S02]  /*0c00*/  FADD.FTZ R114, R115, R152 ;  /* 0x0000009873727221 */ /* 0x000fe40000010000 */
[----:B------:R-:W-:Y:S01]  /*0c10*/  FFMA.FTZ R113, R131, R152, R113 ;  /* 0x0000009883717223 */ /* 0x000fe20000010071 */
[--C-:B------:R-:W-:Y:S01]  /*0c20*/  PRMT R167, RZ, 0x5410, R143.reuse ;  /* 0x00005410ffa77816 */ /* 0x100fe2000000008f */
        /* <DEDUP_REMOVED lines=29> */
[----:B------:R-:W-:Y:S01]  /*0e00*/  FFMA.FTZ R113, R134, R159, R113 ;  /* 0x0000009f86717223 */ /* 0x000fe20000010071 */
[--C-:B------:R-:W-:Y:S01]  /*0e10*/  PRMT R169, RZ, 0x5410, R136.reuse ;  /* 0x00005410ffa97816 */ /* 0x100fe20000000088 */
[----:B------:R-:W-:Y:S01]  /*0e20*/  FMUL.FTZ R161, R41, R176 ;  /* 0x000000b029a17220 */ /* 0x000fe20000410000 */
[----:B------:R-:W-:Y:S01]  /*0e30*/  PRMT R190, RZ, 0x7610, R136 ;  /* 0x00007610ffbe7816 */ /* 0x000fe20000000088 */
        /* <DEDUP_REMOVED lines=36> */
[----:B------:R-:W-:Y:S02]  /*1080*/  FADD.FTZ R93, R93, R166 ;  /* 0x000000a65d5d7221 */ /* 0x000fe40000010000 */
[----:B------:R-:W-:Y:S02]  /*1090*/  FFMA.FTZ R57, R132, R166, R57 ;  /* 0x000000a684397223 */ /* 0x000fe40000010039 */
        /* <DEDUP_REMOVED lines=27> */
[----:B------:R-:W-:Y:S02]  /*1250*/  FMUL.FTZ R151, R123, R200 ;  /* 0x000000c87b977220 */ /* 0x000fe40000410000 */
[----:B------:R-:W-:Y:S02]  /*1260*/  FADD.FTZ R77, R77, R112 ;  /* 0x000000704d4d7221 */ /* 0x000fe40000010000 */
[-C--:B------:R-:W-:Y:S02]  /*1270*/  FFMA.FTZ R73, R148, R112.reuse, R73 ;  /* 0x0000007094497223 */ /* 0x080fe40000010049 */
        /* <DEDUP_REMOVED lines=32> */
.L_x_4028:
[----:B------:R-:W-:Y:S05]  /*1480*/  BSYNC B0 ;  /* 0x0000000000007941 */ /* 0x000fea0003800000 */
.L_x_4026:
[----:B------:R-:W-:Y:S02]  /*1490*/  LOP3.LUT P1, RZ, R122, 0xff, RZ, 0xc0, !PT ;  /* 0x000000ff7aff7812 */ /* 0x000fe4000782c0ff */
[----:B0-----:R-:W-:Y:S02]  /*14a0*/  SHF.R.U32.HI R112, RZ, 0x5, R0 ;  /* 0x00000005ff707819 */ /* 0x001fe40000011600 */
[----:B------:R-:W-:Y:S02]  /*14b0*/  LOP3.LUT P0, RZ, R0, 0x1f, RZ, 0xc0, !PT ;  /* 0x0000001f00ff7812 */ /* 0x000fe4000780c0ff */
[----:B------:R-:W-:-:S07]  /*14c0*/  LOP3.LUT R176, R112, 0x7fffffc, RZ, 0xc0, !PT ;  /* 0x07fffffc70b07812 */ /* 0x000fce00078ec0ff */
[----:B------:R-:W-:Y:S01]  /*14d0*/  @!P1 IADD3 R176, R176, 0x4, RZ ;  /* 0x00000004b0b09810 */ /* 0x000fe20007ffe0ff */
[----:B------:R-:W-:Y:S05]  /*14e0*/  BRA.DIV ~URZ, `(.L_x_4029) ;  /* 0x00001e627f007947 */ /* 0x000fea000b800000 */
[----:B------:R0:W1:Y:S02]  /*14f0*/  SHFL.DOWN PT, R113, R116, 0x10, 0x1f ;  /* 0x0a001f0074717f89 */ /* 0x00006400000e0000 */
.L_x_4080:
        /* <DEDUP_REMOVED lines=18> */
.L_x_4081:
        /* <DEDUP_REMOVED lines=42> */
.L_x_4032:
[----:B------:R-:W-:Y:S05]  /*18c0*/  BSYNC B0 ;  /* 0x0000000000007941 */ /* 0x000fea0003800000 */
.L_x_4031:
        /* <DEDUP_REMOVED lines=19> */
.L_x_4034:
[----:B------:R-:W-:Y:S05]  /*1a00*/  BSYNC B0 ;  /* 0x0000000000007941 */ /* 0x000fea0003800000 */
.L_x_4033:
        /* <DEDUP_REMOVED lines=10> */
.L_x_4036:
[----:B------:R-:W-:Y:S05]  /*1ab0*/  BSYNC B0 ;  /* 0x0000000000007941 */ /* 0x000fea0003800000 */
.L_x_4035:
        /* <DEDUP_REMOVED lines=10> */
.L_x_4038:
[----:B------:R-:W-:Y:S05]  /*1b60*/  BSYNC B0 ;  /* 0x0000000000007941 */ /* 0x000fea0003800000 */
.L_x_4037:
        /* <DEDUP_REMOVED lines=31> */
.L_x_4040:
[----:B------:R-:W-:Y:S05]  /*1d60*/  BSYNC B0 ;  /* 0x0000000000007941 */ /* 0x000fea0003800000 */
.L_x_4039:
        /* <DEDUP_REMOVED lines=8> */
.L_x_4042:
[----:B------:R-:W-:Y:S05]  /*1df0*/  BSYNC B0 ;  /* 0x0000000000007941 */ /* 0x000fea0003800000 */
.L_x_4041:
        /* <DEDUP_REMOVED lines=18> */
.L_x_4044:
[----:B------:R-:W-:Y:S05]  /*1f20*/  BSYNC B0 ;  /* 0x0000000000007941 */ /* 0x000fea0003800000 */
.L_x_4043:
        /* <DEDUP_REMOVED lines=8> */
.L_x_4046:
[----:B------:R-:W-:Y:S05]  /*1fb0*/  BSYNC B0 ;  /* 0x0000000000007941 */ /* 0x000fea0003800000 */
.L_x_4045:
        /* <DEDUP_REMOVED lines=17> */
.L_x_4048:
[----:B------:R-:W-:Y:S05]  /*20d0*/  BSYNC B0 ;  /* 0x0000000000007941 */ /* 0x000fea0003800000 */
.L_x_4047:
[----:B------:R-:W-:Y:S01]  /*20e0*/  @P0 MOV R126, 0x20 ;  /* 0x00000020007e0802 */ /* 0x000fe20000000f00 */
[----:B------:R-:W-:Y:S01]  /*20f0*/  BSSY B0, `(.L_x_4049) ;  /* 0x0000015000007945 */ /* 0x000fe20003800000 */
[----:B------:R-:W-:Y:S02]  /*2100*/  @P4 MOV R177, 0x10 ;  /* 0x0000001000b14802 */ /* 0x000fe40000000f00 */
[----:B------:R-:W-:Y:S01]  /*2110*/  @!P5 ISETP.NE.U32.AND P3, PT, RZ, c[0x0][0x218], PT ;  /* 0x00008600ff00da0c */ /* 0x000fe20003f65070 */
[----:B------:R-:W-:Y:S01]  /*2120*/  @P0 IMAD.WIDE.U32 R126, R125, R126, c[0x0][0x258] ;  /* 0x000096007d7e0625 */ /* 0x000fe200078e007e */
[----:B------:R-:W-:Y:S02]  /*2130*/  @!P5 ISETP.NE.AND.EX P2, PT, RZ, c[0x0][0x21c], PT, P2 ;  /* 0x00008700ff00da0c */ /* 0x000fe40003f45320 */
[----:B------:R-:W-:Y:S01]  /*2140*/  SEL R114, R115, R106, P1 ;  /* 0x0000006a73727207 */ /* 0x000fe20000800000 */
[----:B------:R-:W-:Y:S01]  /*2150*/  @P4 IMAD.WIDE.U32 R176, R180, R177, c[0x0][0x248] ;  /* 0x00009200b4b04625 */ /* 0x000fe200078e00b1 */
[----:B------:R-:W-:-:S02]  /*2160*/  SEL R113, R182, R105, P1 ;  /* 0x00000069b6717207 */ /* 0x000fc40000800000 */
[----:B------:R-:W-:Y:S02]  /*2170*/  SEL R115, R116, R107, P1 ;  /* 0x0000006b74737207 */ /* 0x000fe40000800000 */
[----:B------:R-:W-:Y:S02]  /*2180*/  @!P5 ISETP.NE.AND.EX P6, PT, RZ, c[0x0][0x21c], PT, P6 ;  /* 0x00008700ff00da0c */ /* 0x000fe40003fc5360 */
[----:B------:R-:W-:Y:S02]  /*2190*/  @!P5 ISETP.NE.AND.EX P3, PT, RZ, c[0x0][0x21c], PT, P3 ;  /* 0x00008700ff00da0c */ /* 0x000fe40003f65330 */
        /* <DEDUP_REMOVED lines=10> */
.L_x_4050:
[----:B------:R-:W-:Y:S05]  /*2240*/  BSYNC B0 ;  /* 0x0000000000007941 */ /* 0x000fea0003800000 */
.L_x_4049:
        /* <DEDUP_REMOVED lines=10> */
.L_x_4052:
[----:B------:R-:W-:Y:S05]  /*22f0*/  BSYNC B0 ;  /* 0x0000000000007941 */ /* 0x000fea0003800000 */
.L_x_4051:
        /* <DEDUP_REMOVED lines=10> */
.L_x_4054:
[----:B------:R-:W-:Y:S05]  /*23a0*/  BSYNC B0 ;  /* 0x0000000000007941 */ /* 0x000fea0003800000 */
.L_x_4053:
        /* <DEDUP_REMOVED lines=26> */
.L_x_4056:
[----:B------:R-:W-:Y:S05]  /*2550*/  BSYNC B0 ;  /* 0x0000000000007941 */ /* 0x000fea0003800000 */
.L_x_4055:
        /* <DEDUP_REMOVED lines=18> */
.L_x_4058:
[----:B------:R-:W-:Y:S05]  /*2680*/  BSYNC B0 ;  /* 0x0000000000007941 */ /* 0x000fea0003800000 */
.L_x_4057:
[----:B------:R-:W-:Y:S01]  /*2690*/  BSSY B0, `(.L_x_4059) ;  /* 0x000000a000007945 */ /* 0x000fe20003800000 */
[----:B------:R-:W-:Y:S01]  /*26a0*/  @P4 FMUL.FTZ R112, R114, c[0x0][0x1ec] ;  /* 0x00007b0072704a20 */ /* 0x000fe20000410000 */
[----:B------:R-:W-:Y:S01]  /*26b0*/  @!P5 FSEL R115, R14, RZ, P6 ;  /* 0x000000ff0e73d208 */ /* 0x000fe20003000000 */
[----:B------:R-:W-:Y:S05]  /*26c0*/  @!P5 BRA `(.L_x_4060) ;  /* 0x000000600000d947 */ /* 0x000fea0003800000 */
[----:B------:R-:W-:Y:S01]  /*26d0*/  ISETP.NE.U32.AND P3, PT, RZ, c[0x0][0x218], PT ;  /* 0x00008600ff007a0c */ /* 0x000fe20003f65070 */
[----:B------:R-:W-:-:S03]  /*26e0*/  FFMA.FTZ R113, R143, R179, R178 ;  /* 0x000000b38f717223 */ /* 0x000fc600000100b2 */
[----:B------:R-:W-:Y:S01]  /*26f0*/  ISETP.NE.AND.EX P3, PT, RZ, c[0x0][0x21c], PT, P3 ;  /* 0x00008700ff007a0c */ /* 0x000fe20003f65330 */
[----:B--2---:R-:W-:-:S04]  /*2700*/  FADD.FTZ R116, R164, -R113 ;  /* 0x80000071a4747221 */ /* 0x004fc80000010000 */
[----:B------:R-:W-:-:S08]  /*2710*/  FMUL.FTZ R115, R123, R116 ;  /* 0x000000747b737220 */ /* 0x000fd00000410000 */
[----:B------:R-:W-:Y:S02]  /*2720*/  @P3 FADD.FTZ R115, R14, R115 ;  /* 0x000000730e733221 */ /* 0x000fe40000010000 */
.L_x_4060:
[----:B------:R-:W-:Y:S05]  /*2730*/  BSYNC B0 ;  /* 0x0000000000007941 */ /* 0x000fea0003800000 */
.L_x_4059:
        /* <DEDUP_REMOVED lines=17> */
.L_x_4062:
[----:B------:R-:W-:Y:S05]  /*2850*/  BSYNC B0 ;  /* 0x0000000000007941 */ /* 0x000fea0003800000 */
.L_x_4061:
        /* <DEDUP_REMOVED lines=34> */
.L_x_4064:
[----:B-1----:R-:W-:Y:S05]  /*2a80*/  BSYNC B0 ;  /* 0x0000000000007941 */ /* 0x002fea0003800000 */
.L_x_4063:
        /* <DEDUP_REMOVED lines=8> */
.L_x_4066:
[----:B------:R-:W-:Y:S05]  /*2b10*/  BSYNC B0 ;  /* 0x0000000000007941 */ /* 0x000fea0003800000 */
.L_x_4065:
        /* <DEDUP_REMOVED lines=8> */
.L_x_4068:
[----:B------:R-:W-:Y:S05]  /*2ba0*/  BSYNC B0 ;  /* 0x0000000000007941 */ /* 0x000fea0003800000 */
.L_x_4067:
        /* <DEDUP_REMOVED lines=8> */
.L_x_4070:
[----:B------:R-:W-:Y:S05]  /*2c30*/  BSYNC B0 ;  /* 0x0000000000007941 */ /* 0x000fea0003800000 */
.L_x_4069:
        /* <DEDUP_REMOVED lines=19> */
.L_x_4072:
[----:B------:R-:W-:Y:S05]  /*2d70*/  BSYNC B0 ;  /* 0x0000000000007941 */ /* 0x000fea0003800000 */
.L_x_4071:
        /* <DEDUP_REMOVED lines=10> */
.L_x_4074:
[----:B------:R-:W-:Y:S05]  /*2e20*/  BSYNC B0 ;  /* 0x0000000000007941 */ /* 0x000fea0003800000 */
.L_x_4073:
        /* <DEDUP_REMOVED lines=10> */
.L_x_4076:
[----:B------:R-:W-:Y:S05]  /*2ed0*/  BSYNC B0 ;  /* 0x0000000000007941 */ /* 0x000fea0003800000 */
.L_x_4075:
        /* <DEDUP_REMOVED lines=31> */
.L_x_4078:
[----:B------:R-:W-:Y:S05]  /*30d0*/  BSYNC B0 ;  /* 0x0000000000007941 */ /* 0x000fea0003800000 */
.L_x_4077:
        /* <DEDUP_REMOVED lines=18> */
.L_x_4025:
[----:B------:R-:W0:Y:S01]  /*3200*/  S2UR UR6, SR_CTAID.X ;  /* 0x00000000000679c3 */ /* 0x000e220000002500 */
[----:B------:R-:W-:Y:S01]  /*3210*/  HFMA2.MMA R5, -RZ, RZ, 0, 1.9073486328125e-06 ;  /* 0x00000020ff057435 */ /* 0x000fe200000001ff */
[----:B------:R-:W-:-:S02]  /*3220*/  LOP3.LUT R3, R0, 0x7f, RZ, 0xc0, !PT ;  /* 0x0000007f00037812 */ /* 0x000fc400078ec0ff */
        /* <DEDUP_REMOVED lines=18> */
.L_x_4029:
[----:B------:R-:W-:Y:S01]  /*3350*/  HFMA2.MMA R119, -RZ, RZ, 0, 9.5367431640625e-07 ;  /* 0x00000010ff777435 */ /* 0x000fe200000001ff */
[----:B------:R-:W-:-:S02]  /*3360*/  MOV R114, R116 ;  /* 0x0000007400727202 */ /* 0x000fc40000000f00 */
[----:B------:R-:W-:Y:S02]  /*3370*/  MOV R177, 0x1f ;  /* 0x0000001f00b17802 */ /* 0x000fe40000000f00 */
[----:B------:R-:W-:Y:S02]  /*3380*/  MOV R178, 0xffffffff ;  /* 0xffffffff00b27802 */ /* 0x000fe40000000f00 */
[----:B------:R-:W-:Y:S02]  /*3390*/  MOV R2, 0x33b0 ;  /* 0x000033b000027802 */ /* 0x000fe40000000f00 */
[----:B-----5:R-:W-:Y:S05]  /*33a0*/  CALL.REL.NOINC `($__internal_83_$__cuda_sm70_shflsync_down_p) ;  /* 0x0000046000007944 */ /* 0x020fea0003c00000 */
[----:B-1----:R-:W-:Y:S01]  /*33b0*/  MOV R113, R114 ;  /* 0x0000007200717202 */ /* 0x002fe20000000f00 */
[----:B0-----:R-:W-:Y:S05]  /*33c0*/  BRA `(.L_x_4080) ;  /* 0xffffe13000007947 */ /* 0x001fea000383ffff */
.L_x_4030:
[----:B------:R-:W-:Y:S01]  /*33d0*/  HFMA2.MMA R119, -RZ, RZ, 0, 9.5367431640625e-07 ;  /* 0x00000010ff777435 */ /* 0x000fe200000001ff */
[----:B------:R-:W-:Y:S02]  /*33e0*/  MOV R114, R117 ;  /* 0x0000007500727202 */ /* 0x000fe40000000f00 */
[----:B------:R-:W-:Y:S02]  /*33f0*/  MOV R177, 0x1f ;  /* 0x0000001f00b17802 */ /* 0x000fe40000000f00 */
[----:B------:R-:W-:-:S02]  /*3400*/  MOV R178, 0xffffffff ;  /* 0xffffffff00b27802 */ /* 0x000fc40000000f00 */
[----:B------:R-:W-:Y:S02]  /*3410*/  MOV R2, 0x3430 ;  /* 0x0000343000027802 */ /* 0x000fe40000000f00 */
[----:B01---5:R-:W-:Y:S05]  /*3420*/  CALL.REL.NOINC `($__internal_83_$__cuda_sm70_shflsync_down_p) ;  /* 0x000003e000007944 */ /* 0x023fea0003c00000 */
[----:B------:R-:W-:Y:S01]  /*3430*/  FADD.FTZ R116, R113, R116 ;  /* 0x0000007471747221 */ /* 0x000fe20000010000 */
[----:B0-----:R-:W-:Y:S01]  /*3440*/  HFMA2.MMA R119, -RZ, RZ, 0, 4.76837158203125e-07 ;  /* 0x00000008ff777435 */ /* 0x001fe200000001ff */
[----:B-1----:R-:W-:Y:S01]  /*3450*/  FADD.FTZ R117, R117, R114 ;  /* 0x0000007275757221 */ /* 0x002fe20000010000 */
[----:B------:R-:W-:Y:S02]  /*3460*/  MOV R177, 0x1f ;  /* 0x0000001f00b17802 */ /* 0x000fe40000000f00 */
[----:B------:R-:W-:Y:S02]  /*3470*/  MOV R178, 0xffffffff ;  /* 0xffffffff00b27802 */ /* 0x000fe40000000f00 */
[----:B------:R-:W-:Y:S02]  /*3480*/  MOV R114, R116 ;  /* 0x0000007400727202 */ /* 0x000fe40000000f00 */
[----:B------:R-:W-:Y:S02]  /*3490*/  MOV R2, 0x34b0 ;  /* 0x000034b000027802 */ /* 0x000fe40000000f00 */
[----:B------:R-:W-:Y:S05]  /*34a0*/  CALL.REL.NOINC `($__internal_83_$__cuda_sm70_shflsync_down_p) ;  /* 0x0000036000007944 */ /* 0x000fea0003c00000 */
[----:B0-----:R-:W-:Y:S01]  /*34b0*/  HFMA2.MMA R119, -RZ, RZ, 0, 4.76837158203125e-07 ;  /* 0x00000008ff777435 */ /* 0x001fe200000001ff */
[----:B-1----:R-:W-:-:S02]  /*34c0*/  MOV R113, R114 ;  /* 0x0000007200717202 */ /* 0x002fc40000000f00 */
[----:B------:R-:W-:Y:S02]  /*34d0*/  MOV R114, R117 ;  /* 0x0000007500727202 */ /* 0x000fe40000000f00 */
[----:B------:R-:W-:Y:S02]  /*34e0*/  MOV R177, 0x1f ;  /* 0x0000001f00b17802 */ /* 0x000fe40000000f00 */
[----:B------:R-:W-:Y:S02]  /*34f0*/  MOV R178, 0xffffffff ;  /* 0xffffffff00b27802 */ /* 0x000fe40000000f00 */
[----:B------:R-:W-:Y:S02]  /*3500*/  MOV R2, 0x3520 ;  /* 0x0000352000027802 */ /* 0x000fe40000000f00 */
[----:B------:R-:W-:Y:S05]  /*3510*/  CALL.REL.NOINC `($__internal_83_$__cuda_sm70_shflsync_down_p) ;  /* 0x000002f000007944 */ /* 0x000fea0003c00000 */
[----:B------:R-:W-:Y:S01]  /*3520*/  FADD.FTZ R116, R113, R116 ;  /* 0x0000007471747221 */ /* 0x000fe20000010000 */
[----:B0-----:R-:W-:Y:S01]  /*3530*/  HFMA2.MMA R119, -RZ, RZ, 0, 2.384185791015625e-07 ;  /* 0x00000004ff777435 */ /* 0x001fe200000001ff */
[----:B-1----:R-:W-:Y:S01]  /*3540*/  FADD.FTZ R117, R117, R114 ;  /* 0x0000007275757221 */ /* 0x002fe20000010000 */
[----:B------:R-:W-:Y:S02]  /*3550*/  MOV R177, 0x1f ;  /* 0x0000001f00b17802 */ /* 0x000fe40000000f00 */
[----:B------:R-:W-:-:S02]  /*3560*/  MOV R178, 0xffffffff ;  /* 0xffffffff00b27802 */ /* 0x000fc40000000f00 */
[----:B------:R-:W-:Y:S02]  /*3570*/  MOV R114, R116 ;  /* 0x0000007400727202 */ /* 0x000fe40000000f00 */
[----:B------:R-:W-:Y:S02]  /*3580*/  MOV R2, 0x35a0 ;  /* 0x000035a000027802 */ /* 0x000fe40000000f00 */
[----:B------:R-:W-:Y:S05]  /*3590*/  CALL.REL.NOINC `($__internal_83_$__cuda_sm70_shflsync_down_p) ;  /* 0x0000027000007944 */ /* 0x000fea0003c00000 */
[----:B0-----:R-:W-:Y:S01]  /*35a0*/  HFMA2.MMA R119, -RZ, RZ, 0, 2.384185791015625e-07 ;  /* 0x00000004ff777435 */ /* 0x001fe200000001ff */
[----:B-1----:R-:W-:Y:S02]  /*35b0*/  MOV R113, R114 ;  /* 0x0000007200717202 */ /* 0x002fe40000000f00 */
[----:B------:R-:W-:Y:S02]  /*35c0*/  MOV R114, R117 ;  /* 0x0000007500727202 */ /* 0x000fe40000000f00 */
[----:B------:R-:W-:Y:S02]  /*35d0*/  MOV R177, 0x1f ;  /* 0x0000001f00b17802 */ /* 0x000fe40000000f00 */
[----:B------:R-:W-:Y:S02]  /*35e0*/  MOV R178, 0xffffffff ;  /* 0xffffffff00b27802 */ /* 0x000fe40000000f00 */
[----:B------:R-:W-:-:S02]  /*35f0*/  MOV R2, 0x3610 ;  /* 0x0000361000027802 */ /* 0x000fc40000000f00 */
[----:B------:R-:W-:Y:S05]  /*3600*/  CALL.REL.NOINC `($__internal_83_$__cuda_sm70_shflsync_down_p) ;  /* 0x0000020000007944 */ /* 0x000fea0003c00000 */
[----:B------:R-:W-:Y:S01]  /*3610*/  FADD.FTZ R116, R113, R116 ;  /* 0x0000007471747221 */ /* 0x000fe20000010000 */
[----:B0-----:R-:W-:Y:S01]  /*3620*/  HFMA2.MMA R119, -RZ, RZ, 0, 1.1920928955078125e-07 ;  /* 0x00000002ff777435 */ /* 0x001fe200000001ff */
[----:B-1----:R-:W-:Y:S01]  /*3630*/  FADD.FTZ R117, R117, R114 ;  /* 0x0000007275757221 */ /* 0x002fe20000010000 */
[----:B------:R-:W-:-:S02]  /*3640*/  MOV R177, 0x1f ;  /* 0x0000001f00b17802 */ /* 0x000fc40000000f00 */
[----:B------:R-:W-:Y:S02]  /*3650*/  MOV R178, 0xffffffff ;  /* 0xffffffff00b27802 */ /* 0x000fe40000000f00 */
[----:B------:R-:W-:Y:S02]  /*3660*/  MOV R114, R116 ;  /* 0x0000007400727202 */ /* 0x000fe40000000f00 */
[----:B------:R-:W-:Y:S02]  /*3670*/  MOV R2, 0x3690 ;  /* 0x0000369000027802 */ /* 0x000fe40000000f00 */
[----:B------:R-:W-:Y:S05]  /*3680*/  CALL.REL.NOINC `($__internal_83_$__cuda_sm70_shflsync_down_p) ;  /* 0x0000018000007944 */ /* 0x000fea0003c00000 */
[----:B0-----:R-:W-:Y:S01]  /*3690*/  HFMA2.MMA R119, -RZ, RZ, 0, 1.1920928955078125e-07 ;  /* 0x00000002ff777435 */ /* 0x001fe200000001ff */
[----:B-1----:R-:W-:Y:S02]  /*36a0*/  MOV R113, R114 ;  /* 0x0000007200717202 */ /* 0x002fe40000000f00 */
[----:B------:R-:W-:Y:S02]  /*36b0*/  MOV R114, R117 ;  /* 0x0000007500727202 */ /* 0x000fe40000000f00 */
[----:B------:R-:W-:Y:S02]  /*36c0*/  MOV R177, 0x1f ;  /* 0x0000001f00b17802 */ /* 0x000fe40000000f00 */
[----:B------:R-:W-:-:S02]  /*36d0*/  MOV R178, 0xffffffff ;  /* 0xffffffff00b27802 */ /* 0x000fc40000000f00 */
[----:B------:R-:W-:Y:S02]  /*36e0*/  MOV R2, 0x3700 ;  /* 0x0000370000027802 */ /* 0x000fe40000000f00 */
[----:B------:R-:W-:Y:S05]  /*36f0*/  CALL.REL.NOINC `($__internal_83_$__cuda_sm70_shflsync_down_p) ;  /* 0x0000011000007944 */ /* 0x000fea0003c00000 */
[----:B------:R-:W-:Y:S01]  /*3700*/  FADD.FTZ R115, R113, R116 ;  /* 0x0000007471737221 */ /* 0x000fe20000010000 */
[----:B0-----:R-:W-:Y:S01]  /*3710*/  HFMA2.MMA R119, -RZ, RZ, 0, 5.9604644775390625e-08 ;  /* 0x00000001ff777435 */ /* 0x001fe200000001ff */
[----:B-1----:R-:W-:Y:S01]  /*3720*/  FADD.FTZ R117, R117, R114 ;  /* 0x0000007275757221 */ /* 0x002fe20000010000 */
[----:B------:R-:W-:Y:S02]  /*3730*/  MOV R177, 0x1f ;  /* 0x0000001f00b17802 */ /* 0x000fe40000000f00 */
[----:B------:R-:W-:Y:S02]  /*3740*/  MOV R178, 0xffffffff ;  /* 0xffffffff00b27802 */ /* 0x000fe40000000f00 */
[----:B------:R-:W-:Y:S02]  /*3750*/  MOV R114, R115 ;  /* 0x0000007300727202 */ /* 0x000fe40000000f00 */
[----:B------:R-:W-:Y:S02]  /*3760*/  MOV R2, 0x3780 ;  /* 0x0000378000027802 */ /* 0x000fe40000000f00 */
[----:B------:R-:W-:Y:S05]  /*3770*/  CALL.REL.NOINC `($__internal_83_$__cuda_sm70_shflsync_down_p) ;  /* 0x0000009000007944 */ /* 0x000fea0003c00000 */
[----:B0-----:R-:W-:Y:S01]  /*3780*/  HFMA2.MMA R119, -RZ, RZ, 0, 5.9604644775390625e-08 ;  /* 0x00000001ff777435 */ /* 0x001fe200000001ff */
[----:B-1----:R-:W-:-:S02]  /*3790*/  MOV R118, R114 ;  /* 0x0000007200767202 */ /* 0x002fc40000000f00 */
[----:B------:R-:W-:Y:S02]  /*37a0*/  MOV R114, R117 ;  /* 0x0000007500727202 */ /* 0x000fe40000000f00 */
[----:B------:R-:W-:Y:S02]  /*37b0*/  MOV R177, 0x1f ;  /* 0x0000001f00b17802 */ /* 0x000fe40000000f00 */
[----:B------:R-:W-:Y:S02]  /*37c0*/  MOV R178, 0xffffffff ;  /* 0xffffffff00b27802 */ /* 0x000fe40000000f00 */
[----:B------:R-:W-:Y:S02]  /*37d0*/  MOV R2, 0x37f0 ;  /* 0x000037f000027802 */ /* 0x000fe40000000f00 */
[----:B------:R-:W-:Y:S05]  /*37e0*/  CALL.REL.NOINC `($__internal_83_$__cuda_sm70_shflsync_down_p) ;  /* 0x0000002000007944 */ /* 0x000fea0003c00000 */
[----:B-1----:R-:W-:Y:S01]  /*37f0*/  MOV R2, R114 ;  /* 0x0000007200027202 */ /* 0x002fe20000000f00 */
[----:B0-----:R-:W-:Y:S05]  /*3800*/  BRA `(.L_x_4081) ;  /* 0xffffde1000007947 */ /* 0x001fea000383ffff */
        .weak           $__internal_83_$__cuda_sm70_shflsync_down_p
        .type           $__internal_83_$__cuda_sm70_shflsync_down_p,@function
        .size           $__internal_83_$__cuda_sm70_shflsync_down_p,(.L_x_9337 - $__internal_83_$__cuda_sm70_shflsync_down_p)
$__internal_83_$__cuda_sm70_shflsync_down_p:
[----:B------:R-:W-:Y:S01]  /*3810*/  HFMA2.MMA R3, -RZ, RZ, 0, 0 ;  /* 0x00000000ff037435 */ /* 0x000fe200000001ff */
[----:B------:R-:W-:Y:S04]  /*3820*/  WARPSYNC R178 ;  /* 0x000000b200007348 */ /* 0x000fe80003800000 */
[----:B------:R0:W1:Y:S01]  /*3830*/  SHFL.DOWN PT, R114, R114, R119, R177 ;  /* 0x0800007772727389 */ /* 0x00006200000e00b1 */
[----:B------:R-:W-:Y:S05]  /*3840*/  RET.REL.NODEC R2 `(_ZN10layer_norm13ln_bwd_kernelINS_13Kernel_traitsIf13__nv_bfloat16fS2_fjLj3072ELj1ELj1ELj4ELj16ENS_18Kernel_traits_baseILj3072EfS2_fS2_fjLj128EEEEELb0ELb0ELb1ELb1EEEvNS_9BwdParamsE) ;  /* 0xffffc7b002007950 */ /* 0x000fea0003c3ffff */
.L_x_4082:
        /* <DEDUP_REMOVED lines=11> */
.L_x_9337:


//--------------------- .text._ZN10layer_norm13ln_bwd_kernelINS_13Kernel_traitsIf13__nv_bfloat16fS2_fjLj3072ELj1ELj1ELj4ELj16ENS_18Kernel_traits_baseILj3072EfS2_fS2_fjLj128EEEEELb0ELb1ELb0ELb0EEEvNS_9BwdParamsE --------------------------
	.section	.text._ZN10layer_norm13ln_bwd_kernelINS_13Kernel_traitsIf13__nv_bfloat16fS2_fjLj3072ELj1ELj1ELj4ELj16ENS_18Kernel_traits_baseILj3072EfS2_fS2_fjLj128EEEEELb0ELb1ELb0ELb0EEEvNS_9BwdParamsE,"ax",@progbits
	.sectioninfo	@"SHI_REGISTERS=235"
	.align	128
        .global         _ZN10layer_norm13ln_bwd_kernelINS_13Kernel_traitsIf13__nv_bfloat16fS2_fjLj3072ELj1ELj1ELj4ELj16ENS_18Kernel_traits_baseILj3072EfS2_fS2_fjLj128EEEEELb0ELb1ELb0ELb0EEEvNS_9BwdParamsE
        .type           _ZN10layer_norm13ln_bwd_kernelINS_13Kernel_traitsIf13__nv_bfloat16fS2_fjLj3072ELj1ELj1ELj4ELj16ENS_18Kernel_traits_baseILj3072EfS2_fS2_fjLj128EEEEELb0ELb1ELb0ELb0EEEvNS_9BwdParamsE,@function
        .size           _ZN10layer_norm13ln_bwd_kernelINS_13Kernel_traitsIf13__nv_bfloat16fS2_fjLj3072ELj1ELj1ELj4ELj16ENS_18Kernel_traits_baseILj3072EfS2_fS2_fjLj128EEEEELb0ELb1ELb0ELb0EEEvNS_9BwdParamsE,(.L_x_9338 - _ZN10layer_norm13ln_bwd_kernelINS_13Kernel_traitsIf13__nv_bfloat16fS2_fjLj3072ELj1ELj1ELj4ELj16ENS_18Kernel_traits_baseILj3072EfS2_fS2_fjLj128EEEEELb0ELb1ELb0ELb0EEEvNS_9BwdParamsE)
        .other          _ZN10layer_norm13ln_bwd_kernelINS_13Kernel_traitsIf13__nv_bfloat16fS2_fjLj3072ELj1ELj1ELj4ELj16ENS_18Kernel_traits_baseILj3072EfS2_fS2_fjLj128EEEEELb0ELb1ELb0ELb0EEEvNS_9BwdParamsE,@"STO_CUDA_ENTRY STV_DEFAULT"
_ZN10layer_norm13ln_bwd_kernelINS_13Kernel_traitsIf13__nv_bfloat16fS2_fjLj3072ELj1ELj1ELj4ELj16ENS_18Kernel_traits_baseILj3072EfS2_fS2_fjLj128EEEEELb0ELb1ELb0ELb0EEEvNS_9BwdParamsE:
.text._ZN10layer_norm13ln_bwd_kernelINS_13Kernel_traitsIf13__nv_bfloat16fS2_fjLj3072ELj1ELj1ELj4ELj16ENS_18Kernel_traits_baseILj3072EfS2_fS2_fjLj128EEEEELb0ELb1ELb0ELb0EEEvNS_9BwdParamsE:
        /* <DEDUP_REMOVED lines=78> */
.L_x_4098:
[----:B------:R-:W-:Y:S02]  /*04e0*/  ISETP.NE.U32.AND P0, PT, RZ, c[0x0][0x1c0], PT ;  /* 0x00007000ff007a0c */ /* 0x000fe40003f05070 */
[----:B------:R-:W-:-:S02]  /*04f0*/  MOV R180, 0x4 ;  /* 0x0000000400b47802 */ /* 0x000fc40000000f00 */
[----:B------:R-:W-:Y:S02]  /*0500*/  ISETP.NE.AND.EX P0, PT, RZ, c[0x0][0x1c4], PT, P0 ;  /* 0x00007100ff007a0c */ /* 0x000fe40003f05300 */
[----:B------:R-:W-:Y:S01]  /*0510*/  SHF.R.S32.HI R6, RZ, 0x1f, R3 ;  /* 0x0000001fff067819 */ /* 0x000fe20000011403 */
[----:B------:R-:W-:-:S04]  /*0520*/  IMAD.WIDE R178, R3, R180, c[0x0][0x1a0] ;  /* 0x0000680003b27625 */ /* 0x000fc800078e02b4 */
[C---:B------:R-:W-:Y:S02]  /*0530*/  IMAD.WIDE R180, R3.reuse, R180, c[0x0][0x1a8] ;  /* 0x00006a0003b47625 */ /* 0x040fe400078e02b4 */
[----:B------:R-:W2:Y:S04]  /*0540*/  LDG.E R178, [R178.64] ;  /* 0x00000004b2b27981 */ /* 0x000ea8000c1e1900 */
[----:B------:R-:W-:-:S04]  /*0550*/  @P0 LEA R176, P1, R3, c[0x0][0x1c0], 0x1 ;  /* 0x0000700003b00a11 */ /* 0x000fc800078208ff */
[C---:B------:R-:W-:Y:S02]  /*0560*/  @P0 LEA.HI.X R177, R3.reuse, c[0x0][0x1c4], R6, 0x1, P1 ;  /* 0x0000710003b10a11 */ /* 0x040fe400008f0c06 */
[----:B-----5:R1:W5:Y:S04]  /*0570*/  LDG.E R6, [R180.64] ;  /* 0x00000004b4067981 */ /* 0x020368000c1e1900 */
[----:B------:R1:W5:Y:S01]  /*0580*/  @P0 LDG.E.U16 R221, [R176.64] ;  /* 0x00000004b0dd0981 */ /* 0x000362000c1e1500 */
[----:B------:R-:W-:-:S05]  /*0590*/  IMAD R5, R3, c[0x0][0x168], RZ ;  /* 0x00005a0003057a24 */ /* 0x000fca00078e02ff */
[----:B------:R-:W-:-:S04]  /*05a0*/  SHF.R.S32.HI R182, RZ, 0x1f, R5 ;  /* 0x0000001fffb67819 */ /* 0x000fc80000011405 */
[----:B------:R-:W-:Y:S02]  /*05b0*/  LEA.HI R5, R182, R5, RZ, 0x3 ;  /* 0x00000005b6057211 */ /* 0x000fe400078f18ff */
[----:B------:R-:W-:Y:S01]  /*05c0*/  LOP3.LUT R182, R0, 0x7f, RZ, 0xc0, !PT ;  /* 0x0000007f00b67812 */ /* 0x000fe200078ec0ff */
[----:B------:R-:W-:Y:S01]  /*05d0*/  BSSY B0, `(.L_x_4084) ;  /* 0x0000057000007945 */ /* 0x000fe20003800000 */
[----:B0-----:R-:W-:Y:S02]  /*05e0*/  ISETP.NE.AND P1, PT, R2, RZ, PT ;  /* 0x000000ff0200720c */ /* 0x001fe40003f25270 */
[----:B------:R-:W-:Y:S01]  /*05f0*/  LEA.HI.SX32 R5, R5, R182, 0x1d ;  /* 0x000000b605057211 */ /* 0x000fe200078feaff */
[----:B------:R-:W-:Y:S01]  /*0600*/  CS2R R222, SRZ ;  /* 0x0000000000de7805 */ /* 0x000fe2000001ff00 */
[----:B------:R-:W-:Y:S02]  /*0610*/  LOP3.LUT P5, RZ, R4, 0xff, RZ, 0xc0, !PT ;  /* 0x000000ff04ff7812 */ /* 0x000fe400078ac0ff */
[----:B------:R-:W-:-:S02]  /*0620*/  SHF.R.U32.HI R220, RZ, 0x5, R0 ;  /* 0x00000005ffdc7819 */ /* 0x000fc40000011600 */
        /* <DEDUP_REMOVED lines=18> */
[----:B------:R-:W-:Y:S01]  /*0750*/  FADD.FTZ R193, -R219, R176 ;  /* 0x000000b0dbc17221 */ /* 0x000fe20000010100 */
[----:B----4-:R-:W-:-:S03]  /*0760*/  PRMT R177, RZ, 0x5410, R180 ;  /* 0x00005410ffb17816 */ /* 0x010fc600000000b4 */
[----:B0----5:R-:W-:Y:S01]  /*0770*/  FMUL.FTZ R189, R6, R193 ;  /* 0x000000c106bd7220 */ /* 0x021fe20000410000 */
[----:B------:R-:W-:Y:S01]  /*0780*/  PRMT R180, RZ, 0x7610, R180 ;  /* 0x00007610ffb47816 */ /* 0x000fe200000000b4 */
[----:B------:R-:W-:Y:S02]  /*0790*/  FADD.FTZ R213, -R219, R179 ;  /* 0x000000b3dbd57221 */ /* 0x000fe40000010100 */
[-C--:B------:R-:W-:Y:S01]  /*07a0*/  FMUL.FTZ R218, R32, R177.reuse ;  /* 0x000000b120da7220 */ /* 0x080fe20000410000 */
[----:B------:R-:W-:Y:S01]  /*07b0*/  PRMT R179, RZ, 0x5410, R181 ;  /* 0x00005410ffb37816 */ /* 0x000fe200000000b5 */
[----:B------:R-:W-:Y:S02]  /*07c0*/  FADD.FTZ R100, R100, R177 ;  /* 0x000000b164647221 */ /* 0x000fe40000010000 */
[----:B------:R-:W-:Y:S02]  /*07d0*/  FFMA.FTZ R80, R189, R177, R80 ;  /* 0x000000b1bd507223 */ /* 0x000fe40000010050 */
[----:B------:R-:W-:-:S02]  /*07e0*/  FADD.FTZ R215, -R219, R178 ;  /* 0x000000b2dbd77221 */ /* 0x000fc40000010100 */
[C---:B------:R-:W-:Y:S02]  /*07f0*/  FMUL.FTZ R217, R6.reuse, R217 ;  /* 0x000000d906d97220 */ /* 0x040fe40000410000 */
[----:B------:R-:W-:Y:S02]  /*0800*/  FMUL.FTZ R216, R33, R180 ;  /* 0x000000b421d87220 */ /* 0x000fe40000410000 */
[----:B------:R-:W-:Y:S02]  /*0810*/  FADD.FTZ R177, RZ, R218 ;  /* 0x000000daffb17221 */ /* 0x000fe40000010000 */
[----:B------:R-:W-:Y:S01]  /*0820*/  FFMA.FTZ R176, R189, R218, RZ ;  /* 0x000000dabdb07223 */ /* 0x000fe200000100ff */
        /* <DEDUP_REMOVED lines=9> */
[----:B---3--:R-:W-:-:S02]  /*08c0*/  FADD.FTZ R211, -R219, R184 ;  /* 0x000000b8dbd37221 */ /* 0x008fc40000010100 */
        /* <DEDUP_REMOVED lines=39> */
.L_x_4085:
[----:B-1----:R-:W-:Y:S05]  /*0b40*/  BSYNC B0 ;  /* 0x0000000000007941 */ /* 0x002fea0003800000 */
.L_x_4084:
        /* <DEDUP_REMOVED lines=18> */
[----:B---3--:R-:W-:Y:S01]  /*0c70*/  PRMT R13, RZ, 0x5410, R16 ;  /* 0x00005410ff0d7816 */ /* 0x008fe20000000010 */
[C---:B------:R-:W-:Y:S01]  /*0c80*/  FADD.FTZ R181, -R219.reuse, R14 ;  /* 0x0000000edbb57221 */ /* 0x040fe20000010100 */
[----:B------:R-:W-:Y:S01]  /*0c90*/  PRMT R16, RZ, 0x7610, R16 ;  /* 0x00007610ff107816 */ /* 0x000fe20000000010 */
[C---:B------:R-:W-:Y:S01]  /*0ca0*/  FADD.FTZ R183, -R219.reuse, R15 ;  /* 0x0000000fdbb77221 */ /* 0x040fe20000010100 */
[--C-:B------:R-:W-:Y:S01]  /*0cb0*/  PRMT R185, RZ, 0x5410, R19.reuse ;  /* 0x00005410ffb97816 */ /* 0x100fe20000000013 */
[C---:B----4-:R-:W-:Y:S01]  /*0cc0*/  FADD.FTZ R177, -R219.reuse, R10 ;  /* 0x0000000adbb17221 */ /* 0x050fe20000010100 */
[----:B------:R-:W-:Y:S01]  /*0cd0*/  PRMT R178, RZ, 0x7610, R19 ;  /* 0x00007610ffb27816 */ /* 0x000fe20000000013 */
[C---:B------:R-:W-:Y:S01]  /*0ce0*/  FADD.FTZ R19, -R219.reuse, R9 ;  /* 0x00000009db137221 */ /* 0x040fe20000010100 */
[--C-:B------:R-:W-:Y:S01]  /*0cf0*/  PRMT R15, RZ, 0x5410, R17.reuse ;  /* 0x00005410ff0f7816 */ /* 0x100fe20000000011 */
[----:B-----5:R-:W-:Y:S01]  /*0d00*/  FMUL.FTZ R7, R6, R7 ;  /* 0x0000000706077220 */ /* 0x020fe20000410000 */
[----:B0-----:R-:W-:Y:S01]  /*0d10*/  PRMT R20, RZ, 0x7610, R17 ;  /* 0x00007610ff147816 */ /* 0x001fe20000000011 */
[----:B------:R-:W-:Y:S01]  /*0d20*/  FMUL.FTZ R10, R48, R13 ;  /* 0x0000000d300a7220 */ /* 0x000fe20000410000 */
[--C-:B------:R-:W-:Y:S01]  /*0d30*/  PRMT R21, RZ, 0x5410, R18.reuse ;  /* 0x00005410ff157816 */ /* 0x100fe20000000012 */
[----:B------:R-:W-:Y:S01]  /*0d40*/  FMUL.FTZ R9, R6, R181 ;  /* 0x000000b506097220 */ /* 0x000fe20000410000 */
[----:B------:R-:W-:Y:S01]  /*0d50*/  PRMT R22, RZ, 0x7610, R18 ;  /* 0x00007610ff167816 */ /* 0x000fe20000000012 */
[----:B------:R-:W-:-:S02]  /*0d60*/  FADD.FTZ R17, -R219, R8 ;  /* 0x00000008db117221 */ /* 0x000fc40000010100 */
[----:B------:R-:W-:Y:S02]  /*0d70*/  FADD.FTZ R187, -R219, R11 ;  /* 0x0000000bdbbb7221 */ /* 0x000fe40000010100 */
[----:B------:R-:W-:Y:S02]  /*0d80*/  FMUL.FTZ R8, R6, R179 ;  /* 0x000000b306087220 */ /* 0x000fe40000410000 */
[----:B------:R-:W-:Y:S02]  /*0d90*/  FMUL.FTZ R11, R49, R16 ;  /* 0x00000010310b7220 */ /* 0x000fe40000410000 */
[----:B------:R-:W-:Y:S02]  /*0da0*/  FADD.FTZ R18, R223, R10 ;  /* 0x0000000adf127221 */ /* 0x000fe40000010000 */
[----:B------:R-:W-:Y:S02]  /*0db0*/  FFMA.FTZ R222, R7, R10, R222 ;  /* 0x0000000a07de7223 */ /* 0x000fe400000100de */
[----:B------:R-:W-:-:S02]  /*0dc0*/  FADD.FTZ R110, R110, R15 ;  /* 0x0000000f6e6e7221 */ /* 0x000fc40000010000 */
[-C--:B------:R-:W-:Y:S02]  /*0dd0*/  FFMA.FTZ R90, R9, R15.reuse, R90 ;  /* 0x0000000f095a7223 */ /* 0x080fe4000001005a */
[----:B------:R-:W-:Y:S02]  /*0de0*/  FMUL.FTZ R14, R50, R15 ;  /* 0x0000000f320e7220 */ /* 0x000fe40000410000 */
[C---:B------:R-:W-:Y:S02]  /*0df0*/  FMUL.FTZ R15, R6.reuse, R17 ;  /* 0x00000011060f7220 */ /* 0x040fe40000410000 */
[C---:B------:R-:W-:Y:S02]  /*0e00*/  FMUL.FTZ R12, R6.reuse, R183 ;  /* 0x000000b7060c7220 */ /* 0x040fe40000410000 */
        /* <DEDUP_REMOVED lines=36> */
.L_x_4087:
[----:B------:R-:W-:Y:S05]  /*1050*/  BSYNC B0 ;  /* 0x0000000000007941 */ /* 0x000fea0003800000 */
.L_x_4086:
        /* <DEDUP_REMOVED lines=20> */
[--C-:B------:R-:W-:Y:S01]  /*11a0*/  PRMT R176, RZ, 0x7610, R181.reuse ;  /* 0x00007610ffb07816 */ /* 0x100fe200000000b5 */
[----:B------:R-:W-:Y:S01]  /*11b0*/  FMUL.FTZ R23, R6, R23 ;  /* 0x0000001706177220 */ /* 0x000fe20000410000 */
[----:B------:R-:W-:Y:S01]  /*11c0*/  PRMT R180, RZ, 0x7610, R180 ;  /* 0x00007610ffb47816 */ /* 0x000fe200000000b4 */
[----:B0-----:R-:W-:Y:S01]  /*11d0*/  FMUL.FTZ R196, R72, R177 ;  /* 0x000000b148c47220 */ /* 0x001fe20000410000 */
[----:B------:R-:W-:Y:S01]  /*11e0*/  PRMT R179, RZ, 0x5410, R181 ;  /* 0x00005410ffb37816 */ /* 0x000fe200000000b5 */
[----:B-1----:R-:W-:-:S02]  /*11f0*/  FMUL.FTZ R194, R6, R199 ;  /* 0x000000c706c27220 */ /* 0x002fc40000410000 */
[----:B------:R-:W-:Y:S02]  /*1200*/  FADD.FTZ R175, R175, R176 ;  /* 0x000000b0afaf7221 */ /* 0x000fe40000010000 */
[-C--:B------:R-:W-:Y:S02]  /*1210*/  FFMA.FTZ R167, R198, R176.reuse, R167 ;  /* 0x000000b0c6a77223 */ /* 0x080fe400000100a7 */
[----:B------:R-:W-:Y:S02]  /*1220*/  FMUL.FTZ R199, R75, R176 ;  /* 0x000000b04bc77220 */ /* 0x000fe40000410000 */
[----:B------:R-:W-:Y:S02]  /*1230*/  FADD.FTZ R201, -R219, R178 ;  /* 0x000000b2dbc97221 */ /* 0x000fe40000010100 */
[----:B------:R-:W-:Y:S02]  /*1240*/  FMUL.FTZ R197, R73, R180 ;  /* 0x000000b449c57220 */ /* 0x000fe40000410000 */
[----:B------:R-:W-:-:S02]  /*1250*/  FADD.FTZ R176, R223, R196 ;  /* 0x000000c4dfb07221 */ /* 0x000fc40000010000 */
[C---:B------:R-:W-:Y:S02]  /*1260*/  FFMA.FTZ R222, R23.reuse, R196, R222 ;  /* 0x000000c417de7223 */ /* 0x040fe400000100de */
[----:B------:R-:W-:Y:S02]  /*1270*/  FADD.FTZ R172, R172, R177 ;  /* 0x000000b1acac7221 */ /* 0x000fe40000010000 */
[----:B------:R-:W-:Y:S02]  /*1280*/  FFMA.FTZ R164, R23, R177, R164 ;  /* 0x000000b117a47223 */ /* 0x000fe400000100a4 */
        /* <DEDUP_REMOVED lines=14> */
[--C-:B------:R-:W-:Y:S02]  /*1370*/  PRMT R207, RZ, 0x5410, R183.reuse ;  /* 0x00005410ffcf7816 */ /* 0x100fe400000000b7 */
[----:B------:R-:W-:Y:S01]  /*1380*/  PRMT R178, RZ, 0x7610, R183 ;  /* 0x00007610ffb27816 */ /* 0x000fe200000000b7 */
[----:B------:R-:W-:Y:S02]  /*1390*/  FADD.FTZ R183, -R219, R186 ;  /* 0x000000badbb77221 */ /* 0x000fe40000010100 */
[----:B------:R-:W-:-:S02]  /*13a0*/  FMUL.FTZ R204, R6, R185 ;  /* 0x000000b906cc7220 */ /* 0x000fc40000410000 */
[----:B------:R-:W-:Y:S02]  /*13b0*/  FMUL.FTZ R203, R77, R182 ;  /* 0x000000b64dcb7220 */ /* 0x000fe40000410000 */
[----:B------:R-:W-:Y:S02]  /*13c0*/  FADD.FTZ R176, R177, R202 ;  /* 0x000000cab1b07221 */ /* 0x000fe40000010000 */
[C---:B------:R-:W-:Y:S02]  /*13d0*/  FFMA.FTZ R222, R201.reuse, R202, R222 ;  /* 0x000000cac9de7223 */ /* 0x040fe400000100de */
[----:B------:R-:W-:Y:S02]  /*13e0*/  FADD.FTZ R168, R168, R205 ;  /* 0x000000cda8a87221 */ /* 0x000fe40000010000 */
[----:B------:R-:W-:Y:S02]  /*13f0*/  FFMA.FTZ R120, R201, R205, R120 ;  /* 0x000000cdc9787223 */ /* 0x000fe40000010078 */
[----:B------:R-:W-:-:S02]  /*1400*/  FMUL.FTZ R205, R6, R183 ;  /* 0x000000b706cd7220 */ /* 0x000fc40000410000 */
[----:B------:R-:W-:Y:S02]  /*1410*/  FADD.FTZ R187, -R219, R187 ;  /* 0x000000bbdbbb7221 */ /* 0x000fe40000010100 */
        /* <DEDUP_REMOVED lines=19> */
.L_x_4089:
[----:B------:R-:W-:Y:S05]  /*1550*/  BSYNC B0 ;  /* 0x0000000000007941 */ /* 0x000fea0003800000 */
.L_x_4088:
[----:B------:R-:W-:Y:S02]  /*1560*/  LOP3.LUT R186, R220, 0x7fffffc, RZ, 0xc0, !PT ;  /* 0x07fffffcdcba7812 */ /* 0x000fe400078ec0ff */
[----:B------:R-:W-:Y:S02]  /*1570*/  MOV R219, 0x3f800000 ;  /* 0x3f80000000db7802 */ /* 0x000fe40000000f00 */
[----:B------:R-:W-:Y:S02]  /*1580*/  LOP3.LUT P1, RZ, R0, 0x1f, RZ, 0xc0, !PT ;  /* 0x0000001f00ff7812 */ /* 0x000fe4000782c0ff */
[----:B------:R-:W-:Y:S02]  /*1590*/  @!P5 IADD3 R186, R186, 0x4, RZ ;  /* 0x00000004babad810 */ /* 0x000fe40007ffe0ff */
[----:B-----5:R-:W-:Y:S01]  /*15a0*/  @P0 PRMT R219, RZ, 0x5410, R221 ;  /* 0x00005410ffdb0816 */ /* 0x020fe200000000dd */
[----:B------:R-:W-:Y:S06]  /*15b0*/  BRA.DIV ~URZ, `(.L_x_4090) ;  /* 0x000017a27f007947 */ /* 0x000fec000b800000 */
[----:B------:R0:W1:Y:S02]  /*15c0*/  SHFL.DOWN PT, R178, R223, 0x10, 0x1f ;  /* 0x0a001f00dfb27f89 */ /* 0x00006400000e0000 */
.L_x_4103:
        /* <DEDUP_REMOVED lines=18> */
.L_x_4104:
        /* <DEDUP_REMOVED lines=32> */
[----:B------:R-:W-:Y:S01]  /*18f0*/  ISETP.NE.U32.AND P0, PT, RZ, c[0x0][0x258], PT ;  /* 0x00009600ff007a0c */ /* 0x000fe20003f05070 */
[-CC-:B------:R-:W-:Y:S01]  /*1900*/  FFMA.FTZ R187, R213, R220.reuse, R221.reuse ;  /* 0x000000dcd5bb7223 */ /* 0x180fe200000100dd */
[----:B------:R-:W-:Y:S01]  /*1910*/  ISETP.NE.AND.EX P5, PT, RZ, c[0x0][0x25c], PT, P5 ;  /* 0x00009700ff007a0c */ /* 0x000fe20003fa5350 */
[-CC-:B------:R-:W-:Y:S01]  /*1920*/  FFMA.FTZ R223, R211, R220.reuse, R221.reuse ;  /* 0x000000dcd3df7223 */ /* 0x180fe200000100dd */
[----:B------:R-:W-:Y:S01]  /*1930*/  ISETP.NE.AND.EX P0, PT, RZ, c[0x0][0x25c], PT, P0 ;  /* 0x00009700ff007a0c */ /* 0x000fe20003f05300 */
[----:B------:R-:W-:-:S02]  /*1940*/  FFMA.FTZ R225, R209, R220, R221 ;  /* 0x000000dcd1e17223 */ /* 0x000fc400000100dd */
[----:B------:R-:W-:Y:S02]  /*1950*/  FADD.FTZ R183, R216, -R183 ;  /* 0x800000b7d8b77221 */ /* 0x000fe40000010000 */
        /* <DEDUP_REMOVED lines=8> */
[----:B------:R-:W-:Y:S02]  /*19e0*/  FMUL.FTZ R222, R6, R183 ;  /* 0x000000b706de7220 */ /* 0x000fe40000410000 */
[----:B------:R-:W-:Y:S02]  /*19f0*/  FADD.FTZ R227, R190, -R227 ;  /* 0x800000e3bee37221 */ /* 0x000fe40000010000 */
[----:B------:R-:W-:Y:S02]  /*1a00*/  FADD.FTZ R229, R192, -R229 ;  /* 0x800000e5c0e57221 */ /* 0x000fe40000010000 */
[----:B------:R-:W-:-:S02]  /*1a10*/  FMUL.FTZ R181, R6, R181 ;  /* 0x000000b506b57220 */ /* 0x000fc40000410000 */
[C---:B------:R-:W-:Y:S02]  /*1a20*/  FMUL.FTZ R185, R6.reuse, R185 ;  /* 0x000000b906b97220 */ /* 0x040fe40000410000 */
[C---:B------:R-:W-:Y:S02]  /*1a30*/  FMUL.FTZ R180, R6.reuse, R187 ;  /* 0x000000bb06b47220 */ /* 0x040fe40000410000 */
[C---:B------:R-:W-:Y:S02]  /*1a40*/  FMUL.FTZ R183, R6.reuse, R223 ;  /* 0x000000df06b77220 */ /* 0x040fe40000410000 */
[C---:B------:R-:W-:Y:S02]  /*1a50*/  FMUL.FTZ R182, R6.reuse, R225 ;  /* 0x000000e106b67220 */ /* 0x040fe40000410000 */
[----:B------:R-:W-:Y:S02]  /*1a60*/  @P1 FADD.FTZ R222, R149, R222 ;  /* 0x000000de95de1221 */ /* 0x000fe40000010000 */
[----:B------:R-:W-:-:S02]  /*1a70*/  FMUL.FTZ R187, R6, R227 ;  /* 0x000000e306bb7220 */ /* 0x000fc40000410000 */
[----:B------:R-:W-:Y:S01]  /*1a80*/  FMUL.FTZ R186, R6, R229 ;  /* 0x000000e506ba7220 */ /* 0x000fe20000410000 */
[----:B------:R-:W-:Y:S01]  /*1a90*/  SEL R97, R222, R97, P0 ;  /* 0x00000061de617207 */ /* 0x000fe20000000000 */
        /* <DEDUP_REMOVED lines=56> */
.L_x_4093:
[----:B------:R-:W-:Y:S05]  /*1e20*/  BSYNC B0 ;  /* 0x0000000000007941 */ /* 0x000fea0003800000 */
.L_x_4092:
        /* <DEDUP_REMOVED lines=95> */
.L_x_4095:
[----:B------:R-:W-:Y:S05]  /*2420*/  BSYNC B0 ;  /* 0x0000000000007941 */ /* 0x000fea0003800000 */
.L_x_4094:
        /* <DEDUP_REMOVED lines=63> */
[C---:B------:R-:W-:Y:S01]  /*2820*/  @P1 LEA R186, P0, R5.reuse, c[0x0][0x258], 0x5 ;  /* 0x0000960005ba1a11 */ /* 0x040fe200078028ff */
        /* <DEDUP_REMOVED lines=13> */
[----:B------:R0:W-:Y:S01]  /*2900*/  STG.E.128 [R184.64], R180 ;  /* 0x000000b4b8007986 */ /* 0x0001e2000c101d04 */
[----:B--2---:R-:W-:Y:S02]  /*2910*/  PRMT R5, RZ, 0x5410, R176 ;  /* 0x00005410ff057816 */ /* 0x004fe400000000b0 */
        /* <DEDUP_REMOVED lines=15> */
.L_x_4097:
[----:B------:R-:W-:Y:S05]  /*2a10*/  BSYNC B0 ;  /* 0x0000000000007941 */ /* 0x000fea0003800000 */
.L_x_4096:
[----:B------:R-:W-:Y:S02]  /*2a20*/  IADD3 R3, R3, c[0x0][0x160], RZ ;  /* 0x0000580003037a10 */ /* 0x000fe40007ffe0ff */
[----:B------:R-:W-:Y:S02]  /*2a30*/  LOP3.LUT P1, RZ, R4, 0xff, RZ, 0xc0, !PT ;  /* 0x000000ff04ff7812 */ /* 0x000fe4000782c0ff */
[----:B------:R-:W-:Y:S02]  /*2a40*/  ISETP.GE.AND P0, PT, R3, c[0x0][0x164], PT ;  /* 0x0000590003007a0c */ /* 0x000fe40003f06270 */
[----:B------:R-:W-:-:S11]  /*2a50*/  SEL R4, RZ, 0x1, P1 ;  /* 0x00000001ff047807 */ /* 0x000fd60000800000 */
[----:B------:R-:W-:Y:S01]  /*2a60*/  @P0 CALL.REL.NOINC `(.L_x_4083) ;  /* 0x0000001000000944 */ /* 0x000fe20003c00000 */
[----:B------:R-:W-:Y:S05]  /*2a70*/  BRA `(.L_x_4098) ;  /* 0xffffda6000007947 */ /* 0x000fea000383ffff */
.L_x_4083:
        /* <DEDUP_REMOVED lines=19> */
.L_x_4100:
[----:B------:R-:W-:Y:S05]  /*2bb0*/  BSYNC B0 ;  /* 0x0000000000007941 */ /* 0x000fea0003800000 */
.L_x_4099:
        /* <DEDUP_REMOVED lines=13> */
.L_x_4102:
[----:B------:R-:W-:Y:S05]  /*2c90*/  BSYNC B0 ;  /* 0x0000000000007941 */ /* 0x000fea0003800000 */
.L_x_4101:
        /* <DEDUP_REMOVED lines=12> */
.L_x_4090:
[----:B------:R-:W-:Y:S01]  /*2d60*/  HFMA2.MMA R184, -RZ, RZ, 0, 9.5367431640625e-07 ;  /* 0x00000010ffb87435 */ /* 0x000fe200000001ff */
[----:B------:R-:W-:-:S02]  /*2d70*/  MOV R179, R223 ;  /* 0x000000df00b37202 */ /* 0x000fc40000000f00 */
[----:B------:R-:W-:Y:S02]  /*2d80*/  MOV R185, 0x1f ;  /* 0x0000001f00b97802 */ /* 0x000fe40000000f00 */
[----:B------:R-:W-:Y:S02]  /*2d90*/  MOV R224, 0xffffffff ;  /* 0xffffffff00e07802 */ /* 0x000fe40000000f00 */
[----:B------:R-:W-:Y:S02]  /*2da0*/  MOV R176, 0x2dc0 ;  /* 0x00002dc000b07802 */ /* 0x000fe40000000f00 */
[----:B------:R-:W-:Y:S05]  /*2db0*/  CALL.REL.NOINC `($__internal_84_$__cuda_sm70_shflsync_down_p) ;  /* 0x0000045000007944 */ /* 0x000fea0003c00000 */
[----:B-1----:R-:W-:Y:S01]  /*2dc0*/  MOV R178, R185 ;  /* 0x000000b900b27202 */ /* 0x002fe20000000f00 */
[----:B0-----:R-:W-:Y:S05]  /*2dd0*/  BRA `(.L_x_4103) ;  /* 0xffffe7f000007947 */ /* 0x001fea000383ffff */
.L_x_4091:
[----:B------:R-:W-:Y:S01]  /*2de0*/  HFMA2.MMA R184, -RZ, RZ, 0, 9.5367431640625e-07 ;  /* 0x00000010ffb87435 */ /* 0x000fe200000001ff */
[----:B------:R-:W-:Y:S02]  /*2df0*/  MOV R179, R222 ;  /* 0x000000de00b37202 */ /* 0x000fe40000000f00 */
[----:B------:R-:W-:Y:S02]  /*2e00*/  MOV R185, 0x1f ;  /* 0x0000001f00b97802 */ /* 0x000fe40000000f00 */
[----:B------:R-:W-:-:S02]  /*2e10*/  MOV R224, 0xffffffff ;  /* 0xffffffff00e07802 */ /* 0x000fc40000000f00 */
[----:B------:R-:W-:Y:S02]  /*2e20*/  MOV R176, 0x2e40 ;  /* 0x00002e4000b07802 */ /* 0x000fe40000000f00 */
[----:B01----:R-:W-:Y:S05]  /*2e30*/  CALL.REL.NOINC `($__internal_84_$__cuda_sm70_shflsync_down_p) ;  /* 0x000003d000007944 */ /* 0x003fea0003c00000 */
[----:B------:R-:W-:Y:S01]  /*2e40*/  FADD.FTZ R223, R178, R223 ;  /* 0x000000dfb2df7221 */ /* 0x000fe20000010000 */
[----:B0-----:R-:W-:Y:S01]  /*2e50*/  HFMA2.MMA R184, -RZ, RZ, 0, 4.76837158203125e-07 ;  /* 0x00000008ffb87435 */ /* 0x001fe200000001ff */
[----:B-1----:R-:W-:Y:S01]  /*2e60*/  FADD.FTZ R222, R222, R185 ;  /* 0x000000b9dede7221 */ /* 0x002fe20000010000 */
[----:B------:R-:W-:Y:S02]  /*2e70*/  MOV R185, 0x1f ;  /* 0x0000001f00b97802 */ /* 0x000fe40000000f00 */
[----:B------:R-:W-:Y:S02]  /*2e80*/  MOV R224, 0xffffffff ;  /* 0xffffffff00e07802 */ /* 0x000fe40000000f00 */
[----:B------:R-:W-:Y:S02]  /*2e90*/  MOV R179, R223 ;  /* 0x000000df00b37202 */ /* 0x000fe40000000f00 */
[----:B------:R-:W-:Y:S02]  /*2ea0*/  MOV R176, 0x2ec0 ;  /* 0x00002ec000b07802 */ /* 0x000fe40000000f00 */
[----:B------:R-:W-:Y:S05]  /*2eb0*/  CALL.REL.NOINC `($__internal_84_$__cuda_sm70_shflsync_down_p) ;  /* 0x0000035000007944 */ /* 0x000fea0003c00000 */
[----:B0-----:R-:W-:Y:S01]  /*2ec0*/  HFMA2.MMA R184, -RZ, RZ, 0, 4.76837158203125e-07 ;  /* 0x00000008ffb87435 */ /* 0x001fe200000001ff */
[----:B-1----:R-:W-:-:S02]  /*2ed0*/  MOV R178, R185 ;  /* 0x000000b900b27202 */ /* 0x002fc40000000f00 */
[----:B------:R-:W-:Y:S02]  /*2ee0*/  MOV R179, R222 ;  /* 0x000000de00b37202 */ /* 0x000fe40000000f00 */
[----:B------:R-:W-:Y:S02]  /*2ef0*/  MOV R185, 0x1f ;  /* 0x0000001f00b97802 */ /* 0x000fe40000000f00 */
[----:B------:R-:W-:Y:S02]  /*2f00*/  MOV R224, 0xffffffff ;  /* 0xffffffff00e07802 */ /* 0x000fe40000000f00 */
[----:B------:R-:W-:Y:S02]  /*2f10*/  MOV R176, 0x2f30 ;  /* 0x00002f3000b07802 */ /* 0x000fe40000000f00 */
[----:B------:R-:W-:Y:S05]  /*2f20*/  CALL.REL.NOINC `($__internal_84_$__cuda_sm70_shflsync_down_p) ;  /* 0x000002e000007944 */ /* 0x000fea0003c00000 */
[----:B------:R-:W-:Y:S01]  /*2f30*/  FADD.FTZ R223, R178, R223 ;  /* 0x000000dfb2df7221 */ /* 0x000fe20000010000 */
[----:B0-----:R-:W-:Y:S01]  /*2f40*/  HFMA2.MMA R184, -RZ, RZ, 0, 2.384185791015625e-07 ;  /* 0x00000004ffb87435 */ /* 0x001fe200000001ff */
[----:B-1----:R-:W-:Y:S01]  /*2f50*/  FADD.FTZ R222, R222, R185 ;  /* 0x000000b9dede7221 */ /* 0x002fe20000010000 */
[----:B------:R-:W-:Y:S02]  /*2f60*/  MOV R185, 0x1f ;  /* 0x0000001f00b97802 */ /* 0x000fe40000000f00 */
[----:B------:R-:W-:-:S02]  /*2f70*/  MOV R224, 0xffffffff ;  /* 0xffffffff00e07802 */ /* 0x000fc40000000f00 */
[----:B------:R-:W-:Y:S02]  /*2f80*/  MOV R179, R223 ;  /* 0x000000df00b37202 */ /* 0x000fe40000000f00 */
[----:B------:R-:W-:Y:S02]  /*2f90*/  MOV R176, 0x2fb0 ;  /* 0x00002fb000b07802 */ /* 0x000fe40000000f00 */
[----:B------:R-:W-:Y:S05]  /*2fa0*/  CALL.REL.NOINC `($__internal_84_$__cuda_sm70_shflsync_down_p) ;  /* 0x0000026000007944 */ /* 0x000fea0003c00000 */
[----:B0-----:R-:W-:Y:S01]  /*2fb0*/  HFMA2.MMA R184, -RZ, RZ, 0, 2.384185791015625e-07 ;  /* 0x00000004ffb87435 */ /* 0x001fe200000001ff */
[----:B-1----:R-:W-:Y:S02]  /*2fc0*/  MOV R178, R185 ;  /* 0x000000b900b27202 */ /* 0x002fe40000000f00 */
[----:B------:R-:W-:Y:S02]  /*2fd0*/  MOV R179, R222 ;  /* 0x000000de00b37202 */ /* 0x000fe40000000f00 */
[----:B------:R-:W-:Y:S02]  /*2fe0*/  MOV R185, 0x1f ;  /* 0x0000001f00b97802 */ /* 0x000fe40000000f00 */
[----:B------:R-:W-:Y:S02]  /*2ff0*/  MOV R224, 0xffffffff ;  /* 0xffffffff00e07802 */ /* 0x000fe40000000f00 */
[----:B------:R-:W-:-:S02]  /*3000*/  MOV R176, 0x3020 ;  /* 0x0000302000b07802 */ /* 0x000fc40000000f00 */
[----:B------:R-:W-:Y:S05]  /*3010*/  CALL.REL.NOINC `($__internal_84_$__cuda_sm70_shflsync_down_p) ;  /* 0x000001f000007944 */ /* 0x000fea0003c00000 */
[----:B------:R-:W-:Y:S01]  /*3020*/  FADD.FTZ R223, R178, R223 ;  /* 0x000000dfb2df7221 */ /* 0x000fe20000010000 */
[----:B0-----:R-:W-:Y:S01]  /*3030*/  HFMA2.MMA R184, -RZ, RZ, 0, 1.1920928955078125e-07 ;  /* 0x00000002ffb87435 */ /* 0x001fe200000001ff */
[----:B-1----:R-:W-:Y:S01]  /*3040*/  FADD.FTZ R182, R222, R185 ;  /* 0x000000b9deb67221 */ /* 0x002fe20000010000 */
[----:B------:R-:W-:-:S02]  /*3050*/  MOV R185, 0x1f ;  /* 0x0000001f00b97802 */ /* 0x000fc40000000f00 */
[----:B------:R-:W-:Y:S02]  /*3060*/  MOV R224, 0xffffffff ;  /* 0xffffffff00e07802 */ /* 0x000fe40000000f00 */
[----:B------:R-:W-:Y:S02]  /*3070*/  MOV R179, R223 ;  /* 0x000000df00b37202 */ /* 0x000fe40000000f00 */
[----:B------:R-:W-:Y:S02]  /*3080*/  MOV R176, 0x30a0 ;  /* 0x000030a000b07802 */ /* 0x000fe40000000f00 */
[----:B------:R-:W-:Y:S05]  /*3090*/  CALL.REL.NOINC `($__internal_84_$__cuda_sm70_shflsync_down_p) ;  /* 0x0000017000007944 */ /* 0x000fea0003c00000 */
[----:B0-----:R-:W-:Y:S01]  /*30a0*/  HFMA2.MMA R184, -RZ, RZ, 0, 1.1920928955078125e-07 ;  /* 0x00000002ffb87435 */ /* 0x001fe200000001ff */
[----:B-1----:R-:W-:Y:S02]  /*30b0*/  MOV R178, R185 ;  /* 0x000000b900b27202 */ /* 0x002fe40000000f00 */
[----:B------:R-:W-:Y:S02]  /*30c0*/  MOV R179, R182 ;  /* 0x000000b600b37202 */ /* 0x000fe40000000f00 */
[----:B------:R-:W-:Y:S02]  /*30d0*/  MOV R185, 0x1f ;  /* 0x0000001f00b97802 */ /* 0x000fe40000000f00 */
[----:B------:R-:W-:-:S02]  /*30e0*/  MOV R224, 0xffffffff ;  /* 0xffffffff00e07802 */ /* 0x000fc40000000f00 */
[----:B------:R-:W-:Y:S02]  /*30f0*/  MOV R176, 0x3110 ;  /* 0x0000311000b07802 */ /* 0x000fe40000000f00 */
[----:B------:R-:W-:Y:S05]  /*3100*/  CALL.REL.NOINC `($__internal_84_$__cuda_sm70_shflsync_down_p) ;  /* 0x0000010000007944 */ /* 0x000fea0003c00000 */
[----:B------:R-:W-:Y:S01]  /*3110*/  FADD.FTZ R180, R178, R223 ;  /* 0x000000dfb2b47221 */ /* 0x000fe20000010000 */
[----:B0-----:R-:W-:Y:S01]  /*3120*/  HFMA2.MMA R184, -RZ, RZ, 0, 5.9604644775390625e-08 ;  /* 0x00000001ffb87435 */ /* 0x001fe200000001ff */
[----:B-1----:R-:W-:Y:S01]  /*3130*/  FADD.FTZ R182, R182, R185 ;  /* 0x000000b9b6b67221 */ /* 0x002fe20000010000 */
[----:B------:R-:W-:Y:S02]  /*3140*/  MOV R185, 0x1f ;  /* 0x0000001f00b97802 */ /* 0x000fe40000000f00 */
[----:B------:R-:W-:Y:S02]  /*3150*/  MOV R224, 0xffffffff ;  /* 0xffffffff00e07802 */ /* 0x000fe40000000f00 */
[----:B------:R-:W-:Y:S02]  /*3160*/  MOV R179, R180 ;  /* 0x000000b400b37202 */ /* 0x000fe40000000f00 */
[----:B------:R-:W-:Y:S02]  /*3170*/  MOV R176, 0x3190 ;  /* 0x0000319000b07802 */ /* 0x000fe40000000f00 */
[----:B------:R-:W-:Y:S05]  /*3180*/  CALL.REL.NOINC `($__internal_84_$__cuda_sm70_shflsync_down_p) ;  /* 0x0000008000007944 */ /* 0x000fea0003c00000 */
[----:B0-----:R-:W-:Y:S01]  /*3190*/  HFMA2.MMA R184, -RZ, RZ, 0, 5.9604644775390625e-08 ;  /* 0x00000001ffb87435 */ /* 0x001fe200000001ff */
[----:B-1----:R-:W-:-:S02]  /*31a0*/  MOV R183, R185 ;  /* 0x000000b900b77202 */ /* 0x002fc40000000f00 */
[----:B------:R-:W-:Y:S02]  /*31b0*/  MOV R179, R182 ;  /* 0x000000b600b37202 */ /* 0x000fe40000000f00 */
[----:B------:R-:W-:Y:S02]  /*31c0*/  MOV R185, 0x1f ;  /* 0x0000001f00b97802 */ /* 0x000fe40000000f00 */
[----:B------:R-:W-:Y:S02]  /*31d0*/  MOV R224, 0xffffffff ;  /* 0xffffffff00e07802 */ /* 0x000fe40000000f00 */
[----:B------:R-:W-:Y:S02]  /*31e0*/  MOV R176, 0x3200 ;  /* 0x0000320000b07802 */ /* 0x000fe40000000f00 */
[----:B------:R-:W-:Y:S05]  /*31f0*/  CALL.REL.NOINC `($__internal_84_$__cuda_sm70_shflsync_down_p) ;  /* 0x0000001000007944 */ /* 0x000fea0003c00000 */
[----:B01----:R-:W-:Y:S05]  /*3200*/  BRA `(.L_x_4104) ;  /* 0xffffe4e000007947 */ /* 0x003fea000383ffff */
        .weak           $__internal_84_$__cuda_sm70_shflsync_down_p
        .type           $__internal_84_$__cuda_sm70_shflsync_down_p,@function
        .size           $__internal_84_$__cuda_sm70_shflsync_down_p,(.L_x_9338 - $__internal_84_$__cuda_sm70_shflsync_down_p)
$__internal_84_$__cuda_sm70_shflsync_down_p:
[----:B------:R-:W-:Y:S01]  /*3210*/  HFMA2.MMA R177, -RZ, RZ, 0, 0 ;  /* 0x00000000ffb17435 */ /* 0x000fe200000001ff */
[----:B------:R-:W-:Y:S04]  /*3220*/  WARPSYNC R224 ;  /* 0x000000e000007348 */ /* 0x000fe80003800000 */
[----:B------:R0:W1:Y:S01]  /*3230*/  SHFL.DOWN PT, R185, R179, R184, R185 ;  /* 0x080000b8b3b97389 */ /* 0x00006200000e00b9 */
[----:B------:R-:W-:Y:S05]  /*3240*/  RET.REL.NODEC R176 `(_ZN10layer_norm13ln_bwd_kernelINS_13Kernel_traitsIf13__nv_bfloat16fS2_fjLj3072ELj1ELj1ELj4ELj16ENS_18Kernel_traits_baseILj3072EfS2_fS2_fjLj128EEEEELb0ELb1ELb0ELb0EEEvNS_9BwdParamsE) ;  /* 0xffffcdb0b0007950 */ /* 0x000fea0003c3ffff */
.L_x_4105:
        /* <DEDUP_REMOVED lines=11> */
.L_x_9338:


//--------------------- .text._ZN10layer_norm13ln_bwd_kernelINS_13Kernel_traitsIf13__nv_bfloat16fS2_fjLj3072ELj1ELj1ELj4ELj16ENS_18Kernel_traits_baseILj3072EfS2_fS2_fjLj128EEEEELb0ELb1ELb0ELb1EEEvNS_9BwdParamsE --------------------------
	.section	.text._ZN10layer_norm13ln_bwd_kernelINS_13Kernel_traitsIf13__nv_bfloat16fS2_fjLj3072ELj1ELj1ELj4ELj16ENS_18Kernel_traits_baseILj3072EfS2_fS2_fjLj128EEEEELb0ELb1ELb0ELb1EEEvNS_9BwdParamsE,"ax",@progbits
	.sectioninfo	@"SHI_REGISTERS=250"
	.align	128
        .global         _ZN10layer_norm13ln_bwd_kernelINS_13Kernel_traitsIf13__nv_bfloat16fS2_fjLj3072ELj1ELj1ELj4ELj16ENS_18Kernel_traits_baseILj3072EfS2_fS2_fjLj128EEEEELb0ELb1ELb0ELb1EEEvNS_9BwdParamsE
        .type           _ZN10layer_norm13ln_bwd_kernelINS_13Kernel_traitsIf13__nv_bfloat16fS2_fjLj3072ELj1ELj1ELj4ELj16ENS_18Kernel_traits_baseILj3072EfS2_fS2_fjLj128EEEEELb0ELb1ELb0ELb1EEEvNS_9BwdParamsE,@function
        .size           _ZN10layer_norm13ln_bwd_kernelINS_13Kernel_traitsIf13__nv_bfloat16fS2_fjLj3072ELj1ELj1ELj4ELj16ENS_18Kernel_traits_baseILj3072EfS2_fS2_fjLj128EEEEELb0ELb1ELb0ELb1EEEvNS_9BwdParamsE,(.L_x_9339 - _ZN10layer_norm13ln_bwd_kernelINS_13Kernel_traitsIf13__nv_bfloat16fS2_fjLj3072ELj1ELj1ELj4ELj16ENS_18Kernel_traits_baseILj3072EfS2_fS2_fjLj128EEEEELb0ELb1ELb0ELb1EEEvNS_9BwdParamsE)
        .other          _ZN10layer_norm13ln_bwd_kernelINS_13Kernel_traitsIf13__nv_bfloat16fS2_fjLj3072ELj1ELj1ELj4ELj16ENS_18Kernel_traits_baseILj3072EfS2_fS2_fjLj128EEEEELb0ELb1ELb0ELb1EEEvNS_9BwdParamsE,@"STO_CUDA_ENTRY STV_DEFAULT"
_ZN10layer_norm13ln_bwd_kernelINS_13Kernel_traitsIf13__nv_bfloat16fS2_fjLj3072ELj1ELj1ELj4ELj16ENS_18Kernel_traits_baseILj3072EfS2_fS2_fjLj128EEEEELb0ELb1ELb0ELb1EEEvNS_9BwdParamsE:
.text._ZN10layer_norm13ln_bwd_kernelINS_13Kernel_traitsIf13__nv_bfloat16fS2_fjLj3072ELj1ELj1ELj4ELj16ENS_18Kernel_traits_baseILj3072EfS2_fS2_fjLj128EEEEELb0ELb1ELb0ELb1EEEvNS_9BwdParamsE:
        /* <DEDUP_REMOVED lines=44> */
.L_x_4106:
[----:B------:R-:W-:-:S04]  /*02c0*/  SHF.L.U32 R0, R173, 0x5, RZ ;  /* 0x00000005ad007819 */ /* 0x000fc800000006ff */
[----:B------:R-:W-:-:S04]  /*02d0*/  LOP3.LUT R0, R0, 0xfe0, RZ, 0xc0, !PT ;  /* 0x00000fe000007812 */ /* 0x000fc800078ec0ff */
[C---:B------:R-:W-:Y:S02]  /*02e0*/  IADD3 R2, P0, R0.reuse, c[0x0][0x1b0], RZ ;  /* 0x00006c0000027a10 */ /* 0x040fe40007f1e0ff */
[----:B------:R-:W-:Y:S02]  /*02f0*/  IADD3 R4, P1, R0, c[0x0][0x1c8], RZ ;  /* 0x0000720000047a10 */ /* 0x000fe40007f3e0ff */
[----:B------:R-:W-:Y:S02]  /*0300*/  IADD3.X R3, RZ, c[0x0][0x1b4], RZ, P0, !PT ;  /* 0x00006d00ff037a10 */ /* 0x000fe400007fe4ff */
[----:B------:R-:W-:Y:S01]  /*0310*/  IADD3.X R5, RZ, c[0x0][0x1cc], RZ, P1, !PT ;  /* 0x00007300ff057a10 */ /* 0x000fe20000ffe4ff */
[----:B------:R-:W-:Y:S02]  /*0320*/  HFMA2.MMA R203, -RZ, RZ, 0, 5.9604644775390625e-08 ;  /* 0x00000001ffcb7435 */ /* 0x000fe400000001ff */
[----:B------:R-:W-:Y:S01]  /*0330*/  HFMA2.MMA R0, -RZ, RZ, 0, 0 ;  /* 0x00000000ff007435 */ /* 0x000fe200000001ff */
[----:B------:R0:W5:Y:S01]  /*0340*/  LDG.E.128 R80, [R2.64] ;  /* 0x0000000402507981 */ /* 0x000162000c1e1d00 */
[----:B------:R-:W-:Y:S01]  /*0350*/  MOV R172, RZ ;  /* 0x000000ff00ac7202 */ /* 0x000fe20000000f00 */
        /* <DEDUP_REMOVED lines=44> */
[----:B0-----:R-:W-:Y:S01]  /*0620*/  CS2R R2, SRZ ;  /* 0x0000000000027805 */ /* 0x001fe2000001ff00 */
[----:B-1----:R-:W-:-:S02]  /*0630*/  CS2R R4, SRZ ;  /* 0x0000000000047805 */ /* 0x002fc4000001ff00 */
.L_x_4111:
        /* <DEDUP_REMOVED lines=13> */
[----:B------:R-:W-:Y:S02]  /*0710*/  IMAD.WIDE.U32 R186, R202, R204, c[0x0][0x188] ;  /* 0x00006200caba7625 */ /* 0x000fe400078e00cc */
[----:B------:R-:W3:Y:S02]  /*0720*/  LDG.E.128 R120, [R120.64] ;  /* 0x0000000478787981 */ /* 0x000ee4000c1e1d00 */
[C---:B------:R-:W-:Y:S02]  /*0730*/  IMAD.WIDE.U32 R132, R201.reuse, R144, c[0x0][0x208] ;  /* 0x00008200c9847625 */ /* 0x040fe400078e0090 */
[----:B------:R1:W4:Y:S02]  /*0740*/  LDG.E.128 R116, [R186.64] ;  /* 0x00000004ba747981 */ /* 0x000324000c1e1d00 */
[----:B------:R-:W-:Y:S02]  /*0750*/  IMAD.WIDE R188, R198, R189, c[0x0][0x1a8] ;  /* 0x00006a00c6bc7625 */ /* 0x000fe400078e02bd */
[----:B0-----:R-:W4:Y:S02]  /*0760*/  LDG.E.128 R132, [R132.64] ;  /* 0x0000000484847981 */ /* 0x001f24000c1e1d00 */
[----:B------:R-:W-:-:S02]  /*0770*/  IMAD.WIDE.U32 R184, R201, R204, c[0x0][0x188] ;  /* 0x00006200c9b87625 */ /* 0x000fc400078e00cc */
[----:B------:R0:W4:Y:S02]  /*0780*/  LDG.E R200, [R188.64] ;  /* 0x00000004bcc87981 */ /* 0x000124000c1e1900 */
[C---:B------:R-:W-:Y:S02]  /*0790*/  IMAD.WIDE.U32 R182, R199.reuse, R204, c[0x0][0x188] ;  /* 0x00006200c7b67625 */ /* 0x040fe400078e00cc */
[----:B------:R0:W4:Y:S04]  /*07a0*/  LDG.E.128 R128, [R184.64] ;  /* 0x00000004b8807981 */ /* 0x000128000c1e1d00 */
[----:B------:R0:W4:Y:S04]  /*07b0*/  LDG.E.128 R136, [R184.64+0x10] ;  /* 0x00001004b8887981 */ /* 0x000128000c1e1d00 */
[----:B------:R0:W4:Y:S01]  /*07c0*/  LDG.E.128 R140, [R182.64] ;  /* 0x00000004b68c7981 */ /* 0x000122000c1e1d00 */
[----:B------:R-:W-:-:S03]  /*07d0*/  IMAD.WIDE.U32 R144, R199, R144, c[0x0][0x208] ;  /* 0x00008200c7907625 */ /* 0x000fc600078e0090 */
[----:B------:R1:W4:Y:S04]  /*07e0*/  LDG.E.128 R124, [R186.64+0x10] ;  /* 0x00001004ba7c7981 */ /* 0x000328000c1e1d00 */
[----:B------:R-:W4:Y:S04]  /*07f0*/  LDG.E.128 R144, [R144.64] ;  /* 0x0000000490907981 */ /* 0x000f28000c1e1d00 */
[----:B------:R1:W4:Y:S01]  /*0800*/  LDG.E.128 R148, [R182.64+0x10] ;  /* 0x00001004b6947981 */ /* 0x000322000c1e1d00 */
[----:B------:R-:W-:-:S04]  /*0810*/  ISETP.NE.U32.AND P0, PT, RZ, c[0x0][0x1c0], PT ;  /* 0x00007000ff007a0c */ /* 0x000fc80003f05070 */
[----:B------:R-:W-:Y:S02]  /*0820*/  ISETP.NE.AND.EX P0, PT, RZ, c[0x0][0x1c4], PT, P0 ;  /* 0x00007100ff007a0c */ /* 0x000fe40003f05300 */
[----:B0-----:R-:W-:-:S11]  /*0830*/  SHF.R.S32.HI R185, RZ, 0x1f, R198 ;  /* 0x0000001fffb97819 */ /* 0x001fd600000114c6 */
[----:B-1----:R-:W-:-:S04]  /*0840*/  @P0 LEA R186, P2, R198, c[0x0][0x1c0], 0x1 ;  /* 0x00007000c6ba0a11 */ /* 0x002fc800078408ff */
[----:B------:R-:W-:-:S05]  /*0850*/  @P0 LEA.HI.X R187, R198, c[0x0][0x1c4], R185, 0x1, P2 ;  /* 0x00007100c6bb0a11 */ /* 0x000fca00010f0cb9 */
[----:B------:R0:W4:Y:S01]  /*0860*/  @P0 LDG.E.U16 R205, [R186.64] ;  /* 0x00000004bacd0981 */ /* 0x000122000c1e1500 */
[----:B------:R-:W-:-:S04]  /*0870*/  ISETP.NE.U32.AND P1, PT, RZ, c[0x0][0x218], PT ;  /* 0x00008600ff007a0c */ /* 0x000fc80003f25070 */
[----:B------:R-:W-:Y:S01]  /*0880*/  ISETP.NE.AND.EX P1, PT, RZ, c[0x0][0x21c], PT, P1 ;  /* 0x00008700ff007a0c */ /* 0x000fe20003f25310 */
[----:B------:R-:W-:-:S12]  /*0890*/  ULDC.U8 UR6, c[0x0][0x1f0] ;  /* 0x00007c0000067ab9 */ /* 0x000fd80000000000 */
[----:B------:R-:W-:-:S04]  /*08a0*/  @P1 IMAD.WIDE.U32 R184, R202, R204, c[0x0][0x218] ;  /* 0x00008600cab81625 */ /* 0x000fc800078e00cc */
[-C--:B------:R-:W-:Y:S01]  /*08b0*/  @P1 IMAD.WIDE.U32 R182, R201, R204.reuse, c[0x0][0x218] ;  /* 0x00008600c9b61625 */ /* 0x080fe200078e00cc */
[----:B-----5:R1:W5:Y:S03]  /*08c0*/  @P1 LDG.E.128 R84, [R184.64] ;  /* 0x00000004b8541981 */ /* 0x020366000c1e1d00 */
        /* <DEDUP_REMOVED lines=10> */
[----:B----4-:R-:W-:Y:S01]  /*0970*/  FADD.FTZ R207, -R206, R116 ;  /* 0x00000074cecf7221 */ /* 0x010fe20000010100 */
[--C-:B------:R-:W-:Y:S02]  /*0980*/  PRMT R217, RZ, 0x5410, R123.reuse ;  /* 0x00005410ffd97816 */ /* 0x100fe4000000007b */
[----:B------:R-:W-:Y:S02]  /*0990*/  PRMT R219, RZ, 0x7610, R123 ;  /* 0x00007610ffdb7816 */ /* 0x000fe4000000007b */
[----:B------:R-:W-:-:S02]  /*09a0*/  PRMT R123, RZ, 0x5410, R135 ;  /* 0x00005410ff7b7816 */ /* 0x000fc40000000087 */
[----:B------:R-:W-:Y:S01]  /*09b0*/  PRMT R120, RZ, 0x7610, R135 ;  /* 0x00007610ff787816 */ /* 0x000fe20000000087 */
[----:B------:R-:W-:Y:S01]  /*09c0*/  FMUL.FTZ R135, R80, R209 ;  /* 0x000000d150877220 */ /* 0x000fe20000410000 */
[--C-:B------:R-:W-:Y:S01]  /*09d0*/  PRMT R227, RZ, 0x5410, R134.reuse ;  /* 0x00005410ffe37816 */ /* 0x100fe20000000086 */
[----:B------:R-:W-:Y:S01]  /*09e0*/  FADD.FTZ R211, -R206, R117 ;  /* 0x00000075ced37221 */ /* 0x000fe20000010100 */
[----:B0-----:R-:W-:Y:S01]  /*09f0*/  PRMT R182, RZ, 0x7610, R134 ;  /* 0x00007610ffb67816 */ /* 0x001fe20000000086 */
[----:B------:R-:W-:Y:S01]  /*0a00*/  FMUL.FTZ R134, R200, R207 ;  /* 0x000000cfc8867220 */ /* 0x000fe20000410000 */
        /* <DEDUP_REMOVED lines=8> */
[----:B------:R-:W-:Y:S02]  /*0a90*/  FMUL.FTZ R143, R81, R184 ;  /* 0x000000b8518f7220 */ /* 0x000fe40000410000 */
[----:B------:R-:W-:Y:S02]  /*0aa0*/  FADD.FTZ R136, RZ, R135 ;  /* 0x00000087ff887221 */ /* 0x000fe40000010000 */
[----:B------:R-:W-:Y:S02]  /*0ab0*/  FADD.FTZ R213, -R206, R118 ;  /* 0x00000076ced57221 */ /* 0x000fe40000010100 */
[----:B------:R-:W-:-:S02]  /*0ac0*/  FMUL.FTZ R132, R200, R211 ;  /* 0x000000d3c8847220 */ /* 0x000fc40000410000 */
[----:B------:R-:W-:Y:S01]  /*0ad0*/  FFMA.FTZ R138, R134, R135, RZ ;  /* 0x00000087868a7223 */ /* 0x000fe200000100ff */
[----:B------:R-:W-:Y:S01]  /*0ae0*/  PRMT R186, RZ, 0x7610, R121 ;  /* 0x00007610ffba7816 */ /* 0x000fe20000000079 */
        /* <DEDUP_REMOVED lines=8> */
[----:B------:R-:W-:Y:S02]  /*0b70*/  FADD.FTZ R196, R209, R196 ;  /* 0x000000c4d1c47221 */ /* 0x000fe40000010000 */
[----:B------:R-:W-:Y:S02]  /*0b80*/  FFMA.FTZ R197, R134, R209, R197 ;  /* 0x000000d186c57223 */ /* 0x000fe400000100c5 */
        /* <DEDUP_REMOVED lines=8> */
[----:B------:R-:W-:-:S02]  /*0c10*/  FMUL.FTZ R211, R76, R233 ;  /* 0x000000e94cd37220 */ /* 0x000fc40000410000 */
[----:B------:R-:W-:Y:S02]  /*0c20*/  FADD.FTZ R140, R140, R209 ;  /* 0x000000d18c8c7221 */ /* 0x000fe40000010000 */
[----:B------:R-:W-:Y:S02]  /*0c30*/  FADD.FTZ R235, -R206, R125 ;  /* 0x0000007dceeb7221 */ /* 0x000fe40000010100 */
[----:B------:R-:W-:Y:S02]  /*0c40*/  FMUL.FTZ R208, R200, R231 ;  /* 0x000000e7c8d07220 */ /* 0x000fe40000410000 */
[----:B------:R-:W-:Y:S01]  /*0c50*/  FFMA.FTZ R138, R128, R209, R138 ;  /* 0x000000d1808a7223 */ /* 0x000fe2000001008a */
[--C-:B------:R-:W-:Y:S01]  /*0c60*/  PRMT R183, RZ, 0x5410, R144.reuse ;  /* 0x00005410ffb77816 */ /* 0x100fe20000000090 */
[----:B------:R-:W-:Y:S01]  /*0c70*/  FADD.FTZ R127, -R206, R127 ;  /* 0x0000007fce7f7221 */ /* 0x000fe20000010100 */
[----:B------:R-:W-:Y:S01]  /*0c80*/  PRMT R124, RZ, 0x7610, R144 ;  /* 0x00007610ff7c7816 */ /* 0x000fe20000000090 */
[----:B------:R-:W-:-:S02]  /*0c90*/  FMUL.FTZ R212, R200, R237 ;  /* 0x000000edc8d47220 */ /* 0x000fc40000410000 */
[----:B------:R-:W-:Y:S02]  /*0ca0*/  FMUL.FTZ R213, R77, R188 ;  /* 0x000000bc4dd57220 */ /* 0x000fe40000410000 */
[----:B------:R-:W-:Y:S02]  /*0cb0*/  FADD.FTZ R140, R140, R211 ;  /* 0x000000d38c8c7221 */ /* 0x000fe40000010000 */
[----:B------:R-:W-:Y:S02]  /*0cc0*/  FMUL.FTZ R210, R200, R235 ;  /* 0x000000ebc8d27220 */ /* 0x000fe40000410000 */
[----:B------:R-:W-:Y:S01]  /*0cd0*/  FFMA.FTZ R144, R208, R211, R138 ;  /* 0x000000d3d0907223 */ /* 0x000fe2000001008a */
[----:B------:R-:W-:Y:S01]  /*0ce0*/  PRMT R119, RZ, 0x5410, R146 ;  /* 0x00005410ff777816 */ /* 0x000fe20000000092 */
[----:B------:R-:W-:Y:S01]  /*0cf0*/  FADD.FTZ R176, R217, R176 ;  /* 0x000000b0d9b07221 */ /* 0x000fe20000010000 */
[----:B------:R-:W-:Y:S01]  /*0d00*/  PRMT R118, RZ, 0x7610, R146 ;  /* 0x00007610ff767816 */ /* 0x000fe20000000092 */
[----:B------:R-:W-:-:S02]  /*0d10*/  FMUL.FTZ R214, R200, R127 ;  /* 0x0000007fc8d67220 */ /* 0x000fc40000410000 */
[-C--:B------:R-:W-:Y:S02]  /*0d20*/  FFMA.FTZ R177, R212, R217.reuse, R177 ;  /* 0x000000d9d4b17223 */ /* 0x080fe400000100b1 */
        /* <DEDUP_REMOVED lines=14> */
[----:B------:R-:W-:Y:S02]  /*0e10*/  FMUL.FTZ R218, R72, R129 ;  /* 0x0000008148da7220 */ /* 0x000fe40000410000 */
[----:B------:R-:W-:Y:S02]  /*0e20*/  FADD.FTZ R123, R146, R219 ;  /* 0x000000db927b7221 */ /* 0x000fe40000010000 */
[----:B------:R-:W-:-:S02]  /*0e30*/  FMUL.FTZ R221, R200, R239 ;  /* 0x000000efc8dd7220 */ /* 0x000fc40000410000 */
[----:B------:R-:W-:Y:S01]  /*0e40*/  FFMA.FTZ R144, R214, R219, R144 ;  /* 0x000000dbd6907223 */ /* 0x000fe20000010090 */
[----:B------:R-:W-:Y:S01]  /*0e50*/  PRMT R126, RZ, 0x7610, R133 ;  /* 0x00007610ff7e7816 */ /* 0x000fe20000000085 */
[----:B------:R-:W-:Y:S01]  /*0e60*/  FADD.FTZ R245, -R206, R131 ;  /* 0x00000083cef57221 */ /* 0x000fe20000010100 */
[----:B------:R-:W-:Y:S01]  /*0e70*/  PRMT R131, RZ, 0x5410, R133 ;  /* 0x00005410ff837816 */ /* 0x000fe20000000085 */
[----:B------:R-:W-:Y:S02]  /*0e80*/  FADD.FTZ R23, R120, R23 ;  /* 0x0000001778177221 */ /* 0x000fe40000010000 */
[-C--:B------:R-:W-:Y:S02]  /*0e90*/  FFMA.FTZ R7, R140, R120.reuse, R7 ;  /* 0x000000788c077223 */ /* 0x080fe40000010007 */
[----:B------:R-:W-:Y:S02]  /*0ea0*/  FMUL.FTZ R139, R71, R120 ;  /* 0x00000078478b7220 */ /* 0x000fe40000410000 */
[----:B------:R-:W-:-:S02]  /*0eb0*/  FADD.FTZ R192, R215, R192 ;  /* 0x000000c0d7c07221 */ /* 0x000fc40000010000 */
[----:B------:R-:W-:Y:S02]  /*0ec0*/  FFMA.FTZ R193, R130, R215, R193 ;  /* 0x000000d782c17223 */ /* 0x000fe400000100c1 */
[C---:B------:R-:W-:Y:S02]  /*0ed0*/  FMUL.FTZ R133, R200.reuse, R243 ;  /* 0x000000f3c8857220 */ /* 0x040fe40000410000 */
[----:B------:R-:W-:Y:S02]  /*0ee0*/  FADD.FTZ R120, R123, R218 ;  /* 0x000000da7b787221 */ /* 0x000fe40000010000 */
[----:B------:R-:W-:Y:S02]  /*0ef0*/  FMUL.FTZ R216, R200, R241 ;  /* 0x000000f1c8d87220 */ /* 0x000fe40000410000 */
        /* <DEDUP_REMOVED lines=26> */
[----:B------:R-:W-:Y:S01]  /*10a0*/  FFMA.FTZ R146, R141, R136, R146 ;  /* 0x000000888d927223 */ /* 0x000fe20000010092 */
[--C-:B------:R-:W-:Y:S01]  /*10b0*/  PRMT R122, RZ, 0x7610, R145.reuse ;  /* 0x00007610ff7a7816 */ /* 0x100fe20000000091 */
[C---:B------:R-:W-:Y:S01]  /*10c0*/  FMUL.FTZ R144, R200.reuse, R225 ;  /* 0x000000e1c8907220 */ /* 0x040fe20000410000 */
[----:B------:R-:W-:Y:S01]  /*10d0*/  PRMT R125, RZ, 0x5410, R145 ;  /* 0x00005410ff7d7816 */ /* 0x000fe20000000091 */
[----:B------:R-:W-:Y:S02]  /*10e0*/  FADD.FTZ R120, R123, R138 ;  /* 0x0000008a7b787221 */ /* 0x000fe40000010000 */
[----:B------:R-:W-:Y:S01]  /*10f0*/  FFMA.FTZ R146, R137, R138, R146 ;  /* 0x0000008a89927223 */ /* 0x000fe20000010092 */
[--C-:B------:R-:W-:Y:S01]  /*1100*/  PRMT R117, RZ, 0x5410, R147.reuse ;  /* 0x00005410ff757816 */ /* 0x100fe20000000093 */
[----:B------:R-:W-:Y:S01]  /*1110*/  FMUL.FTZ R145, R200, R187 ;  /* 0x000000bbc8917220 */ /* 0x000fe20000410000 */
[----:B------:R-:W-:Y:S01]  /*1120*/  PRMT R116, RZ, 0x7610, R147 ;  /* 0x00007610ff747816 */ /* 0x000fe20000000093 */
[----:B------:R-:W-:-:S02]  /*1130*/  FADD.FTZ R147, -R206, R148 ;  /* 0x00000094ce937221 */ /* 0x000fc40000010100 */
        /* <DEDUP_REMOVED lines=70> */
.L_x_4112:
        /* <DEDUP_REMOVED lines=18> */
.L_x_4113:
        /* <DEDUP_REMOVED lines=43> */
[----:B-----5:R-:W-:Y:S02]  /*1970*/  @P1 FADD.FTZ R135, R84, R135 ;  /* 0x0000008754871221 */ /* 0x020fe40000010000 */
        /* <DEDUP_REMOVED lines=16> */
[-CC-:B------:R-:W-:Y:S02]  /*1a80*/  FFMA.FTZ R142, R142, R206.reuse, R203.reuse ;  /* 0x000000ce8e8e7223 */ /* 0x180fe400000100cb */
[----:B------:R-:W-:-:S02]  /*1a90*/  FFMA.FTZ R127, R127, R206, R203 ;  /* 0x000000ce7f7f7223 */ /* 0x000fc400000100cb */
[----:B------:R-:W-:Y:S02]  /*1aa0*/  FADD.FTZ R213, R213, -R210 ;  /* 0x800000d2d5d57221 */ /* 0x000fe40000010000 */
[----:B------:R-:W-:Y:S02]  /*1ab0*/  FADD.FTZ R223, R217, -R212 ;  /* 0x800000d4d9df7221 */ /* 0x000fe40000010000 */
[----:B------:R-:W-:Y:S02]  /*1ac0*/  FADD.FTZ R221, R219, -R214 ;  /* 0x800000d6dbdd7221 */ /* 0x000fe40000010000 */
[C---:B------:R-:W-:Y:S02]  /*1ad0*/  FMUL.FTZ R119, R200.reuse, R207 ;  /* 0x000000cfc8777220 */ /* 0x040fe40000410000 */
[----:B------:R-:W-:Y:S01]  /*1ae0*/  FMUL.FTZ R124, R200, R121 ;  /* 0x00000079c87c7220 */ /* 0x000fe20000410000 */
[----:B------:R-:W-:Y:S01]  /*1af0*/  F2FP.BF16.PACK_AB R128, R125, R128 ;  /* 0x000000807d80723e */ /* 0x000fe200000010ff */
[----:B------:R-:W-:Y:S01]  /*1b00*/  FFMA.FTZ R116, R133, R206, R203 ;  /* 0x000000ce85747223 */ /* 0x000fe200000100cb */
[----:B------:R-:W-:Y:S01]  /*1b10*/  @P0 MOV R133, 0x20 ;  /* 0x0000002000850802 */ /* 0x000fe20000000f00 */
[----:B------:R-:W-:Y:S01]  /*1b20*/  FADD.FTZ R219, R129, -R142 ;  /* 0x8000008e81db7221 */ /* 0x000fe20000010000 */
        /* <DEDUP_REMOVED lines=10> */
[----:B------:R-:W-:Y:S01]  /*1bd0*/  IMAD.WIDE.U32 R116, R202, R209, c[0x0][0x170] ;  /* 0x00005c00ca747625 */ /* 0x000fe200078e00d1 */
[----:B------:R-:W-:-:S03]  /*1be0*/  SEL R123, R124, R111, P2 ;  /* 0x0000006f7c7b7207 */ /* 0x000fc60001000000 */
[----:B------:R-:W-:Y:S02]  /*1bf0*/  @P1 FADD.FTZ R125, R88, R125 ;  /* 0x0000007d587d1221 */ /* 0x000fe40000010000 */
[----:B------:R-:W-:Y:S02]  /*1c00*/  @P1 FADD.FTZ R126, R89, R126 ;  /* 0x0000007e597e1221 */ /* 0x000fe40000010000 */
[----:B------:R-:W-:Y:S02]  /*1c10*/  @P1 FADD.FTZ R223, R90, R223 ;  /* 0x000000df5adf1221 */ /* 0x000fe40000010000 */
[----:B------:R-:W-:Y:S02]  /*1c20*/  @P1 FADD.FTZ R142, R91, R142 ;  /* 0x0000008e5b8e1221 */ /* 0x000fe40000010000 */
[-C--:B------:R-:W-:Y:S02]  /*1c30*/  FMUL.FTZ R207, R119, R150.reuse ;  /* 0x0000009677cf7220 */ /* 0x080fe40000410000 */
[----:B------:R-:W-:Y:S01]  /*1c40*/  FMUL.FTZ R210, R124, R150 ;  /* 0x000000967cd27220 */ /* 0x000fe20000410000 */
[----:B------:R-:W2:Y:S01]  /*1c50*/  LDG.E.128 R116, [R116.64] ;  /* 0x0000000474747981 */ /* 0x000ea2000c1e1d00 */
[----:B------:R-:W-:-:S04]  /*1c60*/  @P0 IMAD.WIDE.U32 R132, R202, R133, c[0x0][0x258] ;  /* 0x00009600ca840625 */ /* 0x000fc800078e0085 */
[----:B------:R-:W-:Y:S02]  /*1c70*/  FFMA.FTZ R216, R216, R206, R203 ;  /* 0x000000ced8d87223 */ /* 0x000fe400000100cb */
[-C--:B------:R-:W-:Y:S02]  /*1c80*/  FMUL.FTZ R213, R125, R150.reuse ;  /* 0x000000967dd57220 */ /* 0x080fe40000410000 */
[-C--:B------:R-:W-:Y:S02]  /*1c90*/  FMUL.FTZ R214, R126, R150.reuse ;  /* 0x000000967ed67220 */ /* 0x080fe40000410000 */
[-C--:B------:R-:W-:Y:S02]  /*1ca0*/  FMUL.FTZ R211, R223, R150.reuse ;  /* 0x00000096dfd37220 */ /* 0x080fe40000410000 */
[----:B------:R-:W-:Y:S02]  /*1cb0*/  FMUL.FTZ R212, R142, R150 ;  /* 0x000000968ed47220 */ /* 0x000fe40000410000 */
[----:B------:R-:W-:-:S02]  /*1cc0*/  FMUL.FTZ R129, R58, R207 ;  /* 0x000000cf3a817220 */ /* 0x000fc40000410000 */
[----:B------:R-:W-:Y:S01]  /*1cd0*/  FMUL.FTZ R124, R59, R210 ;  /* 0x000000d23b7c7220 */ /* 0x000fe20000410000 */
[----:B------:R0:W-:Y:S01]  /*1ce0*/  @P0 STG.E.128 [R132.64], R120 ;  /* 0x0000007884000986 */ /* 0x0001e2000c101d04 */
[----:B------:R-:W-:Y:S01]  /*1cf0*/  FADD.FTZ R215, R215, -R216 ;  /* 0x800000d8d7d77221 */ /* 0x000fe20000010000 */
[----:B------:R-:W-:Y:S01]  /*1d00*/  IADD3 R216, R202, 0x80, RZ ;  /* 0x00000080cad87810 */ /* 0x000fe20007ffe0ff */
[----:B------:R-:W-:Y:S02]  /*1d10*/  FMUL.FTZ R130, R52, R213 ;  /* 0x000000d534827220 */ /* 0x000fe40000410000 */
[----:B------:R-:W-:Y:S01]  /*1d20*/  FMUL.FTZ R131, R54, R211 ;  /* 0x000000d336837220 */ /* 0x000fe20000410000 */
[----:B------:R-:W-:Y:S01]  /*1d30*/  F2FP.BF16.PACK_AB R129, R124, R129 ;  /* 0x000000817c81723e */ /* 0x000fe200000010ff */
[----:B------:R-:W-:Y:S01]  /*1d40*/  FFMA.FTZ R141, R141, R206, R203 ;  /* 0x000000ce8d8d7223 */ /* 0x000fe200000100cb */
[----:B------:R-:W-:Y:S01]  /*1d50*/  LEA R134, P4, R202, c[0x0][0x248], 0x4 ;  /* 0x00009200ca867a11 */ /* 0x000fe200078820ff */
[----:B------:R-:W-:Y:S01]  /*1d60*/  FADD.FTZ R143, R218, -R143 ;  /* 0x8000008fda8f7221 */ /* 0x000fe20000010000 */
[----:B------:R-:W-:-:S02]  /*1d70*/  SEL R124, R125, R112, P2 ;  /* 0x000000707d7c7207 */ /* 0x000fc40001000000 */
[----:B------:R-:W-:Y:S01]  /*1d80*/  SEL R125, R126, R113, P2 ;  /* 0x000000717e7d7207 */ /* 0x000fe20001000000 */
[----:B0-----:R-:W-:Y:S02]  /*1d90*/  FMUL.FTZ R121, R53, R214 ;  /* 0x000000d635797220 */ /* 0x001fe40000410000 */
[----:B------:R-:W-:Y:S01]  /*1da0*/  FMUL.FTZ R120, R55, R212 ;  /* 0x000000d437787220 */ /* 0x000fe20000410000 */
[----:B------:R-:W-:Y:S02]  /*1db0*/  SEL R126, R223, R114, P2 ;  /* 0x00000072df7e7207 */ /* 0x000fe40001000000 */
        /* <DEDUP_REMOVED lines=187> */
.L_x_4110:
        /* <DEDUP_REMOVED lines=50> */
.L_x_4107:
[----:B------:R-:W0:Y:S01]  /*2c90*/  S2UR UR6, SR_CTAID.X ;  /* 0x00000000000679c3 */ /* 0x000e220000002500 */
[----:B------:R-:W-:Y:S01]  /*2ca0*/  HFMA2.MMA R15, -RZ, RZ, 0, 1.9073486328125e-06 ;  /* 0x00000020ff0f7435 */ /* 0x000fe200000001ff */
[----:B0-----:R-:W-:-:S02]  /*2cb0*/  LEA.HI R0, R173, UR6, RZ, 0x19 ;  /* 0x00000006ad007c11 */ /* 0x001fc4000f8fc8ff */
        /* <DEDUP_REMOVED lines=25> */
.L_x_4108:
[----:B------:R-:W-:Y:S01]  /*2e50*/  HFMA2.MMA R120, -RZ, RZ, 0, 9.5367431640625e-07 ;  /* 0x00000010ff787435 */ /* 0x000fe200000001ff */
[----:B------:R-:W-:-:S02]  /*2e60*/  MOV R119, R121 ;  /* 0x0000007900777202 */ /* 0x000fc40000000f00 */
[----:B------:R-:W-:Y:S02]  /*2e70*/  MOV R122, 0x1f ;  /* 0x0000001f007a7802 */ /* 0x000fe40000000f00 */
[----:B------:R-:W-:Y:S02]  /*2e80*/  MOV R125, 0xffffffff ;  /* 0xffffffff007d7802 */ /* 0x000fe40000000f00 */
[----:B------:R-:W-:Y:S02]  /*2e90*/  MOV R116, 0x2eb0 ;  /* 0x00002eb000747802 */ /* 0x000fe40000000f00 */
[----:B-----5:R-:W-:Y:S05]  /*2ea0*/  CALL.REL.NOINC `($__internal_85_$__cuda_sm70_shflsync_down_p) ;  /* 0x0000046000007944 */ /* 0x020fea0003c00000 */
[----:B-1----:R-:W-:Y:S01]  /*2eb0*/  MOV R118, R119 ;  /* 0x0000007700767202 */ /* 0x002fe20000000f00 */
[----:B0-----:R-:W-:Y:S05]  /*2ec0*/  BRA `(.L_x_4112) ;  /* 0xffffe6d000007947 */ /* 0x001fea000383ffff */
.L_x_4109:
[----:B------:R-:W-:Y:S01]  /*2ed0*/  HFMA2.MMA R120, -RZ, RZ, 0, 9.5367431640625e-07 ;  /* 0x00000010ff787435 */ /* 0x000fe200000001ff */
[----:B------:R-:W-:Y:S02]  /*2ee0*/  MOV R119, R123 ;  /* 0x0000007b00777202 */ /* 0x000fe40000000f00 */
[----:B------:R-:W-:Y:S02]  /*2ef0*/  MOV R122, 0x1f ;  /* 0x0000001f007a7802 */ /* 0x000fe40000000f00 */
[----:B------:R-:W-:-:S02]  /*2f00*/  MOV R125, 0xffffffff ;  /* 0xffffffff007d7802 */ /* 0x000fc40000000f00 */
[----:B------:R-:W-:Y:S02]  /*2f10*/  MOV R116, 0x2f30 ;  /* 0x00002f3000747802 */ /* 0x000fe40000000f00 */
[----:B01---5:R-:W-:Y:S05]  /*2f20*/  CALL.REL.NOINC `($__internal_85_$__cuda_sm70_shflsync_down_p) ;  /* 0x000003e000007944 */ /* 0x023fea0003c00000 */
[----:B------:R-:W-:Y:S01]  /*2f30*/  FADD.FTZ R121, R121, R118 ;  /* 0x0000007679797221 */ /* 0x000fe20000010000 */
[----:B0-----:R-:W-:Y:S01]  /*2f40*/  HFMA2.MMA R120, -RZ, RZ, 0, 4.76837158203125e-07 ;  /* 0x00000008ff787435 */ /* 0x001fe200000001ff */
[----:B-1----:R-:W-:Y:S01]  /*2f50*/  FADD.FTZ R124, R123, R119 ;  /* 0x000000777b7c7221 */ /* 0x002fe20000010000 */
[----:B------:R-:W-:Y:S02]  /*2f60*/  MOV R122, 0x1f ;  /* 0x0000001f007a7802 */ /* 0x000fe40000000f00 */
[----:B------:R-:W-:Y:S02]  /*2f70*/  MOV R125, 0xffffffff ;  /* 0xffffffff007d7802 */ /* 0x000fe40000000f00 */
[----:B------:R-:W-:Y:S02]  /*2f80*/  MOV R119, R121 ;  /* 0x0000007900777202 */ /* 0x000fe40000000f00 */
[----:B------:R-:W-:Y:S02]  /*2f90*/  MOV R116, 0x2fb0 ;  /* 0x00002fb000747802 */ /* 0x000fe40000000f00 */
[----:B------:R-:W-:Y:S05]  /*2fa0*/  CALL.REL.NOINC `($__internal_85_$__cuda_sm70_shflsync_down_p) ;  /* 0x0000036000007944 */ /* 0x000fea0003c00000 */
[----:B0-----:R-:W-:Y:S01]  /*2fb0*/  HFMA2.MMA R120, -RZ, RZ, 0, 4.76837158203125e-07 ;  /* 0x00000008ff787435 */ /* 0x001fe200000001ff */
[----:B-1----:R-:W-:-:S02]  /*2fc0*/  MOV R118, R119 ;  /* 0x0000007700767202 */ /* 0x002fc40000000f00 */
[----:B------:R-:W-:Y:S02]  /*2fd0*/  MOV R119, R124 ;  /* 0x0000007c00777202 */ /* 0x000fe40000000f00 */
[----:B------:R-:W-:Y:S02]  /*2fe0*/  MOV R122, 0x1f ;  /* 0x0000001f007a7802 */ /* 0x000fe40000000f00 */
[----:B------:R-:W-:Y:S02]  /*2ff0*/  MOV R125, 0xffffffff ;  /* 0xffffffff007d7802 */ /* 0x000fe40000000f00 */
[----:B------:R-:W-:Y:S02]  /*3000*/  MOV R116, 0x3020 ;  /* 0x0000302000747802 */ /* 0x000fe40000000f00 */
[----:B------:R-:W-:Y:S05]  /*3010*/  CALL.REL.NOINC `($__internal_85_$__cuda_sm70_shflsync_down_p) ;  /* 0x000002f000007944 */ /* 0x000fea0003c00000 */
[----:B------:R-:W-:Y:S01]  /*3020*/  FADD.FTZ R121, R118, R121 ;  /* 0x0000007976797221 */ /* 0x000fe20000010000 */
[----:B0-----:R-:W-:Y:S01]  /*3030*/  HFMA2.MMA R120, -RZ, RZ, 0, 2.384185791015625e-07 ;  /* 0x00000004ff787435 */ /* 0x001fe200000001ff */
[----:B-1----:R-:W-:Y:S01]  /*3040*/  FADD.FTZ R124, R124, R119 ;  /* 0x000000777c7c7221 */ /* 0x002fe20000010000 */
[----:B------:R-:W-:Y:S02]  /*3050*/  MOV R122, 0x1f ;  /* 0x0000001f007a7802 */ /* 0x000fe40000000f00 */
[----:B------:R-:W-:-:S02]  /*3060*/  MOV R125, 0xffffffff ;  /* 0xffffffff007d7802 */ /* 0x000fc40000000f00 */
[----:B------:R-:W-:Y:S02]  /*3070*/  MOV R119, R121 ;  /* 0x0000007900777202 */ /* 0x000fe40000000f00 */
[----:B------:R-:W-:Y:S02]  /*3080*/  MOV R116, 0x30a0 ;  /* 0x000030a000747802 */ /* 0x000fe40000000f00 */
[----:B------:R-:W-:Y:S05]  /*3090*/  CALL.REL.NOINC `($__internal_85_$__cuda_sm70_shflsync_down_p) ;  /* 0x0000027000007944 */ /* 0x000fea0003c00000 */
[----:B0-----:R-:W-:Y:S01]  /*30a0*/  HFMA2.MMA R120, -RZ, RZ, 0, 2.384185791015625e-07 ;  /* 0x00000004ff787435 */ /* 0x001fe200000001ff */
[----:B-1----:R-:W-:Y:S02]  /*30b0*/  MOV R118, R119 ;  /* 0x0000007700767202 */ /* 0x002fe40000000f00 */
[----:B------:R-:W-:Y:S02]  /*30c0*/  MOV R119, R124 ;  /* 0x0000007c00777202 */ /* 0x000fe40000000f00 */
[----:B------:R-:W-:Y:S02]  /*30d0*/  MOV R122, 0x1f ;  /* 0x0000001f007a7802 */ /* 0x000fe40000000f00 */
[----:B------:R-:W-:Y:S02]  /*30e0*/  MOV R125, 0xffffffff ;  /* 0xffffffff007d7802 */ /* 0x000fe40000000f00 */
[----:B------:R-:W-:-:S02]  /*30f0*/  MOV R116, 0x3110 ;  /* 0x0000311000747802 */ /* 0x000fc40000000f00 */
[----:B------:R-:W-:Y:S05]  /*3100*/  CALL.REL.NOINC `($__internal_85_$__cuda_sm70_shflsync_down_p) ;  /* 0x0000020000007944 */ /* 0x000fea0003c00000 */
[----:B------:R-:W-:Y:S01]  /*3110*/  FADD.FTZ R121, R118, R121 ;  /* 0x0000007976797221 */ /* 0x000fe20000010000 */
[----:B0-----:R-:W-:Y:S01]  /*3120*/  HFMA2.MMA R120, -RZ, RZ, 0, 1.1920928955078125e-07 ;  /* 0x00000002ff787435 */ /* 0x001fe200000001ff */
[----:B-1----:R-:W-:Y:S01]  /*3130*/  FADD.FTZ R124, R124, R119 ;  /* 0x000000777c7c7221 */ /* 0x002fe20000010000 */
[----:B------:R-:W-:-:S02]  /*3140*/  MOV R122, 0x1f ;  /* 0x0000001f007a7802 */ /* 0x000fc40000000f00 */
[----:B------:R-:W-:Y:S02]  /*3150*/  MOV R125, 0xffffffff ;  /* 0xffffffff007d7802 */ /* 0x000fe40000000f00 */
[----:B------:R-:W-:Y:S02]  /*3160*/  MOV R119, R121 ;  /* 0x0000007900777202 */ /* 0x000fe40000000f00 */
[----:B------:R-:W-:Y:S02]  /*3170*/  MOV R116, 0x3190 ;  /* 0x0000319000747802 */ /* 0x000fe40000000f00 */
[----:B------:R-:W-:Y:S05]  /*3180*/  CALL.REL.NOINC `($__internal_85_$__cuda_sm70_shflsync_down_p) ;  /* 0x0000018000007944 */ /* 0x000fea0003c00000 */
[----:B0-----:R-:W-:Y:S01]  /*3190*/  HFMA2.MMA R120, -RZ, RZ, 0, 1.1920928955078125e-07 ;  /* 0x00000002ff787435 */ /* 0x001fe200000001ff */
[----:B-1----:R-:W-:Y:S02]  /*31a0*/  MOV R118, R119 ;  /* 0x0000007700767202 */ /* 0x002fe40000000f00 */
[----:B------:R-:W-:Y:S02]  /*31b0*/  MOV R119, R124 ;  /* 0x0000007c00777202 */ /* 0x000fe40000000f00 */
[----:B------:R-:W-:Y:S02]  /*31c0*/  MOV R122, 0x1f ;  /* 0x0000001f007a7802 */ /* 0x000fe40000000f00 */
[----:B------:R-:W-:-:S02]  /*31d0*/  MOV R125, 0xffffffff ;  /* 0xffffffff007d7802 */ /* 0x000fc40000000f00 */
[----:B------:R-:W-:Y:S02]  /*31e0*/  MOV R116, 0x3200 ;  /* 0x0000320000747802 */ /* 0x000fe40000000f00 */
[----:B------:R-:W-:Y:S05]  /*31f0*/  CALL.REL.NOINC `($__internal_85_$__cuda_sm70_shflsync_down_p) ;  /* 0x0000011000007944 */ /* 0x000fea0003c00000 */
[----:B------:R-:W-:Y:S01]  /*3200*/  FADD.FTZ R121, R118, R121 ;  /* 0x0000007976797221 */ /* 0x000fe20000010000 */
[----:B0-----:R-:W-:Y:S01]  /*3210*/  HFMA2.MMA R120, -RZ, RZ, 0, 5.9604644775390625e-08 ;  /* 0x00000001ff787435 */ /* 0x001fe200000001ff */
[----:B-1----:R-:W-:Y:S01]  /*3220*/  FADD.FTZ R123, R124, R119 ;  /* 0x000000777c7b7221 */ /* 0x002fe20000010000 */
[----:B------:R-:W-:Y:S02]  /*3230*/  MOV R122, 0x1f ;  /* 0x0000001f007a7802 */ /* 0x000fe40000000f00 */
[----:B------:R-:W-:Y:S02]  /*3240*/  MOV R125, 0xffffffff ;  /* 0xffffffff007d7802 */ /* 0x000fe40000000f00 */
[----:B------:R-:W-:Y:S02]  /*3250*/  MOV R119, R121 ;  /* 0x0000007900777202 */ /* 0x000fe40000000f00 */
[----:B------:R-:W-:Y:S02]  /*3260*/  MOV R116, 0x3280 ;  /* 0x0000328000747802 */ /* 0x000fe40000000f00 */
[----:B------:R-:W-:Y:S05]  /*3270*/  CALL.REL.NOINC `($__internal_85_$__cuda_sm70_shflsync_down_p) ;  /* 0x0000009000007944 */ /* 0x000fea0003c00000 */
[----:B0-----:R-:W-:Y:S01]  /*3280*/  HFMA2.MMA R120, -RZ, RZ, 0, 5.9604644775390625e-08 ;  /* 0x00000001ff787435 */ /* 0x001fe200000001ff */
[----:B-1----:R-:W-:-:S02]  /*3290*/  MOV R124, R119 ;  /* 0x00000077007c7202 */ /* 0x002fc40000000f00 */
[----:B------:R-:W-:Y:S02]  /*32a0*/  MOV R119, R123 ;  /* 0x0000007b00777202 */ /* 0x000fe40000000f00 */
[----:B------:R-:W-:Y:S02]  /*32b0*/  MOV R122, 0x1f ;  /* 0x0000001f007a7802 */ /* 0x000fe40000000f00 */
[----:B------:R-:W-:Y:S02]  /*32c0*/  MOV R125, 0xffffffff ;  /* 0xffffffff007d7802 */ /* 0x000fe40000000f00 */
[----:B------:R-:W-:Y:S02]  /*32d0*/  MOV R116, 0x32f0 ;  /* 0x000032f000747802 */ /* 0x000fe40000000f00 */
[----:B------:R-:W-:Y:S05]  /*32e0*/  CALL.REL.NOINC `($__internal_85_$__cuda_sm70_shflsync_down_p) ;  /* 0x0000002000007944 */ /* 0x000fea0003c00000 */
[----:B-1----:R-:W-:Y:S01]  /*32f0*/  MOV R116, R119 ;  /* 0x0000007700747202 */ /* 0x002fe20000000f00 */
[----:B0-----:R-:W-:Y:S05]  /*3300*/  BRA `(.L_x_4113) ;  /* 0xffffe3b000007947 */ /* 0x001fea000383ffff */
        .weak           $__internal_85_$__cuda_sm70_shflsync_down_p
        .type           $__internal_85_$__cuda_sm70_shflsync_down_p,@function
        .size           $__internal_85_$__cuda_sm70_shflsync_down_p,(.L_x_9339 - $__internal_85_$__cuda_sm70_shflsync_down_p)
$__internal_85_$__cuda_sm70_shflsync_down_p:
[----:B------:R-:W-:Y:S01]  /*3310*/  HFMA2.MMA R117, -RZ, RZ, 0, 0 ;  /* 0x00000000ff757435 */ /* 0x000fe200000001ff */
[----:B------:R-:W-:Y:S04]  /*3320*/  WARPSYNC R125 ;  /* 0x0000007d00007348 */ /* 0x000fe80003800000 */
[----:B------:R0:W1:Y:S01]  /*3330*/  SHFL.DOWN PT, R119, R119, R120, R122 ;  /* 0x0800007877777389 */ /* 0x00006200000e007a */
[----:B------:R-:W-:Y:S05]  /*3340*/  RET.REL.NODEC R116 `(_ZN10layer_norm13ln_bwd_kernelINS_13Kernel_traitsIf13__nv_bfloat16fS2_fjLj3072ELj1ELj1ELj4ELj16ENS_18Kernel_traits_baseILj3072EfS2_fS2_fjLj128EEEEELb0ELb1ELb0ELb1EEEvNS_9BwdParamsE) ;  /* 0xffffccb074007950 */ /* 0x000fea0003c3ffff */
.L_x_4114:
        /* <DEDUP_REMOVED lines=11> */
.L_x_9339:


//--------------------- .text._ZN10layer_norm13ln_bwd_kernelINS_13Kernel_traitsIf13__nv_bfloat16fS2_fjLj3072ELj1ELj1ELj4ELj16ENS_18Kernel_traits_baseILj3072EfS2_fS2_fjLj128EEEEELb0ELb1ELb1ELb0EEEvNS_9BwdParamsE --------------------------
	.section	.text._ZN10layer_norm13ln_bwd_kernelINS_13Kernel_traitsIf13__nv_bfloat16fS2_fjLj3072ELj1ELj1ELj4ELj16ENS_18Kernel_traits_baseILj3072EfS2_fS2_fjLj128EEEEELb0ELb1ELb1ELb0EEEvNS_9BwdParamsE,"ax",@progbits
	.sectioninfo	@"SHI_REGISTERS=238"
	.align	128
        .global         _ZN10layer_norm13ln_bwd_kernelINS_13Kernel_traitsIf13__nv_bfloat16fS2_fjLj3072ELj1ELj1ELj4ELj16ENS_18Kernel_traits_baseILj3072EfS2_fS2_fjLj128EEEEELb0ELb1ELb1ELb0EEEvNS_9BwdParamsE
        .type           _ZN10layer_norm13ln_bwd_kernelINS_13Kernel_traitsIf13__nv_bfloat16fS2_fjLj3072ELj1ELj1ELj4ELj16ENS_18Kernel_traits_baseILj3072EfS2_fS2_fjLj128EEEEELb0ELb1ELb1ELb0EEEvNS_9BwdParamsE,@function
        .size           _ZN10layer_norm13ln_bwd_kernelINS_13Kernel_traitsIf13__nv_bfloat16fS2_fjLj3072ELj1ELj1ELj4ELj16ENS_18Kernel_traits_baseILj3072EfS2_fS2_fjLj128EEEEELb0ELb1ELb1ELb0EEEvNS_9BwdParamsE,(.L_x_9340 - _ZN10layer_norm13ln_bwd_kernelINS_13Kernel_traitsIf13__nv_bfloat16fS2_fjLj3072ELj1ELj1ELj4ELj16ENS_18Kernel_traits_baseILj3072EfS2_fS2_fjLj128EEEEELb0ELb1ELb1ELb0EEEvNS_9BwdParamsE)
        .other          _ZN10layer_norm13ln_bwd_kernelINS_13Kernel_traitsIf13__nv_bfloat16fS2_fjLj3072ELj1ELj1ELj4ELj16ENS_18Kernel_traits_baseILj3072EfS2_fS2_fjLj128EEEEELb0ELb1ELb1ELb0EEEvNS_9BwdParamsE,@"STO_CUDA_ENTRY STV_DEFAULT"
_ZN10layer_norm13ln_bwd_kernelINS_13Kernel_traitsIf13__nv_bfloat16fS2_fjLj3072ELj1ELj1ELj4ELj16ENS_18Kernel_traits_baseILj3072EfS2_fS2_fjLj128EEEEELb0ELb1ELb1ELb0EEEvNS_9BwdParamsE:
.text._ZN10layer_norm13ln_bwd_kernelINS_13Kernel_traitsIf13__nv_bfloat16fS2_fjLj3072ELj1ELj1ELj4ELj16ENS_18Kernel_traits_baseILj3072EfS2_fS2_fjLj128EEEEELb0ELb1ELb1ELb0EEEvNS_9BwdParamsE:
        /* <DEDUP_REMOVED lines=14> */
[----:B------:R-:W-:Y:S01]  /*00e0*/  @P2 IMAD.WIDE.U32 R2, R8, R5, c[0x0][0x1b0] ;  /* 0x00006c0008022625 */ /* 0x000fe200078e0005 */
[----:B------:R-:W-:-:S03]  /*00f0*/  @P4 MOV R9, 0x20 ;  /* 0x0000002000094802 */ /* 0x000fc60000000f00 */
[C---:B------:R-:W-:Y:S01]  /*0100*/  @P2 IMAD.WIDE.U32 R4, R8.reuse, R5, c[0x0][0x1c8] ;  /* 0x0000720008042625 */ /* 0x040fe200078e0005 */
[----:B------:R-:W-:Y:S01]  /*0110*/  @P2 LOP3.LUT R8, R8, 0x80, RZ, 0xfc, !PT ;  /* 0x0000008008082812 */ /* 0x000fe200078efcff */
[----:B------:R0:W5:Y:S04]  /*0120*/  @P2 LDG.E.128 R32, [R2.64] ;  /* 0x0000000402202981 */ /* 0x000168000c1e1d00 */
[CC--:B------:R-:W-:Y:S01]  /*0130*/  @P3 IMAD.WIDE.U32 R12, R8.reuse, R15.reuse, c[0x0][0x1b0] ;  /* 0x00006c00080c3625 */ /* 0x0c0fe200078e000f */
[----:B------:R0:W5:Y:S03]  /*0140*/  @P2 LDG.E.128 R36, [R2.64+0x10] ;  /* 0x0000100402242981 */ /* 0x000166000c1e1d00 */
[C---:B------:R-:W-:Y:S01]  /*0150*/  @P3 IMAD.WIDE.U32 R14, R8.reuse, R15, c[0x0][0x1c8] ;  /* 0x00007200080e3625 */ /* 0x040fe200078e000f */
[----:B------:R-:W-:Y:S01]  /*0160*/  @P3 IADD3 R8, R8, 0x80, RZ ;  /* 0x0000008008083810 */ /* 0x000fe20007ffe0ff */
[----:B------:R0:W5:Y:S04]  /*0170*/  @P3 LDG.E.128 R48, [R12.64] ;  /* 0x000000040c303981 */ /* 0x000168000c1e1d00 */
[CC--:B------:R-:W-:Y:S01]  /*0180*/  @P4 IMAD.WIDE.U32 R10, R8.reuse, R9.reuse, c[0x0][0x1c8] ;  /* 0x00007200080a4625 */ /* 0x0c0fe200078e0009 */
[----:B------:R0:W5:Y:S03]  /*0190*/  @P3 LDG.E.128 R52, [R12.64+0x10] ;  /* 0x000010040c343981 */ /* 0x000166000c1e1d00 */
[----:B------:R-:W-:Y:S01]  /*01a0*/  @P4 IMAD.WIDE.U32 R8, R8, R9, c[0x0][0x1b0] ;  /* 0x00006c0008084625 */ /* 0x000fe200078e0009 */
[----:B------:R0:W5:Y:S04]  /*01b0*/  @P3 LDG.E.128 R56, [R14.64+0x10] ;  /* 0x000010040e383981 */ /* 0x000168000c1e1d00 */
[----:B------:R0:W5:Y:S04]  /*01c0*/  @P3 LDG.E.128 R60, [R14.64] ;  /* 0x000000040e3c3981 */ /* 0x000168000c1e1d00 */
[----:B------:R0:W5:Y:S04]  /*01d0*/  @P4 LDG.E.128 R64, [R10.64+0x10] ;  /* 0x000010040a404981 */ /* 0x000168000c1e1d00 */
[----:B------:R0:W5:Y:S04]  /*01e0*/  @P4 LDG.E.128 R68, [R10.64] ;  /* 0x000000040a444981 */ /* 0x000168000c1e1d00 */
[----:B------:R0:W5:Y:S04]  /*01f0*/  @P4 LDG.E.128 R72, [R8.64] ;  /* 0x0000000408484981 */ /* 0x000168000c1e1d00 */
[----:B------:R0:W5:Y:S01]  /*0200*/  @P4 LDG.E.128 R76, [R8.64+0x10] ;  /* 0x00001004084c4981 */ /* 0x000162000c1e1d00 */
[----:B------:R-:W1:Y:S03]  /*0210*/  S2UR UR6, SR_CTAID.X ;  /* 0x00000000000679c3 */ /* 0x000e660000002500 */
[----:B------:R1:W5:Y:S04]  /*0220*/  @P2 LDG.E.128 R40, [R4.64+0x10] ;  /* 0x0000100404282981 */ /* 0x000368000c1e1d00 */
[----:B------:R1:W5:Y:S02]  /*0230*/  @P2 LDG.E.128 R44, [R4.64] ;  /* 0x00000004042c2981 */ /* 0x000364000c1e1d00 */
        /* <DEDUP_REMOVED lines=40> */
[----:B------:R-:W-:Y:S01]  /*04c0*/  HFMA2.MMA R81, -RZ, RZ, 0, 0 ;  /* 0x00000000ff517435 */ /* 0x000fe200000001ff */
[----:B------:R-:W-:-:S06]  /*04d0*/  IMAD.MOV.U32 R3, RZ, RZ, 0x1 ;  /* 0x00000001ff037424 */ /* 0x000fcc00078e00ff */
.L_x_4191:
        /* <DEDUP_REMOVED lines=25> */
.L_x_4120:
[----:B------:R-:W-:Y:S02]  /*0670*/  IADD3 R186, R8, 0x80, RZ ;  /* 0x0000008008ba7810 */ /* 0x000fe40007ffe0ff */
.L_x_4119:
[----:B------:R-:W-:Y:S05]  /*0680*/  BSYNC B1 ;  /* 0x0000000000017941 */ /* 0x000fea0003800000 */
.L_x_4118:
        /* <DEDUP_REMOVED lines=8> */
.L_x_4123:
[----:B------:R-:W-:Y:S02]  /*0710*/  IADD3 R186, R186, 0x80, RZ ;  /* 0x00000080baba7810 */ /* 0x000fe40007ffe0ff */
.L_x_4122:
[----:B------:R-:W-:Y:S05]  /*0720*/  BSYNC B1 ;  /* 0x0000000000017941 */ /* 0x000fea0003800000 */
.L_x_4121:
[----:B------:R-:W-:Y:S01]  /*0730*/  ISETP.NE.U32.AND P0, PT, RZ, c[0x0][0x218], PT ;  /* 0x00008600ff007a0c */ /* 0x000fe20003f05070 */
[----:B------:R-:W-:Y:S01]  /*0740*/  HFMA2.MMA R233, -RZ, RZ, 0, 0 ;  /* 0x00000000ffe97435 */ /* 0x000fe200000001ff */
[----:B------:R-:W-:Y:S02]  /*0750*/  IMAD.MOV.U32 R230, RZ, RZ, RZ ;  /* 0x000000ffffe67224 */ /* 0x000fe400078e00ff */
[----:B------:R-:W-:-:S04]  /*0760*/  ISETP.NE.AND.EX P0, PT, RZ, c[0x0][0x21c], PT, P0 ;  /* 0x00008700ff007a0c */ /* 0x000fc80003f05300 */
[----:B------:R-:W-:-:S13]  /*0770*/  ISETP.LT.U32.OR P0, PT, R6, 0x180, !P0 ;  /* 0x000001800600780c */ /* 0x000fda0004701470 */
[----:B------:R-:W-:Y:S05]  /*0780*/  @P0 BRA `(.L_x_4124) ;  /* 0x00000fb000000947 */ /* 0x000fea0003800000 */
[----:B--2---:R-:W-:-:S05]  /*0790*/  IMAD.WIDE.U32 R184, R186, R197, c[0x0][0x218] ;  /* 0x00008600bab87625 */ /* 0x004fca00078e00c5 */
[----:B------:R2:W5:Y:S04]  /*07a0*/  LDG.E.128 R28, [R184.64] ;  /* 0x00000004b81c7981 */ /* 0x000568000c1e1d00 */
[----:B------:R2:W5:Y:S01]  /*07b0*/  LDG.E.128 R24, [R184.64+0x10] ;  /* 0x00001004b8187981 */ /* 0x000562000c1e1d00 */
[----:B------:R-:W-:Y:S05]  /*07c0*/  BRA `(.L_x_4124) ;  /* 0x00000f7000007947 */ /* 0x000fea0003800000 */
.L_x_4117:
[----:B---3--:R-:W-:-:S06]  /*07d0*/  IMAD.WIDE R184, R4, R191, c[0x0][0x1a0] ;  /* 0x0000680004b87625 */ /* 0x008fcc00078e02bf */
[----:B------:R-:W2:Y:S01]  /*07e0*/  LDG.E R184, [R184.64] ;  /* 0x00000004b8b87981 */ /* 0x000ea2000c1e1900 */
[----:B------:R-:W-:Y:S01]  /*07f0*/  IADD3 R23, R190, -0x1, RZ ;  /* 0xffffffffbe177810 */ /* 0x000fe20007ffe0ff */
[----:B------:R-:W-:Y:S01]  /*0800*/  BSSY B1, `(.L_x_4125) ;  /* 0x0000057000017945 */ /* 0x000fe20003800000 */
[----:B0-----:R-:W-:Y:S01]  /*0810*/  ISETP.NE.AND P0, PT, R5, RZ, PT ;  /* 0x000000ff0500720c */ /* 0x001fe20003f05270 */
        /* <DEDUP_REMOVED lines=9> */
[----:B------:R-:W-:Y:S01]  /*08b0*/  MOV R17, 0x10 ;  /* 0x0000001000117802 */ /* 0x000fe20000000f00 */
[----:B------:R-:W-:-:S04]  /*08c0*/  IMAD.WIDE.U32 R10, R8, R197, c[0x0][0x188] ;  /* 0x00006200080a7625 */ /* 0x000fc800078e00c5 */
[----:B------:R-:W-:Y:S01]  /*08d0*/  IMAD.WIDE.U32 R16, R234, R17, c[0x0][0x208] ;  /* 0x00008200ea107625 */ /* 0x000fe200078e0011 */
[----:B------:R-:W2:Y:S04]  /*08e0*/  LDG.E.128 R12, [R10.64] ;  /* 0x000000040a0c7981 */ /* 0x000ea8000c1e1d00 */
[----:B------:R-:W3:Y:S04]  /*08f0*/  LDG.E.128 R184, [R10.64+0x10] ;  /* 0x000010040ab87981 */ /* 0x000ee8000c1e1d00 */
        /* <DEDUP_REMOVED lines=9> */
[C---:B------:R-:W-:Y:S01]  /*0990*/  FADD.FTZ R15, -R23.reuse, R15 ;  /* 0x0000000f170f7221 */ /* 0x040fe20000010100 */
[----:B----4-:R-:W-:Y:S02]  /*09a0*/  PRMT R21, RZ, 0x5410, R16 ;  /* 0x00005410ff157816 */ /* 0x010fe40000000010 */
[--C-:B------:R-:W-:Y:S02]  /*09b0*/  PRMT R193, RZ, 0x5410, R19.reuse ;  /* 0x00005410ffc17816 */ /* 0x100fe40000000013 */
[----:B------:R-:W-:Y:S01]  /*09c0*/  PRMT R196, RZ, 0x7610, R19 ;  /* 0x00007610ffc47816 */ /* 0x000fe20000000013 */
[C---:B---3--:R-:W-:Y:S01]  /*09d0*/  FADD.FTZ R19, -R23.reuse, R186 ;  /* 0x000000ba17137221 */ /* 0x048fe20000010100 */
[----:B------:R-:W-:Y:S01]  /*09e0*/  PRMT R20, RZ, 0x7610, R16 ;  /* 0x00007610ff147816 */ /* 0x000fe20000000010 */
[----:B-----5:R-:W-:Y:S02]  /*09f0*/  FMUL.FTZ R231, R2, R231 ;  /* 0x000000e702e77220 */ /* 0x020fe40000410000 */
[----:B------:R-:W-:Y:S01]  /*0a00*/  FMUL.FTZ R16, R32, R21 ;  /* 0x0000001520107220 */ /* 0x000fe20000410000 */
[--C-:B0-----:R-:W-:Y:S01]  /*0a10*/  PRMT R189, RZ, 0x5410, R17.reuse ;  /* 0x00005410ffbd7816 */ /* 0x101fe20000000011 */
[C---:B------:R-:W-:Y:S01]  /*0a20*/  FADD.FTZ R13, -R23.reuse, R14 ;  /* 0x0000000e170d7221 */ /* 0x040fe20000010100 */
[----:B------:R-:W-:Y:S01]  /*0a30*/  PRMT R22, RZ, 0x7610, R17 ;  /* 0x00007610ff167816 */ /* 0x000fe20000000011 */
[C---:B------:R-:W-:Y:S01]  /*0a40*/  FMUL.FTZ R9, R2.reuse, R9 ;  /* 0x0000000902097220 */ /* 0x040fe20000410000 */
[----:B------:R-:W-:Y:S01]  /*0a50*/  PRMT R191, RZ, 0x5410, R18 ;  /* 0x00005410ffbf7816 */ /* 0x000fe20000000012 */
[----:B------:R-:W-:Y:S01]  /*0a60*/  FADD.FTZ R17, -R23, R184 ;  /* 0x000000b817117221 */ /* 0x000fe20000010100 */
[----:B------:R-:W-:Y:S01]  /*0a70*/  PRMT R188, RZ, 0x7610, R18 ;  /* 0x00007610ffbc7816 */ /* 0x000fe20000000012 */
[----:B------:R-:W-:-:S02]  /*0a80*/  FMUL.FTZ R11, R2, R15 ;  /* 0x0000000f020b7220 */ /* 0x000fc40000410000 */
[----:B------:R-:W-:Y:S02]  /*0a90*/  FMUL.FTZ R14, R2, R19 ;  /* 0x00000013020e7220 */ /* 0x000fe40000410000 */
[----:B------:R-:W-:Y:S02]  /*0aa0*/  FFMA.FTZ R80, R231, R21, R80 ;  /* 0x00000015e7507223 */ /* 0x000fe40000010050 */
[----:B------:R-:W-:Y:S02]  /*0ab0*/  FADD.FTZ R104, R104, R21 ;  /* 0x0000001568687221 */ /* 0x000fe40000010000 */
[----:B------:R-:W-:Y:S02]  /*0ac0*/  FMUL.FTZ R18, R33, R20 ;  /* 0x0000001421127220 */ /* 0x000fe40000410000 */
[----:B------:R-:W-:Y:S02]  /*0ad0*/  FADD.FTZ R19, RZ, R16 ;  /* 0x00000010ff137221 */ /* 0x000fe40000010000 */
[----:B------:R-:W-:-:S02]  /*0ae0*/  FFMA.FTZ R21, R231, R16, RZ ;  /* 0x00000010e7157223 */ /* 0x000fc400000100ff */
[----:B------:R-:W-:Y:S02]  /*0af0*/  FFMA.FTZ R81, R9, R20, R81 ;  /* 0x0000001409517223 */ /* 0x000fe40000010051 */
[----:B------:R-:W-:Y:S02]  /*0b00*/  FADD.FTZ R105, R105, R20 ;  /* 0x0000001469697221 */ /* 0x000fe40000010000 */
[----:B------:R-:W-:Y:S02]  /*0b10*/  FADD.FTZ R185, -R23, R185 ;  /* 0x000000b917b97221 */ /* 0x000fe40000010100 */
        /* <DEDUP_REMOVED lines=37> */
.L_x_4126:
[----:B------:R-:W-:Y:S05]  /*0d70*/  BSYNC B1 ;  /* 0x0000000000017941 */ /* 0x000fea0003800000 */
.L_x_4125:
[----:B------:R-:W-:Y:S01]  /*0d80*/  BSSY B1, `(.L_x_4127) ;  /* 0x000004f000017945 */ /* 0x000fe20003800000 */
        /* <DEDUP_REMOVED lines=16> */
[C---:B------:R-:W-:Y:S02]  /*0e90*/  FADD.FTZ R203, -R23.reuse, R184 ;  /* 0x000000b817cb7221 */ /* 0x040fe40000010100 */
[----:B------:R-:W-:Y:S01]  /*0ea0*/  FADD.FTZ R207, -R23, R186 ;  /* 0x000000ba17cf7221 */ /* 0x000fe20000010100 */
[--C-:B----4-:R-:W-:Y:S01]  /*0eb0*/  PRMT R185, RZ, 0x5410, R188.reuse ;  /* 0x00005410ffb97816 */ /* 0x110fe200000000bc */
[C---:B0----5:R-:W-:Y:S01]  /*0ec0*/  FMUL.FTZ R200, R2.reuse, R209 ;  /* 0x000000d102c87220 */ /* 0x061fe20000410000 */
[--C-:B------:R-:W-:Y:S01]  /*0ed0*/  PRMT R186, RZ, 0x7610, R189.reuse ;  /* 0x00007610ffba7816 */ /* 0x100fe200000000bd */
[----:B-1----:R-:W-:Y:S01]  /*0ee0*/  FMUL.FTZ R199, R2, R203 ;  /* 0x000000cb02c77220 */ /* 0x002fe20000410000 */
[----:B------:R-:W-:Y:S01]  /*0ef0*/  PRMT R188, RZ, 0x7610, R188 ;  /* 0x00007610ffbc7816 */ /* 0x000fe200000000bc */
[----:B------:R-:W-:Y:S01]  /*0f00*/  FMUL.FTZ R206, R48, R185 ;  /* 0x000000b930ce7220 */ /* 0x000fe20000410000 */
[----:B------:R-:W-:Y:S01]  /*0f10*/  PRMT R187, RZ, 0x5410, R189 ;  /* 0x00005410ffbb7816 */ /* 0x000fe200000000bd */
[----:B------:R-:W-:-:S02]  /*0f20*/  FMUL.FTZ R201, R2, R207 ;  /* 0x000000cf02c97220 */ /* 0x000fc40000410000 */
[-C--:B------:R-:W-:Y:S02]  /*0f30*/  FFMA.FTZ R91, R200, R186.reuse, R91 ;  /* 0x000000bac85b7223 */ /* 0x080fe4000001005b */
[----:B------:R-:W-:Y:S02]  /*0f40*/  FADD.FTZ R115, R115, R186 ;  /* 0x000000ba73737221 */ /* 0x000fe40000010000 */
[----:B------:R-:W-:Y:S02]  /*0f50*/  FMUL.FTZ R209, R51, R186 ;  /* 0x000000ba33d17220 */ /* 0x000fe40000410000 */
[----:B------:R-:W-:Y:S02]  /*0f60*/  FMUL.FTZ R198, R2, R205 ;  /* 0x000000cd02c67220 */ /* 0x000fe40000410000 */
[----:B------:R-:W-:Y:S02]  /*0f70*/  FMUL.FTZ R207, R49, R188 ;  /* 0x000000bc31cf7220 */ /* 0x000fe40000410000 */
[----:B------:R-:W-:-:S02]  /*0f80*/  FADD.FTZ R186, R233, R206 ;  /* 0x000000cee9ba7221 */ /* 0x000fc40000010000 */
[C---:B------:R-:W-:Y:S02]  /*0f90*/  FFMA.FTZ R230, R199.reuse, R206, R230 ;  /* 0x000000cec7e67223 */ /* 0x040fe400000100e6 */
[----:B------:R-:W-:Y:S02]  /*0fa0*/  FFMA.FTZ R88, R199, R185, R88 ;  /* 0x000000b9c7587223 */ /* 0x000fe40000010058 */
[----:B------:R-:W-:Y:S02]  /*0fb0*/  FADD.FTZ R112, R112, R185 ;  /* 0x000000b970707221 */ /* 0x000fe40000010000 */
        /* <DEDUP_REMOVED lines=8> */
[----:B------:R-:W-:Y:S01]  /*1040*/  FMUL.FTZ R203, R2, R189 ;  /* 0x000000bd02cb7220 */ /* 0x000fe20000410000 */
[----:B------:R-:W-:Y:S01]  /*1050*/  PRMT R213, RZ, 0x5410, R191 ;  /* 0x00005410ffd57816 */ /* 0x000fe200000000bf */
[----:B------:R-:W-:Y:S01]  /*1060*/  FADD.FTZ R193, -R23, R193 ;  /* 0x000000c117c17221 */ /* 0x000fe20000010100 */
[----:B------:R-:W-:Y:S01]  /*1070*/  PRMT R184, RZ, 0x7610, R191 ;  /* 0x00007610ffb87816 */ /* 0x000fe200000000bf */
[----:B------:R-:W-:Y:S02]  /*1080*/  FMUL.FTZ R210, R52, R211 ;  /* 0x000000d334d27220 */ /* 0x000fe40000410000 */
[----:B------:R-:W-:-:S02]  /*1090*/  FADD.FTZ R185, R186, R209 ;  /* 0x000000d1bab97221 */ /* 0x000fc40000010000 */
[----:B------:R-:W-:Y:S02]  /*10a0*/  FFMA.FTZ R230, R200, R209, R230 ;  /* 0x000000d1c8e67223 */ /* 0x000fe400000100e6 */
[C---:B------:R-:W-:Y:S02]  /*10b0*/  FADD.FTZ R191, -R23.reuse, R194 ;  /* 0x000000c217bf7221 */ /* 0x040fe40000010100 */
[----:B------:R-:W-:Y:S02]  /*10c0*/  FADD.FTZ R195, -R23, R195 ;  /* 0x000000c317c37221 */ /* 0x000fe40000010100 */
        /* <DEDUP_REMOVED lines=26> */
.L_x_4128:
[----:B------:R-:W-:Y:S05]  /*1270*/  BSYNC B1 ;  /* 0x0000000000017941 */ /* 0x000fea0003800000 */
.L_x_4127:
        /* <DEDUP_REMOVED lines=14> */
[----:B------:R-:W-:Y:S01]  /*1360*/  FADD.FTZ R223, -R23, R187 ;  /* 0x000000bb17df7221 */ /* 0x000fe20000010100 */
[--C-:B----4-:R-:W-:Y:S01]  /*1370*/  PRMT R185, RZ, 0x5410, R188.reuse ;  /* 0x00005410ffb97816 */ /* 0x110fe200000000bc */
[----:B0----5:R-:W-:Y:S01]  /*1380*/  FMUL.FTZ R215, R2, R197 ;  /* 0x000000c502d77220 */ /* 0x021fe20000410000 */
[----:B------:R-:W-:-:S03]  /*1390*/  PRMT R188, RZ, 0x7610, R188 ;  /* 0x00007610ffbc7816 */ /* 0x000fc600000000bc */
[----:B------:R-:W-:Y:S01]  /*13a0*/  FMUL.FTZ R220, R72, R185 ;  /* 0x000000b948dc7220 */ /* 0x000fe20000410000 */
[----:B------:R-:W-:Y:S01]  /*13b0*/  PRMT R187, RZ, 0x5410, R189 ;  /* 0x00005410ffbb7816 */ /* 0x000fe200000000bd */
[----:B------:R-:W-:Y:S02]  /*13c0*/  FADD.FTZ R221, -R23, R186 ;  /* 0x000000ba17dd7221 */ /* 0x000fe40000010100 */
[C---:B-1----:R-:W-:Y:S02]  /*13d0*/  FMUL.FTZ R216, R2.reuse, R223 ;  /* 0x000000df02d87220 */ /* 0x042fe40000410000 */
[----:B------:R-:W-:Y:S02]  /*13e0*/  FMUL.FTZ R214, R2, R219 ;  /* 0x000000db02d67220 */ /* 0x000fe40000410000 */
[----:B------:R-:W-:Y:S02]  /*13f0*/  FMUL.FTZ R223, R73, R188 ;  /* 0x000000bc49df7220 */ /* 0x000fe40000410000 */
[----:B------:R-:W-:-:S02]  /*1400*/  FADD.FTZ R186, R233, R220 ;  /* 0x000000dce9ba7221 */ /* 0x000fc40000010000 */
[----:B------:R-:W-:Y:S01]  /*1410*/  FFMA.FTZ R230, R215, R220, R230 ;  /* 0x000000dcd7e67223 */ /* 0x000fe200000100e6 */
[----:B------:R-:W-:Y:S01]  /*1420*/  PRMT R224, RZ, 0x7610, R189 ;  /* 0x00007610ffe07816 */ /* 0x000fe200000000bd */
[C---:B---3--:R-:W-:Y:S01]  /*1430*/  FADD.FTZ R189, -R23.reuse, R192 ;  /* 0x000000c017bd7221 */ /* 0x048fe20000010100 */
[----:B------:R-:W-:Y:S01]  /*1440*/  PRMT R229, RZ, 0x5410, R191 ;  /* 0x00005410ffe57816 */ /* 0x000fe200000000bf */
[C---:B------:R-:W-:Y:S01]  /*1450*/  FADD.FTZ R193, -R23.reuse, R193 ;  /* 0x000000c117c17221 */ /* 0x040fe20000010100 */
        /* <DEDUP_REMOVED lines=8> */
[----:B------:R-:W-:Y:S02]  /*14e0*/  FMUL.FTZ R225, R75, R224 ;  /* 0x000000e04be17220 */ /* 0x000fe40000410000 */
[----:B------:R-:W-:Y:S02]  /*14f0*/  FADD.FTZ R186, R23, R222 ;  /* 0x000000de17ba7221 */ /* 0x000fe40000010000 */
[----:B------:R-:W-:Y:S01]  /*1500*/  FFMA.FTZ R230, R217, R222, R230 ;  /* 0x000000ded9e67223 */ /* 0x000fe200000100e6 */
[----:B------:R-:W-:Y:S01]  /*1510*/  PRMT R190, RZ, 0x7610, R190 ;  /* 0x00007610ffbe7816 */ /* 0x000fe200000000be */
[----:B------:R-:W-:-:S02]  /*1520*/  FMUL.FTZ R219, R2, R189 ;  /* 0x000000bd02db7220 */ /* 0x000fc40000410000 */
[----:B------:R-:W-:Y:S02]  /*1530*/  FFMA.FTZ R167, R216, R224, R167 ;  /* 0x000000e0d8a77223 */ /* 0x000fe400000100a7 */
[----:B------:R-:W-:Y:S02]  /*1540*/  FADD.FTZ R99, R99, R224 ;  /* 0x000000e063637221 */ /* 0x000fe40000010000 */
[----:B------:R-:W-:Y:S02]  /*1550*/  FMUL.FTZ R224, R76, R227 ;  /* 0x000000e34ce07220 */ /* 0x000fe40000410000 */
        /* <DEDUP_REMOVED lines=30> */
.L_x_4124:
[----:B------:R-:W-:Y:S05]  /*1740*/  BSYNC B0 ;  /* 0x0000000000007941 */ /* 0x000fea0003800000 */
.L_x_4116:
[----:B------:R-:W-:Y:S02]  /*1750*/  LOP3.LUT P1, RZ, R3, 0xff, RZ, 0xc0, !PT ;  /* 0x000000ff03ff7812 */ /* 0x000fe4000782c0ff */
[----:B------:R-:W-:Y:S02]  /*1760*/  SHF.R.U32.HI R186, RZ, 0x5, R7 ;  /* 0x00000005ffba7819 */ /* 0x000fe40000011607 */
[----:B------:R-:W-:Y:S02]  /*1770*/  LOP3.LUT P0, RZ, R7, 0x1f, RZ, 0xc0, !PT ;  /* 0x0000001f07ff7812 */ /* 0x000fe4000780c0ff */
[----:B------:R-:W-:-:S07]  /*1780*/  LOP3.LUT R23, R186, 0x7fffffc, RZ, 0xc0, !PT ;  /* 0x07fffffcba177812 */ /* 0x000fce00078ec0ff */
[----:B------:R-:W-:Y:S01]  /*1790*/  @!P1 IADD3 R23, R23, 0x4, RZ ;  /* 0x0000000417179810 */ /* 0x000fe20007ffe0ff */
[----:B------:R-:W-:Y:S05]  /*17a0*/  BRA.DIV ~URZ, `(.L_x_4129) ;  /* 0x000029a27f007947 */ /* 0x000fea000b800000 */
[----:B-1----:R1:W3:Y:S02]  /*17b0*/  SHFL.DOWN PT, R188, R233, 0x10, 0x1f ;  /* 0x0a001f00e9bc7f89 */ /* 0x0022e400000e0000 */
.L_x_4196:
[----:B------:R-:W-:Y:S05]  /*17c0*/  BRA.DIV ~URZ, `(.L_x_4130) ;  /* 0x00002a027f007947 */ /* 0x000fea000b800000 */
[----:B--2---:R-:W2:Y:S01]  /*17d0*/  SHFL.DOWN PT, R185, R230, 0x10, 0x1f ;  /* 0x0a001f00e6b97f89 */ /* 0x004ea200000e0000 */
[----:B-1-3--:R-:W-:-:S05]  /*17e0*/  FADD.FTZ R233, R188, R233 ;  /* 0x000000e9bce97221 */ /* 0x00afca0000010000 */
        /* <DEDUP_REMOVED lines=15> */
.L_x_4197:
[----:B------:R-:W-:Y:S01]  /*18e0*/  @!P0 LOP3.LUT R186, R186, 0x3, RZ, 0xc0, !PT ;  /* 0x00000003baba8812 */ /* 0x000fe200078ec0ff */
[----:B-12---:R-:W-:Y:S01]  /*18f0*/  FADD.FTZ R193, R194, R193 ;  /* 0x000000c1c2c17221 */ /* 0x006fe20000010000 */
[----:B------:R-:W-:Y:S01]  /*1900*/  WARPSYNC 0xffffffff ;  /* 0xffffffff00007948 */ /* 0x000fe20003800000 */
[----:B---3--:R-:W-:Y:S01]  /*1910*/  FADD.FTZ R192, R191, R190 ;  /* 0x000000bebfc07221 */ /* 0x008fe20000010000 */
[----:B------:R-:W-:Y:S01]  /*1920*/  @!P0 IADD3 R194, R23, R186, RZ ;  /* 0x000000ba17c28210 */ /* 0x000fe20007ffe0ff */
[----:B------:R-:W-:Y:S01]  /*1930*/  BSSY B0, `(.L_x_4131) ;  /* 0x00000d3000007945 */ /* 0x000fe20003800000 */
[----:B-----5:R-:W-:-:S03]  /*1940*/  ISETP.GE.AND P6, PT, R0, 0x1, PT ;  /* 0x000000010000780c */ /* 0x020fc60003fc6270 */
[----:B------:R-:W-:Y:S04]  /*1950*/  @!P0 STS.64 [R194.X8+0x3000], R192 ;  /* 0x003000c0c2008388 */ /* 0x000fe80000008a00 */
[----:B------:R-:W-:Y:S06]  /*1960*/  BAR.SYNC.DEFER_BLOCKING 0x0 ;  /* 0x0000000000007b1d */ /* 0x000fec0000010000 */
[----:B------:R-:W-:-:S05]  /*1970*/  @P6 IADD3 R0, R0, -0x1, RZ ;  /* 0xffffffff00006810 */ /* 0x000fca0007ffe0ff */
[----:B------:R-:W-:Y:S01]  /*1980*/  @P6 IMAD R197, R0, c[0x0][0x168], RZ ;  /* 0x00005a0000c56a24 */ /* 0x000fe200078e02ff */
[----:B------:R-:W1:Y:S04]  /*1990*/  LDS.128 R184, [R23.X8+0x3000] ;  /* 0x0030000017b87984 */ /* 0x000e680000008c00 */
[----:B------:R-:W2:Y:S01]  /*19a0*/  LDS.128 R188, [R23.X8+0x3010] ;  /* 0x0030100017bc7984 */ /* 0x000ea20000008c00 */
[----:B-1----:R-:W-:Y:S01]  /*19b0*/  FADD.FTZ R195, RZ, R184 ;  /* 0x000000b8ffc37221 */ /* 0x002fe20000010000 */
[----:B------:R-:W-:Y:S01]  /*19c0*/  @P6 SHF.R.S32.HI R184, RZ, 0x1f, R197 ;  /* 0x0000001fffb86819 */ /* 0x000fe200000114c5 */
[----:B------:R-:W-:Y:S02]  /*19d0*/  FADD.FTZ R0, RZ, R185 ;  /* 0x000000b9ff007221 */ /* 0x000fe40000010000 */
[----:B------:R-:W-:Y:S01]  /*19e0*/  FADD.FTZ R195, R186, R195 ;  /* 0x000000c3bac37221 */ /* 0x000fe20000010000 */
[----:B------:R-:W-:Y:S01]  /*19f0*/  @P6 LEA.HI R197, R184, R197, RZ, 0x3 ;  /* 0x000000c5b8c56211 */ /* 0x000fe200078f18ff */
[----:B------:R-:W-:Y:S01]  /*1a00*/  FADD.FTZ R0, R187, R0 ;  /* 0x00000000bb007221 */ /* 0x000fe20000010000 */
[----:B------:R-:W-:Y:S01]  /*1a10*/  @P6 LOP3.LUT R186, R7, 0x7f, RZ, 0xc0, !PT ;  /* 0x0000007f07ba6812 */ /* 0x000fe200078ec0ff */
[----:B--2---:R-:W-:-:S02]  /*1a20*/  FADD.FTZ R195, R195, R188 ;  /* 0x000000bcc3c37221 */ /* 0x004fc40000010000 */
        /* <DEDUP_REMOVED lines=15> */
.L_x_4134:
[----:B------:R-:W-:Y:S05]  /*1b20*/  BSYNC B1 ;  /* 0x0000000000017941 */ /* 0x000fea0003800000 */
.L_x_4133:
[----:B------:R-:W-:Y:S01]  /*1b30*/  BSSY B1, `(.L_x_4135) ;  /* 0x000000b000017945 */ /* 0x000fe20003800000 */
        /* <DEDUP_REMOVED lines=10> */
.L_x_4136:
[----:B------:R-:W-:Y:S05]  /*1be0*/  BSYNC B1 ;  /* 0x0000000000017941 */ /* 0x000fea0003800000 */
.L_x_4135:
        /* <DEDUP_REMOVED lines=17> */
[----:B0-----:R-:W-:-:S04]  /*1d00*/  ISETP.NE.AND P0, PT, R5, RZ, PT ;  /* 0x000000ff0500720c */ /* 0x001fc80003f05270 */
[----:B------:R-:W-:Y:S02]  /*1d10*/  FSEL R187, R23, RZ, !P0 ;  /* 0x000000ff17bb7208 */ /* 0x000fe40004000000 */
[----:B------:R-:W-:-:S03]  /*1d20*/  ISETP.NE.U32.AND P0, PT, RZ, c[0x0][0x218], PT ;  /* 0x00008600ff007a0c */ /* 0x000fc60003f05070 */
[----:B------:R-:W-:Y:S01]  /*1d30*/  FFMA.FTZ R187, R9, R188, R187 ;  /* 0x000000bc09bb7223 */ /* 0x000fe200000100bb */
[----:B------:R-:W-:-:S03]  /*1d40*/  ISETP.NE.AND.EX P0, PT, RZ, c[0x0][0x21c], PT, P0 ;  /* 0x00008700ff007a0c */ /* 0x000fc60003f05300 */
[----:B------:R-:W-:-:S04]  /*1d50*/  FADD.FTZ R187, R18, -R187 ;  /* 0x800000bb12bb7221 */ /* 0x000fc80000010000 */
[----:B------:R-:W-:-:S06]  /*1d60*/  FMUL.FTZ R192, R2, R187 ;  /* 0x000000bb02c07220 */ /* 0x000fcc0000410000 */
[----:B------:R-:W-:Y:S02]  /*1d70*/  @P0 FADD.FTZ R192, R149, R192 ;  /* 0x000000c095c00221 */ /* 0x000fe40000010000 */
.L_x_4138:
[----:B------:R-:W-:Y:S05]  /*1d80*/  BSYNC B1 ;  /* 0x0000000000017941 */ /* 0x000fea0003800000 */
.L_x_4137:
[----:B------:R-:W-:Y:S01]  /*1d90*/  BSSY B1, `(.L_x_4139) ;  /* 0x000000a000017945 */ /* 0x000fe20003800000 */
        /* <DEDUP_REMOVED lines=9> */
.L_x_4140:
[----:B------:R-:W-:Y:S05]  /*1e30*/  BSYNC B1 ;  /* 0x0000000000017941 */ /* 0x000fea0003800000 */
.L_x_4139:
        /* <DEDUP_REMOVED lines=30> */
.L_x_4142:
[----:B------:R-:W-:Y:S05]  /*2020*/  BSYNC B1 ;  /* 0x0000000000017941 */ /* 0x000fea0003800000 */
.L_x_4141:
[----:B------:R-:W-:Y:S01]  /*2030*/  BSSY B1, `(.L_x_4143) ;  /* 0x000000b000017945 */ /* 0x000fe20003800000 */
[----:B------:R-:W-:Y:S01]  /*2040*/  @P6 FMUL.FTZ R192, R184, c[0x0][0x1ec] ;  /* 0x00007b00b8c06a20 */ /* 0x000fe20000410000 */
        /* <DEDUP_REMOVED lines=9> */
.L_x_4144:
[----:B------:R-:W-:Y:S05]  /*20e0*/  BSYNC B1 ;  /* 0x0000000000017941 */ /* 0x000fea0003800000 */
.L_x_4143:
[----:B------:R-:W-:Y:S01]  /*20f0*/  BSSY B1, `(.L_x_4145) ;  /* 0x000000c000017945 */ /* 0x000fe20003800000 */
[----:B------:R-:W-:Y:S02]  /*2100*/  @P6 FMUL.FTZ R233, R47, R192 ;  /* 0x000000c02fe96220 */ /* 0x000fe40000410000 */
        /* <DEDUP_REMOVED lines=10> */
.L_x_4146:
[----:B------:R-:W-:Y:S05]  /*21b0*/  BSYNC B1 ;  /* 0x0000000000017941 */ /* 0x000fea0003800000 */
.L_x_4145:
[----:B------:R-:W-:Y:S01]  /*21c0*/  BSSY B1, `(.L_x_4147) ;  /* 0x000000c000017945 */ /* 0x000fe20003800000 */
[----:B------:R-:W-:Y:S01]  /*21d0*/  @P6 FMUL.FTZ R194, R232, c[0x0][0x1ec] ;  /* 0x00007b00e8c26a20 */ /* 0x000fe20000410000 */
[----:B------:R-:W-:Y:S01]  /*21e0*/  @P6 PRMT R180, R197, 0x7610, R180 ;  /* 0x00007610c5b46816 */ /* 0x000fe200000000b4 */
        /* <DEDUP_REMOVED lines=9> */
.L_x_4148:
[----:B------:R-:W-:Y:S05]  /*2280*/  BSYNC B1 ;  /* 0x0000000000017941 */ /* 0x000fea0003800000 */
.L_x_4147:
        /* <DEDUP_REMOVED lines=10> */
.L_x_4150:
[----:B------:R-:W-:Y:S05]  /*2330*/  BSYNC B1 ;  /* 0x0000000000017941 */ /* 0x000fea0003800000 */
.L_x_4149:
        /* <DEDUP_REMOVED lines=11> */
[----:B------:R-:W-:Y:S02]  /*23f0*/  @P6 F2FP.BF16.PACK_AB R233, RZ, R233 ;  /* 0x000000e9ffe9623e */ /* 0x000fe400000010ff */
[----:B------:R-:W-:Y:S02]  /*2400*/  @P6 PRMT R181, R187, 0x7610, R181 ;  /* 0x00007610bbb56816 */ /* 0x000fe400000000b5 */
[----:B------:R-:W-:Y:S01]  /*2410*/  SEL R120, R185, R120, P1 ;  /* 0x00000078b9787207 */ /* 0x000fe20000800000 */
[----:B------:R-:W-:Y:S01]  /*2420*/  @P6 FMUL.FTZ R185, R43, R232 ;  /* 0x000000e82bb96220 */ /* 0x000fe20000410000 */
[----:B------:R-:W-:Y:S02]  /*2430*/  @P6 PRMT R182, R197, 0x7610, R182 ;  /* 0x00007610c5b66816 */ /* 0x000fe400000000b6 */
[----:B------:R-:W-:Y:S02]  /*2440*/  @P6 F2FP.BF16.PACK_AB R197, RZ, R184 ;  /* 0x000000b8ffc5623e */ /* 0x000fe400000010ff */
[----:B------:R-:W-:-:S02]  /*2450*/  @P6 PRMT R181, R181, 0x5410, R233 ;  /* 0x00005410b5b56816 */ /* 0x000fc400000000e9 */
[----:B------:R-:W-:Y:S02]  /*2460*/  @P0 MOV R187, 0x20 ;  /* 0x0000002000bb0802 */ /* 0x000fe40000000f00 */
[----:B------:R-:W-:Y:S02]  /*2470*/  @P6 MOV R233, 0x10 ;  /* 0x0000001000e96802 */ /* 0x000fe40000000f00 */
[----:B------:R-:W-:Y:S02]  /*2480*/  SEL R123, R230, R123, P1 ;  /* 0x0000007be67b7207 */ /* 0x000fe40000800000 */
[----:B------:R-:W-:Y:S02]  /*2490*/  @P6 F2FP.BF16.PACK_AB R234, RZ, R234 ;  /* 0x000000eaffea623e */ /* 0x000fe400000010ff */
[----:B------:R-:W-:Y:S01]  /*24a0*/  @P6 F2FP.BF16.PACK_AB R230, RZ, R185 ;  /* 0x000000b9ffe6623e */ /* 0x000fe200000010ff */
[----:B------:R-:W-:Y:S01]  /*24b0*/  @P6 IMAD.WIDE.U32 R184, R0, R233, c[0x0][0x248] ;  /* 0x0000920000b86625 */ /* 0x000fe200078e00e9 */
[----:B------:R-:W-:-:S02]  /*24c0*/  @P6 PRMT R183, R197, 0x7610, R183 ;  /* 0x00007610c5b76816 */ /* 0x000fc400000000b7 */
[----:B------:R-:W-:Y:S01]  /*24d0*/  @P6 PRMT R180, R180, 0x5410, R186 ;  /* 0x00005410b4b46816 */ /* 0x000fe200000000ba */
[----:B------:R-:W-:Y:S01]  /*24e0*/  @P0 IMAD.WIDE.U32 R186, R8, R187, c[0x0][0x258] ;  /* 0x0000960008ba0625 */ /* 0x000fe200078e00bb */
[----:B------:R-:W-:Y:S02]  /*24f0*/  @P6 PRMT R182, R182, 0x5410, R234 ;  /* 0x00005410b6b66816 */ /* 0x000fe400000000ea */
[----:B------:R-:W-:Y:S02]  /*2500*/  @P6 PRMT R183, R183, 0x5410, R230 ;  /* 0x00005410b7b76816 */ /* 0x000fe400000000e6 */
[----:B------:R-:W-:Y:S01]  /*2510*/  @P0 STG.E.128 [R186.64], R176 ;  /* 0x000000b0ba000986 */ /* 0x000fe2000c101d04 */
[----:B------:R-:W-:Y:S02]  /*2520*/  IADD3 R8, R8, 0x80, RZ ;  /* 0x0000008008087810 */ /* 0x000fe40007ffe0ff */
[----:B------:R-:W-:Y:S01]  /*2530*/  IADD3 R0, R0, 0x80, RZ ;  /* 0x0000008000007810 */ /* 0x000fe20007ffe0ff */
[----:B------:R1:W-:Y:S04]  /*2540*/  @P0 STG.E.128 [R186.64+0x10], R120 ;  /* 0x00001078ba000986 */ /* 0x0003e8000c101d04 */
[----:B------:R2:W-:Y:S01]  /*2550*/  @P6 STG.E.128 [R184.64], R180 ;  /* 0x000000b4b8006986 */ /* 0x0005e2000c101d04 */
[----:B-1---5:R-:W-:-:S02]  /*2560*/  @P6 PRMT R186, RZ, 0x5410, R172 ;  /* 0x00005410ffba6816 */ /* 0x022fc400000000ac */
[----:B--2---:R-:W-:-:S03]  /*2570*/  @P6 PRMT R184, RZ, 0x7610, R172 ;  /* 0x00007610ffb86816 */ /* 0x004fc600000000ac */
        /* <DEDUP_REMOVED lines=14> */
.L_x_4132:
[----:B------:R-:W-:Y:S05]  /*2660*/  BSYNC B0 ;  /* 0x0000000000007941 */ /* 0x000fea0003800000 */
.L_x_4131:
        /* <DEDUP_REMOVED lines=9> */
.L_x_4154:
[----:B------:R-:W-:Y:S05]  /*2700*/  BSYNC B1 ;  /* 0x0000000000017941 */ /* 0x000fea0003800000 */
.L_x_4153:
        /* <DEDUP_REMOVED lines=11> */
.L_x_4156:
[----:B------:R-:W-:Y:S05]  /*27c0*/  BSYNC B1 ;  /* 0x0000000000017941 */ /* 0x000fea0003800000 */
.L_x_4155:
        /* <DEDUP_REMOVED lines=27> */
.L_x_4158:
[----:B------:R-:W-:Y:S05]  /*2980*/  BSYNC B1 ;  /* 0x0000000000017941 */ /* 0x000fea0003800000 */
.L_x_4157:
        /* <DEDUP_REMOVED lines=10> */
.L_x_4160:
[----:B------:R-:W-:Y:S05]  /*2a30*/  BSYNC B1 ;  /* 0x0000000000017941 */ /* 0x000fea0003800000 */
.L_x_4159:
        /* <DEDUP_REMOVED lines=13> */
[----:B------:R-:W-:Y:S02]  /*2b10*/  @P6 F2FP.BF16.PACK_AB R230, RZ, R192 ;  /* 0x000000c0ffe6623e */ /* 0x000fe400000010ff */
[----:B------:R-:W-:Y:S02]  /*2b20*/  @P6 F2FP.BF16.PACK_AB R193, RZ, R193 ;  /* 0x000000c1ffc1623e */ /* 0x000fe400000010ff */
[----:B------:R-:W-:Y:S02]  /*2b30*/  @P6 F2FP.BF16.PACK_AB R232, RZ, R232 ;  /* 0x000000e8ffe8623e */ /* 0x000fe400000010ff */
        /* <DEDUP_REMOVED lines=11> */
.L_x_4162:
[----:B------:R-:W-:Y:S05]  /*2bf0*/  BSYNC B1 ;  /* 0x0000000000017941 */ /* 0x000fea0003800000 */
.L_x_4161:
        /* <DEDUP_REMOVED lines=11> */
.L_x_4164:
[----:B------:R-:W-:Y:S05]  /*2cb0*/  BSYNC B1 ;  /* 0x0000000000017941 */ /* 0x000fea0003800000 */
.L_x_4163:
[----:B------:R-:W-:Y:S01]  /*2cc0*/  BSSY B1, `(.L_x_4165) ;  /* 0x000000d000017945 */ /* 0x000fe20003800000 */
[----:B------:R-:W-:Y:S01]  /*2cd0*/  @P6 FMUL.FTZ R233, R63, R192 ;  /* 0x000000c03fe96220 */ /* 0x000fe20000410000 */
[----:B------:R-:W-:Y:S01]  /*2ce0*/  @P6 PRMT R180, R230, 0x7610, R180 ;  /* 0x00007610e6b46816 */ /* 0x000fe200000000b4 */
        /* <DEDUP_REMOVED lines=10> */
.L_x_4166:
[----:B------:R-:W-:Y:S05]  /*2d90*/  BSYNC B1 ;  /* 0x0000000000017941 */ /* 0x000fea0003800000 */
.L_x_4165:
        /* <DEDUP_REMOVED lines=12> */
.L_x_4168:
[----:B------:R-:W-:Y:S05]  /*2e60*/  BSYNC B1 ;  /* 0x0000000000017941 */ /* 0x000fea0003800000 */
.L_x_4167:
        /* <DEDUP_REMOVED lines=10> */
.L_x_4170:
[----:B------:R-:W-:Y:S05]  /*2f10*/  BSYNC B1 ;  /* 0x0000000000017941 */ /* 0x000fea0003800000 */
.L_x_4169:
[----:B------:R-:W-:Y:S01]  /*2f20*/  ISETP.NE.U32.AND P1, PT, RZ, c[0x0][0x258], PT ;  /* 0x00009600ff007a0c */ /* 0x000fe20003f25070 */
[----:B------:R-:W-:Y:S01]  /*2f30*/  @P6 FMUL.FTZ R235, R57, R230 ;  /* 0x000000e639eb6220 */ /* 0x000fe20000410000 */
[C---:B------:R-:W-:Y:S01]  /*2f40*/  SEL R122, R197.reuse, R122, P0 ;  /* 0x0000007ac57a7207 */ /* 0x040fe20000000000 */
[----:B------:R-:W-:Y:S01]  /*2f50*/  @P6 FMUL.FTZ R197, R197, c[0x0][0x1ec] ;  /* 0x00007b00c5c56a20 */ /* 0x000fe20000410000 */
[----:B------:R-:W-:Y:S02]  /*2f60*/  ISETP.NE.AND.EX P1, PT, RZ, c[0x0][0x25c], PT, P1 ;  /* 0x00009700ff007a0c */ /* 0x000fe40003f25310 */
[----:B------:R-:W-:Y:S01]  /*2f70*/  SEL R179, R184, R179, P0 ;  /* 0x000000b3b8b37207 */ /* 0x000fe20000000000 */
[----:B------:R-:W-:Y:S01]  /*2f80*/  @P6 FMUL.FTZ R184, R58, R197 ;  /* 0x000000c53ab86220 */ /* 0x000fe20000410000 */
[----:B------:R-:W-:Y:S01]  /*2f90*/  @P6 PRMT R181, R232, 0x7610, R181 ;  /* 0x00007610e8b56816 */ /* 0x000fe200000000b5 */
[----:B------:R-:W-:Y:S01]  /*2fa0*/  @P6 FMUL.FTZ R232, R194, c[0x0][0x1ec] ;  /* 0x00007b00c2e86a20 */ /* 0x000fe20000410000 */
[----:B------:R-:W-:-:S02]  /*2fb0*/  @P6 F2FP.BF16.PACK_AB R233, RZ, R233 ;  /* 0x000000e9ffe9623e */ /* 0x000fc400000010ff */
[----:B------:R-:W-:Y:S01]  /*2fc0*/  SEL R178, R185, R178, P0 ;  /* 0x000000b2b9b27207 */ /* 0x000fe20000000000 */
[----:B------:R-:W-:Y:S01]  /*2fd0*/  @P6 FMUL.FTZ R185, R59, R232 ;  /* 0x000000e83bb96220 */ /* 0x000fe20000410000 */
[----:B------:R-:W-:Y:S02]  /*2fe0*/  @P6 PRMT R180, R180, 0x5410, R193 ;  /* 0x00005410b4b46816 */ /* 0x000fe400000000c1 */
[----:B------:R-:W-:Y:S02]  /*2ff0*/  @P6 F2FP.BF16.PACK_AB R234, RZ, R234 ;  /* 0x000000eaffea623e */ /* 0x000fe400000010ff */
[----:B------:R-:W-:Y:S02]  /*3000*/  @P6 F2FP.BF16.PACK_AB R193, RZ, R184 ;  /* 0x000000b8ffc1623e */ /* 0x000fe400000010ff */
[----:B------:R-:W-:Y:S02]  /*3010*/  SEL R120, R187, R120, P0 ;  /* 0x00000078bb787207 */ /* 0x000fe40000000000 */
[----:B------:R-:W-:-:S02]  /*3020*/  @P6 PRMT R181, R181, 0x5410, R233 ;  /* 0x00005410b5b56816 */ /* 0x000fc400000000e9 */
[----:B------:R-:W-:Y:S02]  /*3030*/  @P1 MOV R187, 0x20 ;  /* 0x0000002000bb1802 */ /* 0x000fe40000000f00 */
[----:B------:R-:W-:Y:S02]  /*3040*/  @P6 MOV R233, 0x10 ;  /* 0x0000001000e96802 */ /* 0x000fe40000000f00 */
[----:B------:R-:W-:Y:S02]  /*3050*/  SEL R123, R194, R123, P0 ;  /* 0x0000007bc27b7207 */ /* 0x000fe40000000000 */
[----:B------:R-:W-:Y:S02]  /*3060*/  @P6 F2FP.BF16.PACK_AB R235, RZ, R235 ;  /* 0x000000ebffeb623e */ /* 0x000fe400000010ff */
[----:B------:R-:W-:Y:S02]  /*3070*/  @P6 PRMT R182, R234, 0x7610, R182 ;  /* 0x00007610eab66816 */ /* 0x000fe400000000b6 */
[----:B------:R-:W-:Y:S01]  /*3080*/  @P6 F2FP.BF16.PACK_AB R194, RZ, R185 ;  /* 0x000000b9ffc2623e */ /* 0x000fe200000010ff */
[----:B------:R-:W-:Y:S01]  /*3090*/  @P6 IMAD.WIDE.U32 R184, R0, R233, c[0x0][0x248] ;  /* 0x0000920000b86625 */ /* 0x000fe200078e00e9 */
[----:B------:R-:W-:-:S02]  /*30a0*/  @P6 PRMT R183, R193, 0x7610, R183 ;  /* 0x00007610c1b76816 */ /* 0x000fc400000000b7 */
[----:B------:R-:W-:Y:S01]  /*30b0*/  SEL R121, R186, R121, P0 ;  /* 0x00000079ba797207 */ /* 0x000fe20000000000 */
        /* <DEDUP_REMOVED lines=24> */
.L_x_4152:
[----:B------:R-:W-:Y:S05]  /*3240*/  BSYNC B0 ;  /* 0x0000000000007941 */ /* 0x000fea0003800000 */
.L_x_4151:
        /* <DEDUP_REMOVED lines=9> */
.L_x_4174:
[----:B------:R-:W-:Y:S05]  /*32e0*/  BSYNC B1 ;  /* 0x0000000000017941 */ /* 0x000fea0003800000 */
.L_x_4173:
        /* <DEDUP_REMOVED lines=11> */
.L_x_4176:
[----:B------:R-:W-:Y:S05]  /*33a0*/  BSYNC B1 ;  /* 0x0000000000017941 */ /* 0x000fea0003800000 */
.L_x_4175:
        /* <DEDUP_REMOVED lines=26> */
.L_x_4178:
[----:B------:R-:W-:Y:S05]  /*3550*/  BSYNC B1 ;  /* 0x0000000000017941 */ /* 0x000fea0003800000 */
.L_x_4177:
        /* <DEDUP_REMOVED lines=19> */
.L_x_4180:
[----:B------:R-:W-:Y:S05]  /*3690*/  BSYNC B1 ;  /* 0x0000000000017941 */ /* 0x000fea0003800000 */
.L_x_4179:
[----:B------:R-:W-:Y:S01]  /*36a0*/  BSSY B1, `(.L_x_4181) ;  /* 0x000000a000017945 */ /* 0x000fe20003800000 */
        /* <DEDUP_REMOVED lines=9> */
.L_x_4182:
[----:B------:R-:W-:Y:S05]  /*3740*/  BSYNC B1 ;  /* 0x0000000000017941 */ /* 0x000fea0003800000 */
.L_x_4181:
        /* <DEDUP_REMOVED lines=10> */
.L_x_4184:
[----:B------:R-:W-:Y:S05]  /*37f0*/  BSYNC B1 ;  /* 0x0000000000017941 */ /* 0x000fea0003800000 */
.L_x_4183:
        /* <DEDUP_REMOVED lines=10> */
.L_x_4186:
[----:B------:R-:W-:Y:S05]  /*38a0*/  BSYNC B1 ;  /* 0x0000000000017941 */ /* 0x000fea0003800000 */
.L_x_4185:
        /* <DEDUP_REMOVED lines=10> */
.L_x_4188:
[----:B------:R-:W-:Y:S05]  /*3950*/  BSYNC B1 ;  /* 0x0000000000017941 */ /* 0x000fea0003800000 */
.L_x_4187:
        /* <DEDUP_REMOVED lines=10> */
.L_x_4190:
[----:B------:R-:W-:Y:S05]  /*3a00*/  BSYNC B1 ;  /* 0x0000000000017941 */ /* 0x000fea0003800000 */
.L_x_4189:
[----:B------:R-:W-:Y:S01]  /*3a10*/  ISETP.NE.U32.AND P1, PT, RZ, c[0x0][0x258], PT ;  /* 0x00009600ff007a0c */ /* 0x000fe20003f25070 */
[----:B------:R-:W-:Y:S01]  /*3a20*/  @P6 FMUL.FTZ R2, R192, c[0x0][0x1ec] ;  /* 0x00007b00c0026a20 */ /* 0x000fe20000410000 */
[----:B------:R-:W-:Y:S01]  /*3a30*/  ISETP.NE.U32.AND P0, PT, RZ, c[0x0][0x258], PT ;  /* 0x00009600ff007a0c */ /* 0x000fe20003f05070 */
[----:B------:R-:W-:Y:S01]  /*3a40*/  @P6 FMUL.FTZ R23, R193, c[0x0][0x1ec] ;  /* 0x00007b00c1176a20 */ /* 0x000fe20000410000 */
[----:B------:R-:W-:Y:S01]  /*3a50*/  ISETP.NE.AND.EX P1, PT, RZ, c[0x0][0x25c], PT, P1 ;  /* 0x00009700ff007a0c */ /* 0x000fe20003f25310 */
[----:B------:R-:W-:Y:S01]  /*3a60*/  @P6 FMUL.FTZ R188, R194, c[0x0][0x1ec] ;  /* 0x00007b00c2bc6a20 */ /* 0x000fe20000410000 */
[----:B------:R-:W-:Y:S01]  /*3a70*/  ISETP.NE.AND.EX P0, PT, RZ, c[0x0][0x25c], PT, P0 ;  /* 0x00009700ff007a0c */ /* 0x000fe20003f05300 */
[----:B------:R-:W-:Y:S01]  /*3a80*/  @P6 FMUL.FTZ R232, R70, R23 ;  /* 0x0000001746e86220 */ /* 0x000fe20000410000 */
[----:B------:R-:W-:Y:S01]  /*3a90*/  @P6 F2FP.BF16.PACK_AB R197, RZ, R195 ;  /* 0x000000c3ffc5623e */ /* 0x000fe200000010ff */
[C---:B------:R-:W-:Y:S01]  /*3aa0*/  @P6 FMUL.FTZ R195, R191.reuse, c[0x0][0x1ec] ;  /* 0x00007b00bfc36a20 */ /* 0x040fe20000410000 */
[----:B------:R-:W-:Y:S01]  /*3ab0*/  SEL R120, R191, R120, P0 ;  /* 0x00000078bf787207 */ /* 0x000fe20000000000 */
[----:B------:R-:W-:Y:S01]  /*3ac0*/  @P6 FMUL.FTZ R191, R185, c[0x0][0x1ec] ;  /* 0x00007b00b9bf6a20 */ /* 0x000fe20000410000 */
[----:B------:R-:W-:Y:S01]  /*3ad0*/  SEL R176, R187, R176, P0 ;  /* 0x000000b0bbb07207 */ /* 0x000fe20000000000 */
[----:B------:R-:W-:Y:S01]  /*3ae0*/  @P6 FMUL.FTZ R234, R64, R195 ;  /* 0x000000c340ea6220 */ /* 0x000fe20000410000 */
[----:B------:R-:W-:Y:S01]  /*3af0*/  SEL R122, R185, R122, P0 ;  /* 0x0000007ab97a7207 */ /* 0x000fe20000000000 */
[----:B------:R-:W-:Y:S01]  /*3b00*/  @P6 FMUL.FTZ R185, R66, R191 ;  /* 0x000000bf42b96220 */ /* 0x000fe20000410000 */
[----:B------:R-:W-:Y:S01]  /*3b10*/  @P6 PRMT R180, R197, 0x7610, R180 ;  /* 0x00007610c5b46816 */ /* 0x000fe200000000b4 */
[----:B------:R-:W-:Y:S01]  /*3b20*/  @P6 FMUL.FTZ R233, R71, R2 ;  /* 0x0000000247e96220 */ /* 0x000fe20000410000 */
[----:B------:R-:W-:Y:S01]  /*3b30*/  @P1 MOV R187, 0x20 ;  /* 0x0000002000bb1802 */ /* 0x000fe20000000f00 */
[----:B------:R-:W-:Y:S01]  /*3b40*/  @P6 FMUL.FTZ R235, R65, R188 ;  /* 0x000000bc41eb6220 */ /* 0x000fe20000410000 */
[----:B------:R-:W-:-:S02]  /*3b50*/  @P6 MOV R197, 0x10 ;  /* 0x0000001000c56802 */ /* 0x000fc40000000f00 */
[----:B------:R-:W-:Y:S01]  /*3b60*/  SEL R177, R186, R177, P0 ;  /* 0x000000b1bab17207 */ /* 0x000fe20000000000 */
[----:B------:R-:W-:Y:S01]  /*3b70*/  @P1 IMAD.WIDE.U32 R186, R8, R187, c[0x0][0x258] ;  /* 0x0000960008ba1625 */ /* 0x000fe200078e00bb */
[----:B------:R-:W-:Y:S02]  /*3b80*/  SEL R179, R192, R179, P0 ;  /* 0x000000b3c0b37207 */ /* 0x000fe40000000000 */
[C---:B------:R-:W-:Y:S01]  /*3b90*/  SEL R123, R184.reuse, R123, P0 ;  /* 0x0000007bb87b7207 */ /* 0x040fe20000000000 */
[----:B------:R-:W-:Y:S01]  /*3ba0*/  @P6 FMUL.FTZ R192, R184, c[0x0][0x1ec] ;  /* 0x00007b00b8c06a20 */ /* 0x000fe20000410000 */
[----:B------:R-:W-:Y:S01]  /*3bb0*/  @P6 F2FP.BF16.PACK_AB R8, RZ, R185 ;  /* 0x000000b9ff08623e */ /* 0x000fe200000010ff */
[----:B------:R-:W-:Y:S01]  /*3bc0*/  @P6 IMAD.WIDE.U32 R184, R0, R197, c[0x0][0x248] ;  /* 0x0000920000b86625 */ /* 0x000fe200078e00c5 */
[----:B-----5:R-:W-:Y:S02]  /*3bd0*/  @P6 PRMT R0, RZ, 0x5410, R172 ;  /* 0x00005410ff006816 */ /* 0x020fe400000000ac */
[----:B------:R-:W-:Y:S01]  /*3be0*/  SEL R178, R193, R178, P0 ;  /* 0x000000b2c1b27207 */ /* 0x000fe20000000000 */
[----:B------:R-:W-:Y:S01]  /*3bf0*/  @P6 FMUL.FTZ R193, R67, R192 ;  /* 0x000000c043c16220 */ /* 0x000fe20000410000 */
[----:B------:R-:W-:Y:S01]  /*3c00*/  @P6 F2FP.BF16.PACK_AB R232, RZ, R232 ;  /* 0x000000e8ffe8623e */ /* 0x000fe200000010ff */
[----:B------:R-:W-:Y:S01]  /*3c10*/  @P6 FFMA.FTZ R140, R0, R189, R140 ;  /* 0x000000bd008c6223 */ /* 0x000fe2000001008c */
[----:B------:R-:W-:Y:S01]  /*3c20*/  @P6 PRMT R0, RZ, 0x7610, R172 ;  /* 0x00007610ff006816 */ /* 0x000fe200000000ac */
[----:B------:R1:W-:Y:S01]  /*3c30*/  @P1 STG.E.128 [R186.64], R176 ;  /* 0x000000b0ba001986 */ /* 0x0003e2000c101d04 */
[----:B------:R-:W-:-:S02]  /*3c40*/  @P6 F2FP.BF16.PACK_AB R234, RZ, R234 ;  /* 0x000000eaffea623e */ /* 0x000fc400000010ff */
[----:B------:R-:W-:Y:S01]  /*3c50*/  @P6 F2FP.BF16.PACK_AB R230, RZ, R230 ;  /* 0x000000e6ffe6623e */ /* 0x000fe200000010ff */
[----:B------:R-:W-:Y:S01]  /*3c60*/  @P6 FFMA.FTZ R141, R0, R190, R141 ;  /* 0x000000be008d6223 */ /* 0x000fe2000001008d */
[----:B------:R-:W-:Y:S02]  /*3c70*/  @P6 PRMT R0, RZ, 0x5410, R173 ;  /* 0x00005410ff006816 */ /* 0x000fe400000000ad */
[----:B------:R-:W-:Y:S02]  /*3c80*/  @P6 F2FP.BF16.PACK_AB R233, RZ, R233 ;  /* 0x000000e9ffe9623e */ /* 0x000fe400000010ff */
[----:B------:R-:W-:Y:S01]  /*3c90*/  @P6 F2FP.BF16.PACK_AB R235, RZ, R235 ;  /* 0x000000ebffeb623e */ /* 0x000fe200000010ff */
[----:B------:R-:W-:Y:S01]  /*3ca0*/  @P6 FFMA.FTZ R142, R0, R23, R142 ;  /* 0x00000017008e6223 */ /* 0x000fe2000001008e */
[----:B------:R-:W-:Y:S02]  /*3cb0*/  @P6 PRMT R181, R232, 0x7610, R181 ;  /* 0x00007610e8b56816 */ /* 0x000fe400000000b5 */
[----:B------:R-:W-:-:S02]  /*3cc0*/  @P6 PRMT R182, R234, 0x7610, R182 ;  /* 0x00007610eab66816 */ /* 0x000fc400000000b6 */
[----:B------:R-:W-:Y:S02]  /*3cd0*/  @P6 F2FP.BF16.PACK_AB R193, RZ, R193 ;  /* 0x000000c1ffc1623e */ /* 0x000fe400000010ff */
[----:B------:R-:W-:Y:S02]  /*3ce0*/  @P6 PRMT R183, R8, 0x7610, R183 ;  /* 0x0000761008b76816 */ /* 0x000fe400000000b7 */
[----:B------:R-:W-:Y:S02]  /*3cf0*/  @P6 PRMT R0, RZ, 0x7610, R173 ;  /* 0x00007610ff006816 */ /* 0x000fe400000000ad */
[----:B------:R-:W-:Y:S02]  /*3d00*/  SEL R121, R194, R121, P0 ;  /* 0x00000079c2797207 */ /* 0x000fe40000000000 */
[----:B------:R-:W-:Y:S01]  /*3d10*/  @P6 PRMT R180, R180, 0x5410, R230 ;  /* 0x00005410b4b46816 */ /* 0x000fe200000000e6 */
[----:B------:R-:W-:Y:S01]  /*3d20*/  @P6 FFMA.FTZ R143, R0, R2, R143 ;  /* 0x00000002008f6223 */ /* 0x000fe2000001008f */
[----:B------:R-:W-:Y:S01]  /*3d30*/  @P6 PRMT R181, R181, 0x5410, R233 ;  /* 0x00005410b5b56816 */ /* 0x000fe200000000e9 */
[----:B------:R1:W-:Y:S01]  /*3d40*/  @P1 STG.E.128 [R186.64+0x10], R120 ;  /* 0x00001078ba001986 */ /* 0x0003e2000c101d04 */
[----:B------:R-:W-:-:S02]  /*3d50*/  @P6 PRMT R182, R182, 0x5410, R235 ;  /* 0x00005410b6b66816 */ /* 0x000fc400000000eb */
[----:B------:R-:W-:Y:S02]  /*3d60*/  @P6 PRMT R183, R183, 0x5410, R193 ;  /* 0x00005410b7b76816 */ /* 0x000fe400000000c1 */
[----:B------:R-:W-:-:S03]  /*3d70*/  @P6 PRMT R0, RZ, 0x5410, R174 ;  /* 0x00005410ff006816 */ /* 0x000fc600000000ae */
[----:B------:R1:W-:Y:S02]  /*3d80*/  @P6 STG.E.128 [R184.64], R180 ;  /* 0x000000b4b8006986 */ /* 0x0003e4000c101d04 */
[----:B------:R-:W-:Y:S01]  /*3d90*/  @P6 FFMA.FTZ R144, R0, R195, R144 ;  /* 0x000000c300906223 */ /* 0x000fe20000010090 */
[----:B------:R-:W-:-:S05]  /*3da0*/  @P6 PRMT R0, RZ, 0x7610, R174 ;  /* 0x00007610ff006816 */ /* 0x000fca00000000ae */
[----:B------:R-:W-:Y:S01]  /*3db0*/  @P6 FFMA.FTZ R145, R0, R188, R145 ;  /* 0x000000bc00916223 */ /* 0x000fe20000010091 */
[----:B------:R-:W-:-:S05]  /*3dc0*/  @P6 PRMT R0, RZ, 0x5410, R175 ;  /* 0x00005410ff006816 */ /* 0x000fca00000000af */
[----:B------:R-:W-:Y:S01]  /*3dd0*/  @P6 FFMA.FTZ R146, R0, R191, R146 ;  /* 0x000000bf00926223 */ /* 0x000fe20000010092 */
[----:B------:R-:W-:-:S05]  /*3de0*/  @P6 PRMT R0, RZ, 0x7610, R175 ;  /* 0x00007610ff006816 */ /* 0x000fca00000000af */
[----:B------:R-:W-:Y:S02]  /*3df0*/  @P6 FFMA.FTZ R147, R0, R192, R147 ;  /* 0x000000c000936223 */ /* 0x000fe40000010093 */
.L_x_4172:
[----:B-1----:R-:W-:Y:S05]  /*3e00*/  BSYNC B0 ;  /* 0x0000000000007941 */ /* 0x002fea0003800000 */
.L_x_4171:
[----:B------:R-:W-:Y:S02]  /*3e10*/  IADD3 R4, R4, c[0x0][0x160], RZ ;  /* 0x0000580004047a10 */ /* 0x000fe40007ffe0ff */
[----:B------:R-:W-:Y:S02]  /*3e20*/  LOP3.LUT P1, RZ, R3, 0xff, RZ, 0xc0, !PT ;  /* 0x000000ff03ff7812 */ /* 0x000fe4000782c0ff */
[----:B------:R-:W-:Y:S02]  /*3e30*/  ISETP.GE.AND P0, PT, R4, c[0x0][0x164], PT ;  /* 0x0000590004007a0c */ /* 0x000fe40003f06270 */
[----:B------:R-:W-:-:S11]  /*3e40*/  SEL R3, RZ, 0x1, P1 ;  /* 0x00000001ff037807 */ /* 0x000fd60000800000 */
[----:B0-----:R-:W-:Y:S01]  /*3e50*/  @P0 CALL.REL.NOINC `(.L_x_4115) ;  /* 0x0000001000000944 */ /* 0x001fe20003c00000 */
[----:B------:R-:W-:Y:S05]  /*3e60*/  BRA `(.L_x_4191) ;  /* 0xffffc67000007947 */ /* 0x000fea000383ffff */
.L_x_4115:
        /* <DEDUP_REMOVED lines=8> */
[----:B------:R-:W-:-:S04]  /*3ef0*/  IMAD.MOV.U32 R7, RZ, RZ, 0x20 ;  /* 0x00000020ff077424 */ /* 0x000fc800078e00ff */
        /* <DEDUP_REMOVED lines=10> */
.L_x_4193:
[----:B------:R-:W-:Y:S05]  /*3fa0*/  BSYNC B0 ;  /* 0x0000000000007941 */ /* 0x000fea0003800000 */
.L_x_4192:
        /* <DEDUP_REMOVED lines=13> */
.L_x_4195:
[----:B------:R-:W-:Y:S05]  /*4080*/  BSYNC B0 ;  /* 0x0000000000007941 */ /* 0x000fea0003800000 */
.L_x_4194:
        /* <DEDUP_REMOVED lines=12> */
.L_x_4129:
[----:B------:R-:W-:Y:S01]  /*4150*/  HFMA2.MMA R194, -RZ, RZ, 0, 9.5367431640625e-07 ;  /* 0x00000010ffc27435 */ /* 0x000fe200000001ff */
[----:B-1----:R-:W-:Y:S01]  /*4160*/  IMAD.MOV.U32 R189, RZ, RZ, R233 ;  /* 0x000000ffffbd7224 */ /* 0x002fe200078e00e9 */
[----:B------:R-:W-:Y:S01]  /*4170*/  MOV R192, 0x1f ;  /* 0x0000001f00c07802 */ /* 0x000fe20000000f00 */
[----:B------:R-:W-:Y:S01]  /*4180*/  IMAD.MOV.U32 R195, RZ, RZ, -0x1 ;  /* 0xffffffffffc37424 */ /* 0x000fe200078e00ff */
[----:B--2---:R-:W-:-:S02]  /*4190*/  MOV R184, 0x41b0 ;  /* 0x000041b000b87802 */ /* 0x004fc40000000f00 */
[----:B0----5:R-:W-:Y:S05]  /*41a0*/  CALL.REL.NOINC `($__internal_86_$__cuda_sm70_shflsync_down_p) ;  /* 0x0000045000007944 */ /* 0x021fea0003c00000 */
[----:B-1----:R-:W-:Y:S01]  /*41b0*/  MOV R188, R194 ;  /* 0x000000c200bc7202 */ /* 0x002fe20000000f00 */
[----:B0-----:R-:W-:Y:S05]  /*41c0*/  BRA `(.L_x_4196) ;  /* 0xffffd5f000007947 */ /* 0x001fea000383ffff */
.L_x_4130:
[----:B------:R-:W-:Y:S01]  /*41d0*/  HFMA2.MMA R192, -RZ, RZ, 0, 1.847743988037109375e-06 ;  /* 0x0000001fffc07435 */ /* 0x000fe200000001ff */
[----:B------:R-:W-:Y:S01]  /*41e0*/  MOV R189, R230 ;  /* 0x000000e600bd7202 */ /* 0x000fe20000000f00 */
[----:B------:R-:W-:Y:S01]  /*41f0*/  IMAD.MOV.U32 R194, RZ, RZ, 0x10 ;  /* 0x00000010ffc27424 */ /* 0x000fe200078e00ff */
[----:B------:R-:W-:-:S02]  /*4200*/  MOV R195, 0xffffffff ;  /* 0xffffffff00c37802 */ /* 0x000fc40000000f00 */
[----:B--2---:R-:W-:Y:S02]  /*4210*/  MOV R184, 0x4230 ;  /* 0x0000423000b87802 */ /* 0x004fe40000000f00 */
[----:B01-3-5:R-:W-:Y:S05]  /*4220*/  CALL.REL.NOINC `($__internal_86_$__cuda_sm70_shflsync_down_p) ;  /* 0x000003d000007944 */ /* 0x02bfea0003c00000 */
[----:B------:R-:W-:Y:S01]  /*4230*/  FADD.FTZ R188, R188, R233 ;  /* 0x000000e9bcbc7221 */ /* 0x000fe20000010000 */
[----:B0-----:R-:W-:Y:S01]  /*4240*/  HFMA2.MMA R192, -RZ, RZ, 0, 1.847743988037109375e-06 ;  /* 0x0000001fffc07435 */ /* 0x001fe200000001ff */
[----:B-1----:R-:W-:Y:S01]  /*4250*/  FADD.FTZ R191, R230, R194 ;  /* 0x000000c2e6bf7221 */ /* 0x002fe20000010000 */
[----:B------:R-:W-:Y:S01]  /*4260*/  MOV R195, 0xffffffff ;  /* 0xffffffff00c37802 */ /* 0x000fe20000000f00 */
[----:B------:R-:W-:Y:S01]  /*4270*/  IMAD.MOV.U32 R194, RZ, RZ, 0x8 ;  /* 0x00000008ffc27424 */ /* 0x000fe200078e00ff */
[----:B------:R-:W-:Y:S01]  /*4280*/  MOV R184, 0x42b0 ;  /* 0x000042b000b87802 */ /* 0x000fe20000000f00 */
[----:B------:R-:W-:Y:S02]  /*4290*/  IMAD.MOV.U32 R189, RZ, RZ, R188 ;  /* 0x000000ffffbd7224 */ /* 0x000fe400078e00bc */
[----:B------:R-:W-:Y:S05]  /*42a0*/  CALL.REL.NOINC `($__internal_86_$__cuda_sm70_shflsync_down_p) ;  /* 0x0000035000007944 */ /* 0x000fea0003c00000 */
[----:B0-----:R-:W-:Y:S01]  /*42b0*/  HFMA2.MMA R192, -RZ, RZ, 0, 1.847743988037109375e-06 ;  /* 0x0000001fffc07435 */ /* 0x001fe200000001ff */
[----:B-1----:R-:W-:Y:S01]  /*42c0*/  MOV R187, R194 ;  /* 0x000000c200bb7202 */ /* 0x002fe20000000f00 */
[----:B------:R-:W-:Y:S01]  /*42d0*/  IMAD.MOV.U32 R194, RZ, RZ, 0x8 ;  /* 0x00000008ffc27424 */ /* 0x000fe200078e00ff */
[----:B------:R-:W-:Y:S02]  /*42e0*/  MOV R189, R191 ;  /* 0x000000bf00bd7202 */ /* 0x000fe40000000f00 */
[----:B------:R-:W-:-:S02]  /*42f0*/  MOV R195, 0xffffffff ;  /* 0xffffffff00c37802 */ /* 0x000fc40000000f00 */
[----:B------:R-:W-:Y:S02]  /*4300*/  MOV R184, 0x4320 ;  /* 0x0000432000b87802 */ /* 0x000fe40000000f00 */
[----:B------:R-:W-:Y:S05]  /*4310*/  CALL.REL.NOINC `($__internal_86_$__cuda_sm70_shflsync_down_p) ;  /* 0x000002e000007944 */ /* 0x000fea0003c00000 */
        /* <DEDUP_REMOVED lines=23> */
[----:B-1----:R-:W-:Y:S01]  /*4490*/  MOV R187, R194 ;  /* 0x000000c200bb7202 */ /* 0x002fe20000000f00 */
[----:B------:R-:W-:Y:S01]  /*44a0*/  HFMA2.MMA R194, -RZ, RZ, 0, 1.1920928955078125e-07 ;  /* 0x00000002ffc27435 */ /* 0x000fe200000001ff */
[----:B0-----:R-:W-:Y:S01]  /*44b0*/  MOV R189, R191 ;  /* 0x000000bf00bd7202 */ /* 0x001fe20000000f00 */
[----:B------:R-:W-:Y:S01]  /*44c0*/  IMAD.MOV.U32 R192, RZ, RZ, 0x1f ;  /* 0x0000001fffc07424 */ /* 0x000fe200078e00ff */
[----:B------:R-:W-:-:S02]  /*44d0*/  MOV R195, 0xffffffff ;  /* 0xffffffff00c37802 */ /* 0x000fc40000000f00 */
[----:B------:R-:W-:Y:S02]  /*44e0*/  MOV R184, 0x4500 ;  /* 0x0000450000b87802 */ /* 0x000fe40000000f00 */
[----:B------:R-:W-:Y:S05]  /*44f0*/  CALL.REL.NOINC `($__internal_86_$__cuda_sm70_shflsync_down_p) ;  /* 0x0000010000007944 */ /* 0x000fea0003c00000 */
[----:B------:R-:W-:Y:S01]  /*4500*/  FADD.FTZ R190, R187, R188 ;  /* 0x000000bcbbbe7221 */ /* 0x000fe20000010000 */
[----:B0-----:R-:W-:Y:S01]  /*4510*/  MOV R192, 0x1f ;  /* 0x0000001f00c07802 */ /* 0x001fe20000000f00 */
[----:B-1----:R-:W-:Y:S01]  /*4520*/  FADD.FTZ R193, R191, R194 ;  /* 0x000000c2bfc17221 */ /* 0x002fe20000010000 */
[----:B------:R-:W-:Y:S01]  /*4530*/  HFMA2.MMA R194, -RZ, RZ, 0, 5.9604644775390625e-08 ;  /* 0x00000001ffc27435 */ /* 0x000fe200000001ff */
[----:B------:R-:W-:Y:S01]  /*4540*/  IMAD.MOV.U32 R195, RZ, RZ, -0x1 ;  /* 0xffffffffffc37424 */ /* 0x000fe200078e00ff */
[----:B------:R-:W-:Y:S02]  /*4550*/  MOV R189, R190 ;  /* 0x000000be00bd7202 */ /* 0x000fe40000000f00 */
[----:B------:R-:W-:Y:S02]  /*4560*/  MOV R184, 0x4580 ;  /* 0x0000458000b87802 */ /* 0x000fe40000000f00 */
[----:B------:R-:W-:Y:S05]  /*4570*/  CALL.REL.NOINC `($__internal_86_$__cuda_sm70_shflsync_down_p) ;  /* 0x0000008000007944 */ /* 0x000fea0003c00000 */
[----:B0-----:R-:W-:Y:S01]  /*4580*/  HFMA2.MMA R192, -RZ, RZ, 0, 1.847743988037109375e-06 ;  /* 0x0000001fffc07435 */ /* 0x001fe200000001ff */
[----:B-1----:R-:W-:Y:S01]  /*4590*/  MOV R191, R194 ;  /* 0x000000c200bf7202 */ /* 0x002fe20000000f00 */
[----:B------:R-:W-:Y:S01]  /*45a0*/  IMAD.MOV.U32 R194, RZ, RZ, 0x1 ;  /* 0x00000001ffc27424 */ /* 0x000fe200078e00ff */
[----:B------:R-:W-:-:S02]  /*45b0*/  MOV R189, R193 ;  /* 0x000000c100bd7202 */ /* 0x000fc40000000f00 */
[----:B------:R-:W-:Y:S02]  /*45c0*/  MOV R195, 0xffffffff ;  /* 0xffffffff00c37802 */ /* 0x000fe40000000f00 */
[----:B------:R-:W-:Y:S02]  /*45d0*/  MOV R184, 0x45f0 ;  /* 0x000045f000b87802 */ /* 0x000fe40000000f00 */
[----:B------:R-:W-:Y:S05]  /*45e0*/  CALL.REL.NOINC `($__internal_86_$__cuda_sm70_shflsync_down_p) ;  /* 0x0000001000007944 */ /* 0x000fea0003c00000 */
[----:B01----:R-:W-:Y:S05]  /*45f0*/  BRA `(.L_x_4197) ;  /* 0xffffd2e000007947 */ /* 0x003fea000383ffff */
        .weak           $__internal_86_$__cuda_sm70_shflsync_down_p
        .type           $__internal_86_$__cuda_sm70_shflsync_down_p,@function
        .size           $__internal_86_$__cuda_sm70_shflsync_down_p,(.L_x_9340 - $__internal_86_$__cuda_sm70_shflsync_down_p)
$__internal_86_$__cuda_sm70_shflsync_down_p:
[----:B------:R-:W-:Y:S01]  /*4600*/  HFMA2.MMA R185, -RZ, RZ, 0, 0 ;  /* 0x00000000ffb97435 */ /* 0x000fe200000001ff */
[----:B------:R-:W-:Y:S04]  /*4610*/  WARPSYNC R195 ;  /* 0x000000c300007348 */ /* 0x000fe80003800000 */
[----:B------:R0:W1:Y:S01]  /*4620*/  SHFL.DOWN PT, R194, R189, R194, R192 ;  /* 0x080000c2bdc27389 */ /* 0x00006200000e00c0 */
[----:B------:R-:W-:Y:S05]  /*4630*/  RET.REL.NODEC R184 `(_ZN10layer_norm13ln_bwd_kernelINS_13Kernel_traitsIf13__nv_bfloat16fS2_fjLj3072ELj1ELj1ELj4ELj16ENS_18Kernel_traits_baseILj3072EfS2_fS2_fjLj128EEEEELb0ELb1ELb1ELb0EEEvNS_9BwdParamsE) ;  /* 0xffffb9c0b8007950 */ /* 0x000fea0003c3ffff */
.L_x_4198:
        /* <DEDUP_REMOVED lines=12> */
.L_x_9340:


//--------------------- .text._ZN10layer_norm13ln_bwd_kernelINS_13Kernel_traitsIf13__nv_bfloat16fS2_fjLj3072ELj1ELj1ELj4ELj16ENS_18Kernel_traits_baseILj3072EfS2_fS2_fjLj128EEEEELb0ELb1ELb1ELb1EEEvNS_9BwdParamsE --------------------------
	.section	.text._ZN10layer_norm13ln_bwd_kernelINS_13Kernel_traitsIf13__nv_bfloat16fS2_fjLj3072ELj1ELj1ELj4ELj16ENS_18Kernel_traits_baseILj3072EfS2_fS2_fjLj128EEEEELb0ELb1ELb1ELb1EEEvNS_9BwdParamsE,"ax",@progbits
	.sectioninfo	@"SHI_REGISTERS=255"
	.align	128
        .global         _ZN10layer_norm13ln_bwd_kernelINS_13Kernel_traitsIf13__nv_bfloat16fS2_fjLj3072ELj1ELj1ELj4ELj16ENS_18Kernel_traits_baseILj3072EfS2_fS2_fjLj128EEEEELb0ELb1ELb1ELb1EEEvNS_9BwdParamsE
        .type           _ZN10layer_norm13ln_bwd_kernelINS_13Kernel_traitsIf13__nv_bfloat16fS2_fjLj3072ELj1ELj1ELj4ELj16ENS_18Kernel_traits_baseILj3072EfS2_fS2_fjLj128EEEEELb0ELb1ELb1ELb1EEEvNS_9BwdParamsE,@function
        .size           _ZN10layer_norm13ln_bwd_kernelINS_13Kernel_traitsIf13__nv_bfloat16fS2_fjLj3072ELj1ELj1ELj4ELj16ENS_18Kernel_traits_baseILj3072EfS2_fS2_fjLj128EEEEELb0ELb1ELb1ELb1EEEvNS_9BwdParamsE,(.L_x_9341 - _ZN10layer_norm13ln_bwd_kernelINS_13Kernel_traitsIf13__nv_bfloat16fS2_fjLj3072ELj1ELj1ELj4ELj16ENS_18Kernel_traits_baseILj3072EfS2_fS2_fjLj128EEEEELb0ELb1ELb1ELb1EEEvNS_9BwdParamsE)
        .other          _ZN10layer_norm13ln_bwd_kernelINS_13Kernel_traitsIf13__nv_bfloat16fS2_fjLj3072ELj1ELj1ELj4ELj16ENS_18Kernel_traits_baseILj3072EfS2_fS2_fjLj128EEEEELb0ELb1ELb1ELb1EEEvNS_9BwdParamsE,@"STO_CUDA_ENTRY STV_DEFAULT"
_ZN10layer_norm13ln_bwd_kernelINS_13Kernel_traitsIf13__nv_bfloat16fS2_fjLj3072ELj1ELj1ELj4ELj16ENS_18Kernel_traits_baseILj3072EfS2_fS2_fjLj128EEEEELb0ELb1ELb1ELb1EEEvNS_9BwdParamsE:
.text._ZN10layer_norm13ln_bwd_kernelINS_13Kernel_traitsIf13__nv_bfloat16fS2_fjLj3072ELj1ELj1ELj4ELj16ENS_18Kernel_traits_baseILj3072EfS2_fS2_fjLj128EEEEELb0ELb1ELb1ELb1EEEvNS_9BwdParamsE:
        /* <DEDUP_REMOVED lines=44> */
.L_x_4199:
[----:B------:R-:W-:-:S04]  /*02c0*/  SHF.L.U32 R3, R0, 0x5, RZ ;  /* 0x0000000500037819 */ /* 0x000fc800000006ff */
[----:B------:R-:W-:-:S04]  /*02d0*/  LOP3.LUT R3, R3, 0xfe0, RZ, 0xc0, !PT ;  /* 0x00000fe003037812 */ /* 0x000fc800078ec0ff */
[C---:B------:R-:W-:Y:S02]  /*02e0*/  IADD3 R6, P1, R3.reuse, c[0x0][0x1c8], RZ ;  /* 0x0000720003067a10 */ /* 0x040fe40007f3e0ff */
[----:B------:R-:W-:Y:S02]  /*02f0*/  IADD3 R4, P0, R3, c[0x0][0x1b0], RZ ;  /* 0x00006c0003047a10 */ /* 0x000fe40007f1e0ff */
[----:B------:R-:W-:Y:S01]  /*0300*/  IADD3.X R7, RZ, c[0x0][0x1cc], RZ, P1, !PT ;  /* 0x00007300ff077a10 */ /* 0x000fe20000ffe4ff */
[----:B------:R-:W0:Y:S01]  /*0310*/  LDC.U8 R3, c[0x0][0x1f0] ;  /* 0x00007c00ff037b82 */ /* 0x000e220000000000 */
[----:B------:R-:W-:-:S03]  /*0320*/  IADD3.X R5, RZ, c[0x0][0x1b4], RZ, P0, !PT ;  /* 0x00006d00ff057a10 */ /* 0x000fc600007fe4ff */
[----:B------:R1:W5:Y:S04]  /*0330*/  LDG.E.128 R68, [R6.64] ;  /* 0x0000000406447981 */ /* 0x000368000c1e1d00 */
[----:B------:R1:W5:Y:S04]  /*0340*/  LDG.E.128 R64, [R6.64+0x10] ;  /* 0x0000100406407981 */ /* 0x000368000c1e1d00 */
[----:B------:R1:W5:Y:S04]  /*0350*/  LDG.E.128 R60, [R6.64+0x1000] ;  /* 0x00100004063c7981 */ /* 0x000368000c1e1d00 */
[----:B------:R1:W5:Y:S04]  /*0360*/  LDG.E.128 R56, [R6.64+0x1010] ;  /* 0x0010100406387981 */ /* 0x000368000c1e1d00 */
[----:B------:R1:W5:Y:S04]  /*0370*/  LDG.E.128 R52, [R6.64+0x2000] ;  /* 0x0020000406347981 */ /* 0x000368000c1e1d00 */
[----:B------:R1:W5:Y:S01]  /*0380*/  LDG.E.128 R48, [R6.64+0x2010] ;  /* 0x0020100406307981 */ /* 0x000362000c1e1d00 */
[----:B------:R-:W-:Y:S01]  /*0390*/  IMAD.MOV.U32 R8, RZ, RZ, 0x1 ;  /* 0x00000001ff087424 */ /* 0x000fe200078e00ff */
        /* <DEDUP_REMOVED lines=42> */
[----:B012---:R-:W-:-:S02]  /*0640*/  PRMT R4, R8, 0x7610, R4 ;  /* 0x0000761008047816 */ /* 0x007fc40000000004 */
.L_x_4254:
[----:B------:R-:W-:-:S10]  /*0650*/  HFMA2.MMA R215, -RZ, RZ, 0, 2.384185791015625e-07 ;  /* 0x00000004ffd77435 */ /* 0x000fd400000001ff */
[----:B------:R-:W-:-:S05]  /*0660*/  IMAD.WIDE R188, R2, R215, c[0x0][0x1d8] ;  /* 0x0000760002bc7625 */ /* 0x000fca00078e02d7 */
[----:B------:R0:W2:Y:S01]  /*0670*/  LDG.E R225, [R188.64] ;  /* 0x00000004bce17981 */ /* 0x0000a2000c1e1900 */
[----:B------:R-:W-:Y:S01]  /*0680*/  IMAD R6, R2, c[0x0][0x168], RZ ;  /* 0x00005a0002067a24 */ /* 0x000fe200078e02ff */
[----:B------:R-:W-:Y:S01]  /*0690*/  LOP3.LUT R214, R0, 0x7f, RZ, 0xc0, !PT ;  /* 0x0000007f00d67812 */ /* 0x000fe200078ec0ff */
[----:B------:R-:W-:-:S03]  /*06a0*/  IMAD.WIDE R186, R2, R215, c[0x0][0x1a8] ;  /* 0x00006a0002ba7625 */ /* 0x000fc600078e02d7 */
[----:B------:R-:W-:Y:S01]  /*06b0*/  SHF.R.S32.HI R191, RZ, 0x1f, R6 ;  /* 0x0000001fffbf7819 */ /* 0x000fe20000011406 */
[----:B------:R-:W-:Y:S01]  /*06c0*/  IMAD.WIDE R184, R2, R215, c[0x0][0x1d0] ;  /* 0x0000740002b87625 */ /* 0x000fe200078e02d7 */
[----:B------:R-:W-:Y:S01]  /*06d0*/  BSSY B0, `(.L_x_4201) ;  /* 0x00000fe000007945 */ /* 0x000fe20003800000 */
[----:B-----5:R1:W5:Y:S01]  /*06e0*/  LDG.E R5, [R186.64] ;  /* 0x00000004ba057981 */ /* 0x020362000c1e1900 */
[----:B------:R-:W-:-:S03]  /*06f0*/  LEA.HI R191, R191, R6, RZ, 0x3 ;  /* 0x00000006bfbf7211 */ /* 0x000fc600078f18ff */
[----:B------:R3:W5:Y:S01]  /*0700*/  LDG.E R190, [R184.64] ;  /* 0x00000004b8be7981 */ /* 0x000762000c1e1900 */
[----:B------:R-:W-:Y:S02]  /*0710*/  LEA.HI.SX32 R229, R191, R214, 0x1d ;  /* 0x000000d6bfe57211 */ /* 0x000fe400078feaff */
[----:B------:R-:W-:Y:S02]  /*0720*/  MOV R191, 0x20 ;  /* 0x0000002000bf7802 */ /* 0x000fe40000000f00 */
[C---:B------:R-:W-:Y:S02]  /*0730*/  IADD3 R228, R229.reuse, 0x80, RZ ;  /* 0x00000080e5e47810 */ /* 0x040fe40007ffe0ff */
[C---:B------:R-:W-:Y:S01]  /*0740*/  IADD3 R6, R229.reuse, 0x100, RZ ;  /* 0x00000100e5067810 */ /* 0x040fe20007ffe0ff */
[----:B0-----:R-:W-:-:S04]  /*0750*/  IMAD.WIDE.U32 R188, R229, R191, c[0x0][0x218] ;  /* 0x00008600e5bc7625 */ /* 0x001fc800078e00bf */
[----:B-1----:R-:W-:-:S04]  /*0760*/  IMAD.WIDE.U32 R186, R228, R191, c[0x0][0x218] ;  /* 0x00008600e4ba7625 */ /* 0x002fc800078e00bf */
[----:B---3--:R-:W-:Y:S01]  /*0770*/  IMAD.WIDE.U32 R184, R6, R191, c[0x0][0x218] ;  /* 0x0000860006b87625 */ /* 0x008fe200078e00bf */
[----:B--2---:R-:W-:-:S13]  /*0780*/  ISETP.GT.AND P5, PT, R225, RZ, PT ;  /* 0x000000ffe100720c */ /* 0x004fda0003fa4270 */
[----:B------:R-:W-:Y:S05]  /*0790*/  @P5 BRA `(.L_x_4202) ;  /* 0x000000e000005947 */ /* 0x000fea0003800000 */
[----:B------:R-:W-:Y:S02]  /*07a0*/  ISETP.NE.U32.AND P0, PT, RZ, c[0x0][0x218], PT ;  /* 0x00008600ff007a0c */ /* 0x000fe40003f05070 */
[----:B------:R-:W-:Y:S02]  /*07b0*/  MOV R214, RZ ;  /* 0x000000ff00d67202 */ /* 0x000fe40000000f00 */
[----:B------:R-:W-:Y:S02]  /*07c0*/  ISETP.NE.AND.EX P0, PT, RZ, c[0x0][0x21c], PT, P0 ;  /* 0x00008700ff007a0c */ /* 0x000fe40003f05300 */
[----:B------:R-:W-:-:S11]  /*07d0*/  MOV R191, RZ ;  /* 0x000000ff00bf7202 */ /* 0x000fd60000000f00 */
[----:B------:R-:W-:Y:S05]  /*07e0*/  @!P0 BRA `(.L_x_4203) ;  /* 0x00000ec000008947 */ /* 0x000fea0003800000 */
[----:B------:R0:W5:Y:S04]  /*07f0*/  LDG.E.128 R44, [R188.64] ;  /* 0x00000004bc2c7981 */ /* 0x000168000c1e1d00 */
[----:B------:R0:W5:Y:S04]  /*0800*/  LDG.E.128 R40, [R188.64+0x10] ;  /* 0x00001004bc287981 */ /* 0x000168000c1e1d00 */
[----:B------:R0:W5:Y:S04]  /*0810*/  LDG.E.128 R36, [R186.64] ;  /* 0x00000004ba247981 */ /* 0x000168000c1e1d00 */
[----:B------:R0:W5:Y:S04]  /*0820*/  LDG.E.128 R32, [R186.64+0x10] ;  /* 0x00001004ba207981 */ /* 0x000168000c1e1d00 */
[----:B------:R0:W5:Y:S04]  /*0830*/  LDG.E.128 R28, [R184.64] ;  /* 0x00000004b81c7981 */ /* 0x000168000c1e1d00 */
[----:B------:R0:W5:Y:S01]  /*0840*/  LDG.E.128 R24, [R184.64+0x10] ;  /* 0x00001004b8187981 */ /* 0x000162000c1e1d00 */
[----:B------:R-:W-:Y:S01]  /*0850*/  HFMA2.MMA R191, -RZ, RZ, 0, 0 ;  /* 0x00000000ffbf7435 */ /* 0x000fe200000001ff */
[----:B------:R-:W-:Y:S01]  /*0860*/  IMAD.MOV.U32 R214, RZ, RZ, RZ ;  /* 0x000000ffffd67224 */ /* 0x000fe200078e00ff */
[----:B------:R-:W-:Y:S05]  /*0870*/  BRA `(.L_x_4203) ;  /* 0x00000e3000007947 */ /* 0x000fea0003800000 */
.L_x_4202:
[----:B------:R-:W-:Y:S01]  /*0880*/  IADD3 R7, R225, -0x1, RZ ;  /* 0xffffffffe1077810 */ /* 0x000fe20007ffe0ff */
        /* <DEDUP_REMOVED lines=8> */
[C---:B0-----:R-:W-:Y:S02]  /*0910*/  IADD3 R8, R10.reuse, 0x100, RZ ;  /* 0x000001000a087810 */ /* 0x041fe40007ffe0ff */
[C---:B------:R-:W-:Y:S01]  /*0920*/  IADD3 R12, R10.reuse, 0x80, RZ ;  /* 0x000000800a0c7810 */ /* 0x040fe20007ffe0ff */
[----:B------:R-:W-:Y:S01]  /*0930*/  IMAD.WIDE.U32 R212, R229, R191, c[0x0][0x188] ;  /* 0x00006200e5d47625 */ /* 0x000fe200078e00bf */
[----:B------:R-:W3:Y:S03]  /*0940*/  LDG.E.128 R196, [R216.64+0x10] ;  /* 0x00001004d8c47981 */ /* 0x000ee6000c1e1d00 */
[----:B------:R-:W-:Y:S01]  /*0950*/  IMAD.WIDE.U32 R204, R10, R11, c[0x0][0x208] ;  /* 0x000082000acc7625 */ /* 0x000fe200078e000b */
[----:B------:R-:W4:Y:S03]  /*0960*/  LDG.E.128 R208, [R212.64] ;  /* 0x00000004d4d07981 */ /* 0x000f26000c1e1d00 */
[----:B------:R-:W-:Y:S01]  /*0970*/  IMAD.WIDE.U32 R214, R228, R191, c[0x0][0x188] ;  /* 0x00006200e4d67625 */ /* 0x000fe200078e00bf */
[----:B------:R-:W4:Y:S03]  /*0980*/  LDG.E.128 R200, [R212.64+0x10] ;  /* 0x00001004d4c87981 */ /* 0x000f26000c1e1d00 */
[-C--:B------:R-:W-:Y:S01]  /*0990*/  IMAD.WIDE.U32 R8, R8, R11.reuse, c[0x0][0x208] ;  /* 0x0000820008087625 */ /* 0x080fe200078e000b */
[----:B------:R-:W4:Y:S03]  /*09a0*/  LDG.E.128 R204, [R204.64] ;  /* 0x00000004cccc7981 */ /* 0x000f26000c1e1d00 */
[----:B------:R-:W-:Y:S01]  /*09b0*/  IMAD.WIDE.U32 R12, R12, R11, c[0x0][0x208] ;  /* 0x000082000c0c7625 */ /* 0x000fe200078e000b */
[----:B------:R-:W4:Y:S04]  /*09c0*/  LDG.E.128 R192, [R214.64+0x10] ;  /* 0x00001004d6c07981 */ /* 0x000f28000c1e1d00 */
[----:B------:R-:W4:Y:S04]  /*09d0*/  LDG.E.128 R8, [R8.64] ;  /* 0x0000000408087981 */ /* 0x000f28000c1e1d00 */
[----:B------:R-:W4:Y:S04]  /*09e0*/  LDG.E.128 R12, [R12.64] ;  /* 0x000000040c0c7981 */ /* 0x000f28000c1e1d00 */
[----:B------:R-:W4:Y:S04]  /*09f0*/  LDG.E.128 R16, [R214.64] ;  /* 0x00000004d6107981 */ /* 0x000f28000c1e1d00 */
        /* <DEDUP_REMOVED lines=13> */
[C---:B----4-:R-:W-:Y:S02]  /*0ad0*/  FADD.FTZ R226, -R224.reuse, R209 ;  /* 0x000000d1e0e27221 */ /* 0x050fe40000010100 */
[C---:B------:R-:W-:Y:S02]  /*0ae0*/  FADD.FTZ R198, -R224.reuse, R198 ;  /* 0x000000c6e0c67221 */ /* 0x040fe40000010100 */
[C---:B------:R-:W-:Y:S02]  /*0af0*/  FADD.FTZ R202, -R224.reuse, R202 ;  /* 0x000000cae0ca7221 */ /* 0x040fe40000010100 */
[C---:B------:R-:W-:Y:S01]  /*0b00*/  FADD.FTZ R236, -R224.reuse, R203 ;  /* 0x000000cbe0ec7221 */ /* 0x040fe20000010100 */
[----:B------:R-:W-:Y:S01]  /*0b10*/  PRMT R191, RZ, 0x5410, R204 ;  /* 0x00005410ffbf7816 */ /* 0x000fe200000000cc */
[C---:B0-----:R-:W-:Y:S01]  /*0b20*/  FADD.FTZ R216, -R224.reuse, R208 ;  /* 0x000000d0e0d87221 */ /* 0x041fe20000010100 */
[----:B------:R-:W-:Y:S01]  /*0b30*/  PRMT R204, RZ, 0x7610, R204 ;  /* 0x00007610ffcc7816 */ /* 0x000fe200000000cc */
[----:B------:R-:W-:-:S02]  /*0b40*/  FADD.FTZ R230, -R224, R210 ;  /* 0x000000d2e0e67221 */ /* 0x000fc40000010100 */
[C---:B------:R-:W-:Y:S01]  /*0b50*/  FADD.FTZ R244, -R224.reuse, R195 ;  /* 0x000000c3e0f47221 */ /* 0x040fe20000010100 */
[----:B------:R-:W-:Y:S01]  /*0b60*/  PRMT R185, RZ, 0x5410, R207 ;  /* 0x00005410ffb97816 */ /* 0x000fe200000000cf */
[C---:B------:R-:W-:Y:S01]  /*0b70*/  FADD.FTZ R232, -R224.reuse, R211 ;  /* 0x000000d3e0e87221 */ /* 0x040fe20000010100 */
[--C-:B------:R-:W-:Y:S01]  /*0b80*/  PRMT R217, RZ, 0x5410, R8.reuse ;  /* 0x00005410ffd97816 */ /* 0x100fe20000000008 */
[C---:B-----5:R-:W-:Y:S01]  /*0b90*/  FMUL.FTZ R195, R5.reuse, R196 ;  /* 0x000000c405c37220 */ /* 0x060fe20000410000 */
[----:B------:R-:W-:Y:S01]  /*0ba0*/  PRMT R218, RZ, 0x7610, R8 ;  /* 0x00007610ffda7816 */ /* 0x000fe20000000008 */
[C---:B------:R-:W-:Y:S01]  /*0bb0*/  FMUL.FTZ R8, R5.reuse, R226 ;  /* 0x000000e205087220 */ /* 0x040fe20000410000 */
[----:B------:R-:W-:Y:S01]  /*0bc0*/  PRMT R184, RZ, 0x7610, R207 ;  /* 0x00007610ffb87816 */ /* 0x000fe200000000cf */
[C---:B------:R-:W-:Y:S01]  /*0bd0*/  FMUL.FTZ R196, R5.reuse, R197 ;  /* 0x000000c505c47220 */ /* 0x040fe20000410000 */
[--C-:B------:R-:W-:Y:S01]  /*0be0*/  PRMT R209, RZ, 0x5410, R13.reuse ;  /* 0x00005410ffd17816 */ /* 0x100fe2000000000d */
[----:B------:R-:W-:Y:S01]  /*0bf0*/  FADD.FTZ R200, -R224, R200 ;  /* 0x000000c8e0c87221 */ /* 0x000fe20000010100 */
[----:B------:R-:W-:Y:S01]  /*0c00*/  PRMT R210, RZ, 0x7610, R13 ;  /* 0x00007610ffd27816 */ /* 0x000fe2000000000d */
[C---:B------:R-:W-:Y:S01]  /*0c10*/  FMUL.FTZ R13, R5.reuse, R202 ;  /* 0x000000ca050d7220 */ /* 0x040fe20000410000 */
[--C-:B------:R-:W-:Y:S01]  /*0c20*/  PRMT R211, RZ, 0x5410, R14.reuse ;  /* 0x00005410ffd37816 */ /* 0x100fe2000000000e */
[C---:B------:R-:W-:Y:S01]  /*0c30*/  FMUL.FTZ R197, R5.reuse, R198 ;  /* 0x000000c605c57220 */ /* 0x040fe20000410000 */
[----:B------:R-:W-:Y:S01]  /*0c40*/  PRMT R212, RZ, 0x7610, R14 ;  /* 0x00007610ffd47816 */ /* 0x000fe2000000000e */
        /* <DEDUP_REMOVED lines=13> */
[----:B------:R-:W-:Y:S02]  /*0d20*/  FMUL.FTZ R7, R5, R216 ;  /* 0x000000d805077220 */ /* 0x000fe40000410000 */
[----:B------:R-:W-:Y:S01]  /*0d30*/  FMUL.FTZ R198, R92, R191 ;  /* 0x000000bf5cc67220 */ /* 0x000fe20000410000 */
[----:B-1----:R-:W-:Y:S01]  /*0d40*/  PRMT R189, RZ, 0x5410, R205 ;  /* 0x00005410ffbd7816 */ /* 0x002fe200000000cd */
[----:B------:R-:W-:Y:S01]  /*0d50*/  FADD.FTZ R224, -R224, R199 ;  /* 0x000000c7e0e07221 */ /* 0x000fe20000010100 */
        /* <DEDUP_REMOVED lines=8> */
[----:B------:R-:W-:Y:S02]  /*0de0*/  FADD.FTZ R126, R126, R185 ;  /* 0x000000b97e7e7221 */ /* 0x000fe40000010000 */
[-C--:B------:R-:W-:Y:S02]  /*0df0*/  FFMA.FTZ R102, R13, R185.reuse, R102 ;  /* 0x000000b90d667223 */ /* 0x080fe40000010066 */
[----:B------:R-:W-:Y:S02]  /*0e00*/  FMUL.FTZ R204, R90, R185 ;  /* 0x000000b95acc7220 */ /* 0x000fe40000410000 */
[----:B------:R-:W-:Y:S02]  /*0e10*/  FADD.FTZ R127, R127, R184 ;  /* 0x000000b87f7f7221 */ /* 0x000fe40000010000 */
[-C--:B------:R-:W-:Y:S02]  /*0e20*/  FFMA.FTZ R103, R14, R184.reuse, R103 ;  /* 0x000000b80e677223 */ /* 0x080fe40000010067 */
[----:B------:R-:W-:-:S02]  /*0e30*/  FMUL.FTZ R205, R91, R184 ;  /* 0x000000b85bcd7220 */ /* 0x000fc40000410000 */
[----:B------:R-:W-:Y:S02]  /*0e40*/  FADD.FTZ R184, RZ, R198 ;  /* 0x000000c6ffb87221 */ /* 0x000fe40000010000 */
[----:B------:R-:W-:Y:S01]  /*0e50*/  FFMA.FTZ R185, R7, R198, RZ ;  /* 0x000000c607b97223 */ /* 0x000fe200000100ff */
[----:B------:R-:W-:Y:S01]  /*0e60*/  PRMT R219, RZ, 0x5410, R9 ;  /* 0x00005410ffdb7816 */ /* 0x000fe20000000009 */
[----:B------:R-:W-:Y:S01]  /*0e70*/  FADD.FTZ R124, R124, R187 ;  /* 0x000000bb7c7c7221 */ /* 0x000fe20000010000 */
[----:B------:R-:W-:Y:S01]  /*0e80*/  PRMT R220, RZ, 0x7610, R9 ;  /* 0x00007610ffdc7816 */ /* 0x000fe20000000009 */
[-C--:B------:R-:W-:Y:S02]  /*0e90*/  FFMA.FTZ R100, R11, R187.reuse, R100 ;  /* 0x000000bb0b647223 */ /* 0x080fe40000010064 */
[----:B------:R-:W-:Y:S02]  /*0ea0*/  FMUL.FTZ R202, R88, R187 ;  /* 0x000000bb58ca7220 */ /* 0x000fe40000410000 */
[----:B------:R-:W-:-:S02]  /*0eb0*/  FMUL.FTZ R9, R5, R230 ;  /* 0x000000e605097220 */ /* 0x000fc40000410000 */
[----:B------:R-:W-:Y:S02]  /*0ec0*/  FMUL.FTZ R200, R94, R189 ;  /* 0x000000bd5ec87220 */ /* 0x000fe40000410000 */
[----:B------:R-:W-:Y:S02]  /*0ed0*/  FADD.FTZ R187, R184, R199 ;  /* 0x000000c7b8bb7221 */ /* 0x000fe40000010000 */
[----:B------:R-:W-:Y:S01]  /*0ee0*/  FFMA.FTZ R185, R8, R199, R185 ;  /* 0x000000c708b97223 */ /* 0x000fe200000100b9 */
[--C-:B------:R-:W-:Y:S01]  /*0ef0*/  PRMT R221, RZ, 0x5410, R10.reuse ;  /* 0x00005410ffdd7816 */ /* 0x100fe2000000000a */
[----:B------:R-:W-:Y:S01]  /*0f00*/  FMUL.FTZ R201, R95, R186 ;  /* 0x000000ba5fc97220 */ /* 0x000fe20000410000 */
[----:B------:R-:W-:Y:S01]  /*0f10*/  PRMT R222, RZ, 0x7610, R10 ;  /* 0x00007610ffde7816 */ /* 0x000fe2000000000a */
[----:B------:R-:W-:Y:S02]  /*0f20*/  FMUL.FTZ R10, R5, R232 ;  /* 0x000000e8050a7220 */ /* 0x000fe40000410000 */
[----:B------:R-:W-:-:S02]  /*0f30*/  FADD.FTZ R184, R187, R200 ;  /* 0x000000c8bbb87221 */ /* 0x000fc40000010000 */
[----:B------:R-:W-:Y:S01]  /*0f40*/  FFMA.FTZ R185, R9, R200, R185 ;  /* 0x000000c809b97223 */ /* 0x000fe200000100b9 */
[----:B------:R-:W-:Y:S01]  /*0f50*/  PRMT R206, RZ, 0x7610, R206 ;  /* 0x00007610ffce7816 */ /* 0x000fe200000000ce */
[----:B------:R-:W-:Y:S02]  /*0f60*/  FADD.FTZ R187, R184, R201 ;  /* 0x000000c9b8bb7221 */ /* 0x000fe40000010000 */
[----:B------:R-:W-:Y:S01]  /*0f70*/  FFMA.FTZ R185, R10, R201, R185 ;  /* 0x000000c90ab97223 */ /* 0x000fe200000100b9 */
[--C-:B------:R-:W-:Y:S01]  /*0f80*/  PRMT R207, RZ, 0x5410, R12.reuse ;  /* 0x00005410ffcf7816 */ /* 0x100fe2000000000c */
[----:B------:R-:W-:Y:S01]  /*0f90*/  FMUL.FTZ R203, R89, R206 ;  /* 0x000000ce59cb7220 */ /* 0x000fe20000410000 */
[----:B------:R-:W-:Y:S01]  /*0fa0*/  PRMT R208, RZ, 0x7610, R12 ;  /* 0x00007610ffd07816 */ /* 0x000fe2000000000c */
[----:B------:R-:W-:Y:S02]  /*0fb0*/  FMUL.FTZ R12, R5, R234 ;  /* 0x000000ea050c7220 */ /* 0x000fe40000410000 */
[----:B------:R-:W-:-:S02]  /*0fc0*/  FADD.FTZ R184, R187, R202 ;  /* 0x000000cabbb87221 */ /* 0x000fc40000010000 */
[----:B------:R-:W-:Y:S02]  /*0fd0*/  FFMA.FTZ R185, R11, R202, R185 ;  /* 0x000000ca0bb97223 */ /* 0x000fe400000100b9 */
[----:B------:R-:W-:Y:S02]  /*0fe0*/  FADD.FTZ R187, R184, R203 ;  /* 0x000000cbb8bb7221 */ /* 0x000fe40000010000 */
[----:B------:R-:W-:Y:S02]  /*0ff0*/  FFMA.FTZ R185, R12, R203, R185 ;  /* 0x000000cb0cb97223 */ /* 0x000fe400000100b9 */
[----:B------:R-:W-:Y:S02]  /*1000*/  FADD.FTZ R184, R187, R204 ;  /* 0x000000ccbbb87221 */ /* 0x000fe40000010000 */
[----:B------:R-:W-:Y:S01]  /*1010*/  FFMA.FTZ R185, R13, R204, R185 ;  /* 0x000000cc0db97223 */ /* 0x000fe200000100b9 */
[--C-:B------:R-:W-:Y:S01]  /*1020*/  PRMT R213, RZ, 0x5410, R15.reuse ;  /* 0x00005410ffd57816 */ /* 0x100fe2000000000f */
[----:B------:R-:W-:Y:S01]  /*1030*/  FADD.FTZ R125, R125, R206 ;  /* 0x000000ce7d7d7221 */ /* 0x000fe20000010000 */
[----:B------:R-:W-:Y:S01]  /*1040*/  PRMT R188, RZ, 0x7610, R15 ;  /* 0x00007610ffbc7816 */ /* 0x000fe2000000000f */
[----:B------:R-:W-:-:S02]  /*1050*/  FMUL.FTZ R15, R5, R16 ;  /* 0x00000010050f7220 */ /* 0x000fc40000410000 */
[----:B------:R-:W-:Y:S02]  /*1060*/  FFMA.FTZ R101, R12, R206, R101 ;  /* 0x000000ce0c657223 */ /* 0x000fe40000010065 */
        /* <DEDUP_REMOVED lines=50> */
[----:B------:R-:W-:Y:S02]  /*1390*/  FFMA.FTZ R112, R23, R217, R112 ;  /* 0x000000d917707223 */ /* 0x000fe40000010070 */
[----:B------:R-:W-:Y:S02]  /*13a0*/  FADD.FTZ R136, R136, R217 ;  /* 0x000000d988887221 */ /* 0x000fe40000010000 */
        /* <DEDUP_REMOVED lines=15> */
[----:B------:R-:W-:Y:S02]  /*14a0*/  FFMA.FTZ R115, R194, R220, R115 ;  /* 0x000000dcc2737223 */ /* 0x000fe40000010073 */
[----:B------:R-:W-:Y:S02]  /*14b0*/  FADD.FTZ R139, R139, R220 ;  /* 0x000000dc8b8b7221 */ /* 0x000fe40000010000 */
        /* <DEDUP_REMOVED lines=31> */
.L_x_4203:
[----:B------:R-:W-:Y:S05]  /*16b0*/  BSYNC B0 ;  /* 0x0000000000007941 */ /* 0x000fea0003800000 */
.L_x_4201:
[----:B------:R-:W-:Y:S02]  /*16c0*/  LOP3.LUT P1, RZ, R4, 0xff, RZ, 0xc0, !PT ;  /* 0x000000ff04ff7812 */ /* 0x000fe4000782c0ff */
[----:B0-----:R-:W-:-:S02]  /*16d0*/  SHF.R.U32.HI R186, RZ, 0x5, R0 ;  /* 0x00000005ffba7819 */ /* 0x001fc40000011600 */
[----:B------:R-:W-:Y:S02]  /*16e0*/  LOP3.LUT P0, RZ, R0, 0x1f, RZ, 0xc0, !PT ;  /* 0x0000001f00ff7812 */ /* 0x000fe4000780c0ff */
[----:B------:R-:W-:-:S07]  /*16f0*/  LOP3.LUT R230, R186, 0x7fffffc, RZ, 0xc0, !PT ;  /* 0x07fffffcbae67812 */ /* 0x000fce00078ec0ff */
[----:B------:R-:W-:Y:S01]  /*1700*/  @!P1 IADD3 R230, R230, 0x4, RZ ;  /* 0x00000004e6e69810 */ /* 0x000fe20007ffe0ff */
[----:B------:R-:W-:Y:S05]  /*1710*/  BRA.DIV ~URZ, `(.L_x_4204) ;  /* 0x000026d27f007947 */ /* 0x000fea000b800000 */
[----:B------:R0:W1:Y:S02]  /*1720*/  SHFL.DOWN PT, R188, R191, 0x10, 0x1f ;  /* 0x0a001f00bfbc7f89 */ /* 0x00006400000e0000 */
.L_x_4255:
        /* <DEDUP_REMOVED lines=18> */
.L_x_4256:
[----:B-----5:R-:W-:Y:S01]  /*1850*/  ISETP.GE.AND P6, PT, R190, 0x1, PT ;  /* 0x00000001be00780c */ /* 0x020fe20003fc6270 */
[----:B0-2---:R-:W-:Y:S01]  /*1860*/  FADD.FTZ R214, R191, R214 ;  /* 0x000000d6bfd67221 */ /* 0x005fe20000010000 */
[----:B------:R-:W-:Y:S01]  /*1870*/  WARPSYNC 0xffffffff ;  /* 0xffffffff00007948 */ /* 0x000fe20003800000 */
[----:B-1----:R-:W-:Y:S01]  /*1880*/  FADD.FTZ R215, R226, R215 ;  /* 0x000000d7e2d77221 */ /* 0x002fe20000010000 */
[----:B------:R-:W-:-:S09]  /*1890*/  MOV R225, RZ ;  /* 0x000000ff00e17202 */ /* 0x000fd20000000f00 */
[----:B------:R-:W-:Y:S02]  /*18a0*/  @P6 IADD3 R190, R190, -0x1, RZ ;  /* 0xffffffffbebe6810 */ /* 0x000fe40007ffe0ff */
[----:B------:R-:W-:Y:S02]  /*18b0*/  @P6 LOP3.LUT R187, R0, 0x7f, RZ, 0xc0, !PT ;  /* 0x0000007f00bb6812 */ /* 0x000fe400078ec0ff */
[----:B------:R-:W-:Y:S01]  /*18c0*/  @P6 MOV R184, 0x10 ;  /* 0x0000001000b86802 */ /* 0x000fe20000000f00 */
[----:B------:R-:W-:-:S05]  /*18d0*/  @P6 IMAD R190, R190, c[0x0][0x168], RZ ;  /* 0x00005a00bebe6a24 */ /* 0x000fca00078e02ff */
[----:B------:R-:W-:-:S04]  /*18e0*/  @P6 SHF.R.S32.HI R185, RZ, 0x1f, R190 ;  /* 0x0000001fffb96819 */ /* 0x000fc800000114be */
[----:B------:R-:W-:Y:S02]  /*18f0*/  @P6 LEA.HI R190, R185, R190, RZ, 0x3 ;  /* 0x000000beb9be6211 */ /* 0x000fe400078f18ff */
[----:B------:R-:W-:Y:S02]  /*1900*/  @!P0 LOP3.LUT R185, R186, 0x3, RZ, 0xc0, !PT ;  /* 0x00000003bab98812 */ /* 0x000fe400078ec0ff */
[----:B------:R-:W-:-:S03]  /*1910*/  @P6 LEA.HI.SX32 R225, R190, R187, 0x1d ;  /* 0x000000bbbee16211 */ /* 0x000fc600078feaff */
[----:B------:R-:W-:Y:S02]  /*1920*/  @!P0 IMAD.IADD R231, R230, 0x1, R185 ;  /* 0x00000001e6e78824 */ /* 0x000fe400078e02b9 */
[----:B------:R-:W-:-:S03]  /*1930*/  @P6 IMAD.WIDE.U32 R226, R225, R184, c[0x0][0x170] ;  /* 0x00005c00e1e26625 */ /* 0x000fc600078e00b8 */
[----:B------:R-:W-:Y:S04]  /*1940*/  @!P0 STS.64 [R231.X8+0x3000], R214 ;  /* 0x003000d6e7008388 */ /* 0x000fe80000008a00 */
[----:B------:R-:W-:Y:S06]  /*1950*/  BAR.SYNC.DEFER_BLOCKING 0x0 ;  /* 0x0000000000007b1d */ /* 0x000fec0000010000 */
[----:B------:R0:W5:Y:S01]  /*1960*/  @P6 LDG.E.128 R168, [R226.64] ;  /* 0x00000004e2a86981 */ /* 0x000162000c1e1d00 */
[----:B------:R-:W-:Y:S01]  /*1970*/  @!P5 ISETP.NE.U32.AND P4, PT, RZ, c[0x0][0x218], PT ;  /* 0x00008600ff00da0c */ /* 0x000fe20003f85070 */
[----:B------:R-:W-:Y:S01]  /*1980*/  BSSY B0, `(.L_x_4206) ;  /* 0x000001f000007945 */ /* 0x000fe20003800000 */
[----:B------:R-:W-:Y:S01]  /*1990*/  @!P5 ISETP.NE.U32.AND P3, PT, RZ, c[0x0][0x218], PT ;  /* 0x00008600ff00da0c */ /* 0x000fe20003f65070 */
[----:B------:R-:W1:Y:S01]  /*19a0*/  LDS.128 R184, [R230.X8+0x3000] ;  /* 0x00300000e6b87984 */ /* 0x000e620000008c00 */
[----:B------:R-:W-:-:S02]  /*19b0*/  ISETP.NE.U32.AND P0, PT, RZ, c[0x0][0x258], PT ;  /* 0x00009600ff007a0c */ /* 0x000fc40003f05070 */
[----:B------:R-:W-:Y:S01]  /*19c0*/  @!P5 ISETP.NE.AND.EX P4, PT, RZ, c[0x0][0x21c], PT, P4 ;  /* 0x00008700ff00da0c */ /* 0x000fe20003f85340 */
[----:B------:R-:W2:Y:S01]  /*19d0*/  LDS.128 R188, [R230.X8+0x3010] ;  /* 0x00301000e6bc7984 */ /* 0x000ea20000008c00 */
[----:B------:R-:W-:Y:S02]  /*19e0*/  @!P5 ISETP.NE.AND.EX P3, PT, RZ, c[0x0][0x21c], PT, P3 ;  /* 0x00008700ff00da0c */ /* 0x000fe40003f65330 */
[----:B------:R-:W-:Y:S02]  /*19f0*/  ISETP.NE.U32.AND P1, PT, RZ, c[0x0][0x258], PT ;  /* 0x00009600ff007a0c */ /* 0x000fe40003f25070 */
[----:B------:R-:W-:Y:S02]  /*1a00*/  @!P5 ISETP.NE.U32.AND P2, PT, RZ, c[0x0][0x218], PT ;  /* 0x00008600ff00da0c */ /* 0x000fe40003f45070 */
[----:B------:R-:W-:Y:S02]  /*1a10*/  ISETP.NE.AND.EX P0, PT, RZ, c[0x0][0x25c], PT, P0 ;  /* 0x00009700ff007a0c */ /* 0x000fe40003f05300 */
[----:B------:R-:W-:-:S02]  /*1a20*/  @!P5 FSEL R237, R44, RZ, P4 ;  /* 0x000000ff2cedd208 */ /* 0x000fc40002000000 */
[----:B------:R-:W-:Y:S01]  /*1a30*/  @!P5 FSEL R238, R45, RZ, P3 ;  /* 0x000000ff2deed208 */ /* 0x000fe20001800000 */
[----:B-1----:R-:W-:Y:S02]  /*1a40*/  FADD.FTZ R233, RZ, R184 ;  /* 0x000000b8ffe97221 */ /* 0x002fe40000010000 */
[----:B------:R-:W-:Y:S02]  /*1a50*/  FADD.FTZ R184, RZ, R185 ;  /* 0x000000b9ffb87221 */ /* 0x000fe40000010000 */
[----:B------:R-:W-:Y:S02]  /*1a60*/  FADD.FTZ R233, R186, R233 ;  /* 0x000000e9bae97221 */ /* 0x000fe40000010000 */
[----:B------:R-:W-:Y:S02]  /*1a70*/  FADD.FTZ R184, R187, R184 ;  /* 0x000000b8bbb87221 */ /* 0x000fe40000010000 */
[----:B--2---:R-:W-:Y:S02]  /*1a80*/  FADD.FTZ R233, R233, R188 ;  /* 0x000000bce9e97221 */ /* 0x004fe40000010000 */
[----:B------:R-:W-:-:S02]  /*1a90*/  FADD.FTZ R184, R184, R189 ;  /* 0x000000bdb8b87221 */ /* 0x000fc40000010000 */
[----:B------:R-:W-:Y:S02]  /*1aa0*/  FADD.FTZ R190, R190, R233 ;  /* 0x000000e9bebe7221 */ /* 0x000fe40000010000 */
[----:B------:R-:W-:Y:S02]  /*1ab0*/  FADD.FTZ R184, R191, R184 ;  /* 0x000000b8bfb87221 */ /* 0x000fe40000010000 */
[----:B------:R-:W-:Y:S02]  /*1ac0*/  FMUL.FTZ R191, R190, c[0x0][0x1e0] ;  /* 0x00007800bebf7a20 */ /* 0x000fe40000410000 */
[----:B------:R-:W-:Y:S01]  /*1ad0*/  FMUL.FTZ R190, R184, c[0x0][0x1e0] ;  /* 0x00007800b8be7a20 */ /* 0x000fe20000410000 */
[----:B------:R-:W-:Y:S05]  /*1ae0*/  @!P5 BRA `(.L_x_4207) ;  /* 0x000000800000d947 */ /* 0x000fea0003800000 */
[----:B0-----:R-:W-:Y:S02]  /*1af0*/  ISETP.NE.AND P4, PT, R3, RZ, PT ;  /* 0x000000ff0300720c */ /* 0x001fe40003f85270 */
[----:B------:R-:W-:Y:S02]  /*1b00*/  ISETP.NE.U32.AND P3, PT, RZ, c[0x0][0x218], PT ;  /* 0x00008600ff007a0c */ /* 0x000fe40003f65070 */
[----:B------:R-:W-:-:S02]  /*1b10*/  FSEL R184, R191, RZ, !P4 ;  /* 0x000000ffbfb87208 */ /* 0x000fc40006000000 */
[----:B------:R-:W-:-:S03]  /*1b20*/  ISETP.NE.AND.EX P3, PT, RZ, c[0x0][0x21c], PT, P3 ;  /* 0x00008700ff007a0c */ /* 0x000fc60003f65330 */
[----:B------:R-:W-:-:S04]  /*1b30*/  FFMA.FTZ R185, R7, R190, R184 ;  /* 0x000000be07b97223 */ /* 0x000fc800000100b8 */
[----:B------:R-:W-:-:S04]  /*1b40*/  FADD.FTZ R184, R198, -R185 ;  /* 0x800000b9c6b87221 */ /* 0x000fc80000010000 */
[----:B------:R-:W-:-:S04]  /*1b50*/  FMUL.FTZ R237, R5, R184 ;  /* 0x000000b805ed7220 */ /* 0x000fc80000410000 */
[----:B------:R-:W-:Y:S02]  /*1b60*/  @P3 FADD.FTZ R237, R44, R237 ;  /* 0x000000ed2ced3221 */ /* 0x000fe40000010000 */
.L_x_4207:
[----:B0-----:R-:W-:Y:S05]  /*1b70*/  BSYNC B0 ;  /* 0x0000000000007941 */ /* 0x001fea0003800000 */
.L_x_4206:
        /* <DEDUP_REMOVED lines=10> */
.L_x_4209:
[----:B------:R-:W-:Y:S05]  /*1c20*/  BSYNC B0 ;  /* 0x0000000000007941 */ /* 0x000fea0003800000 */
.L_x_4208:
[----:B------:R-:W-:Y:S01]  /*1c30*/  @!P5 ISETP.NE.U32.AND P3, PT, RZ, c[0x0][0x218], PT ;  /* 0x00008600ff00da0c */ /* 0x000fe20003f65070 */
[----:B------:R-:W-:Y:S01]  /*1c40*/  BSSY B0, `(.L_x_4210) ;  /* 0x0000012000007945 */ /* 0x000fe20003800000 */
[----:B------:R-:W-:Y:S02]  /*1c50*/  @P0 MOV R188, 0x20 ;  /* 0x0000002000bc0802 */ /* 0x000fe40000000f00 */
[----:B------:R-:W-:Y:S02]  /*1c60*/  ISETP.NE.AND.EX P1, PT, RZ, c[0x0][0x25c], PT, P1 ;  /* 0x00009700ff007a0c */ /* 0x000fe40003f25310 */
[----:B------:R-:W-:Y:S01]  /*1c70*/  @!P5 ISETP.NE.AND.EX P3, PT, RZ, c[0x0][0x21c], PT, P3 ;  /* 0x00008700ff00da0c */ /* 0x000fe20003f65330 */
[----:B------:R-:W-:Y:S01]  /*1c80*/  @P0 IMAD.WIDE.U32 R188, R229, R188, c[0x0][0x258] ;  /* 0x00009600e5bc0625 */ /* 0x000fe200078e00bc */
[----:B------:R-:W-:Y:S02]  /*1c90*/  @!P5 ISETP.NE.AND.EX P2, PT, RZ, c[0x0][0x21c], PT, P2 ;  /* 0x00008700ff00da0c */ /* 0x000fe40003f45320 */
        /* <DEDUP_REMOVED lines=12> */
.L_x_4211:
[----:B------:R-:W-:Y:S05]  /*1d60*/  BSYNC B0 ;  /* 0x0000000000007941 */ /* 0x000fea0003800000 */
.L_x_4210:
        /* <DEDUP_REMOVED lines=12> */
.L_x_4213:
[----:B------:R-:W-:Y:S05]  /*1e30*/  BSYNC B0 ;  /* 0x0000000000007941 */ /* 0x000fea0003800000 */
.L_x_4212:
[----:B------:R-:W-:Y:S01]  /*1e40*/  SEL R187, R232, R175, P1 ;  /* 0x000000afe8bb7207 */ /* 0x000fe20000800000 */
[----:B------:R-:W-:Y:S01]  /*1e50*/  BSSY B0, `(.L_x_4214) ;  /* 0x0000012000007945 */ /* 0x000fe20003800000 */
[----:B------:R-:W-:Y:S02]  /*1e60*/  @!P5 ISETP.NE.U32.AND P3, PT, RZ, c[0x0][0x218], PT ;  /* 0x00008600ff00da0c */ /* 0x000fe40003f65070 */
[----:B------:R-:W-:Y:S01]  /*1e70*/  @!P5 ISETP.NE.U32.AND P4, PT, RZ, c[0x0][0x218], PT ;  /* 0x00008600ff00da0c */ /* 0x000fe20003f85070 */
[----:B------:R0:W-:Y:S01]  /*1e80*/  @P0 STG.E.128 [R188.64], R184 ;  /* 0x000000b8bc000986 */ /* 0x0001e2000c101d04 */
[----:B------:R-:W-:Y:S02]  /*1e90*/  @!P5 ISETP.NE.AND.EX P3, PT, RZ, c[0x0][0x21c], PT, P3 ;  /* 0x00008700ff00da0c */ /* 0x000fe40003f65330 */
[----:B------:R-:W-:Y:S02]  /*1ea0*/  @!P5 ISETP.NE.AND.EX P4, PT, RZ, c[0x0][0x21c], PT, P4 ;  /* 0x00008700ff00da0c */ /* 0x000fe40003f85340 */
[----:B------:R-:W-:-:S02]  /*1eb0*/  @!P5 ISETP.NE.U32.AND P2, PT, RZ, c[0x0][0x218], PT ;  /* 0x00008600ff00da0c */ /* 0x000fc40003f45070 */
[----:B------:R-:W-:Y:S02]  /*1ec0*/  @!P5 FSEL R226, R41, RZ, P3 ;  /* 0x000000ff29e2d208 */ /* 0x000fe40001800000 */
        /* <DEDUP_REMOVED lines=10> */
.L_x_4215:
[----:B------:R-:W-:Y:S05]  /*1f70*/  BSYNC B0 ;  /* 0x0000000000007941 */ /* 0x000fea0003800000 */
.L_x_4214:
        /* <DEDUP_REMOVED lines=10> */
.L_x_4217:
[----:B------:R-:W-:Y:S05]  /*2020*/  BSYNC B0 ;  /* 0x0000000000007941 */ /* 0x000fea0003800000 */
.L_x_4216:
[----:B------:R-:W-:Y:S01]  /*2030*/  @!P5 ISETP.NE.U32.AND P3, PT, RZ, c[0x0][0x218], PT ;  /* 0x00008600ff00da0c */ /* 0x000fe20003f65070 */
[----:B------:R-:W-:Y:S01]  /*2040*/  BSSY B0, `(.L_x_4218) ;  /* 0x0000010000007945 */ /* 0x000fe20003800000 */
[----:B------:R-:W-:Y:S01]  /*2050*/  @!P5 ISETP.NE.AND.EX P2, PT, RZ, c[0x0][0x21c], PT, P2 ;  /* 0x00008700ff00da0c */ /* 0x000fe20003f45320 */
[----:B------:R-:W-:Y:S01]  /*2060*/  @P6 FMUL.FTZ R237, R237, c[0x0][0x1ec] ;  /* 0x00007b00eded6a20 */ /* 0x000fe20000410000 */
[----:B------:R-:W-:Y:S02]  /*2070*/  @!P5 ISETP.NE.AND.EX P3, PT, RZ, c[0x0][0x21c], PT, P3 ;  /* 0x00008700ff00da0c */ /* 0x000fe40003f65330 */
[----:B0-----:R-:W-:Y:S02]  /*2080*/  SEL R184, R233, R176, P1 ;  /* 0x000000b0e9b87207 */ /* 0x001fe40000800000 */
        /* <DEDUP_REMOVED lines=11> */
.L_x_4219:
[----:B------:R-:W-:Y:S05]  /*2140*/  BSYNC B0 ;  /* 0x0000000000007941 */ /* 0x000fea0003800000 */
.L_x_4218:
        /* <DEDUP_REMOVED lines=12> */
.L_x_4221:
[----:B------:R-:W-:Y:S05]  /*2210*/  BSYNC B0 ;  /* 0x0000000000007941 */ /* 0x000fea0003800000 */
.L_x_4220:
[----:B------:R-:W-:Y:S01]  /*2220*/  @P6 FMUL.FTZ R238, R238, c[0x0][0x1ec] ;  /* 0x00007b00eeee6a20 */ /* 0x000fe20000410000 */
[----:B------:R-:W-:Y:S01]  /*2230*/  SEL R187, R234, R179, P1 ;  /* 0x000000b3eabb7207 */ /* 0x000fe20000800000 */
[----:B------:R-:W-:Y:S01]  /*2240*/  @P6 FMUL.FTZ R214, R68, R237 ;  /* 0x000000ed44d66220 */ /* 0x000fe20000410000 */
[--C-:B-----5:R-:W-:Y:S01]  /*2250*/  @P6 PRMT R240, RZ, 0x5410, R168.reuse ;  /* 0x00005410fff06816 */ /* 0x120fe200000000a8 */
[----:B------:R-:W-:Y:S01]  /*2260*/  @P6 FMUL.FTZ R227, R69, R238 ;  /* 0x000000ee45e36220 */ /* 0x000fe20000410000 */
[----:B------:R-:W-:Y:S01]  /*2270*/  @P6 PRMT R239, RZ, 0x7610, R168 ;  /* 0x00007610ffef6816 */ /* 0x000fe200000000a8 */
[----:B------:R-:W-:Y:S01]  /*2280*/  @P6 FMUL.FTZ R215, R215, c[0x0][0x1ec] ;  /* 0x00007b00d7d76a20 */ /* 0x000fe20000410000 */
[----:B------:R-:W-:Y:S01]  /*2290*/  @P6 F2FP.BF16.PACK_AB R214, RZ, R214 ;  /* 0x000000d6ffd6623e */ /* 0x000fe200000010ff */
[----:B------:R-:W-:Y:S01]  /*22a0*/  @P6 FMUL.FTZ R233, R233, c[0x0][0x1ec] ;  /* 0x00007b00e9e96a20 */ /* 0x000fe20000410000 */
[----:B------:R-:W-:Y:S01]  /*22b0*/  @P6 F2FP.BF16.PACK_AB R227, RZ, R227 ;  /* 0x000000e3ffe3623e */ /* 0x000fe200000010ff */
[----:B------:R0:W-:Y:S01]  /*22c0*/  @P0 STG.E.128 [R188.64+0x10], R184 ;  /* 0x000010b8bc000986 */ /* 0x0001e2000c101d04 */
[----:B------:R-:W-:Y:S01]  /*22d0*/  @P6 PRMT R180, R214, 0x7610, R180 ;  /* 0x00007610d6b46816 */ /* 0x000fe200000000b4 */
[----:B------:R-:W-:Y:S01]  /*22e0*/  @P6 FMUL.FTZ R229, R70, R215 ;  /* 0x000000d746e56220 */ /* 0x000fe20000410000 */
[----:B------:R-:W-:Y:S01]  /*22f0*/  @P6 PRMT R235, RZ, 0x7610, R169 ;  /* 0x00007610ffeb6816 */ /* 0x000fe200000000a9 */
[----:B------:R-:W-:Y:S01]  /*2300*/  @P6 FMUL.FTZ R232, R232, c[0x0][0x1ec] ;  /* 0x00007b00e8e86a20 */ /* 0x000fe20000410000 */
[----:B------:R-:W-:Y:S01]  /*2310*/  @P6 PRMT R180, R180, 0x5410, R227 ;  /* 0x00005410b4b46816 */ /* 0x000fe200000000e3 */
[----:B------:R-:W-:Y:S01]  /*2320*/  @P6 FMUL.FTZ R227, R231, c[0x0][0x1ec] ;  /* 0x00007b00e7e36a20 */ /* 0x000fe20000410000 */
[----:B------:R-:W-:Y:S01]  /*2330*/  @P6 F2FP.BF16.PACK_AB R229, RZ, R229 ;  /* 0x000000e5ffe5623e */ /* 0x000fe200000010ff */
[----:B------:R-:W-:Y:S01]  /*2340*/  @P6 FMUL.FTZ R230, R71, R232 ;  /* 0x000000e847e66220 */ /* 0x000fe20000410000 */
[----:B------:R-:W-:Y:S01]  /*2350*/  @P6 PRMT R236, RZ, 0x5410, R170 ;  /* 0x00005410ffec6816 */ /* 0x000fe200000000aa */
[----:B------:R-:W-:Y:S01]  /*2360*/  @P6 FMUL.FTZ R226, R226, c[0x0][0x1ec] ;  /* 0x00007b00e2e26a20 */ /* 0x000fe20000410000 */
[----:B------:R-:W-:Y:S01]  /*2370*/  @P6 PRMT R181, R229, 0x7610, R181 ;  /* 0x00007610e5b56816 */ /* 0x000fe200000000b5 */
[----:B------:R-:W-:Y:S01]  /*2380*/  @P6 FMUL.FTZ R214, R234, c[0x0][0x1ec] ;  /* 0x00007b00ead66a20 */ /* 0x000fe20000410000 */
[----:B------:R-:W-:-:S02]  /*2390*/  @P6 F2FP.BF16.PACK_AB R230, RZ, R230 ;  /* 0x000000e6ffe6623e */ /* 0x000fc400000010ff */
[----:B------:R-:W-:Y:S02]  /*23a0*/  @P6 PRMT R234, RZ, 0x5410, R169 ;  /* 0x00005410ffea6816 */ /* 0x000fe400000000a9 */
[----:B------:R-:W-:Y:S01]  /*23b0*/  @P6 PRMT R181, R181, 0x5410, R230 ;  /* 0x00005410b5b56816 */ /* 0x000fe200000000e6 */
[----:B0-----:R-:W-:Y:S01]  /*23c0*/  @P6 FMUL.FTZ R184, R64, R233 ;  /* 0x000000e940b86220 */ /* 0x001fe20000410000 */
[----:B------:R-:W-:Y:S01]  /*23d0*/  @P6 MOV R230, 0x10 ;  /* 0x0000001000e66802 */ /* 0x000fe20000000f00 */
[----:B------:R-:W-:Y:S01]  /*23e0*/  @P6 FMUL.FTZ R186, R66, R227 ;  /* 0x000000e342ba6220 */ /* 0x000fe20000410000 */
[----:B------:R-:W-:Y:S01]  /*23f0*/  @P6 IADD3 R189, R225, 0x80, RZ ;  /* 0x00000080e1bd6810 */ /* 0x000fe20007ffe0ff */
[----:B------:R-:W-:Y:S01]  /*2400*/  @P6 FMUL.FTZ R185, R65, R226 ;  /* 0x000000e241b96220 */ /* 0x000fe20000410000 */
[----:B------:R-:W-:Y:S01]  /*2410*/  @P6 F2FP.BF16.PACK_AB R184, RZ, R184 ;  /* 0x000000b8ffb8623e */ /* 0x000fe200000010ff */
[----:B------:R-:W-:Y:S01]  /*2420*/  @P6 FMUL.FTZ R187, R67, R214 ;  /* 0x000000d643bb6220 */ /* 0x000fe20000410000 */
[----:B------:R-:W-:-:S02]  /*2430*/  @P6 PRMT R231, RZ, 0x7610, R170 ;  /* 0x00007610ffe76816 */ /* 0x000fc400000000aa */
[----:B------:R-:W-:Y:S02]  /*2440*/  @P6 PRMT R182, R184, 0x7610, R182 ;  /* 0x00007610b8b66816 */ /* 0x000fe400000000b6 */
[----:B------:R-:W-:Y:S02]  /*2450*/  @P6 F2FP.BF16.PACK_AB R184, RZ, R186 ;  /* 0x000000baffb8623e */ /* 0x000fe400000010ff */
[----:B------:R-:W-:Y:S02]  /*2460*/  @P6 MOV R186, 0x10 ;  /* 0x0000001000ba6802 */ /* 0x000fe40000000f00 */
[----:B------:R-:W-:Y:S02]  /*2470*/  @P6 F2FP.BF16.PACK_AB R185, RZ, R185 ;  /* 0x000000b9ffb9623e */ /* 0x000fe400000010ff */
[----:B------:R-:W-:Y:S01]  /*2480*/  @P6 F2FP.BF16.PACK_AB R188, RZ, R187 ;  /* 0x000000bbffbc623e */ /* 0x000fe200000010ff */
[----:B------:R-:W-:Y:S01]  /*2490*/  @P6 IMAD.WIDE.U32 R186, R225, R186, c[0x0][0x248] ;  /* 0x00009200e1ba6625 */ /* 0x000fe200078e00ba */
[----:B------:R-:W-:-:S02]  /*24a0*/  @P6 PRMT R183, R184, 0x7610, R183 ;  /* 0x00007610b8b76816 */ /* 0x000fc400000000b7 */
[----:B------:R-:W-:Y:S01]  /*24b0*/  @P6 PRMT R182, R182, 0x5410, R185 ;  /* 0x00005410b6b66816 */ /* 0x000fe200000000b9 */
[----:B------:R-:W-:Y:S01]  /*24c0*/  @P6 IMAD.WIDE.U32 R184, R189, R230, c[0x0][0x170] ;  /* 0x00005c00bdb86625 */ /* 0x000fe200078e00e6 */
[----:B------:R-:W-:Y:S02]  /*24d0*/  @P6 PRMT R183, R183, 0x5410, R188 ;  /* 0x00005410b7b76816 */ /* 0x000fe400000000bc */
[--C-:B------:R-:W-:Y:S02]  /*24e0*/  @P6 PRMT R230, RZ, 0x5410, R171.reuse ;  /* 0x00005410ffe66816 */ /* 0x100fe400000000ab */
[----:B------:R-:W-:Y:S01]  /*24f0*/  @P6 PRMT R229, RZ, 0x7610, R171 ;  /* 0x00007610ffe56816 */ /* 0x000fe200000000ab */
[----:B------:R0:W-:Y:S04]  /*2500*/  @P6 STG.E.128 [R186.64], R180 ;  /* 0x000000b4ba006986 */ /* 0x0001e8000c101d04 */
[----:B------:R0:W5:Y:S01]  /*2510*/  @P6 LDG.E.128 R168, [R184.64] ;  /* 0x00000004b8a86981 */ /* 0x000162000c1e1d00 */
[----:B------:R-:W-:Y:S01]  /*2520*/  @!P5 ISETP.NE.U32.AND P3, PT, RZ, c[0x0][0x218], PT ;  /* 0x00008600ff00da0c */ /* 0x000fe20003f65070 */
[----:B------:R-:W-:Y:S01]  /*2530*/  BSSY B0, `(.L_x_4222) ;  /* 0x000000d000007945 */ /* 0x000fe20003800000 */
[----:B------:R-:W-:-:S02]  /*2540*/  @!P5 ISETP.NE.U32.AND P2, PT, RZ, c[0x0][0x218], PT ;  /* 0x00008600ff00da0c */ /* 0x000fc40003f45070 */
        /* <DEDUP_REMOVED lines=11> */
.L_x_4223:
[----:B------:R-:W-:Y:S05]  /*2600*/  BSYNC B0 ;  /* 0x0000000000007941 */ /* 0x000fea0003800000 */
.L_x_4222:
[----:B------:R-:W-:Y:S01]  /*2610*/  @!P5 ISETP.NE.AND.EX P2, PT, RZ, c[0x0][0x21c], PT, P2 ;  /* 0x00008700ff00da0c */ /* 0x000fe20003f45320 */
[----:B------:R-:W-:Y:S01]  /*2620*/  BSSY B0, `(.L_x_4224) ;  /* 0x000000c000007945 */ /* 0x000fe20003800000 */
[----:B------:R-:W-:Y:S02]  /*2630*/  @!P5 ISETP.NE.U32.AND P3, PT, RZ, c[0x0][0x218], PT ;  /* 0x00008600ff00da0c */ /* 0x000fe40003f65070 */
        /* <DEDUP_REMOVED lines=10> */
.L_x_4225:
[----:B------:R-:W-:Y:S05]  /*26e0*/  BSYNC B0 ;  /* 0x0000000000007941 */ /* 0x000fea0003800000 */
.L_x_4224:
[----:B------:R-:W-:Y:S01]  /*26f0*/  @!P5 ISETP.NE.U32.AND P2, PT, RZ, c[0x0][0x218], PT ;  /* 0x00008600ff00da0c */ /* 0x000fe20003f45070 */
[----:B------:R-:W-:Y:S01]  /*2700*/  BSSY B0, `(.L_x_4226) ;  /* 0x000000f000007945 */ /* 0x000fe20003800000 */
[----:B------:R-:W-:Y:S02]  /*2710*/  @P0 MOV R189, 0x20 ;  /* 0x0000002000bd0802 */ /* 0x000fe40000000f00 */
[----:B------:R-:W-:Y:S02]  /*2720*/  @!P5 ISETP.NE.AND.EX P2, PT, RZ, c[0x0][0x21c], PT, P2 ;  /* 0x00008700ff00da0c */ /* 0x000fe40003f45320 */
[----:B------:R-:W-:Y:S01]  /*2730*/  @!P5 ISETP.NE.AND.EX P3, PT, RZ, c[0x0][0x21c], PT, P3 ;  /* 0x00008700ff00da0c */ /* 0x000fe20003f65330 */
[----:B------:R-:W-:Y:S01]  /*2740*/  @P0 IMAD.WIDE.U32 R188, R228, R189, c[0x0][0x258] ;  /* 0x00009600e4bc0625 */ /* 0x000fe200078e00bd */
        /* <DEDUP_REMOVED lines=10> */
.L_x_4227:
[----:B------:R-:W-:Y:S05]  /*27f0*/  BSYNC B0 ;  /* 0x0000000000007941 */ /* 0x000fea0003800000 */
.L_x_4226:
[----:B------:R-:W-:Y:S01]  /*2800*/  BSSY B0, `(.L_x_4228) ;  /* 0x000000b000007945 */ /* 0x000fe20003800000 */
        /* <DEDUP_REMOVED lines=10> */
.L_x_4229:
[----:B------:R-:W-:Y:S05]  /*28b0*/  BSYNC B0 ;  /* 0x0000000000007941 */ /* 0x000fea0003800000 */
.L_x_4228:
[----:B------:R-:W-:Y:S01]  /*28c0*/  @P6 FFMA.FTZ R164, R237, R240, R164 ;  /* 0x000000f0eda46223 */ /* 0x000fe200000100a4 */
[C---:B0-----:R-:W-:Y:S01]  /*28d0*/  SEL R184, R241.reuse, R172, P1 ;  /* 0x000000acf1b87207 */ /* 0x041fe20000800000 */
[----:B------:R-:W-:Y:S01]  /*28e0*/  @P6 FMUL.FTZ R237, R241, c[0x0][0x1ec] ;  /* 0x00007b00f1ed6a20 */ /* 0x000fe20000410000 */
[----:B------:R-:W-:Y:S01]  /*28f0*/  @!P5 ISETP.NE.U32.AND P3, PT, RZ, c[0x0][0x218], PT ;  /* 0x00008600ff00da0c */ /* 0x000fe20003f65070 */
[C---:B------:R-:W-:Y:S01]  /*2900*/  @P6 FMUL.FTZ R228, R242.reuse, c[0x0][0x1ec] ;  /* 0x00007b00f2e46a20 */ /* 0x040fe20000410000 */
[----:B------:R-:W-:Y:S01]  /*2910*/  SEL R185, R242, R173, P1 ;  /* 0x000000adf2b97207 */ /* 0x000fe20000800000 */
[----:B------:R-:W-:Y:S01]  /*2920*/  @P6 FMUL.FTZ R240, R60, R237 ;  /* 0x000000ed3cf06220 */ /* 0x000fe20000410000 */
[----:B------:R-:W-:Y:S01]  /*2930*/  SEL R186, R243, R174, P1 ;  /* 0x000000aef3ba7207 */ /* 0x000fe20000800000 */
[----:B------:R-:W-:Y:S01]  /*2940*/  @P6 FMUL.FTZ R241, R61, R228 ;  /* 0x000000e43df16220 */ /* 0x000fe20000410000 */
[----:B------:R-:W-:Y:S01]  /*2950*/  SEL R187, R244, R175, P1 ;  /* 0x000000aff4bb7207 */ /* 0x000fe20000800000 */
[----:B------:R-:W-:Y:S01]  /*2960*/  BSSY B0, `(.L_x_4230) ;  /* 0x000001a000007945 */ /* 0x000fe20003800000 */
[----:B------:R-:W-:Y:S01]  /*2970*/  @P6 F2FP.BF16.PACK_AB R240, RZ, R240 ;  /* 0x000000f0fff0623e */ /* 0x000fe200000010ff */
[----:B------:R-:W-:Y:S01]  /*2980*/  @P6 FFMA.FTZ R165, R238, R239, R165 ;  /* 0x000000efeea56223 */ /* 0x000fe200000100a5 */
[----:B------:R-:W-:Y:S01]  /*2990*/  @P6 F2FP.BF16.PACK_AB R241, RZ, R241 ;  /* 0x000000f1fff1623e */ /* 0x000fe200000010ff */
[----:B------:R0:W-:Y:S01]  /*29a0*/  @P0 STG.E.128 [R188.64], R184 ;  /* 0x000000b8bc000986 */ /* 0x0001e2000c101d04 */
[----:B------:R-:W-:Y:S01]  /*29b0*/  @P6 PRMT R180, R240, 0x7610, R180 ;  /* 0x00007610f0b46816 */ /* 0x000fe200000000b4 */
[----:B------:R-:W-:Y:S01]  /*29c0*/  @P6 FMUL.FTZ R240, R244, c[0x0][0x1ec] ;  /* 0x00007b00f4f06a20 */ /* 0x000fe20000410000 */
[----:B------:R-:W-:-:S02]  /*29d0*/  @!P5 ISETP.NE.U32.AND P2, PT, RZ, c[0x0][0x218], PT ;  /* 0x00008600ff00da0c */ /* 0x000fc40003f45070 */
[----:B------:R-:W-:Y:S01]  /*29e0*/  @P6 PRMT R180, R180, 0x5410, R241 ;  /* 0x00005410b4b46816 */ /* 0x000fe200000000f1 */
[----:B------:R-:W-:Y:S01]  /*29f0*/  @P6 FMUL.FTZ R241, R243, c[0x0][0x1ec] ;  /* 0x00007b00f3f16a20 */ /* 0x000fe20000410000 */
[----:B------:R-:W-:Y:S01]  /*2a00*/  @!P5 ISETP.NE.AND.EX P3, PT, RZ, c[0x0][0x21c], PT, P3 ;  /* 0x00008700ff00da0c */ /* 0x000fe20003f65330 */
[----:B------:R-:W-:Y:S01]  /*2a10*/  @P6 FMUL.FTZ R243, R63, R240 ;  /* 0x000000f03ff36220 */ /* 0x000fe20000410000 */
[----:B------:R-:W-:Y:S01]  /*2a20*/  @!P5 ISETP.NE.AND.EX P2, PT, RZ, c[0x0][0x21c], PT, P2 ;  /* 0x00008700ff00da0c */ /* 0x000fe20003f45320 */
[----:B------:R-:W-:-:S03]  /*2a30*/  @P6 FMUL.FTZ R242, R62, R241 ;  /* 0x000000f13ef26220 */ /* 0x000fc60000410000 */
[----:B------:R-:W-:Y:S02]  /*2a40*/  @P6 F2FP.BF16.PACK_AB R243, RZ, R243 ;  /* 0x000000f3fff3623e */ /* 0x000fe400000010ff */
[----:B------:R-:W-:Y:S02]  /*2a50*/  @P6 F2FP.BF16.PACK_AB R242, RZ, R242 ;  /* 0x000000f2fff2623e */ /* 0x000fe400000010ff */
[----:B0-----:R-:W-:Y:S01]  /*2a60*/  @!P5 FSEL R185, R32, RZ, P3 ;  /* 0x000000ff20b9d208 */ /* 0x001fe20001800000 */
        /* <DEDUP_REMOVED lines=9> */
.L_x_4231:
[----:B------:R-:W-:Y:S05]  /*2b00*/  BSYNC B0 ;  /* 0x0000000000007941 */ /* 0x000fea0003800000 */
.L_x_4230:
        /* <DEDUP_REMOVED lines=11> */
.L_x_4233:
[----:B------:R-:W-:Y:S05]  /*2bc0*/  BSYNC B0 ;  /* 0x0000000000007941 */ /* 0x000fea0003800000 */
.L_x_4232:
[----:B------:R-:W-:Y:S01]  /*2bd0*/  @P6 FMUL.FTZ R239, R185, c[0x0][0x1ec] ;  /* 0x00007b00b9ef6a20 */ /* 0x000fe20000410000 */
[----:B------:R-:W-:Y:S01]  /*2be0*/  @!P5 ISETP.NE.U32.AND P3, PT, RZ, c[0x0][0x218], PT ;  /* 0x00008600ff00da0c */ /* 0x000fe20003f65070 */
[----:B------:R-:W-:Y:S01]  /*2bf0*/  @P6 FMUL.FTZ R238, R186, c[0x0][0x1ec] ;  /* 0x00007b00baee6a20 */ /* 0x000fe20000410000 */
[----:B------:R-:W-:Y:S01]  /*2c00*/  @!P5 ISETP.NE.U32.AND P2, PT, RZ, c[0x0][0x218], PT ;  /* 0x00008600ff00da0c */ /* 0x000fe20003f45070 */
[----:B------:R-:W-:Y:S01]  /*2c10*/  @P6 FMUL.FTZ R244, R56, R239 ;  /* 0x000000ef38f46220 */ /* 0x000fe20000410000 */
[----:B------:R-:W-:Y:S01]  /*2c20*/  @!P5 ISETP.NE.AND.EX P3, PT, RZ, c[0x0][0x21c], PT, P3 ;  /* 0x00008700ff00da0c */ /* 0x000fe20003f65330 */
[----:B------:R-:W-:Y:S01]  /*2c30*/  @P6 FMUL.FTZ R245, R57, R238 ;  /* 0x000000ee39f56220 */ /* 0x000fe20000410000 */
[----:B------:R-:W-:Y:S01]  /*2c40*/  BSSY B0, `(.L_x_4234) ;  /* 0x0000010000007945 */ /* 0x000fe20003800000 */
[----:B------:R-:W-:Y:S02]  /*2c50*/  SEL R184, R185, R176, P1 ;  /* 0x000000b0b9b87207 */ /* 0x000fe40000800000 */
[----:B------:R-:W-:-:S02]  /*2c60*/  @!P5 ISETP.NE.AND.EX P2, PT, RZ, c[0x0][0x21c], PT, P2 ;  /* 0x00008700ff00da0c */ /* 0x000fc40003f45320 */
[----:B------:R-:W-:Y:S02]  /*2c70*/  @P6 F2FP.BF16.PACK_AB R244, RZ, R244 ;  /* 0x000000f4fff4623e */ /* 0x000fe400000010ff */
[----:B------:R-:W-:Y:S02]  /*2c80*/  @P6 F2FP.BF16.PACK_AB R245, RZ, R245 ;  /* 0x000000f5fff5623e */ /* 0x000fe400000010ff */
[----:B------:R-:W-:Y:S02]  /*2c90*/  SEL R185, R186, R177, P1 ;  /* 0x000000b1bab97207 */ /* 0x000fe40000800000 */
        /* <DEDUP_REMOVED lines=10> */
.L_x_4235:
[----:B------:R-:W-:Y:S05]  /*2d40*/  BSYNC B0 ;  /* 0x0000000000007941 */ /* 0x000fea0003800000 */
.L_x_4234:
        /* <DEDUP_REMOVED lines=11> */
.L_x_4237:
[----:B------:R-:W-:Y:S05]  /*2e00*/  BSYNC B0 ;  /* 0x0000000000007941 */ /* 0x000fea0003800000 */
.L_x_4236:
[----:B------:R-:W-:Y:S01]  /*2e10*/  @P6 PRMT R181, R242, 0x7610, R181 ;  /* 0x00007610f2b56816 */ /* 0x000fe200000000b5 */
[----:B------:R-:W-:Y:S01]  /*2e20*/  @P6 FMUL.FTZ R242, R246, c[0x0][0x1ec] ;  /* 0x00007b00f6f26a20 */ /* 0x000fe20000410000 */
[----:B------:R-:W-:Y:S01]  /*2e30*/  @P6 PRMT R182, R244, 0x7610, R182 ;  /* 0x00007610f4b66816 */ /* 0x000fe200000000b6 */
[----:B------:R-:W-:Y:S01]  /*2e40*/  @P6 FFMA.FTZ R166, R215, R234, R166 ;  /* 0x000000ead7a66223 */ /* 0x000fe200000100a6 */
[----:B------:R-:W-:Y:S01]  /*2e50*/  @P6 PRMT R181, R181, 0x5410, R243 ;  /* 0x00005410b5b56816 */ /* 0x000fe200000000f3 */
[----:B------:R-:W-:Y:S01]  /*2e60*/  @P6 FMUL.FTZ R243, R247, c[0x0][0x1ec] ;  /* 0x00007b00f7f36a20 */ /* 0x000fe20000410000 */
[----:B------:R-:W-:Y:S01]  /*2e70*/  @P6 PRMT R182, R182, 0x5410, R245 ;  /* 0x00005410b6b66816 */ /* 0x000fe200000000f5 */
[----:B------:R-:W-:Y:S01]  /*2e80*/  @P6 FMUL.FTZ R245, R59, R242 ;  /* 0x000000f23bf56220 */ /* 0x000fe20000410000 */
[----:B------:R-:W-:Y:S01]  /*2e90*/  SEL R186, R247, R178, P1 ;  /* 0x000000b2f7ba7207 */ /* 0x000fe20000800000 */
[----:B------:R-:W-:Y:S01]  /*2ea0*/  @P6 FMUL.FTZ R244, R58, R243 ;  /* 0x000000f33af46220 */ /* 0x000fe20000410000 */
[----:B------:R-:W-:Y:S01]  /*2eb0*/  SEL R187, R246, R179, P1 ;  /* 0x000000b3f6bb7207 */ /* 0x000fe20000800000 */
[----:B------:R-:W-:Y:S01]  /*2ec0*/  @P6 IMAD.MOV.U32 R247, RZ, RZ, 0x10 ;  /* 0x00000010fff76424 */ /* 0x000fe200078e00ff */
[----:B------:R-:W-:Y:S01]  /*2ed0*/  @P6 IADD3 R246, R225, 0x80, RZ ;  /* 0x00000080e1f66810 */ /* 0x000fe20007ffe0ff */
[----:B------:R-:W-:Y:S01]  /*2ee0*/  @P6 FFMA.FTZ R167, R232, R235, R167 ;  /* 0x000000ebe8a76223 */ /* 0x000fe200000100a7 */
[----:B------:R-:W-:Y:S01]  /*2ef0*/  @P6 F2FP.BF16.PACK_AB R244, RZ, R244 ;  /* 0x000000f4fff4623e */ /* 0x000fe200000010ff */
[----:B------:R0:W-:Y:S01]  /*2f00*/  @P0 STG.E.128 [R188.64+0x10], R184 ;  /* 0x000010b8bc000986 */ /* 0x0001e2000c101d04 */
[----:B------:R-:W-:Y:S01]  /*2f10*/  @P6 F2FP.BF16.PACK_AB R245, RZ, R245 ;  /* 0x000000f5fff5623e */ /* 0x000fe200000010ff */
[----:B------:R-:W-:Y:S01]  /*2f20*/  @P6 FFMA.FTZ R160, R233, R236, R160 ;  /* 0x000000ece9a06223 */ /* 0x000fe200000100a0 */
[----:B------:R-:W-:-:S02]  /*2f30*/  @P6 PRMT R183, R244, 0x7610, R183 ;  /* 0x00007610f4b76816 */ /* 0x000fc400000000b7 */
[----:B------:R-:W-:Y:S02]  /*2f40*/  IADD3 R225, R225, 0x100, RZ ;  /* 0x00000100e1e17810 */ /* 0x000fe40007ffe0ff */
[----:B------:R-:W-:Y:S02]  /*2f50*/  @P6 PRMT R183, R183, 0x5410, R245 ;  /* 0x00005410b7b76816 */ /* 0x000fe400000000f5 */
[--C-:B-----5:R-:W-:Y:S02]  /*2f60*/  @P6 PRMT R232, RZ, 0x5410, R168.reuse ;  /* 0x00005410ffe86816 */ /* 0x120fe400000000a8 */
[----:B------:R-:W-:Y:S02]  /*2f70*/  @P6 PRMT R233, RZ, 0x7610, R168 ;  /* 0x00007610ffe96816 */ /* 0x000fe400000000a8 */
[--C-:B------:R-:W-:Y:S02]  /*2f80*/  @P6 PRMT R234, RZ, 0x5410, R169.reuse ;  /* 0x00005410ffea6816 */ /* 0x100fe400000000a9 */
[----:B------:R-:W-:-:S02]  /*2f90*/  @P6 PRMT R215, RZ, 0x7610, R169 ;  /* 0x00007610ffd76816 */ /* 0x000fc400000000a9 */
[----:B0-----:R-:W-:Y:S01]  /*2fa0*/  @P6 MOV R186, 0x10 ;  /* 0x0000001000ba6802 */ /* 0x001fe20000000f00 */
[----:B------:R-:W-:Y:S01]  /*2fb0*/  @P6 IMAD.WIDE.U32 R184, R246, R247, c[0x0][0x248] ;  /* 0x00009200f6b86625 */ /* 0x000fe200078e00f7 */
[--C-:B------:R-:W-:Y:S02]  /*2fc0*/  @P6 PRMT R189, RZ, 0x5410, R170.reuse ;  /* 0x00005410ffbd6816 */ /* 0x100fe400000000aa */
[--C-:B------:R-:W-:Y:S01]  /*2fd0*/  @P6 PRMT R188, RZ, 0x7610, R171.reuse ;  /* 0x00007610ffbc6816 */ /* 0x100fe200000000ab */
[----:B------:R-:W-:Y:S01]  /*2fe0*/  @P6 IMAD.WIDE.U32 R186, R225, R186, c[0x0][0x170] ;  /* 0x00005c00e1ba6625 */ /* 0x000fe200078e00ba */
[----:B------:R0:W-:Y:S02]  /*2ff0*/  @P6 STG.E.128 [R184.64], R180 ;  /* 0x000000b4b8006986 */ /* 0x0001e4000c101d04 */
[----:B0-----:R-:W-:Y:S02]  /*3000*/  @P6 PRMT R184, RZ, 0x7610, R170 ;  /* 0x00007610ffb86816 */ /* 0x001fe400000000aa */
[----:B------:R-:W-:-:S02]  /*3010*/  @P6 PRMT R185, RZ, 0x5410, R171 ;  /* 0x00005410ffb96816 */ /* 0x000fc400000000ab */
[----:B------:R0:W5:Y:S01]  /*3020*/  @P6 LDG.E.128 R168, [R186.64] ;  /* 0x00000004baa86981 */ /* 0x000162000c1e1d00 */
[----:B------:R-:W-:Y:S01]  /*3030*/  @!P5 ISETP.NE.U32.AND P3, PT, RZ, c[0x0][0x218], PT ;  /* 0x00008600ff00da0c */ /* 0x000fe20003f65070 */
[----:B------:R-:W-:Y:S01]  /*3040*/  BSSY B0, `(.L_x_4238) ;  /* 0x0000015000007945 */ /* 0x000fe20003800000 */
[----:B------:R-:W-:Y:S01]  /*3050*/  @!P5 ISETP.NE.U32.AND P4, PT, RZ, c[0x0][0x218], PT ;  /* 0x00008600ff00da0c */ /* 0x000fe20003f85070 */
[----:B------:R-:W-:Y:S01]  /*3060*/  @P6 FFMA.FTZ R162, R227, R230, R162 ;  /* 0x000000e6e3a26223 */ /* 0x000fe200000100a2 */
[----:B------:R-:W-:Y:S01]  /*3070*/  @!P5 ISETP.NE.AND.EX P3, PT, RZ, c[0x0][0x21c], PT, P3 ;  /* 0x00008700ff00da0c */ /* 0x000fe20003f65330 */
[----:B------:R-:W-:Y:S01]  /*3080*/  @P6 FFMA.FTZ R157, R233, R228, R157 ;  /* 0x000000e4e99d6223 */ /* 0x000fe2000001009d */
[----:B------:R-:W-:Y:S01]  /*3090*/  @!P5 ISETP.NE.AND.EX P4, PT, RZ, c[0x0][0x21c], PT, P4 ;  /* 0x00008700ff00da0c */ /* 0x000fe20003f85340 */
[----:B------:R-:W-:Y:S01]  /*30a0*/  @P6 FFMA.FTZ R161, R226, R231, R161 ;  /* 0x000000e7e2a16223 */ /* 0x000fe200000100a1 */
[----:B------:R-:W-:Y:S01]  /*30b0*/  @!P5 ISETP.NE.U32.AND P2, PT, RZ, c[0x0][0x218], PT ;  /* 0x00008600ff00da0c */ /* 0x000fe20003f45070 */
[----:B------:R-:W-:Y:S01]  /*30c0*/  @P6 FFMA.FTZ R163, R214, R229, R163 ;  /* 0x000000e5d6a36223 */ /* 0x000fe200000100a3 */
[----:B------:R-:W-:Y:S01]  /*30d0*/  @!P5 FSEL R228, R29, RZ, P3 ;  /* 0x000000ff1de4d208 */ /* 0x000fe20001800000 */
[----:B------:R-:W-:Y:S01]  /*30e0*/  @P6 FFMA.FTZ R156, R232, R237, R156 ;  /* 0x000000ede89c6223 */ /* 0x000fe2000001009c */
        /* <DEDUP_REMOVED lines=10> */
.L_x_4239:
[----:B0-----:R-:W-:Y:S05]  /*3190*/  BSYNC B0 ;  /* 0x0000000000007941 */ /* 0x001fea0003800000 */
.L_x_4238:
        /* <DEDUP_REMOVED lines=10> */
.L_x_4241:
[----:B------:R-:W-:Y:S05]  /*3240*/  BSYNC B0 ;  /* 0x0000000000007941 */ /* 0x000fea0003800000 */
.L_x_4240:
[----:B------:R-:W-:Y:S01]  /*3250*/  @P6 FMUL.FTZ R187, R227, c[0x0][0x1ec] ;  /* 0x00007b00e3bb6a20 */ /* 0x000fe20000410000 */
[----:B------:R-:W-:Y:S01]  /*3260*/  @!P5 ISETP.NE.AND.EX P2, PT, RZ, c[0x0][0x21c], PT, P2 ;  /* 0x00008700ff00da0c */ /* 0x000fe20003f45320 */
[----:B------:R-:W-:Y:S01]  /*3270*/  @P6 FMUL.FTZ R186, R228, c[0x0][0x1ec] ;  /* 0x00007b00e4ba6a20 */ /* 0x000fe20000410000 */
[----:B------:R-:W-:Y:S01]  /*3280*/  BSSY B0, `(.L_x_4242) ;  /* 0x000000f000007945 */ /* 0x000fe20003800000 */
[----:B------:R-:W-:Y:S01]  /*3290*/  @!P5 ISETP.NE.U32.AND P3, PT, RZ, c[0x0][0x218], PT ;  /* 0x00008600ff00da0c */ /* 0x000fe20003f65070 */
[----:B------:R-:W-:Y:S01]  /*32a0*/  @P6 FFMA.FTZ R158, R234, R241, R158 ;  /* 0x000000f1ea9e6223 */ /* 0x000fe2000001009e */
[----:B------:R-:W-:Y:S01]  /*32b0*/  @!P5 FSEL R229, R30, RZ, P2 ;  /* 0x000000ff1ee5d208 */ /* 0x000fe20001000000 */
[----:B------:R-:W-:Y:S02]  /*32c0*/  @P6 FMUL.FTZ R214, R52, R187 ;  /* 0x000000bb34d66220 */ /* 0x000fe40000410000 */
[----:B------:R-:W-:Y:S01]  /*32d0*/  @P6 FMUL.FTZ R226, R53, R186 ;  /* 0x000000ba35e26220 */ /* 0x000fe20000410000 */
        /* <DEDUP_REMOVED lines=9> */
.L_x_4243:
[----:B------:R-:W-:Y:S05]  /*3370*/  BSYNC B0 ;  /* 0x0000000000007941 */ /* 0x000fea0003800000 */
.L_x_4242:
[----:B------:R-:W-:Y:S01]  /*3380*/  @!P5 ISETP.NE.AND.EX P3, PT, RZ, c[0x0][0x21c], PT, P3 ;  /* 0x00008700ff00da0c */ /* 0x000fe20003f65330 */
[----:B------:R-:W-:Y:S01]  /*3390*/  BSSY B0, `(.L_x_4244) ;  /* 0x0000011000007945 */ /* 0x000fe20003800000 */
[----:B------:R-:W-:Y:S01]  /*33a0*/  @P6 FFMA.FTZ R159, R215, R240, R159 ;  /* 0x000000f0d79f6223 */ /* 0x000fe2000001009f */
[----:B------:R-:W-:Y:S01]  /*33b0*/  @!P5 ISETP.NE.U32.AND P2, PT, RZ, c[0x0][0x218], PT ;  /* 0x00008600ff00da0c */ /* 0x000fe20003f45070 */
[----:B------:R-:W-:Y:S01]  /*33c0*/  @P6 FMUL.FTZ R215, R229, c[0x0][0x1ec] ;  /* 0x00007b00e5d76a20 */ /* 0x000fe20000410000 */
[----:B------:R-:W-:Y:S02]  /*33d0*/  @P6 F2FP.BF16.PACK_AB R214, RZ, R214 ;  /* 0x000000d6ffd6623e */ /* 0x000fe400000010ff */
[----:B------:R-:W-:Y:S02]  /*33e0*/  @P6 F2FP.BF16.PACK_AB R226, RZ, R226 ;  /* 0x000000e2ffe2623e */ /* 0x000fe400000010ff */
        /* <DEDUP_REMOVED lines=11> */
.L_x_4245:
[----:B------:R-:W-:Y:S05]  /*34a0*/  BSYNC B0 ;  /* 0x0000000000007941 */ /* 0x000fea0003800000 */
.L_x_4244:
[----:B------:R-:W-:Y:S01]  /*34b0*/  @P6 FMUL.FTZ R227, R54, R215 ;  /* 0x000000d736e36220 */ /* 0x000fe20000410000 */
[----:B------:R-:W-:Y:S01]  /*34c0*/  SEL R173, R228, R173, P1 ;  /* 0x000000ade4ad7207 */ /* 0x000fe20000800000 */
[----:B------:R-:W-:Y:S01]  /*34d0*/  @P6 FMUL.FTZ R228, R230, c[0x0][0x1ec] ;  /* 0x00007b00e6e46a20 */ /* 0x000fe20000410000 */
[----:B------:R-:W-:Y:S01]  /*34e0*/  @!P5 ISETP.NE.AND.EX P2, PT, RZ, c[0x0][0x21c], PT, P2 ;  /* 0x00008700ff00da0c */ /* 0x000fe20003f45320 */
[----:B------:R-:W-:Y:S01]  /*34f0*/  BSSY B0, `(.L_x_4246) ;  /* 0x000000f000007945 */ /* 0x000fe20003800000 */
[----:B------:R-:W-:Y:S01]  /*3500*/  SEL R174, R229, R174, P1 ;  /* 0x000000aee5ae7207 */ /* 0x000fe20000800000 */
[----:B------:R-:W-:Y:S01]  /*3510*/  @P6 FMUL.FTZ R229, R55, R228 ;  /* 0x000000e437e56220 */ /* 0x000fe20000410000 */
[----:B------:R-:W-:Y:S02]  /*3520*/  @!P5 ISETP.NE.U32.AND P3, PT, RZ, c[0x0][0x218], PT ;  /* 0x00008600ff00da0c */ /* 0x000fe40003f65070 */
[----:B------:R-:W-:Y:S02]  /*3530*/  @P6 F2FP.BF16.PACK_AB R227, RZ, R227 ;  /* 0x000000e3ffe3623e */ /* 0x000fe400000010ff */
        /* <DEDUP_REMOVED lines=10> */
.L_x_4247:
[----:B------:R-:W-:Y:S05]  /*35e0*/  BSYNC B0 ;  /* 0x0000000000007941 */ /* 0x000fea0003800000 */
.L_x_4246:
[----:B------:R-:W-:Y:S01]  /*35f0*/  @!P5 ISETP.NE.U32.AND P2, PT, RZ, c[0x0][0x218], PT ;  /* 0x00008600ff00da0c */ /* 0x000fe20003f45070 */
[----:B------:R-:W-:Y:S01]  /*3600*/  BSSY B0, `(.L_x_4248) ;  /* 0x0000012000007945 */ /* 0x000fe20003800000 */
[----:B------:R-:W-:Y:S01]  /*3610*/  SEL R175, R230, R175, P1 ;  /* 0x000000afe6af7207 */ /* 0x000fe20000800000 */
[----:B------:R-:W-:Y:S01]  /*3620*/  @P6 FFMA.FTZ R152, R189, R239, R152 ;  /* 0x000000efbd986223 */ /* 0x000fe20000010098 */
[----:B------:R-:W-:Y:S01]  /*3630*/  @!P5 ISETP.NE.AND.EX P2, PT, RZ, c[0x0][0x21c], PT, P2 ;  /* 0x00008700ff00da0c */ /* 0x000fe20003f45320 */
[C---:B------:R-:W-:Y:S01]  /*3640*/  @P6 FMUL.FTZ R189, R231.reuse, c[0x0][0x1ec] ;  /* 0x00007b00e7bd6a20 */ /* 0x040fe20000410000 */
[----:B------:R-:W-:Y:S02]  /*3650*/  @!P5 ISETP.NE.AND.EX P3, PT, RZ, c[0x0][0x21c], PT, P3 ;  /* 0x00008700ff00da0c */ /* 0x000fe40003f65330 */
[----:B------:R-:W-:Y:S02]  /*3660*/  @P6 F2FP.BF16.PACK_AB R229, RZ, R229 ;  /* 0x000000e5ffe5623e */ /* 0x000fe400000010ff */
[----:B------:R-:W-:-:S02]  /*3670*/  SEL R176, R231, R176, P1 ;  /* 0x000000b0e7b07207 */ /* 0x000fc40000800000 */
        /* <DEDUP_REMOVED lines=10> */
.L_x_4249:
[----:B------:R-:W-:Y:S05]  /*3720*/  BSYNC B0 ;  /* 0x0000000000007941 */ /* 0x000fea0003800000 */
.L_x_4248:
[----:B------:R-:W-:Y:S01]  /*3730*/  BSSY B0, `(.L_x_4250) ;  /* 0x000000d000007945 */ /* 0x000fe20003800000 */
[C---:B------:R-:W-:Y:S01]  /*3740*/  SEL R177, R230.reuse, R177, P1 ;  /* 0x000000b1e6b17207 */ /* 0x040fe20000800000 */
[----:B------:R-:W-:Y:S01]  /*3750*/  @P6 FMUL.FTZ R230, R230, c[0x0][0x1ec] ;  /* 0x00007b00e6e66a20 */ /* 0x000fe20000410000 */
        /* <DEDUP_REMOVED lines=10> */
.L_x_4251:
[----:B------:R-:W-:Y:S05]  /*3800*/  BSYNC B0 ;  /* 0x0000000000007941 */ /* 0x000fea0003800000 */
.L_x_4250:
[----:B------:R-:W-:Y:S01]  /*3810*/  @P6 FFMA.FTZ R153, R184, R238, R153 ;  /* 0x000000eeb8996223 */ /* 0x000fe20000010099 */
[----:B------:R-:W-:Y:S01]  /*3820*/  @!P5 ISETP.NE.U32.AND P2, PT, RZ, c[0x0][0x218], PT ;  /* 0x00008600ff00da0c */ /* 0x000fe20003f45070 */
[----:B------:R-:W-:Y:S01]  /*3830*/  @P6 FMUL.FTZ R184, R48, R189 ;  /* 0x000000bd30b86220 */ /* 0x000fe20000410000 */
[----:B------:R-:W-:Y:S01]  /*3840*/  @P6 PRMT R180, R214, 0x7610, R180 ;  /* 0x00007610d6b46816 */ /* 0x000fe200000000b4 */
[----:B------:R-:W-:Y:S01]  /*3850*/  @P6 FMUL.FTZ R235, R233, c[0x0][0x1ec] ;  /* 0x00007b00e9eb6a20 */ /* 0x000fe20000410000 */
[----:B------:R-:W-:Y:S01]  /*3860*/  @P6 PRMT R181, R227, 0x7610, R181 ;  /* 0x00007610e3b56816 */ /* 0x000fe200000000b5 */
[----:B------:R-:W-:Y:S01]  /*3870*/  @P6 FMUL.FTZ R231, R49, R230 ;  /* 0x000000e631e76220 */ /* 0x000fe20000410000 */
[----:B------:R-:W-:Y:S01]  /*3880*/  @P6 F2FP.BF16.PACK_AB R184, RZ, R184 ;  /* 0x000000b8ffb8623e */ /* 0x000fe200000010ff */
[----:B------:R-:W-:Y:S01]  /*3890*/  @P6 FMUL.FTZ R232, R50, R235 ;  /* 0x000000eb32e86220 */ /* 0x000fe20000410000 */
[----:B------:R-:W-:Y:S01]  /*38a0*/  @!P5 ISETP.NE.AND.EX P2, PT, RZ, c[0x0][0x21c], PT, P2 ;  /* 0x00008700ff00da0c */ /* 0x000fe20003f45320 */
[----:B------:R-:W-:Y:S01]  /*38b0*/  BSSY B0, `(.L_x_4252) ;  /* 0x0000023000007945 */ /* 0x000fe20003800000 */
[----:B------:R-:W-:Y:S01]  /*38c0*/  @P6 PRMT R182, R184, 0x7610, R182 ;  /* 0x00007610b8b66816 */ /* 0x000fe200000000b6 */
[----:B------:R-:W-:Y:S01]  /*38d0*/  @P6 FFMA.FTZ R154, R185, R243, R154 ;  /* 0x000000f3b99a6223 */ /* 0x000fe2000001009a */
[----:B-----5:R-:W-:Y:S01]  /*38e0*/  @P6 PRMT R184, RZ, 0x5410, R168 ;  /* 0x00005410ffb86816 */ /* 0x020fe200000000a8 */
[----:B------:R-:W-:Y:S01]  /*38f0*/  @P6 FFMA.FTZ R155, R188, R242, R155 ;  /* 0x000000f2bc9b6223 */ /* 0x000fe2000001009b */
[----:B------:R-:W-:-:S02]  /*3900*/  @P6 F2FP.BF16.PACK_AB R231, RZ, R231 ;  /* 0x000000e7ffe7623e */ /* 0x000fc400000010ff */
[----:B------:R-:W-:Y:S01]  /*3910*/  @P6 F2FP.BF16.PACK_AB R232, RZ, R232 ;  /* 0x000000e8ffe8623e */ /* 0x000fe200000010ff */
[----:B------:R-:W-:Y:S01]  /*3920*/  @P6 FFMA.FTZ R148, R184, R187, R148 ;  /* 0x000000bbb8946223 */ /* 0x000fe20000010094 */
[----:B------:R-:W-:Y:S02]  /*3930*/  @P6 PRMT R184, RZ, 0x7610, R168 ;  /* 0x00007610ffb86816 */ /* 0x000fe400000000a8 */
[----:B------:R-:W-:Y:S02]  /*3940*/  SEL R178, R233, R178, P1 ;  /* 0x000000b2e9b27207 */ /* 0x000fe40000800000 */
[----:B------:R-:W-:Y:S01]  /*3950*/  @P6 PRMT R180, R180, 0x5410, R226 ;  /* 0x00005410b4b46816 */ /* 0x000fe200000000e2 */
[----:B------:R-:W-:Y:S01]  /*3960*/  @P6 FFMA.FTZ R149, R184, R186, R149 ;  /* 0x000000bab8956223 */ /* 0x000fe20000010095 */
[----:B------:R-:W-:Y:S02]  /*3970*/  @P6 PRMT R184, RZ, 0x5410, R169 ;  /* 0x00005410ffb86816 */ /* 0x000fe400000000a9 */
[----:B------:R-:W-:-:S02]  /*3980*/  @P6 PRMT R181, R181, 0x5410, R229 ;  /* 0x00005410b5b56816 */ /* 0x000fc400000000e5 */
[----:B------:R-:W-:Y:S01]  /*3990*/  @P6 PRMT R182, R182, 0x5410, R231 ;  /* 0x00005410b6b66816 */ /* 0x000fe200000000e7 */
[----:B------:R-:W-:Y:S01]  /*39a0*/  @P6 FFMA.FTZ R150, R184, R215, R150 ;  /* 0x000000d7b8966223 */ /* 0x000fe20000010096 */
[----:B------:R-:W-:Y:S02]  /*39b0*/  @P6 PRMT R184, RZ, 0x7610, R169 ;  /* 0x00007610ffb86816 */ /* 0x000fe400000000a9 */
[----:B------:R-:W-:-:S03]  /*39c0*/  @P6 PRMT R183, R232, 0x7610, R183 ;  /* 0x00007610e8b76816 */ /* 0x000fc600000000b7 */
[----:B------:R-:W-:Y:S01]  /*39d0*/  @P6 FFMA.FTZ R151, R184, R228, R151 ;  /* 0x000000e4b8976223 */ /* 0x000fe20000010097 */
[----:B------:R-:W-:-:S05]  /*39e0*/  @P6 PRMT R184, RZ, 0x5410, R170 ;  /* 0x00005410ffb86816 */ /* 0x000fca00000000aa */
[----:B------:R-:W-:Y:S01]  /*39f0*/  @P6 FFMA.FTZ R144, R184, R189, R144 ;  /* 0x000000bdb8906223 */ /* 0x000fe20000010090 */
[----:B------:R-:W-:-:S05]  /*3a00*/  @P6 PRMT R184, RZ, 0x7610, R170 ;  /* 0x00007610ffb86816 */ /* 0x000fca00000000aa */
[----:B------:R-:W-:Y:S01]  /*3a10*/  @P6 FFMA.FTZ R145, R184, R230, R145 ;  /* 0x000000e6b8916223 */ /* 0x000fe20000010091 */
[----:B------:R-:W-:-:S05]  /*3a20*/  @P6 PRMT R184, RZ, 0x5410, R171 ;  /* 0x00005410ffb86816 */ /* 0x000fca00000000ab */
[----:B------:R-:W-:Y:S01]  /*3a30*/  @P6 FFMA.FTZ R146, R184, R235, R146 ;  /* 0x000000ebb8926223 */ /* 0x000fe20000010092 */
        /* <DEDUP_REMOVED lines=10> */
.L_x_4253:
[----:B------:R-:W-:Y:S05]  /*3ae0*/  BSYNC B0 ;  /* 0x0000000000007941 */ /* 0x000fea0003800000 */
.L_x_4252:
[C---:B------:R-:W-:Y:S01]  /*3af0*/  @P6 FMUL.FTZ R188, R184.reuse, c[0x0][0x1ec] ;  /* 0x00007b00b8bc6a20 */ /* 0x040fe20000410000 */
[----:B------:R-:W-:Y:S02]  /*3b00*/  @P0 MOV R187, 0x20 ;  /* 0x0000002000bb0802 */ /* 0x000fe40000000f00 */
[----:B------:R-:W-:Y:S01]  /*3b10*/  @P6 MOV R190, 0x10 ;  /* 0x0000001000be6802 */ /* 0x000fe20000000f00 */
[----:B------:R-:W-:Y:S01]  /*3b20*/  @P6 FMUL.FTZ R5, R51, R188 ;  /* 0x000000bc33056220 */ /* 0x000fe20000410000 */
[----:B------:R-:W-:Y:S01]  /*3b30*/  SEL R179, R184, R179, P1 ;  /* 0x000000b3b8b37207 */ /* 0x000fe20000800000 */
[----:B------:R-:W-:Y:S01]  /*3b40*/  @P0 IMAD.WIDE.U32 R186, R6, R187, c[0x0][0x258] ;  /* 0x0000960006ba0625 */ /* 0x000fe200078e00bb */
[----:B------:R-:W-:Y:S02]  /*3b50*/  IADD3 R2, R2, c[0x0][0x160], RZ ;  /* 0x0000580002027a10 */ /* 0x000fe40007ffe0ff */
[----:B------:R-:W-:Y:S01]  /*3b60*/  @P6 F2FP.BF16.PACK_AB R5, RZ, R5 ;  /* 0x00000005ff05623e */ /* 0x000fe200000010ff */
[----:B------:R-:W-:Y:S01]  /*3b70*/  @P6 IMAD.WIDE.U32 R184, R225, R190, c[0x0][0x248] ;  /* 0x00009200e1b86625 */ /* 0x000fe200078e00be */
[----:B------:R0:W-:Y:S01]  /*3b80*/  @P0 STG.E.128 [R186.64], R172 ;  /* 0x000000acba000986 */ /* 0x0001e2000c101d04 */
[----:B------:R-:W-:-:S02]  /*3b90*/  LOP3.LUT P1, RZ, R4, 0xff, RZ, 0xc0, !PT ;  /* 0x000000ff04ff7812 */ /* 0x000fc4000782c0ff */
[----:B------:R-:W-:Y:S01]  /*3ba0*/  @P6 PRMT R183, R183, 0x5410, R5 ;  /* 0x00005410b7b76816 */ /* 0x000fe20000000005 */
[----:B------:R0:W-:Y:S01]  /*3bb0*/  @P0 STG.E.128 [R186.64+0x10], R176 ;  /* 0x000010b0ba000986 */ /* 0x0001e2000c101d04 */
[----:B------:R-:W-:Y:S02]  /*3bc0*/  ISETP.GE.AND P0, PT, R2, c[0x0][0x164], PT ;  /* 0x0000590002007a0c */ /* 0x000fe40003f06270 */
[----:B------:R-:W-:Y:S01]  /*3bd0*/  @P6 PRMT R5, RZ, 0x7610, R171 ;  /* 0x00007610ff056816 */ /* 0x000fe200000000ab */
[----:B------:R0:W-:Y:S01]  /*3be0*/  @P6 STG.E.128 [R184.64], R180 ;  /* 0x000000b4b8006986 */ /* 0x0001e2000c101d04 */
[----:B------:R-:W-:-:S03]  /*3bf0*/  SEL R4, RZ, 0x1, P1 ;  /* 0x00000001ff047807 */ /* 0x000fc60000800000 */
[----:B------:R-:W-:-:S06]  /*3c00*/  @P6 FFMA.FTZ R147, R5, R188, R147 ;  /* 0x000000bc05936223 */ /* 0x000fcc0000010093 */
[----:B0-----:R-:W-:Y:S01]  /*3c10*/  @P0 CALL.REL.NOINC `(.L_x_4200) ;  /* 0x0000001000000944 */ /* 0x001fe20003c00000 */
[----:B------:R-:W-:Y:S05]  /*3c20*/  BRA `(.L_x_4254) ;  /* 0xffffca2000007947 */ /* 0x000fea000383ffff */
.L_x_4200:
        /* <DEDUP_REMOVED lines=28> */
.L_x_4204:
[----:B------:R-:W-:Y:S01]  /*3df0*/  HFMA2.MMA R225, -RZ, RZ, 0, 1.847743988037109375e-06 ;  /* 0x0000001fffe17435 */ /* 0x000fe200000001ff */
[----:B------:R-:W-:Y:S01]  /*3e00*/  IMAD.MOV.U32 R189, RZ, RZ, R191 ;  /* 0x000000ffffbd7224 */ /* 0x000fe200078e00bf */
[----:B------:R-:W-:-:S02]  /*3e10*/  MOV R226, 0x10 ;  /* 0x0000001000e27802 */ /* 0x000fc40000000f00 */
[----:B------:R-:W-:Y:S02]  /*3e20*/  MOV R232, 0xffffffff ;  /* 0xffffffff00e87802 */ /* 0x000fe40000000f00 */
[----:B------:R-:W-:Y:S02]  /*3e30*/  MOV R184, 0x3e50 ;  /* 0x00003e5000b87802 */ /* 0x000fe40000000f00 */
[----:B-----5:R-:W-:Y:S05]  /*3e40*/  CALL.REL.NOINC `($__internal_87_$__cuda_sm70_shflsync_down_p) ;  /* 0x0000045000007944 */ /* 0x020fea0003c00000 */
[----:B-1----:R-:W-:Y:S01]  /*3e50*/  MOV R188, R226 ;  /* 0x000000e200bc7202 */ /* 0x002fe20000000f00 */
[----:B0-----:R-:W-:Y:S05]  /*3e60*/  BRA `(.L_x_4255) ;  /* 0xffffd8c000007947 */ /* 0x001fea000383ffff */
.L_x_4205:
[----:B------:R-:W-:Y:S01]  /*3e70*/  HFMA2.MMA R226, -RZ, RZ, 0, 9.5367431640625e-07 ;  /* 0x00000010ffe27435 */ /* 0x000fe200000001ff */
[----:B------:R-:W-:Y:S01]  /*3e80*/  IMAD.MOV.U32 R189, RZ, RZ, R214 ;  /* 0x000000ffffbd7224 */ /* 0x000fe200078e00d6 */
[----:B------:R-:W-:Y:S02]  /*3e90*/  MOV R225, 0x1f ;  /* 0x0000001f00e17802 */ /* 0x000fe40000000f00 */
[----:B------:R-:W-:Y:S02]  /*3ea0*/  MOV R232, 0xffffffff ;  /* 0xffffffff00e87802 */ /* 0x000fe40000000f00 */
[----:B------:R-:W-:Y:S02]  /*3eb0*/  MOV R184, 0x3ed0 ;  /* 0x00003ed000b87802 */ /* 0x000fe40000000f00 */
[----:B01---5:R-:W-:Y:S05]  /*3ec0*/  CALL.REL.NOINC `($__internal_87_$__cuda_sm70_shflsync_down_p) ;  /* 0x000003d000007944 */ /* 0x023fea0003c00000 */
[----:B------:R-:W-:Y:S01]  /*3ed0*/  FADD.FTZ R188, R188, R191 ;  /* 0x000000bfbcbc7221 */ /* 0x000fe20000010000 */
[----:B0-----:R-:W-:Y:S01]  /*3ee0*/  MOV R232, 0xffffffff ;  /* 0xffffffff00e87802 */ /* 0x001fe20000000f00 */
[----:B-1----:R-:W-:Y:S01]  /*3ef0*/  FADD.FTZ R191, R214, R226 ;  /* 0x000000e2d6bf7221 */ /* 0x002fe20000010000 */
[----:B------:R-:W-:Y:S01]  /*3f00*/  HFMA2.MMA R226, -RZ, RZ, 0, 4.76837158203125e-07 ;  /* 0x00000008ffe27435 */ /* 0x000fe200000001ff */
[----:B------:R-:W-:Y:S01]  /*3f10*/  IMAD.MOV.U32 R225, RZ, RZ, 0x1f ;  /* 0x0000001fffe17424 */ /* 0x000fe200078e00ff */
[----:B------:R-:W-:-:S02]  /*3f20*/  MOV R189, R188 ;  /* 0x000000bc00bd7202 */ /* 0x000fc40000000f00 */
[----:B------:R-:W-:Y:S02]  /*3f30*/  MOV R184, 0x3f50 ;  /* 0x00003f5000b87802 */ /* 0x000fe40000000f00 */
[----:B------:R-:W-:Y:S05]  /*3f40*/  CALL.REL.NOINC `($__internal_87_$__cuda_sm70_shflsync_down_p) ;  /* 0x0000035000007944 */ /* 0x000fea0003c00000 */
[----:B0-----:R-:W-:Y:S01]  /*3f50*/  HFMA2.MMA R225, -RZ, RZ, 0, 1.847743988037109375e-06 ;  /* 0x0000001fffe17435 */ /* 0x001fe200000001ff */
[----:B-1----:R-:W-:Y:S01]  /*3f60*/  MOV R187, R226 ;  /* 0x000000e200bb7202 */ /* 0x002fe20000000f00 */
[----:B------:R-:W-:Y:S01]  /*3f70*/  IMAD.MOV.U32 R226, RZ, RZ, 0x8 ;  /* 0x00000008ffe27424 */ /* 0x000fe200078e00ff */
[----:B------:R-:W-:Y:S02]  /*3f80*/  MOV R189, R191 ;  /* 0x000000bf00bd7202 */ /* 0x000fe40000000f00 */
[----:B------:R-:W-:Y:S02]  /*3f90*/  MOV R232, 0xffffffff ;  /* 0xffffffff00e87802 */ /* 0x000fe40000000f00 */
[----:B------:R-:W-:Y:S02]  /*3fa0*/  MOV R184, 0x3fc0 ;  /* 0x00003fc000b87802 */ /* 0x000fe40000000f00 */
[----:B------:R-:W-:Y:S05]  /*3fb0*/  CALL.REL.NOINC `($__internal_87_$__cuda_sm70_shflsync_down_p) ;  /* 0x000002e000007944 */ /* 0x000fea0003c00000 */
[----:B------:R-:W-:Y:S01]  /*3fc0*/  FADD.FTZ R188, R187, R188 ;  /* 0x000000bcbbbc7221 */ /* 0x000fe20000010000 */
[----:B0-----:R-:W-:Y:S01]  /*3fd0*/  MOV R225, 0x1f ;  /* 0x0000001f00e17802 */ /* 0x001fe20000000f00 */
[----:B-1----:R-:W-:Y:S01]  /*3fe0*/  FADD.FTZ R191, R191, R226 ;  /* 0x000000e2bfbf7221 */ /* 0x002fe20000010000 */
[----:B------:R-:W-:Y:S01]  /*3ff0*/  HFMA2.MMA R226, -RZ, RZ, 0, 2.384185791015625e-07 ;  /* 0x00000004ffe27435 */ /* 0x000fe200000001ff */
[----:B------:R-:W-:Y:S01]  /*4000*/  IMAD.MOV.U32 R232, RZ, RZ, -0x1 ;  /* 0xffffffffffe87424 */ /* 0x000fe200078e00ff */
[----:B------:R-:W-:-:S02]  /*4010*/  MOV R189, R188 ;  /* 0x000000bc00bd7202 */ /* 0x000fc40000000f00 */
[----:B------:R-:W-:Y:S02]  /*4020*/  MOV R184, 0x4040 ;  /* 0x0000404000b87802 */ /* 0x000fe40000000f00 */
[----:B------:R-:W-:Y:S05]  /*4030*/  CALL.REL.NOINC `($__internal_87_$__cuda_sm70_shflsync_down_p) ;  /* 0x0000026000007944 */ /* 0x000fea0003c00000 */
[----:B-1----:R-:W-:Y:S01]  /*4040*/  MOV R187, R226 ;  /* 0x000000e200bb7202 */ /* 0x002fe20000000f00 */
[----:B------:R-:W-:Y:S01]  /*4050*/  HFMA2.MMA R226, -RZ, RZ, 0, 2.384185791015625e-07 ;  /* 0x00000004ffe27435 */ /* 0x000fe200000001ff */
[----:B0-----:R-:W-:Y:S01]  /*4060*/  MOV R189, R191 ;  /* 0x000000bf00bd7202 */ /* 0x001fe20000000f00 */
[----:B------:R-:W-:Y:S01]  /*4070*/  IMAD.MOV.U32 R225, RZ, RZ, 0x1f ;  /* 0x0000001fffe17424 */ /* 0x000fe200078e00ff */
[----:B------:R-:W-:Y:S02]  /*4080*/  MOV R232, 0xffffffff ;  /* 0xffffffff00e87802 */ /* 0x000fe40000000f00 */
[----:B------:R-:W-:Y:S02]  /*4090*/  MOV R184, 0x40b0 ;  /* 0x000040b000b87802 */ /* 0x000fe40000000f00 */
[----:B------:R-:W-:Y:S05]  /*40a0*/  CALL.REL.NOINC `($__internal_87_$__cuda_sm70_shflsync_down_p) ;  /* 0x000001f000007944 */ /* 0x000fea0003c00000 */
[----:B------:R-:W-:Y:S01]  /*40b0*/  FADD.FTZ R188, R187, R188 ;  /* 0x000000bcbbbc7221 */ /* 0x000fe20000010000 */
[----:B0-----:R-:W-:Y:S01]  /*40c0*/  MOV R225, 0x1f ;  /* 0x0000001f00e17802 */ /* 0x001fe20000000f00 */
[----:B-1----:R-:W-:Y:S01]  /*40d0*/  FADD.FTZ R191, R191, R226 ;  /* 0x000000e2bfbf7221 */ /* 0x002fe20000010000 */
[----:B------:R-:W-:Y:S01]  /*40e0*/  HFMA2.MMA R226, -RZ, RZ, 0, 1.1920928955078125e-07 ;  /* 0x00000002ffe27435 */ /* 0x000fe200000001ff */
[----:B------:R-:W-:Y:S01]  /*40f0*/  MOV R232, 0xffffffff ;  /* 0xffffffff00e87802 */ /* 0x000fe20000000f00 */
[----:B------:R-:W-:Y:S01]  /*4100*/  IMAD.MOV.U32 R189, RZ, RZ, R188 ;  /* 0x000000ffffbd7224 */ /* 0x000fe200078e00bc */
[----:B------:R-:W-:-:S03]  /*4110*/  MOV R184, 0x4130 ;  /* 0x0000413000b87802 */ /* 0x000fc60000000f00 */
[----:B------:R-:W-:Y:S05]  /*4120*/  CALL.REL.NOINC `($__internal_87_$__cuda_sm70_shflsync_down_p) ;  /* 0x0000017000007944 */ /* 0x000fea0003c00000 */
[----:B-1----:R-:W-:Y:S01]  /*4130*/  MOV R187, R226 ;  /* 0x000000e200bb7202 */ /* 0x002fe20000000f00 */
[----:B------:R-:W-:Y:S01]  /*4140*/  HFMA2.MMA R226, -RZ, RZ, 0, 1.1920928955078125e-07 ;  /* 0x00000002ffe27435 */ /* 0x000fe200000001ff */
[----:B0-----:R-:W-:Y:S01]  /*4150*/  MOV R189, R191 ;  /* 0x000000bf00bd7202 */ /* 0x001fe20000000f00 */
[----:B------:R-:W-:Y:S01]  /*4160*/  IMAD.MOV.U32 R232, RZ, RZ, -0x1 ;  /* 0xffffffffffe87424 */ /* 0x000fe200078e00ff */
[----:B------:R-:W-:-:S02]  /*4170*/  MOV R225, 0x1f ;  /* 0x0000001f00e17802 */ /* 0x000fc40000000f00 */
[----:B------:R-:W-:Y:S02]  /*4180*/  MOV R184, 0x41a0 ;  /* 0x000041a000b87802 */ /* 0x000fe40000000f00 */
[----:B------:R-:W-:Y:S05]  /*4190*/  CALL.REL.NOINC `($__internal_87_$__cuda_sm70_shflsync_down_p) ;  /* 0x0000010000007944 */ /* 0x000fea0003c00000 */
[----:B------:R-:W-:Y:S01]  /*41a0*/  FADD.FTZ R214, R187, R188 ;  /* 0x000000bcbbd67221 */ /* 0x000fe20000010000 */
[----:B0-----:R-:W-:Y:S01]  /*41b0*/  MOV R225, 0x1f ;  /* 0x0000001f00e17802 */ /* 0x001fe20000000f00 */
[----:B-1----:R-:W-:Y:S01]  /*41c0*/  FADD.FTZ R215, R191, R226 ;  /* 0x000000e2bfd77221 */ /* 0x002fe20000010000 */
[----:B------:R-:W-:Y:S01]  /*41d0*/  HFMA2.MMA R226, -RZ, RZ, 0, 5.9604644775390625e-08 ;  /* 0x00000001ffe27435 */ /* 0x000fe200000001ff */
[----:B------:R-:W-:Y:S02]  /*41e0*/  MOV R232, 0xffffffff ;  /* 0xffffffff00e87802 */ /* 0x000fe40000000f00 */
[----:B------:R-:W-:Y:S02]  /*41f0*/  MOV R189, R214 ;  /* 0x000000d600bd7202 */ /* 0x000fe40000000f00 */
[----:B------:R-:W-:Y:S02]  /*4200*/  MOV R184, 0x4220 ;  /* 0x0000422000b87802 */ /* 0x000fe40000000f00 */
[----:B------:R-:W-:Y:S05]  /*4210*/  CALL.REL.NOINC `($__internal_87_$__cuda_sm70_shflsync_down_p) ;  /* 0x0000008000007944 */ /* 0x000fea0003c00000 */
[----:B-1----:R-:W-:Y:S01]  /*4220*/  IMAD.MOV.U32 R191, RZ, RZ, R226 ;  /* 0x000000ffffbf7224 */ /* 0x002fe200078e00e2 */
[----:B------:R-:W-:Y:S01]  /*4230*/  HFMA2.MMA R226, -RZ, RZ, 0, 5.9604644775390625e-08 ;  /* 0x00000001ffe27435 */ /* 0x000fe200000001ff */
[----:B0-----:R-:W-:-:S02]  /*4240*/  MOV R189, R215 ;  /* 0x000000d700bd7202 */ /* 0x001fc40000000f00 */
[----:B------:R-:W-:Y:S02]  /*4250*/  MOV R225, 0x1f ;  /* 0x0000001f00e17802 */ /* 0x000fe40000000f00 */
[----:B------:R-:W-:Y:S02]  /*4260*/  MOV R232, 0xffffffff ;  /* 0xffffffff00e87802 */ /* 0x000fe40000000f00 */
[----:B------:R-:W-:Y:S02]  /*4270*/  MOV R184, 0x4290 ;  /* 0x0000429000b87802 */ /* 0x000fe40000000f00 */
[----:B------:R-:W-:Y:S05]  /*4280*/  CALL.REL.NOINC `($__internal_87_$__cuda_sm70_shflsync_down_p) ;  /* 0x0000001000007944 */ /* 0x000fea0003c00000 */
[----:B01----:R-:W-:Y:S05]  /*4290*/  BRA `(.L_x_4256) ;  /* 0xffffd5b000007947 */ /* 0x003fea000383ffff */
        .weak           $__internal_87_$__cuda_sm70_shflsync_down_p
        .type           $__internal_87_$__cuda_sm70_shflsync_down_p,@function
        .size           $__internal_87_$__cuda_sm70_shflsync_down_p,(.L_x_9341 - $__internal_87_$__cuda_sm70_shflsync_down_p)
$__internal_87_$__cuda_sm70_shflsync_down_p:
[----:B------:R-:W-:Y:S01]  /*42a0*/  HFMA2.MMA R185, -RZ, RZ, 0, 0 ;  /* 0x00000000ffb97435 */ /* 0x000fe200000001ff */
[----:B------:R-:W-:Y:S04]  /*42b0*/  WARPSYNC R232 ;  /* 0x000000e800007348 */ /* 0x000fe80003800000 */
[----:B------:R0:W1:Y:S01]  /*42c0*/  SHFL.DOWN PT, R226, R189, R226, R225 ;  /* 0x080000e2bde27389 */ /* 0x00006200000e00e1 */
[----:B------:R-:W-:Y:S05]  /*42d0*/  RET.REL.NODEC R184 `(_ZN10layer_norm13ln_bwd_kernelINS_13Kernel_traitsIf13__nv_bfloat16fS2_fjLj3072ELj1ELj1ELj4ELj16ENS_18Kernel_traits_baseILj3072EfS2_fS2_fjLj128EEEEELb0ELb1ELb1ELb1EEEvNS_9BwdParamsE) ;  /* 0xffffbd20b8007950 */ /* 0x000fea0003c3ffff */
.L_x_4257:
        /* <DEDUP_REMOVED lines=10> */
.L_x_9341:


//--------------------- .text._ZN10layer_norm13ln_bwd_kernelINS_13Kernel_traitsIf13__nv_bfloat16fS2_fjLj3072ELj1ELj1ELj4ELj16ENS_18Kernel_traits_baseILj3072EfS2_fS2_fjLj128EEEEELb1ELb0ELb0ELb0EEEvNS_9BwdParamsE --------------------------
	.section	.text._ZN10layer_norm13ln_bwd_kernelINS_13Kernel_traitsIf13__nv_bfloat16fS2_fjLj3072ELj1ELj1ELj4ELj16ENS_18Kernel_traits_baseILj3072EfS2_fS2_fjLj128EEEEELb1ELb0ELb0ELb0EEEvNS_9BwdParamsE,"ax",@progbits
	.sectioninfo	@"SHI_REGISTERS=186"
	.align	128
        .global         _ZN10layer_norm13ln_bwd_kernelINS_13Kernel_traitsIf13__nv_bfloat16fS2_fjLj3072ELj1ELj1ELj4ELj16ENS_18Kernel_traits_baseILj3072EfS2_fS2_fjLj128EEEEELb1ELb0ELb0ELb0EEEvNS_9BwdParamsE
        .type           _ZN10layer_norm13ln_bwd_kernelINS_13Kernel_traitsIf13__nv_bfloat16fS2_fjLj3072ELj1ELj1ELj4ELj16ENS_18Kernel_traits_baseILj3072EfS2_fS2_fjLj128EEEEELb1ELb0ELb0ELb0EEEvNS_9BwdParamsE,@function
        .size           _ZN10layer_norm13ln_bwd_kernelINS_13Kernel_traitsIf13__nv_bfloat16fS2_fjLj3072ELj1ELj1ELj4ELj16ENS_18Kernel_traits_baseILj3072EfS2_fS2_fjLj128EEEEELb1ELb0ELb0ELb0EEEvNS_9BwdParamsE,(.L_x_9342 - _ZN10layer_norm13ln_bwd_kernelINS_13Kernel_traitsIf13__nv_bfloat16fS2_fjLj3072ELj1ELj1ELj4ELj16ENS_18Kernel_traits_baseILj3072EfS2_fS2_fjLj128EEEEELb1ELb0ELb0ELb0EEEvNS_9BwdParamsE)
        .other          _ZN10layer_norm13ln_bwd_kernelINS_13Kernel_traitsIf13__nv_bfloat16fS2_fjLj3072ELj1ELj1ELj4ELj16ENS_18Kernel_traits_baseILj3072EfS2_fS2_fjLj128EEEEELb1ELb0ELb0ELb0EEEvNS_9BwdParamsE,@"STO_CUDA_ENTRY STV_DEFAULT"
_ZN10layer_norm13ln_bwd_kernelINS_13Kernel_traitsIf13__nv_bfloat16fS2_fjLj3072ELj1ELj1ELj4ELj16ENS_18Kernel_traits_baseILj3072EfS2_fS2_fjLj128EEEEELb1ELb0ELb0ELb0EEEvNS_9BwdParamsE:
.text._ZN10layer_norm13ln_bwd_kernelINS_13Kernel_traitsIf13__nv_bfloat16fS2_fjLj3072ELj1ELj1ELj4ELj16ENS_18Kernel_traits_baseILj3072EfS2_fS2_fjLj128EEEEELb1ELb0ELb0ELb0EEEvNS_9BwdParamsE:
        /* <DEDUP_REMOVED lines=57> */
.L_x_4273:
        /* <DEDUP_REMOVED lines=42> */
[----:B------:R-:W-:Y:S01]  /*0630*/  FADD.FTZ R127, -R177, R112 ;  /* 0x00000070b17f7221 */ /* 0x000fe20000010100 */
[----:B----4-:R-:W-:-:S03]  /*0640*/  PRMT R113, RZ, 0x5410, R116 ;  /* 0x00005410ff717816 */ /* 0x010fc60000000074 */
[----:B-----5:R-:W-:Y:S01]  /*0650*/  FMUL.FTZ R127, R126, R127 ;  /* 0x0000007f7e7f7220 */ /* 0x020fe20000410000 */
[----:B------:R-:W-:Y:S01]  /*0660*/  PRMT R116, RZ, 0x7610, R116 ;  /* 0x00007610ff747816 */ /* 0x000fe20000000074 */
[C---:B------:R-:W-:Y:S02]  /*0670*/  FADD.FTZ R137, -R177.reuse, R114 ;  /* 0x00000072b1897221 */ /* 0x040fe40000010100 */
[----:B------:R-:W-:Y:S01]  /*0680*/  FMUL.FTZ R130, R80, R113 ;  /* 0x0000007150827220 */ /* 0x000fe20000410000 */
[----:B------:R-:W-:Y:S01]  /*0690*/  PRMT R112, RZ, 0x7610, R117 ;  /* 0x00007610ff707816 */ /* 0x000fe20000000075 */
[C---:B------:R-:W-:Y:S01]  /*06a0*/  FADD.FTZ R139, -R177.reuse, R115 ;  /* 0x00000073b18b7221 */ /* 0x040fe20000010100 */
[----:B------:R-:W-:Y:S01]  /*06b0*/  PRMT R115, RZ, 0x5410, R117 ;  /* 0x00005410ff737816 */ /* 0x000fe20000000075 */
[C---:B---3--:R-:W-:Y:S01]  /*06c0*/  FADD.FTZ R117, -R177.reuse, R108 ;  /* 0x0000006cb1757221 */ /* 0x048fe20000010100 */
[--C-:B------:R-:W-:Y:S01]  /*06d0*/  PRMT R179, RZ, 0x5410, R119.reuse ;  /* 0x00005410ffb37816 */ /* 0x100fe20000000077 */
[----:B------:R-:W-:Y:S01]  /*06e0*/  FMUL.FTZ R128, R126, R135 ;  /* 0x000000877e807220 */ /* 0x000fe20000410000 */
[----:B------:R-:W-:Y:S01]  /*06f0*/  PRMT R114, RZ, 0x7610, R119 ;  /* 0x00007610ff727816 */ /* 0x000fe20000000077 */
[----:B------:R-:W-:-:S02]  /*0700*/  FADD.FTZ R119, -R177, R109 ;  /* 0x0000006db1777221 */ /* 0x000fc40000010100 */
[----:B------:R-:W-:Y:S02]  /*0710*/  FMUL.FTZ R135, R81, R116 ;  /* 0x0000007451877220 */ /* 0x000fe40000410000 */
[----:B------:R-:W-:Y:S02]  /*0720*/  FADD.FTZ R108, RZ, R130 ;  /* 0x00000082ff6c7221 */ /* 0x000fe40000010000 */
[----:B------:R-:W-:Y:S02]  /*0730*/  FFMA.FTZ R109, R127, R130, RZ ;  /* 0x000000827f6d7223 */ /* 0x000fe400000100ff */
[----:B------:R-:W-:Y:S02]  /*0740*/  FADD.FTZ R183, -R177, R111 ;  /* 0x0000006fb1b77221 */ /* 0x000fe40000010100 */
[----:B0-----:R-:W-:Y:S02]  /*0750*/  FMUL.FTZ R133, R126, R137 ;  /* 0x000000897e857220 */ /* 0x001fe40000410000 */
[----:B------:R-:W-:-:S02]  /*0760*/  FMUL.FTZ R134, R82, R115 ;  /* 0x0000007352867220 */ /* 0x000fc40000410000 */
[----:B------:R-:W-:Y:S02]  /*0770*/  FADD.FTZ R111, R108, R135 ;  /* 0x000000876c6f7221 */ /* 0x000fe40000010000 */
[----:B------:R-:W-:Y:S01]  /*0780*/  FFMA.FTZ R109, R128, R135, R109 ;  /* 0x00000087806d7223 */ /* 0x000fe2000001006d */
[----:B------:R-:W-:Y:S01]  /*0790*/  PRMT R141, RZ, 0x5410, R118 ;  /* 0x00005410ff8d7816 */ /* 0x000fe20000000076 */
[C---:B------:R-:W-:Y:S02]  /*07a0*/  FMUL.FTZ R132, R126.reuse, R139 ;  /* 0x0000008b7e847220 */ /* 0x040fe40000410000 */
        /* <DEDUP_REMOVED lines=39> */
.L_x_4260:
[----:B-1----:R-:W-:Y:S05]  /*0a20*/  BSYNC B0 ;  /* 0x0000000000007941 */ /* 0x002fea0003800000 */
.L_x_4259:
[----:B------:R-:W-:Y:S01]  /*0a30*/  BSSY B0, `(.L_x_4261) ;  /* 0x0000053000007945 */ /* 0x000fe20003800000 */
[----:B------:R-:W-:Y:S05]  /*0a40*/  @!P3 BRA `(.L_x_4262) ;  /* 0x000005100000b947 */ /* 0x000fea0003800000 */
[----:B------:R-:W-:Y:S02]  /*0a50*/  MOV R117, 0x10 ;  /* 0x0000001000757802 */ /* 0x000fe40000000f00 */
[----:B------:R-:W-:-:S03]  /*0a60*/  LEA R148, P1, R182, c[0x0][0x188], 0x5 ;  /* 0x00006200b6947a11 */ /* 0x000fc600078228ff */
[C---:B------:R-:W-:Y:S01]  /*0a70*/  IMAD.WIDE.U32 R116, R182.reuse, R117, c[0x0][0x208] ;  /* 0x00008200b6747625 */ /* 0x040fe200078e0075 */
[----:B------:R-:W-:-:S05]  /*0a80*/  LEA.HI.X R149, R182, c[0x0][0x18c], RZ, 0x5, P1 ;  /* 0x00006300b6957a11 */ /* 0x000fca00008f2cff */
        /* <DEDUP_REMOVED lines=15> */
[--C-:B---3--:R-:W-:Y:S02]  /*0b80*/  PRMT R113, RZ, 0x5410, R116.reuse ;  /* 0x00005410ff717816 */ /* 0x108fe40000000074 */
[----:B------:R-:W-:Y:S01]  /*0b90*/  PRMT R116, RZ, 0x7610, R116 ;  /* 0x00007610ff747816 */ /* 0x000fe20000000074 */
[----:B-----5:R-:W-:-:S02]  /*0ba0*/  FMUL.FTZ R129, R126, R129 ;  /* 0x000000817e817220 */ /* 0x020fc40000410000 */
[----:B0-----:R-:W-:Y:S01]  /*0bb0*/  FMUL.FTZ R148, R72, R113 ;  /* 0x0000007148947220 */ /* 0x001fe20000410000 */
[----:B------:R-:W-:Y:S01]  /*0bc0*/  PRMT R112, RZ, 0x7610, R117 ;  /* 0x00007610ff707816 */ /* 0x000fe20000000075 */
[C---:B------:R-:W-:Y:S01]  /*0bd0*/  FADD.FTZ R151, -R177.reuse, R115 ;  /* 0x00000073b1977221 */ /* 0x040fe20000010100 */
[----:B------:R-:W-:Y:S01]  /*0be0*/  PRMT R115, RZ, 0x5410, R117 ;  /* 0x00005410ff737816 */ /* 0x000fe20000000075 */
[C---:B----4-:R-:W-:Y:S02]  /*0bf0*/  FADD.FTZ R117, -R177.reuse, R108 ;  /* 0x0000006cb1757221 */ /* 0x050fe40000010100 */
[C---:B------:R-:W-:Y:S02]  /*0c00*/  FADD.FTZ R109, -R177.reuse, R109 ;  /* 0x0000006db16d7221 */ /* 0x040fe40000010100 */
[----:B------:R-:W-:Y:S02]  /*0c10*/  FADD.FTZ R149, -R177, R114 ;  /* 0x00000072b1957221 */ /* 0x000fe40000010100 */
[----:B-1----:R-:W-:-:S02]  /*0c20*/  FMUL.FTZ R146, R126, R145 ;  /* 0x000000917e927220 */ /* 0x002fc40000410000 */
[----:B------:R-:W-:Y:S02]  /*0c30*/  FMUL.FTZ R147, R73, R116 ;  /* 0x0000007449937220 */ /* 0x000fe40000410000 */
[----:B------:R-:W-:Y:S02]  /*0c40*/  FADD.FTZ R108, R179, R148 ;  /* 0x00000094b36c7221 */ /* 0x000fe40000010000 */
[----:B------:R-:W-:Y:S02]  /*0c50*/  FFMA.FTZ R178, R129, R148, R178 ;  /* 0x0000009481b27223 */ /* 0x000fe400000100b2 */
[C---:B------:R-:W-:Y:S02]  /*0c60*/  FMUL.FTZ R156, R126.reuse, R109 ;  /* 0x0000006d7e9c7220 */ /* 0x040fe40000410000 */
[----:B------:R-:W-:Y:S02]  /*0c70*/  FMUL.FTZ R145, R126, R149 ;  /* 0x000000957e917220 */ /* 0x000fe40000410000 */
        /* <DEDUP_REMOVED lines=19> */
[----:B------:R-:W-:Y:S01]  /*0db0*/  FFMA.FTZ R178, R151, R154, R178 ;  /* 0x0000009a97b27223 */ /* 0x000fe200000100b2 */
[----:B------:R-:W-:Y:S01]  /*0dc0*/  PRMT R114, RZ, 0x7610, R119 ;  /* 0x00007610ff727816 */ /* 0x000fe20000000077 */
[----:B------:R-:W-:Y:S02]  /*0dd0*/  FMUL.FTZ R155, R126, R155 ;  /* 0x0000009b7e9b7220 */ /* 0x000fe40000410000 */
[----:B------:R-:W-:Y:S02]  /*0de0*/  FADD.FTZ R111, -R177, R111 ;  /* 0x0000006fb16f7221 */ /* 0x000fe40000010100 */
        /* <DEDUP_REMOVED lines=23> */
.L_x_4262:
[----:B------:R-:W-:Y:S05]  /*0f60*/  BSYNC B0 ;  /* 0x0000000000007941 */ /* 0x000fea0003800000 */
.L_x_4261:
        /* <DEDUP_REMOVED lines=20> */
[C---:B------:R-:W-:Y:S01]  /*10b0*/  FADD.FTZ R161, -R177.reuse, R114 ;  /* 0x00000072b1a17221 */ /* 0x040fe20000010100 */
[--C-:B----4-:R-:W-:Y:S01]  /*10c0*/  PRMT R113, RZ, 0x5410, R116.reuse ;  /* 0x00005410ff717816 */ /* 0x110fe20000000074 */
[----:B-----5:R-:W-:Y:S01]  /*10d0*/  FMUL.FTZ R131, R126, R131 ;  /* 0x000000837e837220 */ /* 0x020fe20000410000 */
[----:B------:R-:W-:Y:S01]  /*10e0*/  PRMT R116, RZ, 0x7610, R116 ;  /* 0x00007610ff747816 */ /* 0x000fe20000000074 */
[----:B0-----:R-:W-:-:S02]  /*10f0*/  FADD.FTZ R165, -R177, R115 ;  /* 0x00000073b1a57221 */ /* 0x001fc40000010100 */
[----:B------:R-:W-:Y:S01]  /*1100*/  FMUL.FTZ R164, R64, R113 ;  /* 0x0000007140a47220 */ /* 0x000fe20000410000 */
[--C-:B------:R-:W-:Y:S01]  /*1110*/  PRMT R115, RZ, 0x5410, R117.reuse ;  /* 0x00005410ff737816 */ /* 0x100fe20000000075 */
[C---:B-1----:R-:W-:Y:S01]  /*1120*/  FMUL.FTZ R162, R126.reuse, R159 ;  /* 0x0000009f7ea27220 */ /* 0x042fe20000410000 */
[----:B------:R-:W-:Y:S01]  /*1130*/  PRMT R112, RZ, 0x7610, R117 ;  /* 0x00007610ff707816 */ /* 0x000fe20000000075 */
[----:B---3--:R-:W-:Y:S02]  /*1140*/  FADD.FTZ R117, -R177, R108 ;  /* 0x0000006cb1757221 */ /* 0x008fe40000010100 */
[----:B------:R-:W-:Y:S02]  /*1150*/  FMUL.FTZ R159, R126, R161 ;  /* 0x000000a17e9f7220 */ /* 0x000fe40000410000 */
[----:B------:R-:W-:Y:S02]  /*1160*/  FMUL.FTZ R161, R65, R116 ;  /* 0x0000007441a17220 */ /* 0x000fe40000410000 */
[----:B------:R-:W-:-:S02]  /*1170*/  FADD.FTZ R108, R179, R164 ;  /* 0x000000a4b36c7221 */ /* 0x000fc40000010000 */
[----:B------:R-:W-:Y:S01]  /*1180*/  FFMA.FTZ R178, R131, R164, R178 ;  /* 0x000000a483b27223 */ /* 0x000fe200000100b2 */
[--C-:B------:R-:W-:Y:S02]  /*1190*/  PRMT R171, RZ, 0x5410, R119.reuse ;  /* 0x00005410ffab7816 */ /* 0x100fe40000000077 */
        /* <DEDUP_REMOVED lines=47> */
.L_x_4264:
[----:B------:R-:W-:Y:S05]  /*1490*/  BSYNC B0 ;  /* 0x0000000000007941 */ /* 0x000fea0003800000 */
.L_x_4263:
[----:B------:R-:W-:Y:S02]  /*14a0*/  LOP3.LUT R117, R175, 0x7fffffc, RZ, 0xc0, !PT ;  /* 0x07fffffcaf757812 */ /* 0x000fe400078ec0ff */
[----:B------:R-:W-:Y:S02]  /*14b0*/  MOV R116, 0x3f800000 ;  /* 0x3f80000000747802 */ /* 0x000fe40000000f00 */
[----:B------:R-:W-:Y:S02]  /*14c0*/  LOP3.LUT P1, RZ, R180, 0x1f, RZ, 0xc0, !PT ;  /* 0x0000001fb4ff7812 */ /* 0x000fe4000782c0ff */
[----:B------:R-:W-:-:S02]  /*14d0*/  @!P5 IADD3 R117, R117, 0x4, RZ ;  /* 0x000000047575d810 */ /* 0x000fc40007ffe0ff */
[----:B-----5:R-:W-:Y:S01]  /*14e0*/  @P0 PRMT R116, RZ, 0x5410, R173 ;  /* 0x00005410ff740816 */ /* 0x020fe200000000ad */
[----:B------:R-:W-:Y:S06]  /*14f0*/  BRA.DIV ~URZ, `(.L_x_4265) ;  /* 0x000016027f007947 */ /* 0x000fec000b800000 */
[----:B------:R0:W1:Y:S02]  /*1500*/  SHFL.DOWN PT, R110, R179, 0x10, 0x1f ;  /* 0x0a001f00b36e7f89 */ /* 0x00006400000e0000 */
.L_x_4274:
        /* <DEDUP_REMOVED lines=18> */
.L_x_4275:
        /* <DEDUP_REMOVED lines=112> */
.L_x_4268:
[----:B------:R-:W-:Y:S05]  /*1d30*/  BSYNC B0 ;  /* 0x0000000000007941 */ /* 0x000fea0003800000 */
.L_x_4267:
        /* <DEDUP_REMOVED lines=91> */
.L_x_4270:
[----:B------:R-:W-:Y:S05]  /*22f0*/  BSYNC B0 ;  /* 0x0000000000007941 */ /* 0x000fea0003800000 */
.L_x_4269:
        /* <DEDUP_REMOVED lines=16> */
[-CC-:B------:R-:W-:Y:S02]  /*2400*/  FFMA.FTZ R118, R172, R112.reuse, R113.reuse ;  /* 0x00000070ac767223 */ /* 0x180fe40000010071 */
[-CC-:B------:R-:W-:Y:S02]  /*2410*/  FFMA.FTZ R173, R169, R112.reuse, R113.reuse ;  /* 0x00000070a9ad7223 */ /* 0x180fe40000010071 */
[----:B------:R-:W-:Y:S02]  /*2420*/  FFMA.FTZ R112, R176, R112, R113 ;  /* 0x00000070b0707223 */ /* 0x000fe40000010071 */
[C---:B------:R-:W-:Y:S02]  /*2430*/  FMUL.FTZ R109, R126.reuse, R109 ;  /* 0x0000006d7e6d7220 */ /* 0x040fe40000410000 */
[----:B------:R-:W-:Y:S02]  /*2440*/  FADD.FTZ R113, R163, -R114 ;  /* 0x80000072a3717221 */ /* 0x000fe40000010000 */
[----:B------:R-:W-:Y:S01]  /*2450*/  FMUL.FTZ R108, R126, R111 ;  /* 0x0000006f7e6c7220 */ /* 0x000fe20000410000 */
[----:B------:R-:W-:Y:S01]  /*2460*/  @P1 MOV R114, 0x20 ;  /* 0x0000002000721802 */ /* 0x000fe20000000f00 */
[----:B------:R-:W-:-:S02]  /*2470*/  FADD.FTZ R115, R168, -R115 ;  /* 0x80000073a8737221 */ /* 0x000fc40000010000 */
[----:B------:R-:W-:Y:S02]  /*2480*/  FADD.FTZ R117, R170, -R117 ;  /* 0x80000075aa757221 */ /* 0x000fe40000010000 */
[----:B------:R-:W-:Y:S02]  /*2490*/  @P0 FADD.FTZ R109, R92, R109 ;  /* 0x0000006d5c6d0221 */ /* 0x000fe40000010000 */
[C---:B------:R-:W-:Y:S02]  /*24a0*/  FMUL.FTZ R110, R126.reuse, R113 ;  /* 0x000000717e6e7220 */ /* 0x040fe40000410000 */
[----:B------:R-:W-:Y:S01]  /*24b0*/  @P0 FADD.FTZ R108, R93, R108 ;  /* 0x0000006c5d6c0221 */ /* 0x000fe20000010000 */
[----:B------:R-:W-:Y:S01]  /*24c0*/  SEL R100, R109, R100, P1 ;  /* 0x000000646d647207 */ /* 0x000fe20000800000 */
[----:B------:R-:W-:Y:S02]  /*24d0*/  FMUL.FTZ R115, R126, R115 ;  /* 0x000000737e737220 */ /* 0x000fe40000410000 */
[----:B------:R-:W-:Y:S01]  /*24e0*/  FADD.FTZ R119, R167, -R118 ;  /* 0x80000076a7777221 */ /* 0x000fe20000010000 */
[----:B------:R-:W-:Y:S01]  /*24f0*/  SEL R101, R108, R101, P1 ;  /* 0x000000656c657207 */ /* 0x000fe20000800000 */
[----:B------:R-:W-:Y:S01]  /*2500*/  FADD.FTZ R173, R174, -R173 ;  /* 0x800000adaead7221 */ /* 0x000fe20000010000 */
[----:B------:R-:W-:Y:S01]  /*2510*/  HFMA2.MMA R118, -RZ, RZ, 0, 9.5367431640625e-07 ;  /* 0x00000010ff767435 */ /* 0x000fe200000001ff */
[----:B------:R-:W-:-:S02]  /*2520*/  FMUL.FTZ R117, R126, R117 ;  /* 0x000000757e757220 */ /* 0x000fc40000410000 */
[----:B------:R-:W-:Y:S02]  /*2530*/  @P0 FADD.FTZ R110, R95, R110 ;  /* 0x0000006e5f6e0221 */ /* 0x000fe40000010000 */
[----:B------:R-:W-:Y:S02]  /*2540*/  FADD.FTZ R175, R171, -R112 ;  /* 0x80000070abaf7221 */ /* 0x000fe40000010000 */
[----:B------:R-:W-:Y:S01]  /*2550*/  @P0 FADD.FTZ R115, R94, R115 ;  /* 0x000000735e730221 */ /* 0x000fe20000010000 */
[----:B------:R-:W-:Y:S01]  /*2560*/  SEL R103, R110, R103, P1 ;  /* 0x000000676e677207 */ /* 0x000fe20000800000 */
[----:B------:R-:W-:Y:S02]  /*2570*/  FMUL.FTZ R109, R109, R116 ;  /* 0x000000746d6d7220 */ /* 0x000fe40000410000 */
[----:B------:R-:W-:Y:S01]  /*2580*/  FMUL.FTZ R112, R126, R119 ;  /* 0x000000777e707220 */ /* 0x000fe20000410000 */
[----:B------:R-:W-:Y:S01]  /*2590*/  SEL R102, R115, R102, P1 ;  /* 0x0000006673667207 */ /* 0x000fe20000800000 */
        /* <DEDUP_REMOVED lines=48> */
.L_x_4272:
[----:B------:R-:W-:Y:S05]  /*28a0*/  BSYNC B0 ;  /* 0x0000000000007941 */ /* 0x000fea0003800000 */
.L_x_4271:
[----:B------:R-:W-:Y:S02]  /*28b0*/  IADD3 R0, R0, c[0x0][0x160], RZ ;  /* 0x0000580000007a10 */ /* 0x000fe40007ffe0ff */
[----:B------:R-:W-:-:S02]  /*28c0*/  LOP3.LUT P1, RZ, R124, 0xff, RZ, 0xc0, !PT ;  /* 0x000000ff7cff7812 */ /* 0x000fc4000782c0ff */
[----:B------:R-:W-:Y:S02]  /*28d0*/  ISETP.GE.AND P0, PT, R0, c[0x0][0x164], PT ;  /* 0x0000590000007a0c */ /* 0x000fe40003f06270 */
[----:B------:R-:W-:-:S11]  /*28e0*/  SEL R124, RZ, 0x1, P1 ;  /* 0x00000001ff7c7807 */ /* 0x000fd60000800000 */
[----:B0-----:R-:W-:Y:S01]  /*28f0*/  @P0 CALL.REL.NOINC `(.L_x_4258) ;  /* 0x0000001000000944 */ /* 0x001fe20003c00000 */
[----:B------:R-:W-:Y:S05]  /*2900*/  BRA `(.L_x_4273) ;  /* 0xffffda8000007947 */ /* 0x000fea000383ffff */
.L_x_4258:
        /* <DEDUP_REMOVED lines=31> */
.L_x_4265:
[----:B------:R-:W-:Y:S01]  /*2b00*/  HFMA2.MMA R118, -RZ, RZ, 0, 9.5367431640625e-07 ;  /* 0x00000010ff767435 */ /* 0x000fe200000001ff */
[----:B------:R-:W-:-:S02]  /*2b10*/  MOV R111, R179 ;  /* 0x000000b3006f7202 */ /* 0x000fc40000000f00 */
[----:B------:R-:W-:Y:S02]  /*2b20*/  MOV R113, 0x1f ;  /* 0x0000001f00717802 */ /* 0x000fe40000000f00 */
[----:B------:R-:W-:Y:S02]  /*2b30*/  MOV R182, 0xffffffff ;  /* 0xffffffff00b67802 */ /* 0x000fe40000000f00 */
[----:B------:R-:W-:Y:S02]  /*2b40*/  MOV R108, 0x2b60 ;  /* 0x00002b60006c7802 */ /* 0x000fe40000000f00 */
[----:B------:R-:W-:Y:S05]  /*2b50*/  CALL.REL.NOINC `($__internal_88_$__cuda_sm70_shflsync_down_p) ;  /* 0x0000046000007944 */ /* 0x000fea0003c00000 */
[----:B-1----:R-:W-:Y:S01]  /*2b60*/  MOV R110, R111 ;  /* 0x0000006f006e7202 */ /* 0x002fe20000000f00 */
[----:B0-----:R-:W-:Y:S05]  /*2b70*/  BRA `(.L_x_4274) ;  /* 0xffffe99000007947 */ /* 0x001fea000383ffff */
.L_x_4266:
[----:B------:R-:W-:Y:S01]  /*2b80*/  HFMA2.MMA R118, -RZ, RZ, 0, 9.5367431640625e-07 ;  /* 0x00000010ff767435 */ /* 0x000fe200000001ff */
[----:B------:R-:W-:Y:S02]  /*2b90*/  MOV R111, R178 ;  /* 0x000000b2006f7202 */ /* 0x000fe40000000f00 */
[----:B------:R-:W-:Y:S02]  /*2ba0*/  MOV R113, 0x1f ;  /* 0x0000001f00717802 */ /* 0x000fe40000000f00 */
[----:B------:R-:W-:-:S02]  /*2bb0*/  MOV R182, 0xffffffff ;  /* 0xffffffff00b67802 */ /* 0x000fc40000000f00 */
[----:B------:R-:W-:Y:S02]  /*2bc0*/  MOV R108, 0x2be0 ;  /* 0x00002be0006c7802 */ /* 0x000fe40000000f00 */
[----:B01----:R-:W-:Y:S05]  /*2bd0*/  CALL.REL.NOINC `($__internal_88_$__cuda_sm70_shflsync_down_p) ;  /* 0x000003e000007944 */ /* 0x003fea0003c00000 */
[----:B------:R-:W-:Y:S01]  /*2be0*/  FADD.FTZ R179, R110, R179 ;  /* 0x000000b36eb37221 */ /* 0x000fe20000010000 */
[----:B0-----:R-:W-:Y:S01]  /*2bf0*/  HFMA2.MMA R118, -RZ, RZ, 0, 4.76837158203125e-07 ;  /* 0x00000008ff767435 */ /* 0x001fe200000001ff */
[----:B-1----:R-:W-:Y:S01]  /*2c00*/  FADD.FTZ R178, R178, R111 ;  /* 0x0000006fb2b27221 */ /* 0x002fe20000010000 */
[----:B------:R-:W-:Y:S02]  /*2c10*/  MOV R113, 0x1f ;  /* 0x0000001f00717802 */ /* 0x000fe40000000f00 */
[----:B------:R-:W-:Y:S02]  /*2c20*/  MOV R182, 0xffffffff ;  /* 0xffffffff00b67802 */ /* 0x000fe40000000f00 */
[----:B------:R-:W-:Y:S02]  /*2c30*/  MOV R111, R179 ;  /* 0x000000b3006f7202 */ /* 0x000fe40000000f00 */
[----:B------:R-:W-:Y:S02]  /*2c40*/  MOV R108, 0x2c60 ;  /* 0x00002c60006c7802 */ /* 0x000fe40000000f00 */
[----:B------:R-:W-:Y:S05]  /*2c50*/  CALL.REL.NOINC `($__internal_88_$__cuda_sm70_shflsync_down_p) ;  /* 0x0000036000007944 */ /* 0x000fea0003c00000 */
[----:B0-----:R-:W-:Y:S01]  /*2c60*/  HFMA2.MMA R118, -RZ, RZ, 0, 4.76837158203125e-07 ;  /* 0x00000008ff767435 */ /* 0x001fe200000001ff */
[----:B-1----:R-:W-:-:S02]  /*2c70*/  MOV R110, R111 ;  /* 0x0000006f006e7202 */ /* 0x002fc40000000f00 */
[----:B------:R-:W-:Y:S02]  /*2c80*/  MOV R111, R178 ;  /* 0x000000b2006f7202 */ /* 0x000fe40000000f00 */
[----:B------:R-:W-:Y:S02]  /*2c90*/  MOV R113, 0x1f ;  /* 0x0000001f00717802 */ /* 0x000fe40000000f00 */
[----:B------:R-:W-:Y:S02]  /*2ca0*/  MOV R182, 0xffffffff ;  /* 0xffffffff00b67802 */ /* 0x000fe40000000f00 */
[----:B------:R-:W-:Y:S02]  /*2cb0*/  MOV R108, 0x2cd0 ;  /* 0x00002cd0006c7802 */ /* 0x000fe40000000f00 */
[----:B------:R-:W-:Y:S05]  /*2cc0*/  CALL.REL.NOINC `($__internal_88_$__cuda_sm70_shflsync_down_p) ;  /* 0x000002f000007944 */ /* 0x000fea0003c00000 */
[----:B------:R-:W-:Y:S01]  /*2cd0*/  FADD.FTZ R179, R110, R179 ;  /* 0x000000b36eb37221 */ /* 0x000fe20000010000 */
[----:B0-----:R-:W-:Y:S01]  /*2ce0*/  HFMA2.MMA R118, -RZ, RZ, 0, 2.384185791015625e-07 ;  /* 0x00000004ff767435 */ /* 0x001fe200000001ff */
[----:B-1----:R-:W-:Y:S01]  /*2cf0*/  FADD.FTZ R178, R178, R111 ;  /* 0x0000006fb2b27221 */ /* 0x002fe20000010000 */
[----:B------:R-:W-:Y:S02]  /*2d00*/  MOV R113, 0x1f ;  /* 0x0000001f00717802 */ /* 0x000fe40000000f00 */
[----:B------:R-:W-:-:S02]  /*2d10*/  MOV R182, 0xffffffff ;  /* 0xffffffff00b67802 */ /* 0x000fc40000000f00 */
[----:B------:R-:W-:Y:S02]  /*2d20*/  MOV R111, R179 ;  /* 0x000000b3006f7202 */ /* 0x000fe40000000f00 */
[----:B------:R-:W-:Y:S02]  /*2d30*/  MOV R108, 0x2d50 ;  /* 0x00002d50006c7802 */ /* 0x000fe40000000f00 */
[----:B------:R-:W-:Y:S05]  /*2d40*/  CALL.REL.NOINC `($__internal_88_$__cuda_sm70_shflsync_down_p) ;  /* 0x0000027000007944 */ /* 0x000fea0003c00000 */
[----:B0-----:R-:W-:Y:S01]  /*2d50*/  HFMA2.MMA R118, -RZ, RZ, 0, 2.384185791015625e-07 ;  /* 0x00000004ff767435 */ /* 0x001fe200000001ff */
[----:B-1----:R-:W-:Y:S02]  /*2d60*/  MOV R110, R111 ;  /* 0x0000006f006e7202 */ /* 0x002fe40000000f00 */
[----:B------:R-:W-:Y:S02]  /*2d70*/  MOV R111, R178 ;  /* 0x000000b2006f7202 */ /* 0x000fe40000000f00 */
[----:B------:R-:W-:Y:S02]  /*2d80*/  MOV R113, 0x1f ;  /* 0x0000001f00717802 */ /* 0x000fe40000000f00 */
[----:B------:R-:W-:Y:S02]  /*2d90*/  MOV R182, 0xffffffff ;  /* 0xffffffff00b67802 */ /* 0x000fe40000000f00 */
[----:B------:R-:W-:-:S02]  /*2da0*/  MOV R108, 0x2dc0 ;  /* 0x00002dc0006c7802 */ /* 0x000fc40000000f00 */
[----:B------:R-:W-:Y:S05]  /*2db0*/  CALL.REL.NOINC `($__internal_88_$__cuda_sm70_shflsync_down_p) ;  /* 0x0000020000007944 */ /* 0x000fea0003c00000 */
[----:B------:R-:W-:Y:S01]  /*2dc0*/  FADD.FTZ R179, R110, R179 ;  /* 0x000000b36eb37221 */ /* 0x000fe20000010000 */
[----:B0-----:R-:W-:Y:S01]  /*2dd0*/  HFMA2.MMA R118, -RZ, RZ, 0, 1.1920928955078125e-07 ;  /* 0x00000002ff767435 */ /* 0x001fe200000001ff */
[----:B-1----:R-:W-:Y:S01]  /*2de0*/  FADD.FTZ R114, R178, R111 ;  /* 0x0000006fb2727221 */ /* 0x002fe20000010000 */
[----:B------:R-:W-:-:S02]  /*2df0*/  MOV R113, 0x1f ;  /* 0x0000001f00717802 */ /* 0x000fc40000000f00 */
[----:B------:R-:W-:Y:S02]  /*2e00*/  MOV R182, 0xffffffff ;  /* 0xffffffff00b67802 */ /* 0x000fe40000000f00 */
[----:B------:R-:W-:Y:S02]  /*2e10*/  MOV R111, R179 ;  /* 0x000000b3006f7202 */ /* 0x000fe40000000f00 */
[----:B------:R-:W-:Y:S02]  /*2e20*/  MOV R108, 0x2e40 ;  /* 0x00002e40006c7802 */ /* 0x000fe40000000f00 */
[----:B------:R-:W-:Y:S05]  /*2e30*/  CALL.REL.NOINC `($__internal_88_$__cuda_sm70_shflsync_down_p) ;  /* 0x0000018000007944 */ /* 0x000fea0003c00000 */
[----:B0-----:R-:W-:Y:S01]  /*2e40*/  HFMA2.MMA R118, -RZ, RZ, 0, 1.1920928955078125e-07 ;  /* 0x00000002ff767435 */ /* 0x001fe200000001ff */
[----:B-1----:R-:W-:Y:S02]  /*2e50*/  MOV R110, R111 ;  /* 0x0000006f006e7202 */ /* 0x002fe40000000f00 */
[----:B------:R-:W-:Y:S02]  /*2e60*/  MOV R111, R114 ;  /* 0x00000072006f7202 */ /* 0x000fe40000000f00 */
[----:B------:R-:W-:Y:S02]  /*2e70*/  MOV R113, 0x1f ;  /* 0x0000001f00717802 */ /* 0x000fe40000000f00 */
[----:B------:R-:W-:-:S02]  /*2e80*/  MOV R182, 0xffffffff ;  /* 0xffffffff00b67802 */ /* 0x000fc40000000f00 */
[----:B------:R-:W-:Y:S02]  /*2e90*/  MOV R108, 0x2eb0 ;  /* 0x00002eb0006c7802 */ /* 0x000fe40000000f00 */
[----:B------:R-:W-:Y:S05]  /*2ea0*/  CALL.REL.NOINC `($__internal_88_$__cuda_sm70_shflsync_down_p) ;  /* 0x0000011000007944 */ /* 0x000fea0003c00000 */
[----:B------:R-:W-:Y:S01]  /*2eb0*/  FADD.FTZ R112, R110, R179 ;  /* 0x000000b36e707221 */ /* 0x000fe20000010000 */
[----:B0-----:R-:W-:Y:S01]  /*2ec0*/  HFMA2.MMA R118, -RZ, RZ, 0, 5.9604644775390625e-08 ;  /* 0x00000001ff767435 */ /* 0x001fe200000001ff */
[----:B-1----:R-:W-:Y:S01]  /*2ed0*/  FADD.FTZ R114, R114, R111 ;  /* 0x0000006f72727221 */ /* 0x002fe20000010000 */
[----:B------:R-:W-:Y:S02]  /*2ee0*/  MOV R113, 0x1f ;  /* 0x0000001f00717802 */ /* 0x000fe40000000f00 */
[----:B------:R-:W-:Y:S02]  /*2ef0*/  MOV R182, 0xffffffff ;  /* 0xffffffff00b67802 */ /* 0x000fe40000000f00 */
[----:B------:R-:W-:Y:S02]  /*2f00*/  MOV R111, R112 ;  /* 0x00000070006f7202 */ /* 0x000fe40000000f00 */
[----:B------:R-:W-:Y:S02]  /*2f10*/  MOV R108, 0x2f30 ;  /* 0x00002f30006c7802 */ /* 0x000fe40000000f00 */
[----:B------:R-:W-:Y:S05]  /*2f20*/  CALL.REL.NOINC `($__internal_88_$__cuda_sm70_shflsync_down_p) ;  /* 0x0000009000007944 */ /* 0x000fea0003c00000 */
[----:B0-----:R-:W-:Y:S01]  /*2f30*/  HFMA2.MMA R118, -RZ, RZ, 0, 5.9604644775390625e-08 ;  /* 0x00000001ff767435 */ /* 0x001fe200000001ff */
[----:B-1----:R-:W-:-:S02]  /*2f40*/  MOV R115, R111 ;  /* 0x0000006f00737202 */ /* 0x002fc40000000f00 */
[----:B------:R-:W-:Y:S02]  /*2f50*/  MOV R111, R114 ;  /* 0x00000072006f7202 */ /* 0x000fe40000000f00 */
[----:B------:R-:W-:Y:S02]  /*2f60*/  MOV R113, 0x1f ;  /* 0x0000001f00717802 */ /* 0x000fe40000000f00 */
[----:B------:R-:W-:Y:S02]  /*2f70*/  MOV R182, 0xffffffff ;  /* 0xffffffff00b67802 */ /* 0x000fe40000000f00 */
[----:B------:R-:W-:Y:S02]  /*2f80*/  MOV R108, 0x2fa0 ;  /* 0x00002fa0006c7802 */ /* 0x000fe40000000f00 */
[----:B------:R-:W-:Y:S05]  /*2f90*/  CALL.REL.NOINC `($__internal_88_$__cuda_sm70_shflsync_down_p) ;  /* 0x0000002000007944 */ /* 0x000fea0003c00000 */
[----:B-1----:R-:W-:Y:S01]  /*2fa0*/  MOV R109, R111 ;  /* 0x0000006f006d7202 */ /* 0x002fe20000000f00 */
[----:B0-----:R-:W-:Y:S05]  /*2fb0*/  BRA `(.L_x_4275) ;  /* 0xffffe67000007947 */ /* 0x001fea000383ffff */
        .weak           $__internal_88_$__cuda_sm70_shflsync_down_p
        .type           $__internal_88_$__cuda_sm70_shflsync_down_p,@function
        .size           $__internal_88_$__cuda_sm70_shflsync_down_p,(.L_x_9342 - $__internal_88_$__cuda_sm70_shflsync_down_p)
$__internal_88_$__cuda_sm70_shflsync_down_p:
[----:B------:R-:W-:Y:S01]  /*2fc0*/  HFMA2.MMA R109, -RZ, RZ, 0, 0 ;  /* 0x00000000ff6d7435 */ /* 0x000fe200000001ff */
[----:B------:R-:W-:Y:S04]  /*2fd0*/  WARPSYNC R182 ;  /* 0x000000b600007348 */ /* 0x000fe80003800000 */
[----:B------:R0:W1:Y:S01]  /*2fe0*/  SHFL.DOWN PT, R111, R111, R118, R113 ;  /* 0x080000766f6f7389 */ /* 0x00006200000e0071 */
[----:B------:R-:W-:Y:S05]  /*2ff0*/  RET.REL.NODEC R108 `(_ZN10layer_norm13ln_bwd_kernelINS_13Kernel_traitsIf13__nv_bfloat16fS2_fjLj3072ELj1ELj1ELj4ELj16ENS_18Kernel_traits_baseILj3072EfS2_fS2_fjLj128EEEEELb1ELb0ELb0ELb0EEEvNS_9BwdParamsE) ;  /* 0xffffd0006c007950 */ /* 0x000fea0003c3ffff */
.L_x_4276:
        /* <DEDUP_REMOVED lines=16> */
.L_x_9342:


//--------------------- .text._ZN10layer_norm13ln_bwd_kernelINS_13Kernel_traitsIf13__nv_bfloat16fS2_fjLj3072ELj1ELj1ELj4ELj16ENS_18Kernel_traits_baseILj3072EfS2_fS2_fjLj128EEEEELb1ELb0ELb0ELb1EEEvNS_9BwdParamsE --------------------------
	.section	.text._ZN10layer_norm13ln_bwd_kernelINS_13Kernel_traitsIf13__nv_bfloat16fS2_fjLj3072ELj1ELj1ELj4ELj16ENS_18Kernel_traits_baseILj3072EfS2_fS2_fjLj128EEEEELb1ELb0ELb0ELb1EEEvNS_9BwdParamsE,"ax",@progbits
	.sectioninfo	@"SHI_REGISTERS=216"
	.align	128
        .global         _ZN10layer_norm13ln_bwd_kernelINS_13Kernel_traitsIf13__nv_bfloat16fS2_fjLj3072ELj1ELj1ELj4ELj16ENS_18Kernel_traits_baseILj3072EfS2_fS2_fjLj128EEEEELb1ELb0ELb0ELb1EEEvNS_9BwdParamsE
        .type           _ZN10layer_norm13ln_bwd_kernelINS_13Kernel_traitsIf13__nv_bfloat16fS2_fjLj3072ELj1ELj1ELj4ELj16ENS_18Kernel_traits_baseILj3072EfS2_fS2_fjLj128EEEEELb1ELb0ELb0ELb1EEEvNS_9BwdParamsE,@function
        .size           _ZN10layer_norm13ln_bwd_kernelINS_13Kernel_traitsIf13__nv_bfloat16fS2_fjLj3072ELj1ELj1ELj4ELj16ENS_18Kernel_traits_baseILj3072EfS2_fS2_fjLj128EEEEELb1ELb0ELb0ELb1EEEvNS_9BwdParamsE,(.L_x_9343 - _ZN10layer_norm13ln_bwd_kernelINS_13Kernel_traitsIf13__nv_bfloat16fS2_fjLj3072ELj1ELj1ELj4ELj16ENS_18Kernel_traits_baseILj3072EfS2_fS2_fjLj128EEEEELb1ELb0ELb0ELb1EEEvNS_9BwdParamsE)
        .other          _ZN10layer_norm13ln_bwd_kernelINS_13Kernel_traitsIf13__nv_bfloat16fS2_fjLj3072ELj1ELj1ELj4ELj16ENS_18Kernel_traits_baseILj3072EfS2_fS2_fjLj128EEEEELb1ELb0ELb0ELb1EEEvNS_9BwdParamsE,@"STO_CUDA_ENTRY STV_DEFAULT"
_ZN10layer_norm13ln_bwd_kernelINS_13Kernel_traitsIf13__nv_bfloat16fS2_fjLj3072ELj1ELj1ELj4ELj16ENS_18Kernel_traits_baseILj3072EfS2_fS2_fjLj128EEEEELb1ELb0ELb0ELb1EEEvNS_9BwdParamsE:
.text._ZN10layer_norm13ln_bwd_kernelINS_13Kernel_traitsIf13__nv_bfloat16fS2_fjLj3072ELj1ELj1ELj4ELj16ENS_18Kernel_traits_baseILj3072EfS2_fS2_fjLj128EEEEELb1ELb0ELb0ELb1EEEvNS_9BwdParamsE:
        /* <DEDUP_REMOVED lines=32> */
.L_x_4277:
        /* <DEDUP_REMOVED lines=35> */
.L_x_4282:
        /* <DEDUP_REMOVED lines=11> */
[C---:B------:R-:W-:Y:S01]  /*04e0*/  IMAD.WIDE.U32 R64, R150.reuse, R88, c[0x0][0x208] ;  /* 0x0000820096407625 */ /* 0x040fe200078e0058 */
[----:B------:R-:W-:-:S03]  /*04f0*/  IADD3 R149, R150, 0x100, RZ ;  /* 0x0000010096957810 */ /* 0x000fc60007ffe0ff */
[-C--:B------:R-:W-:Y:S02]  /*0500*/  IMAD.WIDE.U32 R96, R150, R160.reuse, c[0x0][0x188] ;  /* 0x0000620096607625 */ /* 0x080fe400078e00a0 */
[----:B------:R-:W3:Y:S02]  /*0510*/  LDG.E.128 R64, [R64.64] ;  /* 0x0000000440407981 */ /* 0x000ee4000c1e1d00 */
[C---:B------:R-:W-:Y:S02]  /*0520*/  IMAD.WIDE.U32 R98, R151.reuse, R160, c[0x0][0x188] ;  /* 0x0000620097627625 */ /* 0x040fe400078e00a0 */
[----:B------:R1:W4:Y:S02]  /*0530*/  LDG.E.128 R60, [R96.64] ;  /* 0x00000004603c7981 */ /* 0x000324000c1e1d00 */
[----:B------:R-:W-:Y:S02]  /*0540*/  IMAD.WIDE.U32 R76, R151, R88, c[0x0][0x208] ;  /* 0x00008200974c7625 */ /* 0x000fe400078e0058 */
[----:B------:R1:W4:Y:S02]  /*0550*/  LDG.E.128 R68, [R96.64+0x10] ;  /* 0x0000100460447981 */ /* 0x000324000c1e1d00 */
[----:B0-----:R-:W-:-:S02]  /*0560*/  IMAD.WIDE R2, R148, R157, c[0x0][0x1a8] ;  /* 0x00006a0094027625 */ /* 0x001fc400078e029d */
[----:B------:R0:W4:Y:S02]  /*0570*/  LDG.E.128 R72, [R98.64] ;  /* 0x0000000462487981 */ /* 0x000124000c1e1d00 */
[C---:B------:R-:W-:Y:S02]  /*0580*/  IMAD.WIDE.U32 R154, R149.reuse, R160, c[0x0][0x188] ;  /* 0x00006200959a7625 */ /* 0x040fe400078e00a0 */
[----:B------:R-:W4:Y:S04]  /*0590*/  LDG.E.128 R76, [R76.64] ;  /* 0x000000044c4c7981 */ /* 0x000f28000c1e1d00 */
[----:B------:R0:W4:Y:S01]  /*05a0*/  LDG.E R152, [R2.64] ;  /* 0x0000000402987981 */ /* 0x000122000c1e1900 */
[----:B------:R-:W-:-:S03]  /*05b0*/  IMAD.WIDE.U32 R88, R149, R88, c[0x0][0x208] ;  /* 0x0000820095587625 */ /* 0x000fc600078e0058 */
[----:B------:R0:W4:Y:S04]  /*05c0*/  LDG.E.128 R80, [R98.64+0x10] ;  /* 0x0000100462507981 */ /* 0x000128000c1e1d00 */
[----:B------:R0:W4:Y:S04]  /*05d0*/  LDG.E.128 R84, [R154.64] ;  /* 0x000000049a547981 */ /* 0x000128000c1e1d00 */
[----:B------:R-:W4:Y:S04]  /*05e0*/  LDG.E.128 R88, [R88.64] ;  /* 0x0000000458587981 */ /* 0x000f28000c1e1d00 */
        /* <DEDUP_REMOVED lines=28> */
[----:B---3--:R-:W-:Y:S02]  /*07b0*/  PRMT R157, RZ, 0x5410, R64 ;  /* 0x00005410ff9d7816 */ /* 0x008fe40000000040 */
[----:B------:R-:W-:Y:S01]  /*07c0*/  PRMT R167, RZ, 0x5410, R66 ;  /* 0x00005410ffa77816 */ /* 0x000fe20000000042 */
[C---:B----4-:R-:W-:Y:S02]  /*07d0*/  FADD.FTZ R159, -R166.reuse, R61 ;  /* 0x0000003da69f7221 */ /* 0x050fe40000010100 */
[C---:B------:R-:W-:Y:S02]  /*07e0*/  FADD.FTZ R155, -R166.reuse, R60 ;  /* 0x0000003ca69b7221 */ /* 0x040fe40000010100 */
[C---:B------:R-:W-:Y:S01]  /*07f0*/  FADD.FTZ R69, -R166.reuse, R69 ;  /* 0x00000045a6457221 */ /* 0x040fe20000010100 */
[----:B------:R-:W-:Y:S01]  /*0800*/  PRMT R64, RZ, 0x7610, R64 ;  /* 0x00007610ff407816 */ /* 0x000fe20000000040 */
[C---:B------:R-:W-:Y:S01]  /*0810*/  FADD.FTZ R169, -R166.reuse, R70 ;  /* 0x00000046a6a97221 */ /* 0x040fe20000010100 */
[----:B------:R-:W-:Y:S01]  /*0820*/  PRMT R66, RZ, 0x7610, R66 ;  /* 0x00007610ff427816 */ /* 0x000fe20000000042 */
[----:B------:R-:W-:-:S02]  /*0830*/  FADD.FTZ R175, -R166, R72 ;  /* 0x00000048a6af7221 */ /* 0x000fc40000010100 */
[----:B------:R-:W-:Y:S01]  /*0840*/  FADD.FTZ R179, -R166, R73 ;  /* 0x00000049a6b37221 */ /* 0x000fe20000010100 */
[--C-:B------:R-:W-:Y:S02]  /*0850*/  PRMT R187, RZ, 0x5410, R78.reuse ;  /* 0x00005410ffbb7816 */ /* 0x100fe4000000004e */
[----:B0-----:R-:W-:Y:S01]  /*0860*/  PRMT R162, RZ, 0x7610, R78 ;  /* 0x00007610ffa27816 */ /* 0x001fe2000000004e */
[----:B------:R-:W-:Y:S02]  /*0870*/  FMUL.FTZ R78, R24, R157 ;  /* 0x0000009d184e7220 */ /* 0x000fe40000410000 */
[C---:B------:R-:W-:Y:S02]  /*0880*/  FMUL.FTZ R70, R152.reuse, R159 ;  /* 0x0000009f98467220 */ /* 0x040fe40000410000 */
[C---:B------:R-:W-:Y:S02]  /*0890*/  FMUL.FTZ R72, R152.reuse, R69 ;  /* 0x0000004598487220 */ /* 0x040fe40000410000 */
[----:B------:R-:W-:Y:S01]  /*08a0*/  FMUL.FTZ R73, R152, R155 ;  /* 0x0000009b98497220 */ /* 0x000fe20000410000 */
[----:B------:R-:W-:Y:S01]  /*08b0*/  PRMT R171, RZ, 0x5410, R67 ;  /* 0x00005410ffab7816 */ /* 0x000fe20000000043 */
[C---:B------:R-:W-:Y:S01]  /*08c0*/  FADD.FTZ R195, -R166.reuse, R83 ;  /* 0x00000053a6c37221 */ /* 0x040fe20000010100 */
[----:B------:R-:W-:Y:S01]  /*08d0*/  PRMT R158, RZ, 0x7610, R67 ;  /* 0x00007610ff9e7816 */ /* 0x000fe20000000043 */
[C---:B------:R-:W-:Y:S01]  /*08e0*/  FADD.FTZ R201, -R166.reuse, R85 ;  /* 0x00000055a6c97221 */ /* 0x040fe20000010100 */
[----:B-1----:R-:W-:Y:S01]  /*08f0*/  PRMT R161, RZ, 0x5410, R65 ;  /* 0x00005410ffa17816 */ /* 0x002fe20000000041 */
[----:B------:R-:W-:-:S02]  /*0900*/  FADD.FTZ R67, -R166, R68 ;  /* 0x00000044a6437221 */ /* 0x000fc40000010100 */
[----:B------:R-:W-:Y:S02]  /*0910*/  FADD.FTZ R123, R64, R123 ;  /* 0x0000007b407b7221 */ /* 0x000fe40000010000 */
[-C--:B------:R-:W-:Y:S02]  /*0920*/  FFMA.FTZ R147, R70, R64.reuse, R147 ;  /* 0x0000004046937223 */ /* 0x080fe40000010093 */
[----:B------:R-:W-:Y:S02]  /*0930*/  FMUL.FTZ R83, R25, R64 ;  /* 0x0000004019537220 */ /* 0x000fe40000410000 */
[----:B------:R-:W-:Y:S02]  /*0940*/  FADD.FTZ R119, R66, R119 ;  /* 0x0000007742777221 */ /* 0x000fe40000010000 */
[-C--:B------:R-:W-:Y:S02]  /*0950*/  FFMA.FTZ R143, R72, R66.reuse, R143 ;  /* 0x00000042488f7223 */ /* 0x080fe4000001008f */
[----:B------:R-:W-:-:S02]  /*0960*/  FMUL.FTZ R85, R21, R66 ;  /* 0x0000004215557220 */ /* 0x000fc40000410000 */
[C---:B------:R-:W-:Y:S02]  /*0970*/  FADD.FTZ R163, -R166.reuse, R62 ;  /* 0x0000003ea6a37221 */ /* 0x040fe40000010100 */
[----:B------:R-:W-:Y:S02]  /*0980*/  FADD.FTZ R64, RZ, R78 ;  /* 0x0000004eff407221 */ /* 0x000fe40000010000 */
[----:B------:R-:W-:Y:S01]  /*0990*/  FFMA.FTZ R66, R73, R78, RZ ;  /* 0x0000004e49427223 */ /* 0x000fe200000100ff */
[----:B------:R-:W-:Y:S01]  /*09a0*/  PRMT R183, RZ, 0x5410, R77 ;  /* 0x00005410ffb77816 */ /* 0x000fe2000000004d */
[C---:B------:R-:W-:Y:S01]  /*09b0*/  FADD.FTZ R173, -R166.reuse, R71 ;  /* 0x00000047a6ad7221 */ /* 0x040fe20000010100 */
[----:B------:R-:W-:Y:S01]  /*09c0*/  PRMT R160, RZ, 0x7610, R77 ;  /* 0x00007610ffa07816 */ /* 0x000fe2000000004d */
[C---:B------:R-:W-:Y:S01]  /*09d0*/  FADD.FTZ R185, -R166.reuse, R75 ;  /* 0x0000004ba6b97221 */ /* 0x040fe20000010100 */
[----:B------:R-:W-:Y:S01]  /*09e0*/  PRMT R156, RZ, 0x7610, R65 ;  /* 0x00007610ff9c7816 */ /* 0x000fe20000000041 */
[----:B------:R-:W-:-:S02]  /*09f0*/  FADD.FTZ R77, -R166, R80 ;  /* 0x00000050a64d7221 */ /* 0x000fc40000010100 */
[----:B------:R-:W-:Y:S02]  /*0a00*/  FMUL.FTZ R71, R152, R67 ;  /* 0x0000004398477220 */ /* 0x000fe40000410000 */
[----:B------:R-:W-:Y:S02]  /*0a10*/  FADD.FTZ R165, -R166, R63 ;  /* 0x0000003fa6a57221 */ /* 0x000fe40000010100 */
[----:B------:R-:W-:Y:S02]  /*0a20*/  FMUL.FTZ R75, R152, R163 ;  /* 0x000000a3984b7220 */ /* 0x000fe40000410000 */
[----:B------:R-:W-:Y:S02]  /*0a30*/  FMUL.FTZ R80, R26, R161 ;  /* 0x000000a11a507220 */ /* 0x000fe40000410000 */
[----:B------:R-:W-:Y:S02]  /*0a40*/  FADD.FTZ R67, R64, R83 ;  /* 0x0000005340437221 */ /* 0x000fe40000010000 */
[----:B------:R-:W-:Y:S01]  /*0a50*/  FFMA.FTZ R66, R70, R83, R66 ;  /* 0x0000005346427223 */ /* 0x000fe20000010042 */
        /* <DEDUP_REMOVED lines=9> */
[----:B------:R-:W-:Y:S02]  /*0af0*/  FMUL.FTZ R74, R20, R167 ;  /* 0x000000a7144a7220 */ /* 0x000fe40000410000 */
[----:B------:R-:W-:Y:S02]  /*0b00*/  FADD.FTZ R67, R64, R91 ;  /* 0x0000005b40437221 */ /* 0x000fe40000010000 */
[----:B------:R-:W-:Y:S02]  /*0b10*/  FFMA.FTZ R66, R76, R91, R66 ;  /* 0x0000005b4c427223 */ /* 0x000fe40000010042 */
        /* <DEDUP_REMOVED lines=142> */
.L_x_4283:
        /* <DEDUP_REMOVED lines=18> */
.L_x_4284:
        /* <DEDUP_REMOVED lines=22> */
[----:B------:R-:W-:Y:S02]  /*1680*/  IADD3 R148, R148, c[0x0][0x160], RZ ;  /* 0x0000580094947a10 */ /* 0x000fe40007ffe0ff */
[----:B-1----:R-:W-:Y:S01]  /*1690*/  SEL R153, RZ, 0x1, P3 ;  /* 0x00000001ff997807 */ /* 0x002fe20001800000 */
        /* <DEDUP_REMOVED lines=17> */
[-CC-:B------:R-:W-:Y:S02]  /*17b0*/  FFMA.FTZ R70, R70, R64.reuse, R63.reuse ;  /* 0x0000004046467223 */ /* 0x180fe4000001003f */
[----:B------:R-:W-:Y:S02]  /*17c0*/  FADD.FTZ R91, R91, -R76 ;  /* 0x8000004c5b5b7221 */ /* 0x000fe40000010000 */
[----:B------:R-:W-:Y:S02]  /*17d0*/  FFMA.FTZ R71, R71, R64, R63 ;  /* 0x0000004047477223 */ /* 0x000fe4000001003f */
[----:B------:R-:W-:Y:S02]  /*17e0*/  FMUL.FTZ R68, R152, R91 ;  /* 0x0000005b98447220 */ /* 0x000fe40000410000 */
[----:B------:R-:W-:Y:S01]  /*17f0*/  FADD.FTZ R83, R83, -R70 ;  /* 0x8000004653537221 */ /* 0x000fe20000010000 */
[----:B------:R-:W-:Y:S01]  /*1800*/  MOV R70, R96 ;  /* 0x0000006000467202 */ /* 0x000fe20000000f00 */
[----:B------:R-:W-:-:S02]  /*1810*/  @P0 FADD.FTZ R68, R31, R68 ;  /* 0x000000441f440221 */ /* 0x000fc40000010000 */
[----:B------:R-:W-:Y:S02]  /*1820*/  FADD.FTZ R71, R74, -R71 ;  /* 0x800000474a477221 */ /* 0x000fe40000010000 */
[----:B------:R-:W-:Y:S02]  /*1830*/  FMUL.FTZ R69, R68, R79 ;  /* 0x0000004f44457220 */ /* 0x000fe40000410000 */
[----:B------:R-:W-:Y:S02]  /*1840*/  FMUL.FTZ R66, R152, R83 ;  /* 0x0000005398427220 */ /* 0x000fe40000410000 */
[----:B------:R-:W-:Y:S02]  /*1850*/  FMUL.FTZ R69, R69, c[0x0][0x1e8] ;  /* 0x00007a0045457a20 */ /* 0x000fe40000410000 */
[-CC-:B------:R-:W-:Y:S02]  /*1860*/  FFMA.FTZ R73, R73, R64.reuse, R63.reuse ;  /* 0x0000004049497223 */ /* 0x180fe4000001003f */
[-CC-:B------:R-:W-:Y:S01]  /*1870*/  FFMA.FTZ R72, R72, R64.reuse, R63.reuse ;  /* 0x0000004048487223 */ /* 0x180fe2000001003f */
[----:B------:R-:W-:Y:S01]  /*1880*/  FSEL R83, R69, RZ, P2 ;  /* 0x000000ff45537208 */ /* 0x000fe20001000000 */
[----:B------:R-:W-:Y:S01]  /*1890*/  FMUL.FTZ R69, R152, R71 ;  /* 0x0000004798457220 */ /* 0x000fe20000410000 */
[----:B------:R-:W-:Y:S01]  /*18a0*/  LOP3.LUT P2, RZ, R70, 0xff, RZ, 0xc0, !PT ;  /* 0x000000ff46ff7812 */ /* 0x000fe2000784c0ff */
[----:B------:R-:W-:-:S02]  /*18b0*/  FFMA.FTZ R75, R75, R64, R63 ;  /* 0x000000404b4b7223 */ /* 0x000fc4000001003f */
[----:B------:R-:W-:Y:S02]  /*18c0*/  @P0 FADD.FTZ R69, R32, R69 ;  /* 0x0000004520450221 */ /* 0x000fe40000010000 */
[----:B------:R-:W-:Y:S02]  /*18d0*/  FADD.FTZ R73, R78, -R73 ;  /* 0x800000494e497221 */ /* 0x000fe40000010000 */
[----:B------:R-:W-:Y:S02]  /*18e0*/  FADD.FTZ R85, R85, -R72 ;  /* 0x8000004855557221 */ /* 0x000fe40000010000 */
[----:B------:R-:W-:Y:S02]  /*18f0*/  FMUL.FTZ R72, R69, R79 ;  /* 0x0000004f45487220 */ /* 0x000fe40000410000 */
[----:B------:R-:W-:Y:S02]  /*1900*/  FADD.FTZ R75, R80, -R75 ;  /* 0x8000004b504b7221 */ /* 0x000fe40000010000 */
[----:B------:R-:W-:-:S02]  /*1910*/  FMUL.FTZ R65, R152, R73 ;  /* 0x0000004998417220 */ /* 0x000fc40000410000 */
[----:B------:R-:W-:Y:S02]  /*1920*/  FFMA.FTZ R82, R82, R64, R63 ;  /* 0x0000004052527223 */ /* 0x000fe4000001003f */
[----:B------:R-:W-:Y:S02]  /*1930*/  FMUL.FTZ R72, R72, c[0x0][0x1e8] ;  /* 0x00007a0048487a20 */ /* 0x000fe40000410000 */
[----:B------:R-:W-:Y:S02]  /*1940*/  FMUL.FTZ R67, R152, R75 ;  /* 0x0000004b98437220 */ /* 0x000fe40000410000 */
[----:B------:R-:W-:Y:S01]  /*1950*/  @P0 FADD.FTZ R65, R28, R65 ;  /* 0x000000411c410221 */ /* 0x000fe20000010000 */
[----:B------:R-:W-:Y:S01]  /*1960*/  FSEL R78, R72, RZ, P6 ;  /* 0x000000ff484e7208 */ /* 0x000fe20003000000 */
[----:B------:R-:W-:Y:S01]  /*1970*/  FADD.FTZ R89, R89, -R82 ;  /* 0x8000005259597221 */ /* 0x000fe20000010000 */
[----:B------:R-:W-:Y:S01]  /*1980*/  LOP3.LUT P6, RZ, R96, 0xff00, RZ, 0xc0, !PT ;  /* 0x0000ff0060ff7812 */ /* 0x000fe200078cc0ff */
[----:B------:R-:W-:-:S02]  /*1990*/  FMUL.FTZ R70, R152, R85 ;  /* 0x0000005598467220 */ /* 0x000fc40000410000 */
[----:B------:R-:W-:Y:S02]  /*19a0*/  @P0 FADD.FTZ R67, R30, R67 ;  /* 0x000000431e430221 */ /* 0x000fe40000010000 */
[----:B------:R-:W-:Y:S02]  /*19b0*/  FMUL.FTZ R60, R65, R79 ;  /* 0x0000004f413c7220 */ /* 0x000fe40000410000 */
[----:B------:R-:W-:Y:S02]  /*19c0*/  @P0 FADD.FTZ R70, R33, R70 ;  /* 0x0000004621460221 */ /* 0x000fe40000010000 */
[----:B------:R-:W-:Y:S02]  /*19d0*/  FMUL.FTZ R72, R152, R89 ;  /* 0x0000005998487220 */ /* 0x000fe40000410000 */
[-CC-:B------:R-:W-:Y:S02]  /*19e0*/  FFMA.FTZ R77, R77, R64.reuse, R63.reuse ;  /* 0x000000404d4d7223 */ /* 0x180fe4000001003f */
[----:B------:R-:W-:-:S02]  /*19f0*/  FFMA.FTZ R87, R87, R64, R63 ;  /* 0x0000004057577223 */ /* 0x000fc4000001003f */
[-C--:B------:R-:W-:Y:S02]  /*1a00*/  FMUL.FTZ R62, R67, R79.reuse ;  /* 0x0000004f433e7220 */ /* 0x080fe40000410000 */
[----:B------:R-:W-:Y:S02]  /*1a10*/  FMUL.FTZ R60, R60, c[0x0][0x1e8] ;  /* 0x00007a003c3c7a20 */ /* 0x000fe40000410000 */
[----:B------:R-:W-:Y:S02]  /*1a20*/  FFMA.FTZ R81, R81, R64, R63 ;  /* 0x0000004051517223 */ /* 0x000fe4000001003f */
[----:B------:R-:W-:Y:S01]  /*1a30*/  FMUL.FTZ R73, R70, R79 ;  /* 0x0000004f46497220 */ /* 0x000fe20000410000 */
[----:B------:R-:W-:Y:S01]  /*1a40*/  FSEL R60, R60, RZ, P4 ;  /* 0x000000ff3c3c7208 */ /* 0x000fe20002000000 */
[----:B------:R-:W-:Y:S01]  /*1a50*/  @P0 FADD.FTZ R72, R35, R72 ;  /* 0x0000004823480221 */ /* 0x000fe20000010000 */
[----:B------:R-:W-:Y:S01]  /*1a60*/  LOP3.LUT P4, RZ, R99, 0xff00, RZ, 0xc0, !PT ;  /* 0x0000ff0063ff7812 */ /* 0x000fe2000788c0ff */
[----:B------:R-:W-:-:S02]  /*1a70*/  FADD.FTZ R77, R84, -R77 ;  /* 0x8000004d544d7221 */ /* 0x000fc40000010000 */
[-CC-:B------:R-:W-:Y:S02]  /*1a80*/  FFMA.FTZ R93, R93, R64.reuse, R63.reuse ;  /* 0x000000405d5d7223 */ /* 0x180fe4000001003f */
[-CC-:B------:R-:W-:Y:S02]  /*1a90*/  FFMA.FTZ R92, R92, R64.reuse, R63.reuse ;  /* 0x000000405c5c7223 */ /* 0x180fe4000001003f */
[-C--:B------:R-:W-:Y:S02]  /*1aa0*/  FFMA.FTZ R88, R88, R64.reuse, R63 ;  /* 0x0000004058587223 */ /* 0x080fe4000001003f */
[----:B------:R-:W-:Y:S02]  /*1ab0*/  FADD.FTZ R87, R94, -R87 ;  /* 0x800000575e577221 */ /* 0x000fe40000010000 */
        /* <DEDUP_REMOVED lines=11> */
[----:B------:R-:W-:Y:S02]  /*1b70*/  FFMA.FTZ R63, R177, R64, R63 ;  /* 0x00000040b13f7223 */ /* 0x000fe4000001003f */
[----:B------:R-:W-:Y:S01]  /*1b80*/  FADD.FTZ R81, R86, -R81 ;  /* 0x8000005156517221 */ /* 0x000fe20000010000 */
[----:B------:R-:W-:Y:S01]  /*1b90*/  FSEL R62, R62, RZ, P1 ;  /* 0x000000ff3e3e7208 */ /* 0x000fe20000800000 */
[----:B------:R-:W-:Y:S01]  /*1ba0*/  FMUL.FTZ R73, R73, c[0x0][0x1e8] ;  /* 0x00007a0049497a20 */ /* 0x000fe20000410000 */
[----:B------:R-:W-:Y:S01]  /*1bb0*/  LOP3.LUT P1, RZ, R99, 0xff000000, RZ, 0xc0, !PT ;  /* 0xff00000063ff7812 */ /* 0x000fe2000782c0ff */
[----:B------:R-:W-:-:S02]  /*1bc0*/  FMUL.FTZ R80, R72, R79 ;  /* 0x0000004f48507220 */ /* 0x000fc40000410000 */
[----:B------:R-:W-:Y:S02]  /*1bd0*/  FMUL.FTZ R77, R152, R77 ;  /* 0x0000004d984d7220 */ /* 0x000fe40000410000 */
[----:B------:R-:W-:Y:S02]  /*1be0*/  FADD.FTZ R93, R156, -R93 ;  /* 0x8000005d9c5d7221 */ /* 0x000fe40000010000 */
[----:B------:R-:W-:Y:S02]  /*1bf0*/  FMUL.FTZ R75, R152, R87 ;  /* 0x00000057984b7220 */ /* 0x000fe40000410000 */
[----:B------:R-:W-:Y:S02]  /*1c00*/  @P0 FADD.FTZ R66, R29, R66 ;  /* 0x000000421d420221 */ /* 0x000fe40000010000 */
[----:B------:R-:W-:Y:S02]  /*1c10*/  FADD.FTZ R63, R176, -R63 ;  /* 0x8000003fb03f7221 */ /* 0x000fe40000010000 */
[----:B------:R-:W-:Y:S01]  /*1c20*/  FMUL.FTZ R71, R152, R81 ;  /* 0x0000005198477220 */ /* 0x000fe20000410000 */
[----:B------:R-:W-:Y:S01]  /*1c30*/  FSEL R81, R73, RZ, P4 ;  /* 0x000000ff49517208 */ /* 0x000fe20002000000 */
[----:B------:R-:W-:Y:S01]  /*1c40*/  FMUL.FTZ R80, R80, c[0x0][0x1e8] ;  /* 0x00007a0050507a20 */ /* 0x000fe20000410000 */
[----:B------:R-:W-:Y:S01]  /*1c50*/  LOP3.LUT P4, RZ, R96, 0xff0000, RZ, 0xc0, !PT ;  /* 0x00ff000060ff7812 */ /* 0x000fe2000788c0ff */
[----:B------:R-:W-:-:S02]  /*1c60*/  @P0 FADD.FTZ R77, R40, R77 ;  /* 0x0000004d284d0221 */ /* 0x000fc40000010000 */
[----:B------:R-:W-:Y:S01]  /*1c70*/  FADD.FTZ R157, R157, -R88 ;  /* 0x800000589d9d7221 */ /* 0x000fe20000010000 */
[----:B------:R-:W-:Y:S01]  /*1c80*/  FSEL R178, R80, RZ, P1 ;  /* 0x000000ff50b27208 */ /* 0x000fe20000800000 */
[----:B------:R-:W-:Y:S01]  /*1c90*/  FMUL.FTZ R73, R152, R93 ;  /* 0x0000005d98497220 */ /* 0x000fe20000410000 */
[----:B------:R-:W-:Y:S01]  /*1ca0*/  LOP3.LUT P1, RZ, R97, 0xff, RZ, 0xc0, !PT ;  /* 0x000000ff61ff7812 */ /* 0x000fe2000782c0ff */
[----:B------:R-:W-:Y:S02]  /*1cb0*/  @P0 FADD.FTZ R75, R38, R75 ;  /* 0x0000004b264b0221 */ /* 0x000fe40000010000 */
[----:B------:R-:W-:Y:S02]  /*1cc0*/  FADD.FTZ R161, R161, -R160 ;  /* 0x800000a0a1a17221 */ /* 0x000fe40000010000 */
[----:B------:R-:W-:Y:S02]  /*1cd0*/  FMUL.FTZ R61, R66, R79 ;  /* 0x0000004f423d7220 */ /* 0x000fe40000410000 */
[----:B------:R-:W-:-:S02]  /*1ce0*/  FMUL.FTZ R156, R152, R63 ;  /* 0x0000003f989c7220 */ /* 0x000fc40000410000 */
[----:B------:R-:W-:Y:S02]  /*1cf0*/  FADD.FTZ R95, R95, -R90 ;  /* 0x8000005a5f5f7221 */ /* 0x000fe40000010000 */
[----:B------:R-:W-:Y:S02]  /*1d00*/  FMUL.FTZ R63, R77, R79 ;  /* 0x0000004f4d3f7220 */ /* 0x000fe40000410000 */
[----:B------:R-:W-:Y:S02]  /*1d10*/  @P0 FADD.FTZ R71, R34, R71 ;  /* 0x0000004722470221 */ /* 0x000fe40000010000 */
[----:B------:R-:W-:Y:S02]  /*1d20*/  @P0 FADD.FTZ R73, R36, R73 ;  /* 0x0000004924490221 */ /* 0x000fe40000010000 */
[----:B------:R-:W-:Y:S02]  /*1d30*/  FMUL.FTZ R76, R152, R157 ;  /* 0x0000009d984c7220 */ /* 0x000fe40000410000 */
[----:B------:R-:W-:-:S02]  /*1d40*/  FMUL.FTZ R80, R75, R79 ;  /* 0x0000004f4b507220 */ /* 0x000fc40000410000 */
[----:B------:R-:W-:Y:S02]  /*1d50*/  FMUL.FTZ R94, R152, R161 ;  /* 0x000000a1985e7220 */ /* 0x000fe40000410000 */
[----:B------:R-:W-:Y:S02]  /*1d60*/  FMUL.FTZ R61, R61, c[0x0][0x1e8] ;  /* 0x00007a003d3d7a20 */ /* 0x000fe40000410000 */
[----:B------:R-:W-:Y:S02]  /*1d70*/  FADD.FTZ R155, R155, -R92 ;  /* 0x8000005c9b9b7221 */ /* 0x000fe40000010000 */
[----:B------:R-:W-:Y:S01]  /*1d80*/  FADD.FTZ R163, R166, -R163 ;  /* 0x800000a3a6a37221 */ /* 0x000fe20000010000 */
[----:B------:R-:W-:Y:S01]  /*1d90*/  FSEL R61, R61, RZ, P5 ;  /* 0x000000ff3d3d7208 */ /* 0x000fe20002800000 */
[----:B------:R-:W-:Y:S01]  /*1da0*/  FMUL.FTZ R92, R152, R95 ;  /* 0x0000005f985c7220 */ /* 0x000fe20000410000 */
[----:B------:R-:W-:Y:S01]  /*1db0*/  LOP3.LUT P5, RZ, R99, 0xff0000, RZ, 0xc0, !PT ;  /* 0x00ff000063ff7812 */ /* 0x000fe200078ac0ff */
[----:B------:R-:W-:Y:S01]  /*1dc0*/  FMUL.FTZ R64, R63, c[0x0][0x1e8] ;  /* 0x00007a003f407a20 */ /* 0x000fe20000410000 */
[----:B------:R-:W-:Y:S01]  /*1dd0*/  F2FP.BF16.PACK_AB R60, R61, R60 ;  /* 0x0000003c3d3c723e */ /* 0x000fe200000010ff */
[-C--:B------:R-:W-:Y:S01]  /*1de0*/  FMUL.FTZ R74, R71, R79.reuse ;  /* 0x0000004f474a7220 */ /* 0x080fe20000410000 */
[----:B------:R-:W-:Y:S01]  /*1df0*/  F2FP.BF16.PACK_AB R61, R83, R62 ;  /* 0x0000003e533d723e */ /* 0x000fe200000010ff */
[----:B------:R-:W-:Y:S01]  /*1e00*/  FMUL.FTZ R82, R73, R79 ;  /* 0x0000004f49527220 */ /* 0x000fe20000410000 */
[----:B------:R-:W-:Y:S01]  /*1e10*/  FSEL R90, R64, RZ, P1 ;  /* 0x000000ff405a7208 */ /* 0x000fe20000800000 */
[----:B------:R-:W-:Y:S01]  /*1e20*/  @P0 FADD.FTZ R76, R39, R76 ;  /* 0x0000004c274c0221 */ /* 0x000fe20000010000 */
[----:B------:R-:W-:Y:S01]  /*1e30*/  F2FP.BF16.PACK_AB R62, R81, R78 ;  /* 0x0000004e513e723e */ /* 0x000fe200000010ff */
[----:B------:R-:W-:Y:S01]  /*1e40*/  FMUL.FTZ R80, R80, c[0x0][0x1e8] ;  /* 0x00007a0050507a20 */ /* 0x000fe20000410000 */
[----:B------:R-:W-:Y:S01]  /*1e50*/  ISETP.NE.U32.AND P1, PT, RZ, c[0x0][0x258], PT ;  /* 0x00009600ff007a0c */ /* 0x000fe20003f25070 */
[----:B------:R-:W-:Y:S01]  /*1e60*/  @P0 FADD.FTZ R94, R43, R94 ;  /* 0x0000005e2b5e0221 */ /* 0x000fe20000010000 */
[----:B------:R-:W-:Y:S01]  /*1e70*/  HFMA2.MMA R99, -RZ, RZ, 0, 9.5367431640625e-07 ;  /* 0x00000010ff637435 */ /* 0x000fe200000001ff */
[----:B------:R-:W-:Y:S01]  /*1e80*/  FMUL.FTZ R163, R152, R163 ;  /* 0x000000a398a37220 */ /* 0x000fe20000410000 */
[----:B------:R-:W-:Y:S01]  /*1e90*/  FSEL R88, R80, RZ, P4 ;  /* 0x000000ff50587208 */ /* 0x000fe20002000000 */
[----:B------:R-:W-:Y:S01]  /*1ea0*/  FADD.FTZ R169, R169, -R164 ;  /* 0x800000a4a9a97221 */ /* 0x000fe20000010000 */
[----:B------:R-:W-:Y:S01]  /*1eb0*/  LOP3.LUT P4, RZ, R97, 0xff000000, RZ, 0xc0, !PT ;  /* 0xff00000061ff7812 */ /* 0x000fe2000788c0ff */
[----:B------:R-:W-:Y:S01]  /*1ec0*/  @P0 FADD.FTZ R92, R41, R92 ;  /* 0x0000005c295c0221 */ /* 0x000fe20000010000 */
[----:B------:R-:W-:Y:S01]  /*1ed0*/  ISETP.NE.AND.EX P1, PT, RZ, c[0x0][0x25c], PT, P1 ;  /* 0x00009700ff007a0c */ /* 0x000fe20003f25310 */
[----:B------:R-:W-:-:S02]  /*1ee0*/  FMUL.FTZ R74, R74, c[0x0][0x1e8] ;  /* 0x00007a004a4a7a20 */ /* 0x000fc40000410000 */
[----:B------:R-:W-:Y:S02]  /*1ef0*/  FMUL.FTZ R82, R82, c[0x0][0x1e8] ;  /* 0x00007a0052527a20 */ /* 0x000fe40000410000 */
[-C--:B------:R-:W-:Y:S01]  /*1f00*/  FMUL.FTZ R87, R76, R79.reuse ;  /* 0x0000004f4c577220 */ /* 0x080fe20000410000 */
[----:B------:R-:W-:Y:S01]  /*1f10*/  FSEL R91, R74, RZ, P5 ;  /* 0x000000ff4a5b7208 */ /* 0x000fe20002800000 */
[----:B------:R-:W-:Y:S01]  /*1f20*/  FMUL.FTZ R64, R94, R79 ;  /* 0x0000004f5e407220 */ /* 0x000fe20000410000 */
[----:B------:R-:W-:Y:S01]  /*1f30*/  LOP3.LUT P5, RZ, R96, 0xff000000, RZ, 0xc0, !PT ;  /* 0xff00000060ff7812 */ /* 0x000fe200078ac0ff */
[----:B------:R-:W-:Y:S01]  /*1f40*/  @P0 FADD.FTZ R163, R44, R163 ;  /* 0x000000a32ca30221 */ /* 0x000fe20000010000 */
[----:B------:R-:W-:Y:S01]  /*1f50*/  FSEL R86, R82, RZ, P2 ;  /* 0x000000ff52567208 */ /* 0x000fe20001000000 */
[----:B------:R-:W-:Y:S01]  /*1f60*/  FMUL.FTZ R98, R152, R169 ;  /* 0x000000a998627220 */ /* 0x000fe20000410000 */
[----:B------:R-:W-:Y:S01]  /*1f70*/  MOV R82, R2 ;  /* 0x0000000200527202 */ /* 0x000fe20000000f00 */
[----:B------:R-:W-:Y:S01]  /*1f80*/  FMUL.FTZ R80, R92, R79 ;  /* 0x0000004f5c507220 */ /* 0x000fe20000410000 */
[----:B------:R-:W-:Y:S01]  /*1f90*/  LOP3.LUT P2, RZ, R97, 0xff00, RZ, 0xc0, !PT ;  /* 0x0000ff0061ff7812 */ /* 0x000fe2000784c0ff */
[----:B------:R-:W-:Y:S01]  /*1fa0*/  FMUL.FTZ R89, R87, c[0x0][0x1e8] ;  /* 0x00007a0057597a20 */ /* 0x000fe20000410000 */
[----:B------:R-:W-:Y:S01]  /*1fb0*/  F2FP.BF16.PACK_AB R63, R178, R91 ;  /* 0x0000005bb23f723e */ /* 0x000fe200000010ff */
[----:B------:R-:W-:-:S02]  /*1fc0*/  FMUL.FTZ R64, R64, c[0x0][0x1e8] ;  /* 0x00007a0040407a20 */ /* 0x000fc40000410000 */
[----:B------:R-:W-:Y:S01]  /*1fd0*/  FMUL.FTZ R78, R163, R79 ;  /* 0x0000004fa34e7220 */ /* 0x000fe20000410000 */
[----:B------:R-:W-:Y:S01]  /*1fe0*/  FSEL R89, R89, RZ, P5 ;  /* 0x000000ff59597208 */ /* 0x000fe20002800000 */
[----:B------:R-:W-:Y:S01]  /*1ff0*/  FMUL.FTZ R74, R152, R155 ;  /* 0x0000009b984a7220 */ /* 0x000fe20000410000 */
[----:B------:R-:W-:Y:S01]  /*2000*/  LOP3.LUT P5, RZ, R82, 0xff, RZ, 0xc0, !PT ;  /* 0x000000ff52ff7812 */ /* 0x000fe200078ac0ff */
[----:B------:R-:W-:Y:S02]  /*2010*/  FMUL.FTZ R80, R80, c[0x0][0x1e8] ;  /* 0x00007a0050507a20 */ /* 0x000fe40000410000 */
[----:B------:R-:W-:Y:S02]  /*2020*/  @P0 FADD.FTZ R98, R47, R98 ;  /* 0x000000622f620221 */ /* 0x000fe40000010000 */
[----:B------:R-:W-:Y:S01]  /*2030*/  FADD.FTZ R159, R158, -R159 ;  /* 0x8000009f9e9f7221 */ /* 0x000fe20000010000 */
[----:B------:R-:W-:Y:S01]  /*2040*/  FSEL R158, R64, RZ, P4 ;  /* 0x000000ff409e7208 */ /* 0x000fe20002000000 */
[----:B------:R-:W-:Y:S01]  /*2050*/  FMUL.FTZ R78, R78, c[0x0][0x1e8] ;  /* 0x00007a004e4e7a20 */ /* 0x000fe20000410000 */
[----:B------:R-:W-:Y:S01]  /*2060*/  FSEL R91, R80, RZ, P2 ;  /* 0x000000ff505b7208 */ /* 0x000fe20001000000 */
[----:B------:R-:W-:Y:S01]  /*2070*/  @P0 FADD.FTZ R74, R37, R74 ;  /* 0x0000004a254a0221 */ /* 0x000fe20000010000 */
[----:B------:R-:W-:Y:S01]  /*2080*/  ISETP.NE.U32.AND P2, PT, RZ, c[0x0][0x258], PT ;  /* 0x00009600ff007a0c */ /* 0x000fe20003f45070 */
[----:B------:R-:W-:Y:S01]  /*2090*/  FMUL.FTZ R64, R98, R79 ;  /* 0x0000004f62407220 */ /* 0x000fe20000410000 */
[----:B------:R-:W-:Y:S01]  /*20a0*/  FSEL R93, R78, RZ, P5 ;  /* 0x000000ff4e5d7208 */ /* 0x000fe20002800000 */
[----:B------:R-:W-:Y:S01]  /*20b0*/  FMUL.FTZ R159, R152, R159 ;  /* 0x0000009f989f7220 */ /* 0x000fe20000410000 */
[----:B------:R-:W-:Y:S01]  /*20c0*/  LOP3.LUT P5, RZ, R2, 0xff000000, RZ, 0xc0, !PT ;  /* 0xff00000002ff7812 */ /* 0x000fe200078ac0ff */
[----:B------:R-:W-:Y:S01]  /*20d0*/  FADD.FTZ R167, R167, -R162 ;  /* 0x800000a2a7a77221 */ /* 0x000fe20000010000 */
[----:B------:R-:W-:Y:S01]  /*20e0*/  ISETP.NE.AND.EX P2, PT, RZ, c[0x0][0x25c], PT, P2 ;  /* 0x00009700ff007a0c */ /* 0x000fe20003f45320 */
[----:B------:R-:W-:Y:S01]  /*20f0*/  FMUL.FTZ R85, R74, R79 ;  /* 0x0000004f4a557220 */ /* 0x000fe20000410000 */
[----:B------:R-:W-:Y:S01]  /*2100*/  LOP3.LUT P4, RZ, R2, 0xff0000, RZ, 0xc0, !PT ;  /* 0x00ff000002ff7812 */ /* 0x000fe2000788c0ff */
[----:B------:R-:W-:-:S02]  /*2110*/  FADD.FTZ R165, R168, -R165 ;  /* 0x800000a5a8a57221 */ /* 0x000fc40000010000 */
[----:B------:R-:W-:Y:S02]  /*2120*/  FADD.FTZ R171, R170, -R171 ;  /* 0x800000abaaab7221 */ /* 0x000fe40000010000 */
[----:B------:R-:W-:Y:S02]  /*2130*/  FADD.FTZ R173, R173, -R172 ;  /* 0x800000acadad7221 */ /* 0x000fe40000010000 */
[----:B------:R-:W-:Y:S02]  /*2140*/  FADD.FTZ R175, R175, -R174 ;  /* 0x800000aeafaf7221 */ /* 0x000fe40000010000 */
[----:B------:R-:W-:Y:S02]  /*2150*/  FMUL.FTZ R64, R64, c[0x0][0x1e8] ;  /* 0x00007a0040407a20 */ /* 0x000fe40000410000 */
[----:B------:R-:W-:Y:S02]  /*2160*/  @P0 FADD.FTZ R159, R42, R159 ;  /* 0x0000009f2a9f0221 */ /* 0x000fe40000010000 */
[----:B------:R-:W-:-:S02]  /*2170*/  FMUL.FTZ R96, R152, R167 ;  /* 0x000000a798607220 */ /* 0x000fc40000410000 */
[----:B------:R-:W-:Y:S01]  /*2180*/  FMUL.FTZ R85, R85, c[0x0][0x1e8] ;  /* 0x00007a0055557a20 */ /* 0x000fe20000410000 */
[----:B------:R-:W-:Y:S01]  /*2190*/  SEL R78, R159, R58, P1 ;  /* 0x0000003a9f4e7207 */ /* 0x000fe20000800000 */
[C---:B------:R-:W-:Y:S02]  /*21a0*/  FMUL.FTZ R165, R152.reuse, R165 ;  /* 0x000000a598a57220 */ /* 0x040fe40000410000 */
[C---:B------:R-:W-:Y:S01]  /*21b0*/  FMUL.FTZ R171, R152.reuse, R171 ;  /* 0x000000ab98ab7220 */ /* 0x040fe20000410000 */
[----:B------:R-:W-:Y:S01]  /*21c0*/  FSEL R87, R85, RZ, P6 ;  /* 0x000000ff55577208 */ /* 0x000fe20003000000 */
[C---:B------:R-:W-:Y:S01]  /*21d0*/  FMUL.FTZ R154, R152.reuse, R173 ;  /* 0x000000ad989a7220 */ /* 0x040fe20000410000 */
[----:B------:R-:W-:Y:S01]  /*21e0*/  LOP3.LUT P6, RZ, R97, 0xff0000, RZ, 0xc0, !PT ;  /* 0x00ff000061ff7812 */ /* 0x000fe200078cc0ff */
[----:B------:R-:W-:Y:S01]  /*21f0*/  FMUL.FTZ R175, R152, R175 ;  /* 0x000000af98af7220 */ /* 0x000fe20000410000 */
[----:B------:R-:W-:Y:S01]  /*2200*/  FSEL R152, R64, RZ, P5 ;  /* 0x000000ff40987208 */ /* 0x000fe20002800000 */
[----:B------:R-:W-:Y:S01]  /*2210*/  FMUL.FTZ R82, R159, R79 ;  /* 0x0000004f9f527220 */ /* 0x000fe20000410000 */
[----:B------:R-:W-:Y:S01]  /*2220*/  SEL R64, R65, R52, P1 ;  /* 0x0000003441407207 */ /* 0x000fe20000800000 */
[----:B------:R-:W-:Y:S01]  /*2230*/  @P0 FADD.FTZ R96, R45, R96 ;  /* 0x000000602d600221 */ /* 0x000fe20000010000 */
[----:B------:R-:W-:Y:S01]  /*2240*/  SEL R65, R66, R53, P1 ;  /* 0x0000003542417207 */ /* 0x000fe20000800000 */
[----:B------:R-:W-:Y:S01]  /*2250*/  @P0 FADD.FTZ R165, R46, R165 ;  /* 0x000000a52ea50221 */ /* 0x000fe20000010000 */
[----:B------:R-:W-:Y:S01]  /*2260*/  SEL R66, R67, R54, P1 ;  /* 0x0000003643427207 */ /* 0x000fe20000800000 */
[----:B------:R-:W-:Y:S01]  /*2270*/  FMUL.FTZ R82, R82, c[0x0][0x1e8] ;  /* 0x00007a0052527a20 */ /* 0x000fe20000410000 */
[----:B------:R-:W-:Y:S01]  /*2280*/  SEL R67, R68, R55, P1 ;  /* 0x0000003744437207 */ /* 0x000fe20000800000 */
[-C--:B------:R-:W-:Y:S01]  /*2290*/  FMUL.FTZ R80, R96, R79.reuse ;  /* 0x0000004f60507220 */ /* 0x080fe20000410000 */
[----:B------:R-:W-:Y:S01]  /*22a0*/  SEL R68, R69, R56, P1 ;  /* 0x0000003845447207 */ /* 0x000fe20000800000 */
[----:B------:R-:W-:Y:S01]  /*22b0*/  FMUL.FTZ R81, R165, R79 ;  /* 0x0000004fa5517220 */ /* 0x000fe20000410000 */
[----:B------:R-:W-:Y:S01]  /*22c0*/  SEL R69, R70, R57, P1 ;  /* 0x0000003946457207 */ /* 0x000fe20000800000 */
[----:B------:R-:W-:Y:S01]  /*22d0*/  FMUL.FTZ R80, R80, c[0x0][0x1e8] ;  /* 0x00007a0050507a20 */ /* 0x000fe20000410000 */
[----:B------:R-:W-:Y:S01]  /*22e0*/  SEL R70, R71, R58, P1 ;  /* 0x0000003a47467207 */ /* 0x000fe20000800000 */
[----:B------:R-:W-:Y:S01]  /*22f0*/  @P0 FADD.FTZ R171, R48, R171 ;  /* 0x000000ab30ab0221 */ /* 0x000fe20000010000 */
[----:B------:R-:W-:Y:S01]  /*2300*/  SEL R71, R72, R59, P1 ;  /* 0x0000003b48477207 */ /* 0x000fe20000800000 */
[----:B------:R-:W-:Y:S01]  /*2310*/  @P0 FADD.FTZ R154, R49, R154 ;  /* 0x0000009a319a0221 */ /* 0x000fe20000010000 */
[----:B------:R-:W-:Y:S01]  /*2320*/  FSEL R97, R82, RZ, P6 ;  /* 0x000000ff52617208 */ /* 0x000fe20003000000 */
[----:B------:R-:W-:Y:S01]  /*2330*/  FMUL.FTZ R81, R81, c[0x0][0x1e8] ;  /* 0x00007a0051517a20 */ /* 0x000fe20000410000 */
[----:B------:R-:W-:Y:S01]  /*2340*/  SEL R72, R73, R52, P1 ;  /* 0x0000003449487207 */ /* 0x000fe20000800000 */
[----:B------:R-:W-:Y:S01]  /*2350*/  @P0 FADD.FTZ R175, R50, R175 ;  /* 0x000000af32af0221 */ /* 0x000fe20000010000 */
[----:B------:R-:W-:Y:S01]  /*2360*/  LOP3.LUT P6, RZ, R2, 0xff00, RZ, 0xc0, !PT ;  /* 0x0000ff0002ff7812 */ /* 0x000fe200078cc0ff */
[----:B------:R-:W-:Y:S01]  /*2370*/  @P0 FADD.FTZ R156, R51, R156 ;  /* 0x0000009c339c0221 */ /* 0x000fe20000010000 */
[----:B------:R-:W-:Y:S01]  /*2380*/  @P2 MOV R85, 0x20 ;  /* 0x0000002000552802 */ /* 0x000fe20000000f00 */
[----:B------:R-:W-:Y:S01]  /*2390*/  IMAD.WIDE.U32 R82, R150, R99, c[0x0][0x248] ;  /* 0x0000920096527625 */ /* 0x000fe200078e0063 */
[----:B------:R-:W-:-:S02]  /*23a0*/  SEL R73, R74, R53, P1 ;  /* 0x000000354a497207 */ /* 0x000fc40000800000 */
[----:B------:R-:W-:Y:S01]  /*23b0*/  SEL R74, R75, R54, P1 ;  /* 0x000000364b4a7207 */ /* 0x000fe20000800000 */
[----:B------:R-:W-:Y:S01]  /*23c0*/  @P2 IMAD.WIDE.U32 R84, R150, R85, c[0x0][0x258] ;  /* 0x0000960096542625 */ /* 0x000fe200078e0055 */
[----:B------:R-:W-:Y:S02]  /*23d0*/  SEL R75, R76, R55, P1 ;  /* 0x000000374c4b7207 */ /* 0x000fe40000800000 */
[-C--:B------:R-:W-:Y:S02]  /*23e0*/  SEL R76, R77, R56.reuse, P1 ;  /* 0x000000384d4c7207 */ /* 0x080fe40000800000 */
[----:B------:R-:W-:Y:S01]  /*23f0*/  FSEL R2, R80, RZ, P6 ;  /* 0x000000ff50027208 */ /* 0x000fe20003000000 */
[----:B------:R0:W-:Y:S01]  /*2400*/  @P2 STG.E.128 [R84.64], R64 ;  /* 0x0000004054002986 */ /* 0x0001e2000c101d04 */
[----:B------:R-:W-:Y:S02]  /*2410*/  SEL R77, R92, R57, P1 ;  /* 0x000000395c4d7207 */ /* 0x000fe40000800000 */
[----:B------:R-:W-:Y:S01]  /*2420*/  @P2 MOV R80, 0x20 ;  /* 0x0000002000502802 */ /* 0x000fe20000000f00 */
[----:B------:R1:W-:Y:S01]  /*2430*/  @P2 STG.E.128 [R84.64+0x10], R68 ;  /* 0x0000104454002986 */ /* 0x0003e2000c101d04 */
[C---:B------:R-:W-:Y:S01]  /*2440*/  SEL R56, R171.reuse, R56, P1 ;  /* 0x00000038ab387207 */ /* 0x040fe20000800000 */
[----:B------:R-:W-:Y:S01]  /*2450*/  FMUL.FTZ R171, R171, R79 ;  /* 0x0000004fabab7220 */ /* 0x000fe20000410000 */
[C---:B------:R-:W-:Y:S01]  /*2460*/  SEL R57, R154.reuse, R57, P1 ;  /* 0x000000399a397207 */ /* 0x040fe20000800000 */
[-C--:B------:R-:W-:Y:S01]  /*2470*/  FMUL.FTZ R154, R154, R79.reuse ;  /* 0x0000004f9a9a7220 */ /* 0x080fe20000410000 */
[----:B------:R-:W-:Y:S01]  /*2480*/  FSEL R95, R81, RZ, P4 ;  /* 0x000000ff515f7208 */ /* 0x000fe20002000000 */
[----:B------:R-:W-:Y:S01]  /*2490*/  @P2 IMAD.WIDE.U32 R80, R151, R80, c[0x0][0x258] ;  /* 0x0000960097502625 */ /* 0x000fe200078e0050 */
[C---:B------:R-:W-:Y:S01]  /*24a0*/  LOP3.LUT P6, RZ, R3.reuse, 0xff, RZ, 0xc0, !PT ;  /* 0x000000ff03ff7812 */ /* 0x040fe200078cc0ff */
[----:B------:R-:W-:Y:S01]  /*24b0*/  STG.E.128 [R82.64], R60 ;  /* 0x0000003c52007986 */ /* 0x000fe2000c101d04 */
        /* <DEDUP_REMOVED lines=38> */
[----:B------:R-:W-:-:S03]  /*2720*/  ISETP.GE.AND P0, PT, R148, c[0x0][0x164], PT ;  /* 0x0000590094007a0c */ /* 0x000fc60003f06270 */
[----:B------:R0:W-:Y:S04]  /*2730*/  @P2 STG.E.128 [R68.64+0x10], R56 ;  /* 0x0000103844002986 */ /* 0x0001e8000c101d04 */
[----:B------:R0:W-:Y:S06]  /*2740*/  STG.E.128 [R70.64], R64 ;  /* 0x0000004046007986 */ /* 0x0001ec000c101d04 */
[----:B0-----:R-:W-:Y:S01]  /*2750*/  @P0 CALL.REL.NOINC `(.L_x_4281) ;  /* 0x0000001000000944 */ /* 0x001fe20003c00000 */
[----:B------:R-:W-:Y:S05]  /*2760*/  BRA `(.L_x_4282) ;  /* 0xffffdcc000007947 */ /* 0x000fea000383ffff */
.L_x_4281:
        /* <DEDUP_REMOVED lines=48> */
.L_x_4278:
        /* <DEDUP_REMOVED lines=21> */
.L_x_4279:
[----:B------:R-:W-:Y:S01]  /*2bc0*/  HFMA2.MMA R64, -RZ, RZ, 0, 9.5367431640625e-07 ;  /* 0x00000010ff407435 */ /* 0x000fe200000001ff */
[----:B------:R-:W-:-:S02]  /*2bd0*/  MOV R63, R65 ;  /* 0x00000041003f7202 */ /* 0x000fc40000000f00 */
[----:B------:R-:W-:Y:S02]  /*2be0*/  MOV R66, 0x1f ;  /* 0x0000001f00427802 */ /* 0x000fe40000000f00 */
[----:B------:R-:W-:Y:S02]  /*2bf0*/  MOV R69, 0xffffffff ;  /* 0xffffffff00457802 */ /* 0x000fe40000000f00 */
[----:B------:R-:W-:Y:S02]  /*2c00*/  MOV R60, 0x2c20 ;  /* 0x00002c20003c7802 */ /* 0x000fe40000000f00 */
[----:B-----5:R-:W-:Y:S05]  /*2c10*/  CALL.REL.NOINC `($__internal_89_$__cuda_sm70_shflsync_down_p) ;  /* 0x0000046000007944 */ /* 0x020fea0003c00000 */
[----:B-1----:R-:W-:Y:S01]  /*2c20*/  MOV R62, R63 ;  /* 0x0000003f003e7202 */ /* 0x002fe20000000f00 */
[----:B0-----:R-:W-:Y:S05]  /*2c30*/  BRA `(.L_x_4283) ;  /* 0xffffe7c000007947 */ /* 0x001fea000383ffff */
.L_x_4280:
[----:B------:R-:W-:Y:S01]  /*2c40*/  HFMA2.MMA R64, -RZ, RZ, 0, 9.5367431640625e-07 ;  /* 0x00000010ff407435 */ /* 0x000fe200000001ff */
[----:B------:R-:W-:Y:S02]  /*2c50*/  MOV R63, R67 ;  /* 0x00000043003f7202 */ /* 0x000fe40000000f00 */
[----:B------:R-:W-:Y:S02]  /*2c60*/  MOV R66, 0x1f ;  /* 0x0000001f00427802 */ /* 0x000fe40000000f00 */
[----:B------:R-:W-:-:S02]  /*2c70*/  MOV R69, 0xffffffff ;  /* 0xffffffff00457802 */ /* 0x000fc40000000f00 */
[----:B------:R-:W-:Y:S02]  /*2c80*/  MOV R60, 0x2ca0 ;  /* 0x00002ca0003c7802 */ /* 0x000fe40000000f00 */
[----:B01---5:R-:W-:Y:S05]  /*2c90*/  CALL.REL.NOINC `($__internal_89_$__cuda_sm70_shflsync_down_p) ;  /* 0x000003e000007944 */ /* 0x023fea0003c00000 */
[----:B------:R-:W-:Y:S01]  /*2ca0*/  FADD.FTZ R65, R65, R62 ;  /* 0x0000003e41417221 */ /* 0x000fe20000010000 */
[----:B0-----:R-:W-:Y:S01]  /*2cb0*/  HFMA2.MMA R64, -RZ, RZ, 0, 4.76837158203125e-07 ;  /* 0x00000008ff407435 */ /* 0x001fe200000001ff */
[----:B-1----:R-:W-:Y:S01]  /*2cc0*/  FADD.FTZ R68, R67, R63 ;  /* 0x0000003f43447221 */ /* 0x002fe20000010000 */
[----:B------:R-:W-:Y:S02]  /*2cd0*/  MOV R66, 0x1f ;  /* 0x0000001f00427802 */ /* 0x000fe40000000f00 */
[----:B------:R-:W-:Y:S02]  /*2ce0*/  MOV R69, 0xffffffff ;  /* 0xffffffff00457802 */ /* 0x000fe40000000f00 */
[----:B------:R-:W-:Y:S02]  /*2cf0*/  MOV R63, R65 ;  /* 0x00000041003f7202 */ /* 0x000fe40000000f00 */
[----:B------:R-:W-:Y:S02]  /*2d00*/  MOV R60, 0x2d20 ;  /* 0x00002d20003c7802 */ /* 0x000fe40000000f00 */
[----:B------:R-:W-:Y:S05]  /*2d10*/  CALL.REL.NOINC `($__internal_89_$__cuda_sm70_shflsync_down_p) ;  /* 0x0000036000007944 */ /* 0x000fea0003c00000 */
[----:B0-----:R-:W-:Y:S01]  /*2d20*/  HFMA2.MMA R64, -RZ, RZ, 0, 4.76837158203125e-07 ;  /* 0x00000008ff407435 */ /* 0x001fe200000001ff */
[----:B-1----:R-:W-:-:S02]  /*2d30*/  MOV R62, R63 ;  /* 0x0000003f003e7202 */ /* 0x002fc40000000f00 */
[----:B------:R-:W-:Y:S02]  /*2d40*/  MOV R63, R68 ;  /* 0x00000044003f7202 */ /* 0x000fe40000000f00 */
[----:B------:R-:W-:Y:S02]  /*2d50*/  MOV R66, 0x1f ;  /* 0x0000001f00427802 */ /* 0x000fe40000000f00 */
[----:B------:R-:W-:Y:S02]  /*2d60*/  MOV R69, 0xffffffff ;  /* 0xffffffff00457802 */ /* 0x000fe40000000f00 */
[----:B------:R-:W-:Y:S02]  /*2d70*/  MOV R60, 0x2d90 ;  /* 0x00002d90003c7802 */ /* 0x000fe40000000f00 */
[----:B------:R-:W-:Y:S05]  /*2d80*/  CALL.REL.NOINC `($__internal_89_$__cuda_sm70_shflsync_down_p) ;  /* 0x000002f000007944 */ /* 0x000fea0003c00000 */
[----:B------:R-:W-:Y:S01]  /*2d90*/  FADD.FTZ R65, R62, R65 ;  /* 0x000000413e417221 */ /* 0x000fe20000010000 */
[----:B0-----:R-:W-:Y:S01]  /*2da0*/  HFMA2.MMA R64, -RZ, RZ, 0, 2.384185791015625e-07 ;  /* 0x00000004ff407435 */ /* 0x001fe200000001ff */
[----:B-1----:R-:W-:Y:S01]  /*2db0*/  FADD.FTZ R68, R68, R63 ;  /* 0x0000003f44447221 */ /* 0x002fe20000010000 */
[----:B------:R-:W-:Y:S02]  /*2dc0*/  MOV R66, 0x1f ;  /* 0x0000001f00427802 */ /* 0x000fe40000000f00 */
[----:B------:R-:W-:-:S02]  /*2dd0*/  MOV R69, 0xffffffff ;  /* 0xffffffff00457802 */ /* 0x000fc40000000f00 */
[----:B------:R-:W-:Y:S02]  /*2de0*/  MOV R63, R65 ;  /* 0x00000041003f7202 */ /* 0x000fe40000000f00 */
[----:B------:R-:W-:Y:S02]  /*2df0*/  MOV R60, 0x2e10 ;  /* 0x00002e10003c7802 */ /* 0x000fe40000000f00 */
[----:B------:R-:W-:Y:S05]  /*2e00*/  CALL.REL.NOINC `($__internal_89_$__cuda_sm70_shflsync_down_p) ;  /* 0x0000027000007944 */ /* 0x000fea0003c00000 */
[----:B0-----:R-:W-:Y:S01]  /*2e10*/  HFMA2.MMA R64, -RZ, RZ, 0, 2.384185791015625e-07 ;  /* 0x00000004ff407435 */ /* 0x001fe200000001ff */
[----:B-1----:R-:W-:Y:S02]  /*2e20*/  MOV R62, R63 ;  /* 0x0000003f003e7202 */ /* 0x002fe40000000f00 */
[----:B------:R-:W-:Y:S02]  /*2e30*/  MOV R63, R68 ;  /* 0x00000044003f7202 */ /* 0x000fe40000000f00 */
[----:B------:R-:W-:Y:S02]  /*2e40*/  MOV R66, 0x1f ;  /* 0x0000001f00427802 */ /* 0x000fe40000000f00 */
[----:B------:R-:W-:Y:S02]  /*2e50*/  MOV R69, 0xffffffff ;  /* 0xffffffff00457802 */ /* 0x000fe40000000f00 */
[----:B------:R-:W-:-:S02]  /*2e60*/  MOV R60, 0x2e80 ;  /* 0x00002e80003c7802 */ /* 0x000fc40000000f00 */
[----:B------:R-:W-:Y:S05]  /*2e70*/  CALL.REL.NOINC `($__internal_89_$__cuda_sm70_shflsync_down_p) ;  /* 0x0000020000007944 */ /* 0x000fea0003c00000 */
[----:B------:R-:W-:Y:S01]  /*2e80*/  FADD.FTZ R65, R62, R65 ;  /* 0x000000413e417221 */ /* 0x000fe20000010000 */
[----:B0-----:R-:W-:Y:S01]  /*2e90*/  HFMA2.MMA R64, -RZ, RZ, 0, 1.1920928955078125e-07 ;  /* 0x00000002ff407435 */ /* 0x001fe200000001ff */
[----:B-1----:R-:W-:Y:S01]  /*2ea0*/  FADD.FTZ R68, R68, R63 ;  /* 0x0000003f44447221 */ /* 0x002fe20000010000 */
[----:B------:R-:W-:-:S02]  /*2eb0*/  MOV R66, 0x1f ;  /* 0x0000001f00427802 */ /* 0x000fc40000000f00 */
[----:B------:R-:W-:Y:S02]  /*2ec0*/  MOV R69, 0xffffffff ;  /* 0xffffffff00457802 */ /* 0x000fe40000000f00 */
[----:B------:R-:W-:Y:S02]  /*2ed0*/  MOV R63, R65 ;  /* 0x00000041003f7202 */ /* 0x000fe40000000f00 */
[----:B------:R-:W-:Y:S02]  /*2ee0*/  MOV R60, 0x2f00 ;  /* 0x00002f00003c7802 */ /* 0x000fe40000000f00 */
[----:B------:R-:W-:Y:S05]  /*2ef0*/  CALL.REL.NOINC `($__internal_89_$__cuda_sm70_shflsync_down_p) ;  /* 0x0000018000007944 */ /* 0x000fea0003c00000 */
[----:B0-----:R-:W-:Y:S01]  /*2f00*/  HFMA2.MMA R64, -RZ, RZ, 0, 1.1920928955078125e-07 ;  /* 0x00000002ff407435 */ /* 0x001fe200000001ff */
[----:B-1----:R-:W-:Y:S02]  /*2f10*/  MOV R62, R63 ;  /* 0x0000003f003e7202 */ /* 0x002fe40000000f00 */
[----:B------:R-:W-:Y:S02]  /*2f20*/  MOV R63, R68 ;  /* 0x00000044003f7202 */ /* 0x000fe40000000f00 */
[----:B------:R-:W-:Y:S02]  /*2f30*/  MOV R66, 0x1f ;  /* 0x0000001f00427802 */ /* 0x000fe40000000f00 */
[----:B------:R-:W-:-:S02]  /*2f40*/  MOV R69, 0xffffffff ;  /* 0xffffffff00457802 */ /* 0x000fc40000000f00 */
[----:B------:R-:W-:Y:S02]  /*2f50*/  MOV R60, 0x2f70 ;  /* 0x00002f70003c7802 */ /* 0x000fe40000000f00 */
[----:B------:R-:W-:Y:S05]  /*2f60*/  CALL.REL.NOINC `($__internal_89_$__cuda_sm70_shflsync_down_p) ;  /* 0x0000011000007944 */ /* 0x000fea0003c00000 */
[----:B------:R-:W-:Y:S01]  /*2f70*/  FADD.FTZ R65, R62, R65 ;  /* 0x000000413e417221 */ /* 0x000fe20000010000 */
[----:B0-----:R-:W-:Y:S01]  /*2f80*/  HFMA2.MMA R64, -RZ, RZ, 0, 5.9604644775390625e-08 ;  /* 0x00000001ff407435 */ /* 0x001fe200000001ff */
[----:B-1----:R-:W-:Y:S01]  /*2f90*/  FADD.FTZ R67, R68, R63 ;  /* 0x0000003f44437221 */ /* 0x002fe20000010000 */
[----:B------:R-:W-:Y:S02]  /*2fa0*/  MOV R66, 0x1f ;  /* 0x0000001f00427802 */ /* 0x000fe40000000f00 */
[----:B------:R-:W-:Y:S02]  /*2fb0*/  MOV R69, 0xffffffff ;  /* 0xffffffff00457802 */ /* 0x000fe40000000f00 */
[----:B------:R-:W-:Y:S02]  /*2fc0*/  MOV R63, R65 ;  /* 0x00000041003f7202 */ /* 0x000fe40000000f00 */
[----:B------:R-:W-:Y:S02]  /*2fd0*/  MOV R60, 0x2ff0 ;  /* 0x00002ff0003c7802 */ /* 0x000fe40000000f00 */
[----:B------:R-:W-:Y:S05]  /*2fe0*/  CALL.REL.NOINC `($__internal_89_$__cuda_sm70_shflsync_down_p) ;  /* 0x0000009000007944 */ /* 0x000fea0003c00000 */
[----:B0-----:R-:W-:Y:S01]  /*2ff0*/  HFMA2.MMA R64, -RZ, RZ, 0, 5.9604644775390625e-08 ;  /* 0x00000001ff407435 */ /* 0x001fe200000001ff */
[----:B-1----:R-:W-:-:S02]  /*3000*/  MOV R68, R63 ;  /* 0x0000003f00447202 */ /* 0x002fc40000000f00 */
[----:B------:R-:W-:Y:S02]  /*3010*/  MOV R63, R67 ;  /* 0x00000043003f7202 */ /* 0x000fe40000000f00 */
[----:B------:R-:W-:Y:S02]  /*3020*/  MOV R66, 0x1f ;  /* 0x0000001f00427802 */ /* 0x000fe40000000f00 */
[----:B------:R-:W-:Y:S02]  /*3030*/  MOV R69, 0xffffffff ;  /* 0xffffffff00457802 */ /* 0x000fe40000000f00 */
[----:B------:R-:W-:Y:S02]  /*3040*/  MOV R60, 0x3060 ;  /* 0x00003060003c7802 */ /* 0x000fe40000000f00 */
[----:B------:R-:W-:Y:S05]  /*3050*/  CALL.REL.NOINC `($__internal_89_$__cuda_sm70_shflsync_down_p) ;  /* 0x0000002000007944 */ /* 0x000fea0003c00000 */
[----:B-1----:R-:W-:Y:S01]  /*3060*/  MOV R60, R63 ;  /* 0x0000003f003c7202 */ /* 0x002fe20000000f00 */
[----:B0-----:R-:W-:Y:S05]  /*3070*/  BRA `(.L_x_4284) ;  /* 0xffffe4a000007947 */ /* 0x001fea000383ffff */
        .weak           $__internal_89_$__cuda_sm70_shflsync_down_p
        .type           $__internal_89_$__cuda_sm70_shflsync_down_p,@function
        .size           $__internal_89_$__cuda_sm70_shflsync_down_p,(.L_x_9343 - $__internal_89_$__cuda_sm70_shflsync_down_p)
$__internal_89_$__cuda_sm70_shflsync_down_p:
[----:B------:R-:W-:Y:S01]  /*3080*/  HFMA2.MMA R61, -RZ, RZ, 0, 0 ;  /* 0x00000000ff3d7435 */ /* 0x000fe200000001ff */
[----:B------:R-:W-:Y:S04]  /*3090*/  WARPSYNC R69 ;  /* 0x0000004500007348 */ /* 0x000fe80003800000 */
[----:B------:R0:W1:Y:S01]  /*30a0*/  SHFL.DOWN PT, R63, R63, R64, R66 ;  /* 0x080000403f3f7389 */ /* 0x00006200000e0042 */
[----:B------:R-:W-:Y:S05]  /*30b0*/  RET.REL.NODEC R60 `(_ZN10layer_norm13ln_bwd_kernelINS_13Kernel_traitsIf13__nv_bfloat16fS2_fjLj3072ELj1ELj1ELj4ELj16ENS_18Kernel_traits_baseILj3072EfS2_fS2_fjLj128EEEEELb1ELb0ELb0ELb1EEEvNS_9BwdParamsE) ;  /* 0xffffcf403c007950 */ /* 0x000fea0003c3ffff */
.L_x_4285:
        /* <DEDUP_REMOVED lines=12> */
.L_x_9343:


//--------------------- .text._ZN10layer_norm22ln_bwd_finalize_kernelINS_22Kernel_traits_finalizeILj3072Ef13__nv_bfloat16fS2_fjLb0ELj1024ELj4ENS_18Kernel_traits_baseILj3072EfS2_fS2_fjLj1024EEEEELb0ELb0EEEvNS_9BwdParamsE --------------------------
	.section	.text._ZN10layer_norm22ln_bwd_finalize_kernelINS_22Kernel_traits_finalizeILj3072Ef13__nv_bfloat16fS2_fjLb0ELj1024ELj4ENS_18Kernel_traits_baseILj3072EfS2_fS2_fjLj1024EEEEELb0ELb0EEEvNS_9BwdParamsE,"ax",@progbits
	.sectioninfo	@"SHI_REGISTERS=30"
	.align	128
        .global         _ZN10layer_norm22ln_bwd_finalize_kernelINS_22Kernel_traits_finalizeILj3072Ef13__nv_bfloat16fS2_fjLb0ELj1024ELj4ENS_18Kernel_traits_baseILj3072EfS2_fS2_fjLj1024EEEEELb0ELb0EEEvNS_9BwdParamsE
        .type           _ZN10layer_norm22ln_bwd_finalize_kernelINS_22Kernel_traits_finalizeILj3072Ef13__nv_bfloat16fS2_fjLb0ELj1024ELj4ENS_18Kernel_traits_baseILj3072EfS2_fS2_fjLj1024EEEEELb0ELb0EEEvNS_9BwdParamsE,@function
        .size           _ZN10layer_norm22ln_bwd_finalize_kernelINS_22Kernel_traits_finalizeILj3072Ef13__nv_bfloat16fS2_fjLb0ELj1024ELj4ENS_18Kernel_traits_baseILj3072EfS2_fS2_fjLj1024EEEEELb0ELb0EEEvNS_9BwdParamsE,(.L_x_9344 - _ZN10layer_norm22ln_bwd_finalize_kernelINS_22Kernel_traits_finalizeILj3072Ef13__nv_bfloat16fS2_fjLb0ELj1024ELj4ENS_18Kernel_traits_baseILj3072EfS2_fS2_fjLj1024EEEEELb0ELb0EEEvNS_9BwdParamsE)
        .other          _ZN10layer_norm22ln_bwd_finalize_kernelINS_22Kernel_traits_finalizeILj3072Ef13__nv_bfloat16fS2_fjLb0ELj1024ELj4ENS_18Kernel_traits_baseILj3072EfS2_fS2_fjLj1024EEEEELb0ELb0EEEvNS_9BwdParamsE,@"STO_CUDA_ENTRY STV_DEFAULT"
_ZN10layer_norm22ln_bwd_finalize_kernelINS_22Kernel_traits_finalizeILj3072Ef13__nv_bfloat16fS2_fjLb0ELj1024ELj4ENS_18Kernel_traits_baseILj3072EfS2_fS2_fjLj1024EEEEELb0ELb0EEEvNS_9BwdParamsE:
.text._ZN10layer_norm22ln_bwd_finalize_kernelINS_22Kernel_traits_finalizeILj3072Ef13__nv_bfloat16fS2_fjLb0ELj1024ELj4ENS_18Kernel_traits_baseILj3072EfS2_fS2_fjLj1024EEEEELb0ELb0EEEvNS_9BwdParamsE:
        /* <DEDUP_REMOVED lines=19> */
.L_x_4299:
        /* <DEDUP_REMOVED lines=28> */
.L_x_4290:
        /* <DEDUP_REMOVED lines=35> */
.L_x_4289:
[----:B------:R-:W-:Y:S05]  /*0520*/  BSYNC B1 ;  /* 0x0000000000017941 */ /* 0x000fea0003800000 */
.L_x_4288:
        /* <DEDUP_REMOVED lines=23> */
.L_x_4292:
[----:B------:R-:W-:Y:S05]  /*06a0*/  BSYNC B1 ;  /* 0x0000000000017941 */ /* 0x000fea0003800000 */
.L_x_4291:
        /* <DEDUP_REMOVED lines=11> */
.L_x_4293:
[----:B------:R-:W-:Y:S05]  /*0760*/  BSYNC B1 ;  /* 0x0000000000017941 */ /* 0x000fea0003800000 */
.L_x_4287:
[----:B------:R-:W-:Y:S05]  /*0770*/  BSYNC B0 ;  /* 0x0000000000007941 */ /* 0x000fea0003800000 */
.L_x_4286:
        /* <DEDUP_REMOVED lines=11> */
.L_x_4300:
        /* <DEDUP_REMOVED lines=18> */
.L_x_4301:
[----:B---3--:R-:W-:Y:S02]  /*0950*/  FADD.FTZ R4, R4, R9 ;  /* 0x0000000904047221 */ /* 0x008fe40000010000 */
[----:B-12---:R-:W-:-:S03]  /*0960*/  FADD.FTZ R6, R5, R6 ;  /* 0x0000000605067221 */ /* 0x006fc60000010000 */
[----:B------:R1:W-:Y:S04]  /*0970*/  @!P1 STS [R17.X4+0x2000], R4 ;  /* 0x0020000411009388 */ /* 0x0003e80000004800 */
[----:B------:R1:W-:Y:S02]  /*0980*/  @!P1 STS [R17.X4+0x2080], R6 ;  /* 0x0020800611009388 */ /* 0x0003e40000004800 */
.L_x_4294:
        /* <DEDUP_REMOVED lines=15> */
.L_x_4298:
[----:B------:R-:W-:Y:S05]  /*0a80*/  BSYNC B0 ;  /* 0x0000000000007941 */ /* 0x000fea0003800000 */
.L_x_4297:
[C---:B------:R-:W-:Y:S02]  /*0a90*/  ISETP.GT.U32.AND P1, PT, R18.reuse, -0xc01, PT ;  /* 0xfffff3ff1200780c */ /* 0x040fe40003f24070 */
[----:B------:R-:W-:Y:S02]  /*0aa0*/  IADD3 R18, R18, 0xc00, RZ ;  /* 0x00000c0012127810 */ /* 0x000fe40007ffe0ff */
[----:B------:R-:W-:-:S09]  /*0ab0*/  IADD3 R19, R19, 0x600, RZ ;  /* 0x0000060013137810 */ /* 0x000fd20007ffe0ff */
[----:B01----:R-:W-:Y:S05]  /*0ac0*/  @P1 BRA `(.L_x_4299) ;  /* 0xfffff66000001947 */ /* 0x003fea000383ffff */
[----:B------:R-:W-:Y:S05]  /*0ad0*/  EXIT ;  /* 0x000000000000794d */ /* 0x000fea0003800000 */
.L_x_4295:
[----:B--2---:R-:W-:Y:S01]  /*0ae0*/  IMAD.MOV.U32 R9, RZ, RZ, R5 ;  /* 0x000000ffff097224 */ /* 0x004fe200078e0005 */
[----:B------:R-:W-:Y:S01]  /*0af0*/  MOV R8, 0x1 ;  /* 0x0000000100087802 */ /* 0x000fe20000000f00 */
[----:B------:R-:W-:Y:S01]  /*0b00*/  IMAD.MOV.U32 R7, RZ, RZ, 0x1f ;  /* 0x0000001fff077424 */ /* 0x000fe200078e00ff */
[----:B------:R-:W-:Y:S02]  /*0b10*/  MOV R10, 0xffffffff ;  /* 0xffffffff000a7802 */ /* 0x000fe40000000f00 */
[----:B------:R-:W-:Y:S02]  /*0b20*/  MOV R2, 0xb40 ;  /* 0x00000b4000027802 */ /* 0x000fe40000000f00 */
[----:B01----:R-:W-:Y:S05]  /*0b30*/  CALL.REL.NOINC `($__internal_90_$__cuda_sm70_shflsync_bfly_p) ;  /* 0x000003b000007944 */ /* 0x003fea0003c00000 */
[----:B-1----:R-:W-:Y:S01]  /*0b40*/  IMAD.MOV.U32 R2, RZ, RZ, R7 ;  /* 0x000000ffff027224 */ /* 0x002fe200078e0007 */
[----:B0-----:R-:W-:Y:S05]  /*0b50*/  BRA `(.L_x_4300) ;  /* 0xfffffcd000007947 */ /* 0x001fea000383ffff */
.L_x_4296:
[----:B------:R-:W-:Y:S01]  /*0b60*/  HFMA2.MMA R8, -RZ, RZ, 0, 1.1920928955078125e-07 ;  /* 0x00000002ff087435 */ /* 0x000fe200000001ff */
[----:B------:R-:W-:Y:S01]  /*0b70*/  MOV R7, 0x1f ;  /* 0x0000001f00077802 */ /* 0x000fe20000000f00 */
[----:B------:R-:W-:Y:S01]  /*0b80*/  IMAD.MOV.U32 R10, RZ, RZ, -0x1 ;  /* 0xffffffffff0a7424 */ /* 0x000fe200078e00ff */
[----:B------:R-:W-:-:S03]  /*0b90*/  MOV R2, 0xbb0 ;  /* 0x00000bb000027802 */ /* 0x000fc60000000f00 */
[----:B012---:R-:W-:Y:S05]  /*0ba0*/  CALL.REL.NOINC `($__internal_90_$__cuda_sm70_shflsync_bfly_p) ;  /* 0x0000034000007944 */ /* 0x007fea0003c00000 */
[----:B0-----:R-:W-:Y:S01]  /*0bb0*/  HFMA2.MMA R8, -RZ, RZ, 0, 2.384185791015625e-07 ;  /* 0x00000004ff087435 */ /* 0x001fe200000001ff */
[----:B-1----:R-:W-:Y:S01]  /*0bc0*/  FADD.FTZ R9, R9, R7 ;  /* 0x0000000709097221 */ /* 0x002fe20000010000 */
[----:B------:R-:W-:Y:S01]  /*0bd0*/  MOV R7, 0x1f ;  /* 0x0000001f00077802 */ /* 0x000fe20000000f00 */
[----:B------:R-:W-:Y:S01]  /*0be0*/  IMAD.MOV.U32 R10, RZ, RZ, -0x1 ;  /* 0xffffffffff0a7424 */ /* 0x000fe200078e00ff */
[----:B------:R-:W-:-:S02]  /*0bf0*/  MOV R2, 0xc10 ;  /* 0x00000c1000027802 */ /* 0x000fc40000000f00 */
[----:B------:R-:W-:Y:S05]  /*0c00*/  CALL.REL.NOINC `($__internal_90_$__cuda_sm70_shflsync_bfly_p) ;  /* 0x000002e000007944 */ /* 0x000fea0003c00000 */
[----:B0-----:R-:W-:Y:S01]  /*0c10*/  HFMA2.MMA R8, -RZ, RZ, 0, 4.76837158203125e-07 ;  /* 0x00000008ff087435 */ /* 0x001fe200000001ff */
[----:B-1----:R-:W-:Y:S01]  /*0c20*/  FADD.FTZ R9, R9, R7 ;  /* 0x0000000709097221 */ /* 0x002fe20000010000 */
[----:B------:R-:W-:Y:S01]  /*0c30*/  MOV R7, 0x1f ;  /* 0x0000001f00077802 */ /* 0x000fe20000000f00 */
[----:B------:R-:W-:Y:S01]  /*0c40*/  IMAD.MOV.U32 R10, RZ, RZ, -0x1 ;  /* 0xffffffffff0a7424 */ /* 0x000fe200078e00ff */
[----:B------:R-:W-:-:S02]  /*0c50*/  MOV R2, 0xc70 ;  /* 0x00000c7000027802 */ /* 0x000fc40000000f00 */
[----:B------:R-:W-:Y:S05]  /*0c60*/  CALL.REL.NOINC `($__internal_90_$__cuda_sm70_shflsync_bfly_p) ;  /* 0x0000028000007944 */ /* 0x000fea0003c00000 */
[----:B-1----:R-:W-:Y:S01]  /*0c70*/  FADD.FTZ R6, R9, R7 ;  /* 0x0000000709067221 */ /* 0x002fe20000010000 */
[----:B0-----:R-:W-:Y:S01]  /*0c80*/  HFMA2.MMA R8, -RZ, RZ, 0, 9.5367431640625e-07 ;  /* 0x00000010ff087435 */ /* 0x001fe200000001ff */
[----:B------:R-:W-:Y:S01]  /*0c90*/  MOV R7, 0x1f ;  /* 0x0000001f00077802 */ /* 0x000fe20000000f00 */
[----:B------:R-:W-:Y:S01]  /*0ca0*/  IMAD.MOV.U32 R10, RZ, RZ, -0x1 ;  /* 0xffffffffff0a7424 */ /* 0x000fe200078e00ff */
[----:B------:R-:W-:-:S02]  /*0cb0*/  MOV R2, 0xce0 ;  /* 0x00000ce000027802 */ /* 0x000fc40000000f00 */
[----:B------:R-:W-:Y:S02]  /*0cc0*/  MOV R9, R6 ;  /* 0x0000000600097202 */ /* 0x000fe40000000f00 */
[----:B------:R-:W-:Y:S05]  /*0cd0*/  CALL.REL.NOINC `($__internal_90_$__cuda_sm70_shflsync_bfly_p) ;  /* 0x0000021000007944 */ /* 0x000fea0003c00000 */
[----:B0-----:R-:W-:Y:S01]  /*0ce0*/  HFMA2.MMA R8, -RZ, RZ, 0, 5.9604644775390625e-08 ;  /* 0x00000001ff087435 */ /* 0x001fe200000001ff */
[----:B-1----:R-:W-:Y:S01]  /*0cf0*/  MOV R5, R7 ;  /* 0x0000000700057202 */ /* 0x002fe20000000f00 */
[----:B------:R-:W-:Y:S01]  /*0d00*/  IMAD.MOV.U32 R9, RZ, RZ, R4 ;  /* 0x000000ffff097224 */ /* 0x000fe200078e0004 */
[----:B------:R-:W-:Y:S01]  /*0d10*/  MOV R7, 0x1f ;  /* 0x0000001f00077802 */ /* 0x000fe20000000f00 */
[----:B------:R-:W-:Y:S01]  /*0d20*/  IMAD.MOV.U32 R10, RZ, RZ, -0x1 ;  /* 0xffffffffff0a7424 */ /* 0x000fe200078e00ff */
[----:B------:R-:W-:Y:S02]  /*0d30*/  MOV R2, 0xd50 ;  /* 0x00000d5000027802 */ /* 0x000fe40000000f00 */
[----:B------:R-:W-:Y:S05]  /*0d40*/  CALL.REL.NOINC `($__internal_90_$__cuda_sm70_shflsync_bfly_p) ;  /* 0x000001a000007944 */ /* 0x000fea0003c00000 */
[----:B0-----:R-:W-:Y:S01]  /*0d50*/  HFMA2.MMA R8, -RZ, RZ, 0, 1.1920928955078125e-07 ;  /* 0x00000002ff087435 */ /* 0x001fe200000001ff */
[----:B-1----:R-:W-:Y:S01]  /*0d60*/  FADD.FTZ R9, R4, R7 ;  /* 0x0000000704097221 */ /* 0x002fe20000010000 */
[----:B------:R-:W-:Y:S01]  /*0d70*/  MOV R7, 0x1f ;  /* 0x0000001f00077802 */ /* 0x000fe20000000f00 */
[----:B------:R-:W-:Y:S01]  /*0d80*/  IMAD.MOV.U32 R10, RZ, RZ, -0x1 ;  /* 0xffffffffff0a7424 */ /* 0x000fe200078e00ff */
[----:B------:R-:W-:Y:S02]  /*0d90*/  MOV R2, 0xdb0 ;  /* 0x00000db000027802 */ /* 0x000fe40000000f00 */
[----:B------:R-:W-:Y:S05]  /*0da0*/  CALL.REL.NOINC `($__internal_90_$__cuda_sm70_shflsync_bfly_p) ;  /* 0x0000014000007944 */ /* 0x000fea0003c00000 */
        /* <DEDUP_REMOVED lines=12> */
[----:B0-----:R-:W-:Y:S01]  /*0e70*/  HFMA2.MMA R8, -RZ, RZ, 0, 9.5367431640625e-07 ;  /* 0x00000010ff087435 */ /* 0x001fe200000001ff */
[----:B-1----:R-:W-:Y:S01]  /*0e80*/  FADD.FTZ R9, R9, R7 ;  /* 0x0000000709097221 */ /* 0x002fe20000010000 */
[----:B------:R-:W-:Y:S01]  /*0e90*/  MOV R7, 0x1f ;  /* 0x0000001f00077802 */ /* 0x000fe20000000f00 */
[----:B------:R-:W-:Y:S01]  /*0ea0*/  IMAD.MOV.U32 R10, RZ, RZ, -0x1 ;  /* 0xffffffffff0a7424 */ /* 0x000fe200078e00ff */
[----:B------:R-:W-:-:S02]  /*0eb0*/  MOV R2, 0xed0 ;  /* 0x00000ed000027802 */ /* 0x000fc40000000f00 */
[----:B------:R-:W-:Y:S05]  /*0ec0*/  CALL.REL.NOINC `($__internal_90_$__cuda_sm70_shflsync_bfly_p) ;  /* 0x0000002000007944 */ /* 0x000fea0003c00000 */
[----:B-1----:R-:W-:Y:S01]  /*0ed0*/  MOV R4, R7 ;  /* 0x0000000700047202 */ /* 0x002fe20000000f00 */
[----:B0-----:R-:W-:Y:S05]  /*0ee0*/  BRA `(.L_x_4301) ;  /* 0xfffffa6000007947 */ /* 0x001fea000383ffff */
        .weak           $__internal_90_$__cuda_sm70_shflsync_bfly_p
        .type           $__internal_90_$__cuda_sm70_shflsync_bfly_p,@function
        .size           $__internal_90_$__cuda_sm70_shflsync_bfly_p,(.L_x_9344 - $__internal_90_$__cuda_sm70_shflsync_bfly_p)
$__internal_90_$__cuda_sm70_shflsync_bfly_p:
[----:B------:R-:W-:Y:S01]  /*0ef0*/  HFMA2.MMA R3, -RZ, RZ, 0, 0 ;  /* 0x00000000ff037435 */ /* 0x000fe200000001ff */
[----:B------:R-:W-:Y:S04]  /*0f00*/  WARPSYNC R10 ;  /* 0x0000000a00007348 */ /* 0x000fe80003800000 */
[----:B------:R0:W1:Y:S01]  /*0f10*/  SHFL.BFLY PT, R7, R9, R8, R7 ;  /* 0x0c00000809077389 */ /* 0x00006200000e0007 */
[----:B------:R-:W-:Y:S05]  /*0f20*/  RET.REL.NODEC R2 `(_ZN10layer_norm22ln_bwd_finalize_kernelINS_22Kernel_traits_finalizeILj3072Ef13__nv_bfloat16fS2_fjLb0ELj1024ELj4ENS_18Kernel_traits_baseILj3072EfS2_fS2_fjLj1024EEEEELb0ELb0EEEvNS_9BwdParamsE) ;  /* 0xfffff0d002007950 */ /* 0x000fea0003c3ffff */
.L_x_4302:
        /* <DEDUP_REMOVED lines=13> */
.L_x_9344:


//--------------------- .text._ZN10layer_norm13ln_bwd_kernelINS_13Kernel_traitsIf13__nv_bfloat16fS2_fjLj3072ELj1ELj1ELj4ELj16ENS_18Kernel_traits_baseILj3072EfS2_fS2_fjLj128EEEEELb1ELb0ELb1ELb0EEEvNS_9BwdParamsE --------------------------
	.section	.text._ZN10layer_norm13ln_bwd_kernelINS_13Kernel_traitsIf13__nv_bfloat16fS2_fjLj3072ELj1ELj1ELj4ELj16ENS_18Kernel_traits_baseILj3072EfS2_fS2_fjLj128EEEEELb1ELb0ELb1ELb0EEEvNS_9BwdParamsE,"ax",@progbits
	.sectioninfo	@"SHI_REGISTERS=195"
	.align	128
        .global         _ZN10layer_norm13ln_bwd_kernelINS_13Kernel_traitsIf13__nv_bfloat16fS2_fjLj3072ELj1ELj1ELj4ELj16ENS_18Kernel_traits_baseILj3072EfS2_fS2_fjLj128EEEEELb1ELb0ELb1ELb0EEEvNS_9BwdParamsE
        .type           _ZN10layer_norm13ln_bwd_kernelINS_13Kernel_traitsIf13__nv_bfloat16fS2_fjLj3072ELj1ELj1ELj4ELj16ENS_18Kernel_traits_baseILj3072EfS2_fS2_fjLj128EEEEELb1ELb0ELb1ELb0EEEvNS_9BwdParamsE,@function
        .size           _ZN10layer_norm13ln_bwd_kernelINS_13Kernel_traitsIf13__nv_bfloat16fS2_fjLj3072ELj1ELj1ELj4ELj16ENS_18Kernel_traits_baseILj3072EfS2_fS2_fjLj128EEEEELb1ELb0ELb1ELb0EEEvNS_9BwdParamsE,(.L_x_9345 - _ZN10layer_norm13ln_bwd_kernelINS_13Kernel_traitsIf13__nv_bfloat16fS2_fjLj3072ELj1ELj1ELj4ELj16ENS_18Kernel_traits_baseILj3072EfS2_fS2_fjLj128EEEEELb1ELb0ELb1ELb0EEEvNS_9BwdParamsE)
        .other          _ZN10layer_norm13ln_bwd_kernelINS_13Kernel_traitsIf13__nv_bfloat16fS2_fjLj3072ELj1ELj1ELj4ELj16ENS_18Kernel_traits_baseILj3072EfS2_fS2_fjLj128EEEEELb1ELb0ELb1ELb0EEEvNS_9BwdParamsE,@"STO_CUDA_ENTRY STV_DEFAULT"
_ZN10layer_norm13ln_bwd_kernelINS_13Kernel_traitsIf13__nv_bfloat16fS2_fjLj3072ELj1ELj1ELj4ELj16ENS_18Kernel_traits_baseILj3072EfS2_fS2_fjLj128EEEEELb1ELb0ELb1ELb0EEEvNS_9BwdParamsE:
.text._ZN10layer_norm13ln_bwd_kernelINS_13Kernel_traitsIf13__nv_bfloat16fS2_fjLj3072ELj1ELj1ELj4ELj16ENS_18Kernel_traits_baseILj3072EfS2_fS2_fjLj128EEEEELb1ELb0ELb1ELb0EEEvNS_9BwdParamsE:
        /* <DEDUP_REMOVED lines=57> */
.L_x_4371:
[----:B------:R-:W-:-:S04]  /*0390*/  IMAD.MOV.U32 R121, RZ, RZ, 0x4 ;  /* 0x00000004ff797424 */ /* 0x000fc800078e00ff */
[----:B------:R-:W-:-:S06]  /*03a0*/  IMAD.WIDE R114, R0, R121, c[0x0][0x1d8] ;  /* 0x0000760000727625 */ /* 0x000fcc00078e0279 */
[----:B------:R-:W2:Y:S01]  /*03b0*/  LDG.E R114, [R114.64] ;  /* 0x0000000472727981 */ /* 0x000ea2000c1e1900 */
        /* <DEDUP_REMOVED lines=14> */
[----:B-1---5:R-:W-:Y:S01]  /*04a0*/  ISETP.GE.AND P0, PT, R133, 0x1, PT ;  /* 0x000000018500780c */ /* 0x022fe20003f06270 */
        /* <DEDUP_REMOVED lines=18> */
.L_x_4307:
[----:B------:R-:W-:Y:S05]  /*05d0*/  BSYNC B1 ;  /* 0x0000000000017941 */ /* 0x000fea0003800000 */
.L_x_4306:
        /* <DEDUP_REMOVED lines=12> */
.L_x_4309:
[----:B------:R-:W-:Y:S05]  /*06a0*/  BSYNC B1 ;  /* 0x0000000000017941 */ /* 0x000fea0003800000 */
.L_x_4308:
        /* <DEDUP_REMOVED lines=8> */
[----:B--2---:R-:W-:-:S05]  /*0730*/  @P0 IMAD.WIDE.U32 R112, R116, R183, c[0x0][0x218] ;  /* 0x0000860074700625 */ /* 0x004fca00078e00b7 */
[----:B------:R2:W5:Y:S04]  /*0740*/  @P0 LDG.E.128 R8, [R112.64] ;  /* 0x0000000470080981 */ /* 0x000568000c1e1d00 */
[----:B------:R2:W5:Y:S01]  /*0750*/  @P0 LDG.E.128 R4, [R112.64+0x10] ;  /* 0x0000100470040981 */ /* 0x000562000c1e1d00 */
[----:B------:R-:W-:Y:S01]  /*0760*/  HFMA2.MMA R188, -RZ, RZ, 0, 0 ;  /* 0x00000000ffbc7435 */ /* 0x000fe200000001ff */
[----:B------:R-:W-:Y:S05]  /*0770*/  BRA `(.L_x_4310) ;  /* 0x0000109000007947 */ /* 0x000fea0003800000 */
.L_x_4305:
[----:B-1----:R-:W-:-:S06]  /*0780*/  IMAD.WIDE R112, R0, R121, c[0x0][0x1a0] ;  /* 0x0000680000707625 */ /* 0x002fcc00078e0279 */
        /* <DEDUP_REMOVED lines=31> */
[----:B------:R1:W5:Y:S04]  /*0980*/  @P0 LDG.E.128 R24, [R128.64] ;  /* 0x0000000480180981 */ /* 0x000368000c1e1d00 */
[----:B------:R1:W5:Y:S01]  /*0990*/  @P0 LDG.E.128 R20, [R128.64+0x10] ;  /* 0x0000100480140981 */ /* 0x000362000c1e1d00 */
[----:B------:R-:W-:Y:S02]  /*09a0*/  IADD3 R186, R132, 0x80, RZ ;  /* 0x0000008084ba7810 */ /* 0x000fe40007ffe0ff */
[----:B------:R-:W-:Y:S02]  /*09b0*/  IADD3 R185, R185, 0x80, RZ ;  /* 0x00000080b9b97810 */ /* 0x000fe40007ffe0ff */
[----:B------:R-:W-:Y:S01]  /*09c0*/  IADD3 R184, R184, 0x80, RZ ;  /* 0x00000080b8b87810 */ /* 0x000fe20007ffe0ff */
[----:B--2---:R-:W-:-:S02]  /*09d0*/  FADD.FTZ R152, -R182, R113 ;  /* 0x00000071b6987221 */ /* 0x004fc40000010100 */
[C---:B------:R-:W-:Y:S02]  /*09e0*/  FADD.FTZ R112, -R182.reuse, R112 ;  /* 0x00000070b6707221 */ /* 0x040fe40000010100 */
[C---:B------:R-:W-:Y:S01]  /*09f0*/  FADD.FTZ R114, -R182.reuse, R114 ;  /* 0x00000072b6727221 */ /* 0x040fe20000010100 */
[--C-:B----4-:R-:W-:Y:S01]  /*0a00*/  PRMT R113, RZ, 0x5410, R116.reuse ;  /* 0x00005410ff717816 */ /* 0x110fe20000000074 */
[C---:B0-----:R-:W-:Y:S01]  /*0a10*/  FMUL.FTZ R151, R131.reuse, R112 ;  /* 0x0000007083977220 */ /* 0x041fe20000410000 */
[----:B------:R-:W-:Y:S01]  /*0a20*/  PRMT R116, RZ, 0x7610, R116 ;  /* 0x00007610ff747816 */ /* 0x000fe20000000074 */
[----:B------:R-:W-:Y:S02]  /*0a30*/  FADD.FTZ R154, -R182, R115 ;  /* 0x00000073b69a7221 */ /* 0x000fe40000010100 */
[----:B------:R-:W-:Y:S01]  /*0a40*/  FMUL.FTZ R158, R96, R113 ;  /* 0x00000071609e7220 */ /* 0x000fe20000410000 */
[----:B------:R-:W-:Y:S01]  /*0a50*/  PRMT R115, RZ, 0x5410, R117 ;  /* 0x00005410ff737816 */ /* 0x000fe20000000075 */
[----:B------:R-:W-:-:S02]  /*0a60*/  FMUL.FTZ R153, R131, R114 ;  /* 0x0000007283997220 */ /* 0x000fc40000410000 */
[----:B------:R-:W-:Y:S02]  /*0a70*/  FFMA.FTZ R72, R151, R113, R72 ;  /* 0x0000007197487223 */ /* 0x000fe40000010048 */
[----:B------:R-:W-:Y:S02]  /*0a80*/  FADD.FTZ R48, R48, R113 ;  /* 0x0000007130307221 */ /* 0x000fe40000010000 */
[----:B------:R-:W-:Y:S02]  /*0a90*/  FMUL.FTZ R150, R131, R152 ;  /* 0x0000009883967220 */ /* 0x000fe40000410000 */
[----:B------:R-:W-:Y:S02]  /*0aa0*/  FMUL.FTZ R159, R97, R116 ;  /* 0x00000074619f7220 */ /* 0x000fe40000410000 */
[----:B------:R-:W-:Y:S02]  /*0ab0*/  FADD.FTZ R112, RZ, R158 ;  /* 0x0000009eff707221 */ /* 0x000fe40000010000 */
[----:B------:R-:W-:Y:S01]  /*0ac0*/  FFMA.FTZ R113, R151, R158, RZ ;  /* 0x0000009e97717223 */ /* 0x000fe200000100ff */
[----:B-1----:R-:W-:Y:S01]  /*0ad0*/  PRMT R128, RZ, 0x7610, R117 ;  /* 0x00007610ff807816 */ /* 0x002fe20000000075 */
[----:B------:R-:W-:-:S02]  /*0ae0*/  FFMA.FTZ R74, R153, R115, R74 ;  /* 0x00000073994a7223 */ /* 0x000fc4000001004a */
[----:B------:R-:W-:Y:S02]  /*0af0*/  FADD.FTZ R50, R50, R115 ;  /* 0x0000007332327221 */ /* 0x000fe40000010000 */
[----:B------:R-:W-:Y:S02]  /*0b00*/  FMUL.FTZ R160, R98, R115 ;  /* 0x0000007362a07220 */ /* 0x000fe40000410000 */
        /* <DEDUP_REMOVED lines=44> */
.L_x_4312:
[----:B------:R-:W-:Y:S05]  /*0dd0*/  BSYNC B1 ;  /* 0x0000000000017941 */ /* 0x000fea0003800000 */
.L_x_4311:
        /* <DEDUP_REMOVED lines=19> */
[----:B--2---:R-:W-:-:S02]  /*0f10*/  FADD.FTZ R136, -R182, R113 ;  /* 0x00000071b6887221 */ /* 0x004fc40000010100 */
[----:B------:R-:W-:Y:S01]  /*0f20*/  FADD.FTZ R112, -R182, R112 ;  /* 0x00000070b6707221 */ /* 0x000fe20000010100 */
[----:B----4-:R-:W-:-:S03]  /*0f30*/  PRMT R113, RZ, 0x5410, R116 ;  /* 0x00005410ff717816 */ /* 0x010fc60000000074 */
[C---:B0-----:R-:W-:Y:S01]  /*0f40*/  FMUL.FTZ R135, R131.reuse, R112 ;  /* 0x0000007083877220 */ /* 0x041fe20000410000 */
[----:B------:R-:W-:Y:S01]  /*0f50*/  PRMT R116, RZ, 0x7610, R116 ;  /* 0x00007610ff747816 */ /* 0x000fe20000000074 */
[----:B------:R-:W-:Y:S02]  /*0f60*/  FADD.FTZ R138, -R182, R115 ;  /* 0x00000073b68a7221 */ /* 0x000fe40000010100 */
[----:B------:R-:W-:Y:S01]  /*0f70*/  FMUL.FTZ R142, R88, R113 ;  /* 0x00000071588e7220 */ /* 0x000fe20000410000 */
[----:B------:R-:W-:Y:S01]  /*0f80*/  PRMT R115, RZ, 0x5410, R117 ;  /* 0x00005410ff737816 */ /* 0x000fe20000000075 */
[----:B------:R-:W-:Y:S02]  /*0f90*/  FADD.FTZ R114, -R182, R114 ;  /* 0x00000072b6727221 */ /* 0x000fe40000010100 */
[----:B------:R-:W-:Y:S02]  /*0fa0*/  FMUL.FTZ R134, R131, R136 ;  /* 0x0000008883867220 */ /* 0x000fe40000410000 */
[----:B------:R-:W-:-:S02]  /*0fb0*/  FMUL.FTZ R143, R89, R116 ;  /* 0x00000074598f7220 */ /* 0x000fc40000410000 */
[----:B------:R-:W-:Y:S02]  /*0fc0*/  FADD.FTZ R112, R187, R142 ;  /* 0x0000008ebb707221 */ /* 0x000fe40000010000 */
[C---:B------:R-:W-:Y:S01]  /*0fd0*/  FFMA.FTZ R188, R135.reuse, R142, R188 ;  /* 0x0000008e87bc7223 */ /* 0x040fe200000100bc */
[----:B-1----:R-:W-:Y:S01]  /*0fe0*/  PRMT R128, RZ, 0x7610, R117 ;  /* 0x00007610ff807816 */ /* 0x002fe20000000075 */
[----:B------:R-:W-:Y:S02]  /*0ff0*/  FFMA.FTZ R64, R135, R113, R64 ;  /* 0x0000007187407223 */ /* 0x000fe40000010040 */
[----:B------:R-:W-:Y:S02]  /*1000*/  FADD.FTZ R40, R40, R113 ;  /* 0x0000007128287221 */ /* 0x000fe40000010000 */
[----:B------:R-:W-:Y:S02]  /*1010*/  FMUL.FTZ R137, R131, R114 ;  /* 0x0000007283897220 */ /* 0x000fe40000410000 */
[----:B------:R-:W-:-:S02]  /*1020*/  FMUL.FTZ R144, R90, R115 ;  /* 0x000000735a907220 */ /* 0x000fc40000410000 */
[----:B------:R-:W-:Y:S02]  /*1030*/  FADD.FTZ R113, R112, R143 ;  /* 0x0000008f70717221 */ /* 0x000fe40000010000 */
[----:B------:R-:W-:Y:S01]  /*1040*/  FFMA.FTZ R188, R134, R143, R188 ;  /* 0x0000008f86bc7223 */ /* 0x000fe200000100bc */
[----:B------:R-:W-:Y:S01]  /*1050*/  PRMT R117, RZ, 0x5410, R118 ;  /* 0x00005410ff757816 */ /* 0x000fe20000000076 */
[----:B---3--:R-:W-:Y:S02]  /*1060*/  FADD.FTZ R120, -R182, R120 ;  /* 0x00000078b6787221 */ /* 0x008fe40000010100 */
[----:B------:R-:W-:Y:S02]  /*1070*/  FMUL.FTZ R136, R131, R138 ;  /* 0x0000008a83887220 */ /* 0x000fe40000410000 */
[----:B------:R-:W-:Y:S02]  /*1080*/  FMUL.FTZ R145, R91, R128 ;  /* 0x000000805b917220 */ /* 0x000fe40000410000 */
[----:B------:R-:W-:-:S02]  /*1090*/  FADD.FTZ R112, R113, R144 ;  /* 0x0000009071707221 */ /* 0x000fc40000010000 */
[----:B------:R-:W-:Y:S01]  /*10a0*/  FFMA.FTZ R188, R137, R144, R188 ;  /* 0x0000009089bc7223 */ /* 0x000fe200000100bc */
[----:B------:R-:W-:Y:S01]  /*10b0*/  PRMT R148, RZ, 0x7610, R118 ;  /* 0x00007610ff947816 */ /* 0x000fe20000000076 */
[----:B------:R-:W-:Y:S02]  /*10c0*/  FADD.FTZ R118, -R182, R121 ;  /* 0x00000079b6767221 */ /* 0x000fe40000010100 */
[C---:B------:R-:W-:Y:S02]  /*10d0*/  FMUL.FTZ R139, R131.reuse, R120 ;  /* 0x00000078838b7220 */ /* 0x040fe40000410000 */
[----:B------:R-:W-:Y:S02]  /*10e0*/  FMUL.FTZ R146, R84, R117 ;  /* 0x0000007554927220 */ /* 0x000fe40000410000 */
[----:B------:R-:W-:Y:S02]  /*10f0*/  FADD.FTZ R113, R112, R145 ;  /* 0x0000009170717221 */ /* 0x000fe40000010000 */
[----:B------:R-:W-:Y:S01]  /*1100*/  FFMA.FTZ R188, R136, R145, R188 ;  /* 0x0000009188bc7223 */ /* 0x000fe200000100bc */
[----:B------:R-:W-:Y:S01]  /*1110*/  PRMT R129, RZ, 0x5410, R119 ;  /* 0x00005410ff817816 */ /* 0x000fe20000000077 */
[----:B------:R-:W-:-:S02]  /*1120*/  FMUL.FTZ R138, R131, R118 ;  /* 0x00000076838a7220 */ /* 0x000fc40000410000 */
[----:B------:R-:W-:Y:S02]  /*1130*/  FADD.FTZ R122, -R182, R122 ;  /* 0x0000007ab67a7221 */ /* 0x000fe40000010100 */
[----:B------:R-:W-:Y:S02]  /*1140*/  FMUL.FTZ R147, R85, R148 ;  /* 0x0000009455937220 */ /* 0x000fe40000410000 */
[----:B------:R-:W-:Y:S02]  /*1150*/  FADD.FTZ R112, R113, R146 ;  /* 0x0000009271707221 */ /* 0x000fe40000010000 */
[----:B------:R-:W-:Y:S01]  /*1160*/  FFMA.FTZ R188, R139, R146, R188 ;  /* 0x000000928bbc7223 */ /* 0x000fe200000100bc */
[----:B------:R-:W-:Y:S01]  /*1170*/  PRMT R192, RZ, 0x7610, R119 ;  /* 0x00007610ffc07816 */ /* 0x000fe20000000077 */
        /* <DEDUP_REMOVED lines=25> */
.L_x_4314:
[----:B------:R-:W-:Y:S05]  /*1310*/  BSYNC B1 ;  /* 0x0000000000017941 */ /* 0x000fea0003800000 */
.L_x_4313:
        /* <DEDUP_REMOVED lines=15> */
[C---:B--2---:R-:W-:Y:S02]  /*1410*/  FADD.FTZ R168, -R182.reuse, R113 ;  /* 0x00000071b6a87221 */ /* 0x044fe40000010100 */
        /* <DEDUP_REMOVED lines=63> */
.L_x_4310:
[----:B------:R-:W-:Y:S05]  /*1810*/  BSYNC B0 ;  /* 0x0000000000007941 */ /* 0x000fea0003800000 */
.L_x_4304:
[----:B------:R-:W-:Y:S02]  /*1820*/  LOP3.LUT P1, RZ, R130, 0xff, RZ, 0xc0, !PT ;  /* 0x000000ff82ff7812 */ /* 0x000fe4000782c0ff */
[----:B------:R-:W-:-:S02]  /*1830*/  SHF.R.U32.HI R114, RZ, 0x5, R189 ;  /* 0x00000005ff727819 */ /* 0x000fc400000116bd */
[----:B------:R-:W-:Y:S02]  /*1840*/  LOP3.LUT P0, RZ, R189, 0x1f, RZ, 0xc0, !PT ;  /* 0x0000001fbdff7812 */ /* 0x000fe4000780c0ff */
[----:B------:R-:W-:-:S07]  /*1850*/  LOP3.LUT R120, R114, 0x7fffffc, RZ, 0xc0, !PT ;  /* 0x07fffffc72787812 */ /* 0x000fce00078ec0ff */
[----:B------:R-:W-:Y:S01]  /*1860*/  @!P1 IADD3 R120, R120, 0x4, RZ ;  /* 0x0000000478789810 */ /* 0x000fe20007ffe0ff */
[----:B------:R-:W-:Y:S05]  /*1870*/  BRA.DIV ~URZ, `(.L_x_4315) ;  /* 0x000024b27f007947 */ /* 0x000fea000b800000 */
[----:B------:R3:W4:Y:S02]  /*1880*/  SHFL.DOWN PT, R116, R187, 0x10, 0x1f ;  /* 0x0a001f00bb747f89 */ /* 0x00072400000e0000 */
.L_x_4372:
        /* <DEDUP_REMOVED lines=15> */
[----:B------:R3:W4:Y:S01]  /*1980*/  SHFL.DOWN PT, R119, R118, 0x1, 0x1f ;  /* 0x08201f0076777f89 */ /* 0x00072200000e0000 */
[----:B--2---:R-:W-:-:S05]  /*1990*/  FADD.FTZ R122, R117, R122 ;  /* 0x0000007a757a7221 */ /* 0x004fca0000010000 */
[----:B------:R3:W2:Y:S02]  /*19a0*/  SHFL.DOWN PT, R113, R122, 0x1, 0x1f ;  /* 0x08201f007a717f89 */ /* 0x0006a400000e0000 */
.L_x_4373:
[----:B------:R-:W-:Y:S01]  /*19b0*/  @!P0 LOP3.LUT R115, R114, 0x3, RZ, 0xc0, !PT ;  /* 0x0000000372738812 */ /* 0x000fe200078ec0ff */
[----:B-1--4-:R-:W-:Y:S01]  /*19c0*/  FADD.FTZ R128, R119, R118 ;  /* 0x0000007677807221 */ /* 0x012fe20000010000 */
[----:B------:R-:W-:Y:S01]  /*19d0*/  WARPSYNC 0xffffffff ;  /* 0xffffffff00007948 */ /* 0x000fe20003800000 */
[----:B--2---:R-:W-:Y:S01]  /*19e0*/  FADD.FTZ R129, R113, R122 ;  /* 0x0000007a71817221 */ /* 0x004fe20000010000 */
[----:B------:R-:W-:Y:S01]  /*19f0*/  ISETP.GE.AND P6, PT, R133, 0x1, PT ;  /* 0x000000018500780c */ /* 0x000fe20003fc6270 */
[----:B------:R-:W-:Y:S01]  /*1a00*/  @!P0 IMAD.IADD R121, R120, 0x1, R115 ;  /* 0x0000000178798824 */ /* 0x000fe200078e0273 */
[----:B------:R-:W-:Y:S04]  /*1a10*/  BSSY B0, `(.L_x_4317) ;  /* 0x00000be000007945 */ /* 0x000fe80003800000 */
[----:B------:R-:W-:Y:S04]  /*1a20*/  @!P0 STS.64 [R121.X8+0x3000], R128 ;  /* 0x0030008079008388 */ /* 0x000fe80000008a00 */
[----:B------:R-:W-:Y:S01]  /*1a30*/  BAR.SYNC.DEFER_BLOCKING 0x0 ;  /* 0x0000000000007b1d */ /* 0x000fe20000010000 */
[----:B0-----:R-:W-:-:S02]  /*1a40*/  ISETP.NE.AND P0, PT, R190, RZ, PT ;  /* 0x000000ffbe00720c */ /* 0x001fc40003f05270 */
[----:B------:R-:W-:-:S05]  /*1a50*/  @P6 IADD3 R133, R133, -0x1, RZ ;  /* 0xffffffff85856810 */ /* 0x000fca0007ffe0ff */
[----:B------:R-:W-:Y:S01]  /*1a60*/  @P6 IMAD R133, R133, c[0x0][0x168], RZ ;  /* 0x00005a0085856a24 */ /* 0x000fe200078e02ff */
[----:B------:R-:W0:Y:S04]  /*1a70*/  LDS.128 R112, [R120.X8+0x3000] ;  /* 0x0030000078707984 */ /* 0x000e280000008c00 */
[----:B---3--:R-:W1:Y:S01]  /*1a80*/  LDS.128 R116, [R120.X8+0x3010] ;  /* 0x0030100078747984 */ /* 0x008e620000008c00 */
[----:B0-----:R-:W-:Y:S02]  /*1a90*/  FADD.FTZ R123, RZ, R112 ;  /* 0x00000070ff7b7221 */ /* 0x001fe40000010000 */
[----:B------:R-:W-:Y:S02]  /*1aa0*/  FADD.FTZ R112, RZ, R113 ;  /* 0x00000071ff707221 */ /* 0x000fe40000010000 */
[----:B------:R-:W-:Y:S01]  /*1ab0*/  FADD.FTZ R123, R114, R123 ;  /* 0x0000007b727b7221 */ /* 0x000fe20000010000 */
[----:B------:R-:W-:Y:S01]  /*1ac0*/  @P6 SHF.R.S32.HI R114, RZ, 0x1f, R133 ;  /* 0x0000001fff726819 */ /* 0x000fe20000011485 */
[----:B------:R-:W-:Y:S01]  /*1ad0*/  FADD.FTZ R112, R115, R112 ;  /* 0x0000007073707221 */ /* 0x000fe20000010000 */
[----:B------:R-:W-:Y:S01]  /*1ae0*/  @P6 LOP3.LUT R115, R189, 0x7f, RZ, 0xc0, !PT ;  /* 0x0000007fbd736812 */ /* 0x000fe200078ec0ff */
[----:B-1----:R-:W-:Y:S01]  /*1af0*/  FADD.FTZ R123, R123, R116 ;  /* 0x000000747b7b7221 */ /* 0x002fe20000010000 */
[----:B------:R-:W-:Y:S01]  /*1b00*/  @P6 LEA.HI R116, R114, R133, RZ, 0x3 ;  /* 0x0000008572746211 */ /* 0x000fe200078f18ff */
[----:B------:R-:W-:-:S02]  /*1b10*/  FADD.FTZ R112, R112, R117 ;  /* 0x0000007570707221 */ /* 0x000fc40000010000 */
[----:B------:R-:W-:Y:S02]  /*1b20*/  FADD.FTZ R118, R118, R123 ;  /* 0x0000007b76767221 */ /* 0x000fe40000010000 */
[----:B------:R-:W-:Y:S01]  /*1b30*/  FADD.FTZ R114, R119, R112 ;  /* 0x0000007077727221 */ /* 0x000fe20000010000 */
[----:B------:R-:W-:Y:S01]  /*1b40*/  MOV R112, RZ ;  /* 0x000000ff00707202 */ /* 0x000fe20000000f00 */
[----:B------:R-:W-:Y:S01]  /*1b50*/  FMUL.FTZ R113, R118, c[0x0][0x1e0] ;  /* 0x0000780076717a20 */ /* 0x000fe20000410000 */
[----:B------:R-:W-:Y:S01]  /*1b60*/  @P6 LEA.HI.SX32 R112, R116, R115, 0x1d ;  /* 0x0000007374706211 */ /* 0x000fe200078feaff */
[----:B------:R-:W-:-:S03]  /*1b70*/  FMUL.FTZ R114, R114, c[0x0][0x1e0] ;  /* 0x0000780072727a20 */ /* 0x000fc60000410000 */
        /* <DEDUP_REMOVED lines=13> */
.L_x_4320:
[----:B------:R-:W-:Y:S05]  /*1c50*/  BSYNC B1 ;  /* 0x0000000000017941 */ /* 0x000fea0003800000 */
.L_x_4319:
        /* <DEDUP_REMOVED lines=15> */
.L_x_4322:
[----:B------:R-:W-:Y:S05]  /*1d50*/  BSYNC B1 ;  /* 0x0000000000017941 */ /* 0x000fea0003800000 */
.L_x_4321:
        /* <DEDUP_REMOVED lines=15> */
.L_x_4324:
[----:B------:R-:W-:Y:S05]  /*1e50*/  BSYNC B1 ;  /* 0x0000000000017941 */ /* 0x000fea0003800000 */
.L_x_4323:
        /* <DEDUP_REMOVED lines=15> */
.L_x_4326:
[----:B------:R-:W-:Y:S05]  /*1f50*/  BSYNC B1 ;  /* 0x0000000000017941 */ /* 0x000fea0003800000 */
.L_x_4325:
        /* <DEDUP_REMOVED lines=15> */
.L_x_4328:
[----:B------:R-:W-:Y:S05]  /*2050*/  BSYNC B1 ;  /* 0x0000000000017941 */ /* 0x000fea0003800000 */
.L_x_4327:
        /* <DEDUP_REMOVED lines=15> */
.L_x_4330:
[----:B------:R-:W-:Y:S05]  /*2150*/  BSYNC B1 ;  /* 0x0000000000017941 */ /* 0x000fea0003800000 */
.L_x_4329:
        /* <DEDUP_REMOVED lines=15> */
.L_x_4332:
[----:B------:R-:W-:Y:S05]  /*2250*/  BSYNC B1 ;  /* 0x0000000000017941 */ /* 0x000fea0003800000 */
.L_x_4331:
        /* <DEDUP_REMOVED lines=22> */
.L_x_4334:
[----:B------:R-:W-:Y:S05]  /*23c0*/  BSYNC B1 ;  /* 0x0000000000017941 */ /* 0x000fea0003800000 */
.L_x_4333:
[----:B------:R-:W-:Y:S02]  /*23d0*/  ISETP.NE.U32.AND P0, PT, RZ, c[0x0][0x258], PT ;  /* 0x00009600ff007a0c */ /* 0x000fe40003f05070 */
[----:B------:R-:W-:Y:S01]  /*23e0*/  SEL R100, R115, R100, P1 ;  /* 0x0000006473647207 */ /* 0x000fe20000800000 */
        /* <DEDUP_REMOVED lines=10> */
[----:B------:R-:W-:Y:S02]  /*2490*/  @P6 LOP3.LUT P1, RZ, R127, 0xff000000, RZ, 0xc0, !PT ;  /* 0xff0000007fff6812 */ /* 0x000fe4000782c0ff */
[----:B------:R-:W-:-:S02]  /*24a0*/  @P6 PRMT R108, R116, 0x7610, R108 ;  /* 0x00007610746c6816 */ /* 0x000fc4000000006c */
[----:B------:R-:W-:Y:S02]  /*24b0*/  @P6 FSEL R115, R115, RZ, P1 ;  /* 0x000000ff73736208 */ /* 0x000fe40000800000 */
[----:B------:R-:W-:Y:S02]  /*24c0*/  @P6 F2FP.BF16.PACK_AB R183, RZ, R183 ;  /* 0x000000b7ffb7623e */ /* 0x000fe400000010ff */
[----:B------:R-:W-:Y:S01]  /*24d0*/  @P6 PRMT R108, R108, 0x5410, R117 ;  /* 0x000054106c6c6816 */ /* 0x000fe20000000075 */
[----:B------:R-:W-:Y:S01]  /*24e0*/  @P0 IMAD.MOV.U32 R117, RZ, RZ, 0x20 ;  /* 0x00000020ff750424 */ /* 0x000fe200078e00ff */
[----:B------:R-:W-:Y:S02]  /*24f0*/  @P6 MOV R119, 0x10 ;  /* 0x0000001000776802 */ /* 0x000fe40000000f00 */
[----:B------:R-:W-:Y:S01]  /*2500*/  @P6 PRMT R109, R120, 0x7610, R109 ;  /* 0x00007610786d6816 */ /* 0x000fe2000000006d */
[----:B------:R-:W-:Y:S01]  /*2510*/  @P0 IMAD.WIDE.U32 R116, R132, R117, c[0x0][0x258] ;  /* 0x0000960084740625 */ /* 0x000fe200078e0075 */
[----:B------:R-:W-:-:S02]  /*2520*/  @P6 F2FP.BF16.PACK_AB R129, RZ, R129 ;  /* 0x00000081ff81623e */ /* 0x000fc400000010ff */
[----:B------:R-:W-:Y:S01]  /*2530*/  @P6 PRMT R110, R128, 0x7610, R110 ;  /* 0x00007610806e6816 */ /* 0x000fe2000000006e */
[----:B------:R-:W-:Y:S01]  /*2540*/  @P6 IMAD.WIDE.U32 R118, R112, R119, c[0x0][0x248] ;  /* 0x0000920070766625 */ /* 0x000fe200078e0077 */
[----:B------:R-:W-:Y:S01]  /*2550*/  @P6 F2FP.BF16.PACK_AB R115, RZ, R115 ;  /* 0x00000073ff73623e */ /* 0x000fe200000010ff */
[----:B------:R0:W-:Y:S01]  /*2560*/  @P0 STG.E.128 [R116.64], R100 ;  /* 0x0000006474000986 */ /* 0x0001e2000c101d04 */
[----:B------:R-:W-:Y:S02]  /*2570*/  @P6 PRMT R111, R183, 0x7610, R111 ;  /* 0x00007610b76f6816 */ /* 0x000fe4000000006f */
[----:B------:R-:W-:Y:S01]  /*2580*/  @P6 PRMT R109, R109, 0x5410, R121 ;  /* 0x000054106d6d6816 */ /* 0x000fe20000000079 */
[----:B------:R0:W-:Y:S01]  /*2590*/  @P0 STG.E.128 [R116.64+0x10], R104 ;  /* 0x0000106874000986 */ /* 0x0001e2000c101d04 */
[----:B------:R-:W-:Y:S02]  /*25a0*/  @P6 PRMT R110, R110, 0x5410, R129 ;  /* 0x000054106e6e6816 */ /* 0x000fe40000000081 */
[----:B------:R-:W-:-:S02]  /*25b0*/  @P6 PRMT R111, R111, 0x5410, R115 ;  /* 0x000054106f6f6816 */ /* 0x000fc40000000073 */
[----:B------:R-:W-:Y:S02]  /*25c0*/  IADD3 R132, R132, 0x80, RZ ;  /* 0x0000008084847810 */ /* 0x000fe40007ffe0ff */
[----:B------:R-:W-:Y:S01]  /*25d0*/  IADD3 R112, R112, 0x80, RZ ;  /* 0x0000008070707810 */ /* 0x000fe20007ffe0ff */
[----:B------:R0:W-:Y:S04]  /*25e0*/  @P6 STG.E.128 [R118.64], R108 ;  /* 0x0000006c76006986 */ /* 0x0001e8000c101d04 */
.L_x_4318:
[----:B------:R-:W-:Y:S05]  /*25f0*/  BSYNC B0 ;  /* 0x0000000000007941 */ /* 0x000fea0003800000 */
.L_x_4317:
[----:B------:R-:W-:Y:S01]  /*2600*/  BSSY B0, `(.L_x_4335) ;  /* 0x00000a7000007945 */ /* 0x000fe20003800000 */
        /* <DEDUP_REMOVED lines=9> */
[----:B0-----:R-:W-:-:S04]  /*26a0*/  FADD.FTZ R116, R142, -R115 ;  /* 0x800000738e747221 */ /* 0x001fc80000010000 */
[----:B------:R-:W-:-:S08]  /*26b0*/  FMUL.FTZ R115, R131, R116 ;  /* 0x0000007483737220 */ /* 0x000fd00000410000 */
[----:B------:R-:W-:Y:S02]  /*26c0*/  @P0 FADD.FTZ R115, R16, R115 ;  /* 0x0000007310730221 */ /* 0x000fe40000010000 */
.L_x_4338:
[----:B------:R-:W-:Y:S05]  /*26d0*/  BSYNC B1 ;  /* 0x0000000000017941 */ /* 0x000fea0003800000 */
.L_x_4337:
[----:B0-----:R-:W-:Y:S01]  /*26e0*/  @P6 FMUL.FTZ R116, R115, c[0x0][0x1ec] ;  /* 0x00007b0073746a20 */ /* 0x001fe20000410000 */
        /* <DEDUP_REMOVED lines=14> */
.L_x_4340:
[----:B------:R-:W-:Y:S05]  /*27d0*/  BSYNC B1 ;  /* 0x0000000000017941 */ /* 0x000fea0003800000 */
.L_x_4339:
        /* <DEDUP_REMOVED lines=15> */
.L_x_4342:
[----:B------:R-:W-:Y:S05]  /*28d0*/  BSYNC B1 ;  /* 0x0000000000017941 */ /* 0x000fea0003800000 */
.L_x_4341:
        /* <DEDUP_REMOVED lines=15> */
.L_x_4344:
[----:B------:R-:W-:Y:S05]  /*29d0*/  BSYNC B1 ;  /* 0x0000000000017941 */ /* 0x000fea0003800000 */
.L_x_4343:
        /* <DEDUP_REMOVED lines=15> */
.L_x_4346:
[----:B------:R-:W-:Y:S05]  /*2ad0*/  BSYNC B1 ;  /* 0x0000000000017941 */ /* 0x000fea0003800000 */
.L_x_4345:
        /* <DEDUP_REMOVED lines=15> */
.L_x_4348:
[----:B------:R-:W-:Y:S05]  /*2bd0*/  BSYNC B1 ;  /* 0x0000000000017941 */ /* 0x000fea0003800000 */
.L_x_4347:
        /* <DEDUP_REMOVED lines=15> */
.L_x_4350:
[----:B------:R-:W-:Y:S05]  /*2cd0*/  BSYNC B1 ;  /* 0x0000000000017941 */ /* 0x000fea0003800000 */
.L_x_4349:
        /* <DEDUP_REMOVED lines=22> */
.L_x_4352:
[----:B------:R-:W-:Y:S05]  /*2e40*/  BSYNC B1 ;  /* 0x0000000000017941 */ /* 0x000fea0003800000 */
.L_x_4351:
        /* <DEDUP_REMOVED lines=34> */
.L_x_4336:
[----:B------:R-:W-:Y:S05]  /*3070*/  BSYNC B0 ;  /* 0x0000000000007941 */ /* 0x000fea0003800000 */
.L_x_4335:
        /* <DEDUP_REMOVED lines=13> */
.L_x_4356:
[----:B------:R-:W-:Y:S05]  /*3150*/  BSYNC B1 ;  /* 0x0000000000017941 */ /* 0x000fea0003800000 */
.L_x_4355:
        /* <DEDUP_REMOVED lines=15> */
.L_x_4358:
[----:B------:R-:W-:Y:S05]  /*3250*/  BSYNC B1 ;  /* 0x0000000000017941 */ /* 0x000fea0003800000 */
.L_x_4357:
        /* <DEDUP_REMOVED lines=32> */
.L_x_4360:
[----:B------:R-:W-:Y:S05]  /*3460*/  BSYNC B1 ;  /* 0x0000000000017941 */ /* 0x000fea0003800000 */
.L_x_4359:
        /* <DEDUP_REMOVED lines=8> */
.L_x_4362:
[----:B------:R-:W-:Y:S05]  /*34f0*/  BSYNC B1 ;  /* 0x0000000000017941 */ /* 0x000fea0003800000 */
.L_x_4361:
        /* <DEDUP_REMOVED lines=8> */
.L_x_4364:
[----:B------:R-:W-:Y:S05]  /*3580*/  BSYNC B1 ;  /* 0x0000000000017941 */ /* 0x000fea0003800000 */
.L_x_4363:
        /* <DEDUP_REMOVED lines=8> */
.L_x_4366:
[----:B------:R-:W-:Y:S05]  /*3610*/  BSYNC B1 ;  /* 0x0000000000017941 */ /* 0x000fea0003800000 */
.L_x_4365:
        /* <DEDUP_REMOVED lines=8> */
.L_x_4368:
[----:B------:R-:W-:Y:S05]  /*36a0*/  BSYNC B1 ;  /* 0x0000000000017941 */ /* 0x000fea0003800000 */
.L_x_4367:
        /* <DEDUP_REMOVED lines=8> */
.L_x_4370:
[----:B------:R-:W-:Y:S05]  /*3730*/  BSYNC B1 ;  /* 0x0000000000017941 */ /* 0x000fea0003800000 */
.L_x_4369:
        /* <DEDUP_REMOVED lines=8> */
[----:B------:R-:W-:Y:S01]  /*37c0*/  @P6 FMUL.FTZ R113, R113, c[0x0][0x1e8] ;  /* 0x00007a0071716a20 */ /* 0x000fe20000410000 */
[----:B------:R-:W-:Y:S01]  /*37d0*/  @P6 FSEL R114, R114, RZ, P0 ;  /* 0x000000ff72726208 */ /* 0x000fe20000000000 */
[----:B------:R-:W-:Y:S01]  /*37e0*/  @P6 FMUL.FTZ R120, R120, c[0x0][0x1e8] ;  /* 0x00007a0078786a20 */ /* 0x000fe20000410000 */
[----:B------:R-:W-:Y:S01]  /*37f0*/  ISETP.NE.U32.AND P0, PT, RZ, c[0x0][0x258], PT ;  /* 0x00009600ff007a0c */ /* 0x000fe20003f05070 */
[----:B------:R-:W-:Y:S01]  /*3800*/  @P6 FMUL.FTZ R123, R128, c[0x0][0x1ec] ;  /* 0x00007b00807b6a20 */ /* 0x000fe20000410000 */
[----:B------:R-:W-:-:S02]  /*3810*/  @P6 FSEL R113, R113, RZ, P5 ;  /* 0x000000ff71716208 */ /* 0x000fc40002800000 */
[----:B------:R-:W-:Y:S01]  /*3820*/  ISETP.NE.AND.EX P0, PT, RZ, c[0x0][0x25c], PT, P0 ;  /* 0x00009700ff007a0c */ /* 0x000fe20003f05300 */
[----:B------:R-:W-:Y:S01]  /*3830*/  @P6 FMUL.FTZ R123, R123, c[0x0][0x1e8] ;  /* 0x00007a007b7b6a20 */ /* 0x000fe20000410000 */
[----:B------:R-:W-:Y:S02]  /*3840*/  @P6 FSEL R120, R120, RZ, P1 ;  /* 0x000000ff78786208 */ /* 0x000fe40000800000 */
[----:B------:R-:W-:Y:S01]  /*3850*/  SEL R100, R115, R100, P0 ;  /* 0x0000006473647207 */ /* 0x000fe20000000000 */
[----:B------:R-:W-:Y:S01]  /*3860*/  @P6 FMUL.FTZ R115, R129, c[0x0][0x1ec] ;  /* 0x00007b0081736a20 */ /* 0x000fe20000410000 */
[----:B------:R-:W-:Y:S02]  /*3870*/  @P6 LOP3.LUT P5, RZ, R3, 0xff00, RZ, 0xc0, !PT ;  /* 0x0000ff0003ff6812 */ /* 0x000fe400078ac0ff */
[----:B------:R-:W-:Y:S01]  /*3880*/  @P6 F2FP.BF16.PACK_AB R113, RZ, R113 ;  /* 0x00000071ff71623e */ /* 0x000fe200000010ff */
[----:B------:R-:W-:Y:S01]  /*3890*/  @P6 FMUL.FTZ R115, R115, c[0x0][0x1e8] ;  /* 0x00007a0073736a20 */ /* 0x000fe20000410000 */
[----:B------:R-:W-:-:S02]  /*38a0*/  ISETP.NE.U32.AND P1, PT, RZ, c[0x0][0x258], PT ;  /* 0x00009600ff007a0c */ /* 0x000fc40003f25070 */
[----:B------:R-:W-:Y:S02]  /*38b0*/  @P6 FSEL R123, R123, RZ, P5 ;  /* 0x000000ff7b7b6208 */ /* 0x000fe40002800000 */
[----:B------:R-:W-:Y:S02]  /*38c0*/  ISETP.NE.AND.EX P1, PT, RZ, c[0x0][0x25c], PT, P1 ;  /* 0x00009700ff007a0c */ /* 0x000fe40003f25310 */
[----:B------:R-:W-:Y:S01]  /*38d0*/  @P6 PRMT R109, R113, 0x7610, R109 ;  /* 0x00007610716d6816 */ /* 0x000fe2000000006d */
[----:B------:R-:W-:Y:S01]  /*38e0*/  @P6 FMUL.FTZ R113, R182, c[0x0][0x1ec] ;  /* 0x00007b00b6716a20 */ /* 0x000fe20000410000 */
[----:B------:R-:W-:Y:S02]  /*38f0*/  @P6 LOP3.LUT P5, RZ, R3, 0xff0000, RZ, 0xc0, !PT ;  /* 0x00ff000003ff6812 */ /* 0x000fe400078ac0ff */
[----:B------:R-:W-:Y:S01]  /*3900*/  @P6 F2FP.BF16.PACK_AB R114, RZ, R114 ;  /* 0x00000072ff72623e */ /* 0x000fe200000010ff */
[----:B------:R-:W-:Y:S01]  /*3910*/  @P6 FMUL.FTZ R113, R113, c[0x0][0x1e8] ;  /* 0x00007a0071716a20 */ /* 0x000fe20000410000 */
[----:B------:R-:W-:-:S02]  /*3920*/  @P6 FSEL R115, R115, RZ, P5 ;  /* 0x000000ff73736208 */ /* 0x000fc40002800000 */
[----:B------:R-:W-:Y:S02]  /*3930*/  @P6 LOP3.LUT P5, RZ, R3, 0xff000000, RZ, 0xc0, !PT ;  /* 0xff00000003ff6812 */ /* 0x000fe400078ac0ff */
[----:B------:R-:W-:Y:S01]  /*3940*/  @P6 F2FP.BF16.PACK_AB R120, RZ, R120 ;  /* 0x00000078ff78623e */ /* 0x000fe200000010ff */
[----:B------:R-:W-:Y:S01]  /*3950*/  @P1 IMAD.MOV.U32 R133, RZ, RZ, 0x20 ;  /* 0x00000020ff851424 */ /* 0x000fe200078e00ff */
[----:B------:R-:W-:Y:S02]  /*3960*/  @P6 FSEL R113, R113, RZ, P5 ;  /* 0x000000ff71716208 */ /* 0x000fe40002800000 */
[----:B------:R-:W-:Y:S01]  /*3970*/  @P6 F2FP.BF16.PACK_AB R115, RZ, R115 ;  /* 0x00000073ff73623e */ /* 0x000fe200000010ff */
[----:B------:R-:W-:Y:S01]  /*3980*/  @P1 IMAD.WIDE.U32 R132, R132, R133, c[0x0][0x258] ;  /* 0x0000960084841625 */ /* 0x000fe200078e0085 */
[----:B------:R-:W-:Y:S02]  /*3990*/  @P6 PRMT R108, R108, 0x5410, R117 ;  /* 0x000054106c6c6816 */ /* 0x000fe40000000075 */
[----:B------:R-:W-:-:S02]  /*39a0*/  @P6 PRMT R109, R109, 0x5410, R114 ;  /* 0x000054106d6d6816 */ /* 0x000fc40000000072 */
[----:B------:R-:W-:Y:S02]  /*39b0*/  @P6 MOV R117, 0x10 ;  /* 0x0000001000756802 */ /* 0x000fe40000000f00 */
[----:B------:R-:W-:Y:S02]  /*39c0*/  @P6 F2FP.BF16.PACK_AB R123, RZ, R123 ;  /* 0x0000007bff7b623e */ /* 0x000fe400000010ff */
[----:B------:R-:W-:Y:S02]  /*39d0*/  @P6 PRMT R110, R120, 0x7610, R110 ;  /* 0x00007610786e6816 */ /* 0x000fe4000000006e */
[----:B------:R-:W-:Y:S01]  /*39e0*/  @P6 F2FP.BF16.PACK_AB R114, RZ, R113 ;  /* 0x00000071ff72623e */ /* 0x000fe200000010ff */
[----:B------:R-:W-:Y:S01]  /*39f0*/  @P6 IMAD.WIDE.U32 R112, R112, R117, c[0x0][0x248] ;  /* 0x0000920070706625 */ /* 0x000fe200078e0075 */
[----:B------:R-:W-:Y:S02]  /*3a00*/  @P6 PRMT R111, R115, 0x7610, R111 ;  /* 0x00007610736f6816 */ /* 0x000fe4000000006f */
[----:B------:R-:W-:-:S02]  /*3a10*/  SEL R101, R118, R101, P0 ;  /* 0x0000006576657207 */ /* 0x000fc40000000000 */
[----:B------:R-:W-:Y:S02]  /*3a20*/  SEL R102, R119, R102, P0 ;  /* 0x0000006677667207 */ /* 0x000fe40000000000 */
[----:B------:R-:W-:Y:S02]  /*3a30*/  SEL R103, R122, R103, P0 ;  /* 0x000000677a677207 */ /* 0x000fe40000000000 */
[----:B------:R-:W-:Y:S02]  /*3a40*/  SEL R104, R121, R104, P0 ;  /* 0x0000006879687207 */ /* 0x000fe40000000000 */
[----:B------:R-:W-:Y:S01]  /*3a50*/  SEL R105, R128, R105, P0 ;  /* 0x0000006980697207 */ /* 0x000fe20000000000 */
[----:B------:R0:W-:Y:S01]  /*3a60*/  @P1 STG.E.128 [R132.64], R100 ;  /* 0x0000006484001986 */ /* 0x0001e2000c101d04 */
[----:B------:R-:W-:Y:S02]  /*3a70*/  SEL R106, R129, R106, P0 ;  /* 0x0000006a816a7207 */ /* 0x000fe40000000000 */
[----:B------:R-:W-:-:S02]  /*3a80*/  SEL R107, R182, R107, P0 ;  /* 0x0000006bb66b7207 */ /* 0x000fc40000000000 */
[----:B------:R-:W-:Y:S02]  /*3a90*/  @P6 PRMT R110, R110, 0x5410, R123 ;  /* 0x000054106e6e6816 */ /* 0x000fe4000000007b */
[----:B------:R-:W-:Y:S01]  /*3aa0*/  @P6 PRMT R111, R111, 0x5410, R114 ;  /* 0x000054106f6f6816 */ /* 0x000fe20000000072 */
[----:B------:R0:W-:Y:S04]  /*3ab0*/  @P1 STG.E.128 [R132.64+0x10], R104 ;  /* 0x0000106884001986 */ /* 0x0001e8000c101d04 */
[----:B------:R0:W-:Y:S02]  /*3ac0*/  @P6 STG.E.128 [R112.64], R108 ;  /* 0x0000006c70006986 */ /* 0x0001e4000c101d04 */
.L_x_4354:
[----:B------:R-:W-:Y:S05]  /*3ad0*/  BSYNC B0 ;  /* 0x0000000000007941 */ /* 0x000fea0003800000 */
.L_x_4353:
[----:B------:R-:W-:Y:S02]  /*3ae0*/  IADD3 R0, R0, c[0x0][0x160], RZ ;  /* 0x0000580000007a10 */ /* 0x000fe40007ffe0ff */
[----:B------:R-:W-:Y:S02]  /*3af0*/  LOP3.LUT P1, RZ, R130, 0xff, RZ, 0xc0, !PT ;  /* 0x000000ff82ff7812 */ /* 0x000fe4000782c0ff */
[----:B------:R-:W-:-:S02]  /*3b00*/  ISETP.GE.AND P0, PT, R0, c[0x0][0x164], PT ;  /* 0x0000590000007a0c */ /* 0x000fc40003f06270 */
[----:B------:R-:W-:-:S11]  /*3b10*/  SEL R130, RZ, 0x1, P1 ;  /* 0x00000001ff827807 */ /* 0x000fd60000800000 */
[----:B0----5:R-:W-:Y:S01]  /*3b20*/  @P0 CALL.REL.NOINC `(.L_x_4303) ;  /* 0x0000001000000944 */ /* 0x021fe20003c00000 */
[----:B------:R-:W-:Y:S05]  /*3b30*/  BRA `(.L_x_4371) ;  /* 0xffffc85000007947 */ /* 0x000fea000383ffff */
.L_x_4303:
        /* <DEDUP_REMOVED lines=31> */
.L_x_4315:
[----:B------:R-:W-:Y:S01]  /*3d30*/  HFMA2.MMA R121, -RZ, RZ, 0, 1.847743988037109375e-06 ;  /* 0x0000001fff797435 */ /* 0x000fe200000001ff */
[----:B------:R-:W-:Y:S01]  /*3d40*/  MOV R117, R187 ;  /* 0x000000bb00757202 */ /* 0x000fe20000000f00 */
[----:B-1----:R-:W-:Y:S01]  /*3d50*/  IMAD.MOV.U32 R128, RZ, RZ, 0x10 ;  /* 0x00000010ff807424 */ /* 0x002fe200078e00ff */
[----:B--2---:R-:W-:Y:S01]  /*3d60*/  MOV R112, 0x3d90 ;  /* 0x00003d9000707802 */ /* 0x004fe20000000f00 */
[----:B------:R-:W-:-:S02]  /*3d70*/  IMAD.MOV.U32 R182, RZ, RZ, -0x1 ;  /* 0xffffffffffb67424 */ /* 0x000fc400078e00ff */
[----:B0----5:R-:W-:Y:S05]  /*3d80*/  CALL.REL.NOINC `($__internal_91_$__cuda_sm70_shflsync_down_p) ;  /* 0x0000046000007944 */ /* 0x021fea0003c00000 */
[----:B-1----:R-:W-:Y:S01]  /*3d90*/  MOV R116, R117 ;  /* 0x0000007500747202 */ /* 0x002fe20000000f00 */
[----:B0-----:R-:W-:Y:S05]  /*3da0*/  BRA `(.L_x_4372) ;  /* 0xffffdae000007947 */ /* 0x001fea000383ffff */
.L_x_4316:
[----:B-1----:R-:W-:Y:S01]  /*3db0*/  HFMA2.MMA R128, -RZ, RZ, 0, 9.5367431640625e-07 ;  /* 0x00000010ff807435 */ /* 0x002fe200000001ff */
[----:B------:R-:W-:Y:S01]  /*3dc0*/  IMAD.MOV.U32 R117, RZ, RZ, R188 ;  /* 0x000000ffff757224 */ /* 0x000fe200078e00bc */
[----:B------:R-:W-:Y:S01]  /*3dd0*/  MOV R121, 0x1f ;  /* 0x0000001f00797802 */ /* 0x000fe20000000f00 */
[----:B------:R-:W-:Y:S01]  /*3de0*/  IMAD.MOV.U32 R182, RZ, RZ, -0x1 ;  /* 0xffffffffffb67424 */ /* 0x000fe200078e00ff */
[----:B--2---:R-:W-:-:S02]  /*3df0*/  MOV R112, 0x3e10 ;  /* 0x00003e1000707802 */ /* 0x004fc40000000f00 */
[----:B0--345:R-:W-:Y:S05]  /*3e00*/  CALL.REL.NOINC `($__internal_91_$__cuda_sm70_shflsync_down_p) ;  /* 0x000003e000007944 */ /* 0x039fea0003c00000 */
[----:B------:R-:W-:Y:S01]  /*3e10*/  FADD.FTZ R116, R116, R187 ;  /* 0x000000bb74747221 */ /* 0x000fe20000010000 */
[----:B0-----:R-:W-:Y:S01]  /*3e20*/  HFMA2.MMA R128, -RZ, RZ, 0, 4.76837158203125e-07 ;  /* 0x00000008ff807435 */ /* 0x001fe200000001ff */
[----:B-1----:R-:W-:Y:S01]  /*3e30*/  FADD.FTZ R188, R188, R117 ;  /* 0x00000075bcbc7221 */ /* 0x002fe20000010000 */
[----:B------:R-:W-:Y:S01]  /*3e40*/  MOV R121, 0x1f ;  /* 0x0000001f00797802 */ /* 0x000fe20000000f00 */
[----:B------:R-:W-:Y:S01]  /*3e50*/  IMAD.MOV.U32 R182, RZ, RZ, -0x1 ;  /* 0xffffffffffb67424 */ /* 0x000fe200078e00ff */
[----:B------:R-:W-:-:S02]  /*3e60*/  MOV R117, R116 ;  /* 0x0000007400757202 */ /* 0x000fc40000000f00 */
[----:B------:R-:W-:Y:S02]  /*3e70*/  MOV R112, 0x3e90 ;  /* 0x00003e9000707802 */ /* 0x000fe40000000f00 */
[----:B------:R-:W-:Y:S05]  /*3e80*/  CALL.REL.NOINC `($__internal_91_$__cuda_sm70_shflsync_down_p) ;  /* 0x0000036000007944 */ /* 0x000fea0003c00000 */
[----:B0-----:R-:W-:Y:S01]  /*3e90*/  HFMA2.MMA R128, -RZ, RZ, 0, 4.76837158203125e-07 ;  /* 0x00000008ff807435 */ /* 0x001fe200000001ff */
[----:B-1----:R-:W-:Y:S01]  /*3ea0*/  MOV R115, R117 ;  /* 0x0000007500737202 */ /* 0x002fe20000000f00 */
[----:B------:R-:W-:Y:S01]  /*3eb0*/  IMAD.MOV.U32 R117, RZ, RZ, R188 ;  /* 0x000000ffff757224 */ /* 0x000fe200078e00bc */
[----:B------:R-:W-:Y:S01]  /*3ec0*/  MOV R121, 0x1f ;  /* 0x0000001f00797802 */ /* 0x000fe20000000f00 */
[----:B------:R-:W-:Y:S01]  /*3ed0*/  IMAD.MOV.U32 R182, RZ, RZ, -0x1 ;  /* 0xffffffffffb67424 */ /* 0x000fe200078e00ff */
[----:B------:R-:W-:Y:S02]  /*3ee0*/  MOV R112, 0x3f00 ;  /* 0x00003f0000707802 */ /* 0x000fe40000000f00 */
[----:B------:R-:W-:Y:S05]  /*3ef0*/  CALL.REL.NOINC `($__internal_91_$__cuda_sm70_shflsync_down_p) ;  /* 0x000002f000007944 */ /* 0x000fea0003c00000 */
[----:B------:R-:W-:Y:S01]  /*3f00*/  FADD.FTZ R116, R115, R116 ;  /* 0x0000007473747221 */ /* 0x000fe20000010000 */
[----:B0-----:R-:W-:Y:S01]  /*3f10*/  HFMA2.MMA R128, -RZ, RZ, 0, 2.384185791015625e-07 ;  /* 0x00000004ff807435 */ /* 0x001fe200000001ff */
[----:B-1----:R-:W-:Y:S01]  /*3f20*/  FADD.FTZ R188, R188, R117 ;  /* 0x00000075bcbc7221 */ /* 0x002fe20000010000 */
[----:B------:R-:W-:Y:S01]  /*3f30*/  MOV R121, 0x1f ;  /* 0x0000001f00797802 */ /* 0x000fe20000000f00 */
[----:B------:R-:W-:Y:S01]  /*3f40*/  IMAD.MOV.U32 R182, RZ, RZ, -0x1 ;  /* 0xffffffffffb67424 */ /* 0x000fe200078e00ff */
[----:B------:R-:W-:-:S02]  /*3f50*/  MOV R117, R116 ;  /* 0x0000007400757202 */ /* 0x000fc40000000f00 */
[----:B------:R-:W-:Y:S02]  /*3f60*/  MOV R112, 0x3f80 ;  /* 0x00003f8000707802 */ /* 0x000fe40000000f00 */
[----:B------:R-:W-:Y:S05]  /*3f70*/  CALL.REL.NOINC `($__internal_91_$__cuda_sm70_shflsync_down_p) ;  /* 0x0000027000007944 */ /* 0x000fea0003c00000 */
[----:B0-----:R-:W-:Y:S01]  /*3f80*/  HFMA2.MMA R128, -RZ, RZ, 0, 2.384185791015625e-07 ;  /* 0x00000004ff807435 */ /* 0x001fe200000001ff */
[----:B-1----:R-:W-:Y:S01]  /*3f90*/  MOV R115, R117 ;  /* 0x0000007500737202 */ /* 0x002fe20000000f00 */
[----:B------:R-:W-:Y:S01]  /*3fa0*/  IMAD.MOV.U32 R117, RZ, RZ, R188 ;  /* 0x000000ffff757224 */ /* 0x000fe200078e00bc */
[----:B------:R-:W-:Y:S01]  /*3fb0*/  MOV R121, 0x1f ;  /* 0x0000001f00797802 */ /* 0x000fe20000000f00 */
[----:B------:R-:W-:Y:S01]  /*3fc0*/  IMAD.MOV.U32 R182, RZ, RZ, -0x1 ;  /* 0xffffffffffb67424 */ /* 0x000fe200078e00ff */
[----:B------:R-:W-:Y:S02]  /*3fd0*/  MOV R112, 0x3ff0 ;  /* 0x00003ff000707802 */ /* 0x000fe40000000f00 */
[----:B------:R-:W-:Y:S05]  /*3fe0*/  CALL.REL.NOINC `($__internal_91_$__cuda_sm70_shflsync_down_p) ;  /* 0x0000020000007944 */ /* 0x000fea0003c00000 */
[----:B------:R-:W-:Y:S01]  /*3ff0*/  FADD.FTZ R116, R115, R116 ;  /* 0x0000007473747221 */ /* 0x000fe20000010000 */
[----:B0-----:R-:W-:Y:S01]  /*4000*/  HFMA2.MMA R128, -RZ, RZ, 0, 1.1920928955078125e-07 ;  /* 0x00000002ff807435 */ /* 0x001fe200000001ff */
[----:B-1----:R-:W-:Y:S01]  /*4010*/  FADD.FTZ R122, R188, R117 ;  /* 0x00000075bc7a7221 */ /* 0x002fe20000010000 */
[----:B------:R-:W-:Y:S01]  /*4020*/  MOV R121, 0x1f ;  /* 0x0000001f00797802 */ /* 0x000fe20000000f00 */
[----:B------:R-:W-:Y:S01]  /*4030*/  IMAD.MOV.U32 R182, RZ, RZ, -0x1 ;  /* 0xffffffffffb67424 */ /* 0x000fe200078e00ff */
[----:B------:R-:W-:-:S02]  /*4040*/  MOV R117, R116 ;  /* 0x0000007400757202 */ /* 0x000fc40000000f00 */
[----:B------:R-:W-:Y:S02]  /*4050*/  MOV R112, 0x4070 ;  /* 0x0000407000707802 */ /* 0x000fe40000000f00 */
[----:B------:R-:W-:Y:S05]  /*4060*/  CALL.REL.NOINC `($__internal_91_$__cuda_sm70_shflsync_down_p) ;  /* 0x0000018000007944 */ /* 0x000fea0003c00000 */
[----:B0-----:R-:W-:Y:S01]  /*4070*/  HFMA2.MMA R128, -RZ, RZ, 0, 1.1920928955078125e-07 ;  /* 0x00000002ff807435 */ /* 0x001fe200000001ff */
[----:B-1----:R-:W-:Y:S01]  /*4080*/  MOV R115, R117 ;  /* 0x0000007500737202 */ /* 0x002fe20000000f00 */
[----:B------:R-:W-:Y:S01]  /*4090*/  IMAD.MOV.U32 R117, RZ, RZ, R122 ;  /* 0x000000ffff757224 */ /* 0x000fe200078e007a */
[----:B------:R-:W-:Y:S01]  /*40a0*/  MOV R121, 0x1f ;  /* 0x0000001f00797802 */ /* 0x000fe20000000f00 */
[----:B------:R-:W-:Y:S01]  /*40b0*/  IMAD.MOV.U32 R182, RZ, RZ, -0x1 ;  /* 0xffffffffffb67424 */ /* 0x000fe200078e00ff */
[----:B------:R-:W-:Y:S02]  /*40c0*/  MOV R112, 0x40e0 ;  /* 0x000040e000707802 */ /* 0x000fe40000000f00 */
[----:B------:R-:W-:Y:S05]  /*40d0*/  CALL.REL.NOINC `($__internal_91_$__cuda_sm70_shflsync_down_p) ;  /* 0x0000011000007944 */ /* 0x000fea0003c00000 */
[----:B------:R-:W-:Y:S01]  /*40e0*/  FADD.FTZ R118, R115, R116 ;  /* 0x0000007473767221 */ /* 0x000fe20000010000 */
[----:B0-----:R-:W-:Y:S01]  /*40f0*/  HFMA2.MMA R128, -RZ, RZ, 0, 5.9604644775390625e-08 ;  /* 0x00000001ff807435 */ /* 0x001fe200000001ff */
[----:B-1----:R-:W-:Y:S01]  /*4100*/  FADD.FTZ R122, R122, R117 ;  /* 0x000000757a7a7221 */ /* 0x002fe20000010000 */
[----:B------:R-:W-:Y:S01]  /*4110*/  MOV R121, 0x1f ;  /* 0x0000001f00797802 */ /* 0x000fe20000000f00 */
[----:B------:R-:W-:Y:S01]  /*4120*/  IMAD.MOV.U32 R182, RZ, RZ, -0x1 ;  /* 0xffffffffffb67424 */ /* 0x000fe200078e00ff */
[----:B------:R-:W-:-:S02]  /*4130*/  MOV R117, R118 ;  /* 0x0000007600757202 */ /* 0x000fc40000000f00 */
[----:B------:R-:W-:Y:S02]  /*4140*/  MOV R112, 0x4160 ;  /* 0x0000416000707802 */ /* 0x000fe40000000f00 */
[----:B------:R-:W-:Y:S05]  /*4150*/  CALL.REL.NOINC `($__internal_91_$__cuda_sm70_shflsync_down_p) ;  /* 0x0000009000007944 */ /* 0x000fea0003c00000 */
[----:B0-----:R-:W-:Y:S01]  /*4160*/  HFMA2.MMA R128, -RZ, RZ, 0, 5.9604644775390625e-08 ;  /* 0x00000001ff807435 */ /* 0x001fe200000001ff */
[----:B-1----:R-:W-:Y:S01]  /*4170*/  MOV R119, R117 ;  /* 0x0000007500777202 */ /* 0x002fe20000000f00 */
[----:B------:R-:W-:Y:S01]  /*4180*/  IMAD.MOV.U32 R117, RZ, RZ, R122 ;  /* 0x000000ffff757224 */ /* 0x000fe200078e007a */
[----:B------:R-:W-:Y:S01]  /*4190*/  MOV R121, 0x1f ;  /* 0x0000001f00797802 */ /* 0x000fe20000000f00 */
[----:B------:R-:W-:Y:S01]  /*41a0*/  IMAD.MOV.U32 R182, RZ, RZ, -0x1 ;  /* 0xffffffffffb67424 */ /* 0x000fe200078e00ff */
[----:B------:R-:W-:Y:S02]  /*41b0*/  MOV R112, 0x41d0 ;  /* 0x000041d000707802 */ /* 0x000fe40000000f00 */
[----:B------:R-:W-:Y:S05]  /*41c0*/  CALL.REL.NOINC `($__internal_91_$__cuda_sm70_shflsync_down_p) ;  /* 0x0000002000007944 */ /* 0x000fea0003c00000 */
[----:B-1----:R-:W-:Y:S01]  /*41d0*/  MOV R113, R117 ;  /* 0x0000007500717202 */ /* 0x002fe20000000f00 */
[----:B0-----:R-:W-:Y:S05]  /*41e0*/  BRA `(.L_x_4373) ;  /* 0xffffd7c000007947 */ /* 0x001fea000383ffff */
        .weak           $__internal_91_$__cuda_sm70_shflsync_down_p
        .type           $__internal_91_$__cuda_sm70_shflsync_down_p,@function
        .size           $__internal_91_$__cuda_sm70_shflsync_down_p,(.L_x_9345 - $__internal_91_$__cuda_sm70_shflsync_down_p)
$__internal_91_$__cuda_sm70_shflsync_down_p:
[----:B------:R-:W-:Y:S01]  /*41f0*/  HFMA2.MMA R113, -RZ, RZ, 0, 0 ;  /* 0x00000000ff717435 */ /* 0x000fe200000001ff */
[----:B------:R-:W-:Y:S04]  /*4200*/  WARPSYNC R182 ;  /* 0x000000b600007348 */ /* 0x000fe80003800000 */
[----:B------:R0:W1:Y:S01]  /*4210*/  SHFL.DOWN PT, R117, R117, R128, R121 ;  /* 0x0800008075757389 */ /* 0x00006200000e0079 */
[----:B------:R-:W-:Y:S05]  /*4220*/  RET.REL.NODEC R112 `(_ZN10layer_norm13ln_bwd_kernelINS_13Kernel_traitsIf13__nv_bfloat16fS2_fjLj3072ELj1ELj1ELj4ELj16ENS_18Kernel_traits_baseILj3072EfS2_fS2_fjLj128EEEEELb1ELb0ELb1ELb0EEEvNS_9BwdParamsE) ;  /* 0xffffbdd070007950 */ /* 0x000fea0003c3ffff */
.L_x_4374:
        /* <DEDUP_REMOVED lines=13> */
.L_x_9345:


//--------------------- .text._ZN10layer_norm22ln_bwd_finalize_kernelINS_22Kernel_traits_finalizeILj3072Ef13__nv_bfloat16fS2_fjLb0ELj1024ELj4ENS_18Kernel_traits_baseILj3072EfS2_fS2_fjLj1024EEEEELb0ELb1EEEvNS_9BwdParamsE --------------------------
	.section	.text._ZN10layer_norm22ln_bwd_finalize_kernelINS_22Kernel_traits_finalizeILj3072Ef13__nv_bfloat16fS2_fjLb0ELj1024ELj4ENS_18Kernel_traits_baseILj3072EfS2_fS2_fjLj1024EEEEELb0ELb1EEEvNS_9BwdParamsE,"ax",@progbits
	.sectioninfo	@"SHI_REGISTERS=32"
	.align	128
        .global         _ZN10layer_norm22ln_bwd_finalize_kernelINS_22Kernel_traits_finalizeILj3072Ef13__nv_bfloat16fS2_fjLb0ELj1024ELj4ENS_18Kernel_traits_baseILj3072EfS2_fS2_fjLj1024EEEEELb0ELb1EEEvNS_9BwdParamsE
        .type           _ZN10layer_norm22ln_bwd_finalize_kernelINS_22Kernel_traits_finalizeILj3072Ef13__nv_bfloat16fS2_fjLb0ELj1024ELj4ENS_18Kernel_traits_baseILj3072EfS2_fS2_fjLj1024EEEEELb0ELb1EEEvNS_9BwdParamsE,@function
        .size           _ZN10layer_norm22ln_bwd_finalize_kernelINS_22Kernel_traits_finalizeILj3072Ef13__nv_bfloat16fS2_fjLb0ELj1024ELj4ENS_18Kernel_traits_baseILj3072EfS2_fS2_fjLj1024EEEEELb0ELb1EEEvNS_9BwdParamsE,(.L_x_9346 - _ZN10layer_norm22ln_bwd_finalize_kernelINS_22Kernel_traits_finalizeILj3072Ef13__nv_bfloat16fS2_fjLb0ELj1024ELj4ENS_18Kernel_traits_baseILj3072EfS2_fS2_fjLj1024EEEEELb0ELb1EEEvNS_9BwdParamsE)
        .other          _ZN10layer_norm22ln_bwd_finalize_kernelINS_22Kernel_traits_finalizeILj3072Ef13__nv_bfloat16fS2_fjLb0ELj1024ELj4ENS_18Kernel_traits_baseILj3072EfS2_fS2_fjLj1024EEEEELb0ELb1EEEvNS_9BwdParamsE,@"STO_CUDA_ENTRY STV_DEFAULT"
_ZN10layer_norm22ln_bwd_finalize_kernelINS_22Kernel_traits_finalizeILj3072Ef13__nv_bfloat16fS2_fjLb0ELj1024ELj4ENS_18Kernel_traits_baseILj3072EfS2_fS2_fjLj1024EEEEELb0ELb1EEEvNS_9BwdParamsE:
.text._ZN10layer_norm22ln_bwd_finalize_kernelINS_22Kernel_traits_finalizeILj3072Ef13__nv_bfloat16fS2_fjLb0ELj1024ELj4ENS_18Kernel_traits_baseILj3072EfS2_fS2_fjLj1024EEEEELb0ELb1EEEvNS_9BwdParamsE:
        /* <DEDUP_REMOVED lines=19> */
.L_x_4385:
        /* <DEDUP_REMOVED lines=27> */
.L_x_4379:
        /* <DEDUP_REMOVED lines=35> */
.L_x_4378:
[----:B------:R-:W-:Y:S05]  /*0510*/  BSYNC B1 ;  /* 0x0000000000017941 */ /* 0x000fea0003800000 */
.L_x_4377:
        /* <DEDUP_REMOVED lines=23> */
.L_x_4381:
[----:B------:R-:W-:Y:S05]  /*0690*/  BSYNC B1 ;  /* 0x0000000000017941 */ /* 0x000fea0003800000 */
.L_x_4380:
        /* <DEDUP_REMOVED lines=10> */
.L_x_4376:
[----:B------:R-:W-:Y:S05]  /*0740*/  BSYNC B0 ;  /* 0x0000000000007941 */ /* 0x000fea0003800000 */
.L_x_4375:
        /* <DEDUP_REMOVED lines=11> */
.L_x_4386:
        /* <DEDUP_REMOVED lines=18> */
.L_x_4387:
[----:B------:R-:W-:Y:S01]  /*0920*/  @!P1 SHF.R.U32.HI R2, RZ, 0x3, R0 ;  /* 0x00000003ff029819 */ /* 0x000fe20000011600 */
[----:B---3--:R-:W-:Y:S02]  /*0930*/  FADD.FTZ R5, R5, R10 ;  /* 0x0000000a05057221 */ /* 0x008fe40000010000 */
[----:B--2---:R-:W-:Y:S01]  /*0940*/  FADD.FTZ R7, R7, R4 ;  /* 0x0000000407077221 */ /* 0x004fe20000010000 */
[----:B------:R-:W-:-:S05]  /*0950*/  @!P1 LOP3.LUT R2, R2, 0x1ffffffc, RZ, 0xc0, !PT ;  /* 0x1ffffffc02029812 */ /* 0x000fca00078ec0ff */
[----:B------:R2:W-:Y:S04]  /*0960*/  @!P1 STS [R2+0x2000], R5 ;  /* 0x0020000502009388 */ /* 0x0005e80000000800 */
[----:B------:R2:W-:Y:S02]  /*0970*/  @!P1 STS [R2+0x2080], R7 ;  /* 0x0020800702009388 */ /* 0x0005e40000000800 */
.L_x_4382:
        /* <DEDUP_REMOVED lines=14> */
.L_x_4383:
[----:B------:R-:W-:Y:S01]  /*0a60*/  HFMA2.MMA R9, -RZ, RZ, 0, 5.9604644775390625e-08 ;  /* 0x00000001ff097435 */ /* 0x000fe200000001ff */
[----:B--2---:R-:W-:Y:S01]  /*0a70*/  IMAD.MOV.U32 R10, RZ, RZ, R4 ;  /* 0x000000ffff0a7224 */ /* 0x004fe200078e0004 */
[----:B------:R-:W-:Y:S01]  /*0a80*/  MOV R11, 0xffffffff ;  /* 0xffffffff000b7802 */ /* 0x000fe20000000f00 */
[----:B------:R-:W-:Y:S01]  /*0a90*/  IMAD.MOV.U32 R6, RZ, RZ, 0x1f ;  /* 0x0000001fff067424 */ /* 0x000fe200078e00ff */
[----:B------:R-:W-:-:S02]  /*0aa0*/  MOV R2, 0xac0 ;  /* 0x00000ac000027802 */ /* 0x000fc40000000f00 */
[----:B01----:R-:W-:Y:S05]  /*0ab0*/  CALL.REL.NOINC `($__internal_92_$__cuda_sm70_shflsync_bfly_p) ;  /* 0x000003c000007944 */ /* 0x003fea0003c00000 */
[----:B-1----:R-:W-:Y:S01]  /*0ac0*/  MOV R3, R6 ;  /* 0x0000000600037202 */ /* 0x002fe20000000f00 */
[----:B0-----:R-:W-:Y:S05]  /*0ad0*/  BRA `(.L_x_4386) ;  /* 0xfffffd2000007947 */ /* 0x001fea000383ffff */
.L_x_4384:
[----:B------:R-:W-:Y:S01]  /*0ae0*/  HFMA2.MMA R9, -RZ, RZ, 0, 1.1920928955078125e-07 ;  /* 0x00000002ff097435 */ /* 0x000fe200000001ff */
[----:B------:R-:W-:Y:S01]  /*0af0*/  IMAD.MOV.U32 R10, RZ, RZ, R13 ;  /* 0x000000ffff0a7224 */ /* 0x000fe200078e000d */
[----:B------:R-:W-:Y:S01]  /*0b00*/  MOV R6, 0x1f ;  /* 0x0000001f00067802 */ /* 0x000fe20000000f00 */
[----:B------:R-:W-:Y:S01]  /*0b10*/  IMAD.MOV.U32 R11, RZ, RZ, -0x1 ;  /* 0xffffffffff0b7424 */ /* 0x000fe200078e00ff */
[----:B------:R-:W-:-:S02]  /*0b20*/  MOV R2, 0xb40 ;  /* 0x00000b4000027802 */ /* 0x000fc40000000f00 */
[----:B012---:R-:W-:Y:S05]  /*0b30*/  CALL.REL.NOINC `($__internal_92_$__cuda_sm70_shflsync_bfly_p) ;  /* 0x0000034000007944 */ /* 0x007fea0003c00000 */
[----:B0-----:R-:W-:Y:S01]  /*0b40*/  HFMA2.MMA R9, -RZ, RZ, 0, 2.384185791015625e-07 ;  /* 0x00000004ff097435 */ /* 0x001fe200000001ff */
[----:B-1----:R-:W-:Y:S01]  /*0b50*/  FADD.FTZ R10, R13, R6 ;  /* 0x000000060d0a7221 */ /* 0x002fe20000010000 */
[----:B------:R-:W-:Y:S01]  /*0b60*/  MOV R6, 0x1f ;  /* 0x0000001f00067802 */ /* 0x000fe20000000f00 */
[----:B------:R-:W-:Y:S01]  /*0b70*/  IMAD.MOV.U32 R11, RZ, RZ, -0x1 ;  /* 0xffffffffff0b7424 */ /* 0x000fe200078e00ff */
[----:B------:R-:W-:-:S02]  /*0b80*/  MOV R2, 0xba0 ;  /* 0x00000ba000027802 */ /* 0x000fc40000000f00 */
[----:B------:R-:W-:Y:S05]  /*0b90*/  CALL.REL.NOINC `($__internal_92_$__cuda_sm70_shflsync_bfly_p) ;  /* 0x000002e000007944 */ /* 0x000fea0003c00000 */
[----:B0-----:R-:W-:Y:S01]  /*0ba0*/  HFMA2.MMA R9, -RZ, RZ, 0, 4.76837158203125e-07 ;  /* 0x00000008ff097435 */ /* 0x001fe200000001ff */
[----:B-1----:R-:W-:Y:S01]  /*0bb0*/  FADD.FTZ R10, R10, R6 ;  /* 0x000000060a0a7221 */ /* 0x002fe20000010000 */
[----:B------:R-:W-:Y:S01]  /*0bc0*/  MOV R6, 0x1f ;  /* 0x0000001f00067802 */ /* 0x000fe20000000f00 */
[----:B------:R-:W-:Y:S01]  /*0bd0*/  IMAD.MOV.U32 R11, RZ, RZ, -0x1 ;  /* 0xffffffffff0b7424 */ /* 0x000fe200078e00ff */
[----:B------:R-:W-:-:S02]  /*0be0*/  MOV R2, 0xc00 ;  /* 0x00000c0000027802 */ /* 0x000fc40000000f00 */
[----:B------:R-:W-:Y:S05]  /*0bf0*/  CALL.REL.NOINC `($__internal_92_$__cuda_sm70_shflsync_bfly_p) ;  /* 0x0000028000007944 */ /* 0x000fea0003c00000 */
[----:B-1----:R-:W-:Y:S01]  /*0c00*/  FADD.FTZ R4, R10, R6 ;  /* 0x000000060a047221 */ /* 0x002fe20000010000 */
[----:B0-----:R-:W-:Y:S01]  /*0c10*/  HFMA2.MMA R9, -RZ, RZ, 0, 9.5367431640625e-07 ;  /* 0x00000010ff097435 */ /* 0x001fe200000001ff */
[----:B------:R-:W-:Y:S01]  /*0c20*/  MOV R6, 0x1f ;  /* 0x0000001f00067802 */ /* 0x000fe20000000f00 */
[----:B------:R-:W-:Y:S01]  /*0c30*/  IMAD.MOV.U32 R11, RZ, RZ, -0x1 ;  /* 0xffffffffff0b7424 */ /* 0x000fe200078e00ff */
[----:B------:R-:W-:-:S02]  /*0c40*/  MOV R2, 0xc70 ;  /* 0x00000c7000027802 */ /* 0x000fc40000000f00 */
[----:B------:R-:W-:Y:S02]  /*0c50*/  MOV R10, R4 ;  /* 0x00000004000a7202 */ /* 0x000fe40000000f00 */
[----:B------:R-:W-:Y:S05]  /*0c60*/  CALL.REL.NOINC `($__internal_92_$__cuda_sm70_shflsync_bfly_p) ;  /* 0x0000021000007944 */ /* 0x000fea0003c00000 */
[----:B0-----:R-:W-:Y:S01]  /*0c70*/  HFMA2.MMA R9, -RZ, RZ, 0, 5.9604644775390625e-08 ;  /* 0x00000001ff097435 */ /* 0x001fe200000001ff */
[----:B-1----:R-:W-:Y:S01]  /*0c80*/  MOV R7, R6 ;  /* 0x0000000600077202 */ /* 0x002fe20000000f00 */
[----:B------:R-:W-:Y:S01]  /*0c90*/  IMAD.MOV.U32 R10, RZ, RZ, R5 ;  /* 0x000000ffff0a7224 */ /* 0x000fe200078e0005 */
[----:B------:R-:W-:Y:S01]  /*0ca0*/  MOV R6, 0x1f ;  /* 0x0000001f00067802 */ /* 0x000fe20000000f00 */
[----:B------:R-:W-:Y:S01]  /*0cb0*/  IMAD.MOV.U32 R11, RZ, RZ, -0x1 ;  /* 0xffffffffff0b7424 */ /* 0x000fe200078e00ff */
[----:B------:R-:W-:Y:S02]  /*0cc0*/  MOV R2, 0xce0 ;  /* 0x00000ce000027802 */ /* 0x000fe40000000f00 */
[----:B------:R-:W-:Y:S05]  /*0cd0*/  CALL.REL.NOINC `($__internal_92_$__cuda_sm70_shflsync_bfly_p) ;  /* 0x000001a000007944 */ /* 0x000fea0003c00000 */
[----:B0-----:R-:W-:Y:S01]  /*0ce0*/  HFMA2.MMA R9, -RZ, RZ, 0, 1.1920928955078125e-07 ;  /* 0x00000002ff097435 */ /* 0x001fe200000001ff */
[----:B-1----:R-:W-:Y:S01]  /*0cf0*/  FADD.FTZ R10, R5, R6 ;  /* 0x00000006050a7221 */ /* 0x002fe20000010000 */
[----:B------:R-:W-:Y:S01]  /*0d00*/  MOV R6, 0x1f ;  /* 0x0000001f00067802 */ /* 0x000fe20000000f00 */
[----:B------:R-:W-:Y:S01]  /*0d10*/  IMAD.MOV.U32 R11, RZ, RZ, -0x1 ;  /* 0xffffffffff0b7424 */ /* 0x000fe200078e00ff */
[----:B------:R-:W-:Y:S02]  /*0d20*/  MOV R2, 0xd40 ;  /* 0x00000d4000027802 */ /* 0x000fe40000000f00 */
[----:B------:R-:W-:Y:S05]  /*0d30*/  CALL.REL.NOINC `($__internal_92_$__cuda_sm70_shflsync_bfly_p) ;  /* 0x0000014000007944 */ /* 0x000fea0003c00000 */
        /* <DEDUP_REMOVED lines=12> */
[----:B0-----:R-:W-:Y:S01]  /*0e00*/  HFMA2.MMA R9, -RZ, RZ, 0, 9.5367431640625e-07 ;  /* 0x00000010ff097435 */ /* 0x001fe200000001ff */
[----:B-1----:R-:W-:Y:S01]  /*0e10*/  FADD.FTZ R10, R10, R6 ;  /* 0x000000060a0a7221 */ /* 0x002fe20000010000 */
[----:B------:R-:W-:Y:S01]  /*0e20*/  MOV R6, 0x1f ;  /* 0x0000001f00067802 */ /* 0x000fe20000000f00 */
[----:B------:R-:W-:Y:S01]  /*0e30*/  IMAD.MOV.U32 R11, RZ, RZ, -0x1 ;  /* 0xffffffffff0b7424 */ /* 0x000fe200078e00ff */
[----:B------:R-:W-:-:S02]  /*0e40*/  MOV R2, 0xe60 ;  /* 0x00000e6000027802 */ /* 0x000fc40000000f00 */
[----:B------:R-:W-:Y:S05]  /*0e50*/  CALL.REL.NOINC `($__internal_92_$__cuda_sm70_shflsync_bfly_p) ;  /* 0x0000002000007944 */ /* 0x000fea0003c00000 */
[----:B-1----:R-:W-:Y:S01]  /*0e60*/  MOV R5, R6 ;  /* 0x0000000600057202 */ /* 0x002fe20000000f00 */
[----:B0-----:R-:W-:Y:S05]  /*0e70*/  BRA `(.L_x_4387) ;  /* 0xfffffaa000007947 */ /* 0x001fea000383ffff */
        .weak           $__internal_92_$__cuda_sm70_shflsync_bfly_p
        .type           $__internal_92_$__cuda_sm70_shflsync_bfly_p,@function
        .size           $__internal_92_$__cuda_sm70_shflsync_bfly_p,(.L_x_9346 - $__internal_92_$__cuda_sm70_shflsync_bfly_p)
$__internal_92_$__cuda_sm70_shflsync_bfly_p:
[----:B------:R-:W-:Y:S01]  /*0e80*/  HFMA2.MMA R3, -RZ, RZ, 0, 0 ;  /* 0x00000000ff037435 */ /* 0x000fe200000001ff */
[----:B------:R-:W-:Y:S04]  /*0e90*/  WARPSYNC R11 ;  /* 0x0000000b00007348 */ /* 0x000fe80003800000 */
[----:B------:R0:W1:Y:S01]  /*0ea0*/  SHFL.BFLY PT, R6, R10, R9, R6 ;  /* 0x0c0000090a067389 */ /* 0x00006200000e0006 */
[----:B------:R-:W-:Y:S05]  /*0eb0*/  RET.REL.NODEC R2 `(_ZN10layer_norm22ln_bwd_finalize_kernelINS_22Kernel_traits_finalizeILj3072Ef13__nv_bfloat16fS2_fjLb0ELj1024ELj4ENS_18Kernel_traits_baseILj3072EfS2_fS2_fjLj1024EEEEELb0ELb1EEEvNS_9BwdParamsE) ;  /* 0xfffff14002007950 */ /* 0x000fea0003c3ffff */
.L_x_4388:
        /* <DEDUP_REMOVED lines=12> */
.L_x_9346:


//--------------------- .text._ZN10layer_norm13ln_bwd_kernelINS_13Kernel_traitsIf13__nv_bfloat16fS2_fjLj3072ELj1ELj1ELj4ELj16ENS_18Kernel_traits_baseILj3072EfS2_fS2_fjLj128EEEEELb1ELb0ELb1ELb1EEEvNS_9BwdParamsE --------------------------
	.section	.text._ZN10layer_norm13ln_bwd_kernelINS_13Kernel_traitsIf13__nv_bfloat16fS2_fjLj3072ELj1ELj1ELj4ELj16ENS_18Kernel_traits_baseILj3072EfS2_fS2_fjLj128EEEEELb1ELb0ELb1ELb1EEEvNS_9BwdParamsE,"ax",@progbits
	.sectioninfo	@"SHI_REGISTERS=211"
	.align	128
        .global         _ZN10layer_norm13ln_bwd_kernelINS_13Kernel_traitsIf13__nv_bfloat16fS2_fjLj3072ELj1ELj1ELj4ELj16ENS_18Kernel_traits_baseILj3072EfS2_fS2_fjLj128EEEEELb1ELb0ELb1ELb1EEEvNS_9BwdParamsE
        .type           _ZN10layer_norm13ln_bwd_kernelINS_13Kernel_traitsIf13__nv_bfloat16fS2_fjLj3072ELj1ELj1ELj4ELj16ENS_18Kernel_traits_baseILj3072EfS2_fS2_fjLj128EEEEELb1ELb0ELb1ELb1EEEvNS_9BwdParamsE,@function
        .size           _ZN10layer_norm13ln_bwd_kernelINS_13Kernel_traitsIf13__nv_bfloat16fS2_fjLj3072ELj1ELj1ELj4ELj16ENS_18Kernel_traits_baseILj3072EfS2_fS2_fjLj128EEEEELb1ELb0ELb1ELb1EEEvNS_9BwdParamsE,(.L_x_9347 - _ZN10layer_norm13ln_bwd_kernelINS_13Kernel_traitsIf13__nv_bfloat16fS2_fjLj3072ELj1ELj1ELj4ELj16ENS_18Kernel_traits_baseILj3072EfS2_fS2_fjLj128EEEEELb1ELb0ELb1ELb1EEEvNS_9BwdParamsE)
        .other          _ZN10layer_norm13ln_bwd_kernelINS_13Kernel_traitsIf13__nv_bfloat16fS2_fjLj3072ELj1ELj1ELj4ELj16ENS_18Kernel_traits_baseILj3072EfS2_fS2_fjLj128EEEEELb1ELb0ELb1ELb1EEEvNS_9BwdParamsE,@"STO_CUDA_ENTRY STV_DEFAULT"
_ZN10layer_norm13ln_bwd_kernelINS_13Kernel_traitsIf13__nv_bfloat16fS2_fjLj3072ELj1ELj1ELj4ELj16ENS_18Kernel_traits_baseILj3072EfS2_fS2_fjLj128EEEEELb1ELb0ELb1ELb1EEEvNS_9BwdParamsE:
.text._ZN10layer_norm13ln_bwd_kernelINS_13Kernel_traitsIf13__nv_bfloat16fS2_fjLj3072ELj1ELj1ELj4ELj16ENS_18Kernel_traits_baseILj3072EfS2_fS2_fjLj128EEEEELb1ELb0ELb1ELb1EEEvNS_9BwdParamsE:
        /* <DEDUP_REMOVED lines=32> */
.L_x_4389:
[----:B------:R-:W-:-:S04]  /*0200*/  SHF.L.U32 R0, R128, 0x5, RZ ;  /* 0x0000000580007819 */ /* 0x000fc800000006ff */
[----:B------:R-:W-:-:S04]  /*0210*/  LOP3.LUT R0, R0, 0xfe0, RZ, 0xc0, !PT ;  /* 0x00000fe000007812 */ /* 0x000fc800078ec0ff */
[----:B------:R-:W-:-:S05]  /*0220*/  IADD3 R2, P0, R0, c[0x0][0x1b0], RZ ;  /* 0x00006c0000027a10 */ /* 0x000fca0007f1e0ff */
[----:B------:R-:W-:-:S05]  /*0230*/  IMAD.X R3, RZ, RZ, c[0x0][0x1b4], P0 ;  /* 0x00006d00ff037624 */ /* 0x000fca00000e06ff */
        /* <DEDUP_REMOVED lines=32> */
.L_x_4444:
[----:B------:R-:W-:-:S05]  /*0440*/  MOV R180, 0x4 ;  /* 0x0000000400b47802 */ /* 0x000fca0000000f00 */
[----:B------:R-:W-:-:S05]  /*0450*/  IMAD.WIDE R112, R127, R180, c[0x0][0x1d8] ;  /* 0x000076007f707625 */ /* 0x000fca00078e02b4 */
[----:B------:R0:W2:Y:S01]  /*0460*/  LDG.E R116, [R112.64] ;  /* 0x0000000470747981 */ /* 0x0000a2000c1e1900 */
[C---:B------:R-:W-:Y:S01]  /*0470*/  IMAD R0, R127.reuse, c[0x0][0x168], RZ ;  /* 0x00005a007f007a24 */ /* 0x040fe200078e02ff */
[----:B------:R-:W-:Y:S01]  /*0480*/  LOP3.LUT R182, R128, 0x7f, RZ, 0xc0, !PT ;  /* 0x0000007f80b67812 */ /* 0x000fe200078ec0ff */
[----:B------:R-:W-:-:S03]  /*0490*/  IMAD.WIDE R2, R127, R180, c[0x0][0x1a8] ;  /* 0x00006a007f027625 */ /* 0x000fc600078e02b4 */
[----:B------:R-:W-:Y:S01]  /*04a0*/  SHF.R.S32.HI R117, RZ, 0x1f, R0 ;  /* 0x0000001fff757819 */ /* 0x000fe20000011400 */
[----:B------:R-:W-:Y:S01]  /*04b0*/  IMAD.WIDE R114, R127, R180, c[0x0][0x1d0] ;  /* 0x000074007f727625 */ /* 0x000fe200078e02b4 */
[----:B------:R-:W-:Y:S01]  /*04c0*/  BSSY B0, `(.L_x_4391) ;  /* 0x000011c000007945 */ /* 0x000fe20003800000 */
[----:B-----5:R1:W5:Y:S01]  /*04d0*/  LDG.E R124, [R2.64] ;  /* 0x00000004027c7981 */ /* 0x020362000c1e1900 */
[----:B------:R-:W-:Y:S01]  /*04e0*/  LEA.HI R117, R117, R0, RZ, 0x3 ;  /* 0x0000000075757211 */ /* 0x000fe200078f18ff */
[----:B------:R-:W-:Y:S02]  /*04f0*/  IMAD.WIDE R180, R127, R180, c[0x0][0x1a0] ;  /* 0x000068007fb47625 */ /* 0x000fe400078e02b4 */
[----:B------:R3:W5:Y:S01]  /*0500*/  LDG.E R131, [R114.64] ;  /* 0x0000000472837981 */ /* 0x000762000c1e1900 */
[----:B------:R-:W-:Y:S01]  /*0510*/  LEA.HI.SX32 R130, R117, R182, 0x1d ;  /* 0x000000b675827211 */ /* 0x000fe200078feaff */
[----:B------:R-:W-:Y:S01]  /*0520*/  IMAD.MOV.U32 R183, RZ, RZ, 0x20 ;  /* 0x00000020ffb77424 */ /* 0x000fe200078e00ff */
[----:B------:R-:W-:-:S02]  /*0530*/  IADD3 R127, R127, c[0x0][0x160], RZ ;  /* 0x000058007f7f7a10 */ /* 0x000fc40007ffe0ff */
[C---:B------:R-:W-:Y:S01]  /*0540*/  IADD3 R129, R130.reuse, 0x80, RZ ;  /* 0x0000008082817810 */ /* 0x040fe20007ffe0ff */
[CC--:B-1----:R-:W-:Y:S01]  /*0550*/  IMAD.WIDE.U32 R2, R130.reuse, R183.reuse, c[0x0][0x218] ;  /* 0x0000860082027625 */ /* 0x0c2fe200078e00b7 */
[----:B------:R-:W-:Y:S02]  /*0560*/  IADD3 R0, R130, 0x100, RZ ;  /* 0x0000010082007810 */ /* 0x000fe40007ffe0ff */
[----:B------:R-:W-:Y:S01]  /*0570*/  ISETP.GE.AND P0, PT, R127, c[0x0][0x164], PT ;  /* 0x000059007f007a0c */ /* 0x000fe20003f06270 */
[----:B0-----:R-:W-:-:S04]  /*0580*/  IMAD.WIDE.U32 R112, R129, R183, c[0x0][0x218] ;  /* 0x0000860081707625 */ /* 0x001fc800078e00b7 */
[----:B---3--:R-:W-:Y:S01]  /*0590*/  IMAD.WIDE.U32 R114, R0, R183, c[0x0][0x218] ;  /* 0x0000860000727625 */ /* 0x008fe200078e00b7 */
[----:B--2---:R-:W-:-:S13]  /*05a0*/  ISETP.GT.AND P1, PT, R116, RZ, PT ;  /* 0x000000ff7400720c */ /* 0x004fda0003f24270 */
[----:B------:R-:W-:Y:S05]  /*05b0*/  @P1 BRA `(.L_x_4392) ;  /* 0x000001a000001947 */ /* 0x000fea0003800000 */
[----:B-----5:R-:W-:Y:S01]  /*05c0*/  ISETP.GE.AND P3, PT, R131, 0x1, PT ;  /* 0x000000018300780c */ /* 0x020fe20003f66270 */
[----:B------:R-:W-:Y:S01]  /*05d0*/  HFMA2.MMA R122, -RZ, RZ, 0, 0 ;  /* 0x00000000ff7a7435 */ /* 0x000fe200000001ff */
        /* <DEDUP_REMOVED lines=10> */
[----:B------:R1:W5:Y:S01]  /*0680*/  @P2 LDG.E.128 R12, [R112.64+0x10] ;  /* 0x00001004700c2981 */ /* 0x000362000c1e1d00 */
[----:B------:R-:W-:-:S02]  /*0690*/  MOV R117, 0x8 ;  /* 0x0000000800757802 */ /* 0x000fc40000000f00 */
[C---:B------:R-:W-:Y:S01]  /*06a0*/  IADD3 R120, R122.reuse, 0x80, RZ ;  /* 0x000000807a787810 */ /* 0x040fe20007ffe0ff */
[----:B------:R1:W5:Y:S01]  /*06b0*/  @P2 LDG.E.128 R8, [R114.64] ;  /* 0x0000000472082981 */ /* 0x000362000c1e1d00 */
[C---:B------:R-:W-:Y:S01]  /*06c0*/  IADD3 R116, R122.reuse, 0x100, RZ ;  /* 0x000001007a747810 */ /* 0x040fe20007ffe0ff */
[-C--:B------:R-:W-:Y:S02]  /*06d0*/  IMAD.WIDE.U32 R122, R122, R117.reuse, c[0x0][0x190] ;  /* 0x000064007a7a7625 */ /* 0x080fe400078e0075 */
[----:B------:R1:W5:Y:S02]  /*06e0*/  @P2 LDG.E.128 R4, [R114.64+0x10] ;  /* 0x0000100472042981 */ /* 0x000364000c1e1d00 */
[-C--:B------:R-:W-:Y:S02]  /*06f0*/  IMAD.WIDE.U32 R120, R120, R117.reuse, c[0x0][0x190] ;  /* 0x0000640078787625 */ /* 0x080fe400078e0075 */
[----:B------:R-:W5:Y:S02]  /*0700*/  LDG.E.64 R122, [R122.64] ;  /* 0x000000047a7a7981 */ /* 0x000f64000c1e1b00 */
[----:B------:R-:W-:-:S02]  /*0710*/  IMAD.WIDE.U32 R116, R116, R117, c[0x0][0x190] ;  /* 0x0000640074747625 */ /* 0x000fc400078e0075 */
[----:B------:R-:W5:Y:S04]  /*0720*/  LDG.E.64 R120, [R120.64] ;  /* 0x0000000478787981 */ /* 0x000f68000c1e1b00 */
[----:B0-----:R1:W5:Y:S01]  /*0730*/  LDG.E.64 R2, [R116.64] ;  /* 0x0000000474027981 */ /* 0x001362000c1e1b00 */
[----:B------:R-:W-:Y:S01]  /*0740*/  CS2R R118, SRZ ;  /* 0x0000000000767805 */ /* 0x000fe2000001ff00 */
[----:B------:R-:W-:Y:S05]  /*0750*/  BRA `(.L_x_4393) ;  /* 0x00000f2000007947 */ /* 0x000fea0003800000 */
.L_x_4392:
[----:B------:R-:W-:Y:S01]  /*0760*/  IADD3 R116, R116, -0x1, RZ ;  /* 0xffffffff74747810 */ /* 0x000fe20007ffe0ff */
[----:B------:R-:W2:Y:S04]  /*0770*/  LDG.E R180, [R180.64] ;  /* 0x00000004b4b47981 */ /* 0x000ea8000c1e1900 */
[----:B------:R-:W-:-:S05]  /*0780*/  IMAD R116, R116, c[0x0][0x168], RZ ;  /* 0x00005a0074747a24 */ /* 0x000fca00078e02ff */
[----:B------:R-:W-:-:S04]  /*0790*/  SHF.R.S32.HI R117, RZ, 0x1f, R116 ;  /* 0x0000001fff757819 */ /* 0x000fc80000011474 */
[----:B------:R-:W-:Y:S01]  /*07a0*/  LEA.HI R117, R117, R116, RZ, 0x3 ;  /* 0x0000007475757211 */ /* 0x000fe200078f18ff */
[----:B------:R-:W-:-:S03]  /*07b0*/  IMAD.MOV.U32 R133, RZ, RZ, 0x10 ;  /* 0x00000010ff857424 */ /* 0x000fc600078e00ff */
[----:B------:R-:W-:Y:S01]  /*07c0*/  LEA.HI.SX32 R132, R117, R182, 0x1d ;  /* 0x000000b675847211 */ /* 0x000fe200078feaff */
[----:B------:R-:W-:-:S03]  /*07d0*/  IMAD.WIDE.U32 R120, R130, R183, c[0x0][0x188] ;  /* 0x0000620082787625 */ /* 0x000fc600078e00b7 */
[C---:B------:R-:W-:Y:S01]  /*07e0*/  IADD3 R152, R132.reuse, 0x80, RZ ;  /* 0x0000008084987810 */ /* 0x040fe20007ffe0ff */
[CC--:B------:R-:W-:Y:S01]  /*07f0*/  IMAD.WIDE.U32 R140, R132.reuse, R133.reuse, c[0x0][0x208] ;  /* 0x00008200848c7625 */ /* 0x0c0fe200078e0085 */
[----:B------:R-:W-:Y:S01]  /*0800*/  IADD3 R132, R132, 0x100, RZ ;  /* 0x0000010084847810 */ /* 0x000fe20007ffe0ff */
[----:B------:R0:W3:Y:S02]  /*0810*/  LDG.E.128 R116, [R120.64] ;  /* 0x0000000478747981 */ /* 0x0000e4000c1e1d00 */
[-C--:B------:R-:W-:Y:S02]  /*0820*/  IMAD.WIDE.U32 R152, R152, R133.reuse, c[0x0][0x208] ;  /* 0x0000820098987625 */ /* 0x080fe400078e0085 */
[----:B------:R-:W4:Y:S02]  /*0830*/  LDG.E.128 R140, [R140.64] ;  /* 0x000000048c8c7981 */ /* 0x000f24000c1e1d00 */
[----:B------:R-:W-:Y:S02]  /*0840*/  IMAD.WIDE.U32 R132, R132, R133, c[0x0][0x208] ;  /* 0x0000820084847625 */ /* 0x000fe400078e0085 */
[----:B------:R-:W4:Y:S02]  /*0850*/  LDG.E.128 R152, [R152.64] ;  /* 0x0000000498987981 */ /* 0x000f24000c1e1d00 */
[----:B------:R-:W-:-:S02]  /*0860*/  IMAD.WIDE.U32 R164, R0, R183, c[0x0][0x188] ;  /* 0x0000620000a47625 */ /* 0x000fc400078e00b7 */
[----:B------:R-:W4:Y:S02]  /*0870*/  LDG.E.128 R132, [R132.64] ;  /* 0x0000000484847981 */ /* 0x000f24000c1e1d00 */
[----:B------:R-:W-:Y:S02]  /*0880*/  IMAD.WIDE.U32 R122, R129, R183, c[0x0][0x188] ;  /* 0x00006200817a7625 */ /* 0x000fe400078e00b7 */
[----:B------:R1:W4:Y:S04]  /*0890*/  LDG.E.128 R156, [R164.64] ;  /* 0x00000004a49c7981 */ /* 0x000328000c1e1d00 */
[----:B------:R0:W4:Y:S04]  /*08a0*/  LDG.E.128 R148, [R122.64] ;  /* 0x000000047a947981 */ /* 0x000128000c1e1d00 */
[----:B------:R0:W4:Y:S04]  /*08b0*/  LDG.E.128 R144, [R120.64+0x10] ;  /* 0x0000100478907981 */ /* 0x000128000c1e1d00 */
[----:B------:R0:W4:Y:S04]  /*08c0*/  LDG.E.128 R160, [R122.64+0x10] ;  /* 0x000010047aa07981 */ /* 0x000128000c1e1d00 */
[----:B------:R1:W4:Y:S01]  /*08d0*/  LDG.E.128 R136, [R164.64+0x10] ;  /* 0x00001004a4887981 */ /* 0x000322000c1e1d00 */
[----:B-----5:R-:W-:-:S13]  /*08e0*/  ISETP.GE.AND P3, PT, R131, 0x1, PT ;  /* 0x000000018300780c */ /* 0x020fda0003f66270 */
[----:B0-----:R-:W-:-:S05]  /*08f0*/  @P3 IADD3 R120, R131, -0x1, RZ ;  /* 0xffffffff83783810 */ /* 0x001fca0007ffe0ff */
[----:B------:R-:W-:Y:S01]  /*0900*/  @P3 IMAD R120, R120, c[0x0][0x168], RZ ;  /* 0x00005a0078783a24 */ /* 0x000fe200078e02ff */
[----:B------:R-:W-:-:S04]  /*0910*/  HFMA2.MMA R122, -RZ, RZ, 0, 0 ;  /* 0x00000000ff7a7435 */ /* 0x000fc800000001ff */
[----:B------:R-:W-:-:S04]  /*0920*/  @P3 SHF.R.S32.HI R121, RZ, 0x1f, R120 ;  /* 0x0000001fff793819 */ /* 0x000fc80000011478 */
[----:B------:R-:W-:-:S04]  /*0930*/  @P3 LEA.HI R121, R121, R120, RZ, 0x3 ;  /* 0x0000007879793211 */ /* 0x000fc800078f18ff */
[----:B------:R-:W-:Y:S02]  /*0940*/  @P3 LEA.HI.SX32 R122, R121, R182, 0x1d ;  /* 0x000000b6797a3211 */ /* 0x000fe400078feaff */
[----:B-1----:R-:W-:Y:S02]  /*0950*/  MOV R165, 0x8 ;  /* 0x0000000800a57802 */ /* 0x002fe40000000f00 */
[C---:B------:R-:W-:Y:S02]  /*0960*/  IADD3 R120, R122.reuse, 0x80, RZ ;  /* 0x000000807a787810 */ /* 0x040fe40007ffe0ff */
[C---:B------:R-:W-:Y:S01]  /*0970*/  IADD3 R164, R122.reuse, 0x100, RZ ;  /* 0x000001007aa47810 */ /* 0x040fe20007ffe0ff */
[----:B------:R-:W-:-:S04]  /*0980*/  IMAD.WIDE.U32 R122, R122, R165, c[0x0][0x190] ;  /* 0x000064007a7a7625 */ /* 0x000fc800078e00a5 */
[----:B------:R-:W-:Y:S02]  /*0990*/  IMAD.WIDE.U32 R120, R120, R165, c[0x0][0x190] ;  /* 0x0000640078787625 */ /* 0x000fe400078e00a5 */
[----:B------:R-:W5:Y:S04]  /*09a0*/  LDG.E.64 R122, [R122.64] ;  /* 0x000000047a7a7981 */ /* 0x000f68000c1e1b00 */
[----:B------:R-:W5:Y:S01]  /*09b0*/  LDG.E.64 R120, [R120.64] ;  /* 0x0000000478787981 */ /* 0x000f62000c1e1b00 */
        /* <DEDUP_REMOVED lines=8> */
[----:B------:R-:W-:Y:S01]  /*0a40*/  ISETP.NE.AND P2, PT, R126, RZ, PT ;  /* 0x000000ff7e00720c */ /* 0x000fe20003f45270 */
[----:B------:R-:W-:-:S05]  /*0a50*/  IMAD.WIDE.U32 R164, R164, R165, c[0x0][0x190] ;  /* 0x00006400a4a47625 */ /* 0x000fca00078e00a5 */
[----:B0-----:R0:W5:Y:S01]  /*0a60*/  LDG.E.64 R2, [R164.64] ;  /* 0x00000004a4027981 */ /* 0x001162000c1e1b00 */
[----:B--2---:R-:W-:-:S05]  /*0a70*/  FSEL R180, R180, RZ, !P2 ;  /* 0x000000ffb4b47208 */ /* 0x004fca0005000000 */
[C---:B---3--:R-:W-:Y:S02]  /*0a80*/  FADD.FTZ R173, -R180.reuse, R119 ;  /* 0x00000077b4ad7221 */ /* 0x048fe40000010100 */
[C---:B------:R-:W-:Y:S02]  /*0a90*/  FADD.FTZ R167, -R180.reuse, R116 ;  /* 0x00000074b4a77221 */ /* 0x040fe40000010100 */
[C---:B------:R-:W-:Y:S01]  /*0aa0*/  FADD.FTZ R169, -R180.reuse, R117 ;  /* 0x00000075b4a97221 */ /* 0x040fe20000010100 */
[----:B----4-:R-:W-:Y:S01]  /*0ab0*/  PRMT R119, RZ, 0x5410, R140 ;  /* 0x00005410ff777816 */ /* 0x010fe2000000008c */
[----:B------:R-:W-:Y:S01]  /*0ac0*/  FADD.FTZ R171, -R180, R118 ;  /* 0x00000076b4ab7221 */ /* 0x000fe20000010100 */
[----:B------:R-:W-:Y:S02]  /*0ad0*/  PRMT R118, RZ, 0x7610, R140 ;  /* 0x00007610ff767816 */ /* 0x000fe4000000008c */
[--C-:B------:R-:W-:Y:S02]  /*0ae0*/  PRMT R187, RZ, 0x5410, R154.reuse ;  /* 0x00005410ffbb7816 */ /* 0x100fe4000000009a */
[----:B------:R-:W-:-:S02]  /*0af0*/  PRMT R174, RZ, 0x7610, R154 ;  /* 0x00007610ffae7816 */ /* 0x000fc4000000009a */
[--C-:B------:R-:W-:Y:S02]  /*0b00*/  PRMT R193, RZ, 0x5410, R132.reuse ;  /* 0x00005410ffc17816 */ /* 0x100fe40000000084 */
[----:B------:R-:W-:Y:S01]  /*0b10*/  PRMT R178, RZ, 0x7610, R132 ;  /* 0x00007610ffb27816 */ /* 0x000fe20000000084 */
[----:B------:R-:W-:Y:S01]  /*0b20*/  FADD.FTZ R157, -R180, R157 ;  /* 0x0000009db49d7221 */ /* 0x000fe20000010100 */
[--C-:B------:R-:W-:Y:S01]  /*0b30*/  PRMT R197, RZ, 0x5410, R133.reuse ;  /* 0x00005410ffc57816 */ /* 0x100fe20000000085 */
[C---:B------:R-:W-:Y:S01]  /*0b40*/  FMUL.FTZ R132, R124.reuse, R169 ;  /* 0x000000a97c847220 */ /* 0x040fe20000410000 */
[----:B------:R-:W-:Y:S01]  /*0b50*/  PRMT R116, RZ, 0x7610, R133 ;  /* 0x00007610ff747816 */ /* 0x000fe20000000085 */
[----:B------:R-:W-:Y:S02]  /*0b60*/  FMUL.FTZ R133, R124, R167 ;  /* 0x000000a77c857220 */ /* 0x000fe40000410000 */
[----:B------:R-:W-:Y:S02]  /*0b70*/  FMUL.FTZ R154, R48, R119 ;  /* 0x00000077309a7220 */ /* 0x000fe40000410000 */
[----:B------:R-:W-:Y:S01]  /*0b80*/  FADD.FTZ R179, -R180, R148 ;  /* 0x00000094b4b37221 */ /* 0x000fe20000010100 */
[----:B0-----:R-:W-:Y:S01]  /*0b90*/  PRMT R165, RZ, 0x5410, R141 ;  /* 0x00005410ffa57816 */ /* 0x001fe2000000008d */
[----:B------:R-:W-:-:S02]  /*0ba0*/  FMUL.FTZ R148, R124, R157 ;  /* 0x0000009d7c947220 */ /* 0x000fc40000410000 */
[----:B------:R-:W-:Y:S02]  /*0bb0*/  FFMA.FTZ R52, R133, R119, R52 ;  /* 0x0000007785347223 */ /* 0x000fe40000010034 */
[----:B------:R-:W-:Y:S02]  /*0bc0*/  FADD.FTZ R96, R96, R119 ;  /* 0x0000007760607221 */ /* 0x000fe40000010000 */
[-C--:B------:R-:W-:Y:S02]  /*0bd0*/  FFMA.FTZ R53, R132, R118.reuse, R53 ;  /* 0x0000007684357223 */ /* 0x080fe40000010035 */
[----:B------:R-:W-:Y:S02]  /*0be0*/  FADD.FTZ R97, R97, R118 ;  /* 0x0000007661617221 */ /* 0x000fe40000010000 */
[----:B------:R-:W-:Y:S02]  /*0bf0*/  FMUL.FTZ R157, R49, R118 ;  /* 0x00000076319d7220 */ /* 0x000fe40000410000 */
[----:B------:R-:W-:-:S02]  /*0c00*/  FADD.FTZ R118, RZ, R154 ;  /* 0x0000009aff767221 */ /* 0x000fc40000010000 */
[----:B------:R-:W-:Y:S01]  /*0c10*/  FFMA.FTZ R119, R133, R154, RZ ;  /* 0x0000009a85777223 */ /* 0x000fe200000100ff */
[----:B------:R-:W-:Y:S01]  /*0c20*/  PRMT R164, RZ, 0x7610, R141 ;  /* 0x00007610ffa47816 */ /* 0x000fe2000000008d */
[C---:B------:R-:W-:Y:S01]  /*0c30*/  FADD.FTZ R191, -R180.reuse, R156 ;  /* 0x0000009cb4bf7221 */ /* 0x040fe20000010100 */
[----:B-1----:R-:W-:Y:S01]  /*0c40*/  PRMT R113, RZ, 0x5410, R135 ;  /* 0x00005410ff717816 */ /* 0x002fe20000000087 */
[----:B------:R-:W-:Y:S01]  /*0c50*/  FADD.FTZ R159, -R180, R159 ;  /* 0x0000009fb49f7221 */ /* 0x000fe20000010100 */
[----:B------:R-:W-:Y:S01]  /*0c60*/  PRMT R112, RZ, 0x7610, R135 ;  /* 0x00007610ff707816 */ /* 0x000fe20000000087 */
[----:B------:R-:W-:Y:S02]  /*0c70*/  FMUL.FTZ R135, R124, R171 ;  /* 0x000000ab7c877220 */ /* 0x000fe40000410000 */
[----:B------:R-:W-:Y:S02]  /*0c80*/  FMUL.FTZ R156, R50, R165 ;  /* 0x000000a5329c7220 */ /* 0x000fe40000410000 */
[----:B------:R-:W-:-:S02]  /*0c90*/  FADD.FTZ R167, R118, R157 ;  /* 0x0000009d76a77221 */ /* 0x000fc40000010000 */
[----:B------:R-:W-:Y:S01]  /*0ca0*/  FFMA.FTZ R119, R132, R157, R119 ;  /* 0x0000009d84777223 */ /* 0x000fe20000010077 */
[----:B------:R-:W-:Y:S01]  /*0cb0*/  PRMT R175, RZ, 0x5410, R142 ;  /* 0x00005410ffaf7816 */ /* 0x000fe2000000008e */
[----:B------:R-:W-:Y:S01]  /*0cc0*/  FADD.FTZ R183, -R180, R150 ;  /* 0x00000096b4b77221 */ /* 0x000fe20000010100 */
[--C-:B------:R-:W-:Y:S01]  /*0cd0*/  PRMT R117, RZ, 0x5410, R134.reuse ;  /* 0x00005410ff757816 */ /* 0x100fe20000000086 */
[----:B------:R-:W-:Y:S01]  /*0ce0*/  FMUL.FTZ R150, R124, R159 ;  /* 0x0000009f7c967220 */ /* 0x000fe20000410000 */
[----:B------:R-:W-:Y:S01]  /*0cf0*/  PRMT R114, RZ, 0x7610, R134 ;  /* 0x00007610ff727816 */ /* 0x000fe20000000086 */
[----:B------:R-:W-:Y:S02]  /*0d00*/  FADD.FTZ R141, -R180, R144 ;  /* 0x00000090b48d7221 */ /* 0x000fe40000010100 */
[----:B------:R-:W-:Y:S02]  /*0d10*/  FMUL.FTZ R134, R124, R173 ;  /* 0x000000ad7c867220 */ /* 0x000fe40000410000 */
[----:B------:R-:W-:-:S02]  /*0d20*/  FMUL.FTZ R159, R51, R164 ;  /* 0x000000a4339f7220 */ /* 0x000fc40000410000 */
[----:B------:R-:W-:Y:S02]  /*0d30*/  FADD.FTZ R118, R167, R156 ;  /* 0x0000009ca7767221 */ /* 0x000fe40000010000 */
[----:B------:R-:W-:Y:S01]  /*0d40*/  FFMA.FTZ R119, R135, R156, R119 ;  /* 0x0000009c87777223 */ /* 0x000fe20000010077 */
[----:B------:R-:W-:Y:S01]  /*0d50*/  PRMT R166, RZ, 0x7610, R142 ;  /* 0x00007610ffa67816 */ /* 0x000fe2000000008e */
[C---:B------:R-:W-:Y:S02]  /*0d60*/  FADD.FTZ R161, -R180.reuse, R161 ;  /* 0x000000a1b4a17221 */ /* 0x040fe40000010100 */
[C---:B------:R-:W-:Y:S02]  /*0d70*/  FADD.FTZ R195, -R180.reuse, R158 ;  /* 0x0000009eb4c37221 */ /* 0x040fe40000010100 */
[C---:B------:R-:W-:Y:S02]  /*0d80*/  FADD.FTZ R201, -R180.reuse, R137 ;  /* 0x00000089b4c97221 */ /* 0x040fe40000010100 */
[----:B------:R-:W-:-:S02]  /*0d90*/  FADD.FTZ R145, -R180, R145 ;  /* 0x00000091b4917221 */ /* 0x000fc40000010100 */
        /* <DEDUP_REMOVED lines=8> */
[----:B------:R-:W-:Y:S02]  /*0e20*/  FADD.FTZ R143, -R180, R146 ;  /* 0x00000092b48f7221 */ /* 0x000fe40000010100 */
[----:B------:R-:W-:Y:S02]  /*0e30*/  FMUL.FTZ R136, R124, R145 ;  /* 0x000000917c887220 */ /* 0x000fe40000410000 */
[----:B------:R-:W-:Y:S02]  /*0e40*/  FMUL.FTZ R161, R45, R166 ;  /* 0x000000a62da17220 */ /* 0x000fe40000410000 */
[----:B------:R-:W-:Y:S02]  /*0e50*/  FADD.FTZ R118, R167, R158 ;  /* 0x0000009ea7767221 */ /* 0x000fe40000010000 */
[----:B------:R-:W-:Y:S01]  /*0e60*/  FFMA.FTZ R119, R137, R158, R119 ;  /* 0x0000009e89777223 */ /* 0x000fe20000010077 */
[----:B------:R-:W-:Y:S01]  /*0e70*/  PRMT R185, RZ, 0x5410, R153 ;  /* 0x00005410ffb97816 */ /* 0x000fe20000000099 */
[C---:B------:R-:W-:Y:S01]  /*0e80*/  FADD.FTZ R163, -R180.reuse, R163 ;  /* 0x000000a3b4a37221 */ /* 0x040fe20000010100 */
[----:B------:R-:W-:Y:S01]  /*0e90*/  PRMT R172, RZ, 0x7610, R153 ;  /* 0x00007610ffac7816 */ /* 0x000fe20000000099 */
[----:B------:R-:W-:-:S02]  /*0ea0*/  FADD.FTZ R153, -R180, R160 ;  /* 0x000000a0b4997221 */ /* 0x000fc40000010100 */
        /* <DEDUP_REMOVED lines=8> */
[C---:B------:R-:W-:Y:S02]  /*0f30*/  FMUL.FTZ R146, R124.reuse, R163 ;  /* 0x000000a37c927220 */ /* 0x040fe40000410000 */
[----:B------:R-:W-:Y:S02]  /*0f40*/  FMUL.FTZ R138, R124, R147 ;  /* 0x000000937c8a7220 */ /* 0x000fe40000410000 */
[----:B------:R-:W-:Y:S02]  /*0f50*/  FMUL.FTZ R163, R47, R168 ;  /* 0x000000a82fa37220 */ /* 0x000fe40000410000 */
[----:B------:R-:W-:Y:S02]  /*0f60*/  FADD.FTZ R118, R169, R160 ;  /* 0x000000a0a9767221 */ /* 0x000fe40000010000 */
[----:B------:R-:W-:Y:S01]  /*0f70*/  FFMA.FTZ R119, R139, R160, R119 ;  /* 0x000000a08b777223 */ /* 0x000fe20000010077 */
[--C-:B------:R-:W-:Y:S02]  /*0f80*/  PRMT R189, RZ, 0x5410, R155.reuse ;  /* 0x00005410ffbd7816 */ /* 0x100fe4000000009b */
[----:B------:R-:W-:Y:S01]  /*0f90*/  PRMT R176, RZ, 0x7610, R155 ;  /* 0x00007610ffb07816 */ /* 0x000fe2000000009b */
[C---:B------:R-:W-:Y:S01]  /*0fa0*/  FADD.FTZ R155, -R180.reuse, R162 ;  /* 0x000000a2b49b7221 */ /* 0x040fe20000010100 */
[----:B------:R-:W-:Y:S01]  /*0fb0*/  PRMT R170, RZ, 0x7610, R152 ;  /* 0x00007610ffaa7816 */ /* 0x000fe20000000098 */
[----:B------:R-:W-:-:S02]  /*0fc0*/  FADD.FTZ R149, -R180, R149 ;  /* 0x00000095b4957221 */ /* 0x000fc40000010100 */
[----:B------:R-:W-:Y:S02]  /*0fd0*/  FMUL.FTZ R141, R124, R179 ;  /* 0x000000b37c8d7220 */ /* 0x000fe40000410000 */
[----:B------:R-:W-:Y:S02]  /*0fe0*/  FMUL.FTZ R162, R40, R181 ;  /* 0x000000b528a27220 */ /* 0x000fe40000410000 */
[----:B------:R-:W-:Y:S02]  /*0ff0*/  FADD.FTZ R171, R118, R163 ;  /* 0x000000a376ab7221 */ /* 0x000fe40000010000 */
[----:B------:R-:W-:Y:S02]  /*1000*/  FFMA.FTZ R119, R138, R163, R119 ;  /* 0x000000a38a777223 */ /* 0x000fe40000010077 */
[----:B------:R-:W-:Y:S02]  /*1010*/  FFMA.FTZ R54, R135, R165, R54 ;  /* 0x000000a587367223 */ /* 0x000fe40000010036 */
[----:B------:R-:W-:-:S02]  /*1020*/  FADD.FTZ R98, R98, R165 ;  /* 0x000000a562627221 */ /* 0x000fc40000010000 */
[----:B------:R-:W-:Y:S02]  /*1030*/  FMUL.FTZ R140, R124, R149 ;  /* 0x000000957c8c7220 */ /* 0x000fe40000410000 */
[----:B------:R-:W-:Y:S02]  /*1040*/  FMUL.FTZ R165, R41, R170 ;  /* 0x000000aa29a57220 */ /* 0x000fe40000410000 */
[----:B------:R-:W-:Y:S02]  /*1050*/  FADD.FTZ R118, R171, R162 ;  /* 0x000000a2ab767221 */ /* 0x000fe40000010000 */
[----:B------:R-:W-:Y:S02]  /*1060*/  FFMA.FTZ R119, R141, R162, R119 ;  /* 0x000000a28d777223 */ /* 0x000fe40000010077 */
[----:B------:R-:W-:Y:S02]  /*1070*/  FFMA.FTZ R55, R134, R164, R55 ;  /* 0x000000a486377223 */ /* 0x000fe40000010037 */
[----:B------:R-:W-:-:S02]  /*1080*/  FADD.FTZ R99, R99, R164 ;  /* 0x000000a463637221 */ /* 0x000fc40000010000 */
        /* <DEDUP_REMOVED lines=52> */
[----:B------:R-:W-:Y:S02]  /*13d0*/  FADD.FTZ R85, R85, R174 ;  /* 0x000000ae55557221 */ /* 0x000fe40000010000 */
[----:B------:R-:W-:-:S02]  /*13e0*/  FFMA.FTZ R65, R144, R174, R65 ;  /* 0x000000ae90417223 */ /* 0x000fc40000010041 */
[----:B------:R-:W-:Y:S02]  /*13f0*/  FMUL.FTZ R152, R124, R201 ;  /* 0x000000c97c987220 */ /* 0x000fe40000410000 */
[----:B------:R-:W-:Y:S02]  /*1400*/  FADD.FTZ R76, R76, R117 ;  /* 0x000000754c4c7221 */ /* 0x000fe40000010000 */
[-C--:B------:R-:W-:Y:S02]  /*1410*/  FFMA.FTZ R72, R153, R117.reuse, R72 ;  /* 0x0000007599487223 */ /* 0x080fe40000010048 */
[----:B------:R-:W-:Y:S02]  /*1420*/  FMUL.FTZ R174, R28, R117 ;  /* 0x000000751cae7220 */ /* 0x000fe40000410000 */
        /* <DEDUP_REMOVED lines=37> */
.L_x_4393:
[----:B------:R-:W-:Y:S05]  /*1680*/  BSYNC B0 ;  /* 0x0000000000007941 */ /* 0x000fea0003800000 */
.L_x_4391:
[----:B------:R-:W-:Y:S01]  /*1690*/  LOP3.LUT P3, RZ, R125, 0xff, RZ, 0xc0, !PT ;  /* 0x000000ff7dff7812 */ /* 0x000fe2000786c0ff */
[----:B-1---5:R-:W-:Y:S01]  /*16a0*/  IMAD.MOV.U32 R112, RZ, RZ, R122 ;  /* 0x000000ffff707224 */ /* 0x022fe200078e007a */
        /* <DEDUP_REMOVED lines=11> */
.L_x_4445:
        /* <DEDUP_REMOVED lines=18> */
.L_x_4446:
[----:B------:R-:W-:Y:S01]  /*1880*/  @!P2 LOP3.LUT R113, R114, 0x3, RZ, 0xc0, !PT ;  /* 0x000000037271a812 */ /* 0x000fe200078ec0ff */
[----:B--2---:R-:W-:Y:S01]  /*1890*/  FADD.FTZ R184, R182, R117 ;  /* 0x00000075b6b87221 */ /* 0x004fe20000010000 */
[----:B------:R-:W-:Y:S01]  /*18a0*/  WARPSYNC 0xffffffff ;  /* 0xffffffff00007948 */ /* 0x000fe20003800000 */
[----:B0-----:R-:W-:Y:S01]  /*18b0*/  FADD.FTZ R185, R112, R119 ;  /* 0x0000007770b97221 */ /* 0x001fe20000010000 */
[----:B------:R-:W-:Y:S01]  /*18c0*/  @!P1 ISETP.NE.U32.AND P4, PT, RZ, c[0x0][0x218], PT ;  /* 0x00008600ff009a0c */ /* 0x000fe20003f85070 */
[----:B------:R-:W-:Y:S01]  /*18d0*/  @!P2 IMAD.IADD R181, R180, 0x1, R113 ;  /* 0x00000001b4b5a824 */ /* 0x000fe200078e0271 */
[----:B------:R-:W-:Y:S01]  /*18e0*/  ISETP.NE.AND P3, PT, R126, RZ, PT ;  /* 0x000000ff7e00720c */ /* 0x000fe20003f65270 */
[----:B------:R-:W-:Y:S01]  /*18f0*/  BSSY B0, `(.L_x_4396) ;  /* 0x000001d000007945 */ /* 0x000fe20003800000 */
[----:B------:R-:W-:Y:S02]  /*1900*/  @!P1 ISETP.NE.AND.EX P4, PT, RZ, c[0x0][0x21c], PT, P4 ;  /* 0x00008700ff009a0c */ /* 0x000fe40003f85340 */
[----:B------:R-:W-:Y:S04]  /*1910*/  @!P2 STS.64 [R181.X8+0x3000], R184 ;  /* 0x003000b8b500a388 */ /* 0x000fe80000008a00 */
[----:B------:R-:W-:Y:S01]  /*1920*/  BAR.SYNC.DEFER_BLOCKING 0x0 ;  /* 0x0000000000007b1d */ /* 0x000fe20000010000 */
[----:B------:R-:W-:-:S02]  /*1930*/  ISETP.GE.AND P2, PT, R131, 0x1, PT ;  /* 0x000000018300780c */ /* 0x000fc40003f46270 */
[----:B------:R-:W-:-:S11]  /*1940*/  @!P1 ISETP.NE.U32.AND P6, PT, RZ, c[0x0][0x218], PT ;  /* 0x00008600ff009a0c */ /* 0x000fd60003fc5070 */
[----:B------:R-:W-:Y:S01]  /*1950*/  @P2 LOP3.LUT P5, RZ, R187, 0xff, RZ, 0xc0, !PT ;  /* 0x000000ffbbff2812 */ /* 0x000fe200078ac0ff */
[----:B------:R-:W0:Y:S04]  /*1960*/  LDS.128 R112, [R180.X8+0x3000] ;  /* 0x00300000b4707984 */ /* 0x000e280000008c00 */
[----:B-1----:R-:W1:Y:S01]  /*1970*/  LDS.128 R116, [R180.X8+0x3010] ;  /* 0x00301000b4747984 */ /* 0x002e620000008c00 */
        /* <DEDUP_REMOVED lines=20> */
.L_x_4397:
[----:B------:R-:W-:Y:S05]  /*1ac0*/  BSYNC B0 ;  /* 0x0000000000007941 */ /* 0x000fea0003800000 */
.L_x_4396:
        /* <DEDUP_REMOVED lines=13> */
.L_x_4399:
[----:B------:R-:W-:Y:S05]  /*1ba0*/  BSYNC B0 ;  /* 0x0000000000007941 */ /* 0x000fea0003800000 */
.L_x_4398:
        /* <DEDUP_REMOVED lines=15> */
.L_x_4401:
[----:B------:R-:W-:Y:S05]  /*1ca0*/  BSYNC B0 ;  /* 0x0000000000007941 */ /* 0x000fea0003800000 */
.L_x_4400:
        /* <DEDUP_REMOVED lines=15> */
.L_x_4403:
[----:B------:R-:W-:Y:S05]  /*1da0*/  BSYNC B0 ;  /* 0x0000000000007941 */ /* 0x000fea0003800000 */
.L_x_4402:
        /* <DEDUP_REMOVED lines=15> */
.L_x_4405:
[----:B------:R-:W-:Y:S05]  /*1ea0*/  BSYNC B0 ;  /* 0x0000000000007941 */ /* 0x000fea0003800000 */
.L_x_4404:
        /* <DEDUP_REMOVED lines=15> */
.L_x_4407:
[----:B------:R-:W-:Y:S05]  /*1fa0*/  BSYNC B0 ;  /* 0x0000000000007941 */ /* 0x000fea0003800000 */
.L_x_4406:
        /* <DEDUP_REMOVED lines=15> */
.L_x_4409:
[----:B------:R-:W-:Y:S05]  /*20a0*/  BSYNC B0 ;  /* 0x0000000000007941 */ /* 0x000fea0003800000 */
.L_x_4408:
        /* <DEDUP_REMOVED lines=15> */
.L_x_4411:
[----:B------:R-:W-:Y:S05]  /*21a0*/  BSYNC B0 ;  /* 0x0000000000007941 */ /* 0x000fea0003800000 */
.L_x_4410:
        /* <DEDUP_REMOVED lines=15> */
.L_x_4413:
[----:B------:R-:W-:Y:S05]  /*22a0*/  BSYNC B0 ;  /* 0x0000000000007941 */ /* 0x000fea0003800000 */
.L_x_4412:
        /* <DEDUP_REMOVED lines=15> */
.L_x_4415:
[----:B------:R-:W-:Y:S05]  /*23a0*/  BSYNC B0 ;  /* 0x0000000000007941 */ /* 0x000fea0003800000 */
.L_x_4414:
        /* <DEDUP_REMOVED lines=15> */
.L_x_4417:
[----:B------:R-:W-:Y:S05]  /*24a0*/  BSYNC B0 ;  /* 0x0000000000007941 */ /* 0x000fea0003800000 */
.L_x_4416:
        /* <DEDUP_REMOVED lines=15> */
.L_x_4419:
[----:B------:R-:W-:Y:S05]  /*25a0*/  BSYNC B0 ;  /* 0x0000000000007941 */ /* 0x000fea0003800000 */
.L_x_4418:
        /* <DEDUP_REMOVED lines=15> */
.L_x_4421:
[----:B------:R-:W-:Y:S05]  /*26a0*/  BSYNC B0 ;  /* 0x0000000000007941 */ /* 0x000fea0003800000 */
.L_x_4420:
[----:B------:R-:W-:Y:S01]  /*26b0*/  @P2 FSEL R200, R118, RZ, P5 ;  /* 0x000000ff76c82208 */ /* 0x000fe20002800000 */
[----:B------:R-:W-:Y:S01]  /*26c0*/  @P2 FMUL.FTZ R118, R189, c[0x0][0x1ec] ;  /* 0x00007b00bd762a20 */ /* 0x000fe20000410000 */
[----:B------:R-:W-:Y:S01]  /*26d0*/  @!P1 ISETP.NE.AND.EX P4, PT, RZ, c[0x0][0x21c], PT, P4 ;  /* 0x00008700ff009a0c */ /* 0x000fe20003f85340 */
[----:B------:R-:W-:Y:S01]  /*26e0*/  BSSY B0, `(.L_x_4422) ;  /* 0x000000d000007945 */ /* 0x000fe20003800000 */
[----:B------:R-:W-:Y:S01]  /*26f0*/  @!P1 ISETP.NE.U32.AND P6, PT, RZ, c[0x0][0x218], PT ;  /* 0x00008600ff009a0c */ /* 0x000fe20003fc5070 */
[----:B------:R-:W-:Y:S01]  /*2700*/  @P2 FMUL.FTZ R118, R118, c[0x0][0x1e8] ;  /* 0x00007a0076762a20 */ /* 0x000fe20000410000 */
[----:B------:R-:W-:Y:S02]  /*2710*/  @P2 LOP3.LUT P5, RZ, R121, 0xff, RZ, 0xc0, !PT ;  /* 0x000000ff79ff2812 */ /* 0x000fe400078ac0ff */
[----:B------:R-:W-:Y:S02]  /*2720*/  @P2 IADD3 R131, R131, -0x1, RZ ;  /* 0xffffffff83832810 */ /* 0x000fe40007ffe0ff */
        /* <DEDUP_REMOVED lines=8> */
.L_x_4423:
[----:B------:R-:W-:Y:S05]  /*27b0*/  BSYNC B0 ;  /* 0x0000000000007941 */ /* 0x000fea0003800000 */
.L_x_4422:
        /* <DEDUP_REMOVED lines=16> */
.L_x_4425:
[----:B------:R-:W-:Y:S05]  /*28c0*/  BSYNC B0 ;  /* 0x0000000000007941 */ /* 0x000fea0003800000 */
.L_x_4424:
        /* <DEDUP_REMOVED lines=19> */
.L_x_4427:
[----:B------:R-:W-:Y:S05]  /*2a00*/  BSYNC B0 ;  /* 0x0000000000007941 */ /* 0x000fea0003800000 */
.L_x_4426:
[----:B------:R-:W-:Y:S01]  /*2a10*/  ISETP.NE.U32.AND P4, PT, RZ, c[0x0][0x258], PT ;  /* 0x00009600ff007a0c */ /* 0x000fe20003f85070 */
[----:B------:R-:W-:Y:S01]  /*2a20*/  HFMA2.MMA R188, -RZ, RZ, 0, 0 ;  /* 0x00000000ffbc7435 */ /* 0x000fe200000001ff */
        /* <DEDUP_REMOVED lines=21> */
[----:B------:R-:W-:-:S02]  /*2b80*/  @P2 F2FP.BF16.PACK_AB R191, RZ, R191 ;  /* 0x000000bfffbf223e */ /* 0x000fc400000010ff */
[----:B------:R-:W-:Y:S01]  /*2b90*/  @P2 PRMT R108, R108, 0x5410, R131 ;  /* 0x000054106c6c2816 */ /* 0x000fe20000000083 */
[----:B------:R-:W-:Y:S01]  /*2ba0*/  @P2 IMAD.MOV.U32 R131, RZ, RZ, 0x10 ;  /* 0x00000010ff832424 */ /* 0x000fe200078e00ff */
[----:B------:R-:W-:Y:S02]  /*2bb0*/  @P2 F2FP.BF16.PACK_AB R185, RZ, R185 ;  /* 0x000000b9ffb9223e */ /* 0x000fe400000010ff */
[----:B------:R-:W-:Y:S02]  /*2bc0*/  @P2 PRMT R109, R182, 0x7610, R109 ;  /* 0x00007610b66d2816 */ /* 0x000fe4000000006d */
[----:B------:R-:W-:Y:S01]  /*2bd0*/  @P2 PRMT R110, R122, 0x7610, R110 ;  /* 0x000076107a6e2816 */ /* 0x000fe2000000006e */
[----:B------:R-:W-:Y:S01]  /*2be0*/  @P2 IMAD.WIDE.U32 R122, R188, R131, c[0x0][0x248] ;  /* 0x00009200bc7a2625 */ /* 0x000fe200078e0083 */
[----:B------:R-:W-:Y:S02]  /*2bf0*/  @P2 F2FP.BF16.PACK_AB R192, RZ, R192 ;  /* 0x000000c0ffc0223e */ /* 0x000fe400000010ff */
[----:B------:R-:W-:-:S02]  /*2c00*/  @P2 F2FP.BF16.PACK_AB R195, RZ, R195 ;  /* 0x000000c3ffc3223e */ /* 0x000fc400000010ff */
[----:B------:R-:W-:Y:S02]  /*2c10*/  @P2 PRMT R111, R191, 0x7610, R111 ;  /* 0x00007610bf6f2816 */ /* 0x000fe4000000006f */
[----:B------:R-:W-:Y:S01]  /*2c20*/  @P3 MOV R130, 0x20 ;  /* 0x0000002000823802 */ /* 0x000fe20000000f00 */
[----:B0-----:R-:W-:Y:S01]  /*2c30*/  @P2 FMUL.FTZ R112, R206, c[0x0][0x1ec] ;  /* 0x00007b00ce702a20 */ /* 0x001fe20000410000 */
[----:B------:R-:W-:Y:S02]  /*2c40*/  @P2 PRMT R109, R109, 0x5410, R185 ;  /* 0x000054106d6d2816 */ /* 0x000fe400000000b9 */
        /* <DEDUP_REMOVED lines=27> */
[----:B------:R-:W-:Y:S02]  /*2e00*/  @P2 MOV R121, 0x10 ;  /* 0x0000001000792802 */ /* 0x000fe40000000f00 */
[----:B-1----:R-:W-:Y:S02]  /*2e10*/  @P2 IADD3 R116, R188, 0x80, RZ ;  /* 0x00000080bc742810 */ /* 0x002fe40007ffe0ff */
[----:B------:R-:W-:Y:S02]  /*2e20*/  SEL R112, R189, R104, P4 ;  /* 0x00000068bd707207 */ /* 0x000fe40002000000 */
[----:B------:R-:W-:-:S02]  /*2e30*/  SEL R113, R194, R105, P4 ;  /* 0x00000069c2717207 */ /* 0x000fc40002000000 */
        /* <DEDUP_REMOVED lines=10> */
.L_x_4429:
[----:B------:R-:W-:Y:S05]  /*2ee0*/  BSYNC B0 ;  /* 0x0000000000007941 */ /* 0x000fea0003800000 */
.L_x_4428:
        /* <DEDUP_REMOVED lines=27> */
.L_x_4431:
[----:B-1----:R-:W-:Y:S05]  /*30a0*/  BSYNC B0 ;  /* 0x0000000000007941 */ /* 0x002fea0003800000 */
.L_x_4430:
        /* <DEDUP_REMOVED lines=8> */
.L_x_4433:
[----:B------:R-:W-:Y:S05]  /*3130*/  BSYNC B0 ;  /* 0x0000000000007941 */ /* 0x000fea0003800000 */
.L_x_4432:
        /* <DEDUP_REMOVED lines=15> */
.L_x_4435:
[----:B------:R-:W-:Y:S05]  /*3230*/  BSYNC B0 ;  /* 0x0000000000007941 */ /* 0x000fea0003800000 */
.L_x_4434:
        /* <DEDUP_REMOVED lines=21> */
.L_x_4437:
[----:B------:R-:W-:Y:S05]  /*3390*/  BSYNC B0 ;  /* 0x0000000000007941 */ /* 0x000fea0003800000 */
.L_x_4436:
        /* <DEDUP_REMOVED lines=8> */
.L_x_4439:
[----:B------:R-:W-:Y:S05]  /*3420*/  BSYNC B0 ;  /* 0x0000000000007941 */ /* 0x000fea0003800000 */
.L_x_4438:
        /* <DEDUP_REMOVED lines=15> */
.L_x_4441:
[----:B------:R-:W-:Y:S05]  /*3520*/  BSYNC B0 ;  /* 0x0000000000007941 */ /* 0x000fea0003800000 */
.L_x_4440:
        /* <DEDUP_REMOVED lines=39> */
.L_x_4443:
[----:B------:R-:W-:Y:S05]  /*37a0*/  BSYNC B0 ;  /* 0x0000000000007941 */ /* 0x000fea0003800000 */
.L_x_4442:
[----:B------:R-:W-:Y:S01]  /*37b0*/  @P2 FMUL.FTZ R2, R112, c[0x0][0x1ec] ;  /* 0x00007b0070022a20 */ /* 0x000fe20000410000 */
[----:B------:R-:W-:Y:S01]  /*37c0*/  @P2 LOP3.LUT P1, RZ, R3, 0xff000000, RZ, 0xc0, !PT ;  /* 0xff00000003ff2812 */ /* 0x000fe2000782c0ff */
[----:B------:R-:W-:Y:S01]  /*37d0*/  @P3 IMAD.MOV.U32 R3, RZ, RZ, 0x20 ;  /* 0x00000020ff033424 */ /* 0x000fe200078e00ff */
[----:B------:R-:W-:Y:S01]  /*37e0*/  @P2 IADD3 R188, R188, 0x100, RZ ;  /* 0x00000100bcbc2810 */ /* 0x000fe20007ffe0ff */
[----:B------:R-:W-:Y:S01]  /*37f0*/  @P2 FMUL.FTZ R2, R2, c[0x0][0x1e8] ;  /* 0x00007a0002022a20 */ /* 0x000fe20000410000 */
[----:B------:R-:W-:Y:S02]  /*3800*/  @P2 MOV R115, 0x10 ;  /* 0x0000001000732802 */ /* 0x000fe40000000f00 */
        /* <DEDUP_REMOVED lines=13> */
.L_x_4390:
        /* <DEDUP_REMOVED lines=21> */
.L_x_4394:
[----:B------:R-:W-:Y:S01]  /*3a30*/  HFMA2.MMA R183, -RZ, RZ, 0, 1.847743988037109375e-06 ;  /* 0x0000001fffb77435 */ /* 0x000fe200000001ff */
[----:B------:R-:W-:Y:S01]  /*3a40*/  IMAD.MOV.U32 R116, RZ, RZ, R118 ;  /* 0x000000ffff747224 */ /* 0x000fe200078e0076 */
[----:B------:R-:W-:Y:S01]  /*3a50*/  MOV R181, 0x10 ;  /* 0x0000001000b57802 */ /* 0x000fe20000000f00 */
[----:B------:R-:W-:Y:S01]  /*3a60*/  IMAD.MOV.U32 R184, RZ, RZ, -0x1 ;  /* 0xffffffffffb87424 */ /* 0x000fe200078e00ff */
[----:B------:R-:W-:-:S02]  /*3a70*/  MOV R112, 0x3a90 ;  /* 0x00003a9000707802 */ /* 0x000fc40000000f00 */
[----:B------:R-:W-:Y:S05]  /*3a80*/  CALL.REL.NOINC `($__internal_93_$__cuda_sm70_shflsync_down_p) ;  /* 0x0000046000007944 */ /* 0x000fea0003c00000 */
[----:B-1----:R-:W-:Y:S01]  /*3a90*/  MOV R115, R116 ;  /* 0x0000007400737202 */ /* 0x002fe20000000f00 */
[----:B0-----:R-:W-:Y:S05]  /*3aa0*/  BRA `(.L_x_4445) ;  /* 0xffffdcb000007947 */ /* 0x001fea000383ffff */
.L_x_4395:
[----:B------:R-:W-:Y:S01]  /*3ab0*/  HFMA2.MMA R183, -RZ, RZ, 0, 1.847743988037109375e-06 ;  /* 0x0000001fffb77435 */ /* 0x000fe200000001ff */
[----:B------:R-:W-:Y:S01]  /*3ac0*/  MOV R116, R119 ;  /* 0x0000007700747202 */ /* 0x000fe20000000f00 */
[----:B------:R-:W-:Y:S01]  /*3ad0*/  IMAD.MOV.U32 R181, RZ, RZ, 0x10 ;  /* 0x00000010ffb57424 */ /* 0x000fe200078e00ff */
[----:B------:R-:W-:-:S02]  /*3ae0*/  MOV R184, 0xffffffff ;  /* 0xffffffff00b87802 */ /* 0x000fc40000000f00 */
[----:B------:R-:W-:Y:S02]  /*3af0*/  MOV R112, 0x3b10 ;  /* 0x00003b1000707802 */ /* 0x000fe40000000f00 */
[----:B01----:R-:W-:Y:S05]  /*3b00*/  CALL.REL.NOINC `($__internal_93_$__cuda_sm70_shflsync_down_p) ;  /* 0x000003e000007944 */ /* 0x003fea0003c00000 */
[----:B------:R-:W-:Y:S01]  /*3b10*/  FADD.FTZ R118, R115, R118 ;  /* 0x0000007673767221 */ /* 0x000fe20000010000 */
[----:B0-----:R-:W-:Y:S01]  /*3b20*/  HFMA2.MMA R183, -RZ, RZ, 0, 1.847743988037109375e-06 ;  /* 0x0000001fffb77435 */ /* 0x001fe200000001ff */
[----:B-1----:R-:W-:Y:S01]  /*3b30*/  FADD.FTZ R119, R119, R116 ;  /* 0x0000007477777221 */ /* 0x002fe20000010000 */
[----:B------:R-:W-:Y:S01]  /*3b40*/  MOV R184, 0xffffffff ;  /* 0xffffffff00b87802 */ /* 0x000fe20000000f00 */
[----:B------:R-:W-:Y:S01]  /*3b50*/  IMAD.MOV.U32 R181, RZ, RZ, 0x8 ;  /* 0x00000008ffb57424 */ /* 0x000fe200078e00ff */
[----:B------:R-:W-:Y:S01]  /*3b60*/  MOV R112, 0x3b90 ;  /* 0x00003b9000707802 */ /* 0x000fe20000000f00 */
[----:B------:R-:W-:Y:S02]  /*3b70*/  IMAD.MOV.U32 R116, RZ, RZ, R118 ;  /* 0x000000ffff747224 */ /* 0x000fe400078e0076 */
[----:B------:R-:W-:Y:S05]  /*3b80*/  CALL.REL.NOINC `($__internal_93_$__cuda_sm70_shflsync_down_p) ;  /* 0x0000036000007944 */ /* 0x000fea0003c00000 */
[----:B0-----:R-:W-:Y:S01]  /*3b90*/  HFMA2.MMA R183, -RZ, RZ, 0, 1.847743988037109375e-06 ;  /* 0x0000001fffb77435 */ /* 0x001fe200000001ff */
[----:B-1----:R-:W-:Y:S01]  /*3ba0*/  MOV R115, R116 ;  /* 0x0000007400737202 */ /* 0x002fe20000000f00 */
[----:B------:R-:W-:Y:S01]  /*3bb0*/  IMAD.MOV.U32 R181, RZ, RZ, 0x8 ;  /* 0x00000008ffb57424 */ /* 0x000fe200078e00ff */
[----:B------:R-:W-:Y:S02]  /*3bc0*/  MOV R116, R119 ;  /* 0x0000007700747202 */ /* 0x000fe40000000f00 */
[----:B------:R-:W-:-:S02]  /*3bd0*/  MOV R184, 0xffffffff ;  /* 0xffffffff00b87802 */ /* 0x000fc40000000f00 */
[----:B------:R-:W-:Y:S02]  /*3be0*/  MOV R112, 0x3c00 ;  /* 0x00003c0000707802 */ /* 0x000fe40000000f00 */
[----:B------:R-:W-:Y:S05]  /*3bf0*/  CALL.REL.NOINC `($__internal_93_$__cuda_sm70_shflsync_down_p) ;  /* 0x000002f000007944 */ /* 0x000fea0003c00000 */
[----:B------:R-:W-:Y:S01]  /*3c00*/  FADD.FTZ R118, R115, R118 ;  /* 0x0000007673767221 */ /* 0x000fe20000010000 */
[----:B0-----:R-:W-:Y:S01]  /*3c10*/  HFMA2.MMA R181, -RZ, RZ, 0, 2.384185791015625e-07 ;  /* 0x00000004ffb57435 */ /* 0x001fe200000001ff */
[----:B-1----:R-:W-:Y:S01]  /*3c20*/  FADD.FTZ R119, R119, R116 ;  /* 0x0000007477777221 */ /* 0x002fe20000010000 */
[----:B------:R-:W-:Y:S01]  /*3c30*/  MOV R184, 0xffffffff ;  /* 0xffffffff00b87802 */ /* 0x000fe20000000f00 */
[----:B------:R-:W-:Y:S01]  /*3c40*/  IMAD.MOV.U32 R183, RZ, RZ, 0x1f ;  /* 0x0000001fffb77424 */ /* 0x000fe200078e00ff */
[----:B------:R-:W-:Y:S02]  /*3c50*/  MOV R116, R118 ;  /* 0x0000007600747202 */ /* 0x000fe40000000f00 */
[----:B------:R-:W-:Y:S02]  /*3c60*/  MOV R112, 0x3c80 ;  /* 0x00003c8000707802 */ /* 0x000fe40000000f00 */
[----:B------:R-:W-:Y:S05]  /*3c70*/  CALL.REL.NOINC `($__internal_93_$__cuda_sm70_shflsync_down_p) ;  /* 0x0000027000007944 */ /* 0x000fea0003c00000 */
[----:B0-----:R-:W-:Y:S01]  /*3c80*/  HFMA2.MMA R181, -RZ, RZ, 0, 2.384185791015625e-07 ;  /* 0x00000004ffb57435 */ /* 0x001fe200000001ff */
[----:B-1----:R-:W-:Y:S01]  /*3c90*/  MOV R115, R116 ;  /* 0x0000007400737202 */ /* 0x002fe20000000f00 */
[----:B------:R-:W-:Y:S01]  /*3ca0*/  IMAD.MOV.U32 R116, RZ, RZ, R119 ;  /* 0x000000ffff747224 */ /* 0x000fe200078e0077 */
[----:B------:R-:W-:-:S02]  /*3cb0*/  MOV R183, 0x1f ;  /* 0x0000001f00b77802 */ /* 0x000fc40000000f00 */
[----:B------:R-:W-:Y:S02]  /*3cc0*/  MOV R184, 0xffffffff ;  /* 0xffffffff00b87802 */ /* 0x000fe40000000f00 */
[----:B------:R-:W-:Y:S02]  /*3cd0*/  MOV R112, 0x3cf0 ;  /* 0x00003cf000707802 */ /* 0x000fe40000000f00 */
[----:B------:R-:W-:Y:S05]  /*3ce0*/  CALL.REL.NOINC `($__internal_93_$__cuda_sm70_shflsync_down_p) ;  /* 0x0000020000007944 */ /* 0x000fea0003c00000 */
[----:B------:R-:W-:Y:S01]  /*3cf0*/  FADD.FTZ R118, R115, R118 ;  /* 0x0000007673767221 */ /* 0x000fe20000010000 */
[----:B0-----:R-:W-:Y:S01]  /*3d00*/  HFMA2.MMA R183, -RZ, RZ, 0, 1.847743988037109375e-06 ;  /* 0x0000001fffb77435 */ /* 0x001fe200000001ff */
[----:B-1----:R-:W-:Y:S01]  /*3d10*/  FADD.FTZ R119, R119, R116 ;  /* 0x0000007477777221 */ /* 0x002fe20000010000 */
[----:B------:R-:W-:Y:S01]  /*3d20*/  MOV R184, 0xffffffff ;  /* 0xffffffff00b87802 */ /* 0x000fe20000000f00 */
[----:B------:R-:W-:Y:S01]  /*3d30*/  IMAD.MOV.U32 R181, RZ, RZ, 0x2 ;  /* 0x00000002ffb57424 */ /* 0x000fe200078e00ff */
[----:B------:R-:W-:Y:S02]  /*3d40*/  MOV R116, R118 ;  /* 0x0000007600747202 */ /* 0x000fe40000000f00 */
[----:B------:R-:W-:Y:S02]  /*3d50*/  MOV R112, 0x3d70 ;  /* 0x00003d7000707802 */ /* 0x000fe40000000f00 */
[----:B------:R-:W-:Y:S05]  /*3d60*/  CALL.REL.NOINC `($__internal_93_$__cuda_sm70_shflsync_down_p) ;  /* 0x0000018000007944 */ /* 0x000fea0003c00000 */
[----:B0-----:R-:W-:Y:S01]  /*3d70*/  HFMA2.MMA R181, -RZ, RZ, 0, 1.1920928955078125e-07 ;  /* 0x00000002ffb57435 */ /* 0x001fe200000001ff */
[----:B-1----:R-:W-:Y:S01]  /*3d80*/  IMAD.MOV.U32 R115, RZ, RZ, R116 ;  /* 0x000000ffff737224 */ /* 0x002fe200078e0074 */
[----:B------:R-:W-:Y:S01]  /*3d90*/  MOV R116, R119 ;  /* 0x0000007700747202 */ /* 0x000fe20000000f00 */
[----:B------:R-:W-:Y:S01]  /*3da0*/  IMAD.MOV.U32 R184, RZ, RZ, -0x1 ;  /* 0xffffffffffb87424 */ /* 0x000fe200078e00ff */
[----:B------:R-:W-:-:S02]  /*3db0*/  MOV R183, 0x1f ;  /* 0x0000001f00b77802 */ /* 0x000fc40000000f00 */
[----:B------:R-:W-:Y:S02]  /*3dc0*/  MOV R112, 0x3de0 ;  /* 0x00003de000707802 */ /* 0x000fe40000000f00 */
[----:B------:R-:W-:Y:S05]  /*3dd0*/  CALL.REL.NOINC `($__internal_93_$__cuda_sm70_shflsync_down_p) ;  /* 0x0000011000007944 */ /* 0x000fea0003c00000 */
[----:B------:R-:W-:Y:S01]  /*3de0*/  FADD.FTZ R117, R115, R118 ;  /* 0x0000007673757221 */ /* 0x000fe20000010000 */
[----:B0-----:R-:W-:Y:S01]  /*3df0*/  HFMA2.MMA R181, -RZ, RZ, 0, 5.9604644775390625e-08 ;  /* 0x00000001ffb57435 */ /* 0x001fe200000001ff */
[----:B-1----:R-:W-:Y:S01]  /*3e00*/  FADD.FTZ R119, R119, R116 ;  /* 0x0000007477777221 */ /* 0x002fe20000010000 */
[----:B------:R-:W-:Y:S01]  /*3e10*/  MOV R183, 0x1f ;  /* 0x0000001f00b77802 */ /* 0x000fe20000000f00 */
[----:B------:R-:W-:Y:S01]  /*3e20*/  IMAD.MOV.U32 R116, RZ, RZ, R117 ;  /* 0x000000ffff747224 */ /* 0x000fe200078e0075 */
[----:B------:R-:W-:Y:S02]  /*3e30*/  MOV R184, 0xffffffff ;  /* 0xffffffff00b87802 */ /* 0x000fe40000000f00 */
[----:B------:R-:W-:Y:S02]  /*3e40*/  MOV R112, 0x3e60 ;  /* 0x00003e6000707802 */ /* 0x000fe40000000f00 */
[----:B------:R-:W-:Y:S05]  /*3e50*/  CALL.REL.NOINC `($__internal_93_$__cuda_sm70_shflsync_down_p) ;  /* 0x0000009000007944 */ /* 0x000fea0003c00000 */
[----:B0-----:R-:W-:Y:S01]  /*3e60*/  HFMA2.MMA R181, -RZ, RZ, 0, 5.9604644775390625e-08 ;  /* 0x00000001ffb57435 */ /* 0x001fe200000001ff */
[----:B-1----:R-:W-:Y:S01]  /*3e70*/  MOV R182, R116 ;  /* 0x0000007400b67202 */ /* 0x002fe20000000f00 */
[----:B------:R-:W-:Y:S01]  /*3e80*/  IMAD.MOV.U32 R183, RZ, RZ, 0x1f ;  /* 0x0000001fffb77424 */ /* 0x000fe200078e00ff */
[----:B------:R-:W-:-:S02]  /*3e90*/  MOV R116, R119 ;  /* 0x0000007700747202 */ /* 0x000fc40000000f00 */
[----:B------:R-:W-:Y:S02]  /*3ea0*/  MOV R184, 0xffffffff ;  /* 0xffffffff00b87802 */ /* 0x000fe40000000f00 */
[----:B------:R-:W-:Y:S02]  /*3eb0*/  MOV R112, 0x3ed0 ;  /* 0x00003ed000707802 */ /* 0x000fe40000000f00 */
[----:B------:R-:W-:Y:S05]  /*3ec0*/  CALL.REL.NOINC `($__internal_93_$__cuda_sm70_shflsync_down_p) ;  /* 0x0000002000007944 */ /* 0x000fea0003c00000 */
[----:B-1----:R-:W-:Y:S01]  /*3ed0*/  MOV R112, R116 ;  /* 0x0000007400707202 */ /* 0x002fe20000000f00 */
[----:B0-----:R-:W-:Y:S05]  /*3ee0*/  BRA `(.L_x_4446) ;  /* 0xffffd99000007947 */ /* 0x001fea000383ffff */
        .weak           $__internal_93_$__cuda_sm70_shflsync_down_p
        .type           $__internal_93_$__cuda_sm70_shflsync_down_p,@function
        .size           $__internal_93_$__cuda_sm70_shflsync_down_p,(.L_x_9347 - $__internal_93_$__cuda_sm70_shflsync_down_p)
$__internal_93_$__cuda_sm70_shflsync_down_p:
[----:B------:R-:W-:Y:S01]  /*3ef0*/  HFMA2.MMA R113, -RZ, RZ, 0, 0 ;  /* 0x00000000ff717435 */ /* 0x000fe200000001ff */
[----:B------:R-:W-:Y:S04]  /*3f00*/  WARPSYNC R184 ;  /* 0x000000b800007348 */ /* 0x000fe80003800000 */
[----:B------:R0:W1:Y:S01]  /*3f10*/  SHFL.DOWN PT, R116, R116, R181, R183 ;  /* 0x080000b574747389 */ /* 0x00006200000e00b7 */
[----:B------:R-:W-:Y:S05]  /*3f20*/  RET.REL.NODEC R112 `(_ZN10layer_norm13ln_bwd_kernelINS_13Kernel_traitsIf13__nv_bfloat16fS2_fjLj3072ELj1ELj1ELj4ELj16ENS_18Kernel_traits_baseILj3072EfS2_fS2_fjLj128EEEEELb1ELb0ELb1ELb1EEEvNS_9BwdParamsE) ;  /* 0xffffc0d070007950 */ /* 0x000fea0003c3ffff */
.L_x_4447:
        /* <DEDUP_REMOVED lines=13> */
.L_x_9347:


//--------------------- .text._ZN10layer_norm13ln_bwd_kernelINS_13Kernel_traitsIf13__nv_bfloat16fS2_fjLj3072ELj1ELj1ELj4ELj16ENS_18Kernel_traits_baseILj3072EfS2_fS2_fjLj128EEEEELb1ELb1ELb0ELb0EEEvNS_9BwdParamsE --------------------------
	.section	.text._ZN10layer_norm13ln_bwd_kernelINS_13Kernel_traitsIf13__nv_bfloat16fS2_fjLj3072ELj1ELj1ELj4ELj16ENS_18Kernel_traits_baseILj3072EfS2_fS2_fjLj128EEEEELb1ELb1ELb0ELb0EEEvNS_9BwdParamsE,"ax",@progbits
	.sectioninfo	@"SHI_REGISTERS=241"
	.align	128
        .global         _ZN10layer_norm13ln_bwd_kernelINS_13Kernel_traitsIf13__nv_bfloat16fS2_fjLj3072ELj1ELj1ELj4ELj16ENS_18Kernel_traits_baseILj3072EfS2_fS2_fjLj128EEEEELb1ELb1ELb0ELb0EEEvNS_9BwdParamsE
        .type           _ZN10layer_norm13ln_bwd_kernelINS_13Kernel_traitsIf13__nv_bfloat16fS2_fjLj3072ELj1ELj1ELj4ELj16ENS_18Kernel_traits_baseILj3072EfS2_fS2_fjLj128EEEEELb1ELb1ELb0ELb0EEEvNS_9BwdParamsE,@function
        .size           _ZN10layer_norm13ln_bwd_kernelINS_13Kernel_traitsIf13__nv_bfloat16fS2_fjLj3072ELj1ELj1ELj4ELj16ENS_18Kernel_traits_baseILj3072EfS2_fS2_fjLj128EEEEELb1ELb1ELb0ELb0EEEvNS_9BwdParamsE,(.L_x_9348 - _ZN10layer_norm13ln_bwd_kernelINS_13Kernel_traitsIf13__nv_bfloat16fS2_fjLj3072ELj1ELj1ELj4ELj16ENS_18Kernel_traits_baseILj3072EfS2_fS2_fjLj128EEEEELb1ELb1ELb0ELb0EEEvNS_9BwdParamsE)
        .other          _ZN10layer_norm13ln_bwd_kernelINS_13Kernel_traitsIf13__nv_bfloat16fS2_fjLj3072ELj1ELj1ELj4ELj16ENS_18Kernel_traits_baseILj3072EfS2_fS2_fjLj128EEEEELb1ELb1ELb0ELb0EEEvNS_9BwdParamsE,@"STO_CUDA_ENTRY STV_DEFAULT"
_ZN10layer_norm13ln_bwd_kernelINS_13Kernel_traitsIf13__nv_bfloat16fS2_fjLj3072ELj1ELj1ELj4ELj16ENS_18Kernel_traits_baseILj3072EfS2_fS2_fjLj128EEEEELb1ELb1ELb0ELb0EEEvNS_9BwdParamsE:
.text._ZN10layer_norm13ln_bwd_kernelINS_13Kernel_traitsIf13__nv_bfloat16fS2_fjLj3072ELj1ELj1ELj4ELj16ENS_18Kernel_traits_baseILj3072EfS2_fS2_fjLj128EEEEELb1ELb1ELb0ELb0EEEvNS_9BwdParamsE:
        /* <DEDUP_REMOVED lines=78> */
.L_x_4463:
        /* <DEDUP_REMOVED lines=18> */
[----:B------:R-:W-:Y:S02]  /*0600*/  MOV R227, RZ ;  /* 0x000000ff00e37202 */ /* 0x000fe40000000f00 */
[----:B------:R-:W-:-:S02]  /*0610*/  MOV R228, RZ ;  /* 0x000000ff00e47202 */ /* 0x000fc40000000f00 */
        /* <DEDUP_REMOVED lines=31> */
[----:B------:R-:W-:Y:S02]  /*0810*/  FMUL.FTZ R217, R5, R190 ;  /* 0x000000be05d97220 */ /* 0x000fe40000410000 */
        /* <DEDUP_REMOVED lines=12> */
[----:B---3--:R-:W-:Y:S02]  /*08e0*/  FADD.FTZ R182, -R226, R185 ;  /* 0x000000b9e2b67221 */ /* 0x008fe40000010100 */
[----:B------:R-:W-:-:S02]  /*08f0*/  FFMA.FTZ R83, R213, R212, R83 ;  /* 0x000000d4d5537223 */ /* 0x000fc40000010053 */
[----:B------:R-:W-:Y:S02]  /*0900*/  FADD.FTZ R184, -R226, R184 ;  /* 0x000000b8e2b87221 */ /* 0x000fe40000010100 */
[----:B------:R-:W-:Y:S02]  /*0910*/  FMUL.FTZ R212, R35, R212 ;  /* 0x000000d423d47220 */ /* 0x000fe40000410000 */
[----:B------:R-:W-:Y:S02]  /*0920*/  FADD.FTZ R177, R177, R214 ;  /* 0x000000d6b1b17221 */ /* 0x000fe40000010000 */
[----:B------:R-:W-:Y:S02]  /*0930*/  FFMA.FTZ R176, R215, R214, R176 ;  /* 0x000000d6d7b07223 */ /* 0x000fe400000100b0 */
        /* <DEDUP_REMOVED lines=34> */
.L_x_4450:
[----:B-1----:R-:W-:Y:S05]  /*0b60*/  BSYNC B0 ;  /* 0x0000000000007941 */ /* 0x002fea0003800000 */
.L_x_4449:
        /* <DEDUP_REMOVED lines=8> */
[----:B------:R0:W4:Y:S01]  /*0bf0*/  LDG.E.128 R8, [R176.64+0x10] ;  /* 0x00001004b0087981 */ /* 0x000122000c1e1d00 */
[----:B------:R-:W-:-:S04]  /*0c00*/  ISETP.NE.U32.AND P5, PT, RZ, c[0x0][0x218], PT ;  /* 0x00008600ff007a0c */ /* 0x000fc80003fa5070 */
        /* <DEDUP_REMOVED lines=10> */
[C---:B------:R-:W-:Y:S01]  /*0cb0*/  FADD.FTZ R14, -R226.reuse, R14 ;  /* 0x0000000ee20e7221 */ /* 0x040fe20000010100 */
[----:B---3--:R-:W-:Y:S01]  /*0cc0*/  PRMT R13, RZ, 0x5410, R16 ;  /* 0x00005410ff0d7816 */ /* 0x008fe20000000010 */
[C---:B------:R-:W-:Y:S01]  /*0cd0*/  FADD.FTZ R12, -R226.reuse, R12 ;  /* 0x0000000ce20c7221 */ /* 0x040fe20000010100 */
[----:B-1----:R-:W-:Y:S01]  /*0ce0*/  PRMT R20, RZ, 0x7610, R17 ;  /* 0x00007610ff147816 */ /* 0x002fe20000000011 */
[C---:B0-----:R-:W-:Y:S01]  /*0cf0*/  FADD.FTZ R176, -R226.reuse, R15 ;  /* 0x0000000fe2b07221 */ /* 0x041fe20000010100 */
[----:B------:R-:W-:Y:S01]  /*0d00*/  PRMT R15, RZ, 0x5410, R17 ;  /* 0x00005410ff0f7816 */ /* 0x000fe20000000011 */
[C---:B----4-:R-:W-:Y:S01]  /*0d10*/  FADD.FTZ R178, -R226.reuse, R9 ;  /* 0x00000009e2b27221 */ /* 0x050fe20000010100 */
[--C-:B------:R-:W-:Y:S01]  /*0d20*/  PRMT R17, RZ, 0x5410, R18.reuse ;  /* 0x00005410ff117816 */ /* 0x100fe20000000012 */
[----:B-----5:R-:W-:Y:S01]  /*0d30*/  FMUL.FTZ R9, R5, R14 ;  /* 0x0000000e05097220 */ /* 0x020fe20000410000 */
[----:B------:R-:W-:Y:S01]  /*0d40*/  PRMT R180, RZ, 0x7610, R18 ;  /* 0x00007610ffb47816 */ /* 0x000fe20000000012 */
[C---:B------:R-:W-:Y:S01]  /*0d50*/  FADD.FTZ R18, -R226.reuse, R8 ;  /* 0x00000008e2127221 */ /* 0x040fe20000010100 */
[----:B------:R-:W-:Y:S01]  /*0d60*/  PRMT R16, RZ, 0x7610, R16 ;  /* 0x00007610ff107816 */ /* 0x000fe20000000010 */
[----:B------:R-:W-:-:S02]  /*0d70*/  FADD.FTZ R182, -R226, R10 ;  /* 0x0000000ae2b67221 */ /* 0x000fc40000010100 */
[----:B------:R-:W-:Y:S02]  /*0d80*/  FMUL.FTZ R7, R5, R12 ;  /* 0x0000000c05077220 */ /* 0x000fe40000410000 */
[----:B------:R-:W-:Y:S02]  /*0d90*/  FMUL.FTZ R10, R48, R13 ;  /* 0x0000000d300a7220 */ /* 0x000fe40000410000 */
[----:B------:R-:W-:Y:S02]  /*0da0*/  FADD.FTZ R114, R114, R15 ;  /* 0x0000000f72727221 */ /* 0x000fe40000010000 */
[-C--:B------:R-:W-:Y:S02]  /*0db0*/  FFMA.FTZ R90, R9, R15.reuse, R90 ;  /* 0x0000000f095a7223 */ /* 0x080fe4000001005a */
[----:B------:R-:W-:Y:S02]  /*0dc0*/  FMUL.FTZ R14, R50, R15 ;  /* 0x0000000f320e7220 */ /* 0x000fe40000410000 */
[----:B------:R-:W-:-:S02]  /*0dd0*/  FADD.FTZ R184, -R226, R11 ;  /* 0x0000000be2b87221 */ /* 0x000fc40000010100 */
[C---:B------:R-:W-:Y:S02]  /*0de0*/  FMUL.FTZ R15, R5.reuse, R18 ;  /* 0x00000012050f7220 */ /* 0x040fe40000410000 */
[----:B------:R-:W-:Y:S02]  /*0df0*/  FMUL.FTZ R8, R5, R22 ;  /* 0x0000001605087220 */ /* 0x000fe40000410000 */
[----:B------:R-:W-:Y:S02]  /*0e00*/  FMUL.FTZ R11, R49, R16 ;  /* 0x00000010310b7220 */ /* 0x000fe40000410000 */
[----:B------:R-:W-:Y:S02]  /*0e10*/  FADD.FTZ R18, R227, R10 ;  /* 0x0000000ae3127221 */ /* 0x000fe40000010000 */
[----:B------:R-:W-:Y:S01]  /*0e20*/  FFMA.FTZ R228, R7, R10, R228 ;  /* 0x0000000a07e47223 */ /* 0x000fe200000100e4 */
[--C-:B------:R-:W-:Y:S01]  /*0e30*/  PRMT R179, RZ, 0x5410, R19.reuse ;  /* 0x00005410ffb37816 */ /* 0x100fe20000000013 */
[----:B------:R-:W-:Y:S01]  /*0e40*/  FMUL.FTZ R12, R5, R176 ;  /* 0x000000b0050c7220 */ /* 0x000fe20000410000 */
[----:B------:R-:W-:Y:S01]  /*0e50*/  PRMT R186, RZ, 0x7610, R19 ;  /* 0x00007610ffba7816 */ /* 0x000fe20000000013 */
        /* <DEDUP_REMOVED lines=36> */
.L_x_4452:
[----:B------:R-:W-:Y:S05]  /*10a0*/  BSYNC B0 ;  /* 0x0000000000007941 */ /* 0x000fea0003800000 */
.L_x_4451:
        /* <DEDUP_REMOVED lines=20> */
[C---:B0----5:R-:W-:Y:S01]  /*11f0*/  FMUL.FTZ R194, R5.reuse, R196 ;  /* 0x000000c405c27220 */ /* 0x061fe20000410000 */
[--C-:B----4-:R-:W-:Y:S01]  /*1200*/  PRMT R177, RZ, 0x5410, R180.reuse ;  /* 0x00005410ffb17816 */ /* 0x110fe200000000b4 */
[----:B------:R-:W-:Y:S01]  /*1210*/  FMUL.FTZ R23, R5, R176 ;  /* 0x000000b005177220 */ /* 0x000fe20000410000 */
[----:B------:R-:W-:Y:S01]  /*1220*/  PRMT R180, RZ, 0x7610, R180 ;  /* 0x00007610ffb47816 */ /* 0x000fe200000000b4 */
[----:B------:R-:W-:-:S02]  /*1230*/  FADD.FTZ R198, -R226, R179 ;  /* 0x000000b3e2c67221 */ /* 0x000fc40000010100 */
[----:B------:R-:W-:Y:S01]  /*1240*/  FMUL.FTZ R196, R72, R177 ;  /* 0x000000b148c47220 */ /* 0x000fe20000410000 */
[--C-:B------:R-:W-:Y:S01]  /*1250*/  PRMT R179, RZ, 0x5410, R181.reuse ;  /* 0x00005410ffb37816 */ /* 0x100fe200000000b5 */
[----:B------:R-:W-:Y:S02]  /*1260*/  FADD.FTZ R178, -R226, R178 ;  /* 0x000000b2e2b27221 */ /* 0x000fe40000010100 */
        /* <DEDUP_REMOVED lines=8> */
[----:B------:R-:W-:Y:S02]  /*12f0*/  FADD.FTZ R177, R176, R197 ;  /* 0x000000c5b0b17221 */ /* 0x000fe40000010000 */
[----:B------:R-:W-:Y:S01]  /*1300*/  FFMA.FTZ R228, R194, R197, R228 ;  /* 0x000000c5c2e47223 */ /* 0x000fe200000100e4 */
[----:B------:R-:W-:Y:S01]  /*1310*/  PRMT R181, RZ, 0x5410, R182 ;  /* 0x00005410ffb57816 */ /* 0x000fe200000000b6 */
[----:B------:R-:W-:-:S02]  /*1320*/  FMUL.FTZ R198, R5, R198 ;  /* 0x000000c605c67220 */ /* 0x000fc40000410000 */
[----:B---3--:R-:W-:Y:S02]  /*1330*/  FADD.FTZ R184, -R226, R184 ;  /* 0x000000b8e2b87221 */ /* 0x008fe40000010100 */
        /* <DEDUP_REMOVED lines=41> */
.L_x_4454:
[----:B------:R-:W-:Y:S05]  /*15d0*/  BSYNC B0 ;  /* 0x0000000000007941 */ /* 0x000fea0003800000 */
.L_x_4453:
        /* <DEDUP_REMOVED lines=9> */
.L_x_4468:
        /* <DEDUP_REMOVED lines=18> */
.L_x_4469:
        /* <DEDUP_REMOVED lines=27> */
[----:B------:R-:W-:Y:S01]  /*1940*/  LOP3.LUT P6, RZ, R225, 0xff, RZ, 0xc0, !PT ;  /* 0x000000ffe1ff7812 */ /* 0x000fe200078cc0ff */
[-CC-:B------:R-:W-:Y:S01]  /*1950*/  FFMA.FTZ R181, R211, R226.reuse, R235.reuse ;  /* 0x000000e2d3b57223 */ /* 0x180fe200000100eb */
[----:B------:R-:W-:Y:S01]  /*1960*/  ISETP.NE.U32.AND P0, PT, RZ, c[0x0][0x258], PT ;  /* 0x00009600ff007a0c */ /* 0x000fe20003f05070 */
[-C--:B------:R-:W-:Y:S01]  /*1970*/  FFMA.FTZ R183, R217, R226.reuse, R235 ;  /* 0x000000e2d9b77223 */ /* 0x080fe200000100eb */
[----:B------:R-:W-:Y:S01]  /*1980*/  MOV R219, RZ ;  /* 0x000000ff00db7202 */ /* 0x000fe20000000f00 */
[----:B------:R-:W-:Y:S01]  /*1990*/  FADD.FTZ R180, R210, -R181 ;  /* 0x800000b5d2b47221 */ /* 0x000fe20000010000 */
[----:B------:R-:W-:Y:S01]  /*19a0*/  ISETP.NE.AND.EX P0, PT, RZ, c[0x0][0x25c], PT, P0 ;  /* 0x00009700ff007a0c */ /* 0x000fe20003f05300 */
[----:B------:R-:W-:-:S02]  /*19b0*/  FFMA.FTZ R227, R215, R226, R235 ;  /* 0x000000e2d7e37223 */ /* 0x000fc400000100eb */
[----:B------:R-:W-:Y:S02]  /*19c0*/  FMUL.FTZ R181, R5, R180 ;  /* 0x000000b405b57220 */ /* 0x000fe40000410000 */
[-C--:B------:R-:W-:Y:S02]  /*19d0*/  FFMA.FTZ R229, R213, R226.reuse, R235 ;  /* 0x000000e2d5e57223 */ /* 0x080fe400000100eb */
[----:B------:R-:W-:Y:S02]  /*19e0*/  @P5 FADD.FTZ R181, R152, R181 ;  /* 0x000000b598b55221 */ /* 0x000fe40000010000 */
[--C-:B------:R-:W-:Y:S02]  /*19f0*/  FFMA.FTZ R231, R209, R226, R235.reuse ;  /* 0x000000e2d1e77223 */ /* 0x100fe400000100eb */
[C---:B------:R-:W-:Y:S01]  /*1a00*/  FMUL.FTZ R180, R181.reuse, R186 ;  /* 0x000000bab5b47220 */ /* 0x040fe20000410000 */
[----:B------:R-:W-:Y:S01]  /*1a10*/  SEL R96, R181, R96, P0 ;  /* 0x00000060b5607207 */ /* 0x000fe20000000000 */
[----:B------:R-:W-:-:S02]  /*1a20*/  FFMA.FTZ R181, R189, R226, R235 ;  /* 0x000000e2bdb57223 */ /* 0x000fc400000100eb */
[----:B------:R-:W-:Y:S02]  /*1a30*/  FMUL.FTZ R237, R180, c[0x0][0x1e8] ;  /* 0x00007a00b4ed7a20 */ /* 0x000fe40000410000 */
[-CC-:B------:R-:W-:Y:S02]  /*1a40*/  FFMA.FTZ R233, R191, R226.reuse, R235.reuse ;  /* 0x000000e2bfe97223 */ /* 0x180fe400000100eb */
[----:B------:R-:W-:Y:S02]  /*1a50*/  FFMA.FTZ R235, R193, R226, R235 ;  /* 0x000000e2c1eb7223 */ /* 0x000fe400000100eb */
[----:B------:R-:W-:Y:S02]  /*1a60*/  FADD.FTZ R230, R188, -R231 ;  /* 0x800000e7bce67221 */ /* 0x000fe40000010000 */
[----:B------:R-:W-:Y:S02]  /*1a70*/  FADD.FTZ R184, R216, -R183 ;  /* 0x800000b7d8b87221 */ /* 0x000fe40000010000 */
[----:B------:R-:W-:Y:S01]  /*1a80*/  FADD.FTZ R182, R214, -R227 ;  /* 0x800000e3d6b67221 */ /* 0x000fe20000010000 */
[----:B------:R-:W-:Y:S01]  /*1a90*/  MOV R227, RZ ;  /* 0x000000ff00e37202 */ /* 0x000fe20000000f00 */
[----:B------:R-:W-:-:S02]  /*1aa0*/  FADD.FTZ R228, R212, -R229 ;  /* 0x800000e5d4e47221 */ /* 0x000fc40000010000 */
[----:B------:R-:W-:Y:S02]  /*1ab0*/  FADD.FTZ R234, R190, -R233 ;  /* 0x800000e9beea7221 */ /* 0x000fe40000010000 */
[----:B------:R-:W-:Y:S02]  /*1ac0*/  FADD.FTZ R236, R192, -R235 ;  /* 0x800000ebc0ec7221 */ /* 0x000fe40000010000 */
[C---:B------:R-:W-:Y:S02]  /*1ad0*/  FMUL.FTZ R184, R5.reuse, R184 ;  /* 0x000000b805b87220 */ /* 0x040fe40000410000 */
[C---:B------:R-:W-:Y:S01]  /*1ae0*/  FMUL.FTZ R232, R5.reuse, R228 ;  /* 0x000000e405e87220 */ /* 0x040fe20000410000 */
[----:B------:R-:W-:Y:S01]  /*1af0*/  HFMA2.MMA R228, -RZ, RZ, 0, 0 ;  /* 0x00000000ffe47435 */ /* 0x000fe200000001ff */
[----:B------:R-:W-:Y:S02]  /*1b00*/  FMUL.FTZ R183, R5, R234 ;  /* 0x000000ea05b77220 */ /* 0x000fe40000410000 */
[----:B------:R-:W-:-:S02]  /*1b10*/  @P5 FADD.FTZ R184, R149, R184 ;  /* 0x000000b895b85221 */ /* 0x000fc40000010000 */
[----:B------:R-:W-:Y:S02]  /*1b20*/  @P5 FADD.FTZ R232, R151, R232 ;  /* 0x000000e897e85221 */ /* 0x000fe40000010000 */
[----:B------:R-:W-:Y:S01]  /*1b30*/  @P5 FADD.FTZ R183, R154, R183 ;  /* 0x000000b79ab75221 */ /* 0x000fe20000010000 */
[C---:B------:R-:W-:Y:S01]  /*1b40*/  SEL R165, R184.reuse, R165, P0 ;  /* 0x000000a5b8a57207 */ /* 0x040fe20000000000 */
[----:B------:R-:W-:Y:S01]  /*1b50*/  FMUL.FTZ R184, R184, R186 ;  /* 0x000000bab8b87220 */ /* 0x000fe20000410000 */
[----:B------:R-:W-:Y:S02]  /*1b60*/  SEL R167, R232, R167, P0 ;  /* 0x000000a7e8a77207 */ /* 0x000fe40000000000 */
[C---:B------:R-:W-:Y:S01]  /*1b70*/  SEL R98, R183.reuse, R98, P0 ;  /* 0x00000062b7627207 */ /* 0x040fe20000000000 */
[----:B------:R-:W-:Y:S01]  /*1b80*/  FMUL.FTZ R183, R183, R186 ;  /* 0x000000bab7b77220 */ /* 0x000fe20000410000 */
[----:B--2---:R-:W-:-:S05]  /*1b90*/  @P6 PRMT R180, RZ, 0x5410, R178 ;  /* 0x00005410ffb46816 */ /* 0x004fca00000000b2 */
[----:B------:R-:W-:Y:S02]  /*1ba0*/  @P6 FMUL.FTZ R219, R237, R180 ;  /* 0x000000b4eddb6220 */ /* 0x000fe40000410000 */
[----:B------:R-:W-:Y:S02]  /*1bb0*/  FADD.FTZ R180, R218, -R181 ;  /* 0x800000b5dab47221 */ /* 0x000fe40000010000 */
[C---:B------:R-:W-:Y:S02]  /*1bc0*/  FMUL.FTZ R181, R5.reuse, R182 ;  /* 0x000000b605b57220 */ /* 0x040fe40000410000 */
[C---:B------:R-:W-:Y:S02]  /*1bd0*/  FMUL.FTZ R229, R5.reuse, R180 ;  /* 0x000000b405e57220 */ /* 0x040fe40000410000 */
[C---:B------:R-:W-:Y:S02]  /*1be0*/  FMUL.FTZ R180, R5.reuse, R230 ;  /* 0x000000e605b47220 */ /* 0x040fe40000410000 */
[----:B------:R-:W-:-:S02]  /*1bf0*/  FMUL.FTZ R230, R5, R236 ;  /* 0x000000ec05e67220 */ /* 0x000fc40000410000 */
[----:B------:R-:W-:Y:S02]  /*1c00*/  @P5 FADD.FTZ R229, R148, R229 ;  /* 0x000000e594e55221 */ /* 0x000fe40000010000 */
[----:B------:R-:W-:Y:S02]  /*1c10*/  @P5 FADD.FTZ R181, R150, R181 ;  /* 0x000000b596b55221 */ /* 0x000fe40000010000 */
[----:B------:R-:W-:Y:S01]  /*1c20*/  @P5 FADD.FTZ R180, R153, R180 ;  /* 0x000000b499b45221 */ /* 0x000fe20000010000 */
[----:B------:R-:W-:Y:S01]  /*1c30*/  SEL R164, R229, R164, P0 ;  /* 0x000000a4e5a47207 */ /* 0x000fe20000000000 */
[----:B------:R-:W-:Y:S01]  /*1c40*/  @P5 FADD.FTZ R230, R155, R230 ;  /* 0x000000e69be65221 */ /* 0x000fe20000010000 */
[----:B------:R-:W-:Y:S01]  /*1c50*/  LOP3.LUT P5, RZ, R225, 0xff00, RZ, 0xc0, !PT ;  /* 0x0000ff00e1ff7812 */ /* 0x000fe200078ac0ff */
[----:B------:R-:W-:Y:S01]  /*1c60*/  FMUL.FTZ R182, R44, R237 ;  /* 0x000000ed2cb67220 */ /* 0x000fe20000410000 */
[C---:B------:R-:W-:Y:S01]  /*1c70*/  SEL R97, R180.reuse, R97, P0 ;  /* 0x00000061b4617207 */ /* 0x040fe20000000000 */
[----:B------:R-:W-:Y:S01]  /*1c80*/  FMUL.FTZ R180, R180, R186 ;  /* 0x000000bab4b47220 */ /* 0x000fe20000410000 */
[C---:B------:R-:W-:Y:S01]  /*1c90*/  SEL R166, R181.reuse, R166, P0 ;  /* 0x000000a6b5a67207 */ /* 0x040fe20000000000 */
[-C--:B------:R-:W-:Y:S01]  /*1ca0*/  FMUL.FTZ R181, R181, R186.reuse ;  /* 0x000000bab5b57220 */ /* 0x080fe20000410000 */
[----:B------:R-:W-:Y:S01]  /*1cb0*/  FSEL R182, R182, RZ, P6 ;  /* 0x000000ffb6b67208 */ /* 0x000fe20003000000 */
[----:B------:R-:W-:Y:S01]  /*1cc0*/  FMUL.FTZ R180, R180, c[0x0][0x1e8] ;  /* 0x00007a00b4b47a20 */ /* 0x000fe20000410000 */
[----:B------:R-:W-:Y:S01]  /*1cd0*/  LOP3.LUT P6, RZ, R224, 0xff0000, RZ, 0xc0, !PT ;  /* 0x00ff0000e0ff7812 */ /* 0x000fe200078cc0ff */
[----:B------:R-:W-:Y:S01]  /*1ce0*/  FMUL.FTZ R181, R181, c[0x0][0x1e8] ;  /* 0x00007a00b5b57a20 */ /* 0x000fe20000410000 */
[C---:B------:R-:W-:Y:S01]  /*1cf0*/  SEL R99, R230.reuse, R99, P0 ;  /* 0x00000063e6637207 */ /* 0x040fe20000000000 */
[----:B------:R-:W-:Y:S01]  /*1d00*/  FMUL.FTZ R230, R230, R186 ;  /* 0x000000bae6e67220 */ /* 0x000fe20000410000 */
[----:B------:R-:W-:Y:S01]  /*1d10*/  ISETP.NE.U32.AND P0, PT, RZ, c[0x0][0x258], PT ;  /* 0x00009600ff007a0c */ /* 0x000fe20003f05070 */
[----:B------:R-:W-:Y:S01]  /*1d20*/  FMUL.FTZ R231, R42, R181 ;  /* 0x000000b52ae77220 */ /* 0x000fe20000410000 */
[----:B------:R-:W-:Y:S01]  /*1d30*/  @P5 PRMT R178, RZ, 0x7610, R178 ;  /* 0x00007610ffb25816 */ /* 0x000fe200000000b2 */
[----:B------:R-:W-:Y:S01]  /*1d40*/  FADD.FTZ R128, R128, R219 ;  /* 0x000000db80807221 */ /* 0x000fe20000010000 */
[----:B------:R-:W-:-:S02]  /*1d50*/  ISETP.NE.AND.EX P0, PT, RZ, c[0x0][0x25c], PT, P0 ;  /* 0x00009700ff007a0c */ /* 0x000fc40003f05300 */
[----:B------:R-:W-:Y:S01]  /*1d60*/  FSEL R231, R231, RZ, P6 ;  /* 0x000000ffe7e77208 */ /* 0x000fe20003000000 */
[----:B------:R-:W-:Y:S02]  /*1d70*/  @P5 FMUL.FTZ R228, R180, R178 ;  /* 0x000000b2b4e45220 */ /* 0x000fe40000410000 */
[----:B------:R-:W-:Y:S01]  /*1d80*/  FMUL.FTZ R180, R45, R180 ;  /* 0x000000b42db47220 */ /* 0x000fe20000410000 */
[----:B------:R-:W-:Y:S01]  /*1d90*/  @P6 PRMT R178, RZ, 0x5410, R177 ;  /* 0x00005410ffb26816 */ /* 0x000fe200000000b1 */
[----:B------:R-:W-:-:S03]  /*1da0*/  FADD.FTZ R129, R129, R228 ;  /* 0x000000e481817221 */ /* 0x000fc60000010000 */
[----:B------:R-:W-:Y:S01]  /*1db0*/  FSEL R235, R180, RZ, P5 ;  /* 0x000000ffb4eb7208 */ /* 0x000fe20002800000 */
[----:B------:R-:W-:Y:S01]  /*1dc0*/  @P6 FMUL.FTZ R227, R181, R178 ;  /* 0x000000b2b5e36220 */ /* 0x000fe20000410000 */
[----:B------:R-:W-:Y:S02]  /*1dd0*/  LOP3.LUT P5, RZ, R224, 0xff000000, RZ, 0xc0, !PT ;  /* 0xff000000e0ff7812 */ /* 0x000fe400078ac0ff */
[----:B------:R-:W-:Y:S01]  /*1de0*/  MOV R178, R224 ;  /* 0x000000e000b27202 */ /* 0x000fe20000000f00 */
[----:B------:R-:W-:Y:S01]  /*1df0*/  FADD.FTZ R126, R126, R227 ;  /* 0x000000e37e7e7221 */ /* 0x000fe20000010000 */
[----:B------:R-:W-:Y:S02]  /*1e00*/  @P0 MOV R233, 0x20 ;  /* 0x0000002000e90802 */ /* 0x000fe40000000f00 */
[----:B------:R-:W-:Y:S01]  /*1e10*/  LOP3.LUT P6, RZ, R178, 0xff, RZ, 0xc0, !PT ;  /* 0x000000ffb2ff7812 */ /* 0x000fe200078cc0ff */
[----:B------:R-:W-:Y:S01]  /*1e20*/  HFMA2.MMA R178, -RZ, RZ, 0, 0 ;  /* 0x00000000ffb27435 */ /* 0x000fe200000001ff */
[----:B------:R-:W-:Y:S01]  /*1e30*/  F2FP.BF16.PACK_AB R182, R235, R182 ;  /* 0x000000b6ebb6723e */ /* 0x000fe200000010ff */
[----:B------:R-:W-:-:S04]  /*1e40*/  @P0 IMAD.WIDE.U32 R180, R6, R233, c[0x0][0x258] ;  /* 0x0000960006b40625 */ /* 0x000fc800078e00e9 */
[-C--:B------:R-:W-:Y:S01]  /*1e50*/  FMUL.FTZ R233, R232, R186.reuse ;  /* 0x000000bae8e97220 */ /* 0x080fe20000410000 */
[----:B------:R-:W-:Y:S01]  /*1e60*/  @P5 PRMT R177, RZ, 0x7610, R177 ;  /* 0x00007610ffb15816 */ /* 0x000fe200000000b1 */
[----:B------:R-:W-:Y:S01]  /*1e70*/  FMUL.FTZ R232, R229, R186 ;  /* 0x000000bae5e87220 */ /* 0x000fe20000410000 */
[----:B------:R-:W-:Y:S01]  /*1e80*/  MOV R229, RZ ;  /* 0x000000ff00e57202 */ /* 0x000fe20000000f00 */
[----:B------:R-:W-:Y:S01]  /*1e90*/  FMUL.FTZ R234, R233, c[0x0][0x1e8] ;  /* 0x00007a00e9ea7a20 */ /* 0x000fe20000410000 */
[----:B------:R-:W-:Y:S01]  /*1ea0*/  @P0 STG.E.128 [R180.64], R164 ;  /* 0x000000a4b4000986 */ /* 0x000fe2000c101d04 */
[----:B------:R-:W-:Y:S02]  /*1eb0*/  FMUL.FTZ R232, R232, c[0x0][0x1e8] ;  /* 0x00007a00e8e87a20 */ /* 0x000fe40000410000 */
[----:B------:R-:W-:Y:S01]  /*1ec0*/  @P5 FMUL.FTZ R178, R234, R177 ;  /* 0x000000b1eab25220 */ /* 0x000fe20000410000 */
[----:B------:R-:W-:Y:S01]  /*1ed0*/  @P6 PRMT R177, RZ, 0x5410, R176 ;  /* 0x00005410ffb16816 */ /* 0x000fe200000000b0 */
[----:B------:R0:W-:Y:S01]  /*1ee0*/  @P0 STG.E.128 [R180.64+0x10], R96 ;  /* 0x00001060b4000986 */ /* 0x0001e2000c101d04 */
[----:B------:R-:W-:Y:S01]  /*1ef0*/  FMUL.FTZ R233, R184, c[0x0][0x1e8] ;  /* 0x00007a00b8e97a20 */ /* 0x000fe20000410000 */
[----:B------:R-:W-:Y:S01]  /*1f00*/  LOP3.LUT P0, RZ, R224, 0xff00, RZ, 0xc0, !PT ;  /* 0x0000ff00e0ff7812 */ /* 0x000fe2000780c0ff */
[----:B------:R-:W-:-:S02]  /*1f10*/  FMUL.FTZ R235, R183, c[0x0][0x1e8] ;  /* 0x00007a00b7eb7a20 */ /* 0x000fc40000410000 */
[----:B------:R-:W-:Y:S02]  /*1f20*/  @P6 FMUL.FTZ R229, R232, R177 ;  /* 0x000000b1e8e56220 */ /* 0x000fe40000410000 */
[----:B------:R-:W-:Y:S02]  /*1f30*/  FMUL.FTZ R177, R40, R232 ;  /* 0x000000e828b17220 */ /* 0x000fe40000410000 */
[----:B------:R-:W-:Y:S02]  /*1f40*/  FADD.FTZ R127, R127, R178 ;  /* 0x000000b27f7f7221 */ /* 0x000fe40000010000 */
[----:B------:R-:W-:Y:S01]  /*1f50*/  FADD.FTZ R124, R124, R229 ;  /* 0x000000e57c7c7221 */ /* 0x000fe20000010000 */
[----:B------:R-:W-:Y:S01]  /*1f60*/  FSEL R183, R177, RZ, P6 ;  /* 0x000000ffb1b77208 */ /* 0x000fe20003000000 */
[----:B------:R-:W-:Y:S01]  /*1f70*/  FMUL.FTZ R177, R41, R233 ;  /* 0x000000e929b17220 */ /* 0x000fe20000410000 */
[----:B------:R-:W-:Y:S02]  /*1f80*/  LOP3.LUT P6, RZ, R225, 0xff000000, RZ, 0xc0, !PT ;  /* 0xff000000e1ff7812 */ /* 0x000fe400078cc0ff */
[----:B------:R-:W-:Y:S01]  /*1f90*/  @P0 PRMT R176, RZ, 0x7610, R176 ;  /* 0x00007610ffb00816 */ /* 0x000fe200000000b0 */
[----:B0-----:R-:W-:Y:S01]  /*1fa0*/  FMUL.FTZ R180, R43, R234 ;  /* 0x000000ea2bb47220 */ /* 0x001fe20000410000 */
[----:B------:R-:W-:Y:S01]  /*1fb0*/  FSEL R184, R177, RZ, P0 ;  /* 0x000000ffb1b87208 */ /* 0x000fe20000000000 */
[----:B------:R-:W-:-:S03]  /*1fc0*/  FMUL.FTZ R234, R230, c[0x0][0x1e8] ;  /* 0x00007a00e6ea7a20 */ /* 0x000fc60000410000 */
[----:B------:R-:W-:Y:S01]  /*1fd0*/  FSEL R232, R180, RZ, P5 ;  /* 0x000000ffb4e87208 */ /* 0x000fe20002800000 */
[----:B------:R-:W-:Y:S01]  /*1fe0*/  FMUL.FTZ R180, R46, R235 ;  /* 0x000000eb2eb47220 */ /* 0x000fe20000410000 */
[----:B------:R-:W-:Y:S01]  /*1ff0*/  LOP3.LUT P5, RZ, R225, 0xff0000, RZ, 0xc0, !PT ;  /* 0x00ff0000e1ff7812 */ /* 0x000fe200078ac0ff */
[----:B------:R-:W-:-:S03]  /*2000*/  FMUL.FTZ R181, R47, R234 ;  /* 0x000000ea2fb57220 */ /* 0x000fc60000410000 */
[----:B------:R-:W-:Y:S02]  /*2010*/  FSEL R177, R180, RZ, P5 ;  /* 0x000000ffb4b17208 */ /* 0x000fe40002800000 */
[----:B------:R-:W-:Y:S02]  /*2020*/  FSEL R230, R181, RZ, P6 ;  /* 0x000000ffb5e67208 */ /* 0x000fe40003000000 */
[----:B------:R-:W-:Y:S01]  /*2030*/  F2FP.BF16.PACK_AB R180, R184, R183 ;  /* 0x000000b7b8b4723e */ /* 0x000fe200000010ff */
[----:B------:R-:W-:Y:S01]  /*2040*/  IMAD.WIDE.U32 R184, R6, R185, c[0x0][0x248] ;  /* 0x0000920006b87625 */ /* 0x000fe200078e00b9 */
[----:B------:R-:W-:Y:S01]  /*2050*/  F2FP.BF16.PACK_AB R181, R232, R231 ;  /* 0x000000e7e8b5723e */ /* 0x000fe200000010ff */
[----:B------:R-:W-:Y:S01]  /*2060*/  HFMA2.MMA R232, -RZ, RZ, 0, 0 ;  /* 0x00000000ffe87435 */ /* 0x000fe200000001ff */
[----:B------:R-:W-:Y:S01]  /*2070*/  F2FP.BF16.PACK_AB R183, R230, R177 ;  /* 0x000000b1e6b7723e */ /* 0x000fe200000010ff */
[----:B------:R-:W-:Y:S01]  /*2080*/  HFMA2.MMA R230, -RZ, RZ, 0, 0 ;  /* 0x00000000ffe67435 */ /* 0x000fe200000001ff */
[----:B------:R-:W-:-:S02]  /*2090*/  MOV R177, RZ ;  /* 0x000000ff00b17202 */ /* 0x000fc40000000f00 */
[----:B------:R-:W-:Y:S01]  /*20a0*/  IADD3 R6, R6, 0x80, RZ ;  /* 0x0000008006067810 */ /* 0x000fe20007ffe0ff */
[----:B------:R0:W-:Y:S02]  /*20b0*/  STG.E.128 [R184.64], R180 ;  /* 0x000000b4b8007986 */ /* 0x0001e4000c101d04 */
[----:B------:R-:W-:-:S04]  /*20c0*/  @P0 FMUL.FTZ R230, R233, R176 ;  /* 0x000000b0e9e60220 */ /* 0x000fc80000410000 */
[----:B------:R-:W-:Y:S01]  /*20d0*/  FADD.FTZ R125, R125, R230 ;  /* 0x000000e67d7d7221 */ /* 0x000fe20000010000 */
[--C-:B0-----:R-:W-:Y:S02]  /*20e0*/  @P5 PRMT R180, RZ, 0x5410, R179.reuse ;  /* 0x00005410ffb45816 */ /* 0x101fe400000000b3 */
[----:B------:R-:W-:-:S03]  /*20f0*/  @P6 PRMT R179, RZ, 0x7610, R179 ;  /* 0x00007610ffb36816 */ /* 0x000fc600000000b3 */
[----:B------:R-:W-:Y:S02]  /*2100*/  @P5 FMUL.FTZ R177, R235, R180 ;  /* 0x000000b4ebb15220 */ /* 0x000fe40000410000 */
[----:B------:R-:W-:Y:S02]  /*2110*/  @P6 FMUL.FTZ R232, R234, R179 ;  /* 0x000000b3eae86220 */ /* 0x000fe40000410000 */
[----:B------:R-:W-:Y:S02]  /*2120*/  FADD.FTZ R130, R130, R177 ;  /* 0x000000b182827221 */ /* 0x000fe40000010000 */
[----:B------:R-:W-:Y:S02]  /*2130*/  FADD.FTZ R131, R131, R232 ;  /* 0x000000e883837221 */ /* 0x000fe40000010000 */
.L_x_4458:
[----:B------:R-:W-:Y:S05]  /*2140*/  BSYNC B0 ;  /* 0x0000000000007941 */ /* 0x000fea0003800000 */
.L_x_4457:
[----:B------:R-:W-:Y:S01]  /*2150*/  BSSY B0, `(.L_x_4459) ;  /* 0x0000088000007945 */ /* 0x000fe20003800000 */
[----:B------:R-:W-:Y:S05]  /*2160*/  @!P3 BRA `(.L_x_4460) ;  /* 0x000008600000b947 */ /* 0x000fea0003800000 */
[----:B------:R-:W-:-:S05]  /*2170*/  MOV R185, 0x10 ;  /* 0x0000001000b97802 */ /* 0x000fca0000000f00 */
[----:B------:R-:W-:-:S06]  /*2180*/  IMAD.WIDE.U32 R176, R6, R185, c[0x0][0x170] ;  /* 0x00005c0006b07625 */ /* 0x000fcc00078e00b9 */
[----:B------:R-:W2:Y:S01]  /*2190*/  LDG.E.128 R176, [R176.64] ;  /* 0x00000004b0b07981 */ /* 0x000ea2000c1e1d00 */
[----:B------:R-:W-:Y:S01]  /*21a0*/  ISETP.NE.U32.AND P5, PT, RZ, c[0x0][0x218], PT ;  /* 0x00008600ff007a0c */ /* 0x000fe20003fa5070 */
[----:B------:R-:W-:Y:S01]  /*21b0*/  HFMA2.MMA R219, -RZ, RZ, 0, 0 ;  /* 0x00000000ffdb7435 */ /* 0x000fe200000001ff */
[----:B------:R-:W-:Y:S02]  /*21c0*/  FSEL R233, R187, RZ, !P1 ;  /* 0x000000ffbbe97208 */ /* 0x000fe40004800000 */
[----:B------:R-:W-:Y:S02]  /*21d0*/  ISETP.NE.AND.EX P5, PT, RZ, c[0x0][0x21c], PT, P5 ;  /* 0x00008700ff007a0c */ /* 0x000fe40003fa5350 */
[----:B------:R-:W-:Y:S01]  /*21e0*/  LOP3.LUT P6, RZ, R223, 0xff, RZ, 0xc0, !PT ;  /* 0x000000ffdfff7812 */ /* 0x000fe200078cc0ff */
[-CC-:B------:R-:W-:Y:S01]  /*21f0*/  FFMA.FTZ R181, R15, R226.reuse, R233.reuse ;  /* 0x000000e20fb57223 */ /* 0x180fe200000100e9 */
[----:B------:R-:W-:Y:S01]  /*2200*/  ISETP.NE.U32.AND P0, PT, RZ, c[0x0][0x258], PT ;  /* 0x00009600ff007a0c */ /* 0x000fe20003f05070 */
[----:B------:R-:W-:-:S02]  /*2210*/  FFMA.FTZ R184, R12, R226, R233 ;  /* 0x000000e20cb87223 */ /* 0x000fc400000100e9 */
[----:B------:R-:W-:Y:S01]  /*2220*/  FADD.FTZ R180, R16, -R181 ;  /* 0x800000b510b47221 */ /* 0x000fe20000010000 */
[----:B------:R-:W-:Y:S01]  /*2230*/  ISETP.NE.AND.EX P0, PT, RZ, c[0x0][0x25c], PT, P0 ;  /* 0x00009700ff007a0c */ /* 0x000fe20003f05300 */
[--C-:B------:R-:W-:Y:S02]  /*2240*/  FFMA.FTZ R182, R8, R226, R233.reuse ;  /* 0x000000e208b67223 */ /* 0x100fe400000100e9 */
[----:B------:R-:W-:Y:S02]  /*2250*/  FMUL.FTZ R181, R5, R180 ;  /* 0x000000b405b57220 */ /* 0x000fe40000410000 */
[-C--:B------:R-:W-:Y:S02]  /*2260*/  FFMA.FTZ R183, R9, R226.reuse, R233 ;  /* 0x000000e209b77223 */ /* 0x080fe400000100e9 */
[----:B------:R-:W-:Y:S02]  /*2270*/  @P5 FADD.FTZ R181, R160, R181 ;  /* 0x000000b5a0b55221 */ /* 0x000fe40000010000 */
[----:B------:R-:W-:-:S02]  /*2280*/  FFMA.FTZ R227, R17, R226, R233 ;  /* 0x000000e211e37223 */ /* 0x000fc400000100e9 */
[C---:B------:R-:W-:Y:S01]  /*2290*/  FMUL.FTZ R180, R181.reuse, R186 ;  /* 0x000000bab5b47220 */ /* 0x040fe20000410000 */
[----:B------:R-:W-:Y:S01]  /*22a0*/  SEL R96, R181, R96, P0 ;  /* 0x00000060b5607207 */ /* 0x000fe20000000000 */
[-CC-:B------:R-:W-:Y:S02]  /*22b0*/  FFMA.FTZ R181, R7, R226.reuse, R233.reuse ;  /* 0x000000e207b57223 */ /* 0x180fe400000100e9 */
[----:B------:R-:W-:Y:S02]  /*22c0*/  FMUL.FTZ R231, R180, c[0x0][0x1e8] ;  /* 0x00007a00b4e77a20 */ /* 0x000fe40000410000 */
[-CC-:B------:R-:W-:Y:S02]  /*22d0*/  FFMA.FTZ R229, R19, R226.reuse, R233.reuse ;  /* 0x000000e213e57223 */ /* 0x180fe400000100e9 */
[----:B------:R-:W-:Y:S02]  /*22e0*/  FFMA.FTZ R232, R22, R226, R233 ;  /* 0x000000e216e87223 */ /* 0x000fe400000100e9 */
[----:B------:R-:W-:-:S02]  /*22f0*/  FADD.FTZ R230, R13, -R184 ;  /* 0x800000b80de67221 */ /* 0x000fc40000010000 */
[----:B------:R-:W-:Y:S02]  /*2300*/  FADD.FTZ R182, R11, -R182 ;  /* 0x800000b60bb67221 */ /* 0x000fe40000010000 */
[----:B------:R-:W-:Y:S02]  /*2310*/  FADD.FTZ R228, R14, -R183 ;  /* 0x800000b70ee47221 */ /* 0x000fe40000010000 */
[----:B------:R-:W-:Y:S01]  /*2320*/  FADD.FTZ R234, R18, -R227 ;  /* 0x800000e312ea7221 */ /* 0x000fe20000010000 */
[----:B------:R-:W-:Y:S01]  /*2330*/  HFMA2.MMA R227, -RZ, RZ, 0, 0 ;  /* 0x00000000ffe37435 */ /* 0x000fe200000001ff */
[----:B------:R-:W-:Y:S02]  /*2340*/  FADD.FTZ R236, R20, -R229 ;  /* 0x800000e514ec7221 */ /* 0x000fe40000010000 */
[----:B------:R-:W-:Y:S02]  /*2350*/  FADD.FTZ R238, R21, -R232 ;  /* 0x800000e815ee7221 */ /* 0x000fe40000010000 */
[----:B------:R-:W-:-:S02]  /*2360*/  FMUL.FTZ R232, R5, R230 ;  /* 0x000000e605e87220 */ /* 0x000fc40000410000 */
[C---:B------:R-:W-:Y:S02]  /*2370*/  FMUL.FTZ R184, R5.reuse, R182 ;  /* 0x000000b605b87220 */ /* 0x040fe40000410000 */
[C---:B------:R-:W-:Y:S02]  /*2380*/  FMUL.FTZ R234, R5.reuse, R234 ;  /* 0x000000ea05ea7220 */ /* 0x040fe40000410000 */
[C---:B------:R-:W-:Y:S02]  /*2390*/  FMUL.FTZ R183, R5.reuse, R236 ;  /* 0x000000ec05b77220 */ /* 0x040fe40000410000 */
        /* <DEDUP_REMOVED lines=13> */
[----:B------:R-:W-:Y:S01]  /*2470*/  FMUL.FTZ R184, R184, R186 ;  /* 0x000000bab8b87220 */ /* 0x000fe20000410000 */
[----:B------:R-:W-:Y:S01]  /*2480*/  FSEL R182, R182, RZ, P6 ;  /* 0x000000ffb6b67208 */ /* 0x000fe20003000000 */
[----:B------:R-:W-:-:S02]  /*2490*/  FMUL.FTZ R234, R234, c[0x0][0x1e8] ;  /* 0x00007a00eaea7a20 */ /* 0x000fc40000410000 */
[-C--:B------:R-:W-:Y:S02]  /*24a0*/  FMUL.FTZ R183, R183, R186.reuse ;  /* 0x000000bab7b77220 */ /* 0x080fe40000410000 */
[----:B------:R-:W-:Y:S01]  /*24b0*/  FMUL.FTZ R230, R230, R186 ;  /* 0x000000bae6e67220 */ /* 0x000fe20000410000 */
[----:B--2---:R-:W-:-:S05]  /*24c0*/  @P6 PRMT R180, RZ, 0x5410, R178 ;  /* 0x00005410ffb46816 */ /* 0x004fca00000000b2 */
[----:B------:R-:W-:Y:S01]  /*24d0*/  @P6 FMUL.FTZ R219, R231, R180 ;  /* 0x000000b4e7db6220 */ /* 0x000fe20000410000 */
[----:B------:R-:W-:Y:S01]  /*24e0*/  LOP3.LUT P6, RZ, R222, 0xff0000, RZ, 0xc0, !PT ;  /* 0x00ff0000deff7812 */ /* 0x000fe200078cc0ff */
[----:B------:R-:W-:Y:S02]  /*24f0*/  FADD.FTZ R180, R10, -R181 ;  /* 0x800000b50ab47221 */ /* 0x000fe40000010000 */
[C---:B------:R-:W-:Y:S01]  /*2500*/  FMUL.FTZ R181, R5.reuse, R228 ;  /* 0x000000e405b57220 */ /* 0x040fe20000410000 */
[----:B------:R-:W-:Y:S01]  /*2510*/  MOV R228, RZ ;  /* 0x000000ff00e47202 */ /* 0x000fe20000000f00 */
[----:B------:R-:W-:Y:S02]  /*2520*/  FMUL.FTZ R229, R5, R180 ;  /* 0x000000b405e57220 */ /* 0x000fe40000410000 */
[----:B------:R-:W-:Y:S02]  /*2530*/  @P5 FADD.FTZ R181, R158, R181 ;  /* 0x000000b59eb55221 */ /* 0x000fe40000010000 */
[----:B------:R-:W-:Y:S01]  /*2540*/  @P5 FADD.FTZ R229, R156, R229 ;  /* 0x000000e59ce55221 */ /* 0x000fe20000010000 */
[----:B------:R-:W-:Y:S01]  /*2550*/  LOP3.LUT P5, RZ, R223, 0xff00, RZ, 0xc0, !PT ;  /* 0x0000ff00dfff7812 */ /* 0x000fe200078ac0ff */
[----:B------:R-:W-:Y:S01]  /*2560*/  FMUL.FTZ R180, R61, R234 ;  /* 0x000000ea3db47220 */ /* 0x000fe20000410000 */
[C---:B------:R-:W-:Y:S01]  /*2570*/  SEL R166, R181.reuse, R166, P0 ;  /* 0x000000a6b5a67207 */ /* 0x040fe20000000000 */
[----:B------:R-:W-:Y:S01]  /*2580*/  FMUL.FTZ R181, R181, R186 ;  /* 0x000000bab5b57220 */ /* 0x000fe20000410000 */
[----:B------:R-:W-:Y:S01]  /*2590*/  SEL R164, R229, R164, P0 ;  /* 0x000000a4e5a47207 */ /* 0x000fe20000000000 */
[----:B------:R-:W-:Y:S01]  /*25a0*/  FADD.FTZ R136, R136, R219 ;  /* 0x000000db88887221 */ /* 0x000fe20000010000 */
[----:B------:R-:W-:Y:S01]  /*25b0*/  ISETP.NE.U32.AND P0, PT, RZ, c[0x0][0x258], PT ;  /* 0x00009600ff007a0c */ /* 0x000fe20003f05070 */
[----:B------:R-:W-:Y:S01]  /*25c0*/  FMUL.FTZ R181, R181, c[0x0][0x1e8] ;  /* 0x00007a00b5b57a20 */ /* 0x000fe20000410000 */
[----:B------:R-:W-:-:S02]  /*25d0*/  FSEL R235, R180, RZ, P5 ;  /* 0x000000ffb4eb7208 */ /* 0x000fc40002800000 */
[----:B------:R-:W-:Y:S01]  /*25e0*/  ISETP.NE.AND.EX P0, PT, RZ, c[0x0][0x25c], PT, P0 ;  /* 0x00009700ff007a0c */ /* 0x000fe20003f05300 */
[----:B------:R-:W-:Y:S01]  /*25f0*/  FMUL.FTZ R231, R58, R181 ;  /* 0x000000b53ae77220 */ /* 0x000fe20000410000 */
[----:B------:R-:W-:Y:S01]  /*2600*/  F2FP.BF16.PACK_AB R182, R235, R182 ;  /* 0x000000b6ebb6723e */ /* 0x000fe200000010ff */
[----:B------:R-:W-:Y:S01]  /*2610*/  FMUL.FTZ R235, R183, c[0x0][0x1e8] ;  /* 0x00007a00b7eb7a20 */ /* 0x000fe20000410000 */
[----:B------:R-:W-:Y:S02]  /*2620*/  @P5 PRMT R178, RZ, 0x7610, R178 ;  /* 0x00007610ffb25816 */ /* 0x000fe400000000b2 */
[----:B------:R-:W-:-:S03]  /*2630*/  FSEL R231, R231, RZ, P6 ;  /* 0x000000ffe7e77208 */ /* 0x000fc60003000000 */
[----:B------:R-:W-:Y:S01]  /*2640*/  @P5 FMUL.FTZ R228, R234, R178 ;  /* 0x000000b2eae45220 */ /* 0x000fe20000410000 */
[----:B------:R-:W-:Y:S02]  /*2650*/  @P6 PRMT R178, RZ, 0x5410, R177 ;  /* 0x00005410ffb26816 */ /* 0x000fe400000000b1 */
[----:B------:R-:W-:Y:S01]  /*2660*/  LOP3.LUT P5, RZ, R222, 0xff000000, RZ, 0xc0, !PT ;  /* 0xff000000deff7812 */ /* 0x000fe200078ac0ff */
[----:B------:R-:W-:Y:S01]  /*2670*/  FADD.FTZ R137, R137, R228 ;  /* 0x000000e489897221 */ /* 0x000fe20000010000 */
[----:B------:R-:W-:Y:S01]  /*2680*/  @P0 MOV R233, 0x20 ;  /* 0x0000002000e90802 */ /* 0x000fe20000000f00 */
[----:B------:R-:W-:Y:S01]  /*2690*/  @P6 FMUL.FTZ R227, R181, R178 ;  /* 0x000000b2b5e36220 */ /* 0x000fe20000410000 */
[----:B------:R-:W-:-:S03]  /*26a0*/  MOV R178, R222 ;  /* 0x000000de00b27202 */ /* 0x000fc60000000f00 */
[----:B------:R-:W-:Y:S01]  /*26b0*/  @P0 IMAD.WIDE.U32 R180, R6, R233, c[0x0][0x258] ;  /* 0x0000960006b40625 */ /* 0x000fe200078e00e9 */
[----:B------:R-:W-:Y:S01]  /*26c0*/  LOP3.LUT P6, RZ, R178, 0xff, RZ, 0xc0, !PT ;  /* 0x000000ffb2ff7812 */ /* 0x000fe200078cc0ff */
[----:B------:R-:W-:Y:S02]  /*26d0*/  HFMA2.MMA R178, -RZ, RZ, 0, 0 ;  /* 0x00000000ffb27435 */ /* 0x000fe400000001ff */
[-C--:B------:R-:W-:Y:S01]  /*26e0*/  FMUL.FTZ R233, R232, R186.reuse ;  /* 0x000000bae8e97220 */ /* 0x080fe20000410000 */
[----:B------:R-:W-:Y:S01]  /*26f0*/  @P0 STG.E.128 [R180.64], R164 ;  /* 0x000000a4b4000986 */ /* 0x000fe2000c101d04 */
[----:B------:R-:W-:Y:S01]  /*2700*/  @P5 PRMT R177, RZ, 0x7610, R177 ;  /* 0x00007610ffb15816 */ /* 0x000fe200000000b1 */
[----:B------:R-:W-:Y:S01]  /*2710*/  FMUL.FTZ R232, R229, R186 ;  /* 0x000000bae5e87220 */ /* 0x000fe20000410000 */
[----:B------:R-:W-:Y:S01]  /*2720*/  MOV R229, RZ ;  /* 0x000000ff00e57202 */ /* 0x000fe20000000f00 */
[----:B------:R-:W-:Y:S01]  /*2730*/  FMUL.FTZ R234, R233, c[0x0][0x1e8] ;  /* 0x00007a00e9ea7a20 */ /* 0x000fe20000410000 */
[----:B------:R0:W-:Y:S01]  /*2740*/  @P0 STG.E.128 [R180.64+0x10], R96 ;  /* 0x00001060b4000986 */ /* 0x0001e2000c101d04 */
[----:B------:R-:W-:Y:S01]  /*2750*/  FMUL.FTZ R232, R232, c[0x0][0x1e8] ;  /* 0x00007a00e8e87a20 */ /* 0x000fe20000410000 */
[----:B------:R-:W-:Y:S01]  /*2760*/  LOP3.LUT P0, RZ, R222, 0xff00, RZ, 0xc0, !PT ;  /* 0x0000ff00deff7812 */ /* 0x000fe2000780c0ff */
[----:B------:R-:W-:Y:S01]  /*2770*/  @P5 FMUL.FTZ R178, R234, R177 ;  /* 0x000000b1eab25220 */ /* 0x000fe20000410000 */
[----:B------:R-:W-:Y:S01]  /*2780*/  @P6 PRMT R177, RZ, 0x5410, R176 ;  /* 0x00005410ffb16816 */ /* 0x000fe200000000b0 */
[----:B------:R-:W-:-:S02]  /*2790*/  FMUL.FTZ R233, R184, c[0x0][0x1e8] ;  /* 0x00007a00b8e97a20 */ /* 0x000fc40000410000 */
[----:B------:R-:W-:Y:S02]  /*27a0*/  FADD.FTZ R134, R134, R227 ;  /* 0x000000e386867221 */ /* 0x000fe40000010000 */
[----:B------:R-:W-:Y:S02]  /*27b0*/  @P6 FMUL.FTZ R229, R232, R177 ;  /* 0x000000b1e8e56220 */ /* 0x000fe40000410000 */
[----:B------:R-:W-:Y:S02]  /*27c0*/  FMUL.FTZ R177, R56, R232 ;  /* 0x000000e838b17220 */ /* 0x000fe40000410000 */
[----:B------:R-:W-:Y:S02]  /*27d0*/  FADD.FTZ R135, R135, R178 ;  /* 0x000000b287877221 */ /* 0x000fe40000010000 */
[----:B------:R-:W-:Y:S01]  /*27e0*/  @P0 PRMT R176, RZ, 0x7610, R176 ;  /* 0x00007610ffb00816 */ /* 0x000fe200000000b0 */
[----:B------:R-:W-:Y:S01]  /*27f0*/  FADD.FTZ R132, R132, R229 ;  /* 0x000000e584847221 */ /* 0x000fe20000010000 */
[----:B------:R-:W-:Y:S01]  /*2800*/  FSEL R183, R177, RZ, P6 ;  /* 0x000000ffb1b77208 */ /* 0x000fe20003000000 */
[----:B0-----:R-:W-:Y:S01]  /*2810*/  FMUL.FTZ R180, R59, R234 ;  /* 0x000000ea3bb47220 */ /* 0x001fe20000410000 */
[----:B------:R-:W-:Y:S01]  /*2820*/  LOP3.LUT P6, RZ, R223, 0xff000000, RZ, 0xc0, !PT ;  /* 0xff000000dfff7812 */ /* 0x000fe200078cc0ff */
[----:B------:R-:W-:-:S02]  /*2830*/  FMUL.FTZ R234, R230, c[0x0][0x1e8] ;  /* 0x00007a00e6ea7a20 */ /* 0x000fc40000410000 */
[----:B------:R-:W-:Y:S01]  /*2840*/  FMUL.FTZ R177, R57, R233 ;  /* 0x000000e939b17220 */ /* 0x000fe20000410000 */
[----:B------:R-:W-:Y:S01]  /*2850*/  FSEL R232, R180, RZ, P5 ;  /* 0x000000ffb4e87208 */ /* 0x000fe20002800000 */
[----:B------:R-:W-:Y:S01]  /*2860*/  FMUL.FTZ R180, R62, R235 ;  /* 0x000000eb3eb47220 */ /* 0x000fe20000410000 */
[----:B------:R-:W-:Y:S01]  /*2870*/  LOP3.LUT P5, RZ, R223, 0xff0000, RZ, 0xc0, !PT ;  /* 0x00ff0000dfff7812 */ /* 0x000fe200078ac0ff */
[----:B------:R-:W-:Y:S01]  /*2880*/  FMUL.FTZ R181, R63, R234 ;  /* 0x000000ea3fb57220 */ /* 0x000fe20000410000 */
[----:B------:R-:W-:Y:S02]  /*2890*/  FSEL R184, R177, RZ, P0 ;  /* 0x000000ffb1b87208 */ /* 0x000fe40000000000 */
        /* <DEDUP_REMOVED lines=19> */
.L_x_4460:
[----:B------:R-:W-:Y:S05]  /*29d0*/  BSYNC B0 ;  /* 0x0000000000007941 */ /* 0x000fea0003800000 */
.L_x_4459:
[----:B------:R-:W-:Y:S01]  /*29e0*/  BSSY B0, `(.L_x_4461) ;  /* 0x0000088000007945 */ /* 0x000fe20003800000 */
[----:B------:R-:W-:Y:S05]  /*29f0*/  @!P4 BRA `(.L_x_4462) ;  /* 0x000008600000c947 */ /* 0x000fea0003800000 */
[----:B------:R-:W-:-:S05]  /*2a00*/  MOV R177, 0x10 ;  /* 0x0000001000b17802 */ /* 0x000fca0000000f00 */
[----:B------:R-:W-:-:S06]  /*2a10*/  IMAD.WIDE.U32 R176, R6, R177, c[0x0][0x170] ;  /* 0x00005c0006b07625 */ /* 0x000fcc00078e00b1 */
[----:B------:R-:W2:Y:S01]  /*2a20*/  LDG.E.128 R176, [R176.64] ;  /* 0x00000004b0b07981 */ /* 0x000ea2000c1e1d00 */
[----:B------:R-:W-:Y:S02]  /*2a30*/  FSEL R185, R187, RZ, !P1 ;  /* 0x000000ffbbb97208 */ /* 0x000fe40004800000 */
[----:B------:R-:W-:Y:S02]  /*2a40*/  ISETP.NE.U32.AND P1, PT, RZ, c[0x0][0x218], PT ;  /* 0x00008600ff007a0c */ /* 0x000fe40003f25070 */
[----:B------:R-:W-:Y:S01]  /*2a50*/  MOV R180, R220 ;  /* 0x000000dc00b47202 */ /* 0x000fe20000000f00 */
[-CC-:B------:R-:W-:Y:S01]  /*2a60*/  FFMA.FTZ R181, R23, R226.reuse, R185.reuse ;  /* 0x000000e217b57223 */ /* 0x180fe200000100b9 */
[----:B------:R-:W-:Y:S01]  /*2a70*/  ISETP.NE.AND.EX P1, PT, RZ, c[0x0][0x21c], PT, P1 ;  /* 0x00008700ff007a0c */ /* 0x000fe20003f25310 */
[-C--:B------:R-:W-:Y:S01]  /*2a80*/  FFMA.FTZ R182, R194, R226.reuse, R185 ;  /* 0x000000e2c2b67223 */ /* 0x080fe200000100b9 */
[----:B------:R-:W-:Y:S01]  /*2a90*/  LOP3.LUT P6, RZ, R180, 0xff, RZ, 0xc0, !PT ;  /* 0x000000ffb4ff7812 */ /* 0x000fe200078cc0ff */
[----:B------:R-:W-:Y:S01]  /*2aa0*/  FADD.FTZ R180, R196, -R181 ;  /* 0x800000b5c4b47221 */ /* 0x000fe20000010000 */
[----:B------:R-:W-:Y:S01]  /*2ab0*/  ISETP.NE.U32.AND P0, PT, RZ, c[0x0][0x258], PT ;  /* 0x00009600ff007a0c */ /* 0x000fe20003f05070 */
[-CC-:B------:R-:W-:Y:S01]  /*2ac0*/  FFMA.FTZ R183, R195, R226.reuse, R185.reuse ;  /* 0x000000e2c3b77223 */ /* 0x180fe200000100b9 */
[----:B------:R-:W-:Y:S01]  /*2ad0*/  ISETP.NE.U32.AND P5, PT, RZ, c[0x0][0x258], PT ;  /* 0x00009600ff007a0c */ /* 0x000fe20003fa5070 */
[-CC-:B------:R-:W-:Y:S01]  /*2ae0*/  FFMA.FTZ R184, R198, R226.reuse, R185.reuse ;  /* 0x000000e2c6b87223 */ /* 0x180fe200000100b9 */
[----:B------:R-:W-:Y:S01]  /*2af0*/  ISETP.NE.AND.EX P0, PT, RZ, c[0x0][0x25c], PT, P0 ;  /* 0x00009700ff007a0c */ /* 0x000fe20003f05300 */
[-CC-:B------:R-:W-:Y:S01]  /*2b00*/  FFMA.FTZ R187, R201, R226.reuse, R185.reuse ;  /* 0x000000e2c9bb7223 */ /* 0x180fe200000100b9 */
[----:B------:R-:W-:Y:S01]  /*2b10*/  ISETP.NE.AND.EX P5, PT, RZ, c[0x0][0x25c], PT, P5 ;  /* 0x00009700ff007a0c */ /* 0x000fe20003fa5350 */
[----:B------:R-:W-:-:S02]  /*2b20*/  FFMA.FTZ R232, R204, R226, R185 ;  /* 0x000000e2cce87223 */ /* 0x000fc400000100b9 */
[-CC-:B------:R-:W-:Y:S02]  /*2b30*/  FFMA.FTZ R219, R205, R226.reuse, R185.reuse ;  /* 0x000000e2cddb7223 */ /* 0x180fe400000100b9 */
[----:B------:R-:W-:Y:S01]  /*2b40*/  FFMA.FTZ R236, R208, R226, R185 ;  /* 0x000000e2d0ec7223 */ /* 0x000fe200000100b9 */
[----:B------:R-:W-:Y:S01]  /*2b50*/  HFMA2.MMA R185, -RZ, RZ, 0, 0 ;  /* 0x00000000ffb97435 */ /* 0x000fe200000001ff */
[----:B------:R-:W-:Y:S02]  /*2b60*/  FMUL.FTZ R181, R5, R180 ;  /* 0x000000b405b57220 */ /* 0x000fe40000410000 */
[----:B------:R-:W-:Y:S02]  /*2b70*/  FADD.FTZ R182, R197, -R182 ;  /* 0x800000b6c5b67221 */ /* 0x000fe40000010000 */
[----:B------:R-:W-:Y:S02]  /*2b80*/  FADD.FTZ R226, R200, -R183 ;  /* 0x800000b7c8e27221 */ /* 0x000fe40000010000 */
[----:B------:R-:W-:-:S02]  /*2b90*/  FADD.FTZ R228, R199, -R184 ;  /* 0x800000b8c7e47221 */ /* 0x000fc40000010000 */
[----:B------:R-:W-:Y:S02]  /*2ba0*/  FADD.FTZ R230, R202, -R187 ;  /* 0x800000bbcae67221 */ /* 0x000fe40000010000 */
[----:B------:R-:W-:Y:S02]  /*2bb0*/  FADD.FTZ R232, R203, -R232 ;  /* 0x800000e8cbe87221 */ /* 0x000fe40000010000 */
[----:B------:R-:W-:Y:S02]  /*2bc0*/  FADD.FTZ R234, R206, -R219 ;  /* 0x800000dbceea7221 */ /* 0x000fe40000010000 */
[----:B------:R-:W-:Y:S02]  /*2bd0*/  FADD.FTZ R236, R207, -R236 ;  /* 0x800000eccfec7221 */ /* 0x000fe40000010000 */
[----:B------:R-:W-:Y:S02]  /*2be0*/  @P1 FADD.FTZ R181, R28, R181 ;  /* 0x000000b51cb51221 */ /* 0x000fe40000010000 */
[----:B------:R-:W-:-:S02]  /*2bf0*/  FMUL.FTZ R184, R5, R182 ;  /* 0x000000b605b87220 */ /* 0x000fc40000410000 */
[----:B------:R-:W-:Y:S01]  /*2c00*/  FMUL.FTZ R183, R5, R226 ;  /* 0x000000e205b77220 */ /* 0x000fe20000410000 */
[----:B------:R-:W-:Y:S01]  /*2c10*/  SEL R164, R181, R164, P5 ;  /* 0x000000a4b5a47207 */ /* 0x000fe20002800000 */
        /* <DEDUP_REMOVED lines=23> */
[----:B------:R-:W-:Y:S01]  /*2d90*/  LOP3.LUT P5, RZ, R220, 0xff00, RZ, 0xc0, !PT ;  /* 0x0000ff00dcff7812 */ /* 0x000fe200078ac0ff */
[----:B------:R-:W-:Y:S01]  /*2da0*/  FMUL.FTZ R183, R183, c[0x0][0x1e8] ;  /* 0x00007a00b7b77a20 */ /* 0x000fe20000410000 */
[----:B------:R-:W-:Y:S01]  /*2db0*/  @P0 LEA R180, P1, R6, c[0x0][0x258], 0x5 ;  /* 0x0000960006b40a11 */ /* 0x000fe200078228ff */
[----:B------:R-:W-:-:S02]  /*2dc0*/  FMUL.FTZ R228, R228, c[0x0][0x1e8] ;  /* 0x00007a00e4e47a20 */ /* 0x000fc40000410000 */
[-C--:B------:R-:W-:Y:S01]  /*2dd0*/  FMUL.FTZ R187, R187, R186.reuse ;  /* 0x000000babbbb7220 */ /* 0x080fe20000410000 */
[----:B------:R-:W-:Y:S01]  /*2de0*/  @P0 LEA.HI.X R181, R6, c[0x0][0x25c], RZ, 0x5, P1 ;  /* 0x0000970006b50a11 */ /* 0x000fe200008f2cff */
[-C--:B------:R-:W-:Y:S01]  /*2df0*/  FMUL.FTZ R232, R232, R186.reuse ;  /* 0x000000bae8e87220 */ /* 0x080fe20000410000 */
[----:B------:R-:W-:Y:S01]  /*2e00*/  LOP3.LUT P1, RZ, R220, 0xff000000, RZ, 0xc0, !PT ;  /* 0xff000000dcff7812 */ /* 0x000fe2000782c0ff */
[-C--:B------:R-:W-:Y:S02]  /*2e10*/  FMUL.FTZ R219, R219, R186.reuse ;  /* 0x000000badbdb7220 */ /* 0x080fe40000410000 */
[----:B------:R-:W-:Y:S01]  /*2e20*/  @P0 STG.E.128 [R180.64], R164 ;  /* 0x000000a4b4000986 */ /* 0x000fe2000c101d04 */
[----:B------:R-:W-:Y:S02]  /*2e30*/  FMUL.FTZ R236, R236, R186 ;  /* 0x000000baecec7220 */ /* 0x000fe40000410000 */
[----:B------:R-:W-:Y:S01]  /*2e40*/  FMUL.FTZ R231, R187, c[0x0][0x1e8] ;  /* 0x00007a00bbe77a20 */ /* 0x000fe20000410000 */
[----:B------:R0:W-:Y:S01]  /*2e50*/  @P0 STG.E.128 [R180.64+0x10], R96 ;  /* 0x00001060b4000986 */ /* 0x0001e2000c101d04 */
[----:B------:R-:W-:Y:S01]  /*2e60*/  FMUL.FTZ R232, R232, c[0x0][0x1e8] ;  /* 0x00007a00e8e87a20 */ /* 0x000fe20000410000 */
[----:B------:R-:W-:Y:S01]  /*2e70*/  LOP3.LUT P0, RZ, R221, 0xff, RZ, 0xc0, !PT ;  /* 0x000000ffddff7812 */ /* 0x000fe2000780c0ff */
[----:B------:R-:W-:Y:S01]  /*2e80*/  FMUL.FTZ R236, R236, c[0x0][0x1e8] ;  /* 0x00007a00ecec7a20 */ /* 0x000fe20000410000 */
[----:B--2---:R-:W-:-:S02]  /*2e90*/  @P6 PRMT R5, RZ, 0x5410, R176 ;  /* 0x00005410ff056816 */ /* 0x004fc400000000b0 */
[----:B------:R-:W-:Y:S02]  /*2ea0*/  @P5 PRMT R176, RZ, 0x7610, R176 ;  /* 0x00007610ffb05816 */ /* 0x000fe400000000b0 */
[----:B0-----:R-:W-:Y:S01]  /*2eb0*/  @P1 PRMT R180, RZ, 0x7610, R177 ;  /* 0x00007610ffb41816 */ /* 0x001fe200000000b1 */
[----:B------:R-:W-:Y:S02]  /*2ec0*/  @P6 FMUL.FTZ R185, R182, R5 ;  /* 0x00000005b6b96220 */ /* 0x000fe40000410000 */
[----:B------:R-:W-:Y:S02]  /*2ed0*/  FMUL.FTZ R182, R64, R182 ;  /* 0x000000b640b67220 */ /* 0x000fe40000410000 */
[----:B------:R-:W-:Y:S01]  /*2ee0*/  FMUL.FTZ R5, R184, R186 ;  /* 0x000000bab8057220 */ /* 0x000fe20000410000 */
[----:B------:R-:W-:Y:S01]  /*2ef0*/  MOV R184, RZ ;  /* 0x000000ff00b87202 */ /* 0x000fe20000000f00 */
[----:B------:R-:W-:Y:S01]  /*2f00*/  FADD.FTZ R140, R140, R185 ;  /* 0x000000b98c8c7221 */ /* 0x000fe20000010000 */
[----:B------:R-:W-:Y:S01]  /*2f10*/  FSEL R182, R182, RZ, P6 ;  /* 0x000000ffb6b67208 */ /* 0x000fe20003000000 */
[----:B------:R-:W-:Y:S01]  /*2f20*/  FMUL.FTZ R226, R5, c[0x0][0x1e8] ;  /* 0x00007a0005e27a20 */ /* 0x000fe20000410000 */
[----:B------:R-:W-:Y:S01]  /*2f30*/  LOP3.LUT P6, RZ, R220, 0xff0000, RZ, 0xc0, !PT ;  /* 0x00ff0000dcff7812 */ /* 0x000fe200078cc0ff */
[----:B------:R-:W-:Y:S01]  /*2f40*/  HFMA2.MMA R5, -RZ, RZ, 0, 0 ;  /* 0x00000000ff057435 */ /* 0x000fe200000001ff */
[----:B------:R-:W-:Y:S01]  /*2f50*/  MOV R186, RZ ;  /* 0x000000ff00ba7202 */ /* 0x000fe20000000f00 */
[----:B------:R-:W-:-:S02]  /*2f60*/  @P5 FMUL.FTZ R184, R226, R176 ;  /* 0x000000b0e2b85220 */ /* 0x000fc40000410000 */
[----:B------:R-:W-:Y:S02]  /*2f70*/  @P1 FMUL.FTZ R186, R228, R180 ;  /* 0x000000b4e4ba1220 */ /* 0x000fe40000410000 */
[----:B------:R-:W-:Y:S02]  /*2f80*/  FMUL.FTZ R180, R67, R228 ;  /* 0x000000e443b47220 */ /* 0x000fe40000410000 */
[----:B------:R-:W-:Y:S02]  /*2f90*/  FMUL.FTZ R228, R219, c[0x0][0x1e8] ;  /* 0x00007a00dbe47a20 */ /* 0x000fe40000410000 */
[----:B------:R-:W-:Y:S01]  /*2fa0*/  FADD.FTZ R141, R141, R184 ;  /* 0x000000b88d8d7221 */ /* 0x000fe20000010000 */
[----:B------:R-:W-:Y:S01]  /*2fb0*/  FSEL R229, R180, RZ, P1 ;  /* 0x000000ffb4e57208 */ /* 0x000fe20000800000 */
[----:B------:R-:W-:Y:S01]  /*2fc0*/  FMUL.FTZ R180, R69, R232 ;  /* 0x000000e845b47220 */ /* 0x000fe20000410000 */
[----:B------:R-:W-:Y:S01]  /*2fd0*/  @P6 PRMT R176, RZ, 0x5410, R177 ;  /* 0x00005410ffb06816 */ /* 0x000fe200000000b1 */
[----:B------:R-:W-:Y:S01]  /*2fe0*/  FMUL.FTZ R177, R66, R183 ;  /* 0x000000b742b17220 */ /* 0x000fe20000410000 */
[----:B------:R-:W-:Y:S01]  /*2ff0*/  LOP3.LUT P1, RZ, R221, 0xff0000, RZ, 0xc0, !PT ;  /* 0x00ff0000ddff7812 */ /* 0x000fe2000782c0ff */
[----:B------:R-:W-:-:S02]  /*3000*/  FMUL.FTZ R181, R70, R228 ;  /* 0x000000e446b57220 */ /* 0x000fc40000410000 */
[----:B------:R-:W-:Y:S02]  /*3010*/  @P6 FMUL.FTZ R5, R183, R176 ;  /* 0x000000b0b7056220 */ /* 0x000fe40000410000 */
[----:B------:R-:W-:Y:S01]  /*3020*/  FMUL.FTZ R176, R65, R226 ;  /* 0x000000e241b07220 */ /* 0x000fe20000410000 */
[----:B------:R-:W-:Y:S01]  /*3030*/  FSEL R226, R177, RZ, P6 ;  /* 0x000000ffb1e27208 */ /* 0x000fe20003000000 */
[----:B------:R-:W-:Y:S01]  /*3040*/  FMUL.FTZ R183, R71, R236 ;  /* 0x000000ec47b77220 */ /* 0x000fe20000410000 */
[----:B------:R-:W-:Y:S01]  /*3050*/  LOP3.LUT P6, RZ, R221, 0xff00, RZ, 0xc0, !PT ;  /* 0x0000ff00ddff7812 */ /* 0x000fe200078cc0ff */
[----:B------:R-:W-:Y:S01]  /*3060*/  FADD.FTZ R142, R142, R5 ;  /* 0x000000058e8e7221 */ /* 0x000fe20000010000 */
[----:B------:R-:W-:Y:S01]  /*3070*/  FSEL R227, R176, RZ, P5 ;  /* 0x000000ffb0e37208 */ /* 0x000fe20002800000 */
[----:B------:R-:W-:Y:S01]  /*3080*/  FADD.FTZ R143, R143, R186 ;  /* 0x000000ba8f8f7221 */ /* 0x000fe20000010000 */
[----:B------:R-:W-:Y:S02]  /*3090*/  LEA R176, P5, R6, c[0x0][0x248], 0x4 ;  /* 0x0000920006b07a11 */ /* 0x000fe400078a20ff */
[----:B------:R-:W-:-:S02]  /*30a0*/  FSEL R187, R180, RZ, P6 ;  /* 0x000000ffb4bb7208 */ /* 0x000fc40003000000 */
[----:B------:R-:W-:Y:S01]  /*30b0*/  LEA.HI.X R177, R6, c[0x0][0x24c], RZ, 0x4, P5 ;  /* 0x0000930006b17a11 */ /* 0x000fe200028f24ff */
[----:B------:R-:W-:Y:S01]  /*30c0*/  FMUL.FTZ R6, R68, R231 ;  /* 0x000000e744067220 */ /* 0x000fe20000410000 */
[----:B------:R-:W-:Y:S02]  /*30d0*/  LOP3.LUT P5, RZ, R221, 0xff000000, RZ, 0xc0, !PT ;  /* 0xff000000ddff7812 */ /* 0x000fe400078ac0ff */
[----:B------:R-:W-:Y:S02]  /*30e0*/  FSEL R219, R181, RZ, P1 ;  /* 0x000000ffb5db7208 */ /* 0x000fe40000800000 */
[----:B------:R-:W-:Y:S02]  /*30f0*/  FSEL R6, R6, RZ, P0 ;  /* 0x000000ff06067208 */ /* 0x000fe40000000000 */
[----:B------:R-:W-:Y:S02]  /*3100*/  FSEL R230, R183, RZ, P5 ;  /* 0x000000ffb7e67208 */ /* 0x000fe40002800000 */
[----:B------:R-:W-:-:S02]  /*3110*/  F2FP.BF16.PACK_AB R180, R227, R182 ;  /* 0x000000b6e3b4723e */ /* 0x000fc400000010ff */
[----:B------:R-:W-:Y:S02]  /*3120*/  F2FP.BF16.PACK_AB R181, R229, R226 ;  /* 0x000000e2e5b5723e */ /* 0x000fe400000010ff */
[----:B------:R-:W-:Y:S01]  /*3130*/  F2FP.BF16.PACK_AB R182, R187, R6 ;  /* 0x00000006bbb6723e */ /* 0x000fe200000010ff */
[----:B------:R-:W-:Y:S01]  /*3140*/  HFMA2.MMA R187, -RZ, RZ, 0, 0 ;  /* 0x00000000ffbb7435 */ /* 0x000fe200000001ff */
[----:B------:R-:W-:Y:S01]  /*3150*/  F2FP.BF16.PACK_AB R183, R230, R219 ;  /* 0x000000dbe6b7723e */ /* 0x000fe200000010ff */
[----:B------:R-:W-:Y:S01]  /*3160*/  HFMA2.MMA R219, -RZ, RZ, 0, 0 ;  /* 0x00000000ffdb7435 */ /* 0x000fe200000001ff */
[----:B------:R-:W-:Y:S02]  /*3170*/  MOV R6, RZ ;  /* 0x000000ff00067202 */ /* 0x000fe40000000f00 */
[----:B------:R-:W-:Y:S01]  /*3180*/  MOV R226, RZ ;  /* 0x000000ff00e27202 */ /* 0x000fe20000000f00 */
[----:B------:R0:W-:Y:S02]  /*3190*/  STG.E.128 [R176.64], R180 ;  /* 0x000000b4b0007986 */ /* 0x0001e4000c101d04 */
[----:B0-----:R-:W-:-:S02]  /*31a0*/  @P0 PRMT R176, RZ, 0x5410, R178 ;  /* 0x00005410ffb00816 */ /* 0x001fc400000000b2 */
[--C-:B------:R-:W-:Y:S02]  /*31b0*/  @P1 PRMT R177, RZ, 0x5410, R179.reuse ;  /* 0x00005410ffb11816 */ /* 0x100fe400000000b3 */
[----:B------:R-:W-:Y:S01]  /*31c0*/  @P6 PRMT R178, RZ, 0x7610, R178 ;  /* 0x00007610ffb26816 */ /* 0x000fe200000000b2 */
[----:B------:R-:W-:Y:S01]  /*31d0*/  @P0 FMUL.FTZ R187, R231, R176 ;  /* 0x000000b0e7bb0220 */ /* 0x000fe20000410000 */
[----:B------:R-:W-:Y:S01]  /*31e0*/  @P5 PRMT R179, RZ, 0x7610, R179 ;  /* 0x00007610ffb35816 */ /* 0x000fe200000000b3 */
[----:B------:R-:W-:Y:S02]  /*31f0*/  @P1 FMUL.FTZ R219, R228, R177 ;  /* 0x000000b1e4db1220 */ /* 0x000fe40000410000 */
[----:B------:R-:W-:Y:S02]  /*3200*/  @P6 FMUL.FTZ R6, R232, R178 ;  /* 0x000000b2e8066220 */ /* 0x000fe40000410000 */
[----:B------:R-:W-:Y:S02]  /*3210*/  @P5 FMUL.FTZ R226, R236, R179 ;  /* 0x000000b3ece25220 */ /* 0x000fe40000410000 */
[----:B------:R-:W-:-:S02]  /*3220*/  FADD.FTZ R144, R144, R187 ;  /* 0x000000bb90907221 */ /* 0x000fc40000010000 */
[----:B------:R-:W-:Y:S02]  /*3230*/  FADD.FTZ R145, R145, R6 ;  /* 0x0000000691917221 */ /* 0x000fe40000010000 */
[----:B------:R-:W-:Y:S02]  /*3240*/  FADD.FTZ R146, R146, R219 ;  /* 0x000000db92927221 */ /* 0x000fe40000010000 */
[----:B------:R-:W-:Y:S02]  /*3250*/  FADD.FTZ R147, R147, R226 ;  /* 0x000000e293937221 */ /* 0x000fe40000010000 */
.L_x_4462:
[----:B------:R-:W-:Y:S05]  /*3260*/  BSYNC B0 ;  /* 0x0000000000007941 */ /* 0x000fea0003800000 */
.L_x_4461:
[----:B------:R-:W-:Y:S02]  /*3270*/  IADD3 R3, R3, c[0x0][0x160], RZ ;  /* 0x0000580003037a10 */ /* 0x000fe40007ffe0ff */
[----:B------:R-:W-:Y:S02]  /*3280*/  LOP3.LUT P1, RZ, R4, 0xff, RZ, 0xc0, !PT ;  /* 0x000000ff04ff7812 */ /* 0x000fe4000782c0ff */
[----:B------:R-:W-:Y:S02]  /*3290*/  ISETP.GE.AND P0, PT, R3, c[0x0][0x164], PT ;  /* 0x0000590003007a0c */ /* 0x000fe40003f06270 */
[----:B------:R-:W-:-:S11]  /*32a0*/  SEL R4, RZ, 0x1, P1 ;  /* 0x00000001ff047807 */ /* 0x000fd60000800000 */
[----:B------:R-:W-:Y:S01]  /*32b0*/  @P0 CALL.REL.NOINC `(.L_x_4448) ;  /* 0x0000001000000944 */ /* 0x000fe20003c00000 */
[----:B------:R-:W-:Y:S05]  /*32c0*/  BRA `(.L_x_4463) ;  /* 0xffffd21000007947 */ /* 0x000fea000383ffff */
.L_x_4448:
        /* <DEDUP_REMOVED lines=19> */
.L_x_4465:
[----:B------:R-:W-:Y:S05]  /*3400*/  BSYNC B0 ;  /* 0x0000000000007941 */ /* 0x000fea0003800000 */
.L_x_4464:
        /* <DEDUP_REMOVED lines=13> */
.L_x_4467:
[----:B------:R-:W-:Y:S05]  /*34e0*/  BSYNC B0 ;  /* 0x0000000000007941 */ /* 0x000fea0003800000 */
.L_x_4466:
        /* <DEDUP_REMOVED lines=12> */
.L_x_4455:
[----:B------:R-:W-:Y:S01]  /*35b0*/  HFMA2.MMA R226, -RZ, RZ, 0, 9.5367431640625e-07 ;  /* 0x00000010ffe27435 */ /* 0x000fe200000001ff */
[----:B------:R-:W-:-:S02]  /*35c0*/  MOV R181, R227 ;  /* 0x000000e300b57202 */ /* 0x000fc40000000f00 */
[----:B------:R-:W-:Y:S02]  /*35d0*/  MOV R184, 0x1f ;  /* 0x0000001f00b87802 */ /* 0x000fe40000000f00 */
[----:B------:R-:W-:Y:S02]  /*35e0*/  MOV R187, 0xffffffff ;  /* 0xffffffff00bb7802 */ /* 0x000fe40000000f00 */
[----:B------:R-:W-:Y:S02]  /*35f0*/  MOV R176, 0x3610 ;  /* 0x0000361000b07802 */ /* 0x000fe40000000f00 */
[----:B------:R-:W-:Y:S05]  /*3600*/  CALL.REL.NOINC `($__internal_94_$__cuda_sm70_shflsync_down_p) ;  /* 0x0000045000007944 */ /* 0x000fea0003c00000 */
[----:B-1----:R-:W-:Y:S01]  /*3610*/  MOV R180, R226 ;  /* 0x000000e200b47202 */ /* 0x002fe20000000f00 */
[----:B0-----:R-:W-:Y:S05]  /*3620*/  BRA `(.L_x_4468) ;  /* 0xffffe04000007947 */ /* 0x001fea000383ffff */
.L_x_4456:
[----:B------:R-:W-:Y:S01]  /*3630*/  HFMA2.MMA R226, -RZ, RZ, 0, 9.5367431640625e-07 ;  /* 0x00000010ffe27435 */ /* 0x000fe200000001ff */
[----:B------:R-:W-:Y:S02]  /*3640*/  MOV R181, R228 ;  /* 0x000000e400b57202 */ /* 0x000fe40000000f00 */
[----:B------:R-:W-:Y:S02]  /*3650*/  MOV R184, 0x1f ;  /* 0x0000001f00b87802 */ /* 0x000fe40000000f00 */
[----:B------:R-:W-:-:S02]  /*3660*/  MOV R187, 0xffffffff ;  /* 0xffffffff00bb7802 */ /* 0x000fc40000000f00 */
[----:B------:R-:W-:Y:S02]  /*3670*/  MOV R176, 0x3690 ;  /* 0x0000369000b07802 */ /* 0x000fe40000000f00 */
[----:B01----:R-:W-:Y:S05]  /*3680*/  CALL.REL.NOINC `($__internal_94_$__cuda_sm70_shflsync_down_p) ;  /* 0x000003d000007944 */ /* 0x003fea0003c00000 */
[----:B------:R-:W-:Y:S01]  /*3690*/  FADD.FTZ R180, R180, R227 ;  /* 0x000000e3b4b47221 */ /* 0x000fe20000010000 */
[----:B0-----:R-:W-:Y:S01]  /*36a0*/  MOV R184, 0x1f ;  /* 0x0000001f00b87802 */ /* 0x001fe20000000f00 */
[----:B-1----:R-:W-:Y:S01]  /*36b0*/  FADD.FTZ R183, R228, R226 ;  /* 0x000000e2e4b77221 */ /* 0x002fe20000010000 */
[----:B------:R-:W-:Y:S01]  /*36c0*/  HFMA2.MMA R226, -RZ, RZ, 0, 4.76837158203125e-07 ;  /* 0x00000008ffe27435 */ /* 0x000fe200000001ff */
[----:B------:R-:W-:Y:S02]  /*36d0*/  MOV R187, 0xffffffff ;  /* 0xffffffff00bb7802 */ /* 0x000fe40000000f00 */
[----:B------:R-:W-:Y:S02]  /*36e0*/  MOV R181, R180 ;  /* 0x000000b400b57202 */ /* 0x000fe40000000f00 */
[----:B------:R-:W-:Y:S02]  /*36f0*/  MOV R176, 0x3710 ;  /* 0x0000371000b07802 */ /* 0x000fe40000000f00 */
[----:B------:R-:W-:Y:S05]  /*3700*/  CALL.REL.NOINC `($__internal_94_$__cuda_sm70_shflsync_down_p) ;  /* 0x0000035000007944 */ /* 0x000fea0003c00000 */
[----:B-1----:R-:W-:Y:S01]  /*3710*/  MOV R179, R226 ;  /* 0x000000e200b37202 */ /* 0x002fe20000000f00 */
[----:B------:R-:W-:Y:S01]  /*3720*/  HFMA2.MMA R226, -RZ, RZ, 0, 4.76837158203125e-07 ;  /* 0x00000008ffe27435 */ /* 0x000fe200000001ff */
[----:B0-----:R-:W-:-:S02]  /*3730*/  MOV R181, R183 ;  /* 0x000000b700b57202 */ /* 0x001fc40000000f00 */
[----:B------:R-:W-:Y:S02]  /*3740*/  MOV R184, 0x1f ;  /* 0x0000001f00b87802 */ /* 0x000fe40000000f00 */
[----:B------:R-:W-:Y:S02]  /*3750*/  MOV R187, 0xffffffff ;  /* 0xffffffff00bb7802 */ /* 0x000fe40000000f00 */
[----:B------:R-:W-:Y:S02]  /*3760*/  MOV R176, 0x3780 ;  /* 0x0000378000b07802 */ /* 0x000fe40000000f00 */
[----:B------:R-:W-:Y:S05]  /*3770*/  CALL.REL.NOINC `($__internal_94_$__cuda_sm70_shflsync_down_p) ;  /* 0x000002e000007944 */ /* 0x000fea0003c00000 */
[----:B------:R-:W-:Y:S01]  /*3780*/  FADD.FTZ R180, R179, R180 ;  /* 0x000000b4b3b47221 */ /* 0x000fe20000010000 */
[----:B0-----:R-:W-:Y:S01]  /*3790*/  MOV R184, 0x1f ;  /* 0x0000001f00b87802 */ /* 0x001fe20000000f00 */
[----:B-1----:R-:W-:Y:S01]  /*37a0*/  FADD.FTZ R183, R183, R226 ;  /* 0x000000e2b7b77221 */ /* 0x002fe20000010000 */
[----:B------:R-:W-:Y:S01]  /*37b0*/  HFMA2.MMA R226, -RZ, RZ, 0, 2.384185791015625e-07 ;  /* 0x00000004ffe27435 */ /* 0x000fe200000001ff */
[----:B------:R-:W-:Y:S02]  /*37c0*/  MOV R187, 0xffffffff ;  /* 0xffffffff00bb7802 */ /* 0x000fe40000000f00 */
[----:B------:R-:W-:-:S02]  /*37d0*/  MOV R181, R180 ;  /* 0x000000b400b57202 */ /* 0x000fc40000000f00 */
[----:B------:R-:W-:Y:S02]  /*37e0*/  MOV R176, 0x3800 ;  /* 0x0000380000b07802 */ /* 0x000fe40000000f00 */
[----:B------:R-:W-:Y:S05]  /*37f0*/  CALL.REL.NOINC `($__internal_94_$__cuda_sm70_shflsync_down_p) ;  /* 0x0000026000007944 */ /* 0x000fea0003c00000 */
[----:B-1----:R-:W-:Y:S01]  /*3800*/  MOV R179, R226 ;  /* 0x000000e200b37202 */ /* 0x002fe20000000f00 */
[----:B------:R-:W-:Y:S01]  /*3810*/  HFMA2.MMA R226, -RZ, RZ, 0, 2.384185791015625e-07 ;  /* 0x00000004ffe27435 */ /* 0x000fe200000001ff */
[----:B0-----:R-:W-:Y:S02]  /*3820*/  MOV R181, R183 ;  /* 0x000000b700b57202 */ /* 0x001fe40000000f00 */
[----:B------:R-:W-:Y:S02]  /*3830*/  MOV R184, 0x1f ;  /* 0x0000001f00b87802 */ /* 0x000fe40000000f00 */
[----:B------:R-:W-:Y:S02]  /*3840*/  MOV R187, 0xffffffff ;  /* 0xffffffff00bb7802 */ /* 0x000fe40000000f00 */
[----:B------:R-:W-:Y:S02]  /*3850*/  MOV R176, 0x3870 ;  /* 0x0000387000b07802 */ /* 0x000fe40000000f00 */
[----:B------:R-:W-:Y:S05]  /*3860*/  CALL.REL.NOINC `($__internal_94_$__cuda_sm70_shflsync_down_p) ;  /* 0x000001f000007944 */ /* 0x000fea0003c00000 */
[----:B------:R-:W-:Y:S01]  /*3870*/  FADD.FTZ R180, R179, R180 ;  /* 0x000000b4b3b47221 */ /* 0x000fe20000010000 */
[----:B0-----:R-:W-:Y:S01]  /*3880*/  MOV R184, 0x1f ;  /* 0x0000001f00b87802 */ /* 0x001fe20000000f00 */
[----:B-1----:R-:W-:Y:S01]  /*3890*/  FADD.FTZ R183, R183, R226 ;  /* 0x000000e2b7b77221 */ /* 0x002fe20000010000 */
[----:B------:R-:W-:Y:S01]  /*38a0*/  HFMA2.MMA R226, -RZ, RZ, 0, 1.1920928955078125e-07 ;  /* 0x00000002ffe27435 */ /* 0x000fe200000001ff */
[----:B------:R-:W-:-:S02]  /*38b0*/  MOV R187, 0xffffffff ;  /* 0xffffffff00bb7802 */ /* 0x000fc40000000f00 */
[----:B------:R-:W-:Y:S02]  /*38c0*/  MOV R181, R180 ;  /* 0x000000b400b57202 */ /* 0x000fe40000000f00 */
[----:B------:R-:W-:Y:S02]  /*38d0*/  MOV R176, 0x38f0 ;  /* 0x000038f000b07802 */ /* 0x000fe40000000f00 */
[----:B------:R-:W-:Y:S05]  /*38e0*/  CALL.REL.NOINC `($__internal_94_$__cuda_sm70_shflsync_down_p) ;  /* 0x0000017000007944 */ /* 0x000fea0003c00000 */
[----:B-1----:R-:W-:Y:S01]  /*38f0*/  MOV R179, R226 ;  /* 0x000000e200b37202 */ /* 0x002fe20000000f00 */
[----:B------:R-:W-:Y:S01]  /*3900*/  HFMA2.MMA R226, -RZ, RZ, 0, 1.1920928955078125e-07 ;  /* 0x00000002ffe27435 */ /* 0x000fe200000001ff */
[----:B0-----:R-:W-:Y:S02]  /*3910*/  MOV R181, R183 ;  /* 0x000000b700b57202 */ /* 0x001fe40000000f00 */
[----:B------:R-:W-:Y:S02]  /*3920*/  MOV R184, 0x1f ;  /* 0x0000001f00b87802 */ /* 0x000fe40000000f00 */
[----:B------:R-:W-:Y:S02]  /*3930*/  MOV R187, 0xffffffff ;  /* 0xffffffff00bb7802 */ /* 0x000fe40000000f00 */
[----:B------:R-:W-:-:S02]  /*3940*/  MOV R176, 0x3960 ;  /* 0x0000396000b07802 */ /* 0x000fc40000000f00 */
[----:B------:R-:W-:Y:S05]  /*3950*/  CALL.REL.NOINC `($__internal_94_$__cuda_sm70_shflsync_down_p) ;  /* 0x0000010000007944 */ /* 0x000fea0003c00000 */
[----:B------:R-:W-:Y:S01]  /*3960*/  FADD.FTZ R182, R179, R180 ;  /* 0x000000b4b3b67221 */ /* 0x000fe20000010000 */
[----:B0-----:R-:W-:Y:S01]  /*3970*/  MOV R184, 0x1f ;  /* 0x0000001f00b87802 */ /* 0x001fe20000000f00 */
[----:B-1----:R-:W-:Y:S01]  /*3980*/  FADD.FTZ R185, R183, R226 ;  /* 0x000000e2b7b97221 */ /* 0x002fe20000010000 */
[----:B------:R-:W-:Y:S01]  /*3990*/  HFMA2.MMA R226, -RZ, RZ, 0, 5.9604644775390625e-08 ;  /* 0x00000001ffe27435 */ /* 0x000fe200000001ff */
[----:B------:R-:W-:-:S02]  /*39a0*/  MOV R187, 0xffffffff ;  /* 0xffffffff00bb7802 */ /* 0x000fc40000000f00 */
[----:B------:R-:W-:Y:S02]  /*39b0*/  MOV R181, R182 ;  /* 0x000000b600b57202 */ /* 0x000fe40000000f00 */
[----:B------:R-:W-:Y:S02]  /*39c0*/  MOV R176, 0x39e0 ;  /* 0x000039e000b07802 */ /* 0x000fe40000000f00 */
[----:B------:R-:W-:Y:S05]  /*39d0*/  CALL.REL.NOINC `($__internal_94_$__cuda_sm70_shflsync_down_p) ;  /* 0x0000008000007944 */ /* 0x000fea0003c00000 */
[----:B-1----:R-:W-:Y:S01]  /*39e0*/  MOV R183, R226 ;  /* 0x000000e200b77202 */ /* 0x002fe20000000f00 */
[----:B------:R-:W-:Y:S01]  /*39f0*/  HFMA2.MMA R226, -RZ, RZ, 0, 5.9604644775390625e-08 ;  /* 0x00000001ffe27435 */ /* 0x000fe200000001ff */
[----:B0-----:R-:W-:Y:S02]  /*3a00*/  MOV R181, R185 ;  /* 0x000000b900b57202 */ /* 0x001fe40000000f00 */
[----:B------:R-:W-:Y:S02]  /*3a10*/  MOV R184, 0x1f ;  /* 0x0000001f00b87802 */ /* 0x000fe40000000f00 */
[----:B------:R-:W-:Y:S02]  /*3a20*/  MOV R187, 0xffffffff ;  /* 0xffffffff00bb7802 */ /* 0x000fe40000000f00 */
[----:B------:R-:W-:-:S02]  /*3a30*/  MOV R176, 0x3a50 ;  /* 0x00003a5000b07802 */ /* 0x000fc40000000f00 */
[----:B------:R-:W-:Y:S05]  /*3a40*/  CALL.REL.NOINC `($__internal_94_$__cuda_sm70_shflsync_down_p) ;  /* 0x0000001000007944 */ /* 0x000fea0003c00000 */
[----:B01----:R-:W-:Y:S05]  /*3a50*/  BRA `(.L_x_4469) ;  /* 0xffffdd3000007947 */ /* 0x003fea000383ffff */
        .weak           $__internal_94_$__cuda_sm70_shflsync_down_p
        .type           $__internal_94_$__cuda_sm70_shflsync_down_p,@function
        .size           $__internal_94_$__cuda_sm70_shflsync_down_p,(.L_x_9348 - $__internal_94_$__cuda_sm70_shflsync_down_p)
$__internal_94_$__cuda_sm70_shflsync_down_p:
[----:B------:R-:W-:Y:S01]  /*3a60*/  HFMA2.MMA R177, -RZ, RZ, 0, 0 ;  /* 0x00000000ffb17435 */ /* 0x000fe200000001ff */
[----:B------:R-:W-:Y:S04]  /*3a70*/  WARPSYNC R187 ;  /* 0x000000bb00007348 */ /* 0x000fe80003800000 */
[----:B------:R0:W1:Y:S01]  /*3a80*/  SHFL.DOWN PT, R226, R181, R226, R184 ;  /* 0x080000e2b5e27389 */ /* 0x00006200000e00b8 */
[----:B------:R-:W-:Y:S05]  /*3a90*/  RET.REL.NODEC R176 `(_ZN10layer_norm13ln_bwd_kernelINS_13Kernel_traitsIf13__nv_bfloat16fS2_fjLj3072ELj1ELj1ELj4ELj16ENS_18Kernel_traits_baseILj3072EfS2_fS2_fjLj128EEEEELb1ELb1ELb0ELb0EEEvNS_9BwdParamsE) ;  /* 0xffffc560b0007950 */ /* 0x000fea0003c3ffff */
.L_x_4470:
        /* <DEDUP_REMOVED lines=14> */
.L_x_9348:


//--------------------- .text._ZN10layer_norm13ln_bwd_kernelINS_13Kernel_traitsIf13__nv_bfloat16fS2_fjLj3072ELj1ELj1ELj4ELj16ENS_18Kernel_traits_baseILj3072EfS2_fS2_fjLj128EEEEELb1ELb1ELb0ELb1EEEvNS_9BwdParamsE --------------------------
	.section	.text._ZN10layer_norm13ln_bwd_kernelINS_13Kernel_traitsIf13__nv_bfloat16fS2_fjLj3072ELj1ELj1ELj4ELj16ENS_18Kernel_traits_baseILj3072EfS2_fS2_fjLj128EEEEELb1ELb1ELb0ELb1EEEvNS_9BwdParamsE,"ax",@progbits
	.sectioninfo	@"SHI_REGISTERS=255"
	.align	128
        .global         _ZN10layer_norm13ln_bwd_kernelINS_13Kernel_traitsIf13__nv_bfloat16fS2_fjLj3072ELj1ELj1ELj4ELj16ENS_18Kernel_traits_baseILj3072EfS2_fS2_fjLj128EEEEELb1ELb1ELb0ELb1EEEvNS_9BwdParamsE
        .type           _ZN10layer_norm13ln_bwd_kernelINS_13Kernel_traitsIf13__nv_bfloat16fS2_fjLj3072ELj1ELj1ELj4ELj16ENS_18Kernel_traits_baseILj3072EfS2_fS2_fjLj128EEEEELb1ELb1ELb0ELb1EEEvNS_9BwdParamsE,@function
        .size           _ZN10layer_norm13ln_bwd_kernelINS_13Kernel_traitsIf13__nv_bfloat16fS2_fjLj3072ELj1ELj1ELj4ELj16ENS_18Kernel_traits_baseILj3072EfS2_fS2_fjLj128EEEEELb1ELb1ELb0ELb1EEEvNS_9BwdParamsE,(.L_x_9349 - _ZN10layer_norm13ln_bwd_kernelINS_13Kernel_traitsIf13__nv_bfloat16fS2_fjLj3072ELj1ELj1ELj4ELj16ENS_18Kernel_traits_baseILj3072EfS2_fS2_fjLj128EEEEELb1ELb1ELb0ELb1EEEvNS_9BwdParamsE)
        .other          _ZN10layer_norm13ln_bwd_kernelINS_13Kernel_traitsIf13__nv_bfloat16fS2_fjLj3072ELj1ELj1ELj4ELj16ENS_18Kernel_traits_baseILj3072EfS2_fS2_fjLj128EEEEELb1ELb1ELb0ELb1EEEvNS_9BwdParamsE,@"STO_CUDA_ENTRY STV_DEFAULT"
_ZN10layer_norm13ln_bwd_kernelINS_13Kernel_traitsIf13__nv_bfloat16fS2_fjLj3072ELj1ELj1ELj4ELj16ENS_18Kernel_traits_baseILj3072EfS2_fS2_fjLj128EEEEELb1ELb1ELb0ELb1EEEvNS_9BwdParamsE:
.text._ZN10layer_norm13ln_bwd_kernelINS_13Kernel_traitsIf13__nv_bfloat16fS2_fjLj3072ELj1ELj1ELj4ELj16ENS_18Kernel_traits_baseILj3072EfS2_fS2_fjLj128EEEEELb1ELb1ELb0ELb1EEEvNS_9BwdParamsE:
        /* <DEDUP_REMOVED lines=44> */
.L_x_4471:
        /* <DEDUP_REMOVED lines=38> */
[----:B0-----:R-:W-:Y:S01]  /*0520*/  CS2R R6, SRZ ;  /* 0x0000000000067805 */ /* 0x001fe2000001ff00 */
[----:B------:R-:W-:Y:S01]  /*0530*/  CS2R R188, SRZ ;  /* 0x0000000000bc7805 */ /* 0x000fe2000001ff00 */
[----:B------:R1:W5:Y:S01]  /*0540*/  LDG.E.128 R48, [R12.64+0x1000] ;  /* 0x001000040c307981 */ /* 0x000362000c1e1d00 */
[----:B------:R-:W-:Y:S01]  /*0550*/  CS2R R184, SRZ ;  /* 0x0000000000b87805 */ /* 0x000fe2000001ff00 */
[----:B------:R-:W-:Y:S01]  /*0560*/  CS2R R192, SRZ ;  /* 0x0000000000c07805 */ /* 0x000fe2000001ff00 */
[----:B------:R-:W-:Y:S01]  /*0570*/  CS2R R190, SRZ ;  /* 0x0000000000be7805 */ /* 0x000fe2000001ff00 */
[----:B------:R1:W5:Y:S01]  /*0580*/  LDG.E.128 R44, [R12.64+0x1010] ;  /* 0x001010040c2c7981 */ /* 0x000362000c1e1d00 */
        /* <DEDUP_REMOVED lines=10> */
[----:B-1----:R-:W-:-:S02]  /*0630*/  CS2R R12, SRZ ;  /* 0x00000000000c7805 */ /* 0x002fc4000001ff00 */
.L_x_4476:
        /* <DEDUP_REMOVED lines=13> */
[-C--:B------:R-:W-:Y:S01]  /*0710*/  IMAD.WIDE.U32 R120, R208, R145.reuse, c[0x0][0x208] ;  /* 0x00008200d0787625 */ /* 0x080fe200078e0091 */
[----:B------:R1:W3:Y:S03]  /*0720*/  LDG.E.128 R116, [R162.64] ;  /* 0x00000004a2747981 */ /* 0x0002e6000c1e1d00 */
[-C--:B------:R-:W-:Y:S01]  /*0730*/  IMAD.WIDE.U32 R132, R209, R145.reuse, c[0x0][0x208] ;  /* 0x00008200d1847625 */ /* 0x080fe200078e0091 */
[----:B------:R1:W4:Y:S03]  /*0740*/  LDG.E.128 R124, [R162.64+0x10] ;  /* 0x00001004a27c7981 */ /* 0x000326000c1e1d00 */
[C---:B------:R-:W-:Y:S01]  /*0750*/  IMAD.WIDE.U32 R144, R200.reuse, R145, c[0x0][0x208] ;  /* 0x00008200c8907625 */ /* 0x040fe200078e0091 */
[----:B------:R-:W4:Y:S03]  /*0760*/  LDG.E.128 R120, [R120.64] ;  /* 0x0000000478787981 */ /* 0x000f26000c1e1d00 */
[-C--:B------:R-:W-:Y:S01]  /*0770*/  IMAD.WIDE.U32 R170, R200, R187.reuse, c[0x0][0x188] ;  /* 0x00006200c8aa7625 */ /* 0x080fe200078e00bb */
[----:B0-----:R-:W4:Y:S03]  /*0780*/  LDG.E.128 R132, [R132.64] ;  /* 0x0000000484847981 */ /* 0x001f26000c1e1d00 */
[----:B-1----:R-:W-:Y:S01]  /*0790*/  IMAD.WIDE R162, R197, R186, c[0x0][0x1a8] ;  /* 0x00006a00c5a27625 */ /* 0x002fe200078e02ba */
[----:B------:R-:W4:Y:S03]  /*07a0*/  LDG.E.128 R144, [R144.64] ;  /* 0x0000000490907981 */ /* 0x000f26000c1e1d00 */
[----:B------:R-:W-:Y:S01]  /*07b0*/  IMAD.WIDE.U32 R180, R209, R187, c[0x0][0x188] ;  /* 0x00006200d1b47625 */ /* 0x000fe200078e00bb */
[----:B------:R0:W4:Y:S04]  /*07c0*/  LDG.E R201, [R162.64] ;  /* 0x00000004a2c97981 */ /* 0x000128000c1e1900 */
[----:B------:R1:W4:Y:S04]  /*07d0*/  LDG.E.128 R148, [R170.64+0x10] ;  /* 0x00001004aa947981 */ /* 0x000328000c1e1d00 */
[----:B------:R0:W4:Y:S04]  /*07e0*/  LDG.E.128 R136, [R180.64+0x10] ;  /* 0x00001004b4887981 */ /* 0x000128000c1e1d00 */
[----:B------:R0:W4:Y:S04]  /*07f0*/  LDG.E.128 R128, [R180.64] ;  /* 0x00000004b4807981 */ /* 0x000128000c1e1d00 */
[----:B------:R1:W4:Y:S01]  /*0800*/  LDG.E.128 R140, [R170.64] ;  /* 0x00000004aa8c7981 */ /* 0x000322000c1e1d00 */
[----:B------:R-:W-:-:S04]  /*0810*/  ISETP.NE.U32.AND P0, PT, RZ, c[0x0][0x1c0], PT ;  /* 0x00007000ff007a0c */ /* 0x000fc80003f05070 */
[----:B------:R-:W-:Y:S02]  /*0820*/  ISETP.NE.AND.EX P0, PT, RZ, c[0x0][0x1c4], PT, P0 ;  /* 0x00007100ff007a0c */ /* 0x000fe40003f05300 */
[----:B0-----:R-:W-:Y:S02]  /*0830*/  SHF.R.S32.HI R180, RZ, 0x1f, R197 ;  /* 0x0000001fffb47819 */ /* 0x001fe400000114c5 */
[----:B------:R-:W-:-:S09]  /*0840*/  MOV R163, 0x8 ;  /* 0x0000000800a37802 */ /* 0x000fd20000000f00 */
        /* <DEDUP_REMOVED lines=25> */
[C---:B------:R-:W-:Y:S02]  /*09e0*/  FADD.FTZ R226, -R204.reuse, R116 ;  /* 0x00000074cce27221 */ /* 0x040fe40000010100 */
[C---:B----4-:R-:W-:Y:S02]  /*09f0*/  FADD.FTZ R248, -R204.reuse, R126 ;  /* 0x0000007eccf87221 */ /* 0x050fe40000010100 */
[C---:B------:R-:W-:Y:S01]  /*0a00*/  FADD.FTZ R230, -R204.reuse, R119 ;  /* 0x00000077cce67221 */ /* 0x040fe20000010100 */
[----:B------:R-:W-:Y:S01]  /*0a10*/  PRMT R213, RZ, 0x5410, R120 ;  /* 0x00005410ffd57816 */ /* 0x000fe20000000078 */
[----:B------:R-:W-:Y:S01]  /*0a20*/  FADD.FTZ R232, -R204, R118 ;  /* 0x00000076cce87221 */ /* 0x000fe20000010100 */
[----:B------:R-:W-:Y:S02]  /*0a30*/  PRMT R227, RZ, 0x7610, R120 ;  /* 0x00007610ffe37816 */ /* 0x000fe40000000078 */
[----:B------:R-:W-:-:S02]  /*0a40*/  PRMT R119, RZ, 0x5410, R123 ;  /* 0x00005410ff777816 */ /* 0x000fc4000000007b */
[--C-:B------:R-:W-:Y:S02]  /*0a50*/  PRMT R210, RZ, 0x5410, R134.reuse ;  /* 0x00005410ffd27816 */ /* 0x100fe40000000086 */
[----:B------:R-:W-:Y:S01]  /*0a60*/  PRMT R212, RZ, 0x7610, R134 ;  /* 0x00007610ffd47816 */ /* 0x000fe20000000086 */
[----:B------:R-:W-:Y:S01]  /*0a70*/  FMUL.FTZ R228, R80, R213 ;  /* 0x000000d550e47220 */ /* 0x000fe20000410000 */
[--C-:B0-----:R-:W-:Y:S01]  /*0a80*/  PRMT R207, RZ, 0x5410, R121.reuse ;  /* 0x00005410ffcf7816 */ /* 0x101fe20000000079 */
[C---:B------:R-:W-:Y:S02]  /*0a90*/  FMUL.FTZ R234, R201.reuse, R234 ;  /* 0x000000eac9ea7220 */ /* 0x040fe40000410000 */
[C---:B------:R-:W-:Y:S01]  /*0aa0*/  FMUL.FTZ R134, R201.reuse, R248 ;  /* 0x000000f8c9867220 */ /* 0x040fe20000410000 */
[----:B------:R-:W-:Y:S01]  /*0ab0*/  PRMT R211, RZ, 0x7610, R121 ;  /* 0x00007610ffd37816 */ /* 0x000fe20000000079 */
[C---:B------:R-:W-:Y:S01]  /*0ac0*/  FMUL.FTZ R229, R201.reuse, R226 ;  /* 0x000000e2c9e57220 */ /* 0x040fe20000410000 */
[--C-:B------:R-:W-:Y:S01]  /*0ad0*/  PRMT R121, RZ, 0x5410, R132.reuse ;  /* 0x00005410ff797816 */ /* 0x100fe20000000084 */
[----:B------:R-:W-:Y:S01]  /*0ae0*/  FMUL.FTZ R232, R201, R232 ;  /* 0x000000e8c9e87220 */ /* 0x000fe20000410000 */
[----:B------:R-:W-:Y:S01]  /*0af0*/  PRMT R238, RZ, 0x7610, R132 ;  /* 0x00007610ffee7816 */ /* 0x000fe20000000084 */
[----:B------:R-:W-:Y:S01]  /*0b00*/  FADD.FTZ R194, R227, R194 ;  /* 0x000000c2e3c27221 */ /* 0x000fe20000010000 */
[--C-:B------:R-:W-:Y:S01]  /*0b10*/  PRMT R117, RZ, 0x5410, R146.reuse ;  /* 0x00005410ff757816 */ /* 0x100fe20000000092 */
[----:B------:R-:W-:Y:S01]  /*0b20*/  FFMA.FTZ R195, R234, R227, R195 ;  /* 0x000000e3eac37223 */ /* 0x000fe200000100c3 */
[----:B------:R-:W-:Y:S01]  /*0b30*/  PRMT R120, RZ, 0x7610, R146 ;  /* 0x00007610ff787816 */ /* 0x000fe20000000092 */
[----:B------:R-:W-:-:S02]  /*0b40*/  FADD.FTZ R146, -R204, R148 ;  /* 0x00000094cc927221 */ /* 0x000fc40000010100 */
[----:B------:R-:W-:Y:S02]  /*0b50*/  FADD.FTZ R182, R119, R182 ;  /* 0x000000b677b67221 */ /* 0x000fe40000010000 */
[-C--:B------:R-:W-:Y:S02]  /*0b60*/  FFMA.FTZ R183, R134, R119.reuse, R183 ;  /* 0x0000007786b77223 */ /* 0x080fe400000100b7 */
[----:B------:R-:W-:Y:S02]  /*0b70*/  FMUL.FTZ R132, R78, R119 ;  /* 0x000000774e847220 */ /* 0x000fe40000410000 */
[----:B------:R-:W-:Y:S02]  /*0b80*/  FMUL.FTZ R227, R81, R227 ;  /* 0x000000e351e37220 */ /* 0x000fe40000410000 */
[----:B------:R-:W-:Y:S02]  /*0b90*/  FADD.FTZ R148, RZ, R228 ;  /* 0x000000e4ff947221 */ /* 0x000fe40000010000 */
[----:B------:R-:W-:-:S02]  /*0ba0*/  FFMA.FTZ R119, R229, R228, RZ ;  /* 0x000000e4e5777223 */ /* 0x000fc400000100ff */
[----:B------:R-:W-:Y:S02]  /*0bb0*/  FADD.FTZ R192, R207, R192 ;  /* 0x000000c0cfc07221 */ /* 0x000fe40000010000 */
[-C--:B------:R-:W-:Y:S02]  /*0bc0*/  FFMA.FTZ R193, R232, R207.reuse, R193 ;  /* 0x000000cfe8c17223 */ /* 0x080fe400000100c1 */
        /* <DEDUP_REMOVED lines=10> */
[----:B-1----:R-:W-:Y:S01]  /*0c70*/  PRMT R203, RZ, 0x7610, R122 ;  /* 0x00007610ffcb7816 */ /* 0x002fe2000000007a */
[C---:B------:R-:W-:Y:S01]  /*0c80*/  FADD.FTZ R218, -R204.reuse, R128 ;  /* 0x00000080ccda7221 */ /* 0x040fe20000010100 */
[----:B------:R-:W-:Y:S01]  /*0c90*/  PRMT R215, RZ, 0x5410, R135 ;  /* 0x00005410ffd77816 */ /* 0x000fe20000000087 */
[----:B------:R-:W-:Y:S01]  /*0ca0*/  FADD.FTZ R252, -R204, R125 ;  /* 0x0000007dccfc7221 */ /* 0x000fe20000010100 */
[----:B------:R-:W-:Y:S01]  /*0cb0*/  PRMT R217, RZ, 0x7610, R135 ;  /* 0x00007610ffd97816 */ /* 0x000fe20000000087 */
[----:B------:R-:W-:-:S02]  /*0cc0*/  FMUL.FTZ R226, R201, R250 ;  /* 0x000000fac9e27220 */ /* 0x000fc40000410000 */
[----:B------:R-:W-:Y:S02]  /*0cd0*/  FMUL.FTZ R135, R76, R205 ;  /* 0x000000cd4c877220 */ /* 0x000fe40000410000 */
[----:B------:R-:W-:Y:S02]  /*0ce0*/  FADD.FTZ R148, R148, R137 ;  /* 0x0000008994947221 */ /* 0x000fe40000010000 */
[----:B------:R-:W-:Y:S02]  /*0cf0*/  FFMA.FTZ R119, R230, R137, R119 ;  /* 0x00000089e6777223 */ /* 0x000fe40000010077 */
[C---:B------:R-:W-:Y:S01]  /*0d00*/  FADD.FTZ R220, -R204.reuse, R129 ;  /* 0x00000081ccdc7221 */ /* 0x040fe20000010100 */
[--C-:B------:R-:W-:Y:S01]  /*0d10*/  PRMT R225, RZ, 0x5410, R133.reuse ;  /* 0x00005410ffe17816 */ /* 0x100fe20000000085 */
[C---:B------:R-:W-:Y:S01]  /*0d20*/  FADD.FTZ R222, -R204.reuse, R130 ;  /* 0x00000082ccde7221 */ /* 0x040fe20000010100 */
[----:B------:R-:W-:Y:S01]  /*0d30*/  PRMT R224, RZ, 0x7610, R133 ;  /* 0x00007610ffe07816 */ /* 0x000fe20000000085 */
[----:B------:R-:W-:-:S02]  /*0d40*/  FADD.FTZ R244, -R204, R136 ;  /* 0x00000088ccf47221 */ /* 0x000fc40000010100 */
[C---:B------:R-:W-:Y:S02]  /*0d50*/  FMUL.FTZ R219, R201.reuse, R218 ;  /* 0x000000dac9db7220 */ /* 0x040fe40000410000 */
[----:B------:R-:W-:Y:S02]  /*0d60*/  FMUL.FTZ R136, R201, R252 ;  /* 0x000000fcc9887220 */ /* 0x000fe40000410000 */
[----:B------:R-:W-:Y:S02]  /*0d70*/  FMUL.FTZ R133, R77, R203 ;  /* 0x000000cb4d857220 */ /* 0x000fe40000410000 */
[----:B------:R-:W-:Y:S02]  /*0d80*/  FADD.FTZ R148, R148, R135 ;  /* 0x0000008794947221 */ /* 0x000fe40000010000 */
[----:B------:R-:W-:Y:S02]  /*0d90*/  FFMA.FTZ R119, R226, R135, R119 ;  /* 0x00000087e2777223 */ /* 0x000fe40000010077 */
[C---:B------:R-:W-:Y:S01]  /*0da0*/  FMUL.FTZ R218, R201.reuse, R220 ;  /* 0x000000dcc9da7220 */ /* 0x040fe20000410000 */
[----:B------:R-:W-:Y:S01]  /*0db0*/  PRMT R202, RZ, 0x7610, R123 ;  /* 0x00007610ffca7816 */ /* 0x000fe2000000007b */
[----:B------:R-:W-:-:S02]  /*0dc0*/  FMUL.FTZ R220, R201, R222 ;  /* 0x000000dec9dc7220 */ /* 0x000fc40000410000 */
[----:B------:R-:W-:Y:S02]  /*0dd0*/  FADD.FTZ R160, R121, R160 ;  /* 0x000000a079a07221 */ /* 0x000fe40000010000 */
[-C--:B------:R-:W-:Y:S02]  /*0de0*/  FFMA.FTZ R154, R219, R121.reuse, R154 ;  /* 0x00000079db9a7223 */ /* 0x080fe4000001009a */
        /* <DEDUP_REMOVED lines=26> */
[----:B------:R-:W-:Y:S02]  /*0f90*/  FMUL.FTZ R211, R201, R244 ;  /* 0x000000f4c9d37220 */ /* 0x000fe40000410000 */
[----:B------:R-:W-:-:S02]  /*0fa0*/  FFMA.FTZ R166, R221, R224, R166 ;  /* 0x000000e0dda67223 */ /* 0x000fc400000100a6 */
[----:B------:R-:W-:Y:S02]  /*0fb0*/  FMUL.FTZ R224, R75, R224 ;  /* 0x000000e04be07220 */ /* 0x000fe40000410000 */
[----:B------:R-:W-:Y:S02]  /*0fc0*/  FADD.FTZ R121, R124, R225 ;  /* 0x000000e17c797221 */ /* 0x000fe40000010000 */
[----:B------:R-:W-:Y:S02]  /*0fd0*/  FFMA.FTZ R119, R220, R225, R119 ;  /* 0x000000e1dc777223 */ /* 0x000fe40000010077 */
        /* <DEDUP_REMOVED lines=29> */
[----:B------:R-:W-:-:S02]  /*11b0*/  FADD.FTZ R128, -R204, R142 ;  /* 0x0000008ecc807221 */ /* 0x000fc40000010100 */
[----:B------:R-:W-:Y:S02]  /*11c0*/  FMUL.FTZ R141, R201, R126 ;  /* 0x0000007ec98d7220 */ /* 0x000fe40000410000 */
[----:B------:R-:W-:Y:S02]  /*11d0*/  FADD.FTZ R33, R138, R33 ;  /* 0x000000218a217221 */ /* 0x000fe40000010000 */
[----:B------:R-:W-:Y:S02]  /*11e0*/  FFMA.FTZ R32, R139, R138, R32 ;  /* 0x0000008a8b207223 */ /* 0x000fe40000010020 */
        /* <DEDUP_REMOVED lines=53> */
[----:B------:R-:W-:Y:S02]  /*1540*/  FFMA.FTZ R119, R150, R151, R119 ;  /* 0x0000009796777223 */ /* 0x000fe40000010077 */
[----:B------:R-:W-:Y:S02]  /*1550*/  FADD.FTZ R178, R202, R178 ;  /* 0x000000b2cab27221 */ /* 0x000fe40000010000 */
[----:B------:R-:W-:Y:S01]  /*1560*/  FFMA.FTZ R179, R131, R202, R179 ;  /* 0x000000ca83b37223 */ /* 0x000fe200000100b3 */
[----:B------:R-:W-:Y:S01]  /*1570*/  MOV R202, 0x3f800000 ;  /* 0x3f80000000ca7802 */ /* 0x000fe20000000f00 */
[----:B------:R-:W-:Y:S01]  /*1580*/  FADD.FTZ R188, R205, R188 ;  /* 0x000000bccdbc7221 */ /* 0x000fe20000010000 */
[----:B------:R-:W-:Y:S01]  /*1590*/  LOP3.LUT P1, RZ, R0, 0x1f, RZ, 0xc0, !PT ;  /* 0x0000001f00ff7812 */ /* 0x000fe2000782c0ff */
[----:B------:R-:W-:Y:S01]  /*15a0*/  FFMA.FTZ R189, R226, R205, R189 ;  /* 0x000000cde2bd7223 */ /* 0x000fe200000100bd */
[----:B------:R-:W-:Y:S01]  /*15b0*/  @!P2 IADD3 R204, R204, 0x4, RZ ;  /* 0x00000004cccca810 */ /* 0x000fe20007ffe0ff */
[----:B------:R-:W-:Y:S01]  /*15c0*/  FADD.FTZ R184, R203, R184 ;  /* 0x000000b8cbb87221 */ /* 0x000fe20000010000 */
[----:B------:R-:W-:Y:S01]  /*15d0*/  @P0 PRMT R202, RZ, 0x5410, R206 ;  /* 0x00005410ffca0816 */ /* 0x000fe200000000ce */
[----:B------:R-:W-:-:S02]  /*15e0*/  FFMA.FTZ R185, R136, R203, R185 ;  /* 0x000000cb88b97223 */ /* 0x000fc400000100b9 */
[----:B------:R-:W-:Y:S02]  /*15f0*/  FADD.FTZ R161, R238, R161 ;  /* 0x000000a1eea17221 */ /* 0x000fe40000010000 */
[----:B------:R-:W-:Y:S02]  /*1600*/  FFMA.FTZ R155, R218, R238, R155 ;  /* 0x000000eeda9b7223 */ /* 0x000fe4000001009b */
[----:B------:R-:W-:Y:S02]  /*1610*/  FADD.FTZ R124, R116, R187 ;  /* 0x000000bb747c7221 */ /* 0x000fe40000010000 */
[----:B------:R-:W-:Y:S01]  /*1620*/  FFMA.FTZ R121, R186, R187, R119 ;  /* 0x000000bbba797223 */ /* 0x000fe20000010077 */
[----:B------:R-:W-:Y:S05]  /*1630*/  BRA.DIV ~URZ, `(.L_x_4473) ;  /* 0x00001fd27f007947 */ /* 0x000fea000b800000 */
[----:B------:R0:W1:Y:S02]  /*1640*/  SHFL.DOWN PT, R119, R124, 0x10, 0x1f ;  /* 0x0a001f007c777f89 */ /* 0x00006400000e0000 */
.L_x_4477:
        /* <DEDUP_REMOVED lines=18> */
.L_x_4478:
        /* <DEDUP_REMOVED lines=8> */
[----:B------:R-:W-:Y:S04]  /*17f0*/  @!P1 STS.64 [R205.X8+0x3000], R128 ;  /* 0x00300080cd009388 */ /* 0x000fe80000008a00 */
[----:B------:R-:W-:Y:S01]  /*1800*/  BAR.SYNC.DEFER_BLOCKING 0x0 ;  /* 0x0000000000007b1d */ /* 0x000fe20000010000 */
[----:B------:R-:W-:-:S06]  /*1810*/  IMAD.WIDE.U32 R116, R208, R203, c[0x0][0x170] ;  /* 0x00005c00d0747625 */ /* 0x000fcc00078e00cb */
[----:B------:R-:W2:Y:S01]  /*1820*/  LDG.E.128 R116, [R116.64] ;  /* 0x0000000474747981 */ /* 0x000ea2000c1e1d00 */
[----:B------:R-:W-:Y:S02]  /*1830*/  ISETP.NE.U32.AND P0, PT, RZ, c[0x0][0x218], PT ;  /* 0x00008600ff007a0c */ /* 0x000fe40003f05070 */
[C---:B-----5:R-:W-:Y:S01]  /*1840*/  LOP3.LUT P5, RZ, R180.reuse, 0xff00, RZ, 0xc0, !PT ;  /* 0x0000ff00b4ff7812 */ /* 0x060fe200078ac0ff */
[----:B0-----:R-:W0:Y:S01]  /*1850*/  LDS.128 R120, [R204.X8+0x3000] ;  /* 0x00300000cc787984 */ /* 0x001e220000008c00 */
[----:B------:R-:W-:Y:S02]  /*1860*/  ISETP.NE.AND.EX P0, PT, RZ, c[0x0][0x21c], PT, P0 ;  /* 0x00008700ff007a0c */ /* 0x000fe40003f05300 */
[----:B------:R-:W-:Y:S01]  /*1870*/  LOP3.LUT P1, RZ, R180, 0xff0000, RZ, 0xc0, !PT ;  /* 0x00ff0000b4ff7812 */ /* 0x000fe2000782c0ff */
[----:B------:R-:W1:Y:S01]  /*1880*/  LDS.128 R124, [R204.X8+0x3010] ;  /* 0x00301000cc7c7984 */ /* 0x000e620000008c00 */
[C---:B------:R-:W-:Y:S02]  /*1890*/  LOP3.LUT P4, RZ, R181.reuse, 0xff, RZ, 0xc0, !PT ;  /* 0x000000ffb5ff7812 */ /* 0x040fe4000788c0ff */
[----:B------:R-:W-:Y:S01]  /*18a0*/  LOP3.LUT P3, RZ, R181, 0xff00, RZ, 0xc0, !PT ;  /* 0x0000ff00b5ff7812 */ /* 0x000fe2000786c0ff */
        /* <DEDUP_REMOVED lines=10> */
[----:B------:R-:W-:Y:S02]  /*1950*/  MOV R120, R180 ;  /* 0x000000b400787202 */ /* 0x000fe40000000f00 */
[----:B------:R-:W-:Y:S02]  /*1960*/  FSEL R205, R126, RZ, !P2 ;  /* 0x000000ff7ecd7208 */ /* 0x000fe40005000000 */
[----:B------:R-:W-:Y:S02]  /*1970*/  LOP3.LUT P6, RZ, R120, 0xff, RZ, 0xc0, !PT ;  /* 0x000000ff78ff7812 */ /* 0x000fe400078cc0ff */
[----:B------:R-:W-:Y:S01]  /*1980*/  LOP3.LUT P2, RZ, R180, 0xff000000, RZ, 0xc0, !PT ;  /* 0xff000000b4ff7812 */ /* 0x000fe2000784c0ff */
[----:B------:R-:W-:-:S02]  /*1990*/  FFMA.FTZ R229, R229, R204, R205 ;  /* 0x000000cce5e57223 */ /* 0x000fc400000100cd */
[----:B------:R-:W-:Y:S02]  /*19a0*/  FFMA.FTZ R234, R234, R204, R205 ;  /* 0x000000cceaea7223 */ /* 0x000fe400000100cd */
[----:B------:R-:W-:Y:S02]  /*19b0*/  FADD.FTZ R228, R228, -R229 ;  /* 0x800000e5e4e47221 */ /* 0x000fe40000010000 */
[----:B------:R-:W-:Y:S02]  /*19c0*/  FADD.FTZ R234, R227, -R234 ;  /* 0x800000eae3ea7221 */ /* 0x000fe40000010000 */
[C---:B------:R-:W-:Y:S02]  /*19d0*/  FMUL.FTZ R125, R201.reuse, R228 ;  /* 0x000000e4c97d7220 */ /* 0x040fe40000410000 */
[----:B------:R-:W-:Y:S02]  /*19e0*/  FMUL.FTZ R126, R201, R234 ;  /* 0x000000eac97e7220 */ /* 0x000fe40000410000 */
[----:B------:R-:W-:-:S02]  /*19f0*/  @P0 FADD.FTZ R125, R84, R125 ;  /* 0x0000007d547d0221 */ /* 0x000fc40000010000 */
[----:B------:R-:W-:Y:S02]  /*1a00*/  @P0 FADD.FTZ R126, R85, R126 ;  /* 0x0000007e557e0221 */ /* 0x000fe40000010000 */
[-C--:B------:R-:W-:Y:S02]  /*1a10*/  FMUL.FTZ R120, R125, R202.reuse ;  /* 0x000000ca7d787220 */ /* 0x080fe40000410000 */
[----:B------:R-:W-:Y:S02]  /*1a20*/  FMUL.FTZ R121, R126, R202 ;  /* 0x000000ca7e797220 */ /* 0x000fe40000410000 */
[----:B------:R-:W-:Y:S02]  /*1a30*/  FFMA.FTZ R232, R232, R204, R205 ;  /* 0x000000cce8e87223 */ /* 0x000fe400000100cd */
[----:B------:R-:W-:Y:S02]  /*1a40*/  FMUL.FTZ R123, R120, c[0x0][0x1e8] ;  /* 0x00007a00787b7a20 */ /* 0x000fe40000410000 */
[----:B------:R-:W-:-:S02]  /*1a50*/  FMUL.FTZ R121, R121, c[0x0][0x1e8] ;  /* 0x00007a0079797a20 */ /* 0x000fc40000410000 */
[----:B------:R-:W-:Y:S02]  /*1a60*/  FADD.FTZ R232, R207, -R232 ;  /* 0x800000e8cfe87221 */ /* 0x000fe40000010000 */
[----:B------:R-:W-:Y:S01]  /*1a70*/  CS2R R206, SRZ ;  /* 0x0000000000ce7805 */ /* 0x000fe2000001ff00 */
[----:B------:R-:W-:Y:S02]  /*1a80*/  FFMA.FTZ R230, R230, R204, R205 ;  /* 0x000000cce6e67223 */ /* 0x000fe400000100cd */
[----:B------:R-:W-:Y:S02]  /*1a90*/  FMUL.FTZ R127, R201, R232 ;  /* 0x000000e8c97f7220 */ /* 0x000fe40000410000 */
[----:B------:R-:W-:Y:S02]  /*1aa0*/  FADD.FTZ R230, R137, -R230 ;  /* 0x800000e689e67221 */ /* 0x000fe40000010000 */
[----:B------:R-:W-:Y:S02]  /*1ab0*/  @P0 FADD.FTZ R127, R86, R127 ;  /* 0x0000007f567f0221 */ /* 0x000fe40000010000 */
[----:B------:R-:W-:-:S02]  /*1ac0*/  FFMA.FTZ R226, R226, R204, R205 ;  /* 0x000000cce2e27223 */ /* 0x000fc400000100cd */
[-CC-:B------:R-:W-:Y:S02]  /*1ad0*/  FFMA.FTZ R136, R136, R204.reuse, R205.reuse ;  /* 0x000000cc88887223 */ /* 0x180fe400000100cd */
[----:B------:R-:W-:Y:S02]  /*1ae0*/  FFMA.FTZ R131, R131, R204, R205 ;  /* 0x000000cc83837223 */ /* 0x000fe400000100cd */
[----:B------:R-:W-:Y:S02]  /*1af0*/  FADD.FTZ R226, R135, -R226 ;  /* 0x800000e287e27221 */ /* 0x000fe40000010000 */
[----:B------:R-:W-:Y:S01]  /*1b00*/  FADD.FTZ R136, R133, -R136 ;  /* 0x8000008885887221 */ /* 0x000fe20000010000 */
[--C-:B--2---:R-:W-:Y:S02]  /*1b10*/  @P6 PRMT R120, RZ, 0x5410, R116.reuse ;  /* 0x00005410ff786816 */ /* 0x104fe40000000074 */
[----:B------:R-:W-:-:S03]  /*1b20*/  @P5 PRMT R116, RZ, 0x7610, R116 ;  /* 0x00007610ff745816 */ /* 0x000fc60000000074 */
[----:B------:R-:W-:Y:S02]  /*1b30*/  @P6 FMUL.FTZ R207, R123, R120 ;  /* 0x000000787bcf6220 */ /* 0x000fe40000410000 */
[----:B------:R-:W-:Y:S02]  /*1b40*/  @P5 FMUL.FTZ R206, R121, R116 ;  /* 0x0000007479ce5220 */ /* 0x000fe40000410000 */
[----:B------:R-:W-:Y:S02]  /*1b50*/  FMUL.FTZ R116, R56, R123 ;  /* 0x0000007b38747220 */ /* 0x000fe40000410000 */
[----:B------:R-:W-:Y:S02]  /*1b60*/  FMUL.FTZ R120, R57, R121 ;  /* 0x0000007939787220 */ /* 0x000fe40000410000 */
[----:B------:R-:W-:Y:S01]  /*1b70*/  FFMA.FTZ R123, R134, R204, R205 ;  /* 0x000000cc867b7223 */ /* 0x000fe200000100cd */
[----:B------:R-:W-:Y:S01]  /*1b80*/  FSEL R129, R116, RZ, P6 ;  /* 0x000000ff74817208 */ /* 0x000fe20003000000 */
[----:B------:R-:W-:Y:S01]  /*1b90*/  FMUL.FTZ R116, R201, R230 ;  /* 0x000000e6c9747220 */ /* 0x000fe20000410000 */
[----:B------:R-:W-:Y:S01]  /*1ba0*/  FSEL R120, R120, RZ, P5 ;  /* 0x000000ff78787208 */ /* 0x000fe20002800000 */
[-C--:B------:R-:W-:Y:S01]  /*1bb0*/  FMUL.FTZ R121, R127, R202.reuse ;  /* 0x000000ca7f797220 */ /* 0x080fe20000410000 */
[----:B------:R-:W-:Y:S01]  /*1bc0*/  LOP3.LUT P6, RZ, R181, 0xff0000, RZ, 0xc0, !PT ;  /* 0x00ff0000b5ff7812 */ /* 0x000fe200078cc0ff */
[----:B------:R-:W-:Y:S01]  /*1bd0*/  @P0 FADD.FTZ R116, R87, R116 ;  /* 0x0000007457740221 */ /* 0x000fe20000010000 */
[----:B------:R-:W-:Y:S01]  /*1be0*/  LOP3.LUT P5, RZ, R181, 0xff000000, RZ, 0xc0, !PT ;  /* 0xff000000b5ff7812 */ /* 0x000fe200078ac0ff */
[----:B------:R-:W-:Y:S01]  /*1bf0*/  FADD.FTZ R132, R132, -R123 ;  /* 0x8000007b84847221 */ /* 0x000fe20000010000 */
[----:B------:R-:W-:Y:S01]  /*1c00*/  CS2R R180, SRZ ;  /* 0x0000000000b47805 */ /* 0x000fe2000001ff00 */
[----:B------:R-:W-:Y:S01]  /*1c10*/  FMUL.FTZ R122, R116, R202 ;  /* 0x000000ca747a7220 */ /* 0x000fe20000410000 */
[----:B------:R-:W-:Y:S01]  /*1c20*/  F2FP.BF16.PACK_AB R120, R120, R129 ;  /* 0x000000817878723e */ /* 0x000fe200000010ff */
[----:B------:R-:W-:Y:S01]  /*1c30*/  FMUL.FTZ R123, R121, c[0x0][0x1e8] ;  /* 0x00007a00797b7a20 */ /* 0x000fe20000410000 */
[--C-:B------:R-:W-:Y:S01]  /*1c40*/  @P1 PRMT R121, RZ, 0x5410, R117.reuse ;  /* 0x00005410ff791816 */ /* 0x100fe20000000075 */
[----:B------:R-:W-:Y:S01]  /*1c50*/  FMUL.FTZ R124, R122, c[0x0][0x1e8] ;  /* 0x00007a007a7c7a20 */ /* 0x000fe20000410000 */
[----:B------:R-:W-:-:S03]  /*1c60*/  @P2 PRMT R117, RZ, 0x7610, R117 ;  /* 0x00007610ff752816 */ /* 0x000fc60000000075 */
[----:B------:R-:W-:Y:S02]  /*1c70*/  @P1 FMUL.FTZ R181, R123, R121 ;  /* 0x000000797bb51220 */ /* 0x000fe40000410000 */
[----:B------:R-:W-:Y:S02]  /*1c80*/  FMUL.FTZ R121, R58, R123 ;  /* 0x0000007b3a797220 */ /* 0x000fe40000410000 */
[----:B------:R-:W-:Y:S02]  /*1c90*/  FMUL.FTZ R122, R59, R124 ;  /* 0x0000007c3b7a7220 */ /* 0x000fe40000410000 */
[----:B------:R-:W-:Y:S01]  /*1ca0*/  @P2 FMUL.FTZ R180, R124, R117 ;  /* 0x000000757cb42220 */ /* 0x000fe20000410000 */
[----:B------:R-:W-:Y:S01]  /*1cb0*/  FSEL R124, R121, RZ, P1 ;  /* 0x000000ff797c7208 */ /* 0x000fe20000800000 */
[C---:B------:R-:W-:Y:S01]  /*1cc0*/  FMUL.FTZ R117, R201.reuse, R226 ;  /* 0x000000e2c9757220 */ /* 0x040fe20000410000 */
[----:B------:R-:W-:Y:S01]  /*1cd0*/  FSEL R121, R122, RZ, P2 ;  /* 0x000000ff7a797208 */ /* 0x000fe20001000000 */
[----:B------:R-:W-:Y:S01]  /*1ce0*/  FADD.FTZ R122, R130, -R131 ;  /* 0x80000083827a7221 */ /* 0x000fe20000010000 */
[----:B------:R-:W-:Y:S01]  /*1cf0*/  ISETP.NE.U32.AND P1, PT, RZ, c[0x0][0x258], PT ;  /* 0x00009600ff007a0c */ /* 0x000fe20003f25070 */
[----:B------:R-:W-:Y:S01]  /*1d00*/  FMUL.FTZ R130, R201, R136 ;  /* 0x00000088c9827220 */ /* 0x000fe20000410000 */
[----:B------:R-:W-:Y:S01]  /*1d10*/  F2FP.BF16.PACK_AB R121, R121, R124 ;  /* 0x0000007c7979723e */ /* 0x000fe200000010ff */
[C---:B------:R-:W-:Y:S01]  /*1d20*/  FMUL.FTZ R131, R201.reuse, R132 ;  /* 0x00000084c9837220 */ /* 0x040fe20000410000 */
[----:B------:R-:W-:Y:S01]  /*1d30*/  ISETP.NE.AND.EX P1, PT, RZ, c[0x0][0x25c], PT, P1 ;  /* 0x00009700ff007a0c */ /* 0x000fe20003f25310 */
[----:B------:R-:W-:Y:S01]  /*1d40*/  FMUL.FTZ R132, R201, R122 ;  /* 0x0000007ac9847220 */ /* 0x000fe20000410000 */
[----:B------:R-:W-:Y:S01]  /*1d50*/  ISETP.NE.U32.AND P2, PT, RZ, c[0x0][0x258], PT ;  /* 0x00009600ff007a0c */ /* 0x000fe20003f45070 */
[----:B------:R-:W-:Y:S01]  /*1d60*/  @P0 FADD.FTZ R117, R88, R117 ;  /* 0x0000007558750221 */ /* 0x000fe20000010000 */
[----:B------:R-:W-:Y:S01]  /*1d70*/  IADD3 R226, R208, 0x80, RZ ;  /* 0x00000080d0e27810 */ /* 0x000fe20007ffe0ff */
[----:B------:R-:W-:Y:S01]  /*1d80*/  @P0 FADD.FTZ R130, R89, R130 ;  /* 0x0000008259820221 */ /* 0x000fe20000010000 */
[----:B------:R-:W-:Y:S01]  /*1d90*/  ISETP.NE.AND.EX P2, PT, RZ, c[0x0][0x25c], PT, P2 ;  /* 0x00009700ff007a0c */ /* 0x000fe20003f45320 */
[----:B------:R-:W-:-:S02]  /*1da0*/  @P0 FADD.FTZ R131, R90, R131 ;  /* 0x000000835a830221 */ /* 0x000fc40000010000 */
[----:B------:R-:W-:Y:S02]  /*1db0*/  @P0 FADD.FTZ R132, R91, R132 ;  /* 0x000000845b840221 */ /* 0x000fe40000010000 */
[-C--:B------:R-:W-:Y:S02]  /*1dc0*/  FMUL.FTZ R231, R117, R202.reuse ;  /* 0x000000ca75e77220 */ /* 0x080fe40000410000 */
[-C--:B------:R-:W-:Y:S01]  /*1dd0*/  FMUL.FTZ R228, R130, R202.reuse ;  /* 0x000000ca82e47220 */ /* 0x080fe20000410000 */
[----:B------:R-:W-:Y:S01]  /*1de0*/  @P1 MOV R137, 0x20 ;  /* 0x0000002000891802 */ /* 0x000fe20000000f00 */
[-C--:B------:R-:W-:Y:S02]  /*1df0*/  FMUL.FTZ R229, R131, R202.reuse ;  /* 0x000000ca83e57220 */ /* 0x080fe40000410000 */
[----:B------:R-:W-:Y:S02]  /*1e00*/  FMUL.FTZ R230, R132, R202 ;  /* 0x000000ca84e67220 */ /* 0x000fe40000410000 */
[----:B------:R-:W-:-:S02]  /*1e10*/  FMUL.FTZ R231, R231, c[0x0][0x1e8] ;  /* 0x00007a00e7e77a20 */ /* 0x000fc40000410000 */
[----:B------:R-:W-:Y:S02]  /*1e20*/  FMUL.FTZ R228, R228, c[0x0][0x1e8] ;  /* 0x00007a00e4e47a20 */ /* 0x000fe40000410000 */
[----:B------:R-:W-:Y:S02]  /*1e30*/  FMUL.FTZ R229, R229, c[0x0][0x1e8] ;  /* 0x00007a00e5e57a20 */ /* 0x000fe40000410000 */
[----:B------:R-:W-:Y:S02]  /*1e40*/  FMUL.FTZ R230, R230, c[0x0][0x1e8] ;  /* 0x00007a00e6e67a20 */ /* 0x000fe40000410000 */
[----:B------:R-:W-:Y:S02]  /*1e50*/  FMUL.FTZ R122, R52, R231 ;  /* 0x000000e7347a7220 */ /* 0x000fe40000410000 */
[----:B------:R-:W-:Y:S02]  /*1e60*/  FMUL.FTZ R123, R53, R228 ;  /* 0x000000e4357b7220 */ /* 0x000fe40000410000 */
[----:B------:R-:W-:Y:S01]  /*1e70*/  FMUL.FTZ R124, R54, R229 ;  /* 0x000000e5367c7220 */ /* 0x000fe20000410000 */
[----:B------:R-:W-:Y:S01]  /*1e80*/  FSEL R129, R122, RZ, P4 ;  /* 0x000000ff7a817208 */ /* 0x000fe20002000000 */
[----:B------:R-:W-:Y:S01]  /*1e90*/  FMUL.FTZ R128, R55, R230 ;  /* 0x000000e637807220 */ /* 0x000fe20000410000 */
[----:B------:R-:W-:Y:S01]  /*1ea0*/  FSEL R122, R123, RZ, P3 ;  /* 0x000000ff7b7a7208 */ /* 0x000fe20001800000 */
[----:B------:R-:W-:Y:S01]  /*1eb0*/  @P1 IMAD.WIDE.U32 R136, R208, R137, c[0x0][0x258] ;  /* 0x00009600d0881625 */ /* 0x000fe200078e0089 */
[----:B------:R-:W-:-:S02]  /*1ec0*/  FSEL R123, R124, RZ, P6 ;  /* 0x000000ff7c7b7208 */ /* 0x000fc40003000000 */
[----:B------:R-:W-:Y:S02]  /*1ed0*/  FSEL R128, R128, RZ, P5 ;  /* 0x000000ff80807208 */ /* 0x000fe40002800000 */
[----:B------:R-:W-:Y:S02]  /*1ee0*/  F2FP.BF16.PACK_AB R122, R122, R129 ;  /* 0x000000817a7a723e */ /* 0x000fe400000010ff */
[----:B------:R-:W-:Y:S02]  /*1ef0*/  SEL R124, R125, R108, P2 ;  /* 0x0000006c7d7c7207 */ /* 0x000fe40001000000 */
[----:B------:R-:W-:Y:S02]  /*1f00*/  SEL R125, R126, R109, P2 ;  /* 0x0000006d7e7d7207 */ /* 0x000fe40001000000 */
[----:B------:R-:W-:Y:S02]  /*1f10*/  SEL R129, R130, R113, P2 ;  /* 0x0000007182817207 */ /* 0x000fe40001000000 */
[----:B------:R-:W-:-:S02]  /*1f20*/  F2FP.BF16.PACK_AB R123, R128, R123 ;  /* 0x0000007b807b723e */ /* 0x000fc400000010ff */
[----:B------:R-:W-:Y:S02]  /*1f30*/  SEL R126, R127, R110, P2 ;  /* 0x0000006e7f7e7207 */ /* 0x000fe40001000000 */
[----:B------:R-:W-:Y:S02]  /*1f40*/  SEL R130, R131, R114, P2 ;  /* 0x0000007283827207 */ /* 0x000fe40001000000 */
[----:B------:R-:W-:Y:S02]  /*1f50*/  SEL R127, R116, R111, P2 ;  /* 0x0000006f747f7207 */ /* 0x000fe40001000000 */
[----:B------:R-:W-:Y:S01]  /*1f60*/  SEL R128, R117, R112, P2 ;  /* 0x0000007075807207 */ /* 0x000fe20001000000 */
[----:B------:R-:W-:Y:S01]  /*1f70*/  IMAD.WIDE.U32 R116, R208, R203, c[0x0][0x248] ;  /* 0x00009200d0747625 */ /* 0x000fe200078e00cb */
[----:B------:R-:W-:Y:S01]  /*1f80*/  SEL R131, R132, R115, P2 ;  /* 0x0000007384837207 */ /* 0x000fe20001000000 */
[----:B------:R-:W-:Y:S02]  /*1f90*/  @P1 STG.E.128 [R136.64], R124 ;  /* 0x0000007c88001986 */ /* 0x000fe4000c101d04 */
[----:B------:R-:W-:-:S02]  /*1fa0*/  IMAD.WIDE.U32 R132, R226, R203, c[0x0][0x170] ;  /* 0x00005c00e2847625 */ /* 0x000fc400078e00cb */
[----:B------:R0:W-:Y:S04]  /*1fb0*/  @P1 STG.E.128 [R136.64+0x10], R128 ;  /* 0x0000108088001986 */ /* 0x0001e8000c101d04 */
[----:B------:R1:W-:Y:S04]  /*1fc0*/  STG.E.128 [R116.64], R120 ;  /* 0x0000007874007986 */ /* 0x0003e8000c101d04 */
[----:B------:R-:W2:Y:S01]  /*1fd0*/  LDG.E.128 R132, [R132.64] ;  /* 0x0000000484847981 */ /* 0x000ea2000c1e1d00 */
[--C-:B------:R-:W-:Y:S01]  /*1fe0*/  FFMA.FTZ R219, R219, R204, R205.reuse ;  /* 0x000000ccdbdb7223 */ /* 0x100fe200000100cd */
[----:B------:R-:W-:Y:S01]  /*1ff0*/  HFMA2.MMA R227, -RZ, RZ, 0, 0 ;  /* 0x00000000ffe37435 */ /* 0x000fe200000001ff */
[----:B------:R-:W-:Y:S01]  /*2000*/  MOV R232, R170 ;  /* 0x000000aa00e87202 */ /* 0x000fe20000000f00 */
[----:B------:R-:W-:Y:S01]  /*2010*/  FFMA.FTZ R218, R218, R204, R205 ;  /* 0x000000ccdada7223 */ /* 0x000fe200000100cd */
[----:B------:R-:W-:Y:S01]  /*2020*/  IADD3 R208, R208, 0x100, RZ ;  /* 0x00000100d0d07810 */ /* 0x000fe20007ffe0ff */
[----:B------:R-:W-:-:S02]  /*2030*/  FADD.FTZ R222, R222, -R219 ;  /* 0x800000dbdede7221 */ /* 0x000fc40000010000 */
[-CC-:B------:R-:W-:Y:S02]  /*2040*/  FFMA.FTZ R220, R220, R204.reuse, R205.reuse ;  /* 0x000000ccdcdc7223 */ /* 0x180fe400000100cd */
[-CC-:B------:R-:W-:Y:S01]  /*2050*/  FFMA.FTZ R221, R221, R204.reuse, R205.reuse ;  /* 0x000000ccdddd7223 */ /* 0x180fe200000100cd */
[----:B0-----:R-:W-:Y:S01]  /*2060*/  @P1 MOV R136, 0x20 ;  /* 0x0000002000881802 */ /* 0x001fe20000000f00 */
[----:B------:R-:W-:Y:S01]  /*2070*/  FFMA.FTZ R214, R214, R204, R205 ;  /* 0x000000ccd6d67223 */ /* 0x000fe200000100cd */
[--C-:B-1----:R-:W-:Y:S01]  /*2080*/  @P4 PRMT R116, RZ, 0x5410, R118.reuse ;  /* 0x00005410ff744816 */ /* 0x102fe20000000076 */
[----:B------:R-:W-:Y:S01]  /*2090*/  FMUL.FTZ R117, R201, R222 ;  /* 0x000000dec9757220 */ /* 0x000fe20000410000 */
[----:B------:R-:W-:Y:S01]  /*20a0*/  @P3 PRMT R121, RZ, 0x7610, R118 ;  /* 0x00007610ff793816 */ /* 0x000fe20000000076 */
[----:B------:R-:W-:Y:S02]  /*20b0*/  FADD.FTZ R120, R223, -R218 ;  /* 0x800000dadf787221 */ /* 0x000fe40000010000 */
[----:B------:R-:W-:Y:S01]  /*20c0*/  @P4 FMUL.FTZ R227, R231, R116 ;  /* 0x00000074e7e34220 */ /* 0x000fe20000410000 */
[----:B------:R-:W-:Y:S01]  /*20d0*/  LOP3.LUT P4, RZ, R232, 0xff, RZ, 0xc0, !PT ;  /* 0x000000ffe8ff7812 */ /* 0x000fe2000788c0ff */
[----:B------:R-:W-:Y:S01]  /*20e0*/  @P0 FADD.FTZ R117, R92, R117 ;  /* 0x000000755c750221 */ /* 0x000fe20000010000 */
[--C-:B------:R-:W-:Y:S01]  /*20f0*/  @P6 PRMT R116, RZ, 0x5410, R119.reuse ;  /* 0x00005410ff746816 */ /* 0x100fe20000000077 */
[----:B------:R-:W-:Y:S01]  /*2100*/  CS2R R218, SRZ ;  /* 0x0000000000da7805 */ /* 0x000fe2000001ff00 */
[----:B------:R-:W-:Y:S01]  /*2110*/  @P5 PRMT R119, RZ, 0x7610, R119 ;  /* 0x00007610ff775816 */ /* 0x000fe20000000077 */
[----:B------:R-:W-:Y:S01]  /*2120*/  FMUL.FTZ R118, R117, R202 ;  /* 0x000000ca75767220 */ /* 0x000fe20000410000 */
[----:B------:R-:W-:Y:S01]  /*2130*/  CS2R R222, SRZ ;  /* 0x0000000000de7805 */ /* 0x000fe2000001ff00 */
[----:B------:R-:W-:-:S02]  /*2140*/  FADD.FTZ R122, R225, -R220 ;  /* 0x800000dce17a7221 */ /* 0x000fc40000010000 */
[----:B------:R-:W-:Y:S02]  /*2150*/  FMUL.FTZ R123, R118, c[0x0][0x1e8] ;  /* 0x00007a00767b7a20 */ /* 0x000fe40000410000 */
[----:B------:R-:W-:Y:S02]  /*2160*/  FMUL.FTZ R118, R201, R120 ;  /* 0x00000078c9767220 */ /* 0x000fe40000410000 */
[----:B------:R-:W-:Y:S02]  /*2170*/  FADD.FTZ R224, R224, -R221 ;  /* 0x800000dde0e07221 */ /* 0x000fe40000010000 */
[----:B------:R-:W-:Y:S01]  /*2180*/  @P6 FMUL.FTZ R219, R229, R116 ;  /* 0x00000074e5db6220 */ /* 0x000fe20000410000 */
[----:B------:R-:W-:Y:S01]  /*2190*/  CS2R R220, SRZ ;  /* 0x0000000000dc7805 */ /* 0x000fe2000001ff00 */
[----:B------:R-:W-:Y:S01]  /*21a0*/  @P0 FADD.FTZ R118, R93, R118 ;  /* 0x000000765d760221 */ /* 0x000fe20000010000 */
[----:B------:R-:W-:Y:S01]  /*21b0*/  LOP3.LUT P6, RZ, R170, 0xff00, RZ, 0xc0, !PT ;  /* 0x0000ff00aaff7812 */ /* 0x000fe200078cc0ff */
[----:B------:R-:W-:Y:S01]  /*21c0*/  @P5 FMUL.FTZ R220, R230, R119 ;  /* 0x00000077e6dc5220 */ /* 0x000fe20000410000 */
[----:B------:R-:W-:Y:S01]  /*21d0*/  LOP3.LUT P5, RZ, R170, 0xff0000, RZ, 0xc0, !PT ;  /* 0x00ff0000aaff7812 */ /* 0x000fe200078ac0ff */
[----:B------:R-:W-:-:S02]  /*21e0*/  FMUL.FTZ R119, R201, R122 ;  /* 0x0000007ac9777220 */ /* 0x000fc40000410000 */
[----:B------:R-:W-:Y:S02]  /*21f0*/  FMUL.FTZ R120, R201, R224 ;  /* 0x000000e0c9787220 */ /* 0x000fe40000410000 */
[----:B------:R-:W-:Y:S02]  /*2200*/  @P0 FADD.FTZ R119, R94, R119 ;  /* 0x000000775e770221 */ /* 0x000fe40000010000 */
[----:B------:R-:W-:Y:S01]  /*2210*/  @P3 FMUL.FTZ R218, R228, R121 ;  /* 0x00000079e4da3220 */ /* 0x000fe20000410000 */
[----:B------:R-:W-:Y:S01]  /*2220*/  LOP3.LUT P3, RZ, R170, 0xff000000, RZ, 0xc0, !PT ;  /* 0xff000000aaff7812 */ /* 0x000fe2000786c0ff */
[----:B------:R-:W-:Y:S01]  /*2230*/  @P0 FADD.FTZ R120, R95, R120 ;  /* 0x000000785f780221 */ /* 0x000fe20000010000 */
[----:B------:R-:W-:Y:S01]  /*2240*/  HFMA2.MMA R170, -RZ, RZ, 0, 0 ;  /* 0x00000000ffaa7435 */ /* 0x000fe200000001ff */
[----:B------:R-:W-:Y:S02]  /*2250*/  FFMA.FTZ R216, R216, R204, R205 ;  /* 0x000000ccd8d87223 */ /* 0x000fe400000100cd */
[----:B------:R-:W-:-:S02]  /*2260*/  FMUL.FTZ R121, R120, R202 ;  /* 0x000000ca78797220 */ /* 0x000fc40000410000 */
[-CC-:B------:R-:W-:Y:S02]  /*2270*/  FFMA.FTZ R211, R211, R204.reuse, R205.reuse ;  /* 0x000000ccd3d37223 */ /* 0x180fe400000100cd */
[----:B------:R-:W-:Y:S02]  /*2280*/  FMUL.FTZ R126, R121, c[0x0][0x1e8] ;  /* 0x00007a00797e7a20 */ /* 0x000fe40000410000 */
[----:B------:R-:W-:Y:S02]  /*2290*/  FFMA.FTZ R213, R213, R204, R205 ;  /* 0x000000ccd5d57223 */ /* 0x000fe400000100cd */
[----:B------:R-:W-:Y:S02]  /*22a0*/  FADD.FTZ R214, R215, -R214 ;  /* 0x800000d6d7d67221 */ /* 0x000fe40000010000 */
[----:B------:R-:W-:Y:S02]  /*22b0*/  FADD.FTZ R216, R217, -R216 ;  /* 0x800000d8d9d87221 */ /* 0x000fe40000010000 */
[----:B------:R-:W-:-:S02]  /*22c0*/  FADD.FTZ R210, R210, -R211 ;  /* 0x800000d3d2d27221 */ /* 0x000fc40000010000 */
[----:B------:R-:W-:Y:S02]  /*22d0*/  FADD.FTZ R212, R212, -R213 ;  /* 0x800000d5d4d47221 */ /* 0x000fe40000010000 */
[C---:B------:R-:W-:Y:S02]  /*22e0*/  FMUL.FTZ R127, R201.reuse, R214 ;  /* 0x000000d6c97f7220 */ /* 0x040fe40000410000 */
[----:B------:R-:W-:Y:S02]  /*22f0*/  FMUL.FTZ R216, R201, R216 ;  /* 0x000000d8c9d87220 */ /* 0x000fe40000410000 */
[----:B------:R-:W-:Y:S02]  /*2300*/  @P0 FADD.FTZ R127, R98, R127 ;  /* 0x0000007f627f0221 */ /* 0x000fe40000010000 */
[----:B------:R-:W-:Y:S02]  /*2310*/  @P0 FADD.FTZ R216, R99, R216 ;  /* 0x000000d863d80221 */ /* 0x000fe40000010000 */
[----:B------:R-:W-:Y:S01]  /*2320*/  @P1 IMAD.WIDE.U32 R136, R209, R136, c[0x0][0x258] ;  /* 0x00009600d1881625 */ /* 0x000fe200078e0088 */
[----:B--2---:R-:W-:-:S02]  /*2330*/  @P4 PRMT R116, RZ, 0x5410, R132 ;  /* 0x00005410ff744816 */ /* 0x004fc40000000084 */
[----:B------:R-:W-:-:S03]  /*2340*/  @P6 PRMT R132, RZ, 0x7610, R132 ;  /* 0x00007610ff846816 */ /* 0x000fc60000000084 */
[----:B------:R-:W-:Y:S02]  /*2350*/  @P4 FMUL.FTZ R221, R123, R116 ;  /* 0x000000747bdd4220 */ /* 0x000fe40000410000 */
[----:B------:R-:W-:-:S04]  /*2360*/  FMUL.FTZ R116, R118, R202 ;  /* 0x000000ca76747220 */ /* 0x000fc80000410000 */
[----:B------:R-:W-:Y:S02]  /*2370*/  FMUL.FTZ R122, R116, c[0x0][0x1e8] ;  /* 0x00007a00747a7a20 */ /* 0x000fe40000410000 */
[----:B------:R-:W-:Y:S02]  /*2380*/  FMUL.FTZ R116, R119, R202 ;  /* 0x000000ca77747220 */ /* 0x000fe40000410000 */
[----:B------:R-:W-:Y:S02]  /*2390*/  FMUL.FTZ R121, R49, R122 ;  /* 0x0000007a31797220 */ /* 0x000fe40000410000 */
[----:B------:R-:W-:Y:S01]  /*23a0*/  FMUL.FTZ R125, R116, c[0x0][0x1e8] ;  /* 0x00007a00747d7a20 */ /* 0x000fe20000410000 */
[--C-:B------:R-:W-:Y:S01]  /*23b0*/  @P5 PRMT R116, RZ, 0x5410, R133.reuse ;  /* 0x00005410ff745816 */ /* 0x100fe20000000085 */
[----:B------:R-:W-:Y:S01]  /*23c0*/  @P6 FMUL.FTZ R170, R122, R132 ;  /* 0x000000847aaa6220 */ /* 0x000fe20000410000 */
[----:B------:R-:W-:Y:S01]  /*23d0*/  @P3 PRMT R133, RZ, 0x7610, R133 ;  /* 0x00007610ff853816 */ /* 0x000fe20000000085 */
[----:B------:R-:W-:Y:S01]  /*23e0*/  FMUL.FTZ R122, R50, R125 ;  /* 0x0000007d327a7220 */ /* 0x000fe20000410000 */
[----:B------:R-:W-:Y:S01]  /*23f0*/  FSEL R121, R121, RZ, P6 ;  /* 0x000000ff79797208 */ /* 0x000fe20003000000 */
[----:B------:R-:W-:Y:S01]  /*2400*/  @P5 FMUL.FTZ R223, R125, R116 ;  /* 0x000000747ddf5220 */ /* 0x000fe20000410000 */
[----:B------:R-:W-:Y:S01]  /*2410*/  LEA R132, P6, R226, c[0x0][0x248], 0x4 ;  /* 0x00009200e2847a11 */ /* 0x000fe200078c20ff */
[----:B------:R-:W-:Y:S01]  /*2420*/  FMUL.FTZ R116, R48, R123 ;  /* 0x0000007b30747220 */ /* 0x000fe20000410000 */
[----:B------:R-:W-:Y:S01]  /*2430*/  FSEL R125, R122, RZ, P5 ;  /* 0x000000ff7a7d7208 */ /* 0x000fe20002800000 */
[----:B------:R-:W-:Y:S01]  /*2440*/  @P3 FMUL.FTZ R222, R126, R133 ;  /* 0x000000857ede3220 */ /* 0x000fe20000410000 */
[----:B------:R-:W-:-:S02]  /*2450*/  LEA.HI.X R133, R226, c[0x0][0x24c], RZ, 0x4, P6 ;  /* 0x00009300e2857a11 */ /* 0x000fc400030f24ff */
[----:B------:R-:W-:Y:S01]  /*2460*/  FSEL R124, R116, RZ, P4 ;  /* 0x000000ff747c7208 */ /* 0x000fe20002000000 */
[----:B------:R-:W-:Y:S01]  /*2470*/  FMUL.FTZ R116, R51, R126 ;  /* 0x0000007e33747220 */ /* 0x000fe20000410000 */
[----:B------:R-:W-:Y:S01]  /*2480*/  LOP3.LUT P4, RZ, R171, 0xff, RZ, 0xc0, !PT ;  /* 0x000000ffabff7812 */ /* 0x000fe2000788c0ff */
[----:B------:R-:W-:Y:S01]  /*2490*/  FMUL.FTZ R126, R201, R212 ;  /* 0x000000d4c97e7220 */ /* 0x000fe20000410000 */
[----:B------:R-:W-:Y:S01]  /*24a0*/  F2FP.BF16.PACK_AB R124, R121, R124 ;  /* 0x0000007c797c723e */ /* 0x000fe200000010ff */
[----:B------:R-:W-:Y:S01]  /*24b0*/  FMUL.FTZ R121, R201, R210 ;  /* 0x000000d2c9797220 */ /* 0x000fe20000410000 */
[----:B------:R-:W-:Y:S01]  /*24c0*/  FSEL R116, R116, RZ, P3 ;  /* 0x000000ff74747208 */ /* 0x000fe20001800000 */
[----:B------:R-:W-:Y:S01]  /*24d0*/  @P0 FADD.FTZ R126, R97, R126 ;  /* 0x0000007e617e0221 */ /* 0x000fe20000010000 */
[C---:B------:R-:W-:Y:S01]  /*24e0*/  LOP3.LUT P5, RZ, R171.reuse, 0xff00, RZ, 0xc0, !PT ;  /* 0x0000ff00abff7812 */ /* 0x040fe200078ac0ff */
[----:B------:R-:W-:Y:S01]  /*24f0*/  @P0 FADD.FTZ R121, R96, R121 ;  /* 0x0000007960790221 */ /* 0x000fe20000010000 */
[C---:B------:R-:W-:Y:S01]  /*2500*/  LOP3.LUT P3, RZ, R171.reuse, 0xff0000, RZ, 0xc0, !PT ;  /* 0x00ff0000abff7812 */ /* 0x040fe2000786c0ff */
[-C--:B------:R-:W-:Y:S01]  /*2510*/  FMUL.FTZ R210, R216, R202.reuse ;  /* 0x000000cad8d27220 */ /* 0x080fe20000410000 */
[----:B------:R-:W-:Y:S01]  /*2520*/  LOP3.LUT P6, RZ, R171, 0xff000000, RZ, 0xc0, !PT ;  /* 0xff000000abff7812 */ /* 0x000fe200078cc0ff */
[-C--:B------:R-:W-:Y:S01]  /*2530*/  FMUL.FTZ R171, R127, R202.reuse ;  /* 0x000000ca7fab7220 */ /* 0x080fe20000410000 */
[----:B------:R-:W-:Y:S01]  /*2540*/  F2FP.BF16.PACK_AB R125, R116, R125 ;  /* 0x0000007d747d723e */ /* 0x000fe200000010ff */
[----:B------:R-:W-:Y:S01]  /*2550*/  FMUL.FTZ R122, R121, R202 ;  /* 0x000000ca797a7220 */ /* 0x000fe20000410000 */
[----:B------:R-:W-:Y:S01]  /*2560*/  SEL R116, R117, R108, P2 ;  /* 0x0000006c75747207 */ /* 0x000fe20001000000 */
[----:B------:R-:W-:Y:S01]  /*2570*/  FMUL.FTZ R212, R126, R202 ;  /* 0x000000ca7ed47220 */ /* 0x000fe20000410000 */
[----:B------:R-:W-:Y:S01]  /*2580*/  SEL R117, R118, R109, P2 ;  /* 0x0000006d76757207 */ /* 0x000fe20001000000 */
[----:B------:R-:W-:Y:S01]  /*2590*/  FMUL.FTZ R171, R171, c[0x0][0x1e8] ;  /* 0x00007a00abab7a20 */ /* 0x000fe20000410000 */
[----:B------:R-:W-:Y:S01]  /*25a0*/  SEL R118, R119, R110, P2 ;  /* 0x0000006e77767207 */ /* 0x000fe20001000000 */
[----:B------:R-:W-:Y:S01]  /*25b0*/  FMUL.FTZ R210, R210, c[0x0][0x1e8] ;  /* 0x00007a00d2d27a20 */ /* 0x000fe20000410000 */
[----:B------:R-:W-:Y:S01]  /*25c0*/  SEL R119, R120, R111, P2 ;  /* 0x0000006f78777207 */ /* 0x000fe20001000000 */
[----:B------:R-:W-:Y:S01]  /*25d0*/  FMUL.FTZ R211, R122, c[0x0][0x1e8] ;  /* 0x00007a007ad37a20 */ /* 0x000fe20000410000 */
[----:B------:R-:W-:Y:S01]  /*25e0*/  SEL R120, R121, R112, P2 ;  /* 0x0000007079787207 */ /* 0x000fe20001000000 */
[----:B------:R-:W-:Y:S01]  /*25f0*/  FMUL.FTZ R212, R212, c[0x0][0x1e8] ;  /* 0x00007a00d4d47a20 */ /* 0x000fe20000410000 */
[----:B------:R-:W-:Y:S01]  /*2600*/  SEL R121, R126, R113, P2 ;  /* 0x000000717e797207 */ /* 0x000fe20001000000 */
[----:B------:R-:W-:Y:S01]  /*2610*/  FMUL.FTZ R128, R46, R171 ;  /* 0x000000ab2e807220 */ /* 0x000fe20000410000 */
[----:B------:R0:W-:Y:S01]  /*2620*/  @P1 STG.E.128 [R136.64], R116 ;  /* 0x0000007488001986 */ /* 0x0001e2000c101d04 */
[----:B------:R-:W-:-:S02]  /*2630*/  FMUL.FTZ R129, R47, R210 ;  /* 0x000000d22f817220 */ /* 0x000fc40000410000 */
[----:B------:R-:W-:Y:S01]  /*2640*/  FMUL.FTZ R122, R44, R211 ;  /* 0x000000d32c7a7220 */ /* 0x000fe20000410000 */
[----:B------:R-:W-:Y:S01]  /*2650*/  FSEL R128, R128, RZ, P3 ;  /* 0x000000ff80807208 */ /* 0x000fe20001800000 */
[----:B------:R-:W-:Y:S01]  /*2660*/  FMUL.FTZ R123, R45, R212 ;  /* 0x000000d42d7b7220 */ /* 0x000fe20000410000 */
[----:B------:R-:W-:Y:S02]  /*2670*/  FSEL R129, R129, RZ, P6 ;  /* 0x000000ff81817208 */ /* 0x000fe40003000000 */
[----:B------:R-:W-:Y:S02]  /*2680*/  FSEL R131, R122, RZ, P4 ;  /* 0x000000ff7a837208 */ /* 0x000fe40002000000 */
[----:B------:R-:W-:Y:S02]  /*2690*/  FSEL R126, R123, RZ, P5 ;  /* 0x000000ff7b7e7208 */ /* 0x000fe40002800000 */
[----:B------:R-:W-:Y:S02]  /*26a0*/  SEL R122, R127, R114, P2 ;  /* 0x000000727f7a7207 */ /* 0x000fe40001000000 */
[----:B------:R-:W-:-:S02]  /*26b0*/  SEL R123, R216, R115, P2 ;  /* 0x00000073d87b7207 */ /* 0x000fc40001000000 */
[----:B------:R-:W-:Y:S01]  /*26c0*/  F2FP.BF16.PACK_AB R127, R129, R128 ;  /* 0x00000080817f723e */ /* 0x000fe200000010ff */
[----:B------:R-:W-:Y:S01]  /*26d0*/  IMAD.WIDE.U32 R128, R208, R203, c[0x0][0x170] ;  /* 0x00005c00d0807625 */ /* 0x000fe200078e00cb */
[----:B------:R-:W-:Y:S01]  /*26e0*/  F2FP.BF16.PACK_AB R126, R126, R131 ;  /* 0x000000837e7e723e */ /* 0x000fe200000010ff */
[----:B------:R1:W-:Y:S04]  /*26f0*/  @P1 STG.E.128 [R136.64+0x10], R120 ;  /* 0x0000107888001986 */ /* 0x0003e8000c101d04 */
[----:B------:R2:W-:Y:S04]  /*2700*/  STG.E.128 [R132.64], R124 ;  /* 0x0000007c84007986 */ /* 0x0005e8000c101d04 */
[----:B------:R-:W3:Y:S01]  /*2710*/  LDG.E.128 R128, [R128.64] ;  /* 0x0000000480807981 */ /* 0x000ee2000c1e1d00 */
[-CC-:B------:R-:W-:Y:S01]  /*2720*/  FFMA.FTZ R139, R139, R204.reuse, R205.reuse ;  /* 0x000000cc8b8b7223 */ /* 0x180fe200000100cd */
[----:B------:R-:W-:Y:S01]  /*2730*/  HFMA2.MMA R203, -RZ, RZ, 0, 0 ;  /* 0x00000000ffcb7435 */ /* 0x000fe200000001ff */
[--C-:B0-----:R-:W-:Y:S01]  /*2740*/  @P4 PRMT R116, RZ, 0x5410, R134.reuse ;  /* 0x00005410ff744816 */ /* 0x101fe20000000086 */
[----:B------:R-:W-:Y:S01]  /*2750*/  FFMA.FTZ R141, R141, R204, R205 ;  /* 0x000000cc8d8d7223 */ /* 0x000fe200000100cd */
[----:B------:R-:W-:Y:S01]  /*2760*/  MOV R209, R162 ;  /* 0x000000a200d17202 */ /* 0x000fe20000000f00 */
[----:B------:R-:W-:Y:S01]  /*2770*/  FADD.FTZ R138, R138, -R139 ;  /* 0x8000008b8a8a7221 */ /* 0x000fe20000010000 */
[----:B------:R-:W-:Y:S01]  /*2780*/  @P5 PRMT R117, RZ, 0x7610, R134 ;  /* 0x00007610ff755816 */ /* 0x000fe20000000086 */
[----:B------:R-:W-:Y:S01]  /*2790*/  @P4 FMUL.FTZ R203, R211, R116 ;  /* 0x00000074d3cb4220 */ /* 0x000fe20000410000 */
[----:B------:R-:W-:Y:S01]  /*27a0*/  HFMA2.MMA R116, -RZ, RZ, 0, 0 ;  /* 0x00000000ff747435 */ /* 0x000fe200000001ff */
[----:B------:R-:W-:Y:S01]  /*27b0*/  FMUL.FTZ R119, R201, R138 ;  /* 0x0000008ac9777220 */ /* 0x000fe20000410000 */
[----:B------:R-:W-:Y:S01]  /*27c0*/  LOP3.LUT P4, RZ, R209, 0xff, RZ, 0xc0, !PT ;  /* 0x000000ffd1ff7812 */ /* 0x000fe2000788c0ff */
[-C--:B------:R-:W-:Y:S01]  /*27d0*/  FFMA.FTZ R143, R143, R204.reuse, R205 ;  /* 0x000000cc8f8f7223 */ /* 0x080fe200000100cd */
[----:B-1----:R-:W-:Y:S01]  /*27e0*/  @P3 PRMT R120, RZ, 0x5410, R135 ;  /* 0x00005410ff783816 */ /* 0x002fe20000000087 */
[-CC-:B------:R-:W-:Y:S01]  /*27f0*/  FFMA.FTZ R145, R145, R204.reuse, R205.reuse ;  /* 0x000000cc91917223 */ /* 0x180fe200000100cd */
[----:B------:R-:W-:Y:S01]  /*2800*/  CS2R R122, SRZ ;  /* 0x00000000007a7805 */ /* 0x000fe2000001ff00 */
[-C--:B------:R-:W-:Y:S01]  /*2810*/  FFMA.FTZ R146, R146, R204.reuse, R205 ;  /* 0x000000cc92927223 */ /* 0x080fe200000100cd */
[----:B------:R-:W-:Y:S01]  /*2820*/  @P6 PRMT R135, RZ, 0x7610, R135 ;  /* 0x00007610ff876816 */ /* 0x000fe20000000087 */
[----:B------:R-:W-:Y:S01]  /*2830*/  FADD.FTZ R140, R140, -R141 ;  /* 0x8000008d8c8c7221 */ /* 0x000fe20000010000 */
[----:B------:R-:W-:Y:S01]  /*2840*/  MOV R118, RZ ;  /* 0x000000ff00767202 */ /* 0x000fe20000000f00 */
[-CC-:B------:R-:W-:Y:S01]  /*2850*/  FFMA.FTZ R149, R149, R204.reuse, R205.reuse ;  /* 0x000000cc95957223 */ /* 0x180fe200000100cd */
[----:B------:R-:W-:Y:S01]  /*2860*/  IADD3 R197, R197, c[0x0][0x160], RZ ;  /* 0x00005800c5c57a10 */ /* 0x000fe20007ffe0ff */
[-CC-:B------:R-:W-:Y:S01]  /*2870*/  FFMA.FTZ R150, R150, R204.reuse, R205.reuse ;  /* 0x000000cc96967223 */ /* 0x180fe200000100cd */
[----:B--2---:R-:W-:Y:S01]  /*2880*/  MOV R132, RZ ;  /* 0x000000ff00847202 */ /* 0x004fe20000000f00 */
[----:B------:R-:W-:-:S02]  /*2890*/  FFMA.FTZ R186, R186, R204, R205 ;  /* 0x000000ccbaba7223 */ /* 0x000fc400000100cd */
[----:B------:R-:W-:Y:S02]  /*28a0*/  @P0 FADD.FTZ R119, R100, R119 ;  /* 0x0000007764770221 */ /* 0x000fe40000010000 */
[----:B------:R-:W-:Y:S02]  /*28b0*/  FADD.FTZ R142, R142, -R143 ;  /* 0x8000008f8e8e7221 */ /* 0x000fe40000010000 */
[----:B------:R-:W-:Y:S01]  /*28c0*/  FADD.FTZ R144, R144, -R145 ;  /* 0x8000009190907221 */ /* 0x000fe20000010000 */
[----:B------:R-:W-:Y:S01]  /*28d0*/  SEL R108, R119, R108, P2 ;  /* 0x0000006c776c7207 */ /* 0x000fe20001000000 */
[----:B------:R-:W-:Y:S02]  /*28e0*/  FADD.FTZ R146, R147, -R146 ;  /* 0x8000009293927221 */ /* 0x000fe40000010000 */
[----:B------:R-:W-:Y:S02]  /*28f0*/  FMUL.FTZ R140, R201, R140 ;  /* 0x0000008cc98c7220 */ /* 0x000fe40000410000 */
[----:B------:R-:W-:-:S02]  /*2900*/  FADD.FTZ R148, R148, -R149 ;  /* 0x8000009594947221 */ /* 0x000fc40000010000 */
[----:B------:R-:W-:Y:S02]  /*2910*/  FADD.FTZ R150, R151, -R150 ;  /* 0x8000009697967221 */ /* 0x000fe40000010000 */
[----:B------:R-:W-:Y:S02]  /*2920*/  FADD.FTZ R186, R187, -R186 ;  /* 0x800000babbba7221 */ /* 0x000fe40000010000 */
[----:B------:R-:W-:Y:S01]  /*2930*/  @P5 FMUL.FTZ R116, R212, R117 ;  /* 0x00000075d4745220 */ /* 0x000fe20000410000 */
[----:B------:R-:W-:Y:S01]  /*2940*/  LOP3.LUT P5, RZ, R162, 0xff00, RZ, 0xc0, !PT ;  /* 0x0000ff00a2ff7812 */ /* 0x000fe200078ac0ff */
[----:B------:R-:W-:Y:S01]  /*2950*/  HFMA2.MMA R117, -RZ, RZ, 0, 0 ;  /* 0x00000000ff757435 */ /* 0x000fe200000001ff */
[C---:B------:R-:W-:Y:S02]  /*2960*/  FMUL.FTZ R125, R201.reuse, R142 ;  /* 0x0000008ec97d7220 */ /* 0x040fe40000410000 */
[C---:B------:R-:W-:Y:S02]  /*2970*/  FMUL.FTZ R144, R201.reuse, R144 ;  /* 0x00000090c9907220 */ /* 0x040fe40000410000 */
[----:B------:R-:W-:-:S02]  /*2980*/  FMUL.FTZ R127, R201, R146 ;  /* 0x00000092c97f7220 */ /* 0x000fc40000410000 */
[----:B------:R-:W-:Y:S02]  /*2990*/  @P0 FADD.FTZ R140, R101, R140 ;  /* 0x0000008c658c0221 */ /* 0x000fe40000010000 */
[C---:B------:R-:W-:Y:S02]  /*29a0*/  FMUL.FTZ R148, R201.reuse, R148 ;  /* 0x00000094c9947220 */ /* 0x040fe40000410000 */
[C---:B------:R-:W-:Y:S01]  /*29b0*/  FMUL.FTZ R133, R201.reuse, R150 ;  /* 0x00000096c9857220 */ /* 0x040fe20000410000 */
[----:B------:R-:W-:Y:S01]  /*29c0*/  SEL R109, R140, R109, P2 ;  /* 0x0000006d8c6d7207 */ /* 0x000fe20001000000 */
[----:B------:R-:W-:Y:S01]  /*29d0*/  FMUL.FTZ R186, R201, R186 ;  /* 0x000000bac9ba7220 */ /* 0x000fe20000410000 */
[----:B------:R-:W-:Y:S01]  /*29e0*/  @P1 MOV R201, 0x20 ;  /* 0x0000002000c91802 */ /* 0x000fe20000000f00 */
[----:B------:R-:W-:Y:S02]  /*29f0*/  FMUL.FTZ R119, R119, R202 ;  /* 0x000000ca77777220 */ /* 0x000fe40000410000 */
[----:B------:R-:W-:-:S02]  /*2a00*/  @P0 FADD.FTZ R125, R102, R125 ;  /* 0x0000007d667d0221 */ /* 0x000fc40000010000 */
[----:B------:R-:W-:Y:S02]  /*2a10*/  @P0 FADD.FTZ R144, R103, R144 ;  /* 0x0000009067900221 */ /* 0x000fe40000010000 */
[----:B------:R-:W-:Y:S01]  /*2a20*/  @P0 FADD.FTZ R127, R104, R127 ;  /* 0x0000007f687f0221 */ /* 0x000fe20000010000 */
[----:B------:R-:W-:Y:S01]  /*2a30*/  SEL R110, R125, R110, P2 ;  /* 0x0000006e7d6e7207 */ /* 0x000fe20001000000 */
[----:B------:R-:W-:Y:S01]  /*2a40*/  @P3 FMUL.FTZ R117, R171, R120 ;  /* 0x00000078ab753220 */ /* 0x000fe20000410000 */
[----:B------:R-:W-:Y:S01]  /*2a50*/  SEL R111, R144, R111, P2 ;  /* 0x0000006f906f7207 */ /* 0x000fe20001000000 */
[----:B------:R-:W-:Y:S01]  /*2a60*/  @P0 FADD.FTZ R148, R105, R148 ;  /* 0x0000009469940221 */ /* 0x000fe20000010000 */
[----:B------:R-:W-:Y:S01]  /*2a70*/  SEL R112, R127, R112, P2 ;  /* 0x000000707f707207 */ /* 0x000fe20001000000 */
[----:B------:R-:W-:Y:S01]  /*2a80*/  @P0 FADD.FTZ R133, R106, R133 ;  /* 0x000000856a850221 */ /* 0x000fe20000010000 */
[----:B------:R-:W-:Y:S01]  /*2a90*/  LOP3.LUT P3, RZ, R162, 0xff000000, RZ, 0xc0, !PT ;  /* 0xff000000a2ff7812 */ /* 0x000fe2000786c0ff */
[----:B------:R-:W-:Y:S01]  /*2aa0*/  @P0 FADD.FTZ R186, R107, R186 ;  /* 0x000000ba6bba0221 */ /* 0x000fe20000010000 */
[----:B------:R-:W-:Y:S01]  /*2ab0*/  SEL R113, R148, R113, P2 ;  /* 0x0000007194717207 */ /* 0x000fe20001000000 */
[----:B------:R-:W-:Y:S01]  /*2ac0*/  FMUL.FTZ R120, R119, c[0x0][0x1e8] ;  /* 0x00007a0077787a20 */ /* 0x000fe20000410000 */
[----:B------:R-:W-:Y:S01]  /*2ad0*/  SEL R114, R133, R114, P2 ;  /* 0x0000007285727207 */ /* 0x000fe20001000000 */
[-C--:B------:R-:W-:Y:S01]  /*2ae0*/  FMUL.FTZ R140, R140, R202.reuse ;  /* 0x000000ca8c8c7220 */ /* 0x080fe20000410000 */
[----:B------:R-:W-:Y:S01]  /*2af0*/  SEL R115, R186, R115, P2 ;  /* 0x00000073ba737207 */ /* 0x000fe20001000000 */
[-C--:B------:R-:W-:Y:S01]  /*2b00*/  FMUL.FTZ R125, R125, R202.reuse ;  /* 0x000000ca7d7d7220 */ /* 0x080fe20000410000 */
[----:B------:R-:W-:Y:S01]  /*2b10*/  LOP3.LUT P0, RZ, R162, 0xff0000, RZ, 0xc0, !PT ;  /* 0x00ff0000a2ff7812 */ /* 0x000fe2000780c0ff */
[----:B------:R-:W-:Y:S01]  /*2b20*/  FMUL.FTZ R140, R140, c[0x0][0x1e8] ;  /* 0x00007a008c8c7a20 */ /* 0x000fe20000410000 */
[----:B------:R-:W-:Y:S01]  /*2b30*/  LOP3.LUT P2, RZ, R163, 0xff, RZ, 0xc0, !PT ;  /* 0x000000ffa3ff7812 */ /* 0x000fe2000784c0ff */
[----:B------:R-:W-:-:S02]  /*2b40*/  FMUL.FTZ R144, R144, R202 ;  /* 0x000000ca90907220 */ /* 0x000fc40000410000 */
[-C--:B------:R-:W-:Y:S02]  /*2b50*/  FMUL.FTZ R127, R127, R202.reuse ;  /* 0x000000ca7f7f7220 */ /* 0x080fe40000410000 */
[-C--:B------:R-:W-:Y:S02]  /*2b60*/  FMUL.FTZ R148, R148, R202.reuse ;  /* 0x000000ca94947220 */ /* 0x080fe40000410000 */
[-C--:B------:R-:W-:Y:S02]  /*2b70*/  FMUL.FTZ R133, R133, R202.reuse ;  /* 0x000000ca85857220 */ /* 0x080fe40000410000 */
[----:B------:R-:W-:Y:S02]  /*2b80*/  FMUL.FTZ R186, R186, R202 ;  /* 0x000000cababa7220 */ /* 0x000fe40000410000 */
[----:B------:R-:W-:-:S04]  /*2b90*/  @P1 IMAD.WIDE.U32 R200, R200, R201, c[0x0][0x258] ;  /* 0x00009600c8c81625 */ /* 0x000fc800078e00c9 */
[----:B------:R-:W-:Y:S01]  /*2ba0*/  FMUL.FTZ R121, R41, R140 ;  /* 0x0000008c29797220 */ /* 0x000fe20000410000 */
[----:B------:R0:W-:Y:S01]  /*2bb0*/  @P1 STG.E.128 [R200.64], R108 ;  /* 0x0000006cc8001986 */ /* 0x0001e2000c101d04 */
[----:B------:R-:W-:Y:S02]  /*2bc0*/  FMUL.FTZ R137, R125, c[0x0][0x1e8] ;  /* 0x00007a007d897a20 */ /* 0x000fe40000410000 */
[----:B------:R-:W-:Y:S01]  /*2bd0*/  FMUL.FTZ R144, R144, c[0x0][0x1e8] ;  /* 0x00007a0090907a20 */ /* 0x000fe20000410000 */
[----:B------:R0:W-:Y:S01]  /*2be0*/  @P1 STG.E.128 [R200.64+0x10], R112 ;  /* 0x00001070c8001986 */ /* 0x0001e2000c101d04 */
[----:B------:R-:W-:Y:S01]  /*2bf0*/  FMUL.FTZ R139, R127, c[0x0][0x1e8] ;  /* 0x00007a007f8b7a20 */ /* 0x000fe20000410000 */
[----:B------:R-:W-:Y:S01]  /*2c00*/  LOP3.LUT P1, RZ, R163, 0xff00, RZ, 0xc0, !PT ;  /* 0x0000ff00a3ff7812 */ /* 0x000fe2000782c0ff */
[----:B------:R-:W-:Y:S02]  /*2c10*/  FMUL.FTZ R148, R148, c[0x0][0x1e8] ;  /* 0x00007a0094947a20 */ /* 0x000fe40000410000 */
[----:B------:R-:W-:-:S02]  /*2c20*/  FMUL.FTZ R136, R133, c[0x0][0x1e8] ;  /* 0x00007a0085887a20 */ /* 0x000fc40000410000 */
[----:B------:R-:W-:Y:S02]  /*2c30*/  FMUL.FTZ R186, R186, c[0x0][0x1e8] ;  /* 0x00007a00baba7a20 */ /* 0x000fe40000410000 */
[----:B------:R-:W-:Y:S02]  /*2c40*/  FADD.FTZ R13, R116, R13 ;  /* 0x0000000d740d7221 */ /* 0x000fe40000010000 */
[----:B------:R-:W-:Y:S02]  /*2c50*/  FADD.FTZ R10, R117, R10 ;  /* 0x0000000a750a7221 */ /* 0x000fe40000010000 */
[----:B------:R-:W-:Y:S01]  /*2c60*/  @P6 FMUL.FTZ R118, R210, R135 ;  /* 0x00000087d2766220 */ /* 0x000fe20000410000 */
[----:B------:R-:W-:Y:S01]  /*2c70*/  FSEL R135, R121, RZ, P5 ;  /* 0x000000ff79877208 */ /* 0x000fe20002800000 */
[----:B------:R-:W-:Y:S01]  /*2c80*/  FMUL.FTZ R116, R42, R137 ;  /* 0x000000892a747220 */ /* 0x000fe20000410000 */
[----:B------:R-:W-:Y:S01]  /*2c90*/  LOP3.LUT P6, RZ, R163, 0xff0000, RZ, 0xc0, !PT ;  /* 0x00ff0000a3ff7812 */ /* 0x000fe200078cc0ff */
[----:B------:R-:W-:-:S02]  /*2ca0*/  FMUL.FTZ R117, R43, R144 ;  /* 0x000000902b757220 */ /* 0x000fc40000410000 */
[----:B------:R-:W-:Y:S01]  /*2cb0*/  FMUL.FTZ R125, R38, R136 ;  /* 0x00000088267d7220 */ /* 0x000fe20000410000 */
[----:B------:R-:W-:Y:S01]  /*2cc0*/  FSEL R116, R116, RZ, P0 ;  /* 0x000000ff74747208 */ /* 0x000fe20000000000 */
[----:B------:R-:W-:Y:S01]  /*2cd0*/  FMUL.FTZ R126, R39, R186 ;  /* 0x000000ba277e7220 */ /* 0x000fe20000410000 */
[----:B------:R-:W-:Y:S01]  /*2ce0*/  FSEL R117, R117, RZ, P3 ;  /* 0x000000ff75757208 */ /* 0x000fe20001800000 */
[----:B------:R-:W-:Y:S02]  /*2cf0*/  FMUL.FTZ R124, R37, R148 ;  /* 0x00000094257c7220 */ /* 0x000fe40000410000 */
[----:B------:R-:W-:Y:S01]  /*2d00*/  FADD.FTZ R11, R118, R11 ;  /* 0x0000000b760b7221 */ /* 0x000fe20000010000 */
[----:B------:R-:W-:Y:S01]  /*2d10*/  F2FP.BF16.PACK_AB R117, R117, R116 ;  /* 0x000000747575723e */ /* 0x000fe200000010ff */
        /* <DEDUP_REMOVED lines=14> */
[--C-:B---3--:R-:W-:Y:S02]  /*2e00*/  @P4 PRMT R119, RZ, 0x5410, R128.reuse ;  /* 0x00005410ff774816 */ /* 0x108fe40000000080 */
[----:B------:R-:W-:-:S02]  /*2e10*/  @P5 PRMT R128, RZ, 0x7610, R128 ;  /* 0x00007610ff805816 */ /* 0x000fc40000000080 */
[----:B------:R-:W-:Y:S01]  /*2e20*/  @P6 PRMT R133, RZ, 0x5410, R131 ;  /* 0x00005410ff856816 */ /* 0x000fe20000000083 */
[----:B------:R-:W-:Y:S02]  /*2e30*/  @P4 FMUL.FTZ R123, R120, R119 ;  /* 0x00000077787b4220 */ /* 0x000fe40000410000 */
[----:B------:R-:W-:Y:S02]  /*2e40*/  FMUL.FTZ R119, R40, R120 ;  /* 0x0000007828777220 */ /* 0x000fe40000410000 */
[----:B------:R-:W-:Y:S01]  /*2e50*/  @P5 FMUL.FTZ R122, R140, R128 ;  /* 0x000000808c7a5220 */ /* 0x000fe20000410000 */
[----:B------:R-:W-:Y:S01]  /*2e60*/  LOP3.LUT P5, RZ, R163, 0xff000000, RZ, 0xc0, !PT ;  /* 0xff000000a3ff7812 */ /* 0x000fe200078ac0ff */
[----:B------:R-:W-:Y:S01]  /*2e70*/  FADD.FTZ R8, R123, R8 ;  /* 0x000000087b087221 */ /* 0x000fe20000010000 */
[----:B------:R-:W-:Y:S01]  /*2e80*/  FSEL R128, R119, RZ, P4 ;  /* 0x000000ff77807208 */ /* 0x000fe20002000000 */
[----:B------:R-:W-:Y:S01]  /*2e90*/  FMUL.FTZ R119, R36, R139 ;  /* 0x0000008b24777220 */ /* 0x000fe20000410000 */
[----:B------:R-:W-:Y:S01]  /*2ea0*/  LEA R120, P4, R208, c[0x0][0x248], 0x4 ;  /* 0x00009200d0787a11 */ /* 0x000fe200078820ff */
[----:B------:R-:W-:Y:S01]  /*2eb0*/  FADD.FTZ R9, R122, R9 ;  /* 0x000000097a097221 */ /* 0x000fe20000010000 */
[----:B------:R-:W-:-:S02]  /*2ec0*/  FSEL R126, R126, RZ, P5 ;  /* 0x000000ff7e7e7208 */ /* 0x000fc40002800000 */
[----:B------:R-:W-:Y:S02]  /*2ed0*/  FSEL R127, R119, RZ, P2 ;  /* 0x000000ff777f7208 */ /* 0x000fe40001000000 */
[----:B------:R-:W-:Y:S01]  /*2ee0*/  FSEL R119, R125, RZ, P6 ;  /* 0x000000ff7d777208 */ /* 0x000fe20003000000 */
[----:B------:R-:W-:Y:S01]  /*2ef0*/  HFMA2.MMA R125, -RZ, RZ, 0, 0 ;  /* 0x00000000ff7d7435 */ /* 0x000fe200000001ff */
[----:B------:R-:W-:Y:S02]  /*2f00*/  LEA.HI.X R121, R208, c[0x0][0x24c], RZ, 0x4, P4 ;  /* 0x00009300d0797a11 */ /* 0x000fe400020f24ff */
[----:B------:R-:W-:Y:S02]  /*2f10*/  F2FP.BF16.PACK_AB R119, R126, R119 ;  /* 0x000000777e77723e */ /* 0x000fe400000010ff */
[----:B------:R-:W-:Y:S02]  /*2f20*/  F2FP.BF16.PACK_AB R118, R124, R127 ;  /* 0x0000007f7c76723e */ /* 0x000fe400000010ff */
[----:B------:R-:W-:Y:S01]  /*2f30*/  F2FP.BF16.PACK_AB R116, R135, R128 ;  /* 0x000000808774723e */ /* 0x000fe200000010ff */
[----:B------:R-:W-:Y:S01]  /*2f40*/  CS2R R126, SRZ ;  /* 0x00000000007e7805 */ /* 0x000fe2000001ff00 */
[----:B------:R-:W-:-:S02]  /*2f50*/  @P0 PRMT R124, RZ, 0x5410, R129 ;  /* 0x00005410ff7c0816 */ /* 0x000fc40000000081 */
[----:B------:R-:W-:Y:S01]  /*2f60*/  @P5 PRMT R134, RZ, 0x7610, R131 ;  /* 0x00007610ff865816 */ /* 0x000fe20000000083 */
[----:B------:R0:W-:Y:S01]  /*2f70*/  STG.E.128 [R120.64], R116 ;  /* 0x0000007478007986 */ /* 0x0001e2000c101d04 */
[--C-:B------:R-:W-:Y:S01]  /*2f80*/  @P2 PRMT R128, RZ, 0x5410, R130.reuse ;  /* 0x00005410ff802816 */ /* 0x100fe20000000082 */
[----:B------:R-:W-:Y:S01]  /*2f90*/  @P0 FMUL.FTZ R125, R137, R124 ;  /* 0x0000007c897d0220 */ /* 0x000fe20000410000 */
[----:B------:R-:W-:Y:S01]  /*2fa0*/  ISETP.GE.AND P0, PT, R197, c[0x0][0x164], PT ;  /* 0x00005900c5007a0c */ /* 0x000fe20003f06270 */
[----:B------:R-:W-:Y:S01]  /*2fb0*/  HFMA2.MMA R131, -RZ, RZ, 0, 0 ;  /* 0x00000000ff837435 */ /* 0x000fe200000001ff */
[----:B------:R-:W-:Y:S01]  /*2fc0*/  @P3 PRMT R129, RZ, 0x7610, R129 ;  /* 0x00007610ff813816 */ /* 0x000fe20000000081 */
[----:B------:R-:W-:Y:S01]  /*2fd0*/  @P2 FMUL.FTZ R127, R139, R128 ;  /* 0x000000808b7f2220 */ /* 0x000fe20000410000 */
[----:B------:R-:W-:Y:S01]  /*2fe0*/  @P1 PRMT R130, RZ, 0x7610, R130 ;  /* 0x00007610ff821816 */ /* 0x000fe20000000082 */
[----:B------:R-:W-:Y:S01]  /*2ff0*/  @P5 FMUL.FTZ R132, R186, R134 ;  /* 0x00000086ba845220 */ /* 0x000fe20000410000 */
[----:B------:R-:W-:Y:S01]  /*3000*/  MOV R124, RZ ;  /* 0x000000ff007c7202 */ /* 0x000fe20000000f00 */
[----:B------:R-:W-:Y:S01]  /*3010*/  @P3 FMUL.FTZ R124, R144, R129 ;  /* 0x00000081907c3220 */ /* 0x000fe20000410000 */
[----:B------:R-:W-:Y:S01]  /*3020*/  LOP3.LUT P4, RZ, R199, 0xff, RZ, 0xc0, !PT ;  /* 0x000000ffc7ff7812 */ /* 0x000fe2000788c0ff */
[----:B------:R-:W-:-:S02]  /*3030*/  @P1 FMUL.FTZ R126, R148, R130 ;  /* 0x00000082947e1220 */ /* 0x000fc40000410000 */
[----:B------:R-:W-:Y:S01]  /*3040*/  @P6 FMUL.FTZ R131, R136, R133 ;  /* 0x0000008588836220 */ /* 0x000fe20000410000 */
[----:B------:R-:W-:Y:S01]  /*3050*/  SEL R199, RZ, 0x1, P4 ;  /* 0x00000001ffc77807 */ /* 0x000fe20002000000 */
[----:B------:R-:W-:Y:S02]  /*3060*/  FADD.FTZ R6, R125, R6 ;  /* 0x000000067d067221 */ /* 0x000fe40000010000 */
[----:B------:R-:W-:Y:S02]  /*3070*/  FADD.FTZ R7, R124, R7 ;  /* 0x000000077c077221 */ /* 0x000fe40000010000 */
[----:B------:R-:W-:Y:S02]  /*3080*/  FADD.FTZ R4, R127, R4 ;  /* 0x000000047f047221 */ /* 0x000fe40000010000 */
[----:B------:R-:W-:Y:S02]  /*3090*/  FADD.FTZ R5, R126, R5 ;  /* 0x000000057e057221 */ /* 0x000fe40000010000 */
[----:B------:R-:W-:-:S02]  /*30a0*/  FADD.FTZ R2, R131, R2 ;  /* 0x0000000283027221 */ /* 0x000fc40000010000 */
[----:B------:R-:W-:Y:S01]  /*30b0*/  FADD.FTZ R3, R132, R3 ;  /* 0x0000000384037221 */ /* 0x000fe20000010000 */
[----:B0-----:R-:W-:Y:S01]  /*30c0*/  @P0 CALL.REL.NOINC `(.L_x_4475) ;  /* 0x0000001000000944 */ /* 0x001fe20003c00000 */
[----:B------:R-:W-:Y:S05]  /*30d0*/  BRA `(.L_x_4476) ;  /* 0xffffd56000007947 */ /* 0x000fea000383ffff */
.L_x_4475:
        /* <DEDUP_REMOVED lines=55> */
.L_x_4472:
        /* <DEDUP_REMOVED lines=28> */
.L_x_4473:
[----:B------:R-:W-:Y:S01]  /*3610*/  HFMA2.MMA R125, -RZ, RZ, 0, 9.5367431640625e-07 ;  /* 0x00000010ff7d7435 */ /* 0x000fe200000001ff */
[----:B------:R-:W-:-:S02]  /*3620*/  MOV R120, R124 ;  /* 0x0000007c00787202 */ /* 0x000fc40000000f00 */
[----:B------:R-:W-:Y:S02]  /*3630*/  MOV R122, 0x1f ;  /* 0x0000001f007a7802 */ /* 0x000fe40000000f00 */
[----:B------:R-:W-:Y:S02]  /*3640*/  MOV R127, 0xffffffff ;  /* 0xffffffff007f7802 */ /* 0x000fe40000000f00 */
[----:B------:R-:W-:Y:S02]  /*3650*/  MOV R116, 0x3670 ;  /* 0x0000367000747802 */ /* 0x000fe40000000f00 */
[----:B-----5:R-:W-:Y:S05]  /*3660*/  CALL.REL.NOINC `($__internal_95_$__cuda_sm70_shflsync_down_p) ;  /* 0x0000046000007944 */ /* 0x020fea0003c00000 */
[----:B-1----:R-:W-:Y:S01]  /*3670*/  MOV R119, R120 ;  /* 0x0000007800777202 */ /* 0x002fe20000000f00 */
[----:B0-----:R-:W-:Y:S05]  /*3680*/  BRA `(.L_x_4477) ;  /* 0xffffdfc000007947 */ /* 0x001fea000383ffff */
.L_x_4474:
[----:B------:R-:W-:Y:S01]  /*3690*/  HFMA2.MMA R125, -RZ, RZ, 0, 9.5367431640625e-07 ;  /* 0x00000010ff7d7435 */ /* 0x000fe200000001ff */
[----:B------:R-:W-:Y:S02]  /*36a0*/  MOV R120, R121 ;  /* 0x0000007900787202 */ /* 0x000fe40000000f00 */
[----:B------:R-:W-:Y:S02]  /*36b0*/  MOV R122, 0x1f ;  /* 0x0000001f007a7802 */ /* 0x000fe40000000f00 */
[----:B------:R-:W-:-:S02]  /*36c0*/  MOV R127, 0xffffffff ;  /* 0xffffffff007f7802 */ /* 0x000fc40000000f00 */
[----:B------:R-:W-:Y:S02]  /*36d0*/  MOV R116, 0x36f0 ;  /* 0x000036f000747802 */ /* 0x000fe40000000f00 */
[----:B01---5:R-:W-:Y:S05]  /*36e0*/  CALL.REL.NOINC `($__internal_95_$__cuda_sm70_shflsync_down_p) ;  /* 0x000003e000007944 */ /* 0x023fea0003c00000 */
[----:B------:R-:W-:Y:S01]  /*36f0*/  FADD.FTZ R124, R124, R119 ;  /* 0x000000777c7c7221 */ /* 0x000fe20000010000 */
[----:B0-----:R-:W-:Y:S01]  /*3700*/  HFMA2.MMA R125, -RZ, RZ, 0, 4.76837158203125e-07 ;  /* 0x00000008ff7d7435 */ /* 0x001fe200000001ff */
[----:B-1----:R-:W-:Y:S01]  /*3710*/  FADD.FTZ R121, R121, R120 ;  /* 0x0000007879797221 */ /* 0x002fe20000010000 */
[----:B------:R-:W-:Y:S02]  /*3720*/  MOV R122, 0x1f ;  /* 0x0000001f007a7802 */ /* 0x000fe40000000f00 */
[----:B------:R-:W-:Y:S02]  /*3730*/  MOV R127, 0xffffffff ;  /* 0xffffffff007f7802 */ /* 0x000fe40000000f00 */
[----:B------:R-:W-:Y:S02]  /*3740*/  MOV R120, R124 ;  /* 0x0000007c00787202 */ /* 0x000fe40000000f00 */
[----:B------:R-:W-:Y:S02]  /*3750*/  MOV R116, 0x3770 ;  /* 0x0000377000747802 */ /* 0x000fe40000000f00 */
[----:B------:R-:W-:Y:S05]  /*3760*/  CALL.REL.NOINC `($__internal_95_$__cuda_sm70_shflsync_down_p) ;  /* 0x0000036000007944 */ /* 0x000fea0003c00000 */
[----:B0-----:R-:W-:Y:S01]  /*3770*/  HFMA2.MMA R125, -RZ, RZ, 0, 4.76837158203125e-07 ;  /* 0x00000008ff7d7435 */ /* 0x001fe200000001ff */
[----:B-1----:R-:W-:-:S02]  /*3780*/  MOV R119, R120 ;  /* 0x0000007800777202 */ /* 0x002fc40000000f00 */
[----:B------:R-:W-:Y:S02]  /*3790*/  MOV R120, R121 ;  /* 0x0000007900787202 */ /* 0x000fe40000000f00 */
[----:B------:R-:W-:Y:S02]  /*37a0*/  MOV R122, 0x1f ;  /* 0x0000001f007a7802 */ /* 0x000fe40000000f00 */
[----:B------:R-:W-:Y:S02]  /*37b0*/  MOV R127, 0xffffffff ;  /* 0xffffffff007f7802 */ /* 0x000fe40000000f00 */
[----:B------:R-:W-:Y:S02]  /*37c0*/  MOV R116, 0x37e0 ;  /* 0x000037e000747802 */ /* 0x000fe40000000f00 */
[----:B------:R-:W-:Y:S05]  /*37d0*/  CALL.REL.NOINC `($__internal_95_$__cuda_sm70_shflsync_down_p) ;  /* 0x000002f000007944 */ /* 0x000fea0003c00000 */
[----:B------:R-:W-:Y:S01]  /*37e0*/  FADD.FTZ R124, R119, R124 ;  /* 0x0000007c777c7221 */ /* 0x000fe20000010000 */
[----:B0-----:R-:W-:Y:S01]  /*37f0*/  HFMA2.MMA R125, -RZ, RZ, 0, 2.384185791015625e-07 ;  /* 0x00000004ff7d7435 */ /* 0x001fe200000001ff */
[----:B-1----:R-:W-:Y:S01]  /*3800*/  FADD.FTZ R121, R121, R120 ;  /* 0x0000007879797221 */ /* 0x002fe20000010000 */
[----:B------:R-:W-:Y:S02]  /*3810*/  MOV R122, 0x1f ;  /* 0x0000001f007a7802 */ /* 0x000fe40000000f00 */
[----:B------:R-:W-:-:S02]  /*3820*/  MOV R127, 0xffffffff ;  /* 0xffffffff007f7802 */ /* 0x000fc40000000f00 */
[----:B------:R-:W-:Y:S02]  /*3830*/  MOV R120, R124 ;  /* 0x0000007c00787202 */ /* 0x000fe40000000f00 */
[----:B------:R-:W-:Y:S02]  /*3840*/  MOV R116, 0x3860 ;  /* 0x0000386000747802 */ /* 0x000fe40000000f00 */
[----:B------:R-:W-:Y:S05]  /*3850*/  CALL.REL.NOINC `($__internal_95_$__cuda_sm70_shflsync_down_p) ;  /* 0x0000027000007944 */ /* 0x000fea0003c00000 */
[----:B0-----:R-:W-:Y:S01]  /*3860*/  HFMA2.MMA R125, -RZ, RZ, 0, 2.384185791015625e-07 ;  /* 0x00000004ff7d7435 */ /* 0x001fe200000001ff */
[----:B-1----:R-:W-:Y:S02]  /*3870*/  MOV R119, R120 ;  /* 0x0000007800777202 */ /* 0x002fe40000000f00 */
[----:B------:R-:W-:Y:S02]  /*3880*/  MOV R120, R121 ;  /* 0x0000007900787202 */ /* 0x000fe40000000f00 */
[----:B------:R-:W-:Y:S02]  /*3890*/  MOV R122, 0x1f ;  /* 0x0000001f007a7802 */ /* 0x000fe40000000f00 */
[----:B------:R-:W-:Y:S02]  /*38a0*/  MOV R127, 0xffffffff ;  /* 0xffffffff007f7802 */ /* 0x000fe40000000f00 */
[----:B------:R-:W-:-:S02]  /*38b0*/  MOV R116, 0x38d0 ;  /* 0x000038d000747802 */ /* 0x000fc40000000f00 */
[----:B------:R-:W-:Y:S05]  /*38c0*/  CALL.REL.NOINC `($__internal_95_$__cuda_sm70_shflsync_down_p) ;  /* 0x0000020000007944 */ /* 0x000fea0003c00000 */
[----:B------:R-:W-:Y:S01]  /*38d0*/  FADD.FTZ R124, R119, R124 ;  /* 0x0000007c777c7221 */ /* 0x000fe20000010000 */
[----:B0-----:R-:W-:Y:S01]  /*38e0*/  HFMA2.MMA R125, -RZ, RZ, 0, 1.1920928955078125e-07 ;  /* 0x00000002ff7d7435 */ /* 0x001fe200000001ff */
[----:B-1----:R-:W-:Y:S01]  /*38f0*/  FADD.FTZ R123, R121, R120 ;  /* 0x00000078797b7221 */ /* 0x002fe20000010000 */
[----:B------:R-:W-:-:S02]  /*3900*/  MOV R122, 0x1f ;  /* 0x0000001f007a7802 */ /* 0x000fc40000000f00 */
[----:B------:R-:W-:Y:S02]  /*3910*/  MOV R127, 0xffffffff ;  /* 0xffffffff007f7802 */ /* 0x000fe40000000f00 */
[----:B------:R-:W-:Y:S02]  /*3920*/  MOV R120, R124 ;  /* 0x0000007c00787202 */ /* 0x000fe40000000f00 */
[----:B------:R-:W-:Y:S02]  /*3930*/  MOV R116, 0x3950 ;  /* 0x0000395000747802 */ /* 0x000fe40000000f00 */
[----:B------:R-:W-:Y:S05]  /*3940*/  CALL.REL.NOINC `($__internal_95_$__cuda_sm70_shflsync_down_p) ;  /* 0x0000018000007944 */ /* 0x000fea0003c00000 */
[----:B0-----:R-:W-:Y:S01]  /*3950*/  HFMA2.MMA R125, -RZ, RZ, 0, 1.1920928955078125e-07 ;  /* 0x00000002ff7d7435 */ /* 0x001fe200000001ff */
[----:B-1----:R-:W-:Y:S02]  /*3960*/  MOV R119, R120 ;  /* 0x0000007800777202 */ /* 0x002fe40000000f00 */
[----:B------:R-:W-:Y:S02]  /*3970*/  MOV R120, R123 ;  /* 0x0000007b00787202 */ /* 0x000fe40000000f00 */
[----:B------:R-:W-:Y:S02]  /*3980*/  MOV R122, 0x1f ;  /* 0x0000001f007a7802 */ /* 0x000fe40000000f00 */
[----:B------:R-:W-:-:S02]  /*3990*/  MOV R127, 0xffffffff ;  /* 0xffffffff007f7802 */ /* 0x000fc40000000f00 */
[----:B------:R-:W-:Y:S02]  /*39a0*/  MOV R116, 0x39c0 ;  /* 0x000039c000747802 */ /* 0x000fe40000000f00 */
[----:B------:R-:W-:Y:S05]  /*39b0*/  CALL.REL.NOINC `($__internal_95_$__cuda_sm70_shflsync_down_p) ;  /* 0x0000011000007944 */ /* 0x000fea0003c00000 */
[----:B------:R-:W-:Y:S01]  /*39c0*/  FADD.FTZ R121, R119, R124 ;  /* 0x0000007c77797221 */ /* 0x000fe20000010000 */
[----:B0-----:R-:W-:Y:S01]  /*39d0*/  HFMA2.MMA R125, -RZ, RZ, 0, 5.9604644775390625e-08 ;  /* 0x00000001ff7d7435 */ /* 0x001fe200000001ff */
[----:B-1----:R-:W-:Y:S01]  /*39e0*/  FADD.FTZ R123, R123, R120 ;  /* 0x000000787b7b7221 */ /* 0x002fe20000010000 */
[----:B------:R-:W-:Y:S02]  /*39f0*/  MOV R122, 0x1f ;  /* 0x0000001f007a7802 */ /* 0x000fe40000000f00 */
[----:B------:R-:W-:Y:S02]  /*3a00*/  MOV R127, 0xffffffff ;  /* 0xffffffff007f7802 */ /* 0x000fe40000000f00 */
[----:B------:R-:W-:Y:S02]  /*3a10*/  MOV R120, R121 ;  /* 0x0000007900787202 */ /* 0x000fe40000000f00 */
[----:B------:R-:W-:Y:S02]  /*3a20*/  MOV R116, 0x3a40 ;  /* 0x00003a4000747802 */ /* 0x000fe40000000f00 */
[----:B------:R-:W-:Y:S05]  /*3a30*/  CALL.REL.NOINC `($__internal_95_$__cuda_sm70_shflsync_down_p) ;  /* 0x0000009000007944 */ /* 0x000fea0003c00000 */
[----:B0-----:R-:W-:Y:S01]  /*3a40*/  HFMA2.MMA R125, -RZ, RZ, 0, 5.9604644775390625e-08 ;  /* 0x00000001ff7d7435 */ /* 0x001fe200000001ff */
[----:B-1----:R-:W-:-:S02]  /*3a50*/  MOV R128, R120 ;  /* 0x0000007800807202 */ /* 0x002fc40000000f00 */
[----:B------:R-:W-:Y:S02]  /*3a60*/  MOV R120, R123 ;  /* 0x0000007b00787202 */ /* 0x000fe40000000f00 */
[----:B------:R-:W-:Y:S02]  /*3a70*/  MOV R122, 0x1f ;  /* 0x0000001f007a7802 */ /* 0x000fe40000000f00 */
[----:B------:R-:W-:Y:S02]  /*3a80*/  MOV R127, 0xffffffff ;  /* 0xffffffff007f7802 */ /* 0x000fe40000000f00 */
[----:B------:R-:W-:Y:S02]  /*3a90*/  MOV R116, 0x3ab0 ;  /* 0x00003ab000747802 */ /* 0x000fe40000000f00 */
[----:B------:R-:W-:Y:S05]  /*3aa0*/  CALL.REL.NOINC `($__internal_95_$__cuda_sm70_shflsync_down_p) ;  /* 0x0000002000007944 */ /* 0x000fea0003c00000 */
[----:B-1----:R-:W-:Y:S01]  /*3ab0*/  MOV R116, R120 ;  /* 0x0000007800747202 */ /* 0x002fe20000000f00 */
[----:B0-----:R-:W-:Y:S05]  /*3ac0*/  BRA `(.L_x_4478) ;  /* 0xffffdca000007947 */ /* 0x001fea000383ffff */
        .weak           $__internal_95_$__cuda_sm70_shflsync_down_p
        .type           $__internal_95_$__cuda_sm70_shflsync_down_p,@function
        .size           $__internal_95_$__cuda_sm70_shflsync_down_p,(.L_x_9349 - $__internal_95_$__cuda_sm70_shflsync_down_p)
$__internal_95_$__cuda_sm70_shflsync_down_p:
[----:B------:R-:W-:Y:S01]  /*3ad0*/  HFMA2.MMA R117, -RZ, RZ, 0, 0 ;  /* 0x00000000ff757435 */ /* 0x000fe200000001ff */
[----:B------:R-:W-:Y:S04]  /*3ae0*/  WARPSYNC R127 ;  /* 0x0000007f00007348 */ /* 0x000fe80003800000 */
[----:B------:R0:W1:Y:S01]  /*3af0*/  SHFL.DOWN PT, R120, R120, R125, R122 ;  /* 0x0800007d78787389 */ /* 0x00006200000e007a */
[----:B------:R-:W-:Y:S05]  /*3b00*/  RET.REL.NODEC R116 `(_ZN10layer_norm13ln_bwd_kernelINS_13Kernel_traitsIf13__nv_bfloat16fS2_fjLj3072ELj1ELj1ELj4ELj16ENS_18Kernel_traits_baseILj3072EfS2_fS2_fjLj128EEEEELb1ELb1ELb0ELb1EEEvNS_9BwdParamsE) ;  /* 0xffffc4f074007950 */ /* 0x000fea0003c3ffff */
.L_x_4479:
        /* <DEDUP_REMOVED lines=15> */
.L_x_9349:


//--------------------- .text._ZN10layer_norm22ln_bwd_finalize_kernelINS_22Kernel_traits_finalizeILj3072Ef13__nv_bfloat16fS2_fjLb1ELj1024ELj4ENS_18Kernel_traits_baseILj3072EfS2_fS2_fjLj1024EEEEELb1ELb0EEEvNS_9BwdParamsE --------------------------
	.section	.text._ZN10layer_norm22ln_bwd_finalize_kernelINS_22Kernel_traits_finalizeILj3072Ef13__nv_bfloat16fS2_fjLb1ELj1024ELj4ENS_18Kernel_traits_baseILj3072EfS2_fS2_fjLj1024EEEEELb1ELb0EEEvNS_9BwdParamsE,"ax",@progbits
	.sectioninfo	@"SHI_REGISTERS=32"
	.align	128
        .global         _ZN10layer_norm22ln_bwd_finalize_kernelINS_22Kernel_traits_finalizeILj3072Ef13__nv_bfloat16fS2_fjLb1ELj1024ELj4ENS_18Kernel_traits_baseILj3072EfS2_fS2_fjLj1024EEEEELb1ELb0EEEvNS_9BwdParamsE
        .type           _ZN10layer_norm22ln_bwd_finalize_kernelINS_22Kernel_traits_finalizeILj3072Ef13__nv_bfloat16fS2_fjLb1ELj1024ELj4ENS_18Kernel_traits_baseILj3072EfS2_fS2_fjLj1024EEEEELb1ELb0EEEvNS_9BwdParamsE,@function
        .size           _ZN10layer_norm22ln_bwd_finalize_kernelINS_22Kernel_traits_finalizeILj3072Ef13__nv_bfloat16fS2_fjLb1ELj1024ELj4ENS_18Kernel_traits_baseILj3072EfS2_fS2_fjLj1024EEEEELb1ELb0EEEvNS_9BwdParamsE,(.L_x_9350 - _ZN10layer_norm22ln_bwd_finalize_kernelINS_22Kernel_traits_finalizeILj3072Ef13__nv_bfloat16fS2_fjLb1ELj1024ELj4ENS_18Kernel_traits_baseILj3072EfS2_fS2_fjLj1024EEEEELb1ELb0EEEvNS_9BwdParamsE)
        .other          _ZN10layer_norm22ln_bwd_finalize_kernelINS_22Kernel_traits_finalizeILj3072Ef13__nv_bfloat16fS2_fjLb1ELj1024ELj4ENS_18Kernel_traits_baseILj3072EfS2_fS2_fjLj1024EEEEELb1ELb0EEEvNS_9BwdParamsE,@"STO_CUDA_ENTRY STV_DEFAULT"
_ZN10layer_norm22ln_bwd_finalize_kernelINS_22Kernel_traits_finalizeILj3072Ef13__nv_bfloat16fS2_fjLb1ELj1024ELj4ENS_18Kernel_traits_baseILj3072EfS2_fS2_fjLj1024EEEEELb1ELb0EEEvNS_9BwdParamsE:
.text._ZN10layer_norm22ln_bwd_finalize_kernelINS_22Kernel_traits_finalizeILj3072Ef13__nv_bfloat16fS2_fjLb1ELj1024ELj4ENS_18Kernel_traits_baseILj3072EfS2_fS2_fjLj1024EEEEELb1ELb0EEEvNS_9BwdParamsE:
        /* <DEDUP_REMOVED lines=19> */
.L_x_4493:
        /* <DEDUP_REMOVED lines=33> */
.L_x_4484:
        /* <DEDUP_REMOVED lines=47> */
.L_x_4483:
[----:B------:R-:W-:Y:S05]  /*0630*/  BSYNC B1 ;  /* 0x0000000000017941 */ /* 0x000fea0003800000 */
.L_x_4482:
        /* <DEDUP_REMOVED lines=29> */
.L_x_4486:
[----:B------:R-:W-:Y:S05]  /*0810*/  BSYNC B1 ;  /* 0x0000000000017941 */ /* 0x000fea0003800000 */
.L_x_4485:
        /* <DEDUP_REMOVED lines=14> */
.L_x_4487:
[----:B------:R-:W-:Y:S05]  /*0900*/  BSYNC B1 ;  /* 0x0000000000017941 */ /* 0x000fea0003800000 */
.L_x_4481:
[----:B------:R-:W-:Y:S05]  /*0910*/  BSYNC B0 ;  /* 0x0000000000007941 */ /* 0x000fea0003800000 */
.L_x_4480:
        /* <DEDUP_REMOVED lines=12> */
.L_x_4494:
        /* <DEDUP_REMOVED lines=27> */
.L_x_4495:
        /* <DEDUP_REMOVED lines=9> */
.L_x_4488:
        /* <DEDUP_REMOVED lines=18> */
.L_x_4492:
[----:B------:R-:W-:Y:S05]  /*0d40*/  BSYNC B0 ;  /* 0x0000000000007941 */ /* 0x000fea0003800000 */
.L_x_4491:
[C---:B------:R-:W-:Y:S02]  /*0d50*/  ISETP.GT.U32.AND P1, PT, R4.reuse, -0xc01, PT ;  /* 0xfffff3ff0400780c */ /* 0x040fe40003f24070 */
[----:B------:R-:W-:-:S02]  /*0d60*/  IADD3 R4, R4, 0xc00, RZ ;  /* 0x00000c0004047810 */ /* 0x000fc40007ffe0ff */
[----:B------:R-:W-:-:S09]  /*0d70*/  IADD3 R5, R5, 0x600, RZ ;  /* 0x0000060005057810 */ /* 0x000fd20007ffe0ff */
[----:B01----:R-:W-:Y:S05]  /*0d80*/  @P1 BRA `(.L_x_4493) ;  /* 0xfffff3a000001947 */ /* 0x003fea000383ffff */
[----:B------:R-:W-:Y:S05]  /*0d90*/  EXIT ;  /* 0x000000000000794d */ /* 0x000fea0003800000 */
.L_x_4489:
[----:B------:R-:W-:Y:S01]  /*0da0*/  HFMA2.MMA R17, -RZ, RZ, 0, 5.9604644775390625e-08 ;  /* 0x00000001ff117435 */ /* 0x000fe200000001ff */
[----:B---3--:R-:W-:Y:S01]  /*0db0*/  MOV R18, R10 ;  /* 0x0000000a00127202 */ /* 0x008fe20000000f00 */
[----:B------:R-:W-:Y:S01]  /*0dc0*/  IMAD.MOV.U32 R14, RZ, RZ, 0x1f ;  /* 0x0000001fff0e7424 */ /* 0x000fe200078e00ff */
[----:B------:R-:W-:Y:S02]  /*0dd0*/  MOV R19, 0xffffffff ;  /* 0xffffffff00137802 */ /* 0x000fe40000000f00 */
[----:B------:R-:W-:Y:S02]  /*0de0*/  MOV R8, 0xe00 ;  /* 0x00000e0000087802 */ /* 0x000fe40000000f00 */
[----:B012---:R-:W-:Y:S05]  /*0df0*/  CALL.REL.NOINC `($__internal_96_$__cuda_sm70_shflsync_bfly_p) ;  /* 0x0000059000007944 */ /* 0x007fea0003c00000 */
[----:B01----:R-:W-:Y:S05]  /*0e00*/  BRA `(.L_x_4494) ;  /* 0xfffffbd000007947 */ /* 0x003fea000383ffff */
.L_x_4490:
[----:B------:R-:W-:Y:S01]  /*0e10*/  HFMA2.MMA R17, -RZ, RZ, 0, 1.1920928955078125e-07 ;  /* 0x00000002ff117435 */ /* 0x000fe200000001ff */
[----:B------:R-:W-:Y:S01]  /*0e20*/  IMAD.MOV.U32 R14, RZ, RZ, 0x1f ;  /* 0x0000001fff0e7424 */ /* 0x000fe200078e00ff */
[----:B------:R-:W-:Y:S02]  /*0e30*/  MOV R19, 0xffffffff ;  /* 0xffffffff00137802 */ /* 0x000fe40000000f00 */
[----:B------:R-:W-:Y:S02]  /*0e40*/  MOV R8, 0xe60 ;  /* 0x00000e6000087802 */ /* 0x000fe40000000f00 */
[----:B0123--:R-:W-:Y:S05]  /*0e50*/  CALL.REL.NOINC `($__internal_96_$__cuda_sm70_shflsync_bfly_p) ;  /* 0x0000053000007944 */ /* 0x00ffea0003c00000 */
[----:B0-----:R-:W-:Y:S01]  /*0e60*/  HFMA2.MMA R17, -RZ, RZ, 0, 2.384185791015625e-07 ;  /* 0x00000004ff117435 */ /* 0x001fe200000001ff */
[----:B-1----:R-:W-:Y:S01]  /*0e70*/  FADD.FTZ R18, R18, R14 ;  /* 0x0000000e12127221 */ /* 0x002fe20000010000 */
[----:B------:R-:W-:Y:S01]  /*0e80*/  MOV R19, 0xffffffff ;  /* 0xffffffff00137802 */ /* 0x000fe20000000f00 */
[----:B------:R-:W-:Y:S01]  /*0e90*/  IMAD.MOV.U32 R14, RZ, RZ, 0x1f ;  /* 0x0000001fff0e7424 */ /* 0x000fe200078e00ff */
[----:B------:R-:W-:-:S02]  /*0ea0*/  MOV R8, 0xec0 ;  /* 0x00000ec000087802 */ /* 0x000fc40000000f00 */
[----:B------:R-:W-:Y:S05]  /*0eb0*/  CALL.REL.NOINC `($__internal_96_$__cuda_sm70_shflsync_bfly_p) ;  /* 0x000004d000007944 */ /* 0x000fea0003c00000 */
[----:B0-----:R-:W-:Y:S01]  /*0ec0*/  HFMA2.MMA R17, -RZ, RZ, 0, 4.76837158203125e-07 ;  /* 0x00000008ff117435 */ /* 0x001fe200000001ff */
[----:B-1----:R-:W-:Y:S01]  /*0ed0*/  FADD.FTZ R18, R18, R14 ;  /* 0x0000000e12127221 */ /* 0x002fe20000010000 */
[----:B------:R-:W-:Y:S01]  /*0ee0*/  MOV R19, 0xffffffff ;  /* 0xffffffff00137802 */ /* 0x000fe20000000f00 */
[----:B------:R-:W-:Y:S01]  /*0ef0*/  IMAD.MOV.U32 R14, RZ, RZ, 0x1f ;  /* 0x0000001fff0e7424 */ /* 0x000fe200078e00ff */
[----:B------:R-:W-:-:S02]  /*0f00*/  MOV R8, 0xf20 ;  /* 0x00000f2000087802 */ /* 0x000fc40000000f00 */
[----:B------:R-:W-:Y:S05]  /*0f10*/  CALL.REL.NOINC `($__internal_96_$__cuda_sm70_shflsync_bfly_p) ;  /* 0x0000047000007944 */ /* 0x000fea0003c00000 */
[----:B-1----:R-:W-:Y:S01]  /*0f20*/  FADD.FTZ R10, R18, R14 ;  /* 0x0000000e120a7221 */ /* 0x002fe20000010000 */
[----:B0-----:R-:W-:Y:S01]  /*0f30*/  HFMA2.MMA R17, -RZ, RZ, 0, 9.5367431640625e-07 ;  /* 0x00000010ff117435 */ /* 0x001fe200000001ff */
[----:B------:R-:W-:Y:S01]  /*0f40*/  IMAD.MOV.U32 R14, RZ, RZ, 0x1f ;  /* 0x0000001fff0e7424 */ /* 0x000fe200078e00ff */
[----:B------:R-:W-:-:S02]  /*0f50*/  MOV R19, 0xffffffff ;  /* 0xffffffff00137802 */ /* 0x000fc40000000f00 */
[----:B------:R-:W-:Y:S02]  /*0f60*/  MOV R18, R10 ;  /* 0x0000000a00127202 */ /* 0x000fe40000000f00 */
[----:B------:R-:W-:Y:S02]  /*0f70*/  MOV R8, 0xf90 ;  /* 0x00000f9000087802 */ /* 0x000fe40000000f00 */
[----:B------:R-:W-:Y:S05]  /*0f80*/  CALL.REL.NOINC `($__internal_96_$__cuda_sm70_shflsync_bfly_p) ;  /* 0x0000040000007944 */ /* 0x000fea0003c00000 */
[----:B0-----:R-:W-:Y:S01]  /*0f90*/  HFMA2.MMA R17, -RZ, RZ, 0, 5.9604644775390625e-08 ;  /* 0x00000001ff117435 */ /* 0x001fe200000001ff */
[----:B-1----:R-:W-:Y:S01]  /*0fa0*/  IMAD.MOV.U32 R13, RZ, RZ, R14 ;  /* 0x000000ffff0d7224 */ /* 0x002fe200078e000e */
[----:B------:R-:W-:Y:S01]  /*0fb0*/  MOV R18, R15 ;  /* 0x0000000f00127202 */ /* 0x000fe20000000f00 */
[----:B------:R-:W-:Y:S01]  /*0fc0*/  IMAD.MOV.U32 R14, RZ, RZ, 0x1f ;  /* 0x0000001fff0e7424 */ /* 0x000fe200078e00ff */
[----:B------:R-:W-:Y:S02]  /*0fd0*/  MOV R19, 0xffffffff ;  /* 0xffffffff00137802 */ /* 0x000fe40000000f00 */
[----:B------:R-:W-:Y:S02]  /*0fe0*/  MOV R8, 0x1000 ;  /* 0x0000100000087802 */ /* 0x000fe40000000f00 */
[----:B------:R-:W-:Y:S05]  /*0ff0*/  CALL.REL.NOINC `($__internal_96_$__cuda_sm70_shflsync_bfly_p) ;  /* 0x0000039000007944 */ /* 0x000fea0003c00000 */
[----:B0-----:R-:W-:Y:S01]  /*1000*/  HFMA2.MMA R17, -RZ, RZ, 0, 1.1920928955078125e-07 ;  /* 0x00000002ff117435 */ /* 0x001fe200000001ff */
[----:B-1----:R-:W-:Y:S01]  /*1010*/  FADD.FTZ R18, R15, R14 ;  /* 0x0000000e0f127221 */ /* 0x002fe20000010000 */
[----:B------:R-:W-:Y:S01]  /*1020*/  MOV R19, 0xffffffff ;  /* 0xffffffff00137802 */ /* 0x000fe20000000f00 */
[----:B------:R-:W-:Y:S01]  /*1030*/  IMAD.MOV.U32 R14, RZ, RZ, 0x1f ;  /* 0x0000001fff0e7424 */ /* 0x000fe200078e00ff */
[----:B------:R-:W-:-:S02]  /*1040*/  MOV R8, 0x1060 ;  /* 0x0000106000087802 */ /* 0x000fc40000000f00 */
[----:B------:R-:W-:Y:S05]  /*1050*/  CALL.REL.NOINC `($__internal_96_$__cuda_sm70_shflsync_bfly_p) ;  /* 0x0000033000007944 */ /* 0x000fea0003c00000 */
        /* <DEDUP_REMOVED lines=14> */
[----:B------:R-:W-:Y:S01]  /*1140*/  MOV R14, 0x1f ;  /* 0x0000001f000e7802 */ /* 0x000fe20000000f00 */
[----:B------:R-:W-:Y:S01]  /*1150*/  IMAD.MOV.U32 R19, RZ, RZ, -0x1 ;  /* 0xffffffffff137424 */ /* 0x000fe200078e00ff */
[----:B------:R-:W-:-:S02]  /*1160*/  MOV R8, 0x1190 ;  /* 0x0000119000087802 */ /* 0x000fc40000000f00 */
[----:B------:R-:W-:Y:S02]  /*1170*/  MOV R18, R12 ;  /* 0x0000000c00127202 */ /* 0x000fe40000000f00 */
[----:B------:R-:W-:Y:S05]  /*1180*/  CALL.REL.NOINC `($__internal_96_$__cuda_sm70_shflsync_bfly_p) ;  /* 0x0000020000007944 */ /* 0x000fea0003c00000 */
[----:B-1----:R-:W-:Y:S01]  /*1190*/  MOV R15, R14 ;  /* 0x0000000e000f7202 */ /* 0x002fe20000000f00 */
[----:B------:R-:W-:Y:S01]  /*11a0*/  HFMA2.MMA R14, -RZ, RZ, 0, 1.847743988037109375e-06 ;  /* 0x0000001fff0e7435 */ /* 0x000fe200000001ff */
[----:B0-----:R-:W-:Y:S01]  /*11b0*/  MOV R18, R11 ;  /* 0x0000000b00127202 */ /* 0x001fe20000000f00 */
        /* <DEDUP_REMOVED lines=13> */
[----:B------:R-:W-:Y:S01]  /*1290*/  IMAD.MOV.U32 R19, RZ, RZ, -0x1 ;  /* 0xffffffffff137424 */ /* 0x000fe200078e00ff */
[----:B------:R-:W-:-:S02]  /*12a0*/  MOV R8, 0x12c0 ;  /* 0x000012c000087802 */ /* 0x000fc40000000f00 */
[----:B------:R-:W-:Y:S05]  /*12b0*/  CALL.REL.NOINC `($__internal_96_$__cuda_sm70_shflsync_bfly_p) ;  /* 0x000000d000007944 */ /* 0x000fea0003c00000 */
[----:B0-----:R-:W-:Y:S01]  /*12c0*/  HFMA2.MMA R17, -RZ, RZ, 0, 4.76837158203125e-07 ;  /* 0x00000008ff117435 */ /* 0x001fe200000001ff */
[----:B-1----:R-:W-:Y:S01]  /*12d0*/  FADD.FTZ R18, R18, R14 ;  /* 0x0000000e12127221 */ /* 0x002fe20000010000 */
[----:B------:R-:W-:-:S02]  /*12e0*/  MOV R14, 0x1f ;  /* 0x0000001f000e7802 */ /* 0x000fc40000000f00 */
[----:B------:R-:W-:Y:S02]  /*12f0*/  MOV R19, 0xffffffff ;  /* 0xffffffff00137802 */ /* 0x000fe40000000f00 */
[----:B------:R-:W-:Y:S02]  /*1300*/  MOV R8, 0x1320 ;  /* 0x0000132000087802 */ /* 0x000fe40000000f00 */
[----:B------:R-:W-:Y:S05]  /*1310*/  CALL.REL.NOINC `($__internal_96_$__cuda_sm70_shflsync_bfly_p) ;  /* 0x0000007000007944 */ /* 0x000fea0003c00000 */
[----:B01----:R-:W-:Y:S01]  /*1320*/  FADD.FTZ R18, R18, R14 ;  /* 0x0000000e12127221 */ /* 0x003fe20000010000 */
[----:B------:R-:W-:Y:S01]  /*1330*/  HFMA2.MMA R14, -RZ, RZ, 0, 1.847743988037109375e-06 ;  /* 0x0000001fff0e7435 */ /* 0x000fe200000001ff */
[----:B------:R-:W-:Y:S01]  /*1340*/  IMAD.MOV.U32 R17, RZ, RZ, 0x10 ;  /* 0x00000010ff117424 */ /* 0x000fe200078e00ff */
[----:B------:R-:W-:Y:S02]  /*1350*/  MOV R19, 0xffffffff ;  /* 0xffffffff00137802 */ /* 0x000fe40000000f00 */
[----:B------:R-:W-:Y:S02]  /*1360*/  MOV R8, 0x1380 ;  /* 0x0000138000087802 */ /* 0x000fe40000000f00 */
[----:B------:R-:W-:Y:S05]  /*1370*/  CALL.REL.NOINC `($__internal_96_$__cuda_sm70_shflsync_bfly_p) ;  /* 0x0000001000007944 */ /* 0x000fea0003c00000 */
[----:B01----:R-:W-:Y:S05]  /*1380*/  BRA `(.L_x_4495) ;  /* 0xfffff80000007947 */ /* 0x003fea000383ffff */
        .weak           $__internal_96_$__cuda_sm70_shflsync_bfly_p
        .type           $__internal_96_$__cuda_sm70_shflsync_bfly_p,@function
        .size           $__internal_96_$__cuda_sm70_shflsync_bfly_p,(.L_x_9350 - $__internal_96_$__cuda_sm70_shflsync_bfly_p)
$__internal_96_$__cuda_sm70_shflsync_bfly_p:
[----:B------:R-:W-:Y:S01]  /*1390*/  HFMA2.MMA R9, -RZ, RZ, 0, 0 ;  /* 0x00000000ff097435 */ /* 0x000fe200000001ff */
[----:B------:R-:W-:Y:S04]  /*13a0*/  WARPSYNC R19 ;  /* 0x0000001300007348 */ /* 0x000fe80003800000 */
[----:B------:R0:W1:Y:S01]  /*13b0*/  SHFL.BFLY PT, R14, R18, R17, R14 ;  /* 0x0c000011120e7389 */ /* 0x00006200000e000e */
[----:B------:R-:W-:Y:S05]  /*13c0*/  RET.REL.NODEC R8 `(_ZN10layer_norm22ln_bwd_finalize_kernelINS_22Kernel_traits_finalizeILj3072Ef13__nv_bfloat16fS2_fjLb1ELj1024ELj4ENS_18Kernel_traits_baseILj3072EfS2_fS2_fjLj1024EEEEELb1ELb0EEEvNS_9BwdParamsE) ;  /* 0xffffec3008007950 */ /* 0x000fea0003c3ffff */
.L_x_4496:
        /* <DEDUP_REMOVED lines=11> */
.L_x_9350:


//--------------------- .text._ZN10layer_norm13ln_bwd_kernelINS_13Kernel_traitsIf13__nv_bfloat16fS2_fjLj3072ELj1ELj1ELj4ELj16ENS_18Kernel_traits_baseILj3072EfS2_fS2_fjLj128EEEEELb1ELb1ELb1ELb0EEEvNS_9BwdParamsE --------------------------
	.section	.text._ZN10layer_norm13ln_bwd_kernelINS_13Kernel_traitsIf13__nv_bfloat16fS2_fjLj3072ELj1ELj1ELj4ELj16ENS_18Kernel_traits_baseILj3072EfS2_fS2_fjLj128EEEEELb1ELb1ELb1ELb0EEEvNS_9BwdParamsE,"ax",@progbits
	.sectioninfo	@"SHI_REGISTERS=244"
	.align	128
        .global         _ZN10layer_norm13ln_bwd_kernelINS_13Kernel_traitsIf13__nv_bfloat16fS2_fjLj3072ELj1ELj1ELj4ELj16ENS_18Kernel_traits_baseILj3072EfS2_fS2_fjLj128EEEEELb1ELb1ELb1ELb0EEEvNS_9BwdParamsE
        .type           _ZN10layer_norm13ln_bwd_kernelINS_13Kernel_traitsIf13__nv_bfloat16fS2_fjLj3072ELj1ELj1ELj4ELj16ENS_18Kernel_traits_baseILj3072EfS2_fS2_fjLj128EEEEELb1ELb1ELb1ELb0EEEvNS_9BwdParamsE,@function
        .size           _ZN10layer_norm13ln_bwd_kernelINS_13Kernel_traitsIf13__nv_bfloat16fS2_fjLj3072ELj1ELj1ELj4ELj16ENS_18Kernel_traits_baseILj3072EfS2_fS2_fjLj128EEEEELb1ELb1ELb1ELb0EEEvNS_9BwdParamsE,(.L_x_9351 - _ZN10layer_norm13ln_bwd_kernelINS_13Kernel_traitsIf13__nv_bfloat16fS2_fjLj3072ELj1ELj1ELj4ELj16ENS_18Kernel_traits_baseILj3072EfS2_fS2_fjLj128EEEEELb1ELb1ELb1ELb0EEEvNS_9BwdParamsE)
        .other          _ZN10layer_norm13ln_bwd_kernelINS_13Kernel_traitsIf13__nv_bfloat16fS2_fjLj3072ELj1ELj1ELj4ELj16ENS_18Kernel_traits_baseILj3072EfS2_fS2_fjLj128EEEEELb1ELb1ELb1ELb0EEEvNS_9BwdParamsE,@"STO_CUDA_ENTRY STV_DEFAULT"
_ZN10layer_norm13ln_bwd_kernelINS_13Kernel_traitsIf13__nv_bfloat16fS2_fjLj3072ELj1ELj1ELj4ELj16ENS_18Kernel_traits_baseILj3072EfS2_fS2_fjLj128EEEEELb1ELb1ELb1ELb0EEEvNS_9BwdParamsE:
.text._ZN10layer_norm13ln_bwd_kernelINS_13Kernel_traitsIf13__nv_bfloat16fS2_fjLj3072ELj1ELj1ELj4ELj16ENS_18Kernel_traits_baseILj3072EfS2_fS2_fjLj128EEEEELb1ELb1ELb1ELb0EEEvNS_9BwdParamsE:
        /* <DEDUP_REMOVED lines=78> */
.L_x_4619:
        /* <DEDUP_REMOVED lines=9> */
[----:B------:R-:W-:Y:S03]  /*0570*/  BSSY B0, `(.L_x_4498) ;  /* 0x000013f000007945 */ /* 0x000fe60003800000 */
[----:B------:R-:W-:-:S04]  /*0580*/  SHF.R.S32.HI R10, RZ, 0x1f, R7 ;  /* 0x0000001fff0a7819 */ /* 0x000fc80000011407 */
[----:B------:R-:W-:Y:S02]  /*0590*/  LEA.HI R7, R10, R7, RZ, 0x3 ;  /* 0x000000070a077211 */ /* 0x000fe400078f18ff */
[----:B------:R-:W-:Y:S02]  /*05a0*/  MOV R10, 0x20 ;  /* 0x00000020000a7802 */ /* 0x000fe40000000f00 */
        /* <DEDUP_REMOVED lines=23> */
.L_x_4501:
[----:B------:R-:W-:Y:S05]  /*0720*/  BSYNC B1 ;  /* 0x0000000000017941 */ /* 0x000fea0003800000 */
.L_x_4500:
        /* <DEDUP_REMOVED lines=12> */
.L_x_4503:
[----:B------:R-:W-:Y:S05]  /*07f0*/  BSYNC B1 ;  /* 0x0000000000017941 */ /* 0x000fea0003800000 */
.L_x_4502:
        /* <DEDUP_REMOVED lines=13> */
.L_x_4499:
[----:B-1----:R-:W-:-:S06]  /*08d0*/  IMAD.WIDE R180, R4, R187, c[0x0][0x1a0] ;  /* 0x0000680004b47625 */ /* 0x002fcc00078e02bb */
[----:B------:R-:W2:Y:S01]  /*08e0*/  LDG.E R180, [R180.64] ;  /* 0x00000004b4b47981 */ /* 0x000ea2000c1e1900 */
[----:B-----5:R-:W-:Y:S01]  /*08f0*/  ISETP.GE.AND P0, PT, R0, 0x1, PT ;  /* 0x000000010000780c */ /* 0x020fe20003f06270 */
[----:B------:R-:W-:Y:S01]  /*0900*/  BSSY B1, `(.L_x_4505) ;  /* 0x0000062000017945 */ /* 0x000fe20003800000 */
[----:B------:R-:W-:Y:S01]  /*0910*/  IADD3 R8, R182, -0x1, RZ ;  /* 0xffffffffb6087810 */ /* 0x000fe20007ffe0ff */
[----:B------:R-:W-:Y:S01]  /*0920*/  IMAD.MOV.U32 R237, RZ, RZ, RZ ;  /* 0x000000ffffed7224 */ /* 0x000fe200078e00ff */
[----:B------:R-:W-:Y:S02]  /*0930*/  MOV R239, RZ ;  /* 0x000000ff00ef7202 */ /* 0x000fe40000000f00 */
[----:B------:R-:W-:Y:S01]  /*0940*/  MOV R241, R7 ;  /* 0x0000000700f17202 */ /* 0x000fe20000000f00 */
[----:B------:R-:W-:-:S06]  /*0950*/  IMAD R8, R8, c[0x0][0x168], RZ ;  /* 0x00005a0008087a24 */ /* 0x000fcc00078e02ff */
[----:B------:R-:W-:-:S05]  /*0960*/  @P0 IADD3 R9, R0, -0x1, RZ ;  /* 0xffffffff00090810 */ /* 0x000fca0007ffe0ff */
[----:B------:R-:W-:Y:S01]  /*0970*/  @P0 IMAD R182, R9, c[0x0][0x168], RZ ;  /* 0x00005a0009b60a24 */ /* 0x000fe200078e02ff */
[----:B------:R-:W-:-:S04]  /*0980*/  SHF.R.S32.HI R9, RZ, 0x1f, R8 ;  /* 0x0000001fff097819 */ /* 0x000fc80000011408 */
[----:B------:R-:W-:Y:S02]  /*0990*/  @P0 SHF.R.S32.HI R183, RZ, 0x1f, R182 ;  /* 0x0000001fffb70819 */ /* 0x000fe400000114b6 */
[----:B------:R-:W-:Y:S01]  /*09a0*/  LEA.HI R8, R9, R8, RZ, 0x3 ;  /* 0x0000000809087211 */ /* 0x000fe200078f18ff */
[----:B------:R-:W-:Y:S01]  /*09b0*/  IMAD.MOV.U32 R9, RZ, RZ, RZ ;  /* 0x000000ffff097224 */ /* 0x000fe200078e00ff */
        /* <DEDUP_REMOVED lines=23> */
[----:B------:R-:W-:Y:S02]  /*0b30*/  FADD.FTZ R13, -R8, R13 ;  /* 0x0000000d080d7221 */ /* 0x000fe40000010100 */
[----:B------:R-:W-:Y:S01]  /*0b40*/  FMUL.FTZ R236, R2, R11 ;  /* 0x0000000b02ec7220 */ /* 0x000fe20000410000 */
[----:B----4-:R-:W-:Y:S01]  /*0b50*/  PRMT R235, RZ, 0x5410, R16 ;  /* 0x00005410ffeb7816 */ /* 0x010fe20000000010 */
[----:B------:R-:W-:Y:S01]  /*0b60*/  FADD.FTZ R189, -R8, R14 ;  /* 0x0000000e08bd7221 */ /* 0x000fe20000010100 */
[----:B------:R-:W-:Y:S01]  /*0b70*/  PRMT R16, RZ, 0x7610, R16 ;  /* 0x00007610ff107816 */ /* 0x000fe20000000010 */
[----:B------:R-:W-:Y:S01]  /*0b80*/  FMUL.FTZ R234, R2, R13 ;  /* 0x0000000d02ea7220 */ /* 0x000fe20000410000 */
[--C-:B------:R-:W-:Y:S01]  /*0b90*/  PRMT R231, RZ, 0x5410, R17.reuse ;  /* 0x00005410ffe77816 */ /* 0x100fe20000000011 */
[----:B------:R-:W-:Y:S01]  /*0ba0*/  FFMA.FTZ R76, R236, R235, R76 ;  /* 0x000000ebec4c7223 */ /* 0x000fe2000001004c */
[----:B0-----:R-:W-:Y:S01]  /*0bb0*/  PRMT R186, RZ, 0x7610, R17 ;  /* 0x00007610ffba7816 */ /* 0x001fe20000000011 */
[----:B------:R-:W-:-:S02]  /*0bc0*/  FADD.FTZ R104, R104, R235 ;  /* 0x000000eb68687221 */ /* 0x000fc40000010000 */
[----:B---3--:R-:W-:Y:S02]  /*0bd0*/  FADD.FTZ R17, -R8, R180 ;  /* 0x000000b408117221 */ /* 0x008fe40000010100 */
[----:B------:R-:W-:Y:S02]  /*0be0*/  FMUL.FTZ R235, R28, R235 ;  /* 0x000000eb1ceb7220 */ /* 0x000fe40000410000 */
[----:B------:R-:W-:Y:S02]  /*0bf0*/  FMUL.FTZ R232, R2, R189 ;  /* 0x000000bd02e87220 */ /* 0x000fe40000410000 */
[-C--:B------:R-:W-:Y:S02]  /*0c00*/  FFMA.FTZ R77, R234, R16.reuse, R77 ;  /* 0x00000010ea4d7223 */ /* 0x080fe4000001004d */
[----:B------:R-:W-:Y:S02]  /*0c10*/  FADD.FTZ R105, R105, R16 ;  /* 0x0000001069697221 */ /* 0x000fe40000010000 */
[----:B------:R-:W-:-:S02]  /*0c20*/  FMUL.FTZ R233, R29, R16 ;  /* 0x000000101de97220 */ /* 0x000fc40000410000 */
[----:B------:R-:W-:Y:S02]  /*0c30*/  FMUL.FTZ R11, R2, R17 ;  /* 0x00000011020b7220 */ /* 0x000fe40000410000 */
[----:B------:R-:W-:Y:S02]  /*0c40*/  FADD.FTZ R16, RZ, R235 ;  /* 0x000000ebff107221 */ /* 0x000fe40000010000 */
[----:B------:R-:W-:Y:S01]  /*0c50*/  FFMA.FTZ R17, R236, R235, RZ ;  /* 0x000000ebec117223 */ /* 0x000fe200000100ff */
[--C-:B------:R-:W-:Y:S01]  /*0c60*/  PRMT R187, RZ, 0x5410, R18.reuse ;  /* 0x00005410ffbb7816 */ /* 0x100fe20000000012 */
[----:B------:R-:W-:Y:S01]  /*0c70*/  FADD.FTZ R15, -R8, R15 ;  /* 0x0000000f080f7221 */ /* 0x000fe20000010100 */
[----:B------:R-:W-:Y:S01]  /*0c80*/  PRMT R188, RZ, 0x7610, R18 ;  /* 0x00007610ffbc7816 */ /* 0x000fe20000000012 */
[----:B------:R-:W-:Y:S01]  /*0c90*/  FFMA.FTZ R78, R232, R231, R78 ;  /* 0x000000e7e84e7223 */ /* 0x000fe2000001004e */
[----:B-1----:R-:W-:Y:S01]  /*0ca0*/  PRMT R185, RZ, 0x5410, R19 ;  /* 0x00005410ffb97816 */ /* 0x002fe20000000013 */
[----:B------:R-:W-:Y:S01]  /*0cb0*/  FADD.FTZ R106, R106, R231 ;  /* 0x000000e76a6a7221 */ /* 0x000fe20000010000 */
[----:B------:R-:W-:Y:S01]  /*0cc0*/  PRMT R184, RZ, 0x7610, R19 ;  /* 0x00007610ffb87816 */ /* 0x000fe20000000013 */
        /* <DEDUP_REMOVED lines=18> */
[----:B------:R-:W-:-:S02]  /*0df0*/  FADD.FTZ R183, -R8, R183 ;  /* 0x000000b708b77221 */ /* 0x000fc40000010100 */
[----:B------:R-:W-:Y:S02]  /*0e00*/  FMUL.FTZ R18, R34, R185 ;  /* 0x000000b922127220 */ /* 0x000fe40000410000 */
[----:B------:R-:W-:Y:S02]  /*0e10*/  FFMA.FTZ R180, R12, R17, R19 ;  /* 0x000000110cb47223 */ /* 0x000fe40000010013 */
[----:B------:R-:W-:Y:S02]  /*0e20*/  FMUL.FTZ R14, R2, R183 ;  /* 0x000000b7020e7220 */ /* 0x000fe40000410000 */
        /* <DEDUP_REMOVED lines=15> */
.L_x_4506:
[----:B------:R-:W-:Y:S05]  /*0f20*/  BSYNC B1 ;  /* 0x0000000000017941 */ /* 0x000fea0003800000 */
.L_x_4505:
        /* <DEDUP_REMOVED lines=20> */
[C---:B------:R-:W-:Y:S02]  /*1070*/  FADD.FTZ R207, -R8.reuse, R183 ;  /* 0x000000b708cf7221 */ /* 0x040fe40000010100 */
[----:B------:R-:W-:Y:S01]  /*1080*/  FADD.FTZ R197, -R8, R180 ;  /* 0x000000b408c57221 */ /* 0x000fe20000010100 */
[--C-:B----4-:R-:W-:Y:S01]  /*1090*/  PRMT R183, RZ, 0x5410, R184.reuse ;  /* 0x00005410ffb77816 */ /* 0x110fe200000000b8 */
[C---:B------:R-:W-:Y:S01]  /*10a0*/  FMUL.FTZ R195, R2.reuse, R195 ;  /* 0x000000c302c37220 */ /* 0x040fe20000410000 */
[--C-:B------:R-:W-:Y:S01]  /*10b0*/  PRMT R209, RZ, 0x5410, R185.reuse ;  /* 0x00005410ffd17816 */ /* 0x100fe200000000b9 */
[----:B------:R-:W-:Y:S01]  /*10c0*/  FMUL.FTZ R194, R2, R207 ;  /* 0x000000cf02c27220 */ /* 0x000fe20000410000 */
[----:B------:R-:W-:Y:S01]  /*10d0*/  PRMT R182, RZ, 0x7610, R185 ;  /* 0x00007610ffb67816 */ /* 0x000fe200000000b9 */
[----:B------:R-:W-:Y:S01]  /*10e0*/  FADD.FTZ R205, -R8, R181 ;  /* 0x000000b508cd7221 */ /* 0x000fe20000010100 */
[----:B------:R-:W-:Y:S01]  /*10f0*/  PRMT R184, RZ, 0x7610, R184 ;  /* 0x00007610ffb87816 */ /* 0x000fe200000000b8 */
[----:B0-----:R-:W-:-:S02]  /*1100*/  FMUL.FTZ R193, R2, R197 ;  /* 0x000000c502c17220 */ /* 0x001fc40000410000 */
[----:B------:R-:W-:Y:S02]  /*1110*/  FMUL.FTZ R206, R44, R183 ;  /* 0x000000b72cce7220 */ /* 0x000fe40000410000 */
[-C--:B------:R-:W-:Y:S02]  /*1120*/  FFMA.FTZ R86, R195, R209.reuse, R86 ;  /* 0x000000d1c3567223 */ /* 0x080fe40000010056 */
[----:B------:R-:W-:Y:S02]  /*1130*/  FADD.FTZ R114, R114, R209 ;  /* 0x000000d172727221 */ /* 0x000fe40000010000 */
[----:B------:R-:W-:Y:S02]  /*1140*/  FMUL.FTZ R208, R46, R209 ;  /* 0x000000d12ed07220 */ /* 0x000fe40000410000 */
[----:B------:R-:W-:Y:S02]  /*1150*/  FFMA.FTZ R87, R194, R182, R87 ;  /* 0x000000b6c2577223 */ /* 0x000fe40000010057 */
[----:B------:R-:W-:-:S02]  /*1160*/  FADD.FTZ R115, R115, R182 ;  /* 0x000000b673737221 */ /* 0x000fc40000010000 */
[----:B------:R-:W-:Y:S02]  /*1170*/  FMUL.FTZ R209, R47, R182 ;  /* 0x000000b62fd17220 */ /* 0x000fe40000410000 */
[----:B------:R-:W-:Y:S02]  /*1180*/  FMUL.FTZ R192, R2, R205 ;  /* 0x000000cd02c07220 */ /* 0x000fe40000410000 */
[----:B------:R-:W-:Y:S02]  /*1190*/  FMUL.FTZ R207, R45, R184 ;  /* 0x000000b82dcf7220 */ /* 0x000fe40000410000 */
[----:B------:R-:W-:Y:S02]  /*11a0*/  FADD.FTZ R182, R239, R206 ;  /* 0x000000ceefb67221 */ /* 0x000fe40000010000 */
[C---:B------:R-:W-:Y:S02]  /*11b0*/  FFMA.FTZ R237, R193.reuse, R206, R237 ;  /* 0x000000cec1ed7223 */ /* 0x040fe400000100ed */
[----:B------:R-:W-:-:S02]  /*11c0*/  FFMA.FTZ R84, R193, R183, R84 ;  /* 0x000000b7c1547223 */ /* 0x000fc40000010054 */
[----:B------:R-:W-:Y:S02]  /*11d0*/  FADD.FTZ R112, R112, R183 ;  /* 0x000000b770707221 */ /* 0x000fe40000010000 */
[----:B------:R-:W-:Y:S02]  /*11e0*/  FADD.FTZ R183, R182, R207 ;  /* 0x000000cfb6b77221 */ /* 0x000fe40000010000 */
[----:B------:R-:W-:Y:S01]  /*11f0*/  FFMA.FTZ R237, R192, R207, R237 ;  /* 0x000000cfc0ed7223 */ /* 0x000fe200000100ed */
[----:B------:R-:W-:Y:S01]  /*1200*/  PRMT R211, RZ, 0x5410, R186 ;  /* 0x00005410ffd37816 */ /* 0x000fe200000000ba */
[----:B---3--:R-:W-:Y:S02]  /*1210*/  FADD.FTZ R185, -R8, R188 ;  /* 0x000000bc08b97221 */ /* 0x008fe40000010100 */
[----:B------:R-:W-:Y:S02]  /*1220*/  FADD.FTZ R182, R183, R208 ;  /* 0x000000d0b7b67221 */ /* 0x000fe40000010000 */
[----:B------:R-:W-:Y:S01]  /*1230*/  FFMA.FTZ R237, R195, R208, R237 ;  /* 0x000000d0c3ed7223 */ /* 0x000fe200000100ed */
[--C-:B------:R-:W-:Y:S01]  /*1240*/  PRMT R181, RZ, 0x5410, R187.reuse ;  /* 0x00005410ffb57816 */ /* 0x100fe200000000bb */
[----:B------:R-:W-:Y:S01]  /*1250*/  FMUL.FTZ R197, R2, R185 ;  /* 0x000000b902c57220 */ /* 0x000fe20000410000 */
[----:B------:R-:W-:Y:S01]  /*1260*/  PRMT R180, RZ, 0x7610, R187 ;  /* 0x00007610ffb47816 */ /* 0x000fe200000000bb */
[C---:B------:R-:W-:Y:S01]  /*1270*/  FADD.FTZ R187, -R8.reuse, R190 ;  /* 0x000000be08bb7221 */ /* 0x040fe20000010100 */
[----:B------:R-:W-:Y:S01]  /*1280*/  PRMT R186, RZ, 0x7610, R186 ;  /* 0x00007610ffba7816 */ /* 0x000fe200000000ba */
[----:B------:R-:W-:-:S02]  /*1290*/  FADD.FTZ R189, -R8, R189 ;  /* 0x000000bd08bd7221 */ /* 0x000fc40000010100 */
[----:B------:R-:W-:Y:S02]  /*12a0*/  FMUL.FTZ R210, R48, R211 ;  /* 0x000000d330d27220 */ /* 0x000fe40000410000 */
[----:B------:R-:W-:Y:S02]  /*12b0*/  FADD.FTZ R183, R182, R209 ;  /* 0x000000d1b6b77221 */ /* 0x000fe40000010000 */
[----:B------:R-:W-:Y:S02]  /*12c0*/  FFMA.FTZ R237, R194, R209, R237 ;  /* 0x000000d1c2ed7223 */ /* 0x000fe400000100ed */
[----:B------:R-:W-:Y:S02]  /*12d0*/  FADD.FTZ R191, -R8, R191 ;  /* 0x000000bf08bf7221 */ /* 0x000fe40000010100 */
        /* <DEDUP_REMOVED lines=21> */
[----:B------:R-:W-:Y:S02]  /*1430*/  FFMA.FTZ R89, R196, R186, R89 ;  /* 0x000000bac4597223 */ /* 0x000fe40000010059 */
[----:B------:R-:W-:Y:S02]  /*1440*/  FADD.FTZ R239, R180, R213 ;  /* 0x000000d5b4ef7221 */ /* 0x000fe40000010000 */
[----:B------:R-:W-:Y:S02]  /*1450*/  FFMA.FTZ R237, R204, R213, R237 ;  /* 0x000000d5cced7223 */ /* 0x000fe400000100ed */
.L_x_4508:
[----:B------:R-:W-:Y:S05]  /*1460*/  BSYNC B1 ;  /* 0x0000000000017941 */ /* 0x000fea0003800000 */
.L_x_4507:
        /* <DEDUP_REMOVED lines=19> */
[----:B0-----:R-:W-:Y:S01]  /*15a0*/  FMUL.FTZ R215, R2, R219 ;  /* 0x000000db02d77220 */ /* 0x001fe20000410000 */
[----:B------:R-:W-:Y:S01]  /*15b0*/  PRMT R184, RZ, 0x7610, R184 ;  /* 0x00007610ffb87816 */ /* 0x000fe200000000b8 */
[----:B------:R-:W-:-:S02]  /*15c0*/  FADD.FTZ R225, -R8, R183 ;  /* 0x000000b708e17221 */ /* 0x000fc40000010100 */
[----:B------:R-:W-:Y:S01]  /*15d0*/  FMUL.FTZ R220, R68, R181 ;  /* 0x000000b544dc7220 */ /* 0x000fe20000410000 */
[----:B------:R-:W-:Y:S01]  /*15e0*/  PRMT R183, RZ, 0x5410, R185 ;  /* 0x00005410ffb77816 */ /* 0x000fe200000000b9 */
[C---:B---3--:R-:W-:Y:S01]  /*15f0*/  FADD.FTZ R189, -R8.reuse, R189 ;  /* 0x000000bd08bd7221 */ /* 0x048fe20000010100 */
[----:B------:R-:W-:Y:S01]  /*1600*/  PRMT R180, RZ, 0x7610, R185 ;  /* 0x00007610ffb47816 */ /* 0x000fe200000000b9 */
[C---:B------:R-:W-:Y:S01]  /*1610*/  FADD.FTZ R185, -R8.reuse, R188 ;  /* 0x000000bc08b97221 */ /* 0x040fe20000010100 */
[----:B------:R-:W-:Y:S01]  /*1620*/  PRMT R9, RZ, 0x5410, R187 ;  /* 0x00005410ff097816 */ /* 0x000fe200000000bb */
[C---:B------:R-:W-:Y:S01]  /*1630*/  FADD.FTZ R191, -R8.reuse, R191 ;  /* 0x000000bf08bf7221 */ /* 0x040fe20000010100 */
[----:B------:R-:W-:Y:S01]  /*1640*/  PRMT R10, RZ, 0x7610, R187 ;  /* 0x00007610ff0a7816 */ /* 0x000fe200000000bb */
[----:B------:R-:W-:Y:S02]  /*1650*/  FADD.FTZ R187, -R8, R190 ;  /* 0x000000be08bb7221 */ /* 0x000fe40000010100 */
[----:B-1----:R-:W-:-:S02]  /*1660*/  FMUL.FTZ R217, R2, R223 ;  /* 0x000000df02d97220 */ /* 0x002fc40000410000 */
[----:B------:R-:W-:Y:S02]  /*1670*/  FMUL.FTZ R214, R2, R221 ;  /* 0x000000dd02d67220 */ /* 0x000fe40000410000 */
[----:B------:R-:W-:Y:S02]  /*1680*/  FMUL.FTZ R223, R69, R184 ;  /* 0x000000b845df7220 */ /* 0x000fe40000410000 */
[----:B------:R-:W-:Y:S02]  /*1690*/  FADD.FTZ R8, R239, R220 ;  /* 0x000000dcef087221 */ /* 0x000fe40000010000 */
[C---:B------:R-:W-:Y:S02]  /*16a0*/  FFMA.FTZ R237, R215.reuse, R220, R237 ;  /* 0x000000dcd7ed7223 */ /* 0x040fe400000100ed */
[----:B------:R-:W-:Y:S02]  /*16b0*/  FFMA.FTZ R164, R215, R181, R164 ;  /* 0x000000b5d7a47223 */ /* 0x000fe400000100a4 */
[----:B------:R-:W-:-:S02]  /*16c0*/  FADD.FTZ R92, R92, R181 ;  /* 0x000000b55c5c7221 */ /* 0x000fc40000010000 */
        /* <DEDUP_REMOVED lines=41> */
.L_x_4504:
[----:B------:R-:W-:Y:S05]  /*1960*/  BSYNC B0 ;  /* 0x0000000000007941 */ /* 0x000fea0003800000 */
.L_x_4498:
[----:B------:R-:W-:Y:S02]  /*1970*/  LOP3.LUT P1, RZ, R3, 0xff, RZ, 0xc0, !PT ;  /* 0x000000ff03ff7812 */ /* 0x000fe4000782c0ff */
[----:B------:R-:W-:Y:S02]  /*1980*/  SHF.R.U32.HI R180, RZ, 0x5, R6 ;  /* 0x00000005ffb47819 */ /* 0x000fe40000011606 */
[----:B------:R-:W-:Y:S02]  /*1990*/  LOP3.LUT P0, RZ, R6, 0x1f, RZ, 0xc0, !PT ;  /* 0x0000001f06ff7812 */ /* 0x000fe4000780c0ff */
[----:B------:R-:W-:-:S07]  /*19a0*/  LOP3.LUT R10, R180, 0x7fffffc, RZ, 0xc0, !PT ;  /* 0x07fffffcb40a7812 */ /* 0x000fce00078ec0ff */
[----:B------:R-:W-:Y:S01]  /*19b0*/  @!P1 IADD3 R10, R10, 0x4, RZ ;  /* 0x000000040a0a9810 */ /* 0x000fe20007ffe0ff */
[----:B------:R-:W-:Y:S05]  /*19c0*/  BRA.DIV ~URZ, `(.L_x_4509) ;  /* 0x000035a27f007947 */ /* 0x000fea000b800000 */
[----:B------:R3:W4:Y:S02]  /*19d0*/  SHFL.DOWN PT, R182, R239, 0x10, 0x1f ;  /* 0x0a001f00efb67f89 */ /* 0x00072400000e0000 */
.L_x_4624:
[----:B------:R-:W-:Y:S05]  /*19e0*/  BRA.DIV ~URZ, `(.L_x_4510) ;  /* 0x000036027f007947 */ /* 0x000fea000b800000 */
[----:B--2---:R-:W2:Y:S01]  /*19f0*/  SHFL.DOWN PT, R8, R237, 0x10, 0x1f ;  /* 0x0a001f00ed087f89 */ /* 0x004ea200000e0000 */
[----:B----4-:R-:W-:-:S05]  /*1a00*/  FADD.FTZ R186, R182, R239 ;  /* 0x000000efb6ba7221 */ /* 0x010fca0000010000 */
[----:B------:R-:W4:Y:S01]  /*1a10*/  SHFL.DOWN PT, R9, R186, 0x8, 0x1f ;  /* 0x09001f00ba097f89 */ /* 0x000f2200000e0000 */
[----:B--2---:R-:W-:-:S05]  /*1a20*/  FADD.FTZ R8, R8, R237 ;  /* 0x000000ed08087221 */ /* 0x004fca0000010000 */
[----:B------:R-:W2:Y:S01]  /*1a30*/  SHFL.DOWN PT, R181, R8, 0x8, 0x1f ;  /* 0x09001f0008b57f89 */ /* 0x000ea200000e0000 */
[----:B----4-:R-:W-:-:S05]  /*1a40*/  FADD.FTZ R9, R9, R186 ;  /* 0x000000ba09097221 */ /* 0x010fca0000010000 */
[----:B------:R-:W4:Y:S01]  /*1a50*/  SHFL.DOWN PT, R182, R9, 0x4, 0x1f ;  /* 0x08801f0009b67f89 */ /* 0x000f2200000e0000 */
[----:B--2---:R-:W-:-:S05]  /*1a60*/  FADD.FTZ R181, R8, R181 ;  /* 0x000000b508b57221 */ /* 0x004fca0000010000 */
[----:B-1----:R-:W1:Y:S01]  /*1a70*/  SHFL.DOWN PT, R184, R181, 0x4, 0x1f ;  /* 0x08801f00b5b87f89 */ /* 0x002e6200000e0000 */
[----:B----4-:R-:W-:-:S05]  /*1a80*/  FADD.FTZ R182, R9, R182 ;  /* 0x000000b609b67221 */ /* 0x010fca0000010000 */
[----:B------:R-:W2:Y:S01]  /*1a90*/  SHFL.DOWN PT, R183, R182, 0x2, 0x1f ;  /* 0x08401f00b6b77f89 */ /* 0x000ea200000e0000 */
[----:B-1----:R-:W-:-:S05]  /*1aa0*/  FADD.FTZ R184, R181, R184 ;  /* 0x000000b8b5b87221 */ /* 0x002fca0000010000 */
[----:B------:R-:W1:Y:S01]  /*1ab0*/  SHFL.DOWN PT, R185, R184, 0x2, 0x1f ;  /* 0x08401f00b8b97f89 */ /* 0x000e6200000e0000 */
[----:B--2---:R-:W-:-:S05]  /*1ac0*/  FADD.FTZ R183, R182, R183 ;  /* 0x000000b7b6b77221 */ /* 0x004fca0000010000 */
[----:B------:R2:W4:Y:S01]  /*1ad0*/  SHFL.DOWN PT, R186, R183, 0x1, 0x1f ;  /* 0x08201f00b7ba7f89 */ /* 0x00052200000e0000 */
[----:B-1----:R-:W-:-:S05]  /*1ae0*/  FADD.FTZ R185, R184, R185 ;  /* 0x000000b9b8b97221 */ /* 0x002fca0000010000 */
[----:B------:R2:W1:Y:S02]  /*1af0*/  SHFL.DOWN PT, R188, R185, 0x1, 0x1f ;  /* 0x08201f00b9bc7f89 */ /* 0x00046400000e0000 */
.L_x_4625:
[----:B------:R-:W-:Y:S01]  /*1b00*/  @!P0 LOP3.LUT R181, R180, 0x3, RZ, 0xc0, !PT ;  /* 0x00000003b4b58812 */ /* 0x000fe200078ec0ff */
[----:B-1----:R-:W-:Y:S01]  /*1b10*/  FADD.FTZ R9, R188, R185 ;  /* 0x000000b9bc097221 */ /* 0x002fe20000010000 */
[----:B------:R-:W-:Y:S01]  /*1b20*/  WARPSYNC 0xffffffff ;  /* 0xffffffff00007948 */ /* 0x000fe20003800000 */
[----:B----4-:R-:W-:Y:S01]  /*1b30*/  FADD.FTZ R8, R186, R183 ;  /* 0x000000b7ba087221 */ /* 0x010fe20000010000 */
[----:B------:R-:W-:Y:S01]  /*1b40*/  ISETP.GE.AND P6, PT, R0, 0x1, PT ;  /* 0x000000010000780c */ /* 0x000fe20003fc6270 */
[----:B------:R-:W-:Y:S01]  /*1b50*/  @!P0 IMAD.IADD R188, R10, 0x1, R181 ;  /* 0x000000010abc8824 */ /* 0x000fe200078e02b5 */
[----:B------:R-:W-:Y:S04]  /*1b60*/  BSSY B0, `(.L_x_4511) ;  /* 0x0000112000007945 */ /* 0x000fe80003800000 */
[----:B------:R1:W-:Y:S04]  /*1b70*/  @!P0 STS.64 [R188.X8+0x3000], R8 ;  /* 0x00300008bc008388 */ /* 0x0003e80000008a00 */
[----:B------:R-:W-:Y:S03]  /*1b80*/  BAR.SYNC.DEFER_BLOCKING 0x0 ;  /* 0x0000000000007b1d */ /* 0x000fe60000010000 */
[----:B------:R-:W-:-:S05]  /*1b90*/  @P6 IADD3 R0, R0, -0x1, RZ ;  /* 0xffffffff00006810 */ /* 0x000fca0007ffe0ff */
[----:B------:R-:W-:Y:S01]  /*1ba0*/  @P6 IMAD R190, R0, c[0x0][0x168], RZ ;  /* 0x00005a0000be6a24 */ /* 0x000fe200078e02ff */
[----:B-1----:R-:W-:Y:S01]  /*1bb0*/  @P6 LOP3.LUT R9, R6, 0x7f, RZ, 0xc0, !PT ;  /* 0x0000007f06096812 */ /* 0x002fe200078ec0ff */
[----:B--2---:R-:W1:Y:S04]  /*1bc0*/  LDS.128 R180, [R10.X8+0x3000] ;  /* 0x003000000ab47984 */ /* 0x004e680000008c00 */
[----:B------:R-:W2:Y:S01]  /*1bd0*/  LDS.128 R184, [R10.X8+0x3010] ;  /* 0x003010000ab87984 */ /* 0x000ea20000008c00 */
[----:B-1----:R-:W-:Y:S02]  /*1be0*/  FADD.FTZ R189, RZ, R180 ;  /* 0x000000b4ffbd7221 */ /* 0x002fe40000010000 */
[----:B------:R-:W-:Y:S01]  /*1bf0*/  FADD.FTZ R0, RZ, R181 ;  /* 0x000000b5ff007221 */ /* 0x000fe20000010000 */
[----:B------:R-:W-:Y:S01]  /*1c00*/  @P6 SHF.R.S32.HI R181, RZ, 0x1f, R190 ;  /* 0x0000001fffb56819 */ /* 0x000fe200000114be */
[----:B------:R-:W-:-:S02]  /*1c10*/  FADD.FTZ R189, R182, R189 ;  /* 0x000000bdb6bd7221 */ /* 0x000fc40000010000 */
[----:B------:R-:W-:Y:S01]  /*1c20*/  FADD.FTZ R0, R183, R0 ;  /* 0x00000000b7007221 */ /* 0x000fe20000010000 */
[----:B------:R-:W-:Y:S01]  /*1c30*/  @P6 LEA.HI R190, R181, R190, RZ, 0x3 ;  /* 0x000000beb5be6211 */ /* 0x000fe200078f18ff */
[----:B--2---:R-:W-:Y:S02]  /*1c40*/  FADD.FTZ R189, R189, R184 ;  /* 0x000000b8bdbd7221 */ /* 0x004fe40000010000 */
        /* <DEDUP_REMOVED lines=15> */
.L_x_4514:
[----:B------:R-:W-:Y:S05]  /*1d40*/  BSYNC B1 ;  /* 0x0000000000017941 */ /* 0x000fea0003800000 */
.L_x_4513:
[----:B------:R-:W-:Y:S01]  /*1d50*/  BSSY B1, `(.L_x_4515) ;  /* 0x000000b000017945 */ /* 0x000fe20003800000 */
[----:B-----5:R-:W-:Y:S01]  /*1d60*/  @!P5 FSEL R9, R144, RZ, P0 ;  /* 0x000000ff9009d208 */ /* 0x020fe20000000000 */
        /* <DEDUP_REMOVED lines=9> */
.L_x_4516:
[----:B------:R-:W-:Y:S05]  /*1e00*/  BSYNC B1 ;  /* 0x0000000000017941 */ /* 0x000fea0003800000 */
.L_x_4515:
        /* <DEDUP_REMOVED lines=28> */
[----:B------:R-:W-:-:S08]  /*1fd0*/  FMUL.FTZ R191, R186, c[0x0][0x1e8] ;  /* 0x00007a00babf7a20 */ /* 0x000fd00000410000 */
[----:B------:R-:W-:-:S05]  /*1fe0*/  @P1 PRMT R186, RZ, 0x5410, R172 ;  /* 0x00005410ffba1816 */ /* 0x000fca00000000ac */
[----:B------:R-:W-:Y:S02]  /*1ff0*/  @P1 FMUL.FTZ R189, R191, R186 ;  /* 0x000000babfbd1220 */ /* 0x000fe40000410000 */
[----:B------:R-:W-:Y:S02]  /*2000*/  FMUL.FTZ R186, R40, R191 ;  /* 0x000000bf28ba7220 */ /* 0x000fe40000410000 */
[----:B------:R-:W-:-:S03]  /*2010*/  FADD.FTZ R120, R120, R189 ;  /* 0x000000bd78787221 */ /* 0x000fc60000010000 */
[----:B------:R-:W-:-:S04]  /*2020*/  FSEL R186, R186, RZ, P1 ;  /* 0x000000ffbaba7208 */ /* 0x000fc80000800000 */
[----:B------:R-:W-:-:S04]  /*2030*/  F2FP.BF16.PACK_AB R186, RZ, R186 ;  /* 0x000000baffba723e */ /* 0x000fc800000010ff */
[----:B------:R-:W-:Y:S02]  /*2040*/  PRMT R176, R186, 0x7610, R176 ;  /* 0x00007610bab07816 */ /* 0x000fe400000000b0 */
.L_x_4518:
[----:B------:R-:W-:Y:S05]  /*2050*/  BSYNC B1 ;  /* 0x0000000000017941 */ /* 0x000fea0003800000 */
.L_x_4517:
        /* <DEDUP_REMOVED lines=10> */
.L_x_4520:
[----:B------:R-:W-:Y:S05]  /*2100*/  BSYNC B1 ;  /* 0x0000000000017941 */ /* 0x000fea0003800000 */
.L_x_4519:
[----:B------:R-:W-:Y:S01]  /*2110*/  BSSY B1, `(.L_x_4521) ;  /* 0x000000d000017945 */ /* 0x000fe20003800000 */
[----:B------:R-:W-:Y:S05]  /*2120*/  @!P6 BRA `(.L_x_4522) ;  /* 0x000000b00000e947 */ /* 0x000fea0003800000 */
[----:B------:R-:W-:Y:S01]  /*2130*/  LOP3.LUT P1, RZ, R198, 0xff00, RZ, 0xc0, !PT ;  /* 0x0000ff00c6ff7812 */ /* 0x000fe2000782c0ff */
[----:B------:R-:W-:Y:S02]  /*2140*/  FMUL.FTZ R186, R184, c[0x0][0x1ec] ;  /* 0x00007b00b8ba7a20 */ /* 0x000fe40000410000 */
[----:B------:R-:W-:Y:S02]  /*2150*/  IMAD.MOV.U32 R188, RZ, RZ, RZ ;  /* 0x000000ffffbc7224 */ /* 0x000fe400078e00ff */
        /* <DEDUP_REMOVED lines=8> */
.L_x_4522:
[----:B------:R-:W-:Y:S05]  /*21e0*/  BSYNC B1 ;  /* 0x0000000000017941 */ /* 0x000fea0003800000 */
.L_x_4521:
        /* <DEDUP_REMOVED lines=10> */
.L_x_4524:
[----:B------:R-:W-:Y:S05]  /*2290*/  BSYNC B1 ;  /* 0x0000000000017941 */ /* 0x000fea0003800000 */
.L_x_4523:
[----:B------:R-:W-:Y:S01]  /*22a0*/  BSSY B1, `(.L_x_4525) ;  /* 0x000000d000017945 */ /* 0x000fe20003800000 */
[----:B------:R-:W-:Y:S05]  /*22b0*/  @!P6 BRA `(.L_x_4526) ;  /* 0x000000b00000e947 */ /* 0x000fea0003800000 */
[----:B------:R-:W-:Y:S01]  /*22c0*/  LOP3.LUT P1, RZ, R198, 0xff0000, RZ, 0xc0, !PT ;  /* 0x00ff0000c6ff7812 */ /* 0x000fe2000782c0ff */
[----:B------:R-:W-:Y:S01]  /*22d0*/  FMUL.FTZ R186, R187, c[0x0][0x1ec] ;  /* 0x00007b00bbba7a20 */ /* 0x000fe20000410000 */
[----:B------:R-:W-:-:S03]  /*22e0*/  MOV R189, RZ ;  /* 0x000000ff00bd7202 */ /* 0x000fc60000000f00 */
        /* <DEDUP_REMOVED lines=8> */
.L_x_4526:
[----:B------:R-:W-:Y:S05]  /*2370*/  BSYNC B1 ;  /* 0x0000000000017941 */ /* 0x000fea0003800000 */
.L_x_4525:
        /* <DEDUP_REMOVED lines=10> */
.L_x_4528:
[----:B------:R-:W-:Y:S05]  /*2420*/  BSYNC B1 ;  /* 0x0000000000017941 */ /* 0x000fea0003800000 */
.L_x_4527:
        /* <DEDUP_REMOVED lines=13> */
.L_x_4530:
[----:B------:R-:W-:Y:S05]  /*2500*/  BSYNC B1 ;  /* 0x0000000000017941 */ /* 0x000fea0003800000 */
.L_x_4529:
        /* <DEDUP_REMOVED lines=10> */
.L_x_4532:
[----:B------:R-:W-:Y:S05]  /*25b0*/  BSYNC B1 ;  /* 0x0000000000017941 */ /* 0x000fea0003800000 */
.L_x_4531:
[----:B------:R-:W-:Y:S01]  /*25c0*/  BSSY B1, `(.L_x_4533) ;  /* 0x000000d000017945 */ /* 0x000fe20003800000 */
        /* <DEDUP_REMOVED lines=12> */
.L_x_4534:
[----:B------:R-:W-:Y:S05]  /*2690*/  BSYNC B1 ;  /* 0x0000000000017941 */ /* 0x000fea0003800000 */
.L_x_4533:
        /* <DEDUP_REMOVED lines=10> */
.L_x_4536:
[----:B------:R-:W-:Y:S05]  /*2740*/  BSYNC B1 ;  /* 0x0000000000017941 */ /* 0x000fea0003800000 */
.L_x_4535:
        /* <DEDUP_REMOVED lines=13> */
.L_x_4538:
[----:B------:R-:W-:Y:S05]  /*2820*/  BSYNC B1 ;  /* 0x0000000000017941 */ /* 0x000fea0003800000 */
.L_x_4537:
        /* <DEDUP_REMOVED lines=10> */
.L_x_4540:
[----:B------:R-:W-:Y:S05]  /*28d0*/  BSYNC B1 ;  /* 0x0000000000017941 */ /* 0x000fea0003800000 */
.L_x_4539:
        /* <DEDUP_REMOVED lines=13> */
.L_x_4542:
[----:B------:R-:W-:Y:S05]  /*29b0*/  BSYNC B1 ;  /* 0x0000000000017941 */ /* 0x000fea0003800000 */
.L_x_4541:
        /* <DEDUP_REMOVED lines=10> */
.L_x_4544:
[----:B------:R-:W-:Y:S05]  /*2a60*/  BSYNC B1 ;  /* 0x0000000000017941 */ /* 0x000fea0003800000 */
.L_x_4543:
        /* <DEDUP_REMOVED lines=11> */
[----:B------:R-:W-:Y:S02]  /*2b20*/  SEL R162, R185, R162, P1 ;  /* 0x000000a2b9a27207 */ /* 0x000fe40000800000 */
[----:B------:R-:W-:Y:S01]  /*2b30*/  SEL R163, R182, R163, P1 ;  /* 0x000000a3b6a37207 */ /* 0x000fe20000800000 */
[----:B------:R1:W-:Y:S01]  /*2b40*/  @P0 STG.E.128 [R180.64], R100 ;  /* 0x00000064b4000986 */ /* 0x0003e2000c101d04 */
[----:B------:R-:W-:-:S03]  /*2b50*/  @P6 MOV R9, 0x10 ;  /* 0x0000001000096802 */ /* 0x000fc60000000f00 */
[----:B------:R1:W-:Y:S02]  /*2b60*/  @P0 STG.E.128 [R180.64+0x10], R160 ;  /* 0x000010a0b4000986 */ /* 0x0003e4000c101d04 */
[----:B------:R-:W-:Y:S01]  /*2b70*/  @P6 IMAD.WIDE.U32 R8, R0, R9, c[0x0][0x248] ;  /* 0x0000920000086625 */ /* 0x000fe200078e0009 */
[----:B------:R-:W-:Y:S05]  /*2b80*/  @!P6 BRA `(.L_x_4546) ;  /* 0x000000b00000e947 */ /* 0x000fea0003800000 */
[----:B------:R-:W-:Y:S01]  /*2b90*/  LOP3.LUT P0, RZ, R199, 0xff000000, RZ, 0xc0, !PT ;  /* 0xff000000c7ff7812 */ /* 0x000fe2000780c0ff */
        /* <DEDUP_REMOVED lines=10> */
.L_x_4546:
[----:B------:R-:W-:Y:S05]  /*2c40*/  BSYNC B1 ;  /* 0x0000000000017941 */ /* 0x000fea0003800000 */
.L_x_4545:
[----:B------:R2:W-:Y:S01]  /*2c50*/  @P6 STG.E.128 [R8.64], R176 ;  /* 0x000000b008006986 */ /* 0x0005e2000c101d04 */
[----:B------:R-:W-:Y:S02]  /*2c60*/  IADD3 R7, R7, 0x80, RZ ;  /* 0x0000008007077810 */ /* 0x000fe40007ffe0ff */
[----:B------:R-:W-:Y:S02]  /*2c70*/  IADD3 R0, R0, 0x80, RZ ;  /* 0x0000008000007810 */ /* 0x000fe40007ffe0ff */
.L_x_4512:
[----:B------:R-:W-:Y:S05]  /*2c80*/  BSYNC B0 ;  /* 0x0000000000007941 */ /* 0x000fea0003800000 */
.L_x_4511:
        /* <DEDUP_REMOVED lines=9> */
.L_x_4550:
[----:B------:R-:W-:Y:S05]  /*2d20*/  BSYNC B1 ;  /* 0x0000000000017941 */ /* 0x000fea0003800000 */
.L_x_4549:
[----:B------:R-:W-:Y:S01]  /*2d30*/  BSSY B1, `(.L_x_4551) ;  /* 0x000000b000017945 */ /* 0x000fe20003800000 */
[----:B--2--5:R-:W-:Y:S01]  /*2d40*/  @!P5 FSEL R9, R152, RZ, P0 ;  /* 0x000000ff9809d208 */ /* 0x024fe20000000000 */
        /* <DEDUP_REMOVED lines=9> */
.L_x_4552:
[----:B------:R-:W-:Y:S05]  /*2de0*/  BSYNC B1 ;  /* 0x0000000000017941 */ /* 0x000fea0003800000 */
.L_x_4551:
        /* <DEDUP_REMOVED lines=36> */
.L_x_4554:
[----:B------:R-:W-:Y:S05]  /*3030*/  BSYNC B1 ;  /* 0x0000000000017941 */ /* 0x000fea0003800000 */
.L_x_4553:
        /* <DEDUP_REMOVED lines=10> */
.L_x_4556:
[----:B------:R-:W-:Y:S05]  /*30e0*/  BSYNC B1 ;  /* 0x0000000000017941 */ /* 0x000fea0003800000 */
.L_x_4555:
[----:B------:R-:W-:Y:S01]  /*30f0*/  BSSY B1, `(.L_x_4557) ;  /* 0x000000d000017945 */ /* 0x000fe20003800000 */
[----:B------:R-:W-:Y:S05]  /*3100*/  @!P6 BRA `(.L_x_4558) ;  /* 0x000000b00000e947 */ /* 0x000fea0003800000 */
[----:B------:R-:W-:Y:S01]  /*3110*/  LOP3.LUT P1, RZ, R200, 0xff00, RZ, 0xc0, !PT ;  /* 0x0000ff00c8ff7812 */ /* 0x000fe2000782c0ff */
        /* <DEDUP_REMOVED lines=10> */
.L_x_4558:
[----:B------:R-:W-:Y:S05]  /*31c0*/  BSYNC B1 ;  /* 0x0000000000017941 */ /* 0x000fea0003800000 */
.L_x_4557:
        /* <DEDUP_REMOVED lines=10> */
.L_x_4560:
[----:B------:R-:W-:Y:S05]  /*3270*/  BSYNC B1 ;  /* 0x0000000000017941 */ /* 0x000fea0003800000 */
.L_x_4559:
[----:B------:R-:W-:Y:S01]  /*3280*/  BSSY B1, `(.L_x_4561) ;  /* 0x000000d000017945 */ /* 0x000fe20003800000 */
[----:B------:R-:W-:Y:S05]  /*3290*/  @!P6 BRA `(.L_x_4562) ;  /* 0x000000b00000e947 */ /* 0x000fea0003800000 */
[----:B------:R-:W-:Y:S01]  /*32a0*/  LOP3.LUT P1, RZ, R200, 0xff0000, RZ, 0xc0, !PT ;  /* 0x00ff0000c8ff7812 */ /* 0x000fe2000782c0ff */
        /* <DEDUP_REMOVED lines=10> */
.L_x_4562:
[----:B------:R-:W-:Y:S05]  /*3350*/  BSYNC B1 ;  /* 0x0000000000017941 */ /* 0x000fea0003800000 */
.L_x_4561:
        /* <DEDUP_REMOVED lines=10> */
.L_x_4564:
[----:B------:R-:W-:Y:S05]  /*3400*/  BSYNC B1 ;  /* 0x0000000000017941 */ /* 0x000fea0003800000 */
.L_x_4563:
[----:B------:R-:W-:Y:S01]  /*3410*/  BSSY B1, `(.L_x_4565) ;  /* 0x000000d000017945 */ /* 0x000fe20003800000 */
[----:B------:R-:W-:Y:S05]  /*3420*/  @!P6 BRA `(.L_x_4566) ;  /* 0x000000b00000e947 */ /* 0x000fea0003800000 */
[----:B------:R-:W-:Y:S01]  /*3430*/  LOP3.LUT P1, RZ, R200, 0xff000000, RZ, 0xc0, !PT ;  /* 0xff000000c8ff7812 */ /* 0x000fe2000782c0ff */
        /* <DEDUP_REMOVED lines=10> */
.L_x_4566:
[----:B------:R-:W-:Y:S05]  /*34e0*/  BSYNC B1 ;  /* 0x0000000000017941 */ /* 0x000fea0003800000 */
.L_x_4565:
        /* <DEDUP_REMOVED lines=10> */
.L_x_4568:
[----:B------:R-:W-:Y:S05]  /*3590*/  BSYNC B1 ;  /* 0x0000000000017941 */ /* 0x000fea0003800000 */
.L_x_4567:
[----:B------:R-:W-:Y:S01]  /*35a0*/  BSSY B1, `(.L_x_4569) ;  /* 0x000000d000017945 */ /* 0x000fe20003800000 */
[----:B------:R-:W-:Y:S05]  /*35b0*/  @!P6 BRA `(.L_x_4570) ;  /* 0x000000b00000e947 */ /* 0x000fea0003800000 */
[----:B------:R-:W-:Y:S01]  /*35c0*/  LOP3.LUT P1, RZ, R201, 0xff, RZ, 0xc0, !PT ;  /* 0x000000ffc9ff7812 */ /* 0x000fe2000782c0ff */
        /* <DEDUP_REMOVED lines=10> */
.L_x_4570:
[----:B------:R-:W-:Y:S05]  /*3670*/  BSYNC B1 ;  /* 0x0000000000017941 */ /* 0x000fea0003800000 */
.L_x_4569:
        /* <DEDUP_REMOVED lines=10> */
.L_x_4572:
[----:B------:R-:W-:Y:S05]  /*3720*/  BSYNC B1 ;  /* 0x0000000000017941 */ /* 0x000fea0003800000 */
.L_x_4571:
[----:B------:R-:W-:Y:S01]  /*3730*/  BSSY B1, `(.L_x_4573) ;  /* 0x000000d000017945 */ /* 0x000fe20003800000 */
[----:B------:R-:W-:Y:S05]  /*3740*/  @!P6 BRA `(.L_x_4574) ;  /* 0x000000b00000e947 */ /* 0x000fea0003800000 */
[----:B------:R-:W-:Y:S01]  /*3750*/  LOP3.LUT P1, RZ, R201, 0xff00, RZ, 0xc0, !PT ;  /* 0x0000ff00c9ff7812 */ /* 0x000fe2000782c0ff */
        /* <DEDUP_REMOVED lines=10> */
.L_x_4574:
[----:B------:R-:W-:Y:S05]  /*3800*/  BSYNC B1 ;  /* 0x0000000000017941 */ /* 0x000fea0003800000 */
.L_x_4573:
        /* <DEDUP_REMOVED lines=10> */
.L_x_4576:
[----:B------:R-:W-:Y:S05]  /*38b0*/  BSYNC B1 ;  /* 0x0000000000017941 */ /* 0x000fea0003800000 */
.L_x_4575:
[----:B------:R-:W-:Y:S01]  /*38c0*/  BSSY B1, `(.L_x_4577) ;  /* 0x000000d000017945 */ /* 0x000fe20003800000 */
        /* <DEDUP_REMOVED lines=12> */
.L_x_4578:
[----:B------:R-:W-:Y:S05]  /*3990*/  BSYNC B1 ;  /* 0x0000000000017941 */ /* 0x000fea0003800000 */
.L_x_4577:
        /* <DEDUP_REMOVED lines=10> */
.L_x_4580:
[----:B------:R-:W-:Y:S05]  /*3a40*/  BSYNC B1 ;  /* 0x0000000000017941 */ /* 0x000fea0003800000 */
.L_x_4579:
        /* <DEDUP_REMOVED lines=29> */
.L_x_4582:
[----:B------:R-:W-:Y:S05]  /*3c20*/  BSYNC B1 ;  /* 0x0000000000017941 */ /* 0x000fea0003800000 */
.L_x_4581:
[----:B------:R2:W-:Y:S01]  /*3c30*/  @P6 STG.E.128 [R8.64], R176 ;  /* 0x000000b008006986 */ /* 0x0005e2000c101d04 */
[----:B------:R-:W-:Y:S02]  /*3c40*/  IADD3 R0, R0, 0x80, RZ ;  /* 0x0000008000007810 */ /* 0x000fe40007ffe0ff */
[----:B------:R-:W-:Y:S02]  /*3c50*/  IADD3 R7, R7, 0x80, RZ ;  /* 0x0000008007077810 */ /* 0x000fe40007ffe0ff */
.L_x_4548:
[----:B------:R-:W-:Y:S05]  /*3c60*/  BSYNC B0 ;  /* 0x0000000000007941 */ /* 0x000fea0003800000 */
.L_x_4547:
        /* <DEDUP_REMOVED lines=9> */
.L_x_4586:
[----:B------:R-:W-:Y:S05]  /*3d00*/  BSYNC B1 ;  /* 0x0000000000017941 */ /* 0x000fea0003800000 */
.L_x_4585:
        /* <DEDUP_REMOVED lines=11> */
.L_x_4588:
[----:B------:R-:W-:Y:S05]  /*3dc0*/  BSYNC B1 ;  /* 0x0000000000017941 */ /* 0x000fea0003800000 */
.L_x_4587:
        /* <DEDUP_REMOVED lines=36> */
.L_x_4590:
[----:B------:R-:W-:Y:S05]  /*4010*/  BSYNC B1 ;  /* 0x0000000000017941 */ /* 0x000fea0003800000 */
.L_x_4589:
        /* <DEDUP_REMOVED lines=10> */
.L_x_4592:
[----:B------:R-:W-:Y:S05]  /*40c0*/  BSYNC B1 ;  /* 0x0000000000017941 */ /* 0x000fea0003800000 */
.L_x_4591:
        /* <DEDUP_REMOVED lines=13> */
.L_x_4594:
[----:B------:R-:W-:Y:S05]  /*41a0*/  BSYNC B1 ;  /* 0x0000000000017941 */ /* 0x000fea0003800000 */
.L_x_4593:
        /* <DEDUP_REMOVED lines=10> */
.L_x_4596:
[----:B------:R-:W-:Y:S05]  /*4250*/  BSYNC B1 ;  /* 0x0000000000017941 */ /* 0x000fea0003800000 */
.L_x_4595:
        /* <DEDUP_REMOVED lines=13> */
.L_x_4598:
[----:B------:R-:W-:Y:S05]  /*4330*/  BSYNC B1 ;  /* 0x0000000000017941 */ /* 0x000fea0003800000 */
.L_x_4597:
        /* <DEDUP_REMOVED lines=10> */
.L_x_4600:
[----:B------:R-:W-:Y:S05]  /*43e0*/  BSYNC B1 ;  /* 0x0000000000017941 */ /* 0x000fea0003800000 */
.L_x_4599:
        /* <DEDUP_REMOVED lines=13> */
.L_x_4602:
[----:B------:R-:W-:Y:S05]  /*44c0*/  BSYNC B1 ;  /* 0x0000000000017941 */ /* 0x000fea0003800000 */
.L_x_4601:
        /* <DEDUP_REMOVED lines=10> */
.L_x_4604:
[----:B------:R-:W-:Y:S05]  /*4570*/  BSYNC B1 ;  /* 0x0000000000017941 */ /* 0x000fea0003800000 */
.L_x_4603:
        /* <DEDUP_REMOVED lines=13> */
.L_x_4606:
[----:B------:R-:W-:Y:S05]  /*4650*/  BSYNC B1 ;  /* 0x0000000000017941 */ /* 0x000fea0003800000 */
.L_x_4605:
        /* <DEDUP_REMOVED lines=10> */
.L_x_4608:
[----:B------:R-:W-:Y:S05]  /*4700*/  BSYNC B1 ;  /* 0x0000000000017941 */ /* 0x000fea0003800000 */
.L_x_4607:
        /* <DEDUP_REMOVED lines=13> */
.L_x_4610:
[----:B------:R-:W-:Y:S05]  /*47e0*/  BSYNC B1 ;  /* 0x0000000000017941 */ /* 0x000fea0003800000 */
.L_x_4609:
        /* <DEDUP_REMOVED lines=10> */
.L_x_4612:
[----:B------:R-:W-:Y:S05]  /*4890*/  BSYNC B1 ;  /* 0x0000000000017941 */ /* 0x000fea0003800000 */
.L_x_4611:
        /* <DEDUP_REMOVED lines=13> */
.L_x_4614:
[----:B------:R-:W-:Y:S05]  /*4970*/  BSYNC B1 ;  /* 0x0000000000017941 */ /* 0x000fea0003800000 */
.L_x_4613:
        /* <DEDUP_REMOVED lines=10> */
.L_x_4616:
[----:B------:R-:W-:Y:S05]  /*4a20*/  BSYNC B1 ;  /* 0x0000000000017941 */ /* 0x000fea0003800000 */
.L_x_4615:
        /* <DEDUP_REMOVED lines=29> */
.L_x_4618:
[----:B------:R-:W-:Y:S05]  /*4c00*/  BSYNC B1 ;  /* 0x0000000000017941 */ /* 0x000fea0003800000 */
.L_x_4617:
[----:B------:R2:W-:Y:S02]  /*4c10*/  @P6 STG.E.128 [R8.64], R176 ;  /* 0x000000b008006986 */ /* 0x0005e4000c101d04 */
.L_x_4584:
[----:B------:R-:W-:Y:S05]  /*4c20*/  BSYNC B0 ;  /* 0x0000000000007941 */ /* 0x000fea0003800000 */
.L_x_4583:
[----:B------:R-:W-:Y:S02]  /*4c30*/  IADD3 R4, R4, c[0x0][0x160], RZ ;  /* 0x0000580004047a10 */ /* 0x000fe40007ffe0ff */
[----:B------:R-:W-:Y:S02]  /*4c40*/  LOP3.LUT P1, RZ, R3, 0xff, RZ, 0xc0, !PT ;  /* 0x000000ff03ff7812 */ /* 0x000fe4000782c0ff */
[----:B------:R-:W-:Y:S02]  /*4c50*/  ISETP.GE.AND P0, PT, R4, c[0x0][0x164], PT ;  /* 0x0000590004007a0c */ /* 0x000fe40003f06270 */
[----:B------:R-:W-:-:S11]  /*4c60*/  SEL R3, RZ, 0x1, P1 ;  /* 0x00000001ff037807 */ /* 0x000fd60000800000 */
[----:B0123-5:R-:W-:Y:S01]  /*4c70*/  @P0 CALL.REL.NOINC `(.L_x_4497) ;  /* 0x0000001000000944 */ /* 0x02ffe20003c00000 */
[----:B------:R-:W-:Y:S05]  /*4c80*/  BRA `(.L_x_4619) ;  /* 0xffffb85000007947 */ /* 0x000fea000383ffff */
.L_x_4497:
        /* <DEDUP_REMOVED lines=19> */
.L_x_4621:
[----:B------:R-:W-:Y:S05]  /*4dc0*/  BSYNC B0 ;  /* 0x0000000000007941 */ /* 0x000fea0003800000 */
.L_x_4620:
        /* <DEDUP_REMOVED lines=13> */
.L_x_4623:
[----:B------:R-:W-:Y:S05]  /*4ea0*/  BSYNC B0 ;  /* 0x0000000000007941 */ /* 0x000fea0003800000 */
.L_x_4622:
        /* <DEDUP_REMOVED lines=12> */
.L_x_4509:
[----:B------:R-:W-:Y:S01]  /*4f70*/  HFMA2.MMA R188, -RZ, RZ, 0, 1.847743988037109375e-06 ;  /* 0x0000001fffbc7435 */ /* 0x000fe200000001ff */
[----:B-1----:R-:W-:Y:S01]  /*4f80*/  MOV R184, R239 ;  /* 0x000000ef00b87202 */ /* 0x002fe20000000f00 */
[----:B------:R-:W-:Y:S01]  /*4f90*/  IMAD.MOV.U32 R187, RZ, RZ, 0x10 ;  /* 0x00000010ffbb7424 */ /* 0x000fe200078e00ff */
[----:B------:R-:W-:-:S02]  /*4fa0*/  MOV R189, 0xffffffff ;  /* 0xffffffff00bd7802 */ /* 0x000fc40000000f00 */
[----:B--2---:R-:W-:Y:S02]  /*4fb0*/  MOV R8, 0x4fd0 ;  /* 0x00004fd000087802 */ /* 0x004fe40000000f00 */
[----:B0----5:R-:W-:Y:S05]  /*4fc0*/  CALL.REL.NOINC `($__internal_97_$__cuda_sm70_shflsync_down_p) ;  /* 0x0000045000007944 */ /* 0x021fea0003c00000 */
[----:B-1----:R-:W-:Y:S01]  /*4fd0*/  IMAD.MOV.U32 R182, RZ, RZ, R188 ;  /* 0x000000ffffb67224 */ /* 0x002fe200078e00bc */
[----:B0-----:R-:W-:Y:S05]  /*4fe0*/  BRA `(.L_x_4624) ;  /* 0xffffc9f000007947 */ /* 0x001fea000383ffff */
.L_x_4510:
[----:B------:R-:W-:Y:S01]  /*4ff0*/  HFMA2.MMA R187, -RZ, RZ, 0, 9.5367431640625e-07 ;  /* 0x00000010ffbb7435 */ /* 0x000fe200000001ff */
[----:B-1----:R-:W-:Y:S01]  /*5000*/  MOV R184, R237 ;  /* 0x000000ed00b87202 */ /* 0x002fe20000000f00 */
[----:B------:R-:W-:Y:S01]  /*5010*/  IMAD.MOV.U32 R188, RZ, RZ, 0x1f ;  /* 0x0000001fffbc7424 */ /* 0x000fe200078e00ff */
[----:B------:R-:W-:Y:S02]  /*5020*/  MOV R189, 0xffffffff ;  /* 0xffffffff00bd7802 */ /* 0x000fe40000000f00 */
[----:B--2---:R-:W-:Y:S02]  /*5030*/  MOV R8, 0x5050 ;  /* 0x0000505000087802 */ /* 0x004fe40000000f00 */
[----:B0--345:R-:W-:Y:S05]  /*5040*/  CALL.REL.NOINC `($__internal_97_$__cuda_sm70_shflsync_down_p) ;  /* 0x000003d000007944 */ /* 0x039fea0003c00000 */
[----:B------:R-:W-:Y:S01]  /*5050*/  FADD.FTZ R182, R182, R239 ;  /* 0x000000efb6b67221 */ /* 0x000fe20000010000 */
[----:B0-----:R-:W-:Y:S01]  /*5060*/  HFMA2.MMA R187, -RZ, RZ, 0, 4.76837158203125e-07 ;  /* 0x00000008ffbb7435 */ /* 0x001fe200000001ff */
[----:B-1----:R-:W-:Y:S01]  /*5070*/  FADD.FTZ R237, R237, R188 ;  /* 0x000000bceded7221 */ /* 0x002fe20000010000 */
[----:B------:R-:W-:Y:S01]  /*5080*/  MOV R189, 0xffffffff ;  /* 0xffffffff00bd7802 */ /* 0x000fe20000000f00 */
[----:B------:R-:W-:Y:S01]  /*5090*/  IMAD.MOV.U32 R188, RZ, RZ, 0x1f ;  /* 0x0000001fffbc7424 */ /* 0x000fe200078e00ff */
[----:B------:R-:W-:-:S02]  /*50a0*/  MOV R184, R182 ;  /* 0x000000b600b87202 */ /* 0x000fc40000000f00 */
[----:B------:R-:W-:Y:S02]  /*50b0*/  MOV R8, 0x50d0 ;  /* 0x000050d000087802 */ /* 0x000fe40000000f00 */
[----:B------:R-:W-:Y:S05]  /*50c0*/  CALL.REL.NOINC `($__internal_97_$__cuda_sm70_shflsync_down_p) ;  /* 0x0000035000007944 */ /* 0x000fea0003c00000 */
[----:B0-----:R-:W-:Y:S01]  /*50d0*/  HFMA2.MMA R187, -RZ, RZ, 0, 4.76837158203125e-07 ;  /* 0x00000008ffbb7435 */ /* 0x001fe200000001ff */
[----:B-1----:R-:W-:Y:S01]  /*50e0*/  IMAD.MOV.U32 R181, RZ, RZ, R188 ;  /* 0x000000ffffb57224 */ /* 0x002fe200078e00bc */
[----:B------:R-:W-:Y:S01]  /*50f0*/  MOV R184, R237 ;  /* 0x000000ed00b87202 */ /* 0x000fe20000000f00 */
[----:B------:R-:W-:Y:S01]  /*5100*/  IMAD.MOV.U32 R188, RZ, RZ, 0x1f ;  /* 0x0000001fffbc7424 */ /* 0x000fe200078e00ff */
[----:B------:R-:W-:Y:S02]  /*5110*/  MOV R189, 0xffffffff ;  /* 0xffffffff00bd7802 */ /* 0x000fe40000000f00 */
[----:B------:R-:W-:Y:S02]  /*5120*/  MOV R8, 0x5140 ;  /* 0x0000514000087802 */ /* 0x000fe40000000f00 */
[----:B------:R-:W-:Y:S05]  /*5130*/  CALL.REL.NOINC `($__internal_97_$__cuda_sm70_shflsync_down_p) ;  /* 0x000002e000007944 */ /* 0x000fea0003c00000 */
[----:B------:R-:W-:Y:S01]  /*5140*/  FADD.FTZ R182, R181, R182 ;  /* 0x000000b6b5b67221 */ /* 0x000fe20000010000 */
[----:B0-----:R-:W-:Y:S01]  /*5150*/  HFMA2.MMA R187, -RZ, RZ, 0, 2.384185791015625e-07 ;  /* 0x00000004ffbb7435 */ /* 0x001fe200000001ff */
[----:B-1----:R-:W-:Y:S01]  /*5160*/  FADD.FTZ R237, R237, R188 ;  /* 0x000000bceded7221 */ /* 0x002fe20000010000 */
[----:B------:R-:W-:Y:S01]  /*5170*/  MOV R189, 0xffffffff ;  /* 0xffffffff00bd7802 */ /* 0x000fe20000000f00 */
[----:B------:R-:W-:Y:S01]  /*5180*/  IMAD.MOV.U32 R188, RZ, RZ, 0x1f ;  /* 0x0000001fffbc7424 */ /* 0x000fe200078e00ff */
[----:B------:R-:W-:-:S02]  /*5190*/  MOV R184, R182 ;  /* 0x000000b600b87202 */ /* 0x000fc40000000f00 */
[----:B------:R-:W-:Y:S02]  /*51a0*/  MOV R8, 0x51c0 ;  /* 0x000051c000087802 */ /* 0x000fe40000000f00 */
[----:B------:R-:W-:Y:S05]  /*51b0*/  CALL.REL.NOINC `($__internal_97_$__cuda_sm70_shflsync_down_p) ;  /* 0x0000026000007944 */ /* 0x000fea0003c00000 */
[----:B0-----:R-:W-:Y:S01]  /*51c0*/  HFMA2.MMA R187, -RZ, RZ, 0, 2.384185791015625e-07 ;  /* 0x00000004ffbb7435 */ /* 0x001fe200000001ff */
[----:B-1----:R-:W-:Y:S01]  /*51d0*/  IMAD.MOV.U32 R181, RZ, RZ, R188 ;  /* 0x000000ffffb57224 */ /* 0x002fe200078e00bc */
[----:B------:R-:W-:Y:S01]  /*51e0*/  MOV R184, R237 ;  /* 0x000000ed00b87202 */ /* 0x000fe20000000f00 */
[----:B------:R-:W-:Y:S01]  /*51f0*/  IMAD.MOV.U32 R188, RZ, RZ, 0x1f ;  /* 0x0000001fffbc7424 */ /* 0x000fe200078e00ff */
[----:B------:R-:W-:Y:S02]  /*5200*/  MOV R189, 0xffffffff ;  /* 0xffffffff00bd7802 */ /* 0x000fe40000000f00 */
[----:B------:R-:W-:Y:S02]  /*5210*/  MOV R8, 0x5230 ;  /* 0x0000523000087802 */ /* 0x000fe40000000f00 */
[----:B------:R-:W-:Y:S05]  /*5220*/  CALL.REL.NOINC `($__internal_97_$__cuda_sm70_shflsync_down_p) ;  /* 0x000001f000007944 */ /* 0x000fea0003c00000 */
[----:B------:R-:W-:Y:S01]  /*5230*/  FADD.FTZ R182, R181, R182 ;  /* 0x000000b6b5b67221 */ /* 0x000fe20000010000 */
[----:B0-----:R-:W-:Y:S01]  /*5240*/  HFMA2.MMA R187, -RZ, RZ, 0, 1.1920928955078125e-07 ;  /* 0x00000002ffbb7435 */ /* 0x001fe200000001ff */
[----:B-1----:R-:W-:Y:S01]  /*5250*/  FADD.FTZ R185, R237, R188 ;  /* 0x000000bcedb97221 */ /* 0x002fe20000010000 */
[----:B------:R-:W-:Y:S01]  /*5260*/  MOV R189, 0xffffffff ;  /* 0xffffffff00bd7802 */ /* 0x000fe20000000f00 */
[----:B------:R-:W-:Y:S01]  /*5270*/  IMAD.MOV.U32 R188, RZ, RZ, 0x1f ;  /* 0x0000001fffbc7424 */ /* 0x000fe200078e00ff */
[----:B------:R-:W-:-:S02]  /*5280*/  MOV R184, R182 ;  /* 0x000000b600b87202 */ /* 0x000fc40000000f00 */
[----:B------:R-:W-:Y:S02]  /*5290*/  MOV R8, 0x52b0 ;  /* 0x000052b000087802 */ /* 0x000fe40000000f00 */
[----:B------:R-:W-:Y:S05]  /*52a0*/  CALL.REL.NOINC `($__internal_97_$__cuda_sm70_shflsync_down_p) ;  /* 0x0000017000007944 */ /* 0x000fea0003c00000 */
[----:B0-----:R-:W-:Y:S01]  /*52b0*/  HFMA2.MMA R187, -RZ, RZ, 0, 1.1920928955078125e-07 ;  /* 0x00000002ffbb7435 */ /* 0x001fe200000001ff */
[----:B-1----:R-:W-:Y:S01]  /*52c0*/  IMAD.MOV.U32 R181, RZ, RZ, R188 ;  /* 0x000000ffffb57224 */ /* 0x002fe200078e00bc */
[----:B------:R-:W-:Y:S01]  /*52d0*/  MOV R184, R185 ;  /* 0x000000b900b87202 */ /* 0x000fe20000000f00 */
[----:B------:R-:W-:Y:S01]  /*52e0*/  IMAD.MOV.U32 R188, RZ, RZ, 0x1f ;  /* 0x0000001fffbc7424 */ /* 0x000fe200078e00ff */
[----:B------:R-:W-:Y:S02]  /*52f0*/  MOV R189, 0xffffffff ;  /* 0xffffffff00bd7802 */ /* 0x000fe40000000f00 */
[----:B------:R-:W-:Y:S02]  /*5300*/  MOV R8, 0x5320 ;  /* 0x0000532000087802 */ /* 0x000fe40000000f00 */
[----:B------:R-:W-:Y:S05]  /*5310*/  CALL.REL.NOINC `($__internal_97_$__cuda_sm70_shflsync_down_p) ;  /* 0x0000010000007944 */ /* 0x000fea0003c00000 */
[----:B------:R-:W-:Y:S01]  /*5320*/  FADD.FTZ R183, R181, R182 ;  /* 0x000000b6b5b77221 */ /* 0x000fe20000010000 */
[----:B0-----:R-:W-:Y:S01]  /*5330*/  HFMA2.MMA R187, -RZ, RZ, 0, 5.9604644775390625e-08 ;  /* 0x00000001ffbb7435 */ /* 0x001fe200000001ff */
[----:B-1----:R-:W-:Y:S01]  /*5340*/  FADD.FTZ R185, R185, R188 ;  /* 0x000000bcb9b97221 */ /* 0x002fe20000010000 */
[----:B------:R-:W-:Y:S01]  /*5350*/  MOV R189, 0xffffffff ;  /* 0xffffffff00bd7802 */ /* 0x000fe20000000f00 */
[----:B------:R-:W-:Y:S01]  /*5360*/  IMAD.MOV.U32 R188, RZ, RZ, 0x1f ;  /* 0x0000001fffbc7424 */ /* 0x000fe200078e00ff */
[----:B------:R-:W-:-:S02]  /*5370*/  MOV R184, R183 ;  /* 0x000000b700b87202 */ /* 0x000fc40000000f00 */
[----:B------:R-:W-:Y:S02]  /*5380*/  MOV R8, 0x53a0 ;  /* 0x000053a000087802 */ /* 0x000fe40000000f00 */
[----:B------:R-:W-:Y:S05]  /*5390*/  CALL.REL.NOINC `($__internal_97_$__cuda_sm70_shflsync_down_p) ;  /* 0x0000008000007944 */ /* 0x000fea0003c00000 */
[----:B0-----:R-:W-:Y:S01]  /*53a0*/  HFMA2.MMA R187, -RZ, RZ, 0, 5.9604644775390625e-08 ;  /* 0x00000001ffbb7435 */ /* 0x001fe200000001ff */
[----:B-1----:R-:W-:Y:S01]  /*53b0*/  IMAD.MOV.U32 R186, RZ, RZ, R188 ;  /* 0x000000ffffba7224 */ /* 0x002fe200078e00bc */
[----:B------:R-:W-:Y:S01]  /*53c0*/  MOV R184, R185 ;  /* 0x000000b900b87202 */ /* 0x000fe20000000f00 */
[----:B------:R-:W-:Y:S01]  /*53d0*/  IMAD.MOV.U32 R188, RZ, RZ, 0x1f ;  /* 0x0000001fffbc7424 */ /* 0x000fe200078e00ff */
[----:B------:R-:W-:Y:S02]  /*53e0*/  MOV R189, 0xffffffff ;  /* 0xffffffff00bd7802 */ /* 0x000fe40000000f00 */
[----:B------:R-:W-:Y:S02]  /*53f0*/  MOV R8, 0x5410 ;  /* 0x0000541000087802 */ /* 0x000fe40000000f00 */
[----:B------:R-:W-:Y:S05]  /*5400*/  CALL.REL.NOINC `($__internal_97_$__cuda_sm70_shflsync_down_p) ;  /* 0x0000001000007944 */ /* 0x000fea0003c00000 */
[----:B01----:R-:W-:Y:S05]  /*5410*/  BRA `(.L_x_4625) ;  /* 0xffffc6e000007947 */ /* 0x003fea000383ffff */
        .weak           $__internal_97_$__cuda_sm70_shflsync_down_p
        .type           $__internal_97_$__cuda_sm70_shflsync_down_p,@function
        .size           $__internal_97_$__cuda_sm70_shflsync_down_p,(.L_x_9351 - $__internal_97_$__cuda_sm70_shflsync_down_p)
$__internal_97_$__cuda_sm70_shflsync_down_p:
[----:B------:R-:W-:Y:S01]  /*5420*/  HFMA2.MMA R9, -RZ, RZ, 0, 0 ;  /* 0x00000000ff097435 */ /* 0x000fe200000001ff */
[----:B------:R-:W-:Y:S04]  /*5430*/  WARPSYNC R189 ;  /* 0x000000bd00007348 */ /* 0x000fe80003800000 */
[----:B------:R0:W1:Y:S01]  /*5440*/  SHFL.DOWN PT, R188, R184, R187, R188 ;  /* 0x080000bbb8bc7389 */ /* 0x00006200000e00bc */
[----:B------:R-:W-:Y:S05]  /*5450*/  RET.REL.NODEC R8 `(_ZN10layer_norm13ln_bwd_kernelINS_13Kernel_traitsIf13__nv_bfloat16fS2_fjLj3072ELj1ELj1ELj4ELj16ENS_18Kernel_traits_baseILj3072EfS2_fS2_fjLj128EEEEELb1ELb1ELb1ELb0EEEvNS_9BwdParamsE) ;  /* 0xffffaba008007950 */ /* 0x000fea0003c3ffff */
.L_x_4626:
        /* <DEDUP_REMOVED lines=10> */
.L_x_9351:


//--------------------- .text._ZN10layer_norm22ln_bwd_finalize_kernelINS_22Kernel_traits_finalizeILj3072Ef13__nv_bfloat16fS2_fjLb1ELj1024ELj4ENS_18Kernel_traits_baseILj3072EfS2_fS2_fjLj1024EEEEELb1ELb1EEEvNS_9BwdParamsE --------------------------
	.section	.text._ZN10layer_norm22ln_bwd_finalize_kernelINS_22Kernel_traits_finalizeILj3072Ef13__nv_bfloat16fS2_fjLb1ELj1024ELj4ENS_18Kernel_traits_baseILj3072EfS2_fS2_fjLj1024EEEEELb1ELb1EEEvNS_9BwdParamsE,"ax",@progbits
	.sectioninfo	@"SHI_REGISTERS=32"
	.align	128
        .global         _ZN10layer_norm22ln_bwd_finalize_kernelINS_22Kernel_traits_finalizeILj3072Ef13__nv_bfloat16fS2_fjLb1ELj1024ELj4ENS_18Kernel_traits_baseILj3072EfS2_fS2_fjLj1024EEEEELb1ELb1EEEvNS_9BwdParamsE
        .type           _ZN10layer_norm22ln_bwd_finalize_kernelINS_22Kernel_traits_finalizeILj3072Ef13__nv_bfloat16fS2_fjLb1ELj1024ELj4ENS_18Kernel_traits_baseILj3072EfS2_fS2_fjLj1024EEEEELb1ELb1EEEvNS_9BwdParamsE,@function
        .size           _ZN10layer_norm22ln_bwd_finalize_kernelINS_22Kernel_traits_finalizeILj3072Ef13__nv_bfloat16fS2_fjLb1ELj1024ELj4ENS_18Kernel_traits_baseILj3072EfS2_fS2_fjLj1024EEEEELb1ELb1EEEvNS_9BwdParamsE,(.L_x_9352 - _ZN10layer_norm22ln_bwd_finalize_kernelINS_22Kernel_traits_finalizeILj3072Ef13__nv_bfloat16fS2_fjLb1ELj1024ELj4ENS_18Kernel_traits_baseILj3072EfS2_fS2_fjLj1024EEEEELb1ELb1EEEvNS_9BwdParamsE)
        .other          _ZN10layer_norm22ln_bwd_finalize_kernelINS_22Kernel_traits_finalizeILj3072Ef13__nv_bfloat16fS2_fjLb1ELj1024ELj4ENS_18Kernel_traits_baseILj3072EfS2_fS2_fjLj1024EEEEELb1ELb1EEEvNS_9BwdParamsE,@"STO_CUDA_ENTRY STV_DEFAULT"
_ZN10layer_norm22ln_bwd_finalize_kernelINS_22Kernel_traits_finalizeILj3072Ef13__nv_bfloat16fS2_fjLb1ELj1024ELj4ENS_18Kernel_traits_baseILj3072EfS2_fS2_fjLj1024EEEEELb1ELb1EEEvNS_9BwdParamsE:
.text._ZN10layer_norm22ln_bwd_finalize_kernelINS_22Kernel_traits_finalizeILj3072Ef13__nv_bfloat16fS2_fjLb1ELj1024ELj4ENS_18Kernel_traits_baseILj3072EfS2_fS2_fjLj1024EEEEELb1ELb1EEEvNS_9BwdParamsE:
        /* <DEDUP_REMOVED lines=19> */
.L_x_4639:
        /* <DEDUP_REMOVED lines=32> */
.L_x_4631:
        /* <DEDUP_REMOVED lines=47> */
.L_x_4630:
[----:B------:R-:W-:Y:S05]  /*0620*/  BSYNC B1 ;  /* 0x0000000000017941 */ /* 0x000fea0003800000 */
.L_x_4629:
        /* <DEDUP_REMOVED lines=29> */
.L_x_4633:
[----:B------:R-:W-:Y:S05]  /*0800*/  BSYNC B1 ;  /* 0x0000000000017941 */ /* 0x000fea0003800000 */
.L_x_4632:
        /* <DEDUP_REMOVED lines=13> */
.L_x_4628:
[----:B------:R-:W-:Y:S05]  /*08e0*/  BSYNC B0 ;  /* 0x0000000000007941 */ /* 0x000fea0003800000 */
.L_x_4627:
        /* <DEDUP_REMOVED lines=12> */
.L_x_4640:
        /* <DEDUP_REMOVED lines=27> */
.L_x_4641:
        /* <DEDUP_REMOVED lines=9> */
.L_x_4634:
        /* <DEDUP_REMOVED lines=16> */
.L_x_4638:
[----:B------:R-:W-:Y:S05]  /*0cf0*/  BSYNC B0 ;  /* 0x0000000000007941 */ /* 0x000fea0003800000 */
.L_x_4637:
[C---:B------:R-:W-:Y:S02]  /*0d00*/  ISETP.GT.U32.AND P1, PT, R4.reuse, -0xc01, PT ;  /* 0xfffff3ff0400780c */ /* 0x040fe40003f24070 */
[----:B------:R-:W-:-:S02]  /*0d10*/  IADD3 R4, R4, 0xc00, RZ ;  /* 0x00000c0004047810 */ /* 0x000fc40007ffe0ff */
[----:B------:R-:W-:-:S09]  /*0d20*/  IADD3 R5, R5, 0x600, RZ ;  /* 0x0000060005057810 */ /* 0x000fd20007ffe0ff */
[----:B012---:R-:W-:Y:S05]  /*0d30*/  @P1 BRA `(.L_x_4639) ;  /* 0xfffff3f000001947 */ /* 0x007fea000383ffff */
[----:B------:R-:W-:Y:S05]  /*0d40*/  EXIT ;  /* 0x000000000000794d */ /* 0x000fea0003800000 */
.L_x_4635:
[----:B------:R-:W-:Y:S01]  /*0d50*/  HFMA2.MMA R14, -RZ, RZ, 0, 1.847743988037109375e-06 ;  /* 0x0000001fff0e7435 */ /* 0x000fe200000001ff */
[----:B---3--:R-:W-:Y:S01]  /*0d60*/  IMAD.MOV.U32 R18, RZ, RZ, R10 ;  /* 0x000000ffff127224 */ /* 0x008fe200078e000a */
[----:B------:R-:W-:Y:S01]  /*0d70*/  MOV R17, 0x1 ;  /* 0x0000000100117802 */ /* 0x000fe20000000f00 */
[----:B------:R-:W-:Y:S01]  /*0d80*/  IMAD.MOV.U32 R19, RZ, RZ, -0x1 ;  /* 0xffffffffff137424 */ /* 0x000fe200078e00ff */
[----:B------:R-:W-:Y:S02]  /*0d90*/  MOV R8, 0xdb0 ;  /* 0x00000db000087802 */ /* 0x000fe40000000f00 */
[----:B012---:R-:W-:Y:S05]  /*0da0*/  CALL.REL.NOINC `($__internal_98_$__cuda_sm70_shflsync_bfly_p) ;  /* 0x0000059000007944 */ /* 0x007fea0003c00000 */
[----:B01----:R-:W-:Y:S05]  /*0db0*/  BRA `(.L_x_4640) ;  /* 0xfffffbf000007947 */ /* 0x003fea000383ffff */
.L_x_4636:
[----:B------:R-:W-:Y:S01]  /*0dc0*/  HFMA2.MMA R14, -RZ, RZ, 0, 1.847743988037109375e-06 ;  /* 0x0000001fff0e7435 */ /* 0x000fe200000001ff */
[----:B------:R-:W-:Y:S01]  /*0dd0*/  MOV R17, 0x2 ;  /* 0x0000000200117802 */ /* 0x000fe20000000f00 */
[----:B------:R-:W-:Y:S01]  /*0de0*/  IMAD.MOV.U32 R19, RZ, RZ, -0x1 ;  /* 0xffffffffff137424 */ /* 0x000fe200078e00ff */
[----:B------:R-:W-:-:S03]  /*0df0*/  MOV R8, 0xe10 ;  /* 0x00000e1000087802 */ /* 0x000fc60000000f00 */
[----:B0123--:R-:W-:Y:S05]  /*0e00*/  CALL.REL.NOINC `($__internal_98_$__cuda_sm70_shflsync_bfly_p) ;  /* 0x0000053000007944 */ /* 0x00ffea0003c00000 */
[----:B01----:R-:W-:Y:S01]  /*0e10*/  FADD.FTZ R18, R18, R14 ;  /* 0x0000000e12127221 */ /* 0x003fe20000010000 */
[----:B------:R-:W-:Y:S01]  /*0e20*/  HFMA2.MMA R14, -RZ, RZ, 0, 1.847743988037109375e-06 ;  /* 0x0000001fff0e7435 */ /* 0x000fe200000001ff */
[----:B------:R-:W-:Y:S01]  /*0e30*/  MOV R17, 0x4 ;  /* 0x0000000400117802 */ /* 0x000fe20000000f00 */
[----:B------:R-:W-:Y:S01]  /*0e40*/  IMAD.MOV.U32 R19, RZ, RZ, -0x1 ;  /* 0xffffffffff137424 */ /* 0x000fe200078e00ff */
[----:B------:R-:W-:-:S03]  /*0e50*/  MOV R8, 0xe70 ;  /* 0x00000e7000087802 */ /* 0x000fc60000000f00 */
[----:B------:R-:W-:Y:S05]  /*0e60*/  CALL.REL.NOINC `($__internal_98_$__cuda_sm70_shflsync_bfly_p) ;  /* 0x000004d000007944 */ /* 0x000fea0003c00000 */
[----:B01----:R-:W-:Y:S01]  /*0e70*/  FADD.FTZ R18, R18, R14 ;  /* 0x0000000e12127221 */ /* 0x003fe20000010000 */
[----:B------:R-:W-:Y:S01]  /*0e80*/  HFMA2.MMA R14, -RZ, RZ, 0, 1.847743988037109375e-06 ;  /* 0x0000001fff0e7435 */ /* 0x000fe200000001ff */
[----:B------:R-:W-:-:S02]  /*0e90*/  MOV R17, 0x8 ;  /* 0x0000000800117802 */ /* 0x000fc40000000f00 */
[----:B------:R-:W-:Y:S02]  /*0ea0*/  MOV R19, 0xffffffff ;  /* 0xffffffff00137802 */ /* 0x000fe40000000f00 */
[----:B------:R-:W-:Y:S02]  /*0eb0*/  MOV R8, 0xed0 ;  /* 0x00000ed000087802 */ /* 0x000fe40000000f00 */
[----:B------:R-:W-:Y:S05]  /*0ec0*/  CALL.REL.NOINC `($__internal_98_$__cuda_sm70_shflsync_bfly_p) ;  /* 0x0000047000007944 */ /* 0x000fea0003c00000 */
[----:B-1----:R-:W-:Y:S01]  /*0ed0*/  FADD.FTZ R10, R18, R14 ;  /* 0x0000000e120a7221 */ /* 0x002fe20000010000 */
[----:B------:R-:W-:Y:S01]  /*0ee0*/  HFMA2.MMA R14, -RZ, RZ, 0, 1.847743988037109375e-06 ;  /* 0x0000001fff0e7435 */ /* 0x000fe200000001ff */
[----:B0-----:R-:W-:Y:S01]  /*0ef0*/  IMAD.MOV.U32 R17, RZ, RZ, 0x10 ;  /* 0x00000010ff117424 */ /* 0x001fe200078e00ff */
[----:B------:R-:W-:Y:S02]  /*0f00*/  MOV R19, 0xffffffff ;  /* 0xffffffff00137802 */ /* 0x000fe40000000f00 */
[----:B------:R-:W-:Y:S02]  /*0f10*/  MOV R18, R10 ;  /* 0x0000000a00127202 */ /* 0x000fe40000000f00 */
[----:B------:R-:W-:Y:S02]  /*0f20*/  MOV R8, 0xf40 ;  /* 0x00000f4000087802 */ /* 0x000fe40000000f00 */
[----:B------:R-:W-:Y:S05]  /*0f30*/  CALL.REL.NOINC `($__internal_98_$__cuda_sm70_shflsync_bfly_p) ;  /* 0x0000040000007944 */ /* 0x000fea0003c00000 */
[----:B0-----:R-:W-:Y:S01]  /*0f40*/  HFMA2.MMA R17, -RZ, RZ, 0, 5.9604644775390625e-08 ;  /* 0x00000001ff117435 */ /* 0x001fe200000001ff */
[----:B-1----:R-:W-:Y:S01]  /*0f50*/  IMAD.MOV.U32 R13, RZ, RZ, R14 ;  /* 0x000000ffff0d7224 */ /* 0x002fe200078e000e */
[----:B------:R-:W-:Y:S01]  /*0f60*/  MOV R18, R15 ;  /* 0x0000000f00127202 */ /* 0x000fe20000000f00 */
[----:B------:R-:W-:Y:S01]  /*0f70*/  IMAD.MOV.U32 R19, RZ, RZ, -0x1 ;  /* 0xffffffffff137424 */ /* 0x000fe200078e00ff */
[----:B------:R-:W-:-:S02]  /*0f80*/  MOV R14, 0x1f ;  /* 0x0000001f000e7802 */ /* 0x000fc40000000f00 */
[----:B------:R-:W-:Y:S02]  /*0f90*/  MOV R8, 0xfb0 ;  /* 0x00000fb000087802 */ /* 0x000fe40000000f00 */
[----:B------:R-:W-:Y:S05]  /*0fa0*/  CALL.REL.NOINC `($__internal_98_$__cuda_sm70_shflsync_bfly_p) ;  /* 0x0000039000007944 */ /* 0x000fea0003c00000 */
[----:B0-----:R-:W-:Y:S01]  /*0fb0*/  HFMA2.MMA R17, -RZ, RZ, 0, 1.1920928955078125e-07 ;  /* 0x00000002ff117435 */ /* 0x001fe200000001ff */
[----:B-1----:R-:W-:Y:S01]  /*0fc0*/  FADD.FTZ R18, R15, R14 ;  /* 0x0000000e0f127221 */ /* 0x002fe20000010000 */
[----:B------:R-:W-:Y:S02]  /*0fd0*/  MOV R14, 0x1f ;  /* 0x0000001f000e7802 */ /* 0x000fe40000000f00 */
[----:B------:R-:W-:Y:S02]  /*0fe0*/  MOV R19, 0xffffffff ;  /* 0xffffffff00137802 */ /* 0x000fe40000000f00 */
[----:B------:R-:W-:Y:S02]  /*0ff0*/  MOV R8, 0x1010 ;  /* 0x0000101000087802 */ /* 0x000fe40000000f00 */
[----:B------:R-:W-:Y:S05]  /*1000*/  CALL.REL.NOINC `($__internal_98_$__cuda_sm70_shflsync_bfly_p) ;  /* 0x0000033000007944 */ /* 0x000fea0003c00000 */
[----:B01----:R-:W-:Y:S01]  /*1010*/  FADD.FTZ R18, R18, R14 ;  /* 0x0000000e12127221 */ /* 0x003fe20000010000 */
[----:B------:R-:W-:Y:S01]  /*1020*/  HFMA2.MMA R14, -RZ, RZ, 0, 1.847743988037109375e-06 ;  /* 0x0000001fff0e7435 */ /* 0x000fe200000001ff */
[----:B------:R-:W-:Y:S01]  /*1030*/  IMAD.MOV.U32 R17, RZ, RZ, 0x4 ;  /* 0x00000004ff117424 */ /* 0x000fe200078e00ff */
[----:B------:R-:W-:Y:S02]  /*1040*/  MOV R19, 0xffffffff ;  /* 0xffffffff00137802 */ /* 0x000fe40000000f00 */
[----:B------:R-:W-:-:S02]  /*1050*/  MOV R8, 0x1070 ;  /* 0x0000107000087802 */ /* 0x000fc40000000f00 */
[----:B------:R-:W-:Y:S05]  /*1060*/  CALL.REL.NOINC `($__internal_98_$__cuda_sm70_shflsync_bfly_p) ;  /* 0x000002d000007944 */ /* 0x000fea0003c00000 */
[----:B0-----:R-:W-:Y:S01]  /*1070*/  HFMA2.MMA R17, -RZ, RZ, 0, 4.76837158203125e-07 ;  /* 0x00000008ff117435 */ /* 0x001fe200000001ff */
[----:B-1----:R-:W-:Y:S01]  /*1080*/  FADD.FTZ R18, R18, R14 ;  /* 0x0000000e12127221 */ /* 0x002fe20000010000 */
[----:B------:R-:W-:Y:S01]  /*1090*/  MOV R19, 0xffffffff ;  /* 0xffffffff00137802 */ /* 0x000fe20000000f00 */
[----:B------:R-:W-:Y:S01]  /*10a0*/  IMAD.MOV.U32 R14, RZ, RZ, 0x1f ;  /* 0x0000001fff0e7424 */ /* 0x000fe200078e00ff */
[----:B------:R-:W-:-:S02]  /*10b0*/  MOV R8, 0x10d0 ;  /* 0x000010d000087802 */ /* 0x000fc40000000f00 */
[----:B------:R-:W-:Y:S05]  /*10c0*/  CALL.REL.NOINC `($__internal_98_$__cuda_sm70_shflsync_bfly_p) ;  /* 0x0000027000007944 */ /* 0x000fea0003c00000 */
[----:B-1----:R-:W-:Y:S01]  /*10d0*/  FADD.FTZ R12, R18, R14 ;  /* 0x0000000e120c7221 */ /* 0x002fe20000010000 */
[----:B0-----:R-:W-:Y:S01]  /*10e0*/  HFMA2.MMA R17, -RZ, RZ, 0, 9.5367431640625e-07 ;  /* 0x00000010ff117435 */ /* 0x001fe200000001ff */
[----:B------:R-:W-:Y:S01]  /*10f0*/  MOV R14, 0x1f ;  /* 0x0000001f000e7802 */ /* 0x000fe20000000f00 */
[----:B------:R-:W-:Y:S01]  /*1100*/  IMAD.MOV.U32 R19, RZ, RZ, -0x1 ;  /* 0xffffffffff137424 */ /* 0x000fe200078e00ff */
[----:B------:R-:W-:-:S02]  /*1110*/  MOV R8, 0x1140 ;  /* 0x0000114000087802 */ /* 0x000fc40000000f00 */
[----:B------:R-:W-:Y:S02]  /*1120*/  MOV R18, R12 ;  /* 0x0000000c00127202 */ /* 0x000fe40000000f00 */
[----:B------:R-:W-:Y:S05]  /*1130*/  CALL.REL.NOINC `($__internal_98_$__cuda_sm70_shflsync_bfly_p) ;  /* 0x0000020000007944 */ /* 0x000fea0003c00000 */
[----:B-1----:R-:W-:Y:S01]  /*1140*/  MOV R15, R14 ;  /* 0x0000000e000f7202 */ /* 0x002fe20000000f00 */
[----:B------:R-:W-:Y:S01]  /*1150*/  HFMA2.MMA R14, -RZ, RZ, 0, 1.847743988037109375e-06 ;  /* 0x0000001fff0e7435 */ /* 0x000fe200000001ff */
[----:B0-----:R-:W-:Y:S01]  /*1160*/  MOV R18, R11 ;  /* 0x0000000b00127202 */ /* 0x001fe20000000f00 */
[----:B------:R-:W-:Y:S01]  /*1170*/  IMAD.MOV.U32 R17, RZ, RZ, 0x1 ;  /* 0x00000001ff117424 */ /* 0x000fe200078e00ff */
[----:B------:R-:W-:Y:S02]  /*1180*/  MOV R19, 0xffffffff ;  /* 0xffffffff00137802 */ /* 0x000fe40000000f00 */
[----:B------:R-:W-:Y:S02]  /*1190*/  MOV R8, 0x11b0 ;  /* 0x000011b000087802 */ /* 0x000fe40000000f00 */
[----:B------:R-:W-:Y:S05]  /*11a0*/  CALL.REL.NOINC `($__internal_98_$__cuda_sm70_shflsync_bfly_p) ;  /* 0x0000019000007944 */ /* 0x000fea0003c00000 */
[----:B0-----:R-:W-:Y:S01]  /*11b0*/  HFMA2.MMA R17, -RZ, RZ, 0, 1.1920928955078125e-07 ;  /* 0x00000002ff117435 */ /* 0x001fe200000001ff */
[----:B-1----:R-:W-:Y:S01]  /*11c0*/  FADD.FTZ R18, R11, R14 ;  /* 0x0000000e0b127221 */ /* 0x002fe20000010000 */
[----:B------:R-:W-:Y:S01]  /*11d0*/  MOV R19, 0xffffffff ;  /* 0xffffffff00137802 */ /* 0x000fe20000000f00 */
[----:B------:R-:W-:Y:S01]  /*11e0*/  IMAD.MOV.U32 R14, RZ, RZ, 0x1f ;  /* 0x0000001fff0e7424 */ /* 0x000fe200078e00ff */
[----:B------:R-:W-:-:S02]  /*11f0*/  MOV R8, 0x1210 ;  /* 0x0000121000087802 */ /* 0x000fc40000000f00 */
[----:B------:R-:W-:Y:S05]  /*1200*/  CALL.REL.NOINC `($__internal_98_$__cuda_sm70_shflsync_bfly_p) ;  /* 0x0000013000007944 */ /* 0x000fea0003c00000 */
[----:B0-----:R-:W-:Y:S01]  /*1210*/  HFMA2.MMA R17, -RZ, RZ, 0, 2.384185791015625e-07 ;  /* 0x00000004ff117435 */ /* 0x001fe200000001ff */
[----:B-1----:R-:W-:Y:S01]  /*1220*/  FADD.FTZ R18, R18, R14 ;  /* 0x0000000e12127221 */ /* 0x002fe20000010000 */
[----:B------:R-:W-:Y:S01]  /*1230*/  MOV R14, 0x1f ;  /* 0x0000001f000e7802 */ /* 0x000fe20000000f00 */
[----:B------:R-:W-:Y:S01]  /*1240*/  IMAD.MOV.U32 R19, RZ, RZ, -0x1 ;  /* 0xffffffffff137424 */ /* 0x000fe200078e00ff */
[----:B------:R-:W-:-:S02]  /*1250*/  MOV R8, 0x1270 ;  /* 0x0000127000087802 */ /* 0x000fc40000000f00 */
[----:B------:R-:W-:Y:S05]  /*1260*/  CALL.REL.NOINC `($__internal_98_$__cuda_sm70_shflsync_bfly_p) ;  /* 0x000000d000007944 */ /* 0x000fea0003c00000 */
[----:B0-----:R-:W-:Y:S01]  /*1270*/  HFMA2.MMA R17, -RZ, RZ, 0, 4.76837158203125e-07 ;  /* 0x00000008ff117435 */ /* 0x001fe200000001ff */
[----:B-1----:R-:W-:Y:S01]  /*1280*/  FADD.FTZ R18, R18, R14 ;  /* 0x0000000e12127221 */ /* 0x002fe20000010000 */
[----:B------:R-:W-:-:S02]  /*1290*/  MOV R14, 0x1f ;  /* 0x0000001f000e7802 */ /* 0x000fc40000000f00 */
[----:B------:R-:W-:Y:S02]  /*12a0*/  MOV R19, 0xffffffff ;  /* 0xffffffff00137802 */ /* 0x000fe40000000f00 */
[----:B------:R-:W-:Y:S02]  /*12b0*/  MOV R8, 0x12d0 ;  /* 0x000012d000087802 */ /* 0x000fe40000000f00 */
[----:B------:R-:W-:Y:S05]  /*12c0*/  CALL.REL.NOINC `($__internal_98_$__cuda_sm70_shflsync_bfly_p) ;  /* 0x0000007000007944 */ /* 0x000fea0003c00000 */
[----:B01----:R-:W-:Y:S01]  /*12d0*/  FADD.FTZ R18, R18, R14 ;  /* 0x0000000e12127221 */ /* 0x003fe20000010000 */
[----:B------:R-:W-:Y:S01]  /*12e0*/  HFMA2.MMA R14, -RZ, RZ, 0, 1.847743988037109375e-06 ;  /* 0x0000001fff0e7435 */ /* 0x000fe200000001ff */
[----:B------:R-:W-:Y:S01]  /*12f0*/  IMAD.MOV.U32 R17, RZ, RZ, 0x10 ;  /* 0x00000010ff117424 */ /* 0x000fe200078e00ff */
[----:B------:R-:W-:Y:S02]  /*1300*/  MOV R19, 0xffffffff ;  /* 0xffffffff00137802 */ /* 0x000fe40000000f00 */
[----:B------:R-:W-:Y:S02]  /*1310*/  MOV R8, 0x1330 ;  /* 0x0000133000087802 */ /* 0x000fe40000000f00 */
[----:B------:R-:W-:Y:S05]  /*1320*/  CALL.REL.NOINC `($__internal_98_$__cuda_sm70_shflsync_bfly_p) ;  /* 0x0000001000007944 */ /* 0x000fea0003c00000 */
[----:B01----:R-:W-:Y:S05]  /*1330*/  BRA `(.L_x_4641) ;  /* 0xfffff82000007947 */ /* 0x003fea000383ffff */
        .weak           $__internal_98_$__cuda_sm70_shflsync_bfly_p
        .type           $__internal_98_$__cuda_sm70_shflsync_bfly_p,@function
        .size           $__internal_98_$__cuda_sm70_shflsync_bfly_p,(.L_x_9352 - $__internal_98_$__cuda_sm70_shflsync_bfly_p)
$__internal_98_$__cuda_sm70_shflsync_bfly_p:
[----:B------:R-:W-:Y:S01]  /*1340*/  HFMA2.MMA R9, -RZ, RZ, 0, 0 ;  /* 0x00000000ff097435 */ /* 0x000fe200000001ff */
[----:B------:R-:W-:Y:S04]  /*1350*/  WARPSYNC R19 ;  /* 0x0000001300007348 */ /* 0x000fe80003800000 */
[----:B------:R0:W1:Y:S01]  /*1360*/  SHFL.BFLY PT, R14, R18, R17, R14 ;  /* 0x0c000011120e7389 */ /* 0x00006200000e000e */
[----:B------:R-:W-:Y:S05]  /*1370*/  RET.REL.NODEC R8 `(_ZN10layer_norm22ln_bwd_finalize_kernelINS_22Kernel_traits_finalizeILj3072Ef13__nv_bfloat16fS2_fjLb1ELj1024ELj4ENS_18Kernel_traits_baseILj3072EfS2_fS2_fjLj1024EEEEELb1ELb1EEEvNS_9BwdParamsE) ;  /* 0xffffec8008007950 */ /* 0x000fea0003c3ffff */
.L_x_4642:
        /* <DEDUP_REMOVED lines=16> */
.L_x_9352:


//--------------------- .text._ZN10layer_norm13ln_bwd_kernelINS_13Kernel_traitsIf13__nv_bfloat16fS2_fjLj3072ELj1ELj1ELj4ELj16ENS_18Kernel_traits_baseILj3072EfS2_fS2_fjLj128EEEEELb1ELb1ELb1ELb1EEEvNS_9BwdParamsE --------------------------
	.section	.text._ZN10layer_norm13ln_bwd_kernelINS_13Kernel_traitsIf13__nv_bfloat16fS2_fjLj3072ELj1ELj1ELj4ELj16ENS_18Kernel_traits_baseILj3072EfS2_fS2_fjLj128EEEEELb1ELb1ELb1ELb1EEEvNS_9BwdParamsE,"ax",@progbits
	.sectioninfo	@"SHI_REGISTERS=252"
	.align	128
        .global         _ZN10layer_norm13ln_bwd_kernelINS_13Kernel_traitsIf13__nv_bfloat16fS2_fjLj3072ELj1ELj1ELj4ELj16ENS_18Kernel_traits_baseILj3072EfS2_fS2_fjLj128EEEEELb1ELb1ELb1ELb1EEEvNS_9BwdParamsE
        .type           _ZN10layer_norm13ln_bwd_kernelINS_13Kernel_traitsIf13__nv_bfloat16fS2_fjLj3072ELj1ELj1ELj4ELj16ENS_18Kernel_traits_baseILj3072EfS2_fS2_fjLj128EEEEELb1ELb1ELb1ELb1EEEvNS_9BwdParamsE,@function
        .size           _ZN10layer_norm13ln_bwd_kernelINS_13Kernel_traitsIf13__nv_bfloat16fS2_fjLj3072ELj1ELj1ELj4ELj16ENS_18Kernel_traits_baseILj3072EfS2_fS2_fjLj128EEEEELb1ELb1ELb1ELb1EEEvNS_9BwdParamsE,(.L_x_9353 - _ZN10layer_norm13ln_bwd_kernelINS_13Kernel_traitsIf13__nv_bfloat16fS2_fjLj3072ELj1ELj1ELj4ELj16ENS_18Kernel_traits_baseILj3072EfS2_fS2_fjLj128EEEEELb1ELb1ELb1ELb1EEEvNS_9BwdParamsE)
        .other          _ZN10layer_norm13ln_bwd_kernelINS_13Kernel_traitsIf13__nv_bfloat16fS2_fjLj3072ELj1ELj1ELj4ELj16ENS_18Kernel_traits_baseILj3072EfS2_fS2_fjLj128EEEEELb1ELb1ELb1ELb1EEEvNS_9BwdParamsE,@"STO_CUDA_ENTRY STV_DEFAULT"
_ZN10layer_norm13ln_bwd_kernelINS_13Kernel_traitsIf13__nv_bfloat16fS2_fjLj3072ELj1ELj1ELj4ELj16ENS_18Kernel_traits_baseILj3072EfS2_fS2_fjLj128EEEEELb1ELb1ELb1ELb1EEEvNS_9BwdParamsE:
.text._ZN10layer_norm13ln_bwd_kernelINS_13Kernel_traitsIf13__nv_bfloat16fS2_fjLj3072ELj1ELj1ELj4ELj16ENS_18Kernel_traits_baseILj3072EfS2_fS2_fjLj128EEEEELb1ELb1ELb1ELb1EEEvNS_9BwdParamsE:
        /* <DEDUP_REMOVED lines=44> */
.L_x_4643:
[----:B------:R-:W-:-:S04]  /*02c0*/  SHF.L.U32 R0, R6, 0x5, RZ ;  /* 0x0000000506007819 */ /* 0x000fc800000006ff */
[----:B------:R-:W-:-:S04]  /*02d0*/  LOP3.LUT R0, R0, 0xfe0, RZ, 0xc0, !PT ;  /* 0x00000fe000007812 */ /* 0x000fc800078ec0ff */
[C---:B------:R-:W-:Y:S01]  /*02e0*/  IADD3 R8, P1, R0.reuse, c[0x0][0x1c8], RZ ;  /* 0x0000720000087a10 */ /* 0x040fe20007f3e0ff */
[----:B------:R-:W0:Y:S01]  /*02f0*/  LDC.U8 R4, c[0x0][0x1f0] ;  /* 0x00007c00ff047b82 */ /* 0x000e220000000000 */
[----:B------:R-:W-:Y:S02]  /*0300*/  IADD3 R2, P0, R0, c[0x0][0x1b0], RZ ;  /* 0x00006c0000027a10 */ /* 0x000fe40007f1e0ff */
[----:B------:R-:W-:Y:S01]  /*0310*/  IADD3.X R9, RZ, c[0x0][0x1cc], RZ, P1, !PT ;  /* 0x00007300ff097a10 */ /* 0x000fe20000ffe4ff */
[----:B------:R-:W-:Y:S02]  /*0320*/  HFMA2.MMA R0, -RZ, RZ, 0, 5.9604644775390625e-08 ;  /* 0x00000001ff007435 */ /* 0x000fe400000001ff */
[----:B------:R-:W-:Y:S02]  /*0330*/  IMAD.X R3, RZ, RZ, c[0x0][0x1b4], P0 ;  /* 0x00006d00ff037624 */ /* 0x000fe400000e06ff */
[----:B------:R1:W5:Y:S04]  /*0340*/  LDG.E.128 R120, [R8.64] ;  /* 0x0000000408787981 */ /* 0x000368000c1e1d00 */
[----:B------:R1:W5:Y:S04]  /*0350*/  LDG.E.128 R124, [R8.64+0x10] ;  /* 0x00001004087c7981 */ /* 0x000368000c1e1d00 */
[----:B------:R1:W5:Y:S04]  /*0360*/  LDG.E.128 R128, [R8.64+0x1000] ;  /* 0x0010000408807981 */ /* 0x000368000c1e1d00 */
[----:B------:R1:W5:Y:S04]  /*0370*/  LDG.E.128 R132, [R8.64+0x1010] ;  /* 0x0010100408847981 */ /* 0x000368000c1e1d00 */
[----:B------:R1:W5:Y:S04]  /*0380*/  LDG.E.128 R136, [R8.64+0x2000] ;  /* 0x0020000408887981 */ /* 0x000368000c1e1d00 */
        /* <DEDUP_REMOVED lines=44> */
.L_x_4750:
[----:B------:R-:W-:-:S04]  /*0650*/  IMAD.MOV.U32 R188, RZ, RZ, 0x4 ;  /* 0x00000004ffbc7424 */ /* 0x000fc800078e00ff */
[----:B------:R-:W-:-:S05]  /*0660*/  IMAD.WIDE R194, R5, R188, c[0x0][0x1d8] ;  /* 0x0000760005c27625 */ /* 0x000fca00078e02bc */
[----:B------:R0:W2:Y:S01]  /*0670*/  LDG.E R196, [R194.64] ;  /* 0x00000004c2c47981 */ /* 0x0000a2000c1e1900 */
[----:B------:R-:W-:-:S04]  /*0680*/  IMAD.WIDE R190, R5, R188, c[0x0][0x1a8] ;  /* 0x00006a0005be7625 */ /* 0x000fc800078e02bc */
[C---:B------:R-:W-:Y:S01]  /*0690*/  IMAD R0, R5.reuse, c[0x0][0x168], RZ ;  /* 0x00005a0005007a24 */ /* 0x040fe200078e02ff */
[----:B-----5:R1:W5:Y:S01]  /*06a0*/  LDG.E R2, [R190.64] ;  /* 0x00000004be027981 */ /* 0x020362000c1e1900 */
[----:B------:R-:W-:Y:S01]  /*06b0*/  LOP3.LUT R184, R6, 0x7f, RZ, 0xc0, !PT ;  /* 0x0000007f06b87812 */ /* 0x000fe200078ec0ff */
[CC--:B------:R-:W-:Y:S02]  /*06c0*/  IMAD.WIDE R186, R5.reuse, R188.reuse, c[0x0][0x1d0] ;  /* 0x0000740005ba7625 */ /* 0x0c0fe400078e02bc */
[----:B------:R-:W-:Y:S02]  /*06d0*/  SHF.R.S32.HI R23, RZ, 0x1f, R0 ;  /* 0x0000001fff177819 */ /* 0x000fe40000011400 */
[----:B------:R-:W-:Y:S01]  /*06e0*/  IMAD.WIDE R188, R5, R188, c[0x0][0x1a0] ;  /* 0x0000680005bc7625 */ /* 0x000fe200078e02bc */
[----:B------:R-:W-:Y:S01]  /*06f0*/  MOV R185, 0x20 ;  /* 0x0000002000b97802 */ /* 0x000fe20000000f00 */
[----:B------:R-:W-:Y:S01]  /*0700*/  BSSY B0, `(.L_x_4645) ;  /* 0x0000119000007945 */ /* 0x000fe20003800000 */
[----:B------:R-:W-:Y:S01]  /*0710*/  LEA.HI R23, R23, R0, RZ, 0x3 ;  /* 0x0000000017177211 */ /* 0x000fe200078f18ff */
[----:B------:R3:W5:Y:S03]  /*0720*/  LDG.E R193, [R186.64] ;  /* 0x00000004bac17981 */ /* 0x000766000c1e1900 */
[----:B------:R-:W-:-:S02]  /*0730*/  LEA.HI.SX32 R192, R23, R184, 0x1d ;  /* 0x000000b817c07211 */ /* 0x000fc400078feaff */
[----:B------:R-:W-:Y:S02]  /*0740*/  IADD3 R5, R5, c[0x0][0x160], RZ ;  /* 0x0000580005057a10 */ /* 0x000fe40007ffe0ff */
[C---:B------:R-:W-:Y:S02]  /*0750*/  IADD3 R23, R192.reuse, 0x80, RZ ;  /* 0x00000080c0177810 */ /* 0x040fe40007ffe0ff */
[C---:B------:R-:W-:Y:S01]  /*0760*/  IADD3 R0, R192.reuse, 0x100, RZ ;  /* 0x00000100c0007810 */ /* 0x040fe20007ffe0ff */
[----:B0-----:R-:W-:Y:S01]  /*0770*/  IMAD.WIDE.U32 R194, R192, R185, c[0x0][0x218] ;  /* 0x00008600c0c27625 */ /* 0x001fe200078e00b9 */
[----:B------:R-:W-:-:S03]  /*0780*/  ISETP.GE.AND P4, PT, R5, c[0x0][0x164], PT ;  /* 0x0000590005007a0c */ /* 0x000fc60003f86270 */
[----:B------:R-:W-:-:S04]  /*0790*/  IMAD.WIDE.U32 R234, R23, R185, c[0x0][0x218] ;  /* 0x0000860017ea7625 */ /* 0x000fc800078e00b9 */
[----:B---3--:R-:W-:Y:S01]  /*07a0*/  IMAD.WIDE.U32 R186, R0, R185, c[0x0][0x218] ;  /* 0x0000860000ba7625 */ /* 0x008fe200078e00b9 */
[----:B--2---:R-:W-:-:S13]  /*07b0*/  ISETP.GT.AND P5, PT, R196, RZ, PT ;  /* 0x000000ffc400720c */ /* 0x004fda0003fa4270 */
[----:B------:R-:W-:Y:S05]  /*07c0*/  @P5 BRA `(.L_x_4646) ;  /* 0x000001a000005947 */ /* 0x000fea0003800000 */
[----:B-1---5:R-:W-:Y:S01]  /*07d0*/  ISETP.GE.AND P1, PT, R193, 0x1, PT ;  /* 0x00000001c100780c */ /* 0x022fe20003f26270 */
        /* <DEDUP_REMOVED lines=23> */
[----:B------:R-:W-:Y:S01]  /*0950*/  CS2R R188, SRZ ;  /* 0x0000000000bc7805 */ /* 0x000fe2000001ff00 */
[----:B------:R-:W-:Y:S05]  /*0960*/  BRA `(.L_x_4647) ;  /* 0x00000f2000007947 */ /* 0x000fea0003800000 */
.L_x_4646:
[----:B-1----:R-:W-:Y:S01]  /*0970*/  IADD3 R7, R196, -0x1, RZ ;  /* 0xffffffffc4077810 */ /* 0x002fe20007ffe0ff */
[----:B------:R0:W2:Y:S04]  /*0980*/  LDG.E R22, [R188.64] ;  /* 0x00000004bc167981 */ /* 0x0000a8000c1e1900 */
[----:B------:R-:W-:-:S05]  /*0990*/  IMAD R7, R7, c[0x0][0x168], RZ ;  /* 0x00005a0007077a24 */ /* 0x000fca00078e02ff */
[----:B------:R-:W-:-:S04]  /*09a0*/  SHF.R.S32.HI R8, RZ, 0x1f, R7 ;  /* 0x0000001fff087819 */ /* 0x000fc80000011407 */
[----:B------:R-:W-:Y:S02]  /*09b0*/  LEA.HI R7, R8, R7, RZ, 0x3 ;  /* 0x0000000708077211 */ /* 0x000fe400078f18ff */
[----:B------:R-:W-:Y:S02]  /*09c0*/  MOV R213, 0x10 ;  /* 0x0000001000d57802 */ /* 0x000fe40000000f00 */
        /* <DEDUP_REMOVED lines=9> */
[----:B------:R1:W4:Y:S02]  /*0a60*/  LDG.E.128 R16, [R20.64+0x10] ;  /* 0x0000100414107981 */ /* 0x000324000c1e1d00 */
[----:B------:R-:W-:-:S02]  /*0a70*/  IMAD.WIDE.U32 R196, R23, R185, c[0x0][0x188] ;  /* 0x0000620017c47625 */ /* 0x000fc400078e00b9 */
[----:B------:R-:W4:Y:S02]  /*0a80*/  LDG.E.128 R212, [R212.64] ;  /* 0x00000004d4d47981 */ /* 0x000f24000c1e1d00 */
[----:B------:R-:W-:Y:S02]  /*0a90*/  IMAD.WIDE.U32 R198, R0, R185, c[0x0][0x188] ;  /* 0x0000620000c67625 */ /* 0x000fe400078e00b9 */
[----:B0-----:R0:W4:Y:S04]  /*0aa0*/  LDG.E.128 R188, [R196.64] ;  /* 0x00000004c4bc7981 */ /* 0x001128000c1e1d00 */
[----:B------:R-:W4:Y:S04]  /*0ab0*/  LDG.E.128 R200, [R200.64] ;  /* 0x00000004c8c87981 */ /* 0x000f28000c1e1d00 */
[----:B------:R0:W4:Y:S04]  /*0ac0*/  LDG.E.128 R216, [R198.64+0x10] ;  /* 0x00001004c6d87981 */ /* 0x000128000c1e1d00 */
[----:B------:R0:W4:Y:S04]  /*0ad0*/  LDG.E.128 R204, [R196.64+0x10] ;  /* 0x00001004c4cc7981 */ /* 0x000128000c1e1d00 */
[----:B------:R0:W4:Y:S01]  /*0ae0*/  LDG.E.128 R208, [R198.64] ;  /* 0x00000004c6d07981 */ /* 0x000122000c1e1d00 */
[----:B-----5:R-:W-:-:S13]  /*0af0*/  ISETP.GE.AND P1, PT, R193, 0x1, PT ;  /* 0x00000001c100780c */ /* 0x020fda0003f26270 */
[----:B------:R-:W-:-:S05]  /*0b00*/  @P1 IADD3 R7, R193, -0x1, RZ ;  /* 0xffffffffc1071810 */ /* 0x000fca0007ffe0ff */
[----:B------:R-:W-:-:S05]  /*0b10*/  @P1 IMAD R7, R7, c[0x0][0x168], RZ ;  /* 0x00005a0007071a24 */ /* 0x000fca00078e02ff */
[----:B-1----:R-:W-:-:S04]  /*0b20*/  @P1 SHF.R.S32.HI R20, RZ, 0x1f, R7 ;  /* 0x0000001fff141819 */ /* 0x002fc80000011407 */
[----:B------:R-:W-:Y:S01]  /*0b30*/  @P1 LEA.HI R21, R20, R7, RZ, 0x3 ;  /* 0x0000000714151211 */ /* 0x000fe200078f18ff */
[----:B------:R-:W-:Y:S01]  /*0b40*/  HFMA2.MMA R7, -RZ, RZ, 0, 0 ;  /* 0x00000000ff077435 */ /* 0x000fe200000001ff */
[----:B------:R-:W-:-:S05]  /*0b50*/  IMAD.MOV.U32 R185, RZ, RZ, 0x8 ;  /* 0x00000008ffb97424 */ /* 0x000fca00078e00ff */
[----:B------:R-:W-:-:S04]  /*0b60*/  @P1 LEA.HI.SX32 R7, R21, R184, 0x1d ;  /* 0x000000b815071211 */ /* 0x000fc800078feaff */
[C---:B0-----:R-:W-:Y:S01]  /*0b70*/  IADD3 R196, R7.reuse, 0x80, RZ ;  /* 0x0000008007c47810 */ /* 0x041fe20007ffe0ff */
[----:B------:R-:W-:-:S04]  /*0b80*/  IMAD.WIDE.U32 R198, R7, R185, c[0x0][0x190] ;  /* 0x0000640007c67625 */ /* 0x000fc800078e00b9 */
[----:B------:R-:W-:Y:S02]  /*0b90*/  IMAD.WIDE.U32 R196, R196, R185, c[0x0][0x190] ;  /* 0x00006400c4c47625 */ /* 0x000fe400078e00b9 */
[----:B------:R-:W5:Y:S04]  /*0ba0*/  LDG.E.64 R198, [R198.64] ;  /* 0x00000004c6c67981 */ /* 0x000f68000c1e1b00 */
[----:B------:R-:W5:Y:S01]  /*0bb0*/  LDG.E.64 R196, [R196.64] ;  /* 0x00000004c4c47981 */ /* 0x000f62000c1e1b00 */
[----:B------:R-:W-:-:S04]  /*0bc0*/  ISETP.NE.U32.AND P0, PT, RZ, c[0x0][0x218], PT ;  /* 0x00008600ff007a0c */ /* 0x000fc80003f05070 */
[----:B------:R-:W-:Y:S02]  /*0bd0*/  ISETP.NE.AND.EX P0, PT, RZ, c[0x0][0x21c], PT, P0 ;  /* 0x00008700ff007a0c */ /* 0x000fe40003f05300 */
[----:B------:R-:W-:-:S05]  /*0be0*/  IADD3 R184, R7, 0x100, RZ ;  /* 0x0000010007b87810 */ /* 0x000fca0007ffe0ff */
[----:B------:R-:W-:-:S06]  /*0bf0*/  IMAD.WIDE.U32 R184, R184, R185, c[0x0][0x190] ;  /* 0x00006400b8b87625 */ /* 0x000fcc00078e00b9 */
        /* <DEDUP_REMOVED lines=8> */
[----:B--2---:R-:W-:-:S05]  /*0c80*/  FSEL R20, R22, RZ, !P0 ;  /* 0x000000ff16147208 */ /* 0x004fca0004000000 */
[C---:B---3--:R-:W-:Y:S01]  /*0c90*/  FADD.FTZ R11, -R20.reuse, R11 ;  /* 0x0000000b140b7221 */ /* 0x048fe20000010100 */
[--C-:B----4-:R-:W-:Y:S02]  /*0ca0*/  PRMT R221, RZ, 0x5410, R13.reuse ;  /* 0x00005410ffdd7816 */ /* 0x110fe4000000000d */
[----:B------:R-:W-:Y:S02]  /*0cb0*/  PRMT R220, RZ, 0x7610, R13 ;  /* 0x00007610ffdc7816 */ /* 0x000fe4000000000d */
[--C-:B0-----:R-:W-:Y:S01]  /*0cc0*/  PRMT R185, RZ, 0x5410, R15.reuse ;  /* 0x00005410ffb97816 */ /* 0x101fe2000000000f */
[C---:B------:R-:W-:Y:S01]  /*0cd0*/  FADD.FTZ R13, -R20.reuse, R16 ;  /* 0x00000010140d7221 */ /* 0x040fe20000010100 */
[----:B------:R-:W-:Y:S01]  /*0ce0*/  PRMT R184, RZ, 0x7610, R15 ;  /* 0x00007610ffb87816 */ /* 0x000fe2000000000f */
[C---:B------:R-:W-:Y:S01]  /*0cf0*/  FADD.FTZ R15, -R20.reuse, R18 ;  /* 0x00000012140f7221 */ /* 0x040fe20000010100 */
[----:B------:R-:W-:Y:S01]  /*0d00*/  PRMT R223, RZ, 0x5410, R12 ;  /* 0x00005410ffdf7816 */ /* 0x000fe2000000000c */
[C---:B------:R-:W-:Y:S01]  /*0d10*/  FADD.FTZ R19, -R20.reuse, R19 ;  /* 0x0000001314137221 */ /* 0x040fe20000010100 */
[--C-:B------:R-:W-:Y:S01]  /*0d20*/  PRMT R233, RZ, 0x5410, R215.reuse ;  /* 0x00005410ffe97816 */ /* 0x100fe200000000d7 */
[C---:B------:R-:W-:Y:S01]  /*0d30*/  FADD.FTZ R7, -R20.reuse, R8 ;  /* 0x0000000814077221 */ /* 0x040fe20000010100 */
[----:B-1----:R-:W-:Y:S01]  /*0d40*/  PRMT R234, RZ, 0x7610, R215 ;  /* 0x00007610ffea7816 */ /* 0x002fe200000000d7 */
        /* <DEDUP_REMOVED lines=8> */
[----:B------:R-:W-:Y:S01]  /*0dd0*/  FADD.FTZ R215, -R20, R217 ;  /* 0x000000d914d77221 */ /* 0x000fe20000010100 */
[----:B------:R-:W-:Y:S01]  /*0de0*/  PRMT R222, RZ, 0x7610, R12 ;  /* 0x00007610ffde7816 */ /* 0x000fe2000000000c */
[----:B------:R-:W-:Y:S01]  /*0df0*/  FMUL.FTZ R11, R2, R13 ;  /* 0x0000000d020b7220 */ /* 0x000fe20000410000 */
[--C-:B------:R-:W-:Y:S01]  /*0e00*/  PRMT R225, RZ, 0x5410, R201.reuse ;  /* 0x00005410ffe17816 */ /* 0x100fe200000000c9 */
[----:B------:R-:W-:Y:S01]  /*0e10*/  FADD.FTZ R203, -R20, R206 ;  /* 0x000000ce14cb7221 */ /* 0x000fe20000010100 */
[----:B------:R-:W-:Y:S01]  /*0e20*/  PRMT R224, RZ, 0x7610, R201 ;  /* 0x00007610ffe07816 */ /* 0x000fe200000000c9 */
[----:B------:R-:W-:-:S02]  /*0e30*/  FMUL.FTZ R13, R2, R15 ;  /* 0x0000000f020d7220 */ /* 0x000fc40000410000 */
[----:B------:R-:W-:Y:S02]  /*0e40*/  FADD.FTZ R209, -R20, R209 ;  /* 0x000000d114d17221 */ /* 0x000fe40000010100 */
[----:B------:R-:W-:Y:S02]  /*0e50*/  FMUL.FTZ R14, R2, R19 ;  /* 0x00000013020e7220 */ /* 0x000fe40000410000 */
[----:B------:R-:W-:Y:S02]  /*0e60*/  FADD.FTZ R9, -R20, R9 ;  /* 0x0000000914097221 */ /* 0x000fe40000010100 */
[----:B------:R-:W-:Y:S02]  /*0e70*/  FMUL.FTZ R7, R2, R7 ;  /* 0x0000000702077220 */ /* 0x000fe40000410000 */
        /* <DEDUP_REMOVED lines=8> */
[----:B------:R-:W-:-:S02]  /*0f00*/  FADD.FTZ R66, R66, R185 ;  /* 0x000000b942427221 */ /* 0x000fc40000010000 */
[-C--:B------:R-:W-:Y:S02]  /*0f10*/  FFMA.FTZ R90, R13, R185.reuse, R90 ;  /* 0x000000b90d5a7223 */ /* 0x080fe4000001005a */
[----:B------:R-:W-:Y:S02]  /*0f20*/  FMUL.FTZ R212, R102, R185 ;  /* 0x000000b966d47220 */ /* 0x000fe40000410000 */
[----:B------:R-:W-:Y:S02]  /*0f30*/  FADD.FTZ R67, R67, R184 ;  /* 0x000000b843437221 */ /* 0x000fe40000010000 */
[-C--:B------:R-:W-:Y:S02]  /*0f40*/  FFMA.FTZ R91, R14, R184.reuse, R91 ;  /* 0x000000b80e5b7223 */ /* 0x080fe4000001005b */
[----:B------:R-:W-:Y:S02]  /*0f50*/  FMUL.FTZ R215, R103, R184 ;  /* 0x000000b867d77220 */ /* 0x000fe40000410000 */
[----:B------:R-:W-:-:S02]  /*0f60*/  FMUL.FTZ R8, R2, R9 ;  /* 0x0000000902087220 */ /* 0x000fc40000410000 */
[----:B------:R-:W-:Y:S02]  /*0f70*/  FMUL.FTZ R209, R97, R222 ;  /* 0x000000de61d17220 */ /* 0x000fe40000410000 */
[----:B------:R-:W-:Y:S02]  /*0f80*/  FADD.FTZ R184, RZ, R206 ;  /* 0x000000ceffb87221 */ /* 0x000fe40000010000 */
[----:B------:R-:W-:Y:S02]  /*0f90*/  FFMA.FTZ R185, R7, R206, RZ ;  /* 0x000000ce07b97223 */ /* 0x000fe400000100ff */
        /* <DEDUP_REMOVED lines=8> */
[----:B------:R-:W-:-:S02]  /*1020*/  FADD.FTZ R187, R184, R209 ;  /* 0x000000d1b8bb7221 */ /* 0x000fc40000010000 */
[----:B------:R-:W-:Y:S02]  /*1030*/  FFMA.FTZ R185, R8, R209, R185 ;  /* 0x000000d108b97223 */ /* 0x000fe400000100b9 */
[C---:B------:R-:W-:Y:S01]  /*1040*/  FADD.FTZ R241, -R20.reuse, R190 ;  /* 0x000000be14f17221 */ /* 0x040fe20000010100 */
[--C-:B------:R-:W-:Y:S01]  /*1050*/  PRMT R190, RZ, 0x7610, R202.reuse ;  /* 0x00007610ffbe7816 */ /* 0x100fe200000000ca */
[----:B------:R-:W-:Y:S01]  /*1060*/  FADD.FTZ R243, -R20, R191 ;  /* 0x000000bf14f37221 */ /* 0x000fe20000010100 */
[----:B------:R-:W-:Y:S01]  /*1070*/  PRMT R191, RZ, 0x5410, R202 ;  /* 0x00005410ffbf7816 */ /* 0x000fe200000000ca */
[----:B------:R-:W-:Y:S02]  /*1080*/  FMUL.FTZ R202, R2, R211 ;  /* 0x000000d302ca7220 */ /* 0x000fe40000410000 */
[----:B------:R-:W-:Y:S02]  /*1090*/  FMUL.FTZ R211, R99, R220 ;  /* 0x000000dc63d37220 */ /* 0x000fe40000410000 */
[----:B------:R-:W-:-:S02]  /*10a0*/  FADD.FTZ R184, R187, R208 ;  /* 0x000000d0bbb87221 */ /* 0x000fc40000010000 */
[----:B------:R-:W-:Y:S01]  /*10b0*/  FFMA.FTZ R185, R9, R208, R185 ;  /* 0x000000d009b97223 */ /* 0x000fe200000100b9 */
[----:B------:R-:W-:Y:S01]  /*10c0*/  PRMT R229, RZ, 0x5410, R213 ;  /* 0x00005410ffe57816 */ /* 0x000fe200000000d5 */
[C---:B------:R-:W-:Y:S01]  /*10d0*/  FADD.FTZ R205, -R20.reuse, R205 ;  /* 0x000000cd14cd7221 */ /* 0x040fe20000010100 */
[----:B------:R-:W-:Y:S01]  /*10e0*/  PRMT R228, RZ, 0x7610, R213 ;  /* 0x00007610ffe47816 */ /* 0x000fe200000000d5 */
[C---:B------:R-:W-:Y:S02]  /*10f0*/  FADD.FTZ R213, -R20.reuse, R216 ;  /* 0x000000d814d57221 */ /* 0x040fe40000010100 */
[----:B------:R-:W-:Y:S02]  /*1100*/  FADD.FTZ R17, -R20, R17 ;  /* 0x0000001114117221 */ /* 0x000fe40000010100 */
[----:B------:R-:W-:Y:S02]  /*1110*/  FADD.FTZ R187, R184, R211 ;  /* 0x000000d3b8bb7221 */ /* 0x000fe40000010000 */
[----:B------:R-:W-:-:S02]  /*1120*/  FFMA.FTZ R185, R10, R211, R185 ;  /* 0x000000d30ab97223 */ /* 0x000fc400000100b9 */
[C---:B------:R-:W-:Y:S02]  /*1130*/  FADD.FTZ R207, -R20.reuse, R207 ;  /* 0x000000cf14cf7221 */ /* 0x040fe40000010100 */
[C---:B------:R-:W-:Y:S02]  /*1140*/  FADD.FTZ R249, -R20.reuse, R218 ;  /* 0x000000da14f97221 */ /* 0x040fe40000010100 */
[----:B------:R-:W-:Y:S02]  /*1150*/  FADD.FTZ R217, -R20, R219 ;  /* 0x000000db14d97221 */ /* 0x000fe40000010100 */
[C---:B------:R-:W-:Y:S02]  /*1160*/  FMUL.FTZ R20, R2.reuse, R205 ;  /* 0x000000cd02147220 */ /* 0x040fe40000410000 */
        /* <DEDUP_REMOVED lines=9> */
[--C-:B------:R-:W-:Y:S01]  /*1200*/  PRMT R231, RZ, 0x5410, R214.reuse ;  /* 0x00005410ffe77816 */ /* 0x100fe200000000d6 */
[----:B------:R-:W-:Y:S01]  /*1210*/  FMUL.FTZ R15, R2, R237 ;  /* 0x000000ed020f7220 */ /* 0x000fe20000410000 */
[----:B------:R-:W-:Y:S01]  /*1220*/  PRMT R230, RZ, 0x7610, R214 ;  /* 0x00007610ffe67816 */ /* 0x000fe200000000d6 */
        /* <DEDUP_REMOVED lines=26> */
[----:B------:R-:W-:Y:S02]  /*13d0*/  FADD.FTZ R184, R187, R220 ;  /* 0x000000dcbbb87221 */ /* 0x000fe40000010000 */
[----:B------:R-:W-:-:S02]  /*13e0*/  FFMA.FTZ R185, R19, R220, R185 ;  /* 0x000000dc13b97223 */ /* 0x000fc400000100b9 */
[----:B------:R-:W-:Y:S02]  /*13f0*/  FFMA.FTZ R93, R8, R222, R93 ;  /* 0x000000de085d7223 */ /* 0x000fe4000001005d */
[----:B------:R-:W-:Y:S02]  /*1400*/  FADD.FTZ R69, R69, R222 ;  /* 0x000000de45457221 */ /* 0x000fe40000010000 */
[----:B------:R-:W-:Y:S02]  /*1410*/  FMUL.FTZ R21, R2, R203 ;  /* 0x000000cb02157220 */ /* 0x000fe40000410000 */
        /* <DEDUP_REMOVED lines=65> */
[----:B------:R-:W-:Y:S02]  /*1830*/  FFMA.FTZ R76, R201, R235, R76 ;  /* 0x000000ebc94c7223 */ /* 0x000fe4000001004c */
[----:B------:R-:W-:Y:S02]  /*1840*/  FADD.FTZ R52, R52, R235 ;  /* 0x000000eb34347221 */ /* 0x000fe40000010000 */
[----:B------:R-:W-:Y:S02]  /*1850*/  FADD.FTZ R51, R51, R234 ;  /* 0x000000ea33337221 */ /* 0x000fe40000010000 */
[----:B------:R-:W-:-:S02]  /*1860*/  FFMA.FTZ R75, R232, R234, R75 ;  /* 0x000000eae84b7223 */ /* 0x000fc4000001004b */
[----:B------:R-:W-:Y:S02]  /*1870*/  FADD.FTZ R188, R184, R233 ;  /* 0x000000e9b8bc7221 */ /* 0x000fe40000010000 */
[----:B------:R-:W-:Y:S02]  /*1880*/  FFMA.FTZ R189, R232, R233, R185 ;  /* 0x000000e9e8bd7223 */ /* 0x000fe400000100b9 */
.L_x_4647:
[----:B------:R-:W-:Y:S05]  /*1890*/  BSYNC B0 ;  /* 0x0000000000007941 */ /* 0x000fea0003800000 */
.L_x_4645:
[----:B------:R-:W-:Y:S01]  /*18a0*/  LOP3.LUT P1, RZ, R3, 0xff, RZ, 0xc0, !PT ;  /* 0x000000ff03ff7812 */ /* 0x000fe2000782c0ff */
[----:B-1---5:R-:W-:Y:S01]  /*18b0*/  IMAD.MOV.U32 R187, RZ, RZ, R194 ;  /* 0x000000ffffbb7224 */ /* 0x022fe200078e00c2 */
[----:B------:R-:W-:Y:S02]  /*18c0*/  SHF.R.U32.HI R186, RZ, 0x5, R6 ;  /* 0x00000005ffba7819 */ /* 0x000fe40000011606 */
[----:B------:R-:W-:Y:S02]  /*18d0*/  MOV R184, R198 ;  /* 0x000000c600b87202 */ /* 0x000fe40000000f00 */
[----:B------:R-:W-:Y:S02]  /*18e0*/  MOV R185, R196 ;  /* 0x000000c400b97202 */ /* 0x000fe40000000f00 */
[----:B------:R-:W-:-:S02]  /*18f0*/  LOP3.LUT R237, R186, 0x7fffffc, RZ, 0xc0, !PT ;  /* 0x07fffffcbaed7812 */ /* 0x000fc400078ec0ff */
[----:B------:R-:W-:Y:S02]  /*1900*/  LOP3.LUT P0, RZ, R6, 0x1f, RZ, 0xc0, !PT ;  /* 0x0000001f06ff7812 */ /* 0x000fe4000780c0ff */
[----:B------:R-:W-:Y:S02]  /*1910*/  PRMT R238, R184, 0x7610, R238 ;  /* 0x00007610b8ee7816 */ /* 0x000fe400000000ee */
[----:B------:R-:W-:Y:S02]  /*1920*/  PRMT R236, R185, 0x7610, R236 ;  /* 0x00007610b9ec7816 */ /* 0x000fe400000000ec */
[----:B------:R-:W-:Y:S02]  /*1930*/  PRMT R234, R187, 0x7610, R234 ;  /* 0x00007610bbea7816 */ /* 0x000fe400000000ea */
[----:B------:R-:W-:Y:S01]  /*1940*/  @!P1 IADD3 R237, R237, 0x4, RZ ;  /* 0x00000004eded9810 */ /* 0x000fe20007ffe0ff */
[----:B------:R-:W-:Y:S05]  /*1950*/  BRA.DIV ~URZ, `(.L_x_4648) ;  /* 0x000033127f007947 */ /* 0x000fea000b800000 */
[----:B------:R0:W1:Y:S02]  /*1960*/  SHFL.DOWN PT, R187, R188, 0x10, 0x1f ;  /* 0x0a001f00bcbb7f89 */ /* 0x00006400000e0000 */
.L_x_4751:
        /* <DEDUP_REMOVED lines=18> */
.L_x_4752:
[----:B------:R-:W-:Y:S01]  /*1a90*/  @!P0 LOP3.LUT R186, R186, 0x3, RZ, 0xc0, !PT ;  /* 0x00000003baba8812 */ /* 0x000fe200078ec0ff */
[----:B--2---:R-:W-:Y:S01]  /*1aa0*/  FADD.FTZ R216, R216, R189 ;  /* 0x000000bdd8d87221 */ /* 0x004fe20000010000 */
[----:B------:R-:W-:Y:S01]  /*1ab0*/  WARPSYNC 0xffffffff ;  /* 0xffffffff00007948 */ /* 0x000fe20003800000 */
[----:B-1----:R-:W-:Y:S01]  /*1ac0*/  FADD.FTZ R217, R184, R191 ;  /* 0x000000bfb8d97221 */ /* 0x002fe20000010000 */
[----:B------:R-:W-:Y:S01]  /*1ad0*/  @!P0 IADD3 R239, R237, R186, RZ ;  /* 0x000000baedef8210 */ /* 0x000fe20007ffe0ff */
[----:B------:R-:W-:Y:S01]  /*1ae0*/  HFMA2.MMA R235, -RZ, RZ, 0, 0 ;  /* 0x00000000ffeb7435 */ /* 0x000fe200000001ff */
[----:B------:R-:W-:Y:S02]  /*1af0*/  ISETP.GE.AND P6, PT, R193, 0x1, PT ;  /* 0x00000001c100780c */ /* 0x000fe40003fc6270 */
[----:B------:R-:W-:Y:S01]  /*1b00*/  @!P5 ISETP.NE.U32.AND P2, PT, RZ, c[0x0][0x218], PT ;  /* 0x00008600ff00da0c */ /* 0x000fe20003f45070 */
[----:B------:R1:W-:Y:S01]  /*1b10*/  @!P0 STS.64 [R239.X8+0x3000], R216 ;  /* 0x003000d8ef008388 */ /* 0x0003e20000008a00 */
[----:B------:R-:W-:Y:S03]  /*1b20*/  BSSY B0, `(.L_x_4650) ;  /* 0x0000024000007945 */ /* 0x000fe60003800000 */
[----:B------:R-:W-:Y:S01]  /*1b30*/  BAR.SYNC.DEFER_BLOCKING 0x0 ;  /* 0x0000000000007b1d */ /* 0x000fe20000010000 */
[----:B------:R-:W-:-:S02]  /*1b40*/  @!P5 ISETP.NE.AND.EX P2, PT, RZ, c[0x0][0x21c], PT, P2 ;  /* 0x00008700ff00da0c */ /* 0x000fc40003f45320 */
[----:B------:R-:W-:Y:S02]  /*1b50*/  @!P5 ISETP.NE.U32.AND P1, PT, RZ, c[0x0][0x218], PT ;  /* 0x00008600ff00da0c */ /* 0x000fe40003f25070 */
[----:B------:R-:W-:Y:S02]  /*1b60*/  ISETP.NE.U32.AND P0, PT, RZ, c[0x0][0x258], PT ;  /* 0x00009600ff007a0c */ /* 0x000fe40003f05070 */
[----:B------:R-:W-:Y:S01]  /*1b70*/  @P6 IADD3 R193, R193, -0x1, RZ ;  /* 0xffffffffc1c16810 */ /* 0x000fe20007ffe0ff */
[----:B-1----:R-:W-:-:S04]  /*1b80*/  @P6 IMAD.MOV.U32 R216, RZ, RZ, 0x10 ;  /* 0x00000010ffd86424 */ /* 0x002fc800078e00ff */
[----:B------:R-:W-:-:S05]  /*1b90*/  @P6 IMAD R193, R193, c[0x0][0x168], RZ ;  /* 0x00005a00c1c16a24 */ /* 0x000fca00078e02ff */
[----:B------:R-:W-:-:S04]  /*1ba0*/  @P6 SHF.R.S32.HI R240, RZ, 0x1f, R193 ;  /* 0x0000001ffff06819 */ /* 0x000fc800000114c1 */
[----:B------:R-:W-:Y:S02]  /*1bb0*/  @P6 LEA.HI R240, R240, R193, RZ, 0x3 ;  /* 0x000000c1f0f06211 */ /* 0x000fe400078f18ff */
[----:B------:R-:W-:Y:S01]  /*1bc0*/  @P6 LOP3.LUT R193, R6, 0x7f, RZ, 0xc0, !PT ;  /* 0x0000007f06c16812 */ /* 0x000fe200078ec0ff */
[----:B------:R-:W1:Y:S03]  /*1bd0*/  LDS.128 R184, [R237.X8+0x3000] ;  /* 0x00300000edb87984 */ /* 0x000e660000008c00 */
[----:B------:R-:W-:Y:S01]  /*1be0*/  @P6 LEA.HI.SX32 R235, R240, R193, 0x1d ;  /* 0x000000c1f0eb6211 */ /* 0x000fe200078feaff */
[----:B0-----:R-:W0:Y:S01]  /*1bf0*/  LDS.128 R188, [R237.X8+0x3010] ;  /* 0x00301000edbc7984 */ /* 0x001e220000008c00 */
[----:B-1----:R-:W-:Y:S02]  /*1c00*/  FADD.FTZ R193, RZ, R184 ;  /* 0x000000b8ffc17221 */ /* 0x002fe40000010000 */
[----:B------:R-:W-:-:S02]  /*1c10*/  FADD.FTZ R184, RZ, R185 ;  /* 0x000000b9ffb87221 */ /* 0x000fc40000010000 */
[----:B------:R-:W-:Y:S02]  /*1c20*/  FADD.FTZ R193, R186, R193 ;  /* 0x000000c1bac17221 */ /* 0x000fe40000010000 */
[----:B------:R-:W-:Y:S02]  /*1c30*/  FADD.FTZ R184, R187, R184 ;  /* 0x000000b8bbb87221 */ /* 0x000fe40000010000 */
[----:B0-----:R-:W-:Y:S02]  /*1c40*/  FADD.FTZ R193, R193, R188 ;  /* 0x000000bcc1c17221 */ /* 0x001fe40000010000 */
        /* <DEDUP_REMOVED lines=17> */
.L_x_4651:
[----:B------:R-:W-:Y:S05]  /*1d60*/  BSYNC B0 ;  /* 0x0000000000007941 */ /* 0x000fea0003800000 */
.L_x_4650:
[----:B------:R-:W-:Y:S01]  /*1d70*/  BSSY B0, `(.L_x_4652) ;  /* 0x000000d000007945 */ /* 0x000fe20003800000 */
[----:B------:R-:W-:Y:S05]  /*1d80*/  @!P6 BRA `(.L_x_4653) ;  /* 0x000000b00000e947 */ /* 0x000fea0003800000 */
[----:B------:R-:W-:Y:S01]  /*1d90*/  LOP3.LUT P2, RZ, R238, 0xff, RZ, 0xc0, !PT ;  /* 0x000000ffeeff7812 */ /* 0x000fe2000784c0ff */
[----:B0-----:R-:W-:Y:S01]  /*1da0*/  FMUL.FTZ R184, R187, c[0x0][0x1ec] ;  /* 0x00007b00bbb87a20 */ /* 0x001fe20000410000 */
        /* <DEDUP_REMOVED lines=9> */
.L_x_4653:
[----:B------:R-:W-:Y:S05]  /*1e40*/  BSYNC B0 ;  /* 0x0000000000007941 */ /* 0x000fea0003800000 */
.L_x_4652:
[----:B------:R-:W-:Y:S01]  /*1e50*/  @!P5 ISETP.NE.U32.AND P3, PT, RZ, c[0x0][0x218], PT ;  /* 0x00008600ff00da0c */ /* 0x000fe20003f65070 */
[----:B------:R-:W-:Y:S01]  /*1e60*/  BSSY B0, `(.L_x_4654) ;  /* 0x0000010000007945 */ /* 0x000fe20003800000 */
[----:B------:R-:W-:Y:S02]  /*1e70*/  @!P5 ISETP.NE.AND.EX P1, PT, RZ, c[0x0][0x21c], PT, P1 ;  /* 0x00008700ff00da0c */ /* 0x000fe40003f25310 */
[----:B------:R-:W-:Y:S02]  /*1e80*/  @!P5 ISETP.NE.AND.EX P3, PT, RZ, c[0x0][0x21c], PT, P3 ;  /* 0x00008700ff00da0c */ /* 0x000fe40003f65330 */
[----:B------:R-:W-:Y:S02]  /*1e90*/  @!P5 ISETP.NE.U32.AND P2, PT, RZ, c[0x0][0x218], PT ;  /* 0x00008600ff00da0c */ /* 0x000fe40003f45070 */
[----:B------:R-:W-:Y:S02]  /*1ea0*/  ISETP.NE.AND.EX P0, PT, RZ, c[0x0][0x25c], PT, P0 ;  /* 0x00009700ff007a0c */ /* 0x000fe40003f05300 */
[----:B------:R-:W-:-:S02]  /*1eb0*/  @!P5 FSEL R189, R146, RZ, P3 ;  /* 0x000000ff92bdd208 */ /* 0x000fc40001800000 */
        /* <DEDUP_REMOVED lines=10> */
.L_x_4655:
[----:B------:R-:W-:Y:S05]  /*1f60*/  BSYNC B0 ;  /* 0x0000000000007941 */ /* 0x000fea0003800000 */
.L_x_4654:
[----:B------:R-:W-:Y:S01]  /*1f70*/  BSSY B0, `(.L_x_4656) ;  /* 0x000000d000007945 */ /* 0x000fe20003800000 */
[----:B------:R-:W-:Y:S05]  /*1f80*/  @!P6 BRA `(.L_x_4657) ;  /* 0x000000b00000e947 */ /* 0x000fea0003800000 */
[----:B------:R-:W-:Y:S01]  /*1f90*/  LOP3.LUT P1, RZ, R198, 0xff00, RZ, 0xc0, !PT ;  /* 0x0000ff00c6ff7812 */ /* 0x000fe2000782c0ff */
[----:B0-----:R-:W-:-:S04]  /*1fa0*/  FMUL.FTZ R184, R186, c[0x0][0x1ec] ;  /* 0x00007b00bab87a20 */ /* 0x001fc80000410000 */
        /* <DEDUP_REMOVED lines=9> */
.L_x_4657:
[----:B------:R-:W-:Y:S05]  /*2040*/  BSYNC B0 ;  /* 0x0000000000007941 */ /* 0x000fea0003800000 */
.L_x_4656:
        /* <DEDUP_REMOVED lines=10> */
.L_x_4659:
[----:B------:R-:W-:Y:S05]  /*20f0*/  BSYNC B0 ;  /* 0x0000000000007941 */ /* 0x000fea0003800000 */
.L_x_4658:
[----:B------:R-:W-:Y:S01]  /*2100*/  ISETP.NE.U32.AND P1, PT, RZ, c[0x0][0x258], PT ;  /* 0x00009600ff007a0c */ /* 0x000fe20003f25070 */
[----:B------:R-:W-:Y:S01]  /*2110*/  @P0 IMAD.MOV.U32 R193, RZ, RZ, 0x20 ;  /* 0x00000020ffc10424 */ /* 0x000fe200078e00ff */
[----:B------:R-:W-:Y:S01]  /*2120*/  BSSY B0, `(.L_x_4660) ;  /* 0x0000012000007945 */ /* 0x000fe20003800000 */
[----:B------:R-:W-:Y:S02]  /*2130*/  @!P5 ISETP.NE.AND.EX P2, PT, RZ, c[0x0][0x21c], PT, P2 ;  /* 0x00008700ff00da0c */ /* 0x000fe40003f45320 */
[----:B------:R-:W-:Y:S01]  /*2140*/  ISETP.NE.AND.EX P1, PT, RZ, c[0x0][0x25c], PT, P1 ;  /* 0x00009700ff007a0c */ /* 0x000fe20003f25310 */
[----:B------:R-:W-:-:S03]  /*2150*/  @P0 IMAD.WIDE.U32 R192, R192, R193, c[0x0][0x258] ;  /* 0x00009600c0c00625 */ /* 0x000fc600078e00c1 */
[----:B0-----:R-:W-:Y:S02]  /*2160*/  SEL R184, R187, R176, P1 ;  /* 0x000000b0bbb87207 */ /* 0x001fe40000800000 */
[----:B------:R-:W-:Y:S01]  /*2170*/  SEL R185, R186, R177, P1 ;  /* 0x000000b1bab97207 */ /* 0x000fe20000800000 */
        /* <DEDUP_REMOVED lines=12> */
.L_x_4661:
[----:B------:R-:W-:Y:S05]  /*2240*/  BSYNC B0 ;  /* 0x0000000000007941 */ /* 0x000fea0003800000 */
.L_x_4660:
        /* <DEDUP_REMOVED lines=12> */
.L_x_4663:
[----:B------:R-:W-:Y:S05]  /*2310*/  BSYNC B0 ;  /* 0x0000000000007941 */ /* 0x000fea0003800000 */
.L_x_4662:
[----:B------:R-:W-:Y:S01]  /*2320*/  BSSY B0, `(.L_x_4664) ;  /* 0x000000d000007945 */ /* 0x000fe20003800000 */
[----:B------:R-:W-:Y:S05]  /*2330*/  @!P6 BRA `(.L_x_4665) ;  /* 0x000000b00000e947 */ /* 0x000fea0003800000 */
[----:B------:R-:W-:Y:S01]  /*2340*/  LOP3.LUT P2, RZ, R198, 0xff000000, RZ, 0xc0, !PT ;  /* 0xff000000c6ff7812 */ /* 0x000fe2000784c0ff */
[----:B------:R-:W-:Y:S01]  /*2350*/  FMUL.FTZ R187, R188, c[0x0][0x1ec] ;  /* 0x00007b00bcbb7a20 */ /* 0x000fe20000410000 */
[----:B------:R-:W-:-:S03]  /*2360*/  HFMA2.MMA R190, -RZ, RZ, 0, 0 ;  /* 0x00000000ffbe7435 */ /* 0x000fc600000001ff */
[----:B------:R-:W-:-:S08]  /*2370*/  FMUL.FTZ R238, R187, c[0x0][0x1e8] ;  /* 0x00007a00bbee7a20 */ /* 0x000fd00000410000 */
[----:B-----5:R-:W-:-:S05]  /*2380*/  @P2 PRMT R187, RZ, 0x7610, R169 ;  /* 0x00007610ffbb2816 */ /* 0x020fca00000000a9 */
[----:B------:R-:W-:Y:S02]  /*2390*/  @P2 FMUL.FTZ R190, R238, R187 ;  /* 0x000000bbeebe2220 */ /* 0x000fe40000410000 */
[----:B------:R-:W-:Y:S02]  /*23a0*/  FMUL.FTZ R187, R123, R238 ;  /* 0x000000ee7bbb7220 */ /* 0x000fe40000410000 */
[----:B------:R-:W-:-:S03]  /*23b0*/  FADD.FTZ R27, R27, R190 ;  /* 0x000000be1b1b7221 */ /* 0x000fc60000010000 */
[----:B------:R-:W-:-:S04]  /*23c0*/  FSEL R187, R187, RZ, P2 ;  /* 0x000000ffbbbb7208 */ /* 0x000fc80001000000 */
[----:B------:R-:W-:-:S04]  /*23d0*/  F2FP.BF16.PACK_AB R187, RZ, R187 ;  /* 0x000000bbffbb723e */ /* 0x000fc800000010ff */
[----:B------:R-:W-:Y:S02]  /*23e0*/  PRMT R173, R173, 0x5410, R187 ;  /* 0x00005410adad7816 */ /* 0x000fe400000000bb */
.L_x_4665:
[----:B------:R-:W-:Y:S05]  /*23f0*/  BSYNC B0 ;  /* 0x0000000000007941 */ /* 0x000fea0003800000 */
.L_x_4664:
[----:B------:R-:W-:Y:S01]  /*2400*/  @!P5 ISETP.NE.U32.AND P2, PT, RZ, c[0x0][0x218], PT ;  /* 0x00008600ff00da0c */ /* 0x000fe20003f45070 */
[----:B------:R-:W-:Y:S01]  /*2410*/  BSSY B0, `(.L_x_4666) ;  /* 0x0000017000007945 */ /* 0x000fe20003800000 */
[----:B------:R-:W-:Y:S02]  /*2420*/  @!P5 ISETP.NE.U32.AND P3, PT, RZ, c[0x0][0x218], PT ;  /* 0x00008600ff00da0c */ /* 0x000fe40003f65070 */
[----:B------:R-:W-:Y:S02]  /*2430*/  @!P5 ISETP.NE.AND.EX P2, PT, RZ, c[0x0][0x21c], PT, P2 ;  /* 0x00008700ff00da0c */ /* 0x000fe40003f45320 */
[----:B------:R-:W-:Y:S02]  /*2440*/  @!P5 ISETP.NE.AND.EX P3, PT, RZ, c[0x0][0x21c], PT, P3 ;  /* 0x00008700ff00da0c */ /* 0x000fe40003f65330 */
[----:B------:R-:W-:Y:S02]  /*2450*/  @!P5 FSEL R190, R149, RZ, P2 ;  /* 0x000000ff95bed208 */ /* 0x000fe40001000000 */
[----:B------:R-:W-:-:S02]  /*2460*/  @!P5 FSEL R189, R150, RZ, P3 ;  /* 0x000000ff96bdd208 */ /* 0x000fc40001800000 */
[----:B------:R-:W-:Y:S02]  /*2470*/  @!P5 ISETP.NE.U32.AND P2, PT, RZ, c[0x0][0x218], PT ;  /* 0x00008600ff00da0c */ /* 0x000fe40003f45070 */
[----:B------:R-:W-:Y:S02]  /*2480*/  @!P5 ISETP.NE.U32.AND P3, PT, RZ, c[0x0][0x218], PT ;  /* 0x00008600ff00da0c */ /* 0x000fe40003f65070 */
[----:B------:R-:W-:Y:S02]  /*2490*/  SEL R187, R188, R179, P1 ;  /* 0x000000b3bcbb7207 */ /* 0x000fe40000800000 */
[----:B------:R-:W-:Y:S02]  /*24a0*/  @!P5 ISETP.NE.AND.EX P2, PT, RZ, c[0x0][0x21c], PT, P2 ;  /* 0x00008700ff00da0c */ /* 0x000fe40003f45320 */
[----:B------:R-:W-:Y:S01]  /*24b0*/  @!P5 ISETP.NE.AND.EX P3, PT, RZ, c[0x0][0x21c], PT, P3 ;  /* 0x00008700ff00da0c */ /* 0x000fe20003f65330 */
[----:B------:R0:W-:Y:S01]  /*24c0*/  @P0 STG.E.128 [R192.64], R184 ;  /* 0x000000b8c0000986 */ /* 0x0001e2000c101d04 */
[----:B------:R-:W-:-:S02]  /*24d0*/  @!P5 FSEL R188, R151, RZ, P2 ;  /* 0x000000ff97bcd208 */ /* 0x000fc40001000000 */
        /* <DEDUP_REMOVED lines=10> */
.L_x_4667:
[----:B------:R-:W-:Y:S05]  /*2580*/  BSYNC B0 ;  /* 0x0000000000007941 */ /* 0x000fea0003800000 */
.L_x_4666:
[----:B------:R-:W-:Y:S01]  /*2590*/  BSSY B0, `(.L_x_4668) ;  /* 0x000000d000007945 */ /* 0x000fe20003800000 */
[----:B------:R-:W-:Y:S05]  /*25a0*/  @!P6 BRA `(.L_x_4669) ;  /* 0x000000b00000e947 */ /* 0x000fea0003800000 */
[----:B------:R-:W-:Y:S01]  /*25b0*/  LOP3.LUT P2, RZ, R199, 0xff, RZ, 0xc0, !PT ;  /* 0x000000ffc7ff7812 */ /* 0x000fe2000784c0ff */
[----:B------:R-:W-:Y:S02]  /*25c0*/  FMUL.FTZ R184, R185, c[0x0][0x1ec] ;  /* 0x00007b00b9b87a20 */ /* 0x000fe40000410000 */
[----:B------:R-:W-:Y:S02]  /*25d0*/  IMAD.MOV.U32 R187, RZ, RZ, RZ ;  /* 0x000000ffffbb7224 */ /* 0x000fe400078e00ff */
        /* <DEDUP_REMOVED lines=8> */
.L_x_4669:
[----:B------:R-:W-:Y:S05]  /*2660*/  BSYNC B0 ;  /* 0x0000000000007941 */ /* 0x000fea0003800000 */
.L_x_4668:
        /* <DEDUP_REMOVED lines=10> */
.L_x_4671:
[----:B------:R-:W-:Y:S05]  /*2710*/  BSYNC B0 ;  /* 0x0000000000007941 */ /* 0x000fea0003800000 */
.L_x_4670:
[----:B------:R-:W-:Y:S01]  /*2720*/  BSSY B0, `(.L_x_4672) ;  /* 0x000000d000007945 */ /* 0x000fe20003800000 */
[----:B------:R-:W-:Y:S05]  /*2730*/  @!P6 BRA `(.L_x_4673) ;  /* 0x000000b00000e947 */ /* 0x000fea0003800000 */
[----:B------:R-:W-:Y:S01]  /*2740*/  LOP3.LUT P2, RZ, R199, 0xff00, RZ, 0xc0, !PT ;  /* 0x0000ff00c7ff7812 */ /* 0x000fe2000784c0ff */
[----:B------:R-:W-:Y:S01]  /*2750*/  FMUL.FTZ R184, R190, c[0x0][0x1ec] ;  /* 0x00007b00beb87a20 */ /* 0x000fe20000410000 */
[----:B------:R-:W-:-:S03]  /*2760*/  MOV R186, RZ ;  /* 0x000000ff00ba7202 */ /* 0x000fc60000000f00 */
        /* <DEDUP_REMOVED lines=8> */
.L_x_4673:
[----:B------:R-:W-:Y:S05]  /*27f0*/  BSYNC B0 ;  /* 0x0000000000007941 */ /* 0x000fea0003800000 */
.L_x_4672:
        /* <DEDUP_REMOVED lines=10> */
.L_x_4675:
[----:B------:R-:W-:Y:S05]  /*28a0*/  BSYNC B0 ;  /* 0x0000000000007941 */ /* 0x000fea0003800000 */
.L_x_4674:
        /* <DEDUP_REMOVED lines=13> */
.L_x_4677:
[----:B------:R-:W-:Y:S05]  /*2980*/  BSYNC B0 ;  /* 0x0000000000007941 */ /* 0x000fea0003800000 */
.L_x_4676:
        /* <DEDUP_REMOVED lines=10> */
.L_x_4679:
[----:B------:R-:W-:Y:S05]  /*2a30*/  BSYNC B0 ;  /* 0x0000000000007941 */ /* 0x000fea0003800000 */
.L_x_4678:
[----:B------:R-:W-:Y:S01]  /*2a40*/  BSSY B0, `(.L_x_4680) ;  /* 0x000000e000007945 */ /* 0x000fe20003800000 */
[----:B------:R-:W-:Y:S01]  /*2a50*/  @!P5 ISETP.NE.U32.AND P2, PT, RZ, c[0x0][0x218], PT ;  /* 0x00008600ff00da0c */ /* 0x000fe20003f45070 */
[----:B------:R-:W-:Y:S07]  /*2a60*/  @!P6 BRA `(.L_x_4681) ;  /* 0x000000b00000e947 */ /* 0x000fee0003800000 */
        /* <DEDUP_REMOVED lines=11> */
.L_x_4681:
[----:B------:R-:W-:Y:S05]  /*2b20*/  BSYNC B0 ;  /* 0x0000000000007941 */ /* 0x000fea0003800000 */
.L_x_4680:
[----:B------:R-:W-:Y:S01]  /*2b30*/  @P6 MOV R198, 0x10 ;  /* 0x0000001000c66802 */ /* 0x000fe20000000f00 */
[----:B------:R-:W-:Y:S01]  /*2b40*/  BSSY B0, `(.L_x_4682) ;  /* 0x000000f000007945 */ /* 0x000fe20003800000 */
[----:B------:R-:W-:Y:S02]  /*2b50*/  SEL R184, R185, R180, P1 ;  /* 0x000000b4b9b87207 */ /* 0x000fe40000800000 */
[----:B------:R-:W-:Y:S02]  /*2b60*/  SEL R185, R190, R181, P1 ;  /* 0x000000b5beb97207 */ /* 0x000fe40000800000 */
[----:B------:R-:W-:Y:S02]  /*2b70*/  SEL R186, R189, R182, P1 ;  /* 0x000000b6bdba7207 */ /* 0x000fe40000800000 */
[----:B------:R-:W-:Y:S01]  /*2b80*/  SEL R187, R188, R183, P1 ;  /* 0x000000b7bcbb7207 */ /* 0x000fe20000800000 */
[----:B------:R-:W-:Y:S01]  /*2b90*/  @P6 IMAD.WIDE.U32 R188, R235, R198, c[0x0][0x248] ;  /* 0x00009200ebbc6625 */ /* 0x000fe200078e00c6 */
[----:B------:R-:W-:-:S03]  /*2ba0*/  @!P5 ISETP.NE.AND.EX P2, PT, RZ, c[0x0][0x21c], PT, P2 ;  /* 0x00008700ff00da0c */ /* 0x000fc60003f45320 */
[----:B------:R0:W-:Y:S01]  /*2bb0*/  @P0 STG.E.128 [R192.64+0x10], R184 ;  /* 0x000010b8c0000986 */ /* 0x0001e2000c101d04 */
[----:B------:R-:W-:-:S03]  /*2bc0*/  @!P5 FSEL R191, R152, RZ, P2 ;  /* 0x000000ff98bfd208 */ /* 0x000fc60001000000 */
[----:B------:R0:W-:Y:S01]  /*2bd0*/  @P6 STG.E.128 [R188.64], R172 ;  /* 0x000000acbc006986 */ /* 0x0001e2000c101d04 */
[----:B------:R-:W-:Y:S05]  /*2be0*/  @!P6 BRA `(.L_x_4683) ;  /* 0x000000400000e947 */ /* 0x000fea0003800000 */
[----:B-----5:R-:W-:Y:S01]  /*2bf0*/  HFMA2.MMA R169, -RZ, RZ, 0, 9.5367431640625e-07 ;  /* 0x00000010ffa97435 */ /* 0x020fe200000001ff */
[----:B------:R-:W-:-:S09]  /*2c00*/  IADD3 R168, R235, 0x80, RZ ;  /* 0x00000080eba87810 */ /* 0x000fd20007ffe0ff */
[----:B------:R-:W-:-:S06]  /*2c10*/  IMAD.WIDE.U32 R168, R168, R169, c[0x0][0x170] ;  /* 0x00005c00a8a87625 */ /* 0x000fcc00078e00a9 */
[----:B------:R-:W5:Y:S02]  /*2c20*/  LDG.E.128 R168, [R168.64] ;  /* 0x00000004a8a87981 */ /* 0x000f64000c1e1d00 */
.L_x_4683:
[----:B------:R-:W-:Y:S05]  /*2c30*/  BSYNC B0 ;  /* 0x0000000000007941 */ /* 0x000fea0003800000 */
.L_x_4682:
        /* <DEDUP_REMOVED lines=10> */
.L_x_4685:
[----:B------:R-:W-:Y:S05]  /*2ce0*/  BSYNC B0 ;  /* 0x0000000000007941 */ /* 0x000fea0003800000 */
.L_x_4684:
[----:B------:R-:W-:Y:S01]  /*2cf0*/  @!P5 ISETP.NE.U32.AND P2, PT, RZ, c[0x0][0x218], PT ;  /* 0x00008600ff00da0c */ /* 0x000fe20003f45070 */
[----:B------:R-:W-:Y:S01]  /*2d00*/  BSSY B0, `(.L_x_4686) ;  /* 0x0000010000007945 */ /* 0x000fe20003800000 */
[----:B------:R-:W-:Y:S02]  /*2d10*/  @!P5 ISETP.NE.U32.AND P3, PT, RZ, c[0x0][0x218], PT ;  /* 0x00008600ff00da0c */ /* 0x000fe40003f65070 */
[----:B------:R-:W-:-:S04]  /*2d20*/  @!P5 ISETP.NE.AND.EX P2, PT, RZ, c[0x0][0x21c], PT, P2 ;  /* 0x00008700ff00da0c */ /* 0x000fc80003f45320 */
[----:B0-----:R-:W-:Y:S01]  /*2d30*/  @!P5 FSEL R187, R154, RZ, P2 ;  /* 0x000000ff9abbd208 */ /* 0x001fe20001000000 */
        /* <DEDUP_REMOVED lines=12> */
.L_x_4687:
[----:B------:R-:W-:Y:S05]  /*2e00*/  BSYNC B0 ;  /* 0x0000000000007941 */ /* 0x000fea0003800000 */
.L_x_4686:
        /* <DEDUP_REMOVED lines=27> */
.L_x_4689:
[----:B------:R-:W-:Y:S05]  /*2fc0*/  BSYNC B0 ;  /* 0x0000000000007941 */ /* 0x000fea0003800000 */
.L_x_4688:
[----:B------:R-:W-:Y:S01]  /*2fd0*/  BSSY B0, `(.L_x_4690) ;  /* 0x000000d000007945 */ /* 0x000fe20003800000 */
        /* <DEDUP_REMOVED lines=12> */
.L_x_4691:
[----:B------:R-:W-:Y:S05]  /*30a0*/  BSYNC B0 ;  /* 0x0000000000007941 */ /* 0x000fea0003800000 */
.L_x_4690:
        /* <DEDUP_REMOVED lines=10> */
.L_x_4693:
[----:B------:R-:W-:Y:S05]  /*3150*/  BSYNC B0 ;  /* 0x0000000000007941 */ /* 0x000fea0003800000 */
.L_x_4692:
[----:B------:R-:W-:Y:S01]  /*3160*/  BSSY B0, `(.L_x_4694) ;  /* 0x000000d000007945 */ /* 0x000fe20003800000 */
        /* <DEDUP_REMOVED lines=12> */
.L_x_4695:
[----:B------:R-:W-:Y:S05]  /*3230*/  BSYNC B0 ;  /* 0x0000000000007941 */ /* 0x000fea0003800000 */
.L_x_4694:
        /* <DEDUP_REMOVED lines=10> */
.L_x_4697:
[----:B------:R-:W-:Y:S05]  /*32e0*/  BSYNC B0 ;  /* 0x0000000000007941 */ /* 0x000fea0003800000 */
.L_x_4696:
[----:B------:R-:W-:Y:S01]  /*32f0*/  BSSY B0, `(.L_x_4698) ;  /* 0x000000d000007945 */ /* 0x000fe20003800000 */
        /* <DEDUP_REMOVED lines=12> */
.L_x_4699:
[----:B------:R-:W-:Y:S05]  /*33c0*/  BSYNC B0 ;  /* 0x0000000000007941 */ /* 0x000fea0003800000 */
.L_x_4698:
        /* <DEDUP_REMOVED lines=10> */
.L_x_4701:
[----:B------:R-:W-:Y:S05]  /*3470*/  BSYNC B0 ;  /* 0x0000000000007941 */ /* 0x000fea0003800000 */
.L_x_4700:
[----:B------:R-:W-:Y:S01]  /*3480*/  BSSY B0, `(.L_x_4702) ;  /* 0x000000d000007945 */ /* 0x000fe20003800000 */
        /* <DEDUP_REMOVED lines=12> */
.L_x_4703:
[----:B------:R-:W-:Y:S05]  /*3550*/  BSYNC B0 ;  /* 0x0000000000007941 */ /* 0x000fea0003800000 */
.L_x_4702:
        /* <DEDUP_REMOVED lines=10> */
.L_x_4705:
[----:B------:R-:W-:Y:S05]  /*3600*/  BSYNC B0 ;  /* 0x0000000000007941 */ /* 0x000fea0003800000 */
.L_x_4704:
[----:B------:R-:W-:Y:S01]  /*3610*/  BSSY B0, `(.L_x_4706) ;  /* 0x000000d000007945 */ /* 0x000fe20003800000 */
        /* <DEDUP_REMOVED lines=12> */
.L_x_4707:
[----:B------:R-:W-:Y:S05]  /*36e0*/  BSYNC B0 ;  /* 0x0000000000007941 */ /* 0x000fea0003800000 */
.L_x_4706:
        /* <DEDUP_REMOVED lines=10> */
.L_x_4709:
[----:B------:R-:W-:Y:S05]  /*3790*/  BSYNC B0 ;  /* 0x0000000000007941 */ /* 0x000fea0003800000 */
.L_x_4708:
[----:B------:R-:W-:Y:S01]  /*37a0*/  BSSY B0, `(.L_x_4710) ;  /* 0x000000d000007945 */ /* 0x000fe20003800000 */
        /* <DEDUP_REMOVED lines=12> */
.L_x_4711:
[----:B------:R-:W-:Y:S05]  /*3870*/  BSYNC B0 ;  /* 0x0000000000007941 */ /* 0x000fea0003800000 */
.L_x_4710:
        /* <DEDUP_REMOVED lines=10> */
.L_x_4713:
[----:B------:R-:W-:Y:S05]  /*3920*/  BSYNC B0 ;  /* 0x0000000000007941 */ /* 0x000fea0003800000 */
.L_x_4712:
[----:B------:R-:W-:Y:S01]  /*3930*/  BSSY B0, `(.L_x_4714) ;  /* 0x000000f000007945 */ /* 0x000fe20003800000 */
[----:B------:R-:W-:Y:S02]  /*3940*/  @!P5 ISETP.NE.U32.AND P3, PT, RZ, c[0x0][0x218], PT ;  /* 0x00008600ff00da0c */ /* 0x000fe40003f65070 */
[----:B------:R-:W-:Y:S01]  /*3950*/  @P0 MOV R198, 0x20 ;  /* 0x0000002000c60802 */ /* 0x000fe20000000f00 */
        /* <DEDUP_REMOVED lines=12> */
.L_x_4715:
[----:B------:R-:W-:Y:S05]  /*3a20*/  BSYNC B0 ;  /* 0x0000000000007941 */ /* 0x000fea0003800000 */
.L_x_4714:
[----:B------:R-:W-:Y:S01]  /*3a30*/  @P0 IMAD.WIDE.U32 R196, R23, R198, c[0x0][0x258] ;  /* 0x0000960017c40625 */ /* 0x000fe200078e00c6 */
[----:B------:R-:W-:Y:S01]  /*3a40*/  SEL R185, R186, R177, P1 ;  /* 0x000000b1bab97207 */ /* 0x000fe20000800000 */
[----:B------:R-:W-:Y:S01]  /*3a50*/  BSSY B0, `(.L_x_4716) ;  /* 0x0000018000007945 */ /* 0x000fe20003800000 */
[----:B------:R-:W-:Y:S01]  /*3a60*/  @P6 IADD3 R23, R235, 0x80, RZ ;  /* 0x00000080eb176810 */ /* 0x000fe20007ffe0ff */
[----:B------:R-:W-:Y:S01]  /*3a70*/  @P6 IMAD.MOV.U32 R236, RZ, RZ, 0x10 ;  /* 0x00000010ffec6424 */ /* 0x000fe200078e00ff */
[----:B------:R-:W-:Y:S02]  /*3a80*/  SEL R186, R187, R178, P1 ;  /* 0x000000b2bbba7207 */ /* 0x000fe40000800000 */
[----:B------:R-:W-:Y:S02]  /*3a90*/  SEL R187, R188, R179, P1 ;  /* 0x000000b3bcbb7207 */ /* 0x000fe40000800000 */
[----:B------:R-:W-:-:S02]  /*3aa0*/  SEL R188, R189, R180, P1 ;  /* 0x000000b4bdbc7207 */ /* 0x000fc40000800000 */
[----:B------:R-:W-:Y:S02]  /*3ab0*/  SEL R184, R191, R176, P1 ;  /* 0x000000b0bfb87207 */ /* 0x000fe40000800000 */
[----:B------:R-:W-:Y:S02]  /*3ac0*/  SEL R189, R190, R181, P1 ;  /* 0x000000b5bebd7207 */ /* 0x000fe40000800000 */
[----:B------:R-:W-:Y:S01]  /*3ad0*/  SEL R190, R193, R182, P1 ;  /* 0x000000b6c1be7207 */ /* 0x000fe20000800000 */
[----:B------:R0:W-:Y:S01]  /*3ae0*/  @P0 STG.E.128 [R196.64], R184 ;  /* 0x000000b8c4000986 */ /* 0x0001e2000c101d04 */
[----:B------:R-:W-:Y:S01]  /*3af0*/  SEL R191, R192, R183, P1 ;  /* 0x000000b7c0bf7207 */ /* 0x000fe20000800000 */
[----:B------:R-:W-:Y:S01]  /*3b00*/  @P6 IMAD.WIDE.U32 R192, R23, R236, c[0x0][0x248] ;  /* 0x0000920017c06625 */ /* 0x000fe200078e00ec */
[----:B------:R-:W-:Y:S02]  /*3b10*/  @!P5 ISETP.NE.U32.AND P2, PT, RZ, c[0x0][0x218], PT ;  /* 0x00008600ff00da0c */ /* 0x000fe40003f45070 */
[----:B------:R-:W-:Y:S01]  /*3b20*/  @!P5 ISETP.NE.AND.EX P3, PT, RZ, c[0x0][0x21c], PT, P3 ;  /* 0x00008700ff00da0c */ /* 0x000fe20003f65330 */
[----:B------:R0:W-:Y:S01]  /*3b30*/  @P0 STG.E.128 [R196.64+0x10], R188 ;  /* 0x000010bcc4000986 */ /* 0x0001e2000c101d04 */
[----:B------:R-:W-:-:S02]  /*3b40*/  @!P5 ISETP.NE.AND.EX P2, PT, RZ, c[0x0][0x21c], PT, P2 ;  /* 0x00008700ff00da0c */ /* 0x000fc40003f45320 */
[----:B------:R-:W-:Y:S01]  /*3b50*/  @!P5 FSEL R199, R160, RZ, P3 ;  /* 0x000000ffa0c7d208 */ /* 0x000fe20001800000 */
[----:B------:R0:W-:Y:S01]  /*3b60*/  @P6 STG.E.128 [R192.64], R172 ;  /* 0x000000acc0006986 */ /* 0x0001e2000c101d04 */
[----:B------:R-:W-:Y:S02]  /*3b70*/  @!P5 FSEL R198, R161, RZ, P2 ;  /* 0x000000ffa1c6d208 */ /* 0x000fe40001000000 */
[----:B------:R-:W-:Y:S01]  /*3b80*/  IADD3 R235, R235, 0x100, RZ ;  /* 0x00000100ebeb7810 */ /* 0x000fe20007ffe0ff */
[----:B------:R-:W-:Y:S05]  /*3b90*/  @!P6 BRA `(.L_x_4717) ;  /* 0x000000300000e947 */ /* 0x000fea0003800000 */
[----:B-----5:R-:W-:-:S05]  /*3ba0*/  MOV R168, 0x10 ;  /* 0x0000001000a87802 */ /* 0x020fca0000000f00 */
[----:B------:R-:W-:-:S06]  /*3bb0*/  IMAD.WIDE.U32 R168, R235, R168, c[0x0][0x170] ;  /* 0x00005c00eba87625 */ /* 0x000fcc00078e00a8 */
[----:B------:R-:W5:Y:S02]  /*3bc0*/  LDG.E.128 R168, [R168.64] ;  /* 0x00000004a8a87981 */ /* 0x000f64000c1e1d00 */
.L_x_4717:
[----:B------:R-:W-:Y:S05]  /*3bd0*/  BSYNC B0 ;  /* 0x0000000000007941 */ /* 0x000fea0003800000 */
.L_x_4716:
        /* <DEDUP_REMOVED lines=10> */
.L_x_4719:
[----:B------:R-:W-:Y:S05]  /*3c80*/  BSYNC B0 ;  /* 0x0000000000007941 */ /* 0x000fea0003800000 */
.L_x_4718:
[----:B------:R-:W-:Y:S01]  /*3c90*/  BSSY B0, `(.L_x_4720) ;  /* 0x000000d000007945 */ /* 0x000fe20003800000 */
[----:B------:R-:W-:Y:S05]  /*3ca0*/  @!P6 BRA `(.L_x_4721) ;  /* 0x000000b00000e947 */ /* 0x000fea0003800000 */
[----:B------:R-:W-:Y:S01]  /*3cb0*/  LOP3.LUT P2, RZ, R234, 0xff, RZ, 0xc0, !PT ;  /* 0x000000ffeaff7812 */ /* 0x000fe2000784c0ff */
[----:B------:R-:W-:-:S04]  /*3cc0*/  FMUL.FTZ R23, R199, c[0x0][0x1ec] ;  /* 0x00007b00c7177a20 */ /* 0x000fc80000410000 */
[----:B0-----:R-:W-:Y:S01]  /*3cd0*/  FMUL.FTZ R185, R23, c[0x0][0x1e8] ;  /* 0x00007a0017b97a20 */ /* 0x001fe20000410000 */
        /* <DEDUP_REMOVED lines=8> */
.L_x_4721:
[----:B------:R-:W-:Y:S05]  /*3d60*/  BSYNC B0 ;  /* 0x0000000000007941 */ /* 0x000fea0003800000 */
.L_x_4720:
        /* <DEDUP_REMOVED lines=10> */
.L_x_4723:
[----:B------:R-:W-:Y:S05]  /*3e10*/  BSYNC B0 ;  /* 0x0000000000007941 */ /* 0x000fea0003800000 */
.L_x_4722:
        /* <DEDUP_REMOVED lines=26> */
.L_x_4725:
[----:B------:R-:W-:Y:S05]  /*3fc0*/  BSYNC B0 ;  /* 0x0000000000007941 */ /* 0x000fea0003800000 */
.L_x_4724:
        /* <DEDUP_REMOVED lines=17> */
.L_x_4727:
[----:B------:R-:W-:Y:S05]  /*40e0*/  BSYNC B0 ;  /* 0x0000000000007941 */ /* 0x000fea0003800000 */
.L_x_4726:
        /* <DEDUP_REMOVED lines=13> */
.L_x_4729:
[----:B------:R-:W-:Y:S05]  /*41c0*/  BSYNC B0 ;  /* 0x0000000000007941 */ /* 0x000fea0003800000 */
.L_x_4728:
        /* <DEDUP_REMOVED lines=10> */
.L_x_4731:
[----:B------:R-:W-:Y:S05]  /*4270*/  BSYNC B0 ;  /* 0x0000000000007941 */ /* 0x000fea0003800000 */
.L_x_4730:
        /* <DEDUP_REMOVED lines=13> */
.L_x_4733:
[----:B------:R-:W-:Y:S05]  /*4350*/  BSYNC B0 ;  /* 0x0000000000007941 */ /* 0x000fea0003800000 */
.L_x_4732:
        /* <DEDUP_REMOVED lines=10> */
.L_x_4735:
[----:B------:R-:W-:Y:S05]  /*4400*/  BSYNC B0 ;  /* 0x0000000000007941 */ /* 0x000fea0003800000 */
.L_x_4734:
        /* <DEDUP_REMOVED lines=13> */
.L_x_4737:
[----:B------:R-:W-:Y:S05]  /*44e0*/  BSYNC B0 ;  /* 0x0000000000007941 */ /* 0x000fea0003800000 */
.L_x_4736:
        /* <DEDUP_REMOVED lines=10> */
.L_x_4739:
[----:B------:R-:W-:Y:S05]  /*4590*/  BSYNC B0 ;  /* 0x0000000000007941 */ /* 0x000fea0003800000 */
.L_x_4738:
        /* <DEDUP_REMOVED lines=13> */
.L_x_4741:
[----:B------:R-:W-:Y:S05]  /*4670*/  BSYNC B0 ;  /* 0x0000000000007941 */ /* 0x000fea0003800000 */
.L_x_4740:
        /* <DEDUP_REMOVED lines=10> */
.L_x_4743:
[----:B------:R-:W-:Y:S05]  /*4720*/  BSYNC B0 ;  /* 0x0000000000007941 */ /* 0x000fea0003800000 */
.L_x_4742:
        /* <DEDUP_REMOVED lines=13> */
.L_x_4745:
[----:B------:R-:W-:Y:S05]  /*4800*/  BSYNC B0 ;  /* 0x0000000000007941 */ /* 0x000fea0003800000 */
.L_x_4744:
        /* <DEDUP_REMOVED lines=10> */
.L_x_4747:
[----:B------:R-:W-:Y:S05]  /*48b0*/  BSYNC B0 ;  /* 0x0000000000007941 */ /* 0x000fea0003800000 */
.L_x_4746:
        /* <DEDUP_REMOVED lines=9> */
[----:B------:R-:W-:-:S02]  /*4950*/  FMUL.FTZ R188, R188, c[0x0][0x1ec] ;  /* 0x00007b00bcbc7a20 */ /* 0x000fc40000410000 */
        /* <DEDUP_REMOVED lines=9> */
.L_x_4749:
[----:B------:R-:W-:Y:S05]  /*49f0*/  BSYNC B0 ;  /* 0x0000000000007941 */ /* 0x000fea0003800000 */
.L_x_4748:
[----:B------:R-:W-:Y:S02]  /*4a00*/  @P0 MOV R187, 0x20 ;  /* 0x0000002000bb0802 */ /* 0x000fe40000000f00 */
[----:B------:R-:W-:-:S03]  /*4a10*/  @P6 MOV R184, 0x10 ;  /* 0x0000001000b86802 */ /* 0x000fc60000000f00 */
        /* <DEDUP_REMOVED lines=9> */
.L_x_4644:
[----:B------:R-:W0:Y:S01]  /*4ab0*/  S2UR UR6, SR_CTAID.X ;  /* 0x00000000000679c3 */ /* 0x000e220000002500 */
[C---:B------:R-:W-:Y:S01]  /*4ac0*/  LOP3.LUT R3, R6.reuse, 0x7f, RZ, 0xc0, !PT ;  /* 0x0000007f06037812 */ /* 0x040fe200078ec0ff */
[----:B------:R-:W-:Y:S01]  /*4ad0*/  IMAD.MOV.U32 R7, RZ, RZ, 0x20 ;  /* 0x00000020ff077424 */ /* 0x000fe200078e00ff */
        /* <DEDUP_REMOVED lines=25> */
.L_x_4648:
[----:B------:R-:W-:Y:S01]  /*4c70*/  HFMA2.MMA R217, -RZ, RZ, 0, 9.5367431640625e-07 ;  /* 0x00000010ffd97435 */ /* 0x000fe200000001ff */
[----:B------:R-:W-:Y:S01]  /*4c80*/  MOV R190, R188 ;  /* 0x000000bc00be7202 */ /* 0x000fe20000000f00 */
[----:B------:R-:W-:Y:S01]  /*4c90*/  IMAD.MOV.U32 R235, RZ, RZ, 0x1f ;  /* 0x0000001fffeb7424 */ /* 0x000fe200078e00ff */
[----:B------:R-:W-:-:S02]  /*4ca0*/  MOV R240, 0xffffffff ;  /* 0xffffffff00f07802 */ /* 0x000fc40000000f00 */
[----:B------:R-:W-:Y:S02]  /*4cb0*/  MOV R184, 0x4cd0 ;  /* 0x00004cd000b87802 */ /* 0x000fe40000000f00 */
[----:B------:R-:W-:Y:S05]  /*4cc0*/  CALL.REL.NOINC `($__internal_99_$__cuda_sm70_shflsync_down_p) ;  /* 0x0000046000007944 */ /* 0x000fea0003c00000 */
[----:B-1----:R-:W-:Y:S01]  /*4cd0*/  MOV R187, R190 ;  /* 0x000000be00bb7202 */ /* 0x002fe20000000f00 */
[----:B0-----:R-:W-:Y:S05]  /*4ce0*/  BRA `(.L_x_4751) ;  /* 0xffffcc8000007947 */ /* 0x001fea000383ffff */
.L_x_4649:
[----:B------:R-:W-:Y:S01]  /*4cf0*/  HFMA2.MMA R217, -RZ, RZ, 0, 9.5367431640625e-07 ;  /* 0x00000010ffd97435 */ /* 0x000fe200000001ff */
[----:B------:R-:W-:Y:S01]  /*4d00*/  IMAD.MOV.U32 R190, RZ, RZ, R189 ;  /* 0x000000ffffbe7224 */ /* 0x000fe200078e00bd */
[----:B------:R-:W-:Y:S01]  /*4d10*/  MOV R235, 0x1f ;  /* 0x0000001f00eb7802 */ /* 0x000fe20000000f00 */
[----:B------:R-:W-:Y:S01]  /*4d20*/  IMAD.MOV.U32 R240, RZ, RZ, -0x1 ;  /* 0xfffffffffff07424 */ /* 0x000fe200078e00ff */
[----:B------:R-:W-:Y:S02]  /*4d30*/  MOV R184, 0x4d50 ;  /* 0x00004d5000b87802 */ /* 0x000fe40000000f00 */
[----:B01----:R-:W-:Y:S05]  /*4d40*/  CALL.REL.NOINC `($__internal_99_$__cuda_sm70_shflsync_down_p) ;  /* 0x000003e000007944 */ /* 0x003fea0003c00000 */
[----:B------:R-:W-:Y:S01]  /*4d50*/  FADD.FTZ R188, R187, R188 ;  /* 0x000000bcbbbc7221 */ /* 0x000fe20000010000 */
[----:B0-----:R-:W-:Y:S01]  /*4d60*/  HFMA2.MMA R217, -RZ, RZ, 0, 4.76837158203125e-07 ;  /* 0x00000008ffd97435 */ /* 0x001fe200000001ff */
[----:B-1----:R-:W-:Y:S01]  /*4d70*/  FADD.FTZ R189, R189, R190 ;  /* 0x000000bebdbd7221 */ /* 0x002fe20000010000 */
[----:B------:R-:W-:Y:S01]  /*4d80*/  MOV R235, 0x1f ;  /* 0x0000001f00eb7802 */ /* 0x000fe20000000f00 */
[----:B------:R-:W-:Y:S01]  /*4d90*/  IMAD.MOV.U32 R240, RZ, RZ, -0x1 ;  /* 0xfffffffffff07424 */ /* 0x000fe200078e00ff */
[----:B------:R-:W-:-:S02]  /*4da0*/  MOV R190, R188 ;  /* 0x000000bc00be7202 */ /* 0x000fc40000000f00 */
[----:B------:R-:W-:Y:S02]  /*4db0*/  MOV R184, 0x4dd0 ;  /* 0x00004dd000b87802 */ /* 0x000fe40000000f00 */
[----:B------:R-:W-:Y:S05]  /*4dc0*/  CALL.REL.NOINC `($__internal_99_$__cuda_sm70_shflsync_down_p) ;  /* 0x0000036000007944 */ /* 0x000fea0003c00000 */
[----:B0-----:R-:W-:Y:S01]  /*4dd0*/  HFMA2.MMA R217, -RZ, RZ, 0, 4.76837158203125e-07 ;  /* 0x00000008ffd97435 */ /* 0x001fe200000001ff */
[----:B-1----:R-:W-:Y:S01]  /*4de0*/  MOV R187, R190 ;  /* 0x000000be00bb7202 */ /* 0x002fe20000000f00 */
[----:B------:R-:W-:Y:S01]  /*4df0*/  IMAD.MOV.U32 R190, RZ, RZ, R189 ;  /* 0x000000ffffbe7224 */ /* 0x000fe200078e00bd */
[----:B------:R-:W-:Y:S01]  /*4e00*/  MOV R235, 0x1f ;  /* 0x0000001f00eb7802 */ /* 0x000fe20000000f00 */
[----:B------:R-:W-:Y:S01]  /*4e10*/  IMAD.MOV.U32 R240, RZ, RZ, -0x1 ;  /* 0xfffffffffff07424 */ /* 0x000fe200078e00ff */
[----:B------:R-:W-:Y:S02]  /*4e20*/  MOV R184, 0x4e40 ;  /* 0x00004e4000b87802 */ /* 0x000fe40000000f00 */
[----:B------:R-:W-:Y:S05]  /*4e30*/  CALL.REL.NOINC `($__internal_99_$__cuda_sm70_shflsync_down_p) ;  /* 0x000002f000007944 */ /* 0x000fea0003c00000 */
[----:B------:R-:W-:Y:S01]  /*4e40*/  FADD.FTZ R188, R187, R188 ;  /* 0x000000bcbbbc7221 */ /* 0x000fe20000010000 */
[----:B0-----:R-:W-:Y:S01]  /*4e50*/  HFMA2.MMA R217, -RZ, RZ, 0, 2.384185791015625e-07 ;  /* 0x00000004ffd97435 */ /* 0x001fe200000001ff */
[----:B-1----:R-:W-:Y:S01]  /*4e60*/  FADD.FTZ R189, R189, R190 ;  /* 0x000000bebdbd7221 */ /* 0x002fe20000010000 */
[----:B------:R-:W-:Y:S01]  /*4e70*/  MOV R235, 0x1f ;  /* 0x0000001f00eb7802 */ /* 0x000fe20000000f00 */
[----:B------:R-:W-:Y:S01]  /*4e80*/  IMAD.MOV.U32 R240, RZ, RZ, -0x1 ;  /* 0xfffffffffff07424 */ /* 0x000fe200078e00ff */
[----:B------:R-:W-:-:S02]  /*4e90*/  MOV R190, R188 ;  /* 0x000000bc00be7202 */ /* 0x000fc40000000f00 */
[----:B------:R-:W-:Y:S02]  /*4ea0*/  MOV R184, 0x4ec0 ;  /* 0x00004ec000b87802 */ /* 0x000fe40000000f00 */
[----:B------:R-:W-:Y:S05]  /*4eb0*/  CALL.REL.NOINC `($__internal_99_$__cuda_sm70_shflsync_down_p) ;  /* 0x0000027000007944 */ /* 0x000fea0003c00000 */
[----:B0-----:R-:W-:Y:S01]  /*4ec0*/  HFMA2.MMA R217, -RZ, RZ, 0, 2.384185791015625e-07 ;  /* 0x00000004ffd97435 */ /* 0x001fe200000001ff */
[----:B-1----:R-:W-:Y:S01]  /*4ed0*/  MOV R187, R190 ;  /* 0x000000be00bb7202 */ /* 0x002fe20000000f00 */
[----:B------:R-:W-:Y:S01]  /*4ee0*/  IMAD.MOV.U32 R190, RZ, RZ, R189 ;  /* 0x000000ffffbe7224 */ /* 0x000fe200078e00bd */
[----:B------:R-:W-:Y:S01]  /*4ef0*/  MOV R235, 0x1f ;  /* 0x0000001f00eb7802 */ /* 0x000fe20000000f00 */
[----:B------:R-:W-:Y:S01]  /*4f00*/  IMAD.MOV.U32 R240, RZ, RZ, -0x1 ;  /* 0xfffffffffff07424 */ /* 0x000fe200078e00ff */
[----:B------:R-:W-:Y:S02]  /*4f10*/  MOV R184, 0x4f30 ;  /* 0x00004f3000b87802 */ /* 0x000fe40000000f00 */
[----:B------:R-:W-:Y:S05]  /*4f20*/  CALL.REL.NOINC `($__internal_99_$__cuda_sm70_shflsync_down_p) ;  /* 0x0000020000007944 */ /* 0x000fea0003c00000 */
[----:B------:R-:W-:Y:S01]  /*4f30*/  FADD.FTZ R188, R187, R188 ;  /* 0x000000bcbbbc7221 */ /* 0x000fe20000010000 */
[----:B0-----:R-:W-:Y:S01]  /*4f40*/  HFMA2.MMA R217, -RZ, RZ, 0, 1.1920928955078125e-07 ;  /* 0x00000002ffd97435 */ /* 0x001fe200000001ff */
[----:B-1----:R-:W-:Y:S01]  /*4f50*/  FADD.FTZ R191, R189, R190 ;  /* 0x000000bebdbf7221 */ /* 0x002fe20000010000 */
[----:B------:R-:W-:Y:S01]  /*4f60*/  MOV R235, 0x1f ;  /* 0x0000001f00eb7802 */ /* 0x000fe20000000f00 */
[----:B------:R-:W-:Y:S01]  /*4f70*/  IMAD.MOV.U32 R240, RZ, RZ, -0x1 ;  /* 0xfffffffffff07424 */ /* 0x000fe200078e00ff */
[----:B------:R-:W-:-:S02]  /*4f80*/  MOV R190, R188 ;  /* 0x000000bc00be7202 */ /* 0x000fc40000000f00 */
[----:B------:R-:W-:Y:S02]  /*4f90*/  MOV R184, 0x4fb0 ;  /* 0x00004fb000b87802 */ /* 0x000fe40000000f00 */
[----:B------:R-:W-:Y:S05]  /*4fa0*/  CALL.REL.NOINC `($__internal_99_$__cuda_sm70_shflsync_down_p) ;  /* 0x0000018000007944 */ /* 0x000fea0003c00000 */
[----:B0-----:R-:W-:Y:S01]  /*4fb0*/  HFMA2.MMA R217, -RZ, RZ, 0, 1.1920928955078125e-07 ;  /* 0x00000002ffd97435 */ /* 0x001fe200000001ff */
[----:B-1----:R-:W-:Y:S01]  /*4fc0*/  MOV R187, R190 ;  /* 0x000000be00bb7202 */ /* 0x002fe20000000f00 */
[----:B------:R-:W-:Y:S01]  /*4fd0*/  IMAD.MOV.U32 R190, RZ, RZ, R191 ;  /* 0x000000ffffbe7224 */ /* 0x000fe200078e00bf */
[----:B------:R-:W-:Y:S01]  /*4fe0*/  MOV R235, 0x1f ;  /* 0x0000001f00eb7802 */ /* 0x000fe20000000f00 */
[----:B------:R-:W-:Y:S01]  /*4ff0*/  IMAD.MOV.U32 R240, RZ, RZ, -0x1 ;  /* 0xfffffffffff07424 */ /* 0x000fe200078e00ff */
[----:B------:R-:W-:Y:S02]  /*5000*/  MOV R184, 0x5020 ;  /* 0x0000502000b87802 */ /* 0x000fe40000000f00 */
[----:B------:R-:W-:Y:S05]  /*5010*/  CALL.REL.NOINC `($__internal_99_$__cuda_sm70_shflsync_down_p) ;  /* 0x0000011000007944 */ /* 0x000fea0003c00000 */
[----:B------:R-:W-:Y:S01]  /*5020*/  FADD.FTZ R189, R187, R188 ;  /* 0x000000bcbbbd7221 */ /* 0x000fe20000010000 */
[----:B0-----:R-:W-:Y:S01]  /*5030*/  HFMA2.MMA R217, -RZ, RZ, 0, 5.9604644775390625e-08 ;  /* 0x00000001ffd97435 */ /* 0x001fe200000001ff */
[----:B-1----:R-:W-:Y:S01]  /*5040*/  FADD.FTZ R191, R191, R190 ;  /* 0x000000bebfbf7221 */ /* 0x002fe20000010000 */
[----:B------:R-:W-:Y:S01]  /*5050*/  MOV R235, 0x1f ;  /* 0x0000001f00eb7802 */ /* 0x000fe20000000f00 */
[----:B------:R-:W-:Y:S01]  /*5060*/  IMAD.MOV.U32 R190, RZ, RZ, R189 ;  /* 0x000000ffffbe7224 */ /* 0x000fe200078e00bd */
[----:B------:R-:W-:-:S02]  /*5070*/  MOV R240, 0xffffffff ;  /* 0xffffffff00f07802 */ /* 0x000fc40000000f00 */
[----:B------:R-:W-:Y:S02]  /*5080*/  MOV R184, 0x50a0 ;  /* 0x000050a000b87802 */ /* 0x000fe40000000f00 */
[----:B------:R-:W-:Y:S05]  /*5090*/  CALL.REL.NOINC `($__internal_99_$__cuda_sm70_shflsync_down_p) ;  /* 0x0000009000007944 */ /* 0x000fea0003c00000 */
[----:B0-----:R-:W-:Y:S01]  /*50a0*/  HFMA2.MMA R217, -RZ, RZ, 0, 5.9604644775390625e-08 ;  /* 0x00000001ffd97435 */ /* 0x001fe200000001ff */
[----:B-1----:R-:W-:Y:S01]  /*50b0*/  MOV R216, R190 ;  /* 0x000000be00d87202 */ /* 0x002fe20000000f00 */
[----:B------:R-:W-:Y:S01]  /*50c0*/  IMAD.MOV.U32 R235, RZ, RZ, 0x1f ;  /* 0x0000001fffeb7424 */ /* 0x000fe200078e00ff */
[----:B------:R-:W-:Y:S02]  /*50d0*/  MOV R190, R191 ;  /* 0x000000bf00be7202 */ /* 0x000fe40000000f00 */
[----:B------:R-:W-:Y:S02]  /*50e0*/  MOV R240, 0xffffffff ;  /* 0xffffffff00f07802 */ /* 0x000fe40000000f00 */
[----:B------:R-:W-:Y:S02]  /*50f0*/  MOV R184, 0x5110 ;  /* 0x0000511000b87802 */ /* 0x000fe40000000f00 */
[----:B------:R-:W-:Y:S05]  /*5100*/  CALL.REL.NOINC `($__internal_99_$__cuda_sm70_shflsync_down_p) ;  /* 0x0000002000007944 */ /* 0x000fea0003c00000 */
[----:B-1----:R-:W-:Y:S01]  /*5110*/  MOV R184, R190 ;  /* 0x000000be00b87202 */ /* 0x002fe20000000f00 */
[----:B0-----:R-:W-:Y:S05]  /*5120*/  BRA `(.L_x_4752) ;  /* 0xffffc96000007947 */ /* 0x001fea000383ffff */
        .weak           $__internal_99_$__cuda_sm70_shflsync_down_p
        .type           $__internal_99_$__cuda_sm70_shflsync_down_p,@function
        .size           $__internal_99_$__cuda_sm70_shflsync_down_p,(.L_x_9353 - $__internal_99_$__cuda_sm70_shflsync_down_p)
$__internal_99_$__cuda_sm70_shflsync_down_p:
[----:B------:R-:W-:Y:S01]  /*5130*/  HFMA2.MMA R185, -RZ, RZ, 0, 0 ;  /* 0x00000000ffb97435 */ /* 0x000fe200000001ff */
[----:B------:R-:W-:Y:S04]  /*5140*/  WARPSYNC R240 ;  /* 0x000000f000007348 */ /* 0x000fe80003800000 */
[----:B------:R0:W1:Y:S01]  /*5150*/  SHFL.DOWN PT, R190, R190, R217, R235 ;  /* 0x080000d9bebe7389 */ /* 0x00006200000e00eb */
[----:B------:R-:W-:Y:S05]  /*5160*/  RET.REL.NODEC R184 `(_ZN10layer_norm13ln_bwd_kernelINS_13Kernel_traitsIf13__nv_bfloat16fS2_fjLj3072ELj1ELj1ELj4ELj16ENS_18Kernel_traits_baseILj3072EfS2_fS2_fjLj128EEEEELb1ELb1ELb1ELb1EEEvNS_9BwdParamsE) ;  /* 0xffffae90b8007950 */ /* 0x000fea0003c3ffff */
.L_x_4753:
        /* <DEDUP_REMOVED lines=9> */
.L_x_9353:


//--------------------- .text._ZN10layer_norm13ln_bwd_kernelINS_13Kernel_traitsIf6__halfS2_S2_fjLj3072ELj1ELj1ELj4ELj16ENS_18Kernel_traits_baseILj3072EfS2_S2_S2_fjLj128EEEEELb0ELb0ELb0ELb0EEEvNS_9BwdParamsE --------------------------
	.section	.text._ZN10layer_norm13ln_bwd_kernelINS_13Kernel_traitsIf6__halfS2_S2_fjLj3072ELj1ELj1ELj4ELj16ENS_18Kernel_traits_baseILj3072EfS2_S2_S2_fjLj128EEEEELb0ELb0ELb0ELb0EEEvNS_9BwdParamsE,"ax",@progbits
	.sectioninfo	@"SHI_REGISTERS=163"
	.align	128
        .global         _ZN10layer_norm13ln_bwd_kernelINS_13Kernel_traitsIf6__halfS2_S2_fjLj3072ELj1ELj1ELj4ELj16ENS_18Kernel_traits_baseILj3072EfS2_S2_S2_fjLj128EEEEELb0ELb0ELb0ELb0EEEvNS_9BwdParamsE
        .type           _ZN10layer_norm13ln_bwd_kernelINS_13Kernel_traitsIf6__halfS2_S2_fjLj3072ELj1ELj1ELj4ELj16ENS_18Kernel_traits_baseILj3072EfS2_S2_S2_fjLj128EEEEELb0ELb0ELb0ELb0EEEvNS_9BwdParamsE,@function
        .size           _ZN10layer_norm13ln_bwd_kernelINS_13Kernel_traitsIf6__halfS2_S2_fjLj3072ELj1ELj1ELj4ELj16ENS_18Kernel_traits_baseILj3072EfS2_S2_S2_fjLj128EEEEELb0ELb0ELb0ELb0EEEvNS_9BwdParamsE,(.L_x_9354 - _ZN10layer_norm13ln_bwd_kernelINS_13Kernel_traitsIf6__halfS2_S2_fjLj3072ELj1ELj1ELj4ELj16ENS_18Kernel_traits_baseILj3072EfS2_S2_S2_fjLj128EEEEELb0ELb0ELb0ELb0EEEvNS_9BwdParamsE)
        .other          _ZN10layer_norm13ln_bwd_kernelINS_13Kernel_traitsIf6__halfS2_S2_fjLj3072ELj1ELj1ELj4ELj16ENS_18Kernel_traits_baseILj3072EfS2_S2_S2_fjLj128EEEEELb0ELb0ELb0ELb0EEEvNS_9BwdParamsE,@"STO_CUDA_ENTRY STV_DEFAULT"
_ZN10layer_norm13ln_bwd_kernelINS_13Kernel_traitsIf6__halfS2_S2_fjLj3072ELj1ELj1ELj4ELj16ENS_18Kernel_traits_baseILj3072EfS2_S2_S2_fjLj128EEEEELb0ELb0ELb0ELb0EEEvNS_9BwdParamsE:
.text._ZN10layer_norm13ln_bwd_kernelINS_13Kernel_traitsIf6__halfS2_S2_fjLj3072ELj1ELj1ELj4ELj16ENS_18Kernel_traits_baseILj3072EfS2_S2_S2_fjLj128EEEEELb0ELb0ELb0ELb0EEEvNS_9BwdParamsE:
        /* <DEDUP_REMOVED lines=56> */
.L_x_4769:
        /* <DEDUP_REMOVED lines=36> */
[--C-:B--2---:R-:W-:Y:S02]  /*05c0*/  HADD2.F32 R143, -RZ, R108.reuse.H1_H1 ;  /* 0x3000006cff8f7230 */ /* 0x104fe40000004100 */
[--C-:B------:R-:W-:Y:S02]  /*05d0*/  HADD2.F32 R151, -RZ, R109.reuse.H1_H1 ;  /* 0x3000006dff977230 */ /* 0x100fe40000004100 */
[----:B------:R-:W-:Y:S01]  /*05e0*/  HADD2.F32 R121, -RZ, R108.H0_H0 ;  /* 0x2000006cff797230 */ /* 0x000fe20000004100 */
[C---:B------:R-:W-:Y:S01]  /*05f0*/  FADD.FTZ R150, -R134.reuse, R143 ;  /* 0x0000008f86967221 */ /* 0x040fe20000010100 */
[----:B------:R-:W-:Y:S01]  /*0600*/  HADD2.F32 R145, -RZ, R109.H0_H0 ;  /* 0x2000006dff917230 */ /* 0x000fe20000004100 */
[C---:B------:R-:W-:Y:S01]  /*0610*/  FADD.FTZ R146, -R134.reuse, R151 ;  /* 0x0000009786927221 */ /* 0x040fe20000010100 */
[----:B---3--:R-:W-:Y:S01]  /*0620*/  HADD2.F32 R141, -RZ, R112.H0_H0 ;  /* 0x20000070ff8d7230 */ /* 0x008fe20000004100 */
[C---:B------:R-:W-:Y:S01]  /*0630*/  FADD.FTZ R108, -R134.reuse, R121 ;  /* 0x00000079866c7221 */ /* 0x040fe20000010100 */
[--C-:B------:R-:W-:Y:S01]  /*0640*/  HADD2.F32 R153, -RZ, R110.reuse.H0_H0 ;  /* 0x2000006eff997230 */ /* 0x100fe20000004100 */
[C---:B-----5:R-:W-:Y:S01]  /*0650*/  FMUL.FTZ R150, R117.reuse, R150 ;  /* 0x0000009675967220 */ /* 0x060fe20000410000 */
[----:B------:R-:W-:Y:S01]  /*0660*/  HADD2.F32 R155, -RZ, R110.H1_H1 ;  /* 0x3000006eff9b7230 */ /* 0x000fe20000004100 */
[----:B------:R-:W-:Y:S01]  /*0670*/  FADD.FTZ R148, -R134, R145 ;  /* 0x0000009186947221 */ /* 0x000fe20000010100 */
[----:B------:R-:W-:Y:S01]  /*0680*/  HADD2.F32 R112, -RZ, R112.H1_H1 ;  /* 0x30000070ff707230 */ /* 0x000fe20000004100 */
[C---:B------:R-:W-:Y:S01]  /*0690*/  FMUL.FTZ R146, R117.reuse, R146 ;  /* 0x0000009275927220 */ /* 0x040fe20000410000 */
[--C-:B------:R-:W-:Y:S01]  /*06a0*/  HADD2.F32 R110, -RZ, R113.reuse.H1_H1 ;  /* 0x30000071ff6e7230 */ /* 0x100fe20000004100 */
[----:B------:R-:W-:Y:S01]  /*06b0*/  FMUL.FTZ R121, R117, R108 ;  /* 0x0000006c75797220 */ /* 0x000fe20000410000 */
[----:B------:R-:W-:Y:S01]  /*06c0*/  HADD2.F32 R147, -RZ, R113.H0_H0 ;  /* 0x20000071ff937230 */ /* 0x000fe20000004100 */
[----:B------:R-:W-:Y:S01]  /*06d0*/  FMUL.FTZ R152, R24, R141 ;  /* 0x0000008d18987220 */ /* 0x000fe20000410000 */
[----:B------:R-:W-:Y:S01]  /*06e0*/  HADD2.F32 R109, -RZ, R111.H0_H0 ;  /* 0x2000006fff6d7230 */ /* 0x000fe20000004100 */
[----:B------:R-:W-:Y:S01]  /*06f0*/  FADD.FTZ R73, R73, R112 ;  /* 0x0000007049497221 */ /* 0x000fe20000010000 */
[--C-:B------:R-:W-:Y:S01]  /*0700*/  HADD2.F32 R113, -RZ, R114.reuse.H0_H0 ;  /* 0x20000072ff717230 */ /* 0x100fe20000004100 */
[-C--:B------:R-:W-:Y:S01]  /*0710*/  FFMA.FTZ R49, R150, R112.reuse, R49 ;  /* 0x0000007096317223 */ /* 0x080fe20000010031 */
[----:B------:R-:W-:Y:S01]  /*0720*/  HADD2.F32 R114, -RZ, R114.H1_H1 ;  /* 0x30000072ff727230 */ /* 0x000fe20000004100 */
[----:B------:R-:W-:Y:S01]  /*0730*/  FMUL.FTZ R149, R25, R112 ;  /* 0x0000007019957220 */ /* 0x000fe20000410000 */
[----:B0-----:R-:W-:Y:S01]  /*0740*/  HADD2.F32 R139, -RZ, R115.H0_H0 ;  /* 0x20000073ff8b7230 */ /* 0x001fe20000004100 */
[----:B------:R-:W-:Y:S01]  /*0750*/  FMUL.FTZ R148, R117, R148 ;  /* 0x0000009475947220 */ /* 0x000fe20000410000 */
[----:B------:R-:W-:Y:S01]  /*0760*/  HADD2.F32 R111, -RZ, R111.H1_H1 ;  /* 0x3000006fff6f7230 */ /* 0x000fe20000004100 */
[----:B------:R-:W-:Y:S01]  /*0770*/  FADD.FTZ R75, R75, R110 ;  /* 0x0000006e4b4b7221 */ /* 0x000fe20000010000 */
[----:B------:R-:W-:Y:S01]  /*0780*/  HADD2.F32 R108, -RZ, R115.H1_H1 ;  /* 0x30000073ff6c7230 */ /* 0x000fe20000004100 */
        /* <DEDUP_REMOVED lines=44> */
.L_x_4756:
[----:B0-----:R-:W-:Y:S05]  /*0a50*/  BSYNC B0 ;  /* 0x0000000000007941 */ /* 0x001fea0003800000 */
.L_x_4755:
        /* <DEDUP_REMOVED lines=17> */
[C---:B0-----:R-:W-:Y:S01]  /*0b70*/  FADD.FTZ R6, -R134.reuse, R5 ;  /* 0x0000000586067221 */ /* 0x041fe20000010100 */
[----:B------:R-:W-:Y:S02]  /*0b80*/  HADD2.F32 R155, -RZ, R13.H1_H1 ;  /* 0x3000000dff9b7230 */ /* 0x000fe40000004100 */
[--C-:B---3--:R-:W-:Y:S01]  /*0b90*/  HADD2.F32 R13, -RZ, R8.reuse.H0_H0 ;  /* 0x20000008ff0d7230 */ /* 0x108fe20000004100 */
[C---:B-----5:R-:W-:Y:S01]  /*0ba0*/  FMUL.FTZ R5, R117.reuse, R6 ;  /* 0x0000000675057220 */ /* 0x060fe20000410000 */
[----:B------:R-:W-:Y:S01]  /*0bb0*/  HADD2.F32 R12, -RZ, R8.H1_H1 ;  /* 0x30000008ff0c7230 */ /* 0x000fe20000004100 */
[----:B------:R-:W-:Y:S01]  /*0bc0*/  FADD.FTZ R8, -R134, R113 ;  /* 0x0000007186087221 */ /* 0x000fe20000010100 */
[----:B------:R-:W-:Y:S01]  /*0bd0*/  HADD2.F32 R157, -RZ, R14.H0_H0 ;  /* 0x2000000eff9d7230 */ /* 0x000fe20000004100 */
[----:B------:R-:W-:Y:S01]  /*0be0*/  FADD.FTZ R80, R80, R13 ;  /* 0x0000000d50507221 */ /* 0x000fe20000010000 */
[--C-:B------:R-:W-:Y:S01]  /*0bf0*/  HADD2.F32 R159, -RZ, R10.reuse.H0_H0 ;  /* 0x2000000aff9f7230 */ /* 0x100fe20000004100 */
[----:B------:R-:W-:Y:S01]  /*0c00*/  FMUL.FTZ R6, R117, R8 ;  /* 0x0000000875067220 */ /* 0x000fe20000410000 */
[----:B------:R-:W-:Y:S01]  /*0c10*/  HADD2.F32 R16, -RZ, R10.H1_H1 ;  /* 0x3000000aff107230 */ /* 0x000fe20000004100 */
[----:B------:R-:W-:Y:S01]  /*0c20*/  FADD.FTZ R10, -R134, R115 ;  /* 0x00000073860a7221 */ /* 0x000fe20000010100 */
[----:B------:R-:W-:Y:S01]  /*0c30*/  HADD2.F32 R111, -RZ, R14.H1_H1 ;  /* 0x3000000eff6f7230 */ /* 0x000fe20000004100 */
[----:B------:R-:W-:Y:S01]  /*0c40*/  FADD.FTZ R81, R81, R12 ;  /* 0x0000000c51517221 */ /* 0x000fe20000010000 */
[--C-:B------:R-:W-:Y:S01]  /*0c50*/  HADD2.F32 R17, -RZ, R15.reuse.H0_H0 ;  /* 0x2000000fff117230 */ /* 0x100fe20000004100 */
[-C--:B------:R-:W-:Y:S01]  /*0c60*/  FFMA.FTZ R57, R6, R12.reuse, R57 ;  /* 0x0000000c06397223 */ /* 0x080fe20000010039 */
[----:B------:R-:W-:Y:S01]  /*0c70*/  HADD2.F32 R19, -RZ, R15.H1_H1 ;  /* 0x3000000fff137230 */ /* 0x000fe20000004100 */
[----:B------:R-:W-:Y:S01]  /*0c80*/  FMUL.FTZ R7, R33, R12 ;  /* 0x0000000c21077220 */ /* 0x000fe20000410000 */
[--C-:B------:R-:W-:Y:S01]  /*0c90*/  HADD2.F32 R15, -RZ, R9.reuse.H0_H0 ;  /* 0x20000009ff0f7230 */ /* 0x100fe20000004100 */
[----:B------:R-:W-:Y:S01]  /*0ca0*/  FADD.FTZ R18, -R134, R157 ;  /* 0x0000009d86127221 */ /* 0x000fe20000010100 */
[----:B------:R-:W-:Y:S01]  /*0cb0*/  HADD2.F32 R14, -RZ, R9.H1_H1 ;  /* 0x30000009ff0e7230 */ /* 0x000fe20000004100 */
[----:B------:R-:W-:Y:S01]  /*0cc0*/  FMUL.FTZ R8, R32, R13 ;  /* 0x0000000d20087220 */ /* 0x000fe20000410000 */
[--C-:B------:R-:W-:Y:S01]  /*0cd0*/  HADD2.F32 R109, -RZ, R11.reuse.H0_H0 ;  /* 0x2000000bff6d7230 */ /* 0x100fe20000004100 */
[----:B------:R-:W-:Y:S01]  /*0ce0*/  FADD.FTZ R12, -R134, R155 ;  /* 0x0000009b860c7221 */ /* 0x000fe20000010100 */
[----:B------:R-:W-:Y:S01]  /*0cf0*/  HADD2.F32 R108, -RZ, R11.H1_H1 ;  /* 0x3000000bff6c7230 */ /* 0x000fe20000004100 */
[----:B------:R-:W-:-:S02]  /*0d00*/  FMUL.FTZ R9, R117, R10 ;  /* 0x0000000a75097220 */ /* 0x000fc40000410000 */
[----:B------:R-:W-:Y:S02]  /*0d10*/  FADD.FTZ R110, -R134, R111 ;  /* 0x0000006f866e7221 */ /* 0x000fe40000010100 */
[C---:B------:R-:W-:Y:S02]  /*0d20*/  FMUL.FTZ R11, R117.reuse, R18 ;  /* 0x00000012750b7220 */ /* 0x040fe40000410000 */
        /* <DEDUP_REMOVED lines=10> */
[----:B------:R-:W-:Y:S02]  /*0dd0*/  FFMA.FTZ R56, R5, R13, R56 ;  /* 0x0000000d05387223 */ /* 0x000fe40000010038 */
        /* <DEDUP_REMOVED lines=30> */
.L_x_4758:
[----:B------:R-:W-:Y:S05]  /*0fc0*/  BSYNC B0 ;  /* 0x0000000000007941 */ /* 0x000fea0003800000 */
.L_x_4757:
        /* <DEDUP_REMOVED lines=14> */
[--C-:B------:R-:W-:Y:S02]  /*10b0*/  HADD2.F32 R119, -RZ, R108.reuse.H0_H0 ;  /* 0x2000006cff777230 */ /* 0x100fe40000004100 */
[----:B------:R-:W-:Y:S01]  /*10c0*/  HADD2.F32 R125, -RZ, R108.H1_H1 ;  /* 0x3000006cff7d7230 */ /* 0x000fe20000004100 */
[C---:B------:R-:W-:Y:S01]  /*10d0*/  FADD.FTZ R124, -R134.reuse, R127 ;  /* 0x0000007f867c7221 */ /* 0x040fe20000010100 */
[----:B------:R-:W-:Y:S02]  /*10e0*/  HADD2.F32 R109, -RZ, R109.H1_H1 ;  /* 0x3000006dff6d7230 */ /* 0x000fe40000004100 */
        /* <DEDUP_REMOVED lines=8> */
[--C-:B---3--:R-:W-:Y:S01]  /*1170*/  HADD2.F32 R127, -RZ, R113.reuse.H0_H0 ;  /* 0x20000071ff7f7230 */ /* 0x108fe20000004100 */
[C---:B------:R-:W-:Y:S01]  /*1180*/  FADD.FTZ R132, -R134.reuse, R131 ;  /* 0x0000008386847221 */ /* 0x040fe20000010100 */
[----:B------:R-:W-:Y:S01]  /*1190*/  HADD2.F32 R128, -RZ, R113.H1_H1 ;  /* 0x30000071ff807230 */ /* 0x000fe20000004100 */
[C---:B------:R-:W-:Y:S01]  /*11a0*/  FADD.FTZ R108, -R134.reuse, R133 ;  /* 0x00000085866c7221 */ /* 0x040fe20000010100 */
[----:B------:R-:W-:Y:S01]  /*11b0*/  HADD2.F32 R113, -RZ, R114.H0_H0 ;  /* 0x20000072ff717230 */ /* 0x000fe20000004100 */
[----:B------:R-:W-:Y:S01]  /*11c0*/  FADD.FTZ R134, -R134, R111 ;  /* 0x0000006f86867221 */ /* 0x000fe20000010100 */
[--C-:B------:R-:W-:Y:S01]  /*11d0*/  HADD2.F32 R111, -RZ, R112.reuse.H0_H0 ;  /* 0x20000070ff6f7230 */ /* 0x100fe20000004100 */
[C---:B-----5:R-:W-:Y:S01]  /*11e0*/  FMUL.FTZ R120, R117.reuse, R120 ;  /* 0x0000007875787220 */ /* 0x060fe20000410000 */
[----:B------:R-:W-:Y:S01]  /*11f0*/  HADD2.F32 R112, -RZ, R112.H1_H1 ;  /* 0x30000070ff707230 */ /* 0x000fe20000004100 */
[----:B------:R-:W-:Y:S01]  /*1200*/  FMUL.FTZ R119, R117, R110 ;  /* 0x0000006e75777220 */ /* 0x000fe20000410000 */
[----:B------:R-:W-:Y:S01]  /*1210*/  HADD2.F32 R114, -RZ, R114.H1_H1 ;  /* 0x30000072ff727230 */ /* 0x000fe20000004100 */
[----:B0-----:R-:W-:Y:S01]  /*1220*/  FMUL.FTZ R122, R40, R111 ;  /* 0x0000006f287a7220 */ /* 0x001fe20000410000 */
[--C-:B------:R-:W-:Y:S01]  /*1230*/  HADD2.F32 R109, -RZ, R115.reuse.H0_H0 ;  /* 0x20000073ff6d7230 */ /* 0x100fe20000004100 */
[----:B------:R-:W-:Y:S01]  /*1240*/  FADD.FTZ R69, R69, R112 ;  /* 0x0000007045457221 */ /* 0x000fe20000010000 */
[----:B------:R-:W-:Y:S01]  /*1250*/  HADD2.F32 R110, -RZ, R115.H1_H1 ;  /* 0x30000073ff6e7230 */ /* 0x000fe20000004100 */
        /* <DEDUP_REMOVED lines=44> */
.L_x_4760:
[----:B------:R-:W-:Y:S05]  /*1520*/  BSYNC B0 ;  /* 0x0000000000007941 */ /* 0x000fea0003800000 */
.L_x_4759:
        /* <DEDUP_REMOVED lines=8> */
.L_x_4770:
        /* <DEDUP_REMOVED lines=18> */
.L_x_4771:
        /* <DEDUP_REMOVED lines=64> */
[C---:B------:R-:W-:Y:S02]  /*1ad0*/  FMUL.FTZ R156, R117.reuse, R156 ;  /* 0x0000009c759c7220 */ /* 0x040fe40000410000 */
        /* <DEDUP_REMOVED lines=39> */
.L_x_4764:
[----:B------:R-:W-:Y:S05]  /*1d50*/  BSYNC B0 ;  /* 0x0000000000007941 */ /* 0x000fea0003800000 */
.L_x_4763:
        /* <DEDUP_REMOVED lines=23> */
[-C--:B------:R-:W-:Y:S01]  /*1ed0*/  FFMA.FTZ R113, R15, R115.reuse, R114 ;  /* 0x000000730f717223 */ /* 0x080fe20000010072 */
[----:B------:R-:W-:Y:S01]  /*1ee0*/  @P1 F2FP.PACK_AB R111, RZ, R108 ;  /* 0x0000006cff6f123e */ /* 0x000fe200000000ff */
[----:B------:R-:W-:Y:S01]  /*1ef0*/  FADD.FTZ R160, R19, -R160 ;  /* 0x800000a013a07221 */ /* 0x000fe20000010000 */
        /* <DEDUP_REMOVED lines=56> */
.L_x_4766:
[----:B------:R-:W-:Y:S05]  /*2280*/  BSYNC B0 ;  /* 0x0000000000007941 */ /* 0x000fea0003800000 */
.L_x_4765:
        /* <DEDUP_REMOVED lines=14> */
[-CC-:B------:R-:W-:Y:S02]  /*2370*/  FFMA.FTZ R135, R133, R115.reuse, R114.reuse ;  /* 0x0000007385877223 */ /* 0x180fe40000010072 */
[----:B------:R-:W-:Y:S02]  /*2380*/  FFMA.FTZ R115, R137, R115, R114 ;  /* 0x0000007389737223 */ /* 0x000fe40000010072 */
[----:B------:R-:W-:Y:S01]  /*2390*/  FADD.FTZ R108, R122, -R109 ;  /* 0x8000006d7a6c7221 */ /* 0x000fe20000010000 */
[----:B------:R-:W-:Y:S01]  /*23a0*/  @P0 HADD2.F32 R109, -RZ, R22.H0_H0 ;  /* 0x20000016ff6d0230 */ /* 0x000fe20000004100 */
[----:B------:R-:W-:-:S02]  /*23b0*/  FADD.FTZ R156, R131, -R156 ;  /* 0x8000009c839c7221 */ /* 0x000fc40000010000 */
        /* <DEDUP_REMOVED lines=14> */
[----:B------:R-:W-:Y:S01]  /*24a0*/  FMUL.FTZ R108, R117, R108 ;  /* 0x0000006c756c7220 */ /* 0x000fe20000410000 */
[----:B------:R-:W-:Y:S01]  /*24b0*/  @P1 F2FP.PACK_AB R153, RZ, R154 ;  /* 0x0000009aff99123e */ /* 0x000fe200000000ff */
[----:B------:R-:W-:Y:S01]  /*24c0*/  @P0 FADD.FTZ R114, R114, R111 ;  /* 0x0000006f72720221 */ /* 0x000fe20000010000 */
[----:B------:R-:W-:Y:S01]  /*24d0*/  @P0 HADD2.F32 R111, -RZ, R20.H1_H1 ;  /* 0x30000014ff6f0230 */ /* 0x000fe20000004100 */
[----:B------:R-:W-:Y:S01]  /*24e0*/  FADD.FTZ R158, R132, -R135 ;  /* 0x80000087849e7221 */ /* 0x000fe20000010000 */
[----:B------:R-:W-:Y:S01]  /*24f0*/  @P1 PRMT R66, R113, 0x7610, R66 ;  /* 0x0000761071421816 */ /* 0x000fe20000000042 */
[----:B------:R-:W-:-:S02]  /*2500*/  FMUL.FTZ R110, R117, R110 ;  /* 0x0000006e756e7220 */ /* 0x000fc40000410000 */
        /* <DEDUP_REMOVED lines=19> */
[----:B------:R-:W-:Y:S01]  /*2640*/  @P1 PRMT R65, R115, 0x7610, R65 ;  /* 0x0000761073411816 */ /* 0x000fe20000000041 */
        /* <DEDUP_REMOVED lines=21> */
.L_x_4768:
[----:B------:R-:W-:Y:S05]  /*27a0*/  BSYNC B0 ;  /* 0x0000000000007941 */ /* 0x000fea0003800000 */
.L_x_4767:
[----:B------:R-:W-:Y:S02]  /*27b0*/  IADD3 R3, R3, c[0x0][0x160], RZ ;  /* 0x0000580003037a10 */ /* 0x000fe40007ffe0ff */
[----:B------:R-:W-:Y:S02]  /*27c0*/  LOP3.LUT P1, RZ, R2, 0xff, RZ, 0xc0, !PT ;  /* 0x000000ff02ff7812 */ /* 0x000fe4000782c0ff */
[----:B------:R-:W-:Y:S02]  /*27d0*/  ISETP.GE.AND P0, PT, R3, c[0x0][0x164], PT ;  /* 0x0000590003007a0c */ /* 0x000fe40003f06270 */
[----:B------:R-:W-:-:S11]  /*27e0*/  SEL R2, RZ, 0x1, P1 ;  /* 0x00000001ff027807 */ /* 0x000fd60000800000 */
[----:B0-----:R-:W-:Y:S01]  /*27f0*/  @P0 CALL.REL.NOINC `(.L_x_4754) ;  /* 0x0000001000000944 */ /* 0x001fe20003c00000 */
[----:B------:R-:W-:Y:S05]  /*2800*/  BRA `(.L_x_4769) ;  /* 0xffffdb7000007947 */ /* 0x000fea000383ffff */
.L_x_4754:
        /* <DEDUP_REMOVED lines=31> */
.L_x_4761:
[----:B------:R-:W-:Y:S01]  /*2a00*/  HFMA2.MMA R134, -RZ, RZ, 0, 9.5367431640625e-07 ;  /* 0x00000010ff867435 */ /* 0x000fe200000001ff */
[----:B------:R-:W-:-:S02]  /*2a10*/  MOV R113, R153 ;  /* 0x0000009900717202 */ /* 0x000fc40000000f00 */
[----:B------:R-:W-:Y:S02]  /*2a20*/  MOV R156, 0x1f ;  /* 0x0000001f009c7802 */ /* 0x000fe40000000f00 */
[----:B------:R-:W-:Y:S02]  /*2a30*/  MOV R157, 0xffffffff ;  /* 0xffffffff009d7802 */ /* 0x000fe40000000f00 */
[----:B------:R-:W-:Y:S02]  /*2a40*/  MOV R108, 0x2a60 ;  /* 0x00002a60006c7802 */ /* 0x000fe40000000f00 */
[----:B------:R-:W-:Y:S05]  /*2a50*/  CALL.REL.NOINC `($__internal_100_$__cuda_sm70_shflsync_down_p) ;  /* 0x0000046000007944 */ /* 0x000fea0003c00000 */
[----:B-1----:R-:W-:Y:S01]  /*2a60*/  MOV R112, R113 ;  /* 0x0000007100707202 */ /* 0x002fe20000000f00 */
[----:B0-----:R-:W-:Y:S05]  /*2a70*/  BRA `(.L_x_4770) ;  /* 0xffffeb3000007947 */ /* 0x001fea000383ffff */
.L_x_4762:
[----:B------:R-:W-:Y:S01]  /*2a80*/  HFMA2.MMA R134, -RZ, RZ, 0, 9.5367431640625e-07 ;  /* 0x00000010ff867435 */ /* 0x000fe200000001ff */
[----:B------:R-:W-:Y:S02]  /*2a90*/  MOV R113, R154 ;  /* 0x0000009a00717202 */ /* 0x000fe40000000f00 */
[----:B------:R-:W-:Y:S02]  /*2aa0*/  MOV R156, 0x1f ;  /* 0x0000001f009c7802 */ /* 0x000fe40000000f00 */
[----:B------:R-:W-:-:S02]  /*2ab0*/  MOV R157, 0xffffffff ;  /* 0xffffffff009d7802 */ /* 0x000fc40000000f00 */
[----:B------:R-:W-:Y:S02]  /*2ac0*/  MOV R108, 0x2ae0 ;  /* 0x00002ae0006c7802 */ /* 0x000fe40000000f00 */
[----:B01----:R-:W-:Y:S05]  /*2ad0*/  CALL.REL.NOINC `($__internal_100_$__cuda_sm70_shflsync_down_p) ;  /* 0x000003e000007944 */ /* 0x003fea0003c00000 */
[----:B------:R-:W-:Y:S01]  /*2ae0*/  FADD.FTZ R112, R112, R153 ;  /* 0x0000009970707221 */ /* 0x000fe20000010000 */
[----:B0-----:R-:W-:Y:S01]  /*2af0*/  HFMA2.MMA R134, -RZ, RZ, 0, 4.76837158203125e-07 ;  /* 0x00000008ff867435 */ /* 0x001fe200000001ff */
[----:B-1----:R-:W-:Y:S01]  /*2b00*/  FADD.FTZ R154, R154, R113 ;  /* 0x000000719a9a7221 */ /* 0x002fe20000010000 */
[----:B------:R-:W-:Y:S02]  /*2b10*/  MOV R156, 0x1f ;  /* 0x0000001f009c7802 */ /* 0x000fe40000000f00 */
[----:B------:R-:W-:Y:S02]  /*2b20*/  MOV R157, 0xffffffff ;  /* 0xffffffff009d7802 */ /* 0x000fe40000000f00 */
[----:B------:R-:W-:Y:S02]  /*2b30*/  MOV R113, R112 ;  /* 0x0000007000717202 */ /* 0x000fe40000000f00 */
[----:B------:R-:W-:Y:S02]  /*2b40*/  MOV R108, 0x2b60 ;  /* 0x00002b60006c7802 */ /* 0x000fe40000000f00 */
[----:B------:R-:W-:Y:S05]  /*2b50*/  CALL.REL.NOINC `($__internal_100_$__cuda_sm70_shflsync_down_p) ;  /* 0x0000036000007944 */ /* 0x000fea0003c00000 */
[----:B0-----:R-:W-:Y:S01]  /*2b60*/  HFMA2.MMA R134, -RZ, RZ, 0, 4.76837158203125e-07 ;  /* 0x00000008ff867435 */ /* 0x001fe200000001ff */
[----:B-1----:R-:W-:-:S02]  /*2b70*/  MOV R111, R113 ;  /* 0x00000071006f7202 */ /* 0x002fc40000000f00 */
[----:B------:R-:W-:Y:S02]  /*2b80*/  MOV R113, R154 ;  /* 0x0000009a00717202 */ /* 0x000fe40000000f00 */
[----:B------:R-:W-:Y:S02]  /*2b90*/  MOV R156, 0x1f ;  /* 0x0000001f009c7802 */ /* 0x000fe40000000f00 */
[----:B------:R-:W-:Y:S02]  /*2ba0*/  MOV R157, 0xffffffff ;  /* 0xffffffff009d7802 */ /* 0x000fe40000000f00 */
[----:B------:R-:W-:Y:S02]  /*2bb0*/  MOV R108, 0x2bd0 ;  /* 0x00002bd0006c7802 */ /* 0x000fe40000000f00 */
[----:B------:R-:W-:Y:S05]  /*2bc0*/  CALL.REL.NOINC `($__internal_100_$__cuda_sm70_shflsync_down_p) ;  /* 0x000002f000007944 */ /* 0x000fea0003c00000 */
[----:B------:R-:W-:Y:S01]  /*2bd0*/  FADD.FTZ R112, R111, R112 ;  /* 0x000000706f707221 */ /* 0x000fe20000010000 */
[----:B0-----:R-:W-:Y:S01]  /*2be0*/  HFMA2.MMA R134, -RZ, RZ, 0, 2.384185791015625e-07 ;  /* 0x00000004ff867435 */ /* 0x001fe200000001ff */
[----:B-1----:R-:W-:Y:S01]  /*2bf0*/  FADD.FTZ R154, R154, R113 ;  /* 0x000000719a9a7221 */ /* 0x002fe20000010000 */
[----:B------:R-:W-:Y:S02]  /*2c00*/  MOV R156, 0x1f ;  /* 0x0000001f009c7802 */ /* 0x000fe40000000f00 */
[----:B------:R-:W-:-:S02]  /*2c10*/  MOV R157, 0xffffffff ;  /* 0xffffffff009d7802 */ /* 0x000fc40000000f00 */
[----:B------:R-:W-:Y:S02]  /*2c20*/  MOV R113, R112 ;  /* 0x0000007000717202 */ /* 0x000fe40000000f00 */
[----:B------:R-:W-:Y:S02]  /*2c30*/  MOV R108, 0x2c50 ;  /* 0x00002c50006c7802 */ /* 0x000fe40000000f00 */
[----:B------:R-:W-:Y:S05]  /*2c40*/  CALL.REL.NOINC `($__internal_100_$__cuda_sm70_shflsync_down_p) ;  /* 0x0000027000007944 */ /* 0x000fea0003c00000 */
[----:B0-----:R-:W-:Y:S01]  /*2c50*/  HFMA2.MMA R134, -RZ, RZ, 0, 2.384185791015625e-07 ;  /* 0x00000004ff867435 */ /* 0x001fe200000001ff */
[----:B-1----:R-:W-:Y:S02]  /*2c60*/  MOV R111, R113 ;  /* 0x00000071006f7202 */ /* 0x002fe40000000f00 */
[----:B------:R-:W-:Y:S02]  /*2c70*/  MOV R113, R154 ;  /* 0x0000009a00717202 */ /* 0x000fe40000000f00 */
[----:B------:R-:W-:Y:S02]  /*2c80*/  MOV R156, 0x1f ;  /* 0x0000001f009c7802 */ /* 0x000fe40000000f00 */
[----:B------:R-:W-:Y:S02]  /*2c90*/  MOV R157, 0xffffffff ;  /* 0xffffffff009d7802 */ /* 0x000fe40000000f00 */
[----:B------:R-:W-:-:S02]  /*2ca0*/  MOV R108, 0x2cc0 ;  /* 0x00002cc0006c7802 */ /* 0x000fc40000000f00 */
[----:B------:R-:W-:Y:S05]  /*2cb0*/  CALL.REL.NOINC `($__internal_100_$__cuda_sm70_shflsync_down_p) ;  /* 0x0000020000007944 */ /* 0x000fea0003c00000 */
[----:B------:R-:W-:Y:S01]  /*2cc0*/  FADD.FTZ R112, R111, R112 ;  /* 0x000000706f707221 */ /* 0x000fe20000010000 */
[----:B0-----:R-:W-:Y:S01]  /*2cd0*/  HFMA2.MMA R134, -RZ, RZ, 0, 1.1920928955078125e-07 ;  /* 0x00000002ff867435 */ /* 0x001fe200000001ff */
[----:B-1----:R-:W-:Y:S01]  /*2ce0*/  FADD.FTZ R154, R154, R113 ;  /* 0x000000719a9a7221 */ /* 0x002fe20000010000 */
[----:B------:R-:W-:-:S02]  /*2cf0*/  MOV R156, 0x1f ;  /* 0x0000001f009c7802 */ /* 0x000fc40000000f00 */
[----:B------:R-:W-:Y:S02]  /*2d00*/  MOV R157, 0xffffffff ;  /* 0xffffffff009d7802 */ /* 0x000fe40000000f00 */
[----:B------:R-:W-:Y:S02]  /*2d10*/  MOV R113, R112 ;  /* 0x0000007000717202 */ /* 0x000fe40000000f00 */
[----:B------:R-:W-:Y:S02]  /*2d20*/  MOV R108, 0x2d40 ;  /* 0x00002d40006c7802 */ /* 0x000fe40000000f00 */
[----:B------:R-:W-:Y:S05]  /*2d30*/  CALL.REL.NOINC `($__internal_100_$__cuda_sm70_shflsync_down_p) ;  /* 0x0000018000007944 */ /* 0x000fea0003c00000 */
[----:B0-----:R-:W-:Y:S01]  /*2d40*/  HFMA2.MMA R134, -RZ, RZ, 0, 1.1920928955078125e-07 ;  /* 0x00000002ff867435 */ /* 0x001fe200000001ff */
[----:B-1----:R-:W-:Y:S02]  /*2d50*/  MOV R111, R113 ;  /* 0x00000071006f7202 */ /* 0x002fe40000000f00 */
[----:B------:R-:W-:Y:S02]  /*2d60*/  MOV R113, R154 ;  /* 0x0000009a00717202 */ /* 0x000fe40000000f00 */
[----:B------:R-:W-:Y:S02]  /*2d70*/  MOV R156, 0x1f ;  /* 0x0000001f009c7802 */ /* 0x000fe40000000f00 */
[----:B------:R-:W-:-:S02]  /*2d80*/  MOV R157, 0xffffffff ;  /* 0xffffffff009d7802 */ /* 0x000fc40000000f00 */
[----:B------:R-:W-:Y:S02]  /*2d90*/  MOV R108, 0x2db0 ;  /* 0x00002db0006c7802 */ /* 0x000fe40000000f00 */
[----:B------:R-:W-:Y:S05]  /*2da0*/  CALL.REL.NOINC `($__internal_100_$__cuda_sm70_shflsync_down_p) ;  /* 0x0000011000007944 */ /* 0x000fea0003c00000 */
[----:B------:R-:W-:Y:S01]  /*2db0*/  FADD.FTZ R114, R111, R112 ;  /* 0x000000706f727221 */ /* 0x000fe20000010000 */
[----:B0-----:R-:W-:Y:S01]  /*2dc0*/  HFMA2.MMA R134, -RZ, RZ, 0, 5.9604644775390625e-08 ;  /* 0x00000001ff867435 */ /* 0x001fe200000001ff */
[----:B-1----:R-:W-:Y:S01]  /*2dd0*/  FADD.FTZ R135, R154, R113 ;  /* 0x000000719a877221 */ /* 0x002fe20000010000 */
[----:B------:R-:W-:Y:S02]  /*2de0*/  MOV R156, 0x1f ;  /* 0x0000001f009c7802 */ /* 0x000fe40000000f00 */
[----:B------:R-:W-:Y:S02]  /*2df0*/  MOV R157, 0xffffffff ;  /* 0xffffffff009d7802 */ /* 0x000fe40000000f00 */
[----:B------:R-:W-:Y:S02]  /*2e00*/  MOV R113, R114 ;  /* 0x0000007200717202 */ /* 0x000fe40000000f00 */
[----:B------:R-:W-:Y:S02]  /*2e10*/  MOV R108, 0x2e30 ;  /* 0x00002e30006c7802 */ /* 0x000fe40000000f00 */
[----:B------:R-:W-:Y:S05]  /*2e20*/  CALL.REL.NOINC `($__internal_100_$__cuda_sm70_shflsync_down_p) ;  /* 0x0000009000007944 */ /* 0x000fea0003c00000 */
[----:B0-----:R-:W-:Y:S01]  /*2e30*/  HFMA2.MMA R134, -RZ, RZ, 0, 5.9604644775390625e-08 ;  /* 0x00000001ff867435 */ /* 0x001fe200000001ff */
[----:B-1----:R-:W-:-:S02]  /*2e40*/  MOV R115, R113 ;  /* 0x0000007100737202 */ /* 0x002fc40000000f00 */
[----:B------:R-:W-:Y:S02]  /*2e50*/  MOV R113, R135 ;  /* 0x0000008700717202 */ /* 0x000fe40000000f00 */
[----:B------:R-:W-:Y:S02]  /*2e60*/  MOV R156, 0x1f ;  /* 0x0000001f009c7802 */ /* 0x000fe40000000f00 */
[----:B------:R-:W-:Y:S02]  /*2e70*/  MOV R157, 0xffffffff ;  /* 0xffffffff009d7802 */ /* 0x000fe40000000f00 */
[----:B------:R-:W-:Y:S02]  /*2e80*/  MOV R108, 0x2ea0 ;  /* 0x00002ea0006c7802 */ /* 0x000fe40000000f00 */
[----:B------:R-:W-:Y:S05]  /*2e90*/  CALL.REL.NOINC `($__internal_100_$__cuda_sm70_shflsync_down_p) ;  /* 0x0000002000007944 */ /* 0x000fea0003c00000 */
[----:B-1----:R-:W-:Y:S01]  /*2ea0*/  MOV R154, R113 ;  /* 0x00000071009a7202 */ /* 0x002fe20000000f00 */
[----:B0-----:R-:W-:Y:S05]  /*2eb0*/  BRA `(.L_x_4771) ;  /* 0xffffe81000007947 */ /* 0x001fea000383ffff */
        .weak           $__internal_100_$__cuda_sm70_shflsync_down_p
        .type           $__internal_100_$__cuda_sm70_shflsync_down_p,@function
        .size           $__internal_100_$__cuda_sm70_shflsync_down_p,(.L_x_9354 - $__internal_100_$__cuda_sm70_shflsync_down_p)
$__internal_100_$__cuda_sm70_shflsync_down_p:
[----:B------:R-:W-:Y:S01]  /*2ec0*/  HFMA2.MMA R109, -RZ, RZ, 0, 0 ;  /* 0x00000000ff6d7435 */ /* 0x000fe200000001ff */
[----:B------:R-:W-:Y:S04]  /*2ed0*/  WARPSYNC R157 ;  /* 0x0000009d00007348 */ /* 0x000fe80003800000 */
[----:B------:R0:W1:Y:S01]  /*2ee0*/  SHFL.DOWN PT, R113, R113, R134, R156 ;  /* 0x0800008671717389 */ /* 0x00006200000e009c */
[----:B------:R-:W-:Y:S05]  /*2ef0*/  RET.REL.NODEC R108 `(_ZN10layer_norm13ln_bwd_kernelINS_13Kernel_traitsIf6__halfS2_S2_fjLj3072ELj1ELj1ELj4ELj16ENS_18Kernel_traits_baseILj3072EfS2_S2_S2_fjLj128EEEEELb0ELb0ELb0ELb0EEEvNS_9BwdParamsE) ;  /* 0xffffd1006c007950 */ /* 0x000fea0003c3ffff */
.L_x_4772:
        /* <DEDUP_REMOVED lines=16> */
.L_x_9354:


//--------------------- .text._ZN10layer_norm13ln_bwd_kernelINS_13Kernel_traitsIf6__halfS2_S2_fjLj3072ELj1ELj1ELj4ELj16ENS_18Kernel_traits_baseILj3072EfS2_S2_S2_fjLj128EEEEELb0ELb0ELb0ELb1EEEvNS_9BwdParamsE --------------------------
	.section	.text._ZN10layer_norm13ln_bwd_kernelINS_13Kernel_traitsIf6__halfS2_S2_fjLj3072ELj1ELj1ELj4ELj16ENS_18Kernel_traits_baseILj3072EfS2_S2_S2_fjLj128EEEEELb0ELb0ELb0ELb1EEEvNS_9BwdParamsE,"ax",@progbits
	.sectioninfo	@"SHI_REGISTERS=168"
	.align	128
        .global         _ZN10layer_norm13ln_bwd_kernelINS_13Kernel_traitsIf6__halfS2_S2_fjLj3072ELj1ELj1ELj4ELj16ENS_18Kernel_traits_baseILj3072EfS2_S2_S2_fjLj128EEEEELb0ELb0ELb0ELb1EEEvNS_9BwdParamsE
        .type           _ZN10layer_norm13ln_bwd_kernelINS_13Kernel_traitsIf6__halfS2_S2_fjLj3072ELj1ELj1ELj4ELj16ENS_18Kernel_traits_baseILj3072EfS2_S2_S2_fjLj128EEEEELb0ELb0ELb0ELb1EEEvNS_9BwdParamsE,@function
        .size           _ZN10layer_norm13ln_bwd_kernelINS_13Kernel_traitsIf6__halfS2_S2_fjLj3072ELj1ELj1ELj4ELj16ENS_18Kernel_traits_baseILj3072EfS2_S2_S2_fjLj128EEEEELb0ELb0ELb0ELb1EEEvNS_9BwdParamsE,(.L_x_9355 - _ZN10layer_norm13ln_bwd_kernelINS_13Kernel_traitsIf6__halfS2_S2_fjLj3072ELj1ELj1ELj4ELj16ENS_18Kernel_traits_baseILj3072EfS2_S2_S2_fjLj128EEEEELb0ELb0ELb0ELb1EEEvNS_9BwdParamsE)
        .other          _ZN10layer_norm13ln_bwd_kernelINS_13Kernel_traitsIf6__halfS2_S2_fjLj3072ELj1ELj1ELj4ELj16ENS_18Kernel_traits_baseILj3072EfS2_S2_S2_fjLj128EEEEELb0ELb0ELb0ELb1EEEvNS_9BwdParamsE,@"STO_CUDA_ENTRY STV_DEFAULT"
_ZN10layer_norm13ln_bwd_kernelINS_13Kernel_traitsIf6__halfS2_S2_fjLj3072ELj1ELj1ELj4ELj16ENS_18Kernel_traits_baseILj3072EfS2_S2_S2_fjLj128EEEEELb0ELb0ELb0ELb1EEEvNS_9BwdParamsE:
.text._ZN10layer_norm13ln_bwd_kernelINS_13Kernel_traitsIf6__halfS2_S2_fjLj3072ELj1ELj1ELj4ELj16ENS_18Kernel_traits_baseILj3072EfS2_S2_S2_fjLj128EEEEELb0ELb0ELb0ELb1EEEvNS_9BwdParamsE:
        /* <DEDUP_REMOVED lines=35> */
.L_x_4773:
        /* <DEDUP_REMOVED lines=37> */
.L_x_4778:
        /* <DEDUP_REMOVED lines=12> */
[----:B------:R-:W-:Y:S02]  /*0540*/  SHF.R.U32.HI R133, RZ, 0x1c, R69 ;  /* 0x0000001cff857819 */ /* 0x000fe40000011645 */
[----:B------:R-:W-:Y:S02]  /*0550*/  IADD3 R44, P2, R132, c[0x0][0x188], RZ ;  /* 0x00006200842c7a10 */ /* 0x000fe40007f5e0ff */
[----:B------:R-:W-:Y:S02]  /*0560*/  @P1 LEA.HI.X R3, R126, c[0x0][0x1c4], R3, 0x1, P0 ;  /* 0x000071007e031a11 */ /* 0x000fe400000f0c03 */
[----:B------:R-:W-:Y:S02]  /*0570*/  IADD3 R139, R69, 0x100, RZ ;  /* 0x00000100458b7810 */ /* 0x000fe40007ffe0ff */
[----:B------:R-:W-:Y:S01]  /*0580*/  MOV R109, 0x4 ;  /* 0x00000004006d7802 */ /* 0x000fe20000000f00 */
[----:B------:R0:W2:Y:S01]  /*0590*/  @P1 LDG.E.U16 R135, [R2.64] ;  /* 0x0000000402871981 */ /* 0x0000a2000c1e1500 */
[----:B------:R-:W-:-:S02]  /*05a0*/  SHF.R.U32.HI R128, RZ, 0x1c, R137 ;  /* 0x0000001cff807819 */ /* 0x000fc40000011689 */
[----:B------:R-:W-:Y:S01]  /*05b0*/  IADD3 R52, P0, R127, c[0x0][0x188], RZ ;  /* 0x000062007f347a10 */ /* 0x000fe20007f1e0ff */
[-C--:B------:R-:W-:Y:S01]  /*05c0*/  IMAD.WIDE.U32 R48, R69, R64.reuse, c[0x0][0x208] ;  /* 0x0000820045307625 */ /* 0x080fe200078e0040 */
[----:B------:R-:W-:Y:S02]  /*05d0*/  IADD3.X R45, R133, c[0x0][0x18c], RZ, P2, !PT ;  /* 0x00006300852d7a10 */ /* 0x000fe400017fe4ff */
[----:B------:R-:W-:Y:S01]  /*05e0*/  SHF.L.U32 R129, R139, 0x4, RZ ;  /* 0x000000048b817819 */ /* 0x000fe200000006ff */
[----:B------:R-:W-:Y:S01]  /*05f0*/  IMAD.WIDE R70, R126, R109, c[0x0][0x1a0] ;  /* 0x000068007e467625 */ /* 0x000fe200078e026d */
[----:B------:R-:W-:Y:S01]  /*0600*/  IADD3.X R53, R128, c[0x0][0x18c], RZ, P0, !PT ;  /* 0x0000630080357a10 */ /* 0x000fe200007fe4ff */
[----:B------:R-:W3:Y:S01]  /*0610*/  LDG.E.128 R48, [R48.64] ;  /* 0x0000000430307981 */ /* 0x000ee2000c1e1d00 */
[----:B------:R-:W-:Y:S02]  /*0620*/  SHF.R.U32.HI R130, RZ, 0x1c, R139 ;  /* 0x0000001cff827819 */ /* 0x000fe4000001168b */
[----:B------:R-:W-:Y:S01]  /*0630*/  IADD3 R60, P0, R129, c[0x0][0x188], RZ ;  /* 0x00006200813c7a10 */ /* 0x000fe20007f1e0ff */
[----:B------:R-:W4:Y:S01]  /*0640*/  LDG.E.128 R44, [R44.64] ;  /* 0x000000042c2c7981 */ /* 0x000f22000c1e1d00 */
[----:B------:R-:W-:-:S03]  /*0650*/  IMAD.WIDE.U32 R56, R137, R64, c[0x0][0x208] ;  /* 0x0000820089387625 */ /* 0x000fc600078e0040 */
[----:B------:R1:W4:Y:S01]  /*0660*/  LDG.E R134, [R70.64] ;  /* 0x0000000446867981 */ /* 0x000322000c1e1900 */
[----:B------:R-:W-:Y:S01]  /*0670*/  IADD3.X R61, R130, c[0x0][0x18c], RZ, P0, !PT ;  /* 0x00006300823d7a10 */ /* 0x000fe200007fe4ff */
[----:B------:R-:W-:Y:S02]  /*0680*/  IMAD.WIDE R108, R126, R109, c[0x0][0x1a8] ;  /* 0x00006a007e6c7625 */ /* 0x000fe400078e026d */
[----:B------:R-:W4:Y:S02]  /*0690*/  LDG.E.128 R52, [R52.64] ;  /* 0x0000000434347981 */ /* 0x000f24000c1e1d00 */
[----:B------:R-:W-:Y:S02]  /*06a0*/  IMAD.WIDE.U32 R64, R139, R64, c[0x0][0x208] ;  /* 0x000082008b407625 */ /* 0x000fe400078e0040 */
[----:B------:R-:W4:Y:S04]  /*06b0*/  LDG.E.128 R56, [R56.64] ;  /* 0x0000000438387981 */ /* 0x000f28000c1e1d00 */
[----:B------:R-:W4:Y:S04]  /*06c0*/  LDG.E.128 R60, [R60.64] ;  /* 0x000000043c3c7981 */ /* 0x000f28000c1e1d00 */
[----:B------:R0:W4:Y:S04]  /*06d0*/  LDG.E R109, [R108.64] ;  /* 0x000000046c6d7981 */ /* 0x000128000c1e1900 */
[----:B------:R-:W4:Y:S01]  /*06e0*/  LDG.E.128 R64, [R64.64] ;  /* 0x0000000440407981 */ /* 0x000f22000c1e1d00 */
[----:B------:R-:W-:-:S04]  /*06f0*/  ISETP.NE.U32.AND P0, PT, RZ, c[0x0][0x218], PT ;  /* 0x00008600ff007a0c */ /* 0x000fc80003f05070 */
[----:B------:R-:W-:Y:S01]  /*0700*/  ISETP.NE.AND.EX P0, PT, RZ, c[0x0][0x21c], PT, P0 ;  /* 0x00008700ff007a0c */ /* 0x000fe20003f05300 */
[----:B------:R-:W-:Y:S01]  /*0710*/  ULDC.U8 UR6, c[0x0][0x1f0] ;  /* 0x00007c0000067ab9 */ /* 0x000fe20000000000 */
[----:B0-----:R-:W-:-:S11]  /*0720*/  MOV R108, 0x3f800000 ;  /* 0x3f800000006c7802 */ /* 0x001fd60000000f00 */
[----:B------:R-:W-:-:S04]  /*0730*/  @P0 LEA R2, P3, R69, c[0x0][0x218], 0x4 ;  /* 0x0000860045020a11 */ /* 0x000fc800078620ff */
[----:B------:R-:W-:Y:S02]  /*0740*/  @P0 LEA.HI.X R3, R69, c[0x0][0x21c], RZ, 0x4, P3 ;  /* 0x0000870045030a11 */ /* 0x000fe400018f24ff */
[----:B-1----:R-:W-:Y:S02]  /*0750*/  @P0 LEA R70, P3, R139, c[0x0][0x218], 0x4 ;  /* 0x000086008b460a11 */ /* 0x002fe400078620ff */
[----:B------:R-:W-:Y:S01]  /*0760*/  @P0 LEA R68, P2, R137, c[0x0][0x218], 0x4 ;  /* 0x0000860089440a11 */ /* 0x000fe200078420ff */
[----:B-----5:R0:W5:Y:S01]  /*0770*/  @P0 LDG.E.128 R28, [R2.64] ;  /* 0x00000004021c0981 */ /* 0x020162000c1e1d00 */
[----:B------:R-:W-:-:S05]  /*0780*/  @P0 LEA.HI.X R71, R139, c[0x0][0x21c], RZ, 0x4, P3 ;  /* 0x000087008b470a11 */ /* 0x000fca00018f24ff */
[----:B------:R3:W5:Y:S01]  /*0790*/  @P0 LDG.E.128 R36, [R70.64] ;  /* 0x0000000446240981 */ /* 0x000762000c1e1d00 */
[----:B------:R-:W-:-:S05]  /*07a0*/  @P0 LEA.HI.X R69, R137, c[0x0][0x21c], RZ, 0x4, P2 ;  /* 0x0000870089450a11 */ /* 0x000fca00010f24ff */
[----:B------:R1:W5:Y:S01]  /*07b0*/  @P0 LDG.E.128 R32, [R68.64] ;  /* 0x0000000444200981 */ /* 0x000362000c1e1d00 */
[----:B--2---:R-:W-:Y:S01]  /*07c0*/  @P1 HADD2.F32 R108, -RZ, R135.H0_H0 ;  /* 0x20000087ff6c1230 */ /* 0x004fe20000004100 */
[----:B------:R-:W-:Y:S01]  /*07d0*/  ISETP.NE.AND P1, PT, RZ, UR6, PT ;  /* 0x00000006ff007c0c */ /* 0x000fe2000bf25270 */
[--C-:B---3--:R-:W-:Y:S02]  /*07e0*/  HADD2.F32 R71, -RZ, R51.reuse.H0_H0 ;  /* 0x20000033ff477230 */ /* 0x108fe40000004100 */
[----:B------:R-:W-:Y:S02]  /*07f0*/  HADD2.F32 R70, -RZ, R51.H1_H1 ;  /* 0x30000033ff467230 */ /* 0x000fe40000004100 */
[--C-:B----4-:R-:W-:Y:S01]  /*0800*/  HADD2.F32 R135, -RZ, R44.reuse.H0_H0 ;  /* 0x2000002cff877230 */ /* 0x110fe20000004100 */
[----:B------:R-:W-:Y:S01]  /*0810*/  FSEL R134, R134, RZ, !P1 ;  /* 0x000000ff86867208 */ /* 0x000fe20004800000 */
[----:B------:R-:W-:Y:S02]  /*0820*/  HADD2.F32 R136, -RZ, R44.H1_H1 ;  /* 0x3000002cff887230 */ /* 0x000fe40000004100 */
[----:B------:R-:W-:-:S02]  /*0830*/  HADD2.F32 R51, -RZ, R52.H0_H0 ;  /* 0x20000034ff337230 */ /* 0x000fc40000004100 */
[----:B------:R-:W-:Y:S02]  /*0840*/  HADD2.F32 R138, -RZ, R52.H1_H1 ;  /* 0x30000034ff8a7230 */ /* 0x000fe40000004100 */
[--C-:B------:R-:W-:Y:S02]  /*0850*/  HADD2.F32 R52, -RZ, R53.reuse.H0_H0 ;  /* 0x20000035ff347230 */ /* 0x100fe40000004100 */
[----:B------:R-:W-:Y:S01]  /*0860*/  HADD2.F32 R139, -RZ, R53.H1_H1 ;  /* 0x30000035ff8b7230 */ /* 0x000fe20000004100 */
[----:B------:R-:W-:Y:S01]  /*0870*/  FADD.FTZ R146, -R134, R135 ;  /* 0x0000008786927221 */ /* 0x000fe20000010100 */
[----:B------:R-:W-:Y:S02]  /*0880*/  HADD2.F32 R44, -RZ, R45.H0_H0 ;  /* 0x2000002dff2c7230 */ /* 0x000fe40000004100 */
[----:B0-----:R-:W-:Y:S02]  /*0890*/  HADD2.F32 R2, -RZ, R47.H0_H0 ;  /* 0x2000002fff027230 */ /* 0x001fe40000004100 */
[----:B------:R-:W-:-:S02]  /*08a0*/  HADD2.F32 R53, -RZ, R54.H0_H0 ;  /* 0x20000036ff357230 */ /* 0x000fc40000004100 */
[----:B------:R-:W-:Y:S02]  /*08b0*/  HADD2.F32 R137, -RZ, R45.H1_H1 ;  /* 0x3000002dff897230 */ /* 0x000fe40000004100 */
[----:B------:R-:W-:Y:S02]  /*08c0*/  HADD2.F32 R3, -RZ, R48.H0_H0 ;  /* 0x20000030ff037230 */ /* 0x000fe40000004100 */
[----:B------:R-:W-:Y:S02]  /*08d0*/  HADD2.F32 R45, -RZ, R46.H0_H0 ;  /* 0x2000002eff2d7230 */ /* 0x000fe40000004100 */
[----:B------:R-:W-:Y:S02]  /*08e0*/  HADD2.F32 R141, -RZ, R55.H1_H1 ;  /* 0x30000037ff8d7230 */ /* 0x000fe40000004100 */
[--C-:B------:R-:W-:Y:S02]  /*08f0*/  HADD2.F32 R145, -RZ, R59.reuse.H0_H0 ;  /* 0x2000003bff917230 */ /* 0x100fe40000004100 */
[----:B------:R-:W-:Y:S01]  /*0900*/  HADD2.F32 R144, -RZ, R59.H1_H1 ;  /* 0x3000003bff907230 */ /* 0x000fe20000004100 */
[C---:B------:R-:W-:Y:S01]  /*0910*/  FADD.FTZ R44, -R134.reuse, R44 ;  /* 0x0000002c862c7221 */ /* 0x040fe20000010100 */
[----:B------:R-:W-:Y:S01]  /*0920*/  HADD2.F32 R59, -RZ, R60.H0_H0 ;  /* 0x2000003cff3b7230 */ /* 0x000fe20000004100 */
[C---:B------:R-:W-:Y:S01]  /*0930*/  FADD.FTZ R2, -R134.reuse, R2 ;  /* 0x0000000286027221 */ /* 0x040fe20000010100 */
[----:B------:R-:W-:Y:S01]  /*0940*/  HADD2.F32 R48, -RZ, R48.H1_H1 ;  /* 0x30000030ff307230 */ /* 0x000fe20000004100 */
[C---:B------:R-:W-:Y:S01]  /*0950*/  FADD.FTZ R154, -R134.reuse, R53 ;  /* 0x00000035869a7221 */ /* 0x040fe20000010100 */
[----:B------:R-:W-:Y:S01]  /*0960*/  HADD2.F32 R147, -RZ, R60.H1_H1 ;  /* 0x3000003cff937230 */ /* 0x000fe20000004100 */
[----:B------:R-:W-:Y:S01]  /*0970*/  FMUL.FTZ R146, R109, R146 ;  /* 0x000000926d927220 */ /* 0x000fe20000410000 */
[--C-:B------:R-:W-:Y:S01]  /*0980*/  HADD2.F32 R151, -RZ, R62.reuse.H0_H0 ;  /* 0x2000003eff977230 */ /* 0x100fe20000004100 */
[----:B------:R-:W-:Y:S01]  /*0990*/  FADD.FTZ R136, -R134, R136 ;  /* 0x0000008886887221 */ /* 0x000fe20000010100 */
[----:B------:R-:W-:Y:S01]  /*09a0*/  HADD2.F32 R153, -RZ, R62.H1_H1 ;  /* 0x3000003eff997230 */ /* 0x000fe20000004100 */
[----:B------:R-:W-:Y:S01]  /*09b0*/  FMUL.FTZ R53, R24, R3 ;  /* 0x0000000318357220 */ /* 0x000fe20000410000 */
[----:B-1----:R-:W-:Y:S01]  /*09c0*/  HADD2.F32 R69, -RZ, R49.H0_H0 ;  /* 0x20000031ff457230 */ /* 0x002fe20000004100 */
        /* <DEDUP_REMOVED lines=9> */
[----:B------:R-:W-:Y:S02]  /*0a60*/  FADD.FTZ R120, R3, R120 ;  /* 0x0000007803787221 */ /* 0x000fe40000010000 */
[----:B------:R-:W-:Y:S02]  /*0a70*/  FFMA.FTZ R124, R146, R3, R124 ;  /* 0x00000003927c7223 */ /* 0x000fe4000001007c */
[C---:B------:R-:W-:Y:S02]  /*0a80*/  FMUL.FTZ R64, R109.reuse, R44 ;  /* 0x0000002c6d407220 */ /* 0x040fe40000410000 */
[C---:B------:R-:W-:Y:S01]  /*0a90*/  FMUL.FTZ R66, R109.reuse, R2 ;  /* 0x000000026d427220 */ /* 0x040fe20000410000 */
[----:B------:R-:W-:Y:S01]  /*0aa0*/  HADD2.F32 R149, -RZ, R61.H0_H0 ;  /* 0x2000003dff957230 */ /* 0x000fe20000004100 */
[----:B------:R-:W-:Y:S02]  /*0ab0*/  FMUL.FTZ R136, R109, R136 ;  /* 0x000000886d887220 */ /* 0x000fe40000410000 */
[----:B------:R-:W-:-:S02]  /*0ac0*/  FMUL.FTZ R59, R25, R48 ;  /* 0x00000030193b7220 */ /* 0x000fc40000410000 */
[----:B------:R-:W-:Y:S02]  /*0ad0*/  FADD.FTZ R2, RZ, R53 ;  /* 0x00000035ff027221 */ /* 0x000fe40000010000 */
[----:B------:R-:W-:Y:S01]  /*0ae0*/  FFMA.FTZ R3, R146, R53, RZ ;  /* 0x0000003592037223 */ /* 0x000fe200000100ff */
[----:B------:R-:W-:Y:S01]  /*0af0*/  HADD2.F32 R61, -RZ, R61.H1_H1 ;  /* 0x3000003dff3d7230 */ /* 0x000fe20000004100 */
[----:B------:R-:W-:Y:S01]  /*0b00*/  FADD.FTZ R116, R69, R116 ;  /* 0x0000007445747221 */ /* 0x000fe20000010000 */
[----:B------:R-:W-:Y:S01]  /*0b10*/  HADD2.F32 R68, -RZ, R49.H1_H1 ;  /* 0x30000031ff447230 */ /* 0x000fe20000004100 */
[-C--:B------:R-:W-:Y:S01]  /*0b20*/  FFMA.FTZ R117, R64, R69.reuse, R117 ;  /* 0x0000004540757223 */ /* 0x080fe20000010075 */
[----:B------:R-:W-:Y:S01]  /*0b30*/  HADD2.F32 R47, -RZ, R47.H1_H1 ;  /* 0x3000002fff2f7230 */ /* 0x000fe20000004100 */
[----:B------:R-:W-:Y:S02]  /*0b40*/  FMUL.FTZ R69, R26, R69 ;  /* 0x000000451a457220 */ /* 0x000fe40000410000 */
[----:B------:R-:W-:-:S02]  /*0b50*/  FADD.FTZ R2, R2, R59 ;  /* 0x0000003b02027221 */ /* 0x000fc40000010000 */
[----:B------:R-:W-:Y:S01]  /*0b60*/  FFMA.FTZ R3, R136, R59, R3 ;  /* 0x0000003b88037223 */ /* 0x000fe20000010003 */
[----:B------:R-:W-:Y:S01]  /*0b70*/  HADD2.F32 R46, -RZ, R46.H1_H1 ;  /* 0x3000002eff2e7230 */ /* 0x000fe20000004100 */
[----:B------:R-:W-:Y:S01]  /*0b80*/  FADD.FTZ R164, -R134, R61 ;  /* 0x0000003d86a47221 */ /* 0x000fe20000010100 */
[----:B------:R-:W-:Y:S01]  /*0b90*/  HADD2.F32 R49, -RZ, R50.H0_H0 ;  /* 0x20000032ff317230 */ /* 0x000fe20000004100 */
[----:B------:R-:W-:Y:S01]  /*0ba0*/  FMUL.FTZ R60, R109, R60 ;  /* 0x0000003c6d3c7220 */ /* 0x000fe20000410000 */
[----:B------:R-:W-:Y:S01]  /*0bb0*/  HADD2.F32 R54, -RZ, R54.H1_H1 ;  /* 0x30000036ff367230 */ /* 0x000fe20000004100 */
[----:B------:R-:W-:Y:S01]  /*0bc0*/  FMUL.FTZ R61, R27, R68 ;  /* 0x000000441b3d7220 */ /* 0x000fe20000410000 */
[----:B------:R-:W-:Y:S01]  /*0bd0*/  HADD2.F32 R140, -RZ, R55.H0_H0 ;  /* 0x20000037ff8c7230 */ /* 0x000fe20000004100 */
[----:B------:R-:W-:Y:S01]  /*0be0*/  FADD.FTZ R2, R2, R69 ;  /* 0x0000004502027221 */ /* 0x000fe20000010000 */
[--C-:B------:R-:W-:Y:S01]  /*0bf0*/  HADD2.F32 R155, -RZ, R63.reuse.H0_H0 ;  /* 0x2000003fff9b7230 */ /* 0x100fe20000004100 */
[----:B------:R-:W-:Y:S01]  /*0c00*/  FFMA.FTZ R3, R64, R69, R3 ;  /* 0x0000004540037223 */ /* 0x000fe20000010003 */
[----:B------:R-:W-:Y:S01]  /*0c10*/  HADD2.F32 R63, -RZ, R63.H1_H1 ;  /* 0x3000003fff3f7230 */ /* 0x000fe20000004100 */
[C---:B------:R-:W-:Y:S01]  /*0c20*/  FADD.FTZ R148, -R134.reuse, R47 ;  /* 0x0000002f86947221 */ /* 0x040fe20000010100 */
[----:B------:R-:W-:Y:S01]  /*0c30*/  HADD2.F32 R50, -RZ, R50.H1_H1 ;  /* 0x30000032ff327230 */ /* 0x000fe20000004100 */
[----:B------:R-:W-:Y:S01]  /*0c40*/  FMUL.FTZ R62, R109, R62 ;  /* 0x0000003e6d3e7220 */ /* 0x000fe20000410000 */
[--C-:B------:R-:W-:Y:S01]  /*0c50*/  HADD2.F32 R47, -RZ, R65.reuse.H0_H0 ;  /* 0x20000041ff2f7230 */ /* 0x100fe20000004100 */
[----:B------:R-:W-:Y:S01]  /*0c60*/  FADD.FTZ R46, -R134, R46 ;  /* 0x0000002e862e7221 */ /* 0x000fe20000010100 */
[----:B------:R-:W-:Y:S01]  /*0c70*/  HADD2.F32 R135, -RZ, R65.H1_H1 ;  /* 0x30000041ff877230 */ /* 0x000fe20000004100 */
[----:B------:R-:W-:-:S02]  /*0c80*/  FMUL.FTZ R65, R20, R49 ;  /* 0x0000003114417220 */ /* 0x000fc40000410000 */
[----:B------:R-:W-:Y:S02]  /*0c90*/  FADD.FTZ R2, R2, R61 ;  /* 0x0000003d02027221 */ /* 0x000fe40000010000 */
[----:B------:R-:W-:Y:S02]  /*0ca0*/  FFMA.FTZ R3, R60, R61, R3 ;  /* 0x0000003d3c037223 */ /* 0x000fe40000010003 */
        /* <DEDUP_REMOVED lines=24> */
[----:B------:R-:W-:Y:S01]  /*0e30*/  HADD2.F32 R55, -RZ, R56.H0_H0 ;  /* 0x20000038ff377230 */ /* 0x000fe20000004100 */
[C---:B------:R-:W-:Y:S02]  /*0e40*/  FMUL.FTZ R150, R109.reuse, R150 ;  /* 0x000000966d967220 */ /* 0x040fe40000410000 */
[----:B------:R-:W-:Y:S02]  /*0e50*/  FMUL.FTZ R148, R109, R148 ;  /* 0x000000946d947220 */ /* 0x000fe40000410000 */
[----:B------:R-:W-:Y:S02]  /*0e60*/  FMUL.FTZ R147, R23, R70 ;  /* 0x0000004617937220 */ /* 0x000fe40000410000 */
[----:B------:R-:W-:-:S02]  /*0e70*/  FADD.FTZ R2, R2, R71 ;  /* 0x0000004702027221 */ /* 0x000fc40000010000 */
[----:B------:R-:W-:Y:S01]  /*0e80*/  FFMA.FTZ R3, R66, R71, R3 ;  /* 0x0000004742037223 */ /* 0x000fe20000010003 */
[----:B------:R-:W-:Y:S01]  /*0e90*/  HADD2.F32 R56, -RZ, R56.H1_H1 ;  /* 0x30000038ff387230 */ /* 0x000fe20000004100 */
[----:B------:R-:W-:Y:S02]  /*0ea0*/  FADD.FTZ R86, R55, R86 ;  /* 0x0000005637567221 */ /* 0x000fe40000010000 */
[-C--:B------:R-:W-:Y:S02]  /*0eb0*/  FFMA.FTZ R102, R150, R55.reuse, R102 ;  /* 0x0000003796667223 */ /* 0x080fe40000010066 */
        /* <DEDUP_REMOVED lines=13> */
[----:B------:R-:W-:Y:S02]  /*0f90*/  FADD.FTZ R2, R2, R149 ;  /* 0x0000009502027221 */ /* 0x000fe40000010000 */
[----:B------:R-:W-:Y:S01]  /*0fa0*/  FFMA.FTZ R3, R138, R149, R3 ;  /* 0x000000958a037223 */ /* 0x000fe20000010003 */
[----:B------:R-:W-:Y:S01]  /*0fb0*/  HADD2.F32 R57, -RZ, R58.H0_H0 ;  /* 0x2000003aff397230 */ /* 0x000fe20000004100 */
[C---:B------:R-:W-:Y:S02]  /*0fc0*/  FMUL.FTZ R154, R109.reuse, R154 ;  /* 0x0000009a6d9a7220 */ /* 0x040fe40000410000 */
        /* <DEDUP_REMOVED lines=69> */
[----:B------:R-:W-:Y:S01]  /*1420*/  LOP3.LUT P1, RZ, R121, 0xff, RZ, 0xc0, !PT ;  /* 0x000000ff79ff7812 */ /* 0x000fe2000782c0ff */
[----:B------:R-:W-:Y:S02]  /*1430*/  FADD.FTZ R73, R67, R73 ;  /* 0x0000004943497221 */ /* 0x000fe40000010000 */
[----:B------:R-:W-:-:S02]  /*1440*/  FFMA.FTZ R89, R134, R67, R89 ;  /* 0x0000004386597223 */ /* 0x000fc40000010059 */
[----:B------:R-:W-:Y:S02]  /*1450*/  FMUL.FTZ R67, R7, R67 ;  /* 0x0000004307437220 */ /* 0x000fe40000410000 */
[----:B------:R-:W-:Y:S02]  /*1460*/  FADD.FTZ R2, R45, R142 ;  /* 0x0000008e2d027221 */ /* 0x000fe40000010000 */
[----:B------:R-:W-:Y:S02]  /*1470*/  FFMA.FTZ R3, R155, R142, R3 ;  /* 0x0000008e9b037223 */ /* 0x000fe40000010003 */
[----:B------:R-:W-:Y:S02]  /*1480*/  FADD.FTZ R81, R144, R81 ;  /* 0x0000005190517221 */ /* 0x000fe40000010000 */
[----:B------:R-:W-:Y:S01]  /*1490*/  FFMA.FTZ R97, R156, R144, R97 ;  /* 0x000000909c617223 */ /* 0x000fe20000010061 */
[----:B------:R-:W-:Y:S01]  /*14a0*/  SEL R144, R123, R122, !P1 ;  /* 0x0000007a7b907207 */ /* 0x000fe20004800000 */
        /* <DEDUP_REMOVED lines=16> */
.L_x_4779:
        /* <DEDUP_REMOVED lines=18> */
.L_x_4780:
        /* <DEDUP_REMOVED lines=14> */
[----:B------:R-:W-:Y:S01]  /*17b0*/  FADD.FTZ R139, R46, R139 ;  /* 0x0000008b2e8b7221 */ /* 0x000fe20000010000 */
[----:B-----5:R-:W-:Y:S01]  /*17c0*/  @P0 HADD2.F32 R46, -RZ, R30.H1_H1 ;  /* 0x3000001eff2e0230 */ /* 0x020fe20000004100 */
[----:B------:R-:W-:Y:S02]  /*17d0*/  FADD.FTZ R44, R47, R44 ;  /* 0x0000002c2f2c7221 */ /* 0x000fe40000010000 */
[----:B-1----:R-:W-:Y:S01]  /*17e0*/  FADD.FTZ R139, R139, R48 ;  /* 0x000000308b8b7221 */ /* 0x002fe20000010000 */
[----:B------:R-:W-:Y:S01]  /*17f0*/  @P0 HADD2.F32 R48, -RZ, R31.H0_H0 ;  /* 0x2000001fff300230 */ /* 0x000fe20000004100 */
[----:B------:R-:W-:Y:S02]  /*1800*/  FADD.FTZ R44, R44, R49 ;  /* 0x000000312c2c7221 */ /* 0x000fe40000010000 */
[----:B------:R-:W-:-:S02]  /*1810*/  FADD.FTZ R50, R50, R139 ;  /* 0x0000008b32327221 */ /* 0x000fc40000010000 */
[----:B------:R-:W-:Y:S01]  /*1820*/  FADD.FTZ R2, R51, R44 ;  /* 0x0000002c33027221 */ /* 0x000fe20000010000 */
[----:B------:R-:W-:Y:S01]  /*1830*/  @P0 HADD2.F32 R44, -RZ, R30.H0_H0 ;  /* 0x2000001eff2c0230 */ /* 0x000fe20000004100 */
[----:B------:R-:W-:Y:S01]  /*1840*/  FMUL.FTZ R3, R50, c[0x0][0x1e0] ;  /* 0x0000780032037a20 */ /* 0x000fe20000410000 */
[----:B------:R-:W-:Y:S01]  /*1850*/  @P0 HADD2.F32 R50, -RZ, R31.H1_H1 ;  /* 0x3000001fff320230 */ /* 0x000fe20000004100 */
        /* <DEDUP_REMOVED lines=76> */
[----:B------:R-:W-:Y:S01]  /*1d20*/  @P0 HADD2.F32 R2, -RZ, R29.H0_H0 ;  /* 0x2000001dff020230 */ /* 0x000fe20000004100 */
[----:B------:R-:W-:Y:S01]  /*1d30*/  @P0 FADD.FTZ R147, R147, R48 ;  /* 0x0000003093930221 */ /* 0x000fe20000010000 */
[----:B------:R-:W-:Y:S01]  /*1d40*/  @P0 HADD2.F32 R48, -RZ, R35.H0_H0 ;  /* 0x20000023ff300230 */ /* 0x000fe20000004100 */
[----:B------:R-:W-:Y:S01]  /*1d50*/  @P0 FADD.FTZ R143, R143, R44 ;  /* 0x0000002c8f8f0221 */ /* 0x000fe20000010000 */
[--C-:B------:R-:W-:Y:S01]  /*1d60*/  @P0 HADD2.F32 R44, -RZ, R28.reuse.H1_H1 ;  /* 0x3000001cff2c0230 */ /* 0x100fe20000004100 */
[----:B------:R-:W-:Y:S01]  /*1d70*/  @P0 FADD.FTZ R47, R47, R2 ;  /* 0x000000022f2f0221 */ /* 0x000fe20000010000 */
[----:B------:R-:W-:Y:S01]  /*1d80*/  @P0 HADD2.F32 R2, -RZ, R28.H0_H0 ;  /* 0x2000001cff020230 */ /* 0x000fe20000004100 */
[----:B------:R-:W-:Y:S01]  /*1d90*/  @P0 FADD.FTZ R145, R145, R46 ;  /* 0x0000002e91910221 */ /* 0x000fe20000010000 */
[----:B------:R-:W-:Y:S01]  /*1da0*/  @P0 HADD2.F32 R46, -RZ, R29.H1_H1 ;  /* 0x3000001dff2e0230 */ /* 0x000fe20000004100 */
[----:B------:R-:W-:Y:S01]  /*1db0*/  @P0 FADD.FTZ R139, R139, R48 ;  /* 0x000000308b8b0221 */ /* 0x000fe20000010000 */
[----:B------:R-:W-:Y:S01]  /*1dc0*/  @P0 HADD2.F32 R48, -RZ, R34.H0_H0 ;  /* 0x20000022ff300230 */ /* 0x000fe20000004100 */
[----:B------:R-:W-:Y:S01]  /*1dd0*/  @P0 FADD.FTZ R3, R3, R2 ;  /* 0x0000000203030221 */ /* 0x000fe20000010000 */
[--C-:B------:R-:W-:Y:S01]  /*1de0*/  @P0 HADD2.F32 R2, -RZ, R32.reuse.H0_H0 ;  /* 0x20000020ff020230 */ /* 0x100fe20000004100 */
[----:B------:R-:W-:Y:S01]  /*1df0*/  @P0 FADD.FTZ R45, R45, R44 ;  /* 0x0000002c2d2d0221 */ /* 0x000fe20000010000 */
[----:B------:R-:W-:Y:S01]  /*1e00*/  @P0 HADD2.F32 R44, -RZ, R33.H0_H0 ;  /* 0x20000021ff2c0230 */ /* 0x000fe20000004100 */
[----:B------:R-:W-:Y:S01]  /*1e10*/  @P0 FADD.FTZ R149, R149, R50 ;  /* 0x0000003295950221 */ /* 0x000fe20000010000 */
[----:B------:R-:W-:Y:S01]  /*1e20*/  @P0 HADD2.F32 R50, -RZ, R35.H1_H1 ;  /* 0x30000023ff320230 */ /* 0x000fe20000004100 */
[----:B------:R-:W-:Y:S01]  /*1e30*/  @P0 FADD.FTZ R49, R49, R46 ;  /* 0x0000002e31310221 */ /* 0x000fe20000010000 */
[----:B------:R-:W-:Y:S01]  /*1e40*/  @P0 HADD2.F32 R46, -RZ, R33.H1_H1 ;  /* 0x30000021ff2e0230 */ /* 0x000fe20000004100 */
[----:B------:R-:W-:Y:S01]  /*1e50*/  @P0 FADD.FTZ R65, R65, R2 ;  /* 0x0000000241410221 */ /* 0x000fe20000010000 */
[----:B------:R-:W-:Y:S01]  /*1e60*/  @P0 HADD2.F32 R2, -RZ, R32.H1_H1 ;  /* 0x30000020ff020230 */ /* 0x000fe20000004100 */
        /* <DEDUP_REMOVED lines=13> */
[--C-:B------:R-:W-:Y:S01]  /*1f40*/  @P0 HADD2.F32 R44, -RZ, R38.reuse.H0_H0 ;  /* 0x20000026ff2c0230 */ /* 0x100fe20000004100 */
[----:B------:R-:W-:Y:S01]  /*1f50*/  @P0 FADD.FTZ R137, R137, R50 ;  /* 0x0000003289890221 */ /* 0x000fe20000010000 */
[----:B------:R-:W-:Y:S01]  /*1f60*/  @P0 HADD2.F32 R50, -RZ, R39.H1_H1 ;  /* 0x30000027ff320230 */ /* 0x000fe20000004100 */
[----:B------:R-:W-:Y:S01]  /*1f70*/  @P0 FADD.FTZ R59, R59, R46 ;  /* 0x0000002e3b3b0221 */ /* 0x000fe20000010000 */
[----:B------:R-:W-:Y:S01]  /*1f80*/  @P0 HADD2.F32 R46, -RZ, R38.H1_H1 ;  /* 0x30000026ff2e0230 */ /* 0x000fe20000004100 */
[----:B------:R-:W-:Y:S01]  /*1f90*/  @P0 FADD.FTZ R63, R63, R2 ;  /* 0x000000023f3f0221 */ /* 0x000fe20000010000 */
[----:B------:R-:W-:Y:S01]  /*1fa0*/  @P1 F2FP.PACK_AB R2, RZ, R47 ;  /* 0x0000002fff02123e */ /* 0x000fe200000000ff */
        /* <DEDUP_REMOVED lines=8> */
[----:B------:R-:W-:Y:S01]  /*2030*/  @P0 FADD.FTZ R57, R57, R46 ;  /* 0x0000002e39390221 */ /* 0x000fe20000010000 */
[----:B------:R-:W-:Y:S01]  /*2040*/  @P1 F2FP.PACK_AB R56, RZ, R145 ;  /* 0x00000091ff38123e */ /* 0x000fe200000000ff */
[----:B------:R-:W-:Y:S01]  /*2050*/  @P0 FADD.FTZ R109, R109, R50 ;  /* 0x000000326d6d0221 */ /* 0x000fe20000010000 */
        /* <DEDUP_REMOVED lines=10> */
[----:B------:R-:W-:Y:S01]  /*2100*/  @P1 IADD3 R2, P0, R132, c[0x0][0x258], RZ ;  /* 0x0000960084021a10 */ /* 0x000fe20007f1e0ff */
[----:B------:R-:W-:Y:S01]  /*2110*/  FMUL.FTZ R145, R145, R108 ;  /* 0x0000006c91917220 */ /* 0x000fe20000410000 */
[----:B------:R-:W-:-:S02]  /*2120*/  @P1 PRMT R40, R48, 0x7610, R40 ;  /* 0x0000761030281816 */ /* 0x000fc40000000028 */
[----:B------:R-:W-:Y:S02]  /*2130*/  IADD3 R48, P2, R132, c[0x0][0x248], RZ ;  /* 0x0000920084307a10 */ /* 0x000fe40007f5e0ff */
[----:B------:R-:W-:Y:S02]  /*2140*/  F2FP.PACK_AB R44, R3, R44 ;  /* 0x0000002c032c723e */ /* 0x000fe400000000ff */
[----:B------:R-:W-:Y:S02]  /*2150*/  F2FP.PACK_AB R45, R49, R62 ;  /* 0x0000003e312d723e */ /* 0x000fe400000000ff */
[----:B------:R-:W-:Y:S01]  /*2160*/  @P1 PRMT R43, R43, 0x5410, R60 ;  /* 0x000054102b2b1816 */ /* 0x000fe2000000003c */
[----:B------:R-:W-:Y:S01]  /*2170*/  FMUL.FTZ R60, R141, R108 ;  /* 0x0000006c8d3c7220 */ /* 0x000fe20000410000 */
[----:B------:R-:W-:Y:S02]  /*2180*/  @P1 IADD3.X R3, R133, c[0x0][0x25c], RZ, P0, !PT ;  /* 0x0000970085031a10 */ /* 0x000fe400007fe4ff */
[----:B------:R-:W-:-:S02]  /*2190*/  @P1 PRMT R42, R42, 0x5410, R56 ;  /* 0x000054102a2a1816 */ /* 0x000fc40000000038 */
[----:B------:R-:W-:Y:S02]  /*21a0*/  @P1 PRMT R41, R41, 0x5410, R52 ;  /* 0x0000541029291816 */ /* 0x000fe40000000034 */
[----:B------:R-:W-:Y:S02]  /*21b0*/  @P1 PRMT R40, R40, 0x5410, R50 ;  /* 0x0000541028281816 */ /* 0x000fe40000000032 */
[----:B------:R-:W-:Y:S02]  /*21c0*/  F2FP.PACK_AB R47, R64, R147 ;  /* 0x00000093402f723e */ /* 0x000fe400000000ff */
[----:B------:R-:W-:Y:S01]  /*21d0*/  F2FP.PACK_AB R46, R145, R46 ;  /* 0x0000002e912e723e */ /* 0x000fe200000000ff */
[----:B------:R0:W-:Y:S01]  /*21e0*/  @P1 STG.E.128 [R2.64], R40 ;  /* 0x0000002802001986 */ /* 0x0001e2000c101d04 */
[----:B------:R-:W-:Y:S02]  /*21f0*/  IADD3.X R49, R133, c[0x0][0x24c], RZ, P2, !PT ;  /* 0x0000930085317a10 */ /* 0x000fe400017fe4ff */
[----:B------:R-:W-:Y:S01]  /*2200*/  @P1 F2FP.PACK_AB R56, RZ, R139 ;  /* 0x0000008bff38123e */ /* 0x000fe200000000ff */
[-C--:B------:R-:W-:Y:S01]  /*2210*/  FMUL.FTZ R139, R139, R108.reuse ;  /* 0x0000006c8b8b7220 */ /* 0x080fe20000410000 */
[----:B------:R-:W-:Y:S01]  /*2220*/  @P1 F2FP.PACK_AB R52, RZ, R135 ;  /* 0x00000087ff34123e */ /* 0x000fe200000000ff */
[----:B------:R1:W-:Y:S01]  /*2230*/  STG.E.128 [R48.64], R44 ;  /* 0x0000002c30007986 */ /* 0x0003e2000c101d04 */
[----:B------:R-:W-:Y:S01]  /*2240*/  @P1 F2FP.PACK_AB R58, RZ, R141 ;  /* 0x0000008dff3a123e */ /* 0x000fe200000000ff */
[----:B------:R-:W-:Y:S01]  /*2250*/  FMUL.FTZ R135, R135, R108 ;  /* 0x0000006c87877220 */ /* 0x000fe20000410000 */
[----:B------:R-:W-:-:S02]  /*2260*/  @P1 F2FP.PACK_AB R54, RZ, R137 ;  /* 0x00000089ff36123e */ /* 0x000fc400000000ff */
[----:B------:R-:W-:Y:S01]  /*2270*/  @P1 F2FP.PACK_AB R50, RZ, R71 ;  /* 0x00000047ff32123e */ /* 0x000fe200000000ff */
[-C--:B0-----:R-:W-:Y:S01]  /*2280*/  FMUL.FTZ R2, R71, R108.reuse ;  /* 0x0000006c47027220 */ /* 0x081fe20000410000 */
[----:B------:R-:W-:Y:S02]  /*2290*/  @P1 F2FP.PACK_AB R3, RZ, R65 ;  /* 0x00000041ff03123e */ /* 0x000fe400000000ff */
[----:B------:R-:W-:Y:S01]  /*22a0*/  @P1 PRMT R43, R56, 0x7610, R43 ;  /* 0x00007610382b1816 */ /* 0x000fe2000000002b */
[-C--:B------:R-:W-:Y:S01]  /*22b0*/  FMUL.FTZ R56, R59, R108.reuse ;  /* 0x0000006c3b387220 */ /* 0x080fe20000410000 */
[----:B------:R-:W-:Y:S01]  /*22c0*/  @P1 PRMT R42, R52, 0x7610, R42 ;  /* 0x00007610342a1816 */ /* 0x000fe2000000002a */
[-C--:B-1----:R-:W-:Y:S01]  /*22d0*/  FMUL.FTZ R45, R69, R108.reuse ;  /* 0x0000006c452d7220 */ /* 0x082fe20000410000 */
[----:B------:R-:W-:Y:S01]  /*22e0*/  @P1 F2FP.PACK_AB R49, RZ, R69 ;  /* 0x00000045ff31123e */ /* 0x000fe200000000ff */
[-C--:B------:R-:W-:Y:S01]  /*22f0*/  FMUL.FTZ R44, R65, R108.reuse ;  /* 0x0000006c412c7220 */ /* 0x080fe20000410000 */
[----:B------:R-:W-:Y:S01]  /*2300*/  @P1 PRMT R40, R3, 0x7610, R40 ;  /* 0x0000761003281816 */ /* 0x000fe20000000028 */
[-C--:B------:R-:W-:Y:S01]  /*2310*/  FMUL.FTZ R65, R67, R108.reuse ;  /* 0x0000006c43417220 */ /* 0x080fe20000410000 */
[----:B------:R-:W-:Y:S01]  /*2320*/  F2FP.PACK_AB R45, R2, R45 ;  /* 0x0000002d022d723e */ /* 0x000fe200000000ff */
[----:B------:R-:W-:Y:S01]  /*2330*/  FMUL.FTZ R46, R137, R108 ;  /* 0x0000006c892e7220 */ /* 0x000fe20000410000 */
[----:B------:R-:W-:-:S02]  /*2340*/  @P1 F2FP.PACK_AB R67, RZ, R67 ;  /* 0x00000043ff43123e */ /* 0x000fc400000000ff */
[----:B------:R-:W-:Y:S02]  /*2350*/  @P1 PRMT R41, R49, 0x7610, R41 ;  /* 0x0000761031291816 */ /* 0x000fe40000000029 */
[C---:B------:R-:W-:Y:S02]  /*2360*/  @P1 IADD3 R2, P0, R127.reuse, c[0x0][0x258], RZ ;  /* 0x000096007f021a10 */ /* 0x040fe40007f1e0ff */
[----:B------:R-:W-:Y:S02]  /*2370*/  IADD3 R48, P2, R127, c[0x0][0x248], RZ ;  /* 0x000092007f307a10 */ /* 0x000fe40007f5e0ff */
        /* <DEDUP_REMOVED lines=9> */
[----:B------:R-:W-:Y:S02]  /*2410*/  F2FP.PACK_AB R44, R65, R44 ;  /* 0x0000002c412c723e */ /* 0x000fe400000000ff */
[----:B------:R-:W-:-:S02]  /*2420*/  IADD3.X R49, R128, c[0x0][0x24c], RZ, P2, !PT ;  /* 0x0000930080317a10 */ /* 0x000fc400017fe4ff */
[----:B------:R-:W-:Y:S01]  /*2430*/  @P1 F2FP.PACK_AB R50, RZ, R53 ;  /* 0x00000035ff32123e */ /* 0x000fe200000000ff */
[-C--:B------:R-:W-:Y:S01]  /*2440*/  FMUL.FTZ R53, R53, R108.reuse ;  /* 0x0000006c35357220 */ /* 0x080fe20000410000 */
[----:B------:R-:W-:Y:S01]  /*2450*/  @P1 F2FP.PACK_AB R54, RZ, R55 ;  /* 0x00000037ff36123e */ /* 0x000fe200000000ff */
[----:B------:R1:W-:Y:S01]  /*2460*/  STG.E.128 [R48.64], R44 ;  /* 0x0000002c30007986 */ /* 0x0003e2000c101d04 */
[----:B------:R-:W-:Y:S01]  /*2470*/  @P1 F2FP.PACK_AB R52, RZ, R63 ;  /* 0x0000003fff34123e */ /* 0x000fe200000000ff */
[-C--:B------:R-:W-:Y:S02]  /*2480*/  FMUL.FTZ R55, R55, R108.reuse ;  /* 0x0000006c37377220 */ /* 0x080fe40000410000 */
[-C--:B0-----:R-:W-:Y:S01]  /*2490*/  FMUL.FTZ R2, R109, R108.reuse ;  /* 0x0000006c6d027220 */ /* 0x081fe20000410000 */
[----:B------:R-:W-:Y:S01]  /*24a0*/  @P1 F2FP.PACK_AB R3, RZ, R51 ;  /* 0x00000033ff03123e */ /* 0x000fe200000000ff */
[----:B------:R-:W-:Y:S01]  /*24b0*/  FMUL.FTZ R51, R51, R108 ;  /* 0x0000006c33337220 */ /* 0x000fe20000410000 */
[----:B------:R-:W-:-:S02]  /*24c0*/  @P1 F2FP.PACK_AB R109, RZ, R109 ;  /* 0x0000006dff6d123e */ /* 0x000fc400000000ff */
[----:B------:R-:W-:Y:S02]  /*24d0*/  @P1 PRMT R40, R3, 0x7610, R40 ;  /* 0x0000761003281816 */ /* 0x000fe40000000028 */
[----:B------:R-:W-:Y:S01]  /*24e0*/  @P1 PRMT R41, R50, 0x7610, R41 ;  /* 0x0000761032291816 */ /* 0x000fe20000000029 */
[-C--:B-1----:R-:W-:Y:S01]  /*24f0*/  FMUL.FTZ R47, R61, R108.reuse ;  /* 0x0000006c3d2f7220 */ /* 0x082fe20000410000 */
[----:B------:R-:W-:Y:S01]  /*2500*/  @P1 F2FP.PACK_AB R61, RZ, R61 ;  /* 0x0000003dff3d123e */ /* 0x000fe200000000ff */
[----:B------:R-:W-:Y:S01]  /*2510*/  FMUL.FTZ R46, R57, R108 ;  /* 0x0000006c392e7220 */ /* 0x000fe20000410000 */
[----:B------:R-:W-:Y:S02]  /*2520*/  @P1 F2FP.PACK_AB R49, RZ, R59 ;  /* 0x0000003bff31123e */ /* 0x000fe400000000ff */
[----:B------:R-:W-:Y:S02]  /*2530*/  F2FP.PACK_AB R47, R2, R47 ;  /* 0x0000002f022f723e */ /* 0x000fe400000000ff */
[----:B------:R-:W-:-:S02]  /*2540*/  @P1 F2FP.PACK_AB R57, RZ, R57 ;  /* 0x00000039ff39123e */ /* 0x000fc400000000ff */
        /* <DEDUP_REMOVED lines=9> */
[----:B------:R-:W-:Y:S02]  /*25e0*/  F2FP.PACK_AB R46, R46, R55 ;  /* 0x000000372e2e723e */ /* 0x000fe400000000ff */
[----:B------:R-:W-:Y:S01]  /*25f0*/  F2FP.PACK_AB R45, R58, R53 ;  /* 0x000000353a2d723e */ /* 0x000fe200000000ff */
[----:B------:R0:W-:Y:S01]  /*2600*/  @P1 STG.E.128 [R2.64], R40 ;  /* 0x0000002802001986 */ /* 0x0001e2000c101d04 */
[----:B------:R-:W-:-:S02]  /*2610*/  F2FP.PACK_AB R44, R56, R51 ;  /* 0x00000033382c723e */ /* 0x000fc400000000ff */
[----:B------:R-:W-:Y:S02]  /*2620*/  IADD3.X R49, R130, c[0x0][0x24c], RZ, P2, !PT ;  /* 0x0000930082317a10 */ /* 0x000fe400017fe4ff */
[----:B------:R-:W-:Y:S02]  /*2630*/  ISETP.GE.AND P0, PT, R126, c[0x0][0x164], PT ;  /* 0x000059007e007a0c */ /* 0x000fe40003f06270 */
[----:B------:R-:W-:Y:S01]  /*2640*/  LOP3.LUT P1, RZ, R121, 0xff, RZ, 0xc0, !PT ;  /* 0x000000ff79ff7812 */ /* 0x000fe2000782c0ff */
[----:B------:R0:W-:Y:S03]  /*2650*/  STG.E.128 [R48.64], R44 ;  /* 0x0000002c30007986 */ /* 0x0001e6000c101d04 */
[----:B------:R-:W-:-:S07]  /*2660*/  SEL R121, RZ, 0x1, P1 ;  /* 0x00000001ff797807 */ /* 0x000fce0000800000 */
[----:B0-----:R-:W-:Y:S01]  /*2670*/  @P0 CALL.REL.NOINC `(.L_x_4777) ;  /* 0x0000001000000944 */ /* 0x001fe20003c00000 */
[----:B------:R-:W-:Y:S05]  /*2680*/  BRA `(.L_x_4778) ;  /* 0xffffddf000007947 */ /* 0x000fea000383ffff */
.L_x_4777:
        /* <DEDUP_REMOVED lines=48> */
.L_x_4774:
        /* <DEDUP_REMOVED lines=21> */
.L_x_4775:
[----:B------:R-:W-:Y:S01]  /*2ae0*/  HFMA2.MMA R47, -RZ, RZ, 0, 9.5367431640625e-07 ;  /* 0x00000010ff2f7435 */ /* 0x000fe200000001ff */
[----:B------:R-:W-:-:S02]  /*2af0*/  MOV R48, R49 ;  /* 0x0000003100307202 */ /* 0x000fc40000000f00 */
[----:B------:R-:W-:Y:S02]  /*2b00*/  MOV R46, 0x1f ;  /* 0x0000001f002e7802 */ /* 0x000fe40000000f00 */
[----:B------:R-:W-:Y:S02]  /*2b10*/  MOV R45, 0xffffffff ;  /* 0xffffffff002d7802 */ /* 0x000fe40000000f00 */
[----:B------:R-:W-:Y:S02]  /*2b20*/  MOV R2, 0x2b40 ;  /* 0x00002b4000027802 */ /* 0x000fe40000000f00 */
[----:B-----5:R-:W-:Y:S05]  /*2b30*/  CALL.REL.NOINC `($__internal_101_$__cuda_sm70_shflsync_down_p) ;  /* 0x0000046000007944 */ /* 0x020fea0003c00000 */
[----:B-1----:R-:W-:Y:S01]  /*2b40*/  MOV R50, R45 ;  /* 0x0000002d00327202 */ /* 0x002fe20000000f00 */
[----:B0-----:R-:W-:Y:S05]  /*2b50*/  BRA `(.L_x_4779) ;  /* 0xffffea5000007947 */ /* 0x001fea000383ffff */
.L_x_4776:
[----:B------:R-:W-:Y:S01]  /*2b60*/  HFMA2.MMA R47, -RZ, RZ, 0, 9.5367431640625e-07 ;  /* 0x00000010ff2f7435 */ /* 0x000fe200000001ff */
[----:B------:R-:W-:Y:S02]  /*2b70*/  MOV R48, R44 ;  /* 0x0000002c00307202 */ /* 0x000fe40000000f00 */
[----:B------:R-:W-:Y:S02]  /*2b80*/  MOV R46, 0x1f ;  /* 0x0000001f002e7802 */ /* 0x000fe40000000f00 */
[----:B------:R-:W-:-:S02]  /*2b90*/  MOV R45, 0xffffffff ;  /* 0xffffffff002d7802 */ /* 0x000fc40000000f00 */
[----:B------:R-:W-:Y:S02]  /*2ba0*/  MOV R2, 0x2bc0 ;  /* 0x00002bc000027802 */ /* 0x000fe40000000f00 */
[----:B01---5:R-:W-:Y:S05]  /*2bb0*/  CALL.REL.NOINC `($__internal_101_$__cuda_sm70_shflsync_down_p) ;  /* 0x000003e000007944 */ /* 0x023fea0003c00000 */
[----:B------:R-:W-:Y:S01]  /*2bc0*/  FADD.FTZ R49, R49, R50 ;  /* 0x0000003231317221 */ /* 0x000fe20000010000 */
[----:B0-----:R-:W-:Y:S01]  /*2bd0*/  HFMA2.MMA R47, -RZ, RZ, 0, 4.76837158203125e-07 ;  /* 0x00000008ff2f7435 */ /* 0x001fe200000001ff */
[----:B-1----:R-:W-:Y:S01]  /*2be0*/  FADD.FTZ R44, R44, R45 ;  /* 0x0000002d2c2c7221 */ /* 0x002fe20000010000 */
[----:B------:R-:W-:Y:S02]  /*2bf0*/  MOV R46, 0x1f ;  /* 0x0000001f002e7802 */ /* 0x000fe40000000f00 */
[----:B------:R-:W-:Y:S02]  /*2c00*/  MOV R45, 0xffffffff ;  /* 0xffffffff002d7802 */ /* 0x000fe40000000f00 */
[----:B------:R-:W-:Y:S02]  /*2c10*/  MOV R48, R49 ;  /* 0x0000003100307202 */ /* 0x000fe40000000f00 */
[----:B------:R-:W-:Y:S02]  /*2c20*/  MOV R2, 0x2c40 ;  /* 0x00002c4000027802 */ /* 0x000fe40000000f00 */
[----:B------:R-:W-:Y:S05]  /*2c30*/  CALL.REL.NOINC `($__internal_101_$__cuda_sm70_shflsync_down_p) ;  /* 0x0000036000007944 */ /* 0x000fea0003c00000 */
[----:B0-----:R-:W-:Y:S01]  /*2c40*/  HFMA2.MMA R47, -RZ, RZ, 0, 4.76837158203125e-07 ;  /* 0x00000008ff2f7435 */ /* 0x001fe200000001ff */
[----:B-1----:R-:W-:-:S02]  /*2c50*/  MOV R50, R45 ;  /* 0x0000002d00327202 */ /* 0x002fc40000000f00 */
[----:B------:R-:W-:Y:S02]  /*2c60*/  MOV R48, R44 ;  /* 0x0000002c00307202 */ /* 0x000fe40000000f00 */
[----:B------:R-:W-:Y:S02]  /*2c70*/  MOV R46, 0x1f ;  /* 0x0000001f002e7802 */ /* 0x000fe40000000f00 */
[----:B------:R-:W-:Y:S02]  /*2c80*/  MOV R45, 0xffffffff ;  /* 0xffffffff002d7802 */ /* 0x000fe40000000f00 */
[----:B------:R-:W-:Y:S02]  /*2c90*/  MOV R2, 0x2cb0 ;  /* 0x00002cb000027802 */ /* 0x000fe40000000f00 */
[----:B------:R-:W-:Y:S05]  /*2ca0*/  CALL.REL.NOINC `($__internal_101_$__cuda_sm70_shflsync_down_p) ;  /* 0x000002f000007944 */ /* 0x000fea0003c00000 */
[----:B------:R-:W-:Y:S01]  /*2cb0*/  FADD.FTZ R49, R50, R49 ;  /* 0x0000003132317221 */ /* 0x000fe20000010000 */
[----:B0-----:R-:W-:Y:S01]  /*2cc0*/  HFMA2.MMA R47, -RZ, RZ, 0, 2.384185791015625e-07 ;  /* 0x00000004ff2f7435 */ /* 0x001fe200000001ff */
[----:B-1----:R-:W-:Y:S01]  /*2cd0*/  FADD.FTZ R44, R44, R45 ;  /* 0x0000002d2c2c7221 */ /* 0x002fe20000010000 */
[----:B------:R-:W-:Y:S02]  /*2ce0*/  MOV R46, 0x1f ;  /* 0x0000001f002e7802 */ /* 0x000fe40000000f00 */
[----:B------:R-:W-:-:S02]  /*2cf0*/  MOV R45, 0xffffffff ;  /* 0xffffffff002d7802 */ /* 0x000fc40000000f00 */
[----:B------:R-:W-:Y:S02]  /*2d00*/  MOV R48, R49 ;  /* 0x0000003100307202 */ /* 0x000fe40000000f00 */
[----:B------:R-:W-:Y:S02]  /*2d10*/  MOV R2, 0x2d30 ;  /* 0x00002d3000027802 */ /* 0x000fe40000000f00 */
[----:B------:R-:W-:Y:S05]  /*2d20*/  CALL.REL.NOINC `($__internal_101_$__cuda_sm70_shflsync_down_p) ;  /* 0x0000027000007944 */ /* 0x000fea0003c00000 */
[----:B0-----:R-:W-:Y:S01]  /*2d30*/  HFMA2.MMA R47, -RZ, RZ, 0, 2.384185791015625e-07 ;  /* 0x00000004ff2f7435 */ /* 0x001fe200000001ff */
[----:B-1----:R-:W-:Y:S02]  /*2d40*/  MOV R50, R45 ;  /* 0x0000002d00327202 */ /* 0x002fe40000000f00 */
[----:B------:R-:W-:Y:S02]  /*2d50*/  MOV R48, R44 ;  /* 0x0000002c00307202 */ /* 0x000fe40000000f00 */
[----:B------:R-:W-:Y:S02]  /*2d60*/  MOV R46, 0x1f ;  /* 0x0000001f002e7802 */ /* 0x000fe40000000f00 */
[----:B------:R-:W-:Y:S02]  /*2d70*/  MOV R45, 0xffffffff ;  /* 0xffffffff002d7802 */ /* 0x000fe40000000f00 */
[----:B------:R-:W-:-:S02]  /*2d80*/  MOV R2, 0x2da0 ;  /* 0x00002da000027802 */ /* 0x000fc40000000f00 */
[----:B------:R-:W-:Y:S05]  /*2d90*/  CALL.REL.NOINC `($__internal_101_$__cuda_sm70_shflsync_down_p) ;  /* 0x0000020000007944 */ /* 0x000fea0003c00000 */
[----:B------:R-:W-:Y:S01]  /*2da0*/  FADD.FTZ R49, R50, R49 ;  /* 0x0000003132317221 */ /* 0x000fe20000010000 */
[----:B0-----:R-:W-:Y:S01]  /*2db0*/  HFMA2.MMA R47, -RZ, RZ, 0, 1.1920928955078125e-07 ;  /* 0x00000002ff2f7435 */ /* 0x001fe200000001ff */
[----:B-1----:R-:W-:Y:S01]  /*2dc0*/  FADD.FTZ R44, R44, R45 ;  /* 0x0000002d2c2c7221 */ /* 0x002fe20000010000 */
[----:B------:R-:W-:-:S02]  /*2dd0*/  MOV R46, 0x1f ;  /* 0x0000001f002e7802 */ /* 0x000fc40000000f00 */
[----:B------:R-:W-:Y:S02]  /*2de0*/  MOV R45, 0xffffffff ;  /* 0xffffffff002d7802 */ /* 0x000fe40000000f00 */
[----:B------:R-:W-:Y:S02]  /*2df0*/  MOV R48, R49 ;  /* 0x0000003100307202 */ /* 0x000fe40000000f00 */
[----:B------:R-:W-:Y:S02]  /*2e00*/  MOV R2, 0x2e20 ;  /* 0x00002e2000027802 */ /* 0x000fe40000000f00 */
[----:B------:R-:W-:Y:S05]  /*2e10*/  CALL.REL.NOINC `($__internal_101_$__cuda_sm70_shflsync_down_p) ;  /* 0x0000018000007944 */ /* 0x000fea0003c00000 */
[----:B0-----:R-:W-:Y:S01]  /*2e20*/  HFMA2.MMA R47, -RZ, RZ, 0, 1.1920928955078125e-07 ;  /* 0x00000002ff2f7435 */ /* 0x001fe200000001ff */
[----:B-1----:R-:W-:Y:S02]  /*2e30*/  MOV R50, R45 ;  /* 0x0000002d00327202 */ /* 0x002fe40000000f00 */
[----:B------:R-:W-:Y:S02]  /*2e40*/  MOV R48, R44 ;  /* 0x0000002c00307202 */ /* 0x000fe40000000f00 */
[----:B------:R-:W-:Y:S02]  /*2e50*/  MOV R46, 0x1f ;  /* 0x0000001f002e7802 */ /* 0x000fe40000000f00 */
[----:B------:R-:W-:-:S02]  /*2e60*/  MOV R45, 0xffffffff ;  /* 0xffffffff002d7802 */ /* 0x000fc40000000f00 */
[----:B------:R-:W-:Y:S02]  /*2e70*/  MOV R2, 0x2e90 ;  /* 0x00002e9000027802 */ /* 0x000fe40000000f00 */
[----:B------:R-:W-:Y:S05]  /*2e80*/  CALL.REL.NOINC `($__internal_101_$__cuda_sm70_shflsync_down_p) ;  /* 0x0000011000007944 */ /* 0x000fea0003c00000 */
[----:B------:R-:W-:Y:S01]  /*2e90*/  FADD.FTZ R49, R50, R49 ;  /* 0x0000003132317221 */ /* 0x000fe20000010000 */
[----:B0-----:R-:W-:Y:S01]  /*2ea0*/  HFMA2.MMA R47, -RZ, RZ, 0, 5.9604644775390625e-08 ;  /* 0x00000001ff2f7435 */ /* 0x001fe200000001ff */
[----:B-1----:R-:W-:Y:S01]  /*2eb0*/  FADD.FTZ R44, R44, R45 ;  /* 0x0000002d2c2c7221 */ /* 0x002fe20000010000 */
[----:B------:R-:W-:Y:S02]  /*2ec0*/  MOV R46, 0x1f ;  /* 0x0000001f002e7802 */ /* 0x000fe40000000f00 */
[----:B------:R-:W-:Y:S02]  /*2ed0*/  MOV R45, 0xffffffff ;  /* 0xffffffff002d7802 */ /* 0x000fe40000000f00 */
[----:B------:R-:W-:Y:S02]  /*2ee0*/  MOV R48, R49 ;  /* 0x0000003100307202 */ /* 0x000fe40000000f00 */
[----:B------:R-:W-:Y:S02]  /*2ef0*/  MOV R2, 0x2f10 ;  /* 0x00002f1000027802 */ /* 0x000fe40000000f00 */
[----:B------:R-:W-:Y:S05]  /*2f00*/  CALL.REL.NOINC `($__internal_101_$__cuda_sm70_shflsync_down_p) ;  /* 0x0000009000007944 */ /* 0x000fea0003c00000 */
[----:B0-----:R-:W-:Y:S01]  /*2f10*/  HFMA2.MMA R47, -RZ, RZ, 0, 5.9604644775390625e-08 ;  /* 0x00000001ff2f7435 */ /* 0x001fe200000001ff */
[----:B-1----:R-:W-:-:S02]  /*2f20*/  MOV R50, R45 ;  /* 0x0000002d00327202 */ /* 0x002fc40000000f00 */
[----:B------:R-:W-:Y:S02]  /*2f30*/  MOV R48, R44 ;  /* 0x0000002c00307202 */ /* 0x000fe40000000f00 */
[----:B------:R-:W-:Y:S02]  /*2f40*/  MOV R46, 0x1f ;  /* 0x0000001f002e7802 */ /* 0x000fe40000000f00 */
[----:B------:R-:W-:Y:S02]  /*2f50*/  MOV R45, 0xffffffff ;  /* 0xffffffff002d7802 */ /* 0x000fe40000000f00 */
[----:B------:R-:W-:Y:S02]  /*2f60*/  MOV R2, 0x2f80 ;  /* 0x00002f8000027802 */ /* 0x000fe40000000f00 */
[----:B------:R-:W-:Y:S05]  /*2f70*/  CALL.REL.NOINC `($__internal_101_$__cuda_sm70_shflsync_down_p) ;  /* 0x0000002000007944 */ /* 0x000fea0003c00000 */
[----:B-1----:R-:W-:Y:S01]  /*2f80*/  MOV R3, R45 ;  /* 0x0000002d00037202 */ /* 0x002fe20000000f00 */
[----:B0-----:R-:W-:Y:S05]  /*2f90*/  BRA `(.L_x_4780) ;  /* 0xffffe73000007947 */ /* 0x001fea000383ffff */
        .weak           $__internal_101_$__cuda_sm70_shflsync_down_p
        .type           $__internal_101_$__cuda_sm70_shflsync_down_p,@function
        .size           $__internal_101_$__cuda_sm70_shflsync_down_p,(.L_x_9355 - $__internal_101_$__cuda_sm70_shflsync_down_p)
$__internal_101_$__cuda_sm70_shflsync_down_p:
[----:B------:R-:W-:Y:S01]  /*2fa0*/  HFMA2.MMA R3, -RZ, RZ, 0, 0 ;  /* 0x00000000ff037435 */ /* 0x000fe200000001ff */
[----:B------:R-:W-:Y:S04]  /*2fb0*/  WARPSYNC R45 ;  /* 0x0000002d00007348 */ /* 0x000fe80003800000 */
[----:B------:R0:W1:Y:S01]  /*2fc0*/  SHFL.DOWN PT, R45, R48, R47, R46 ;  /* 0x0800002f302d7389 */ /* 0x00006200000e002e */
[----:B------:R-:W-:Y:S05]  /*2fd0*/  RET.REL.NODEC R2 `(_ZN10layer_norm13ln_bwd_kernelINS_13Kernel_traitsIf6__halfS2_S2_fjLj3072ELj1ELj1ELj4ELj16ENS_18Kernel_traits_baseILj3072EfS2_S2_S2_fjLj128EEEEELb0ELb0ELb0ELb1EEEvNS_9BwdParamsE) ;  /* 0xffffd02002007950 */ /* 0x000fea0003c3ffff */
.L_x_4781:
        /* <DEDUP_REMOVED lines=10> */
.L_x_9355:


//--------------------- .text._ZN10layer_norm13ln_bwd_kernelINS_13Kernel_traitsIf6__halfS2_S2_fjLj3072ELj1ELj1ELj4ELj16ENS_18Kernel_traits_baseILj3072EfS2_S2_S2_fjLj128EEEEELb0ELb0ELb1ELb0EEEvNS_9BwdParamsE --------------------------
	.section	.text._ZN10layer_norm13ln_bwd_kernelINS_13Kernel_traitsIf6__halfS2_S2_fjLj3072ELj1ELj1ELj4ELj16ENS_18Kernel_traits_baseILj3072EfS2_S2_S2_fjLj128EEEEELb0ELb0ELb1ELb0EEEvNS_9BwdParamsE,"ax",@progbits
	.sectioninfo	@"SHI_REGISTERS=168"
	.align	128
        .global         _ZN10layer_norm13ln_bwd_kernelINS_13Kernel_traitsIf6__halfS2_S2_fjLj3072ELj1ELj1ELj4ELj16ENS_18Kernel_traits_baseILj3072EfS2_S2_S2_fjLj128EEEEELb0ELb0ELb1ELb0EEEvNS_9BwdParamsE
        .type           _ZN10layer_norm13ln_bwd_kernelINS_13Kernel_traitsIf6__halfS2_S2_fjLj3072ELj1ELj1ELj4ELj16ENS_18Kernel_traits_baseILj3072EfS2_S2_S2_fjLj128EEEEELb0ELb0ELb1ELb0EEEvNS_9BwdParamsE,@function
        .size           _ZN10layer_norm13ln_bwd_kernelINS_13Kernel_traitsIf6__halfS2_S2_fjLj3072ELj1ELj1ELj4ELj16ENS_18Kernel_traits_baseILj3072EfS2_S2_S2_fjLj128EEEEELb0ELb0ELb1ELb0EEEvNS_9BwdParamsE,(.L_x_9356 - _ZN10layer_norm13ln_bwd_kernelINS_13Kernel_traitsIf6__halfS2_S2_fjLj3072ELj1ELj1ELj4ELj16ENS_18Kernel_traits_baseILj3072EfS2_S2_S2_fjLj128EEEEELb0ELb0ELb1ELb0EEEvNS_9BwdParamsE)
        .other          _ZN10layer_norm13ln_bwd_kernelINS_13Kernel_traitsIf6__halfS2_S2_fjLj3072ELj1ELj1ELj4ELj16ENS_18Kernel_traits_baseILj3072EfS2_S2_S2_fjLj128EEEEELb0ELb0ELb1ELb0EEEvNS_9BwdParamsE,@"STO_CUDA_ENTRY STV_DEFAULT"
_ZN10layer_norm13ln_bwd_kernelINS_13Kernel_traitsIf6__halfS2_S2_fjLj3072ELj1ELj1ELj4ELj16ENS_18Kernel_traits_baseILj3072EfS2_S2_S2_fjLj128EEEEELb0ELb0ELb1ELb0EEEvNS_9BwdParamsE:
.text._ZN10layer_norm13ln_bwd_kernelINS_13Kernel_traitsIf6__halfS2_S2_fjLj3072ELj1ELj1ELj4ELj16ENS_18Kernel_traits_baseILj3072EfS2_S2_S2_fjLj128EEEEELb0ELb0ELb1ELb0EEEvNS_9BwdParamsE:
        /* <DEDUP_REMOVED lines=57> */
.L_x_4876:
        /* <DEDUP_REMOVED lines=24> */
.L_x_4787:
[----:B------:R-:W-:Y:S02]  /*0510*/  IADD3 R108, R8, 0x80, RZ ;  /* 0x00000080086c7810 */ /* 0x000fe40007ffe0ff */
.L_x_4786:
[----:B------:R-:W-:Y:S05]  /*0520*/  BSYNC B1 ;  /* 0x0000000000017941 */ /* 0x000fea0003800000 */
.L_x_4785:
[----:B------:R-:W-:Y:S01]  /*0530*/  BSSY B1, `(.L_x_4788) ;  /* 0x0000008000017945 */ /* 0x000fe20003800000 */
[----:B------:R-:W-:Y:S05]  /*0540*/  @!P3 BRA `(.L_x_4789) ;  /* 0x000000600000b947 */ /* 0x000fea0003800000 */
[----:B------:R-:W-:-:S04]  /*0550*/  ISETP.NE.U32.AND P0, PT, RZ, c[0x0][0x218], PT ;  /* 0x00008600ff007a0c */ /* 0x000fc80003f05070 */
[----:B------:R-:W-:-:S13]  /*0560*/  ISETP.NE.AND.EX P0, PT, RZ, c[0x0][0x21c], PT, P0 ;  /* 0x00008700ff007a0c */ /* 0x000fda0003f05300 */
[----:B------:R-:W-:Y:S05]  /*0570*/  @!P0 BRA `(.L_x_4790) ;  /* 0x0000002000008947 */ /* 0x000fea0003800000 */
[----:B------:R-:W-:-:S06]  /*0580*/  IMAD.WIDE.U32 R92, R108, R137, c[0x0][0x218] ;  /* 0x000086006c5c7625 */ /* 0x000fcc00078e0089 */
[----:B------:R-:W5:Y:S02]  /*0590*/  LDG.E.128 R92, [R92.64] ;  /* 0x000000045c5c7981 */ /* 0x000f64000c1e1d00 */
.L_x_4790:
[----:B------:R-:W-:Y:S02]  /*05a0*/  IADD3 R108, R108, 0x80, RZ ;  /* 0x000000806c6c7810 */ /* 0x000fe40007ffe0ff */
.L_x_4789:
[----:B------:R-:W-:Y:S05]  /*05b0*/  BSYNC B1 ;  /* 0x0000000000017941 */ /* 0x000fea0003800000 */
.L_x_4788:
        /* <DEDUP_REMOVED lines=9> */
.L_x_4784:
        /* <DEDUP_REMOVED lines=24> */
[----:B------:R-:W-:Y:S02]  /*07d0*/  HADD2.F32 R115, -RZ, R12.H1_H1 ;  /* 0x3000000cff737230 */ /* 0x000fe40000004100 */
[--C-:B------:R-:W-:Y:S01]  /*07e0*/  HADD2.F32 R155, -RZ, R13.reuse.H1_H1 ;  /* 0x3000000dff9b7230 */ /* 0x100fe20000004100 */
[C---:B------:R-:W-:Y:S01]  /*07f0*/  FADD.FTZ R11, -R136.reuse, R11 ;  /* 0x0000000b880b7221 */ /* 0x040fe20000010100 */
[----:B------:R-:W-:Y:S01]  /*0800*/  HADD2.F32 R151, -RZ, R13.H0_H0 ;  /* 0x2000000dff977230 */ /* 0x000fe20000004100 */
[----:B------:R-:W-:Y:S01]  /*0810*/  FADD.FTZ R115, -R136, R115 ;  /* 0x0000007388737221 */ /* 0x000fe20000010100 */
[--C-:B---3--:R-:W-:Y:S01]  /*0820*/  HADD2.F32 R157, -RZ, R108.reuse.H0_H0 ;  /* 0x2000006cff9d7230 */ /* 0x108fe20000004100 */
[----:B-----5:R-:W-:Y:S01]  /*0830*/  FMUL.FTZ R158, R2, R11 ;  /* 0x0000000b029e7220 */ /* 0x020fe20000410000 */
[----:B------:R-:W-:Y:S01]  /*0840*/  HADD2.F32 R12, -RZ, R108.H1_H1 ;  /* 0x3000006cff0c7230 */ /* 0x000fe20000004100 */
[----:B------:R-:W-:Y:S01]  /*0850*/  FADD.FTZ R151, -R136, R151 ;  /* 0x0000009788977221 */ /* 0x000fe20000010100 */
[--C-:B------:R-:W-:Y:S01]  /*0860*/  HADD2.F32 R13, -RZ, R111.reuse.H0_H0 ;  /* 0x2000006fff0d7230 */ /* 0x100fe20000004100 */
[----:B------:R-:W-:Y:S01]  /*0870*/  FADD.FTZ R64, R64, R157 ;  /* 0x0000009d40407221 */ /* 0x000fe20000010000 */
[----:B------:R-:W-:Y:S01]  /*0880*/  HADD2.F32 R108, -RZ, R111.H1_H1 ;  /* 0x3000006fff6c7230 */ /* 0x000fe20000004100 */
[----:B------:R-:W-:Y:S01]  /*0890*/  FADD.FTZ R111, -R136, R155 ;  /* 0x0000009b886f7221 */ /* 0x000fe20000010100 */
[--C-:B------:R-:W-:Y:S01]  /*08a0*/  HADD2.F32 R161, -RZ, R14.reuse.H1_H1 ;  /* 0x3000000effa17230 */ /* 0x100fe20000004100 */
[----:B------:R-:W-:Y:S01]  /*08b0*/  FMUL.FTZ R156, R2, R115 ;  /* 0x00000073029c7220 */ /* 0x000fe20000410000 */
[--C-:B------:R-:W-:Y:S01]  /*08c0*/  HADD2.F32 R10, -RZ, R109.reuse.H1_H1 ;  /* 0x3000006dff0a7230 */ /* 0x100fe20000004100 */
[-C--:B------:R-:W-:Y:S01]  /*08d0*/  FFMA.FTZ R40, R158, R157.reuse, R40 ;  /* 0x0000009d9e287223 */ /* 0x080fe20000010028 */
[----:B------:R-:W-:Y:S01]  /*08e0*/  HADD2.F32 R159, -RZ, R14.H0_H0 ;  /* 0x2000000eff9f7230 */ /* 0x000fe20000004100 */
[----:B------:R-:W-:Y:S01]  /*08f0*/  FMUL.FTZ R157, R16, R157 ;  /* 0x0000009d109d7220 */ /* 0x000fe20000410000 */
[----:B------:R-:W-:Y:S01]  /*0900*/  HADD2.F32 R153, -RZ, R109.H0_H0 ;  /* 0x2000006dff997230 */ /* 0x000fe20000004100 */
[----:B------:R-:W-:Y:S01]  /*0910*/  FMUL.FTZ R152, R2, R111 ;  /* 0x0000006f02987220 */ /* 0x000fe20000410000 */
[--C-:B------:R-:W-:Y:S01]  /*0920*/  HADD2.F32 R149, -RZ, R110.reuse.H0_H0 ;  /* 0x2000006eff957230 */ /* 0x100fe20000004100 */
[----:B------:R-:W-:Y:S01]  /*0930*/  FADD.FTZ R161, -R136, R161 ;  /* 0x000000a188a17221 */ /* 0x000fe20000010100 */
[----:B------:R-:W-:Y:S01]  /*0940*/  HADD2.F32 R110, -RZ, R110.H1_H1 ;  /* 0x3000006eff6e7230 */ /* 0x000fe20000004100 */
[----:B------:R-:W-:Y:S01]  /*0950*/  FADD.FTZ R65, R65, R12 ;  /* 0x0000000c41417221 */ /* 0x000fe20000010000 */
[--C-:B------:R-:W-:Y:S01]  /*0960*/  HADD2.F32 R163, -RZ, R15.reuse.H0_H0 ;  /* 0x2000000fffa37230 */ /* 0x100fe20000004100 */
[----:B------:R-:W-:Y:S01]  /*0970*/  FMUL.FTZ R154, R2, R151 ;  /* 0x00000097029a7220 */ /* 0x000fe20000410000 */
[----:B------:R-:W-:Y:S01]  /*0980*/  HADD2.F32 R15, -RZ, R15.H1_H1 ;  /* 0x3000000fff0f7230 */ /* 0x000fe20000004100 */
[----:B------:R-:W-:-:S02]  /*0990*/  FFMA.FTZ R41, R156, R12, R41 ;  /* 0x0000000c9c297223 */ /* 0x000fc40000010029 */
[----:B------:R-:W-:Y:S02]  /*09a0*/  FMUL.FTZ R155, R17, R12 ;  /* 0x0000000c119b7220 */ /* 0x000fe40000410000 */
[----:B------:R-:W-:Y:S02]  /*09b0*/  FADD.FTZ R12, RZ, R157 ;  /* 0x0000009dff0c7221 */ /* 0x000fe40000010000 */
[----:B------:R-:W-:Y:S02]  /*09c0*/  FFMA.FTZ R11, R158, R157, RZ ;  /* 0x0000009d9e0b7223 */ /* 0x000fe400000100ff */
[----:B------:R-:W-:Y:S02]  /*09d0*/  FADD.FTZ R67, R67, R10 ;  /* 0x0000000a43437221 */ /* 0x000fe40000010000 */
[-C--:B------:R-:W-:Y:S02]  /*09e0*/  FFMA.FTZ R43, R152, R10.reuse, R43 ;  /* 0x0000000a982b7223 */ /* 0x080fe4000001002b */
[----:B------:R-:W-:-:S02]  /*09f0*/  FMUL.FTZ R151, R19, R10 ;  /* 0x0000000a13977220 */ /* 0x000fc40000410000 */
[----:B------:R-:W-:Y:S02]  /*0a00*/  FADD.FTZ R159, -R136, R159 ;  /* 0x0000009f889f7221 */ /* 0x000fe40000010100 */
        /* <DEDUP_REMOVED lines=35> */
.L_x_4793:
[----:B0-----:R-:W-:Y:S05]  /*0c40*/  BSYNC B1 ;  /* 0x0000000000017941 */ /* 0x001fea0003800000 */
.L_x_4792:
        /* <DEDUP_REMOVED lines=12> */
[----:B--2---:R-:W-:Y:S02]  /*0d10*/  HADD2.F32 R121, -RZ, R108.H0_H0 ;  /* 0x2000006cff797230 */ /* 0x004fe40000004100 */
[--C-:B------:R-:W-:Y:S02]  /*0d20*/  HADD2.F32 R127, -RZ, R109.reuse.H0_H0 ;  /* 0x2000006dff7f7230 */ /* 0x100fe40000004100 */
[----:B------:R-:W-:Y:S01]  /*0d30*/  HADD2.F32 R131, -RZ, R109.H1_H1 ;  /* 0x3000006dff837230 */ /* 0x000fe20000004100 */
[C---:B0-----:R-:W-:Y:S01]  /*0d40*/  FADD.FTZ R117, -R136.reuse, R121 ;  /* 0x0000007988757221 */ /* 0x041fe20000010100 */
[----:B---3--:R-:W-:Y:S01]  /*0d50*/  HADD2.F32 R119, -RZ, R112.H0_H0 ;  /* 0x20000070ff777230 */ /* 0x008fe20000004100 */
[----:B------:R-:W-:Y:S01]  /*0d60*/  FADD.FTZ R127, -R136, R127 ;  /* 0x0000007f887f7221 */ /* 0x000fe20000010100 */
[----:B------:R-:W-:Y:S01]  /*0d70*/  HADD2.F32 R125, -RZ, R108.H1_H1 ;  /* 0x3000006cff7d7230 */ /* 0x000fe20000004100 */
[----:B-----5:R-:W-:Y:S01]  /*0d80*/  FMUL.FTZ R117, R2, R117 ;  /* 0x0000007502757220 */ /* 0x020fe20000410000 */
[--C-:B------:R-:W-:Y:S01]  /*0d90*/  HADD2.F32 R163, -RZ, R110.reuse.H0_H0 ;  /* 0x2000006effa37230 */ /* 0x100fe20000004100 */
[----:B------:R-:W-:Y:S01]  /*0da0*/  FADD.FTZ R131, -R136, R131 ;  /* 0x0000008388837221 */ /* 0x000fe20000010100 */
[----:B------:R-:W-:Y:S01]  /*0db0*/  HADD2.F32 R165, -RZ, R110.H1_H1 ;  /* 0x3000006effa57230 */ /* 0x000fe20000004100 */
[----:B------:R-:W-:Y:S01]  /*0dc0*/  FADD.FTZ R72, R72, R119 ;  /* 0x0000007748487221 */ /* 0x000fe20000010000 */
[--C-:B------:R-:W-:Y:S01]  /*0dd0*/  HADD2.F32 R123, -RZ, R113.reuse.H0_H0 ;  /* 0x20000071ff7b7230 */ /* 0x100fe20000004100 */
[-C--:B------:R-:W-:Y:S01]  /*0de0*/  FFMA.FTZ R48, R117, R119.reuse, R48 ;  /* 0x0000007775307223 */ /* 0x080fe20000010030 */
[----:B------:R-:W-:Y:S01]  /*0df0*/  HADD2.F32 R110, -RZ, R113.H1_H1 ;  /* 0x30000071ff6e7230 */ /* 0x000fe20000004100 */
[----:B------:R-:W-:Y:S01]  /*0e00*/  FMUL.FTZ R118, R24, R119 ;  /* 0x0000007718767220 */ /* 0x000fe20000410000 */
[----:B------:R-:W-:Y:S01]  /*0e10*/  HADD2.F32 R112, -RZ, R112.H1_H1 ;  /* 0x30000070ff707230 */ /* 0x000fe20000004100 */
[----:B------:R-:W-:Y:S01]  /*0e20*/  FADD.FTZ R125, -R136, R125 ;  /* 0x0000007d887d7221 */ /* 0x000fe20000010100 */
[--C-:B------:R-:W-:Y:S01]  /*0e30*/  HADD2.F32 R113, -RZ, R114.reuse.H0_H0 ;  /* 0x20000072ff717230 */ /* 0x100fe20000004100 */
[----:B------:R-:W-:Y:S01]  /*0e40*/  FMUL.FTZ R119, R2, R127 ;  /* 0x0000007f02777220 */ /* 0x000fe20000410000 */
[--C-:B------:R-:W-:Y:S01]  /*0e50*/  HADD2.F32 R129, -RZ, R111.reuse.H0_H0 ;  /* 0x2000006fff817230 */ /* 0x100fe20000004100 */
[----:B------:R-:W-:Y:S01]  /*0e60*/  FADD.FTZ R163, -R136, R163 ;  /* 0x000000a388a37221 */ /* 0x000fe20000010100 */
[----:B------:R-:W-:Y:S01]  /*0e70*/  HADD2.F32 R111, -RZ, R111.H1_H1 ;  /* 0x3000006fff6f7230 */ /* 0x000fe20000004100 */
[C---:B------:R-:W-:Y:S01]  /*0e80*/  FMUL.FTZ R120, R2.reuse, R131 ;  /* 0x0000008302787220 */ /* 0x040fe20000410000 */
[----:B------:R-:W-:Y:S01]  /*0e90*/  HADD2.F32 R114, -RZ, R114.H1_H1 ;  /* 0x30000072ff727230 */ /* 0x000fe20000004100 */
[----:B------:R-:W-:Y:S01]  /*0ea0*/  FMUL.FTZ R116, R2, R125 ;  /* 0x0000007d02747220 */ /* 0x000fe20000410000 */
[--C-:B------:R-:W-:Y:S01]  /*0eb0*/  HADD2.F32 R109, -RZ, R115.reuse.H0_H0 ;  /* 0x20000073ff6d7230 */ /* 0x100fe20000004100 */
[----:B------:R-:W-:Y:S01]  /*0ec0*/  FADD.FTZ R74, R74, R123 ;  /* 0x0000007b4a4a7221 */ /* 0x000fe20000010000 */
[----:B------:R-:W-:Y:S01]  /*0ed0*/  HADD2.F32 R108, -RZ, R115.H1_H1 ;  /* 0x30000073ff6c7230 */ /* 0x000fe20000004100 */
[----:B------:R-:W-:-:S02]  /*0ee0*/  FFMA.FTZ R50, R119, R123, R50 ;  /* 0x0000007b77327223 */ /* 0x000fc40000010032 */
[----:B------:R-:W-:Y:S02]  /*0ef0*/  FMUL.FTZ R122, R26, R123 ;  /* 0x0000007b1a7a7220 */ /* 0x000fe40000410000 */
        /* <DEDUP_REMOVED lines=41> */
.L_x_4795:
[----:B------:R-:W-:Y:S05]  /*1190*/  BSYNC B1 ;  /* 0x0000000000017941 */ /* 0x000fea0003800000 */
.L_x_4794:
        /* <DEDUP_REMOVED lines=10> */
[----:B------:R-:W-:Y:S02]  /*1240*/  HADD2.F32 R9, -RZ, R112.H0_H0 ;  /* 0x20000070ff097230 */ /* 0x000fe40000004100 */
[----:B---3--:R-:W-:Y:S01]  /*1250*/  HADD2.F32 R133, -RZ, R108.H0_H0 ;  /* 0x2000006cff857230 */ /* 0x008fe20000004100 */
[C---:B------:R-:W-:Y:S01]  /*1260*/  FADD.FTZ R135, -R136.reuse, R135 ;  /* 0x0000008788877221 */ /* 0x040fe20000010100 */
[--C-:B------:R-:W-:Y:S01]  /*1270*/  HADD2.F32 R137, -RZ, R113.reuse.H0_H0 ;  /* 0x20000071ff897230 */ /* 0x100fe20000004100 */
[----:B------:R-:W-:Y:S01]  /*1280*/  FADD.FTZ R9, -R136, R9 ;  /* 0x0000000988097221 */ /* 0x000fe20000010100 */
[----:B------:R-:W-:Y:S01]  /*1290*/  HADD2.F32 R139, -RZ, R113.H1_H1 ;  /* 0x30000071ff8b7230 */ /* 0x000fe20000004100 */
[C---:B-----5:R-:W-:Y:S01]  /*12a0*/  FMUL.FTZ R132, R2.reuse, R135 ;  /* 0x0000008702847220 */ /* 0x060fe20000410000 */
[--C-:B------:R-:W-:Y:S01]  /*12b0*/  HADD2.F32 R141, -RZ, R114.reuse.H1_H1 ;  /* 0x30000072ff8d7230 */ /* 0x100fe20000004100 */
[----:B------:R-:W-:Y:S01]  /*12c0*/  FMUL.FTZ R9, R2, R9 ;  /* 0x0000000902097220 */ /* 0x000fe20000410000 */
[----:B------:R-:W-:Y:S01]  /*12d0*/  HADD2.F32 R113, -RZ, R114.H0_H0 ;  /* 0x20000072ff717230 */ /* 0x000fe20000004100 */
[----:B------:R-:W-:Y:S01]  /*12e0*/  FMUL.FTZ R134, R32, R133 ;  /* 0x0000008520867220 */ /* 0x000fe20000410000 */
[----:B------:R-:W-:Y:S01]  /*12f0*/  HADD2.F32 R112, -RZ, R108.H1_H1 ;  /* 0x3000006cff707230 */ /* 0x000fe20000004100 */
[C---:B------:R-:W-:Y:S01]  /*1300*/  FADD.FTZ R143, -R136.reuse, R139 ;  /* 0x0000008b888f7221 */ /* 0x040fe20000010100 */
[--C-:B------:R-:W-:Y:S01]  /*1310*/  HADD2.F32 R147, -RZ, R115.reuse.H1_H1 ;  /* 0x30000073ff937230 */ /* 0x100fe20000004100 */
[C---:B------:R-:W-:Y:S01]  /*1320*/  FADD.FTZ R137, -R136.reuse, R137 ;  /* 0x0000008988897221 */ /* 0x040fe20000010100 */
[----:B------:R-:W-:Y:S01]  /*1330*/  HADD2.F32 R145, -RZ, R115.H0_H0 ;  /* 0x20000073ff917230 */ /* 0x000fe20000004100 */
[C---:B------:R-:W-:Y:S01]  /*1340*/  FADD.FTZ R115, -R136.reuse, R141 ;  /* 0x0000008d88737221 */ /* 0x040fe20000010100 */
[--C-:B------:R-:W-:Y:S01]  /*1350*/  HADD2.F32 R141, -RZ, R109.reuse.H0_H0 ;  /* 0x2000006dff8d7230 */ /* 0x100fe20000004100 */
[----:B------:R-:W-:Y:S01]  /*1360*/  FADD.FTZ R139, -R136, R113 ;  /* 0x00000071888b7221 */ /* 0x000fe20000010100 */
[----:B------:R-:W-:Y:S01]  /*1370*/  HADD2.F32 R114, -RZ, R109.H1_H1 ;  /* 0x3000006dff727230 */ /* 0x000fe20000004100 */
[----:B------:R-:W-:Y:S01]  /*1380*/  FADD.FTZ R81, R81, R112 ;  /* 0x0000007051517221 */ /* 0x000fe20000010000 */
[--C-:B------:R-:W-:Y:S01]  /*1390*/  HADD2.F32 R109, -RZ, R111.reuse.H0_H0 ;  /* 0x2000006fff6d7230 */ /* 0x100fe20000004100 */
[-C--:B------:R-:W-:Y:S01]  /*13a0*/  FFMA.FTZ R57, R132, R112.reuse, R57 ;  /* 0x0000007084397223 */ /* 0x080fe20000010039 */
[----:B------:R-:W-:Y:S01]  /*13b0*/  HADD2.F32 R108, -RZ, R111.H1_H1 ;  /* 0x3000006fff6c7230 */ /* 0x000fe20000004100 */
[----:B------:R-:W-:-:S02]  /*13c0*/  FMUL.FTZ R135, R33, R112 ;  /* 0x0000007021877220 */ /* 0x000fc40000410000 */
[----:B------:R-:W-:Y:S01]  /*13d0*/  FADD.FTZ R113, -R136, R147 ;  /* 0x0000009388717221 */ /* 0x000fe20000010100 */
[--C-:B------:R-:W-:Y:S01]  /*13e0*/  HADD2.F32 R147, -RZ, R110.reuse.H0_H0 ;  /* 0x2000006eff937230 */ /* 0x100fe20000004100 */
[----:B------:R-:W-:Y:S01]  /*13f0*/  FADD.FTZ R112, R161, R134 ;  /* 0x00000086a1707221 */ /* 0x000fe20000010000 */
[----:B------:R-:W-:Y:S01]  /*1400*/  HADD2.F32 R110, -RZ, R110.H1_H1 ;  /* 0x3000006eff6e7230 */ /* 0x000fe20000004100 */
[C---:B------:R-:W-:Y:S02]  /*1410*/  FFMA.FTZ R159, R9.reuse, R134, R159 ;  /* 0x00000086099f7223 */ /* 0x040fe4000001009f */
        /* <DEDUP_REMOVED lines=41> */
.L_x_4791:
[----:B------:R-:W-:Y:S05]  /*16b0*/  BSYNC B0 ;  /* 0x0000000000007941 */ /* 0x000fea0003800000 */
.L_x_4783:
[----:B------:R-:W-:Y:S02]  /*16c0*/  LOP3.LUT P5, RZ, R3, 0xff, RZ, 0xc0, !PT ;  /* 0x000000ff03ff7812 */ /* 0x000fe400078ac0ff */
[----:B------:R-:W-:Y:S02]  /*16d0*/  SHF.R.U32.HI R110, RZ, 0x5, R7 ;  /* 0x00000005ff6e7819 */ /* 0x000fe40000011607 */
[----:B------:R-:W-:Y:S02]  /*16e0*/  LOP3.LUT P0, RZ, R7, 0x1f, RZ, 0xc0, !PT ;  /* 0x0000001f07ff7812 */ /* 0x000fe4000780c0ff */
[----:B------:R-:W-:-:S07]  /*16f0*/  LOP3.LUT R160, R110, 0x7fffffc, RZ, 0xc0, !PT ;  /* 0x07fffffc6ea07812 */ /* 0x000fce00078ec0ff */
[----:B------:R-:W-:Y:S01]  /*1700*/  @!P5 IADD3 R160, R160, 0x4, RZ ;  /* 0x00000004a0a0d810 */ /* 0x000fe20007ffe0ff */
[----:B------:R-:W-:Y:S05]  /*1710*/  BRA.DIV ~URZ, `(.L_x_4796) ;  /* 0x000022a27f007947 */ /* 0x000fea000b800000 */
[----:B------:R2:W3:Y:S02]  /*1720*/  SHFL.DOWN PT, R136, R161, 0x10, 0x1f ;  /* 0x0a001f00a1887f89 */ /* 0x0004e400000e0000 */
.L_x_4877:
        /* <DEDUP_REMOVED lines=18> */
.L_x_4878:
        /* <DEDUP_REMOVED lines=41> */
.L_x_4801:
        /* <DEDUP_REMOVED lines=9> */
.L_x_4802:
[----:B------:R-:W-:Y:S05]  /*1b70*/  BSYNC B1 ;  /* 0x0000000000017941 */ /* 0x000fea0003800000 */
.L_x_4800:
        /* <DEDUP_REMOVED lines=13> */
.L_x_4804:
[----:B------:R-:W-:-:S04]  /*1c50*/  FFMA.FTZ R108, R156, R113, R112 ;  /* 0x000000719c6c7223 */ /* 0x000fc80000010070 */
[----:B------:R-:W-:Y:S01]  /*1c60*/  FADD.FTZ R109, R155, -R108 ;  /* 0x8000006c9b6d7221 */ /* 0x000fe20000010000 */
[----:B------:R-:W-:-:S03]  /*1c70*/  @P6 HADD2.F32 R108, -RZ, R88.H1_H1 ;  /* 0x30000058ff6c6230 */ /* 0x000fc60000004100 */
[----:B------:R-:W-:-:S04]  /*1c80*/  FMUL.FTZ R109, R2, R109 ;  /* 0x0000006d026d7220 */ /* 0x000fc80000410000 */
[----:B------:R-:W-:Y:S02]  /*1c90*/  @P6 FADD.FTZ R109, R109, R108 ;  /* 0x0000006c6d6d6221 */ /* 0x000fe40000010000 */
.L_x_4805:
[----:B------:R-:W-:Y:S05]  /*1ca0*/  BSYNC B1 ;  /* 0x0000000000017941 */ /* 0x000fea0003800000 */
.L_x_4803:
        /* <DEDUP_REMOVED lines=11> */
.L_x_4807:
[----:B------:R-:W-:-:S04]  /*1d60*/  FFMA.FTZ R108, R154, R113, R112 ;  /* 0x000000719a6c7223 */ /* 0x000fc80000010070 */
[----:B------:R-:W-:Y:S01]  /*1d70*/  FADD.FTZ R109, R153, -R108 ;  /* 0x8000006c996d7221 */ /* 0x000fe20000010000 */
[----:B------:R-:W-:-:S03]  /*1d80*/  @P6 HADD2.F32 R108, -RZ, R89.H0_H0 ;  /* 0x20000059ff6c6230 */ /* 0x000fc60000004100 */
[----:B------:R-:W-:-:S04]  /*1d90*/  FMUL.FTZ R109, R2, R109 ;  /* 0x0000006d026d7220 */ /* 0x000fc80000410000 */
[----:B------:R-:W-:Y:S02]  /*1da0*/  @P6 FADD.FTZ R109, R109, R108 ;  /* 0x0000006c6d6d6221 */ /* 0x000fe40000010000 */
.L_x_4808:
[----:B------:R-:W-:Y:S05]  /*1db0*/  BSYNC B1 ;  /* 0x0000000000017941 */ /* 0x000fea0003800000 */
.L_x_4806:
        /* <DEDUP_REMOVED lines=11> */
.L_x_4810:
[----:B------:R-:W-:-:S04]  /*1e70*/  FFMA.FTZ R108, R152, R113, R112 ;  /* 0x00000071986c7223 */ /* 0x000fc80000010070 */
[----:B------:R-:W-:Y:S01]  /*1e80*/  FADD.FTZ R109, R151, -R108 ;  /* 0x8000006c976d7221 */ /* 0x000fe20000010000 */
[----:B------:R-:W-:-:S03]  /*1e90*/  @P6 HADD2.F32 R108, -RZ, R89.H1_H1 ;  /* 0x30000059ff6c6230 */ /* 0x000fc60000004100 */
[----:B------:R-:W-:-:S04]  /*1ea0*/  FMUL.FTZ R109, R2, R109 ;  /* 0x0000006d026d7220 */ /* 0x000fc80000410000 */
[----:B------:R-:W-:Y:S02]  /*1eb0*/  @P6 FADD.FTZ R109, R109, R108 ;  /* 0x0000006c6d6d6221 */ /* 0x000fe40000010000 */
.L_x_4811:
[----:B------:R-:W-:Y:S05]  /*1ec0*/  BSYNC B1 ;  /* 0x0000000000017941 */ /* 0x000fea0003800000 */
.L_x_4809:
        /* <DEDUP_REMOVED lines=11> */
.L_x_4813:
[----:B------:R-:W-:-:S04]  /*1f80*/  FFMA.FTZ R108, R150, R113, R112 ;  /* 0x00000071966c7223 */ /* 0x000fc80000010070 */
[----:B------:R-:W-:Y:S01]  /*1f90*/  FADD.FTZ R109, R149, -R108 ;  /* 0x8000006c956d7221 */ /* 0x000fe20000010000 */
[----:B------:R-:W-:-:S03]  /*1fa0*/  @P6 HADD2.F32 R108, -RZ, R90.H0_H0 ;  /* 0x2000005aff6c6230 */ /* 0x000fc60000004100 */
[----:B------:R-:W-:-:S04]  /*1fb0*/  FMUL.FTZ R109, R2, R109 ;  /* 0x0000006d026d7220 */ /* 0x000fc80000410000 */
[----:B------:R-:W-:Y:S02]  /*1fc0*/  @P6 FADD.FTZ R109, R109, R108 ;  /* 0x0000006c6d6d6221 */ /* 0x000fe40000010000 */
.L_x_4814:
[----:B------:R-:W-:Y:S05]  /*1fd0*/  BSYNC B1 ;  /* 0x0000000000017941 */ /* 0x000fea0003800000 */
.L_x_4812:
        /* <DEDUP_REMOVED lines=11> */
.L_x_4816:
[----:B------:R-:W-:-:S04]  /*2090*/  FFMA.FTZ R108, R10, R113, R112 ;  /* 0x000000710a6c7223 */ /* 0x000fc80000010070 */
[----:B------:R-:W-:Y:S01]  /*20a0*/  FADD.FTZ R109, R11, -R108 ;  /* 0x8000006c0b6d7221 */ /* 0x000fe20000010000 */
[----:B------:R-:W-:-:S03]  /*20b0*/  @P6 HADD2.F32 R108, -RZ, R90.H1_H1 ;  /* 0x3000005aff6c6230 */ /* 0x000fc60000004100 */
[----:B------:R-:W-:-:S04]  /*20c0*/  FMUL.FTZ R109, R2, R109 ;  /* 0x0000006d026d7220 */ /* 0x000fc80000410000 */
[----:B------:R-:W-:Y:S02]  /*20d0*/  @P6 FADD.FTZ R109, R109, R108 ;  /* 0x0000006c6d6d6221 */ /* 0x000fe40000010000 */
.L_x_4817:
[----:B------:R-:W-:Y:S05]  /*20e0*/  BSYNC B1 ;  /* 0x0000000000017941 */ /* 0x000fea0003800000 */
.L_x_4815:
        /* <DEDUP_REMOVED lines=11> */
.L_x_4819:
[----:B------:R-:W-:-:S04]  /*21a0*/  FFMA.FTZ R108, R12, R113, R112 ;  /* 0x000000710c6c7223 */ /* 0x000fc80000010070 */
[----:B------:R-:W-:Y:S01]  /*21b0*/  FADD.FTZ R109, R13, -R108 ;  /* 0x8000006c0d6d7221 */ /* 0x000fe20000010000 */
[----:B------:R-:W-:-:S03]  /*21c0*/  @P6 HADD2.F32 R108, -RZ, R91.H0_H0 ;  /* 0x2000005bff6c6230 */ /* 0x000fc60000004100 */
[----:B------:R-:W-:-:S04]  /*21d0*/  FMUL.FTZ R109, R2, R109 ;  /* 0x0000006d026d7220 */ /* 0x000fc80000410000 */
[----:B------:R-:W-:Y:S02]  /*21e0*/  @P6 FADD.FTZ R109, R109, R108 ;  /* 0x0000006c6d6d6221 */ /* 0x000fe40000010000 */
.L_x_4820:
[----:B------:R-:W-:Y:S05]  /*21f0*/  BSYNC B1 ;  /* 0x0000000000017941 */ /* 0x000fea0003800000 */
.L_x_4818:
        /* <DEDUP_REMOVED lines=11> */
.L_x_4822:
[----:B------:R-:W-:-:S04]  /*22b0*/  FFMA.FTZ R108, R14, R113, R112 ;  /* 0x000000710e6c7223 */ /* 0x000fc80000010070 */
[----:B------:R-:W-:Y:S01]  /*22c0*/  FADD.FTZ R109, R15, -R108 ;  /* 0x8000006c0f6d7221 */ /* 0x000fe20000010000 */
[----:B------:R-:W-:-:S03]  /*22d0*/  @P6 HADD2.F32 R108, -RZ, R91.H1_H1 ;  /* 0x3000005bff6c6230 */ /* 0x000fc60000004100 */
[----:B------:R-:W-:-:S04]  /*22e0*/  FMUL.FTZ R109, R2, R109 ;  /* 0x0000006d026d7220 */ /* 0x000fc80000410000 */
[----:B------:R-:W-:Y:S02]  /*22f0*/  @P6 FADD.FTZ R109, R109, R108 ;  /* 0x0000006c6d6d6221 */ /* 0x000fe40000010000 */
.L_x_4823:
[----:B------:R-:W-:Y:S05]  /*2300*/  BSYNC B1 ;  /* 0x0000000000017941 */ /* 0x000fea0003800000 */
.L_x_4821:
        /* <DEDUP_REMOVED lines=13> */
.L_x_4799:
[----:B------:R-:W-:Y:S05]  /*23e0*/  BSYNC B0 ;  /* 0x0000000000007941 */ /* 0x000fea0003800000 */
.L_x_4798:
        /* <DEDUP_REMOVED lines=10> */
[----:B------:R-:W-:Y:S01]  /*2490*/  HADD2.F32 R109, -RZ, R92.H0_H0 ;  /* 0x2000005cff6d7230 */ /* 0x000fe20000004100 */
[----:B------:R-:W-:Y:S05]  /*24a0*/  BRA `(.L_x_4828) ;  /* 0x0000009000007947 */ /* 0x000fea0003800000 */
.L_x_4827:
[----:B------:R-:W-:Y:S01]  /*24b0*/  ULDC.64 UR6, c[0x0][0x218] ;  /* 0x0000860000067ab9 */ /* 0x000fe20000000a00 */
[----:B0-----:R-:W-:Y:S01]  /*24c0*/  FFMA.FTZ R109, R117, R113, R112 ;  /* 0x00000071756d7223 */ /* 0x001fe20000010070 */
[----:B------:R-:W-:-:S03]  /*24d0*/  UISETP.NE.U32.AND UP0, UPT, URZ, UR6, UPT ;  /* 0x000000063f00728c */ /* 0x000fc6000bf05070 */
[----:B------:R-:W-:Y:S01]  /*24e0*/  FADD.FTZ R109, R118, -R109 ;  /* 0x8000006d766d7221 */ /* 0x000fe20000010000 */
[----:B------:R-:W-:-:S03]  /*24f0*/  UISETP.NE.AND.EX UP0, UPT, URZ, UR7, UPT, UP0 ;  /* 0x000000073f00728c */ /* 0x000fc6000bf05300 */
[----:B------:R-:W-:-:S03]  /*2500*/  FMUL.FTZ R109, R2, R109 ;  /* 0x0000006d026d7220 */ /* 0x000fc60000410000 */
[----:B------:R-:W-:-:S13]  /*2510*/  PLOP3.LUT P6, PT, PT, PT, UP0, 0x80, 0x0 ;  /* 0x000000000000781c */ /* 0x000fda0003fcf008 */
[----:B------:R-:W-:-:S05]  /*2520*/  @P6 HADD2.F32 R108, -RZ, R92.H0_H0 ;  /* 0x2000005cff6c6230 */ /* 0x000fca0000004100 */
[----:B------:R-:W-:Y:S02]  /*2530*/  @P6 FADD.FTZ R109, R109, R108 ;  /* 0x0000006c6d6d6221 */ /* 0x000fe40000010000 */
.L_x_4828:
[----:B------:R-:W-:Y:S05]  /*2540*/  BSYNC B1 ;  /* 0x0000000000017941 */ /* 0x000fea0003800000 */
.L_x_4826:
        /* <DEDUP_REMOVED lines=13> */
.L_x_4830:
[----:B------:R-:W-:-:S04]  /*2620*/  FFMA.FTZ R108, R116, R113, R112 ;  /* 0x00000071746c7223 */ /* 0x000fc80000010070 */
[----:B------:R-:W-:Y:S01]  /*2630*/  FADD.FTZ R109, R121, -R108 ;  /* 0x8000006c796d7221 */ /* 0x000fe20000010000 */
[----:B------:R-:W-:-:S03]  /*2640*/  @P6 HADD2.F32 R108, -RZ, R92.H1_H1 ;  /* 0x3000005cff6c6230 */ /* 0x000fc60000004100 */
[----:B------:R-:W-:-:S04]  /*2650*/  FMUL.FTZ R109, R2, R109 ;  /* 0x0000006d026d7220 */ /* 0x000fc80000410000 */
[----:B------:R-:W-:Y:S02]  /*2660*/  @P6 FADD.FTZ R109, R109, R108 ;  /* 0x0000006c6d6d6221 */ /* 0x000fe40000010000 */
.L_x_4831:
[----:B------:R-:W-:Y:S05]  /*2670*/  BSYNC B1 ;  /* 0x0000000000017941 */ /* 0x000fea0003800000 */
.L_x_4829:
        /* <DEDUP_REMOVED lines=11> */
.L_x_4833:
[----:B------:R-:W-:Y:S01]  /*2730*/  FFMA.FTZ R109, R119, R113, R112 ;  /* 0x00000071776d7223 */ /* 0x000fe20000010070 */
[----:B------:R-:W-:-:S03]  /*2740*/  @P6 HADD2.F32 R108, -RZ, R93.H0_H0 ;  /* 0x2000005dff6c6230 */ /* 0x000fc60000004100 */
[----:B------:R-:W-:-:S04]  /*2750*/  FADD.FTZ R109, R122, -R109 ;  /* 0x8000006d7a6d7221 */ /* 0x000fc80000010000 */
[----:B------:R-:W-:-:S04]  /*2760*/  FMUL.FTZ R109, R2, R109 ;  /* 0x0000006d026d7220 */ /* 0x000fc80000410000 */
[----:B------:R-:W-:Y:S02]  /*2770*/  @P6 FADD.FTZ R109, R109, R108 ;  /* 0x0000006c6d6d6221 */ /* 0x000fe40000010000 */
.L_x_4834:
[----:B------:R-:W-:Y:S05]  /*2780*/  BSYNC B1 ;  /* 0x0000000000017941 */ /* 0x000fea0003800000 */
.L_x_4832:
        /* <DEDUP_REMOVED lines=11> */
.L_x_4836:
[----:B------:R-:W-:-:S04]  /*2840*/  FFMA.FTZ R108, R120, R113, R112 ;  /* 0x00000071786c7223 */ /* 0x000fc80000010070 */
[----:B------:R-:W-:Y:S01]  /*2850*/  FADD.FTZ R109, R125, -R108 ;  /* 0x8000006c7d6d7221 */ /* 0x000fe20000010000 */
[----:B------:R-:W-:-:S03]  /*2860*/  @P6 HADD2.F32 R108, -RZ, R93.H1_H1 ;  /* 0x3000005dff6c6230 */ /* 0x000fc60000004100 */
[----:B------:R-:W-:-:S04]  /*2870*/  FMUL.FTZ R109, R2, R109 ;  /* 0x0000006d026d7220 */ /* 0x000fc80000410000 */
[----:B------:R-:W-:Y:S02]  /*2880*/  @P6 FADD.FTZ R109, R109, R108 ;  /* 0x0000006c6d6d6221 */ /* 0x000fe40000010000 */
.L_x_4837:
[----:B------:R-:W-:Y:S05]  /*2890*/  BSYNC B1 ;  /* 0x0000000000017941 */ /* 0x000fea0003800000 */
.L_x_4835:
        /* <DEDUP_REMOVED lines=11> */
.L_x_4839:
[----:B------:R-:W-:Y:S01]  /*2950*/  FFMA.FTZ R109, R123, R113, R112 ;  /* 0x000000717b6d7223 */ /* 0x000fe20000010070 */
[----:B------:R-:W-:-:S03]  /*2960*/  @P6 HADD2.F32 R108, -RZ, R94.H0_H0 ;  /* 0x2000005eff6c6230 */ /* 0x000fc60000004100 */
[----:B------:R-:W-:-:S04]  /*2970*/  FADD.FTZ R109, R124, -R109 ;  /* 0x8000006d7c6d7221 */ /* 0x000fc80000010000 */
[----:B------:R-:W-:-:S04]  /*2980*/  FMUL.FTZ R109, R2, R109 ;  /* 0x0000006d026d7220 */ /* 0x000fc80000410000 */
[----:B------:R-:W-:Y:S02]  /*2990*/  @P6 FADD.FTZ R109, R109, R108 ;  /* 0x0000006c6d6d6221 */ /* 0x000fe40000010000 */
.L_x_4840:
[----:B------:R-:W-:Y:S05]  /*29a0*/  BSYNC B1 ;  /* 0x0000000000017941 */ /* 0x000fea0003800000 */
.L_x_4838:
        /* <DEDUP_REMOVED lines=11> */
.L_x_4842:
[----:B------:R-:W-:-:S04]  /*2a60*/  FFMA.FTZ R108, R126, R113, R112 ;  /* 0x000000717e6c7223 */ /* 0x000fc80000010070 */
[----:B------:R-:W-:Y:S01]  /*2a70*/  FADD.FTZ R109, R127, -R108 ;  /* 0x8000006c7f6d7221 */ /* 0x000fe20000010000 */
[----:B------:R-:W-:-:S03]  /*2a80*/  @P6 HADD2.F32 R108, -RZ, R94.H1_H1 ;  /* 0x3000005eff6c6230 */ /* 0x000fc60000004100 */
[----:B------:R-:W-:-:S04]  /*2a90*/  FMUL.FTZ R109, R2, R109 ;  /* 0x0000006d026d7220 */ /* 0x000fc80000410000 */
[----:B------:R-:W-:Y:S02]  /*2aa0*/  @P6 FADD.FTZ R109, R109, R108 ;  /* 0x0000006c6d6d6221 */ /* 0x000fe40000010000 */
.L_x_4843:
[----:B------:R-:W-:Y:S05]  /*2ab0*/  BSYNC B1 ;  /* 0x0000000000017941 */ /* 0x000fea0003800000 */
.L_x_4841:
        /* <DEDUP_REMOVED lines=11> */
.L_x_4845:
[----:B------:R-:W-:Y:S01]  /*2b70*/  FFMA.FTZ R109, R129, R113, R112 ;  /* 0x00000071816d7223 */ /* 0x000fe20000010070 */
[----:B------:R-:W-:-:S03]  /*2b80*/  @P6 HADD2.F32 R108, -RZ, R95.H0_H0 ;  /* 0x2000005fff6c6230 */ /* 0x000fc60000004100 */
[----:B------:R-:W-:-:S04]  /*2b90*/  FADD.FTZ R109, R128, -R109 ;  /* 0x8000006d806d7221 */ /* 0x000fc80000010000 */
[----:B------:R-:W-:-:S04]  /*2ba0*/  FMUL.FTZ R109, R2, R109 ;  /* 0x0000006d026d7220 */ /* 0x000fc80000410000 */
[----:B------:R-:W-:Y:S02]  /*2bb0*/  @P6 FADD.FTZ R109, R109, R108 ;  /* 0x0000006c6d6d6221 */ /* 0x000fe40000010000 */
.L_x_4846:
[----:B------:R-:W-:Y:S05]  /*2bc0*/  BSYNC B1 ;  /* 0x0000000000017941 */ /* 0x000fea0003800000 */
.L_x_4844:
        /* <DEDUP_REMOVED lines=11> */
.L_x_4848:
[----:B------:R-:W-:-:S04]  /*2c80*/  FFMA.FTZ R108, R130, R113, R112 ;  /* 0x00000071826c7223 */ /* 0x000fc80000010070 */
[----:B------:R-:W-:Y:S01]  /*2c90*/  FADD.FTZ R109, R131, -R108 ;  /* 0x8000006c836d7221 */ /* 0x000fe20000010000 */
[----:B------:R-:W-:-:S03]  /*2ca0*/  @P6 HADD2.F32 R108, -RZ, R95.H1_H1 ;  /* 0x3000005fff6c6230 */ /* 0x000fc60000004100 */
[----:B------:R-:W-:-:S04]  /*2cb0*/  FMUL.FTZ R109, R2, R109 ;  /* 0x0000006d026d7220 */ /* 0x000fc80000410000 */
[----:B------:R-:W-:Y:S02]  /*2cc0*/  @P6 FADD.FTZ R109, R109, R108 ;  /* 0x0000006c6d6d6221 */ /* 0x000fe40000010000 */
.L_x_4849:
[----:B------:R-:W-:Y:S05]  /*2cd0*/  BSYNC B1 ;  /* 0x0000000000017941 */ /* 0x000fea0003800000 */
.L_x_4847:
        /* <DEDUP_REMOVED lines=13> */
.L_x_4825:
[----:B------:R-:W-:Y:S05]  /*2db0*/  BSYNC B0 ;  /* 0x0000000000007941 */ /* 0x000fea0003800000 */
.L_x_4824:
        /* <DEDUP_REMOVED lines=12> */
.L_x_4853:
        /* <DEDUP_REMOVED lines=9> */
.L_x_4854:
[----:B------:R-:W-:Y:S05]  /*2f10*/  BSYNC B1 ;  /* 0x0000000000017941 */ /* 0x000fea0003800000 */
.L_x_4852:
        /* <DEDUP_REMOVED lines=13> */
.L_x_4856:
[----:B------:R-:W-:-:S04]  /*2ff0*/  FFMA.FTZ R108, R132, R113, R112 ;  /* 0x00000071846c7223 */ /* 0x000fc80000010070 */
[----:B------:R-:W-:Y:S01]  /*3000*/  FADD.FTZ R109, R135, -R108 ;  /* 0x8000006c876d7221 */ /* 0x000fe20000010000 */
[----:B------:R-:W-:-:S03]  /*3010*/  @P6 HADD2.F32 R108, -RZ, R96.H1_H1 ;  /* 0x30000060ff6c6230 */ /* 0x000fc60000004100 */
[----:B------:R-:W-:-:S04]  /*3020*/  FMUL.FTZ R109, R2, R109 ;  /* 0x0000006d026d7220 */ /* 0x000fc80000410000 */
[----:B------:R-:W-:Y:S02]  /*3030*/  @P6 FADD.FTZ R109, R109, R108 ;  /* 0x0000006c6d6d6221 */ /* 0x000fe40000010000 */
.L_x_4857:
[----:B------:R-:W-:Y:S05]  /*3040*/  BSYNC B1 ;  /* 0x0000000000017941 */ /* 0x000fea0003800000 */
.L_x_4855:
        /* <DEDUP_REMOVED lines=11> */
.L_x_4859:
[----:B------:R-:W-:Y:S01]  /*3100*/  FFMA.FTZ R109, R133, R113, R112 ;  /* 0x00000071856d7223 */ /* 0x000fe20000010070 */
[----:B------:R-:W-:-:S03]  /*3110*/  @P6 HADD2.F32 R108, -RZ, R97.H0_H0 ;  /* 0x20000061ff6c6230 */ /* 0x000fc60000004100 */
[----:B------:R-:W-:-:S04]  /*3120*/  FADD.FTZ R109, R140, -R109 ;  /* 0x8000006d8c6d7221 */ /* 0x000fc80000010000 */
[----:B------:R-:W-:-:S04]  /*3130*/  FMUL.FTZ R109, R2, R109 ;  /* 0x0000006d026d7220 */ /* 0x000fc80000410000 */
[----:B------:R-:W-:Y:S02]  /*3140*/  @P6 FADD.FTZ R109, R109, R108 ;  /* 0x0000006c6d6d6221 */ /* 0x000fe40000010000 */
.L_x_4860:
[----:B------:R-:W-:Y:S05]  /*3150*/  BSYNC B1 ;  /* 0x0000000000017941 */ /* 0x000fea0003800000 */
.L_x_4858:
        /* <DEDUP_REMOVED lines=11> */
.L_x_4862:
[----:B------:R-:W-:-:S04]  /*3210*/  FFMA.FTZ R108, R138, R113, R112 ;  /* 0x000000718a6c7223 */ /* 0x000fc80000010070 */
[----:B------:R-:W-:Y:S01]  /*3220*/  FADD.FTZ R109, R141, -R108 ;  /* 0x8000006c8d6d7221 */ /* 0x000fe20000010000 */
[----:B------:R-:W-:-:S03]  /*3230*/  @P6 HADD2.F32 R108, -RZ, R97.H1_H1 ;  /* 0x30000061ff6c6230 */ /* 0x000fc60000004100 */
[----:B------:R-:W-:-:S04]  /*3240*/  FMUL.FTZ R109, R2, R109 ;  /* 0x0000006d026d7220 */ /* 0x000fc80000410000 */
[----:B------:R-:W-:Y:S02]  /*3250*/  @P6 FADD.FTZ R109, R109, R108 ;  /* 0x0000006c6d6d6221 */ /* 0x000fe40000010000 */
.L_x_4863:
[----:B------:R-:W-:Y:S05]  /*3260*/  BSYNC B1 ;  /* 0x0000000000017941 */ /* 0x000fea0003800000 */
.L_x_4861:
        /* <DEDUP_REMOVED lines=11> */
.L_x_4865:
[----:B------:R-:W-:Y:S01]  /*3320*/  FFMA.FTZ R109, R139, R113, R112 ;  /* 0x000000718b6d7223 */ /* 0x000fe20000010070 */
[----:B------:R-:W-:-:S03]  /*3330*/  @P6 HADD2.F32 R108, -RZ, R98.H0_H0 ;  /* 0x20000062ff6c6230 */ /* 0x000fc60000004100 */
[----:B------:R-:W-:-:S04]  /*3340*/  FADD.FTZ R109, R142, -R109 ;  /* 0x8000006d8e6d7221 */ /* 0x000fc80000010000 */
[----:B------:R-:W-:-:S04]  /*3350*/  FMUL.FTZ R109, R2, R109 ;  /* 0x0000006d026d7220 */ /* 0x000fc80000410000 */
[----:B------:R-:W-:Y:S02]  /*3360*/  @P6 FADD.FTZ R109, R109, R108 ;  /* 0x0000006c6d6d6221 */ /* 0x000fe40000010000 */
.L_x_4866:
[----:B------:R-:W-:Y:S05]  /*3370*/  BSYNC B1 ;  /* 0x0000000000017941 */ /* 0x000fea0003800000 */
.L_x_4864:
        /* <DEDUP_REMOVED lines=11> */
.L_x_4868:
[----:B------:R-:W-:-:S04]  /*3430*/  FFMA.FTZ R108, R144, R113, R112 ;  /* 0x00000071906c7223 */ /* 0x000fc80000010070 */
[----:B------:R-:W-:Y:S01]  /*3440*/  FADD.FTZ R109, R143, -R108 ;  /* 0x8000006c8f6d7221 */ /* 0x000fe20000010000 */
[----:B------:R-:W-:-:S03]  /*3450*/  @P6 HADD2.F32 R108, -RZ, R98.H1_H1 ;  /* 0x30000062ff6c6230 */ /* 0x000fc60000004100 */
[----:B------:R-:W-:-:S04]  /*3460*/  FMUL.FTZ R109, R2, R109 ;  /* 0x0000006d026d7220 */ /* 0x000fc80000410000 */
[----:B------:R-:W-:Y:S02]  /*3470*/  @P6 FADD.FTZ R109, R109, R108 ;  /* 0x0000006c6d6d6221 */ /* 0x000fe40000010000 */
.L_x_4869:
[----:B------:R-:W-:Y:S05]  /*3480*/  BSYNC B1 ;  /* 0x0000000000017941 */ /* 0x000fea0003800000 */
.L_x_4867:
        /* <DEDUP_REMOVED lines=11> */
.L_x_4871:
[----:B------:R-:W-:Y:S01]  /*3540*/  FFMA.FTZ R109, R145, R113, R112 ;  /* 0x00000071916d7223 */ /* 0x000fe20000010070 */
[----:B------:R-:W-:-:S03]  /*3550*/  @P6 HADD2.F32 R108, -RZ, R99.H0_H0 ;  /* 0x20000063ff6c6230 */ /* 0x000fc60000004100 */
[----:B------:R-:W-:-:S04]  /*3560*/  FADD.FTZ R109, R146, -R109 ;  /* 0x8000006d926d7221 */ /* 0x000fc80000010000 */
[----:B------:R-:W-:-:S04]  /*3570*/  FMUL.FTZ R109, R2, R109 ;  /* 0x0000006d026d7220 */ /* 0x000fc80000410000 */
[----:B------:R-:W-:Y:S02]  /*3580*/  @P6 FADD.FTZ R109, R109, R108 ;  /* 0x0000006c6d6d6221 */ /* 0x000fe40000010000 */
.L_x_4872:
[----:B------:R-:W-:Y:S05]  /*3590*/  BSYNC B1 ;  /* 0x0000000000017941 */ /* 0x000fea0003800000 */
.L_x_4870:
        /* <DEDUP_REMOVED lines=11> */
.L_x_4874:
[----:B------:R-:W-:-:S04]  /*3650*/  FFMA.FTZ R112, R148, R113, R112 ;  /* 0x0000007194707223 */ /* 0x000fc80000010070 */
[----:B------:R-:W-:-:S04]  /*3660*/  FADD.FTZ R109, R147, -R112 ;  /* 0x80000070936d7221 */ /* 0x000fc80000010000 */
[----:B------:R-:W-:Y:S01]  /*3670*/  FMUL.FTZ R2, R2, R109 ;  /* 0x0000006d02027220 */ /* 0x000fe20000410000 */
[----:B------:R-:W-:-:S05]  /*3680*/  @P6 HADD2.F32 R109, -RZ, R99.H1_H1 ;  /* 0x30000063ff6d6230 */ /* 0x000fca0000004100 */
[----:B------:R-:W-:Y:S02]  /*3690*/  @P6 FADD.FTZ R2, R2, R109 ;  /* 0x0000006d02026221 */ /* 0x000fe40000010000 */
.L_x_4875:
[----:B------:R-:W-:Y:S05]  /*36a0*/  BSYNC B1 ;  /* 0x0000000000017941 */ /* 0x000fea0003800000 */
.L_x_4873:
        /* <DEDUP_REMOVED lines=11> */
.L_x_4851:
[----:B------:R-:W-:Y:S05]  /*3760*/  BSYNC B0 ;  /* 0x0000000000007941 */ /* 0x000fea0003800000 */
.L_x_4850:
[----:B------:R-:W-:Y:S02]  /*3770*/  IADD3 R4, R4, c[0x0][0x160], RZ ;  /* 0x0000580004047a10 */ /* 0x000fe40007ffe0ff */
[----:B------:R-:W-:Y:S02]  /*3780*/  LOP3.LUT P1, RZ, R3, 0xff, RZ, 0xc0, !PT ;  /* 0x000000ff03ff7812 */ /* 0x000fe4000782c0ff */
[----:B------:R-:W-:Y:S02]  /*3790*/  ISETP.GE.AND P0, PT, R4, c[0x0][0x164], PT ;  /* 0x0000590004007a0c */ /* 0x000fe40003f06270 */
[----:B------:R-:W-:-:S11]  /*37a0*/  SEL R3, RZ, 0x1, P1 ;  /* 0x00000001ff037807 */ /* 0x000fd60000800000 */
[----:B0-----:R-:W-:Y:S01]  /*37b0*/  @P0 CALL.REL.NOINC `(.L_x_4782) ;  /* 0x0000001000000944 */ /* 0x001fe20003c00000 */
[----:B------:R-:W-:Y:S05]  /*37c0*/  BRA `(.L_x_4876) ;  /* 0xffffcbc000007947 */ /* 0x000fea000383ffff */
.L_x_4782:
        /* <DEDUP_REMOVED lines=31> */
.L_x_4796:
[----:B-1----:R-:W-:Y:S01]  /*39c0*/  HFMA2.MMA R113, -RZ, RZ, 0, 9.5367431640625e-07 ;  /* 0x00000010ff717435 */ /* 0x002fe200000001ff */
[----:B------:R-:W-:-:S02]  /*39d0*/  MOV R114, R161 ;  /* 0x000000a100727202 */ /* 0x000fc40000000f00 */
[----:B------:R-:W-:Y:S02]  /*39e0*/  MOV R111, 0x1f ;  /* 0x0000001f006f7802 */ /* 0x000fe40000000f00 */
[----:B------:R-:W-:Y:S02]  /*39f0*/  MOV R112, 0xffffffff ;  /* 0xffffffff00707802 */ /* 0x000fe40000000f00 */
[----:B------:R-:W-:Y:S02]  /*3a00*/  MOV R108, 0x3a20 ;  /* 0x00003a20006c7802 */ /* 0x000fe40000000f00 */
[----:B0----5:R-:W-:Y:S05]  /*3a10*/  CALL.REL.NOINC `($__internal_102_$__cuda_sm70_shflsync_down_p) ;  /* 0x0000046000007944 */ /* 0x021fea0003c00000 */
[----:B-1----:R-:W-:Y:S01]  /*3a20*/  MOV R136, R112 ;  /* 0x0000007000887202 */ /* 0x002fe20000000f00 */
[----:B0-----:R-:W-:Y:S05]  /*3a30*/  BRA `(.L_x_4877) ;  /* 0xffffdcf000007947 */ /* 0x001fea000383ffff */
.L_x_4797:
[----:B-1----:R-:W-:Y:S01]  /*3a40*/  HFMA2.MMA R113, -RZ, RZ, 0, 9.5367431640625e-07 ;  /* 0x00000010ff717435 */ /* 0x002fe200000001ff */
[----:B------:R-:W-:Y:S02]  /*3a50*/  MOV R114, R159 ;  /* 0x0000009f00727202 */ /* 0x000fe40000000f00 */
[----:B------:R-:W-:Y:S02]  /*3a60*/  MOV R111, 0x1f ;  /* 0x0000001f006f7802 */ /* 0x000fe40000000f00 */
[----:B------:R-:W-:-:S02]  /*3a70*/  MOV R112, 0xffffffff ;  /* 0xffffffff00707802 */ /* 0x000fc40000000f00 */
[----:B------:R-:W-:Y:S02]  /*3a80*/  MOV R108, 0x3aa0 ;  /* 0x00003aa0006c7802 */ /* 0x000fe40000000f00 */
[----:B0-23-5:R-:W-:Y:S05]  /*3a90*/  CALL.REL.NOINC `($__internal_102_$__cuda_sm70_shflsync_down_p) ;  /* 0x000003e000007944 */ /* 0x02dfea0003c00000 */
[----:B------:R-:W-:Y:S01]  /*3aa0*/  FADD.FTZ R136, R136, R161 ;  /* 0x000000a188887221 */ /* 0x000fe20000010000 */
[----:B0-----:R-:W-:Y:S01]  /*3ab0*/  HFMA2.MMA R113, -RZ, RZ, 0, 4.76837158203125e-07 ;  /* 0x00000008ff717435 */ /* 0x001fe200000001ff */
[----:B-1----:R-:W-:Y:S01]  /*3ac0*/  FADD.FTZ R159, R159, R112 ;  /* 0x000000709f9f7221 */ /* 0x002fe20000010000 */
[----:B------:R-:W-:Y:S02]  /*3ad0*/  MOV R111, 0x1f ;  /* 0x0000001f006f7802 */ /* 0x000fe40000000f00 */
[----:B------:R-:W-:Y:S02]  /*3ae0*/  MOV R112, 0xffffffff ;  /* 0xffffffff00707802 */ /* 0x000fe40000000f00 */
[----:B------:R-:W-:Y:S02]  /*3af0*/  MOV R114, R136 ;  /* 0x0000008800727202 */ /* 0x000fe40000000f00 */
[----:B------:R-:W-:Y:S02]  /*3b00*/  MOV R108, 0x3b20 ;  /* 0x00003b20006c7802 */ /* 0x000fe40000000f00 */
[----:B------:R-:W-:Y:S05]  /*3b10*/  CALL.REL.NOINC `($__internal_102_$__cuda_sm70_shflsync_down_p) ;  /* 0x0000036000007944 */ /* 0x000fea0003c00000 */
[----:B0-----:R-:W-:Y:S01]  /*3b20*/  HFMA2.MMA R113, -RZ, RZ, 0, 4.76837158203125e-07 ;  /* 0x00000008ff717435 */ /* 0x001fe200000001ff */
[----:B-1----:R-:W-:-:S02]  /*3b30*/  MOV R115, R112 ;  /* 0x0000007000737202 */ /* 0x002fc40000000f00 */
[----:B------:R-:W-:Y:S02]  /*3b40*/  MOV R114, R159 ;  /* 0x0000009f00727202 */ /* 0x000fe40000000f00 */
[----:B------:R-:W-:Y:S02]  /*3b50*/  MOV R111, 0x1f ;  /* 0x0000001f006f7802 */ /* 0x000fe40000000f00 */
[----:B------:R-:W-:Y:S02]  /*3b60*/  MOV R112, 0xffffffff ;  /* 0xffffffff00707802 */ /* 0x000fe40000000f00 */
[----:B------:R-:W-:Y:S02]  /*3b70*/  MOV R108, 0x3b90 ;  /* 0x00003b90006c7802 */ /* 0x000fe40000000f00 */
[----:B------:R-:W-:Y:S05]  /*3b80*/  CALL.REL.NOINC `($__internal_102_$__cuda_sm70_shflsync_down_p) ;  /* 0x000002f000007944 */ /* 0x000fea0003c00000 */
[----:B------:R-:W-:Y:S01]  /*3b90*/  FADD.FTZ R136, R115, R136 ;  /* 0x0000008873887221 */ /* 0x000fe20000010000 */
[----:B0-----:R-:W-:Y:S01]  /*3ba0*/  HFMA2.MMA R113, -RZ, RZ, 0, 2.384185791015625e-07 ;  /* 0x00000004ff717435 */ /* 0x001fe200000001ff */
[----:B-1----:R-:W-:Y:S01]  /*3bb0*/  FADD.FTZ R159, R159, R112 ;  /* 0x000000709f9f7221 */ /* 0x002fe20000010000 */
[----:B------:R-:W-:Y:S02]  /*3bc0*/  MOV R111, 0x1f ;  /* 0x0000001f006f7802 */ /* 0x000fe40000000f00 */
[----:B------:R-:W-:-:S02]  /*3bd0*/  MOV R112, 0xffffffff ;  /* 0xffffffff00707802 */ /* 0x000fc40000000f00 */
[----:B------:R-:W-:Y:S02]  /*3be0*/  MOV R114, R136 ;  /* 0x0000008800727202 */ /* 0x000fe40000000f00 */
[----:B------:R-:W-:Y:S02]  /*3bf0*/  MOV R108, 0x3c10 ;  /* 0x00003c10006c7802 */ /* 0x000fe40000000f00 */
[----:B------:R-:W-:Y:S05]  /*3c00*/  CALL.REL.NOINC `($__internal_102_$__cuda_sm70_shflsync_down_p) ;  /* 0x0000027000007944 */ /* 0x000fea0003c00000 */
[----:B0-----:R-:W-:Y:S01]  /*3c10*/  HFMA2.MMA R113, -RZ, RZ, 0, 2.384185791015625e-07 ;  /* 0x00000004ff717435 */ /* 0x001fe200000001ff */
[----:B-1----:R-:W-:Y:S02]  /*3c20*/  MOV R115, R112 ;  /* 0x0000007000737202 */ /* 0x002fe40000000f00 */
[----:B------:R-:W-:Y:S02]  /*3c30*/  MOV R114, R159 ;  /* 0x0000009f00727202 */ /* 0x000fe40000000f00 */
[----:B------:R-:W-:Y:S02]  /*3c40*/  MOV R111, 0x1f ;  /* 0x0000001f006f7802 */ /* 0x000fe40000000f00 */
[----:B------:R-:W-:Y:S02]  /*3c50*/  MOV R112, 0xffffffff ;  /* 0xffffffff00707802 */ /* 0x000fe40000000f00 */
[----:B------:R-:W-:-:S02]  /*3c60*/  MOV R108, 0x3c80 ;  /* 0x00003c80006c7802 */ /* 0x000fc40000000f00 */
[----:B------:R-:W-:Y:S05]  /*3c70*/  CALL.REL.NOINC `($__internal_102_$__cuda_sm70_shflsync_down_p) ;  /* 0x0000020000007944 */ /* 0x000fea0003c00000 */
[----:B------:R-:W-:Y:S01]  /*3c80*/  FADD.FTZ R136, R115, R136 ;  /* 0x0000008873887221 */ /* 0x000fe20000010000 */
[----:B0-----:R-:W-:Y:S01]  /*3c90*/  HFMA2.MMA R113, -RZ, RZ, 0, 1.1920928955078125e-07 ;  /* 0x00000002ff717435 */ /* 0x001fe200000001ff */
[----:B-1----:R-:W-:Y:S01]  /*3ca0*/  FADD.FTZ R137, R159, R112 ;  /* 0x000000709f897221 */ /* 0x002fe20000010000 */
[----:B------:R-:W-:-:S02]  /*3cb0*/  MOV R111, 0x1f ;  /* 0x0000001f006f7802 */ /* 0x000fc40000000f00 */
[----:B------:R-:W-:Y:S02]  /*3cc0*/  MOV R112, 0xffffffff ;  /* 0xffffffff00707802 */ /* 0x000fe40000000f00 */
[----:B------:R-:W-:Y:S02]  /*3cd0*/  MOV R114, R136 ;  /* 0x0000008800727202 */ /* 0x000fe40000000f00 */
[----:B------:R-:W-:Y:S02]  /*3ce0*/  MOV R108, 0x3d00 ;  /* 0x00003d00006c7802 */ /* 0x000fe40000000f00 */
[----:B------:R-:W-:Y:S05]  /*3cf0*/  CALL.REL.NOINC `($__internal_102_$__cuda_sm70_shflsync_down_p) ;  /* 0x0000018000007944 */ /* 0x000fea0003c00000 */
[----:B0-----:R-:W-:Y:S01]  /*3d00*/  HFMA2.MMA R113, -RZ, RZ, 0, 1.1920928955078125e-07 ;  /* 0x00000002ff717435 */ /* 0x001fe200000001ff */
[----:B-1----:R-:W-:Y:S02]  /*3d10*/  MOV R115, R112 ;  /* 0x0000007000737202 */ /* 0x002fe40000000f00 */
[----:B------:R-:W-:Y:S02]  /*3d20*/  MOV R114, R137 ;  /* 0x0000008900727202 */ /* 0x000fe40000000f00 */
[----:B------:R-:W-:Y:S02]  /*3d30*/  MOV R111, 0x1f ;  /* 0x0000001f006f7802 */ /* 0x000fe40000000f00 */
[----:B------:R-:W-:-:S02]  /*3d40*/  MOV R112, 0xffffffff ;  /* 0xffffffff00707802 */ /* 0x000fc40000000f00 */
[----:B------:R-:W-:Y:S02]  /*3d50*/  MOV R108, 0x3d70 ;  /* 0x00003d70006c7802 */ /* 0x000fe40000000f00 */
[----:B------:R-:W-:Y:S05]  /*3d60*/  CALL.REL.NOINC `($__internal_102_$__cuda_sm70_shflsync_down_p) ;  /* 0x0000011000007944 */ /* 0x000fea0003c00000 */
[----:B------:R-:W-:Y:S01]  /*3d70*/  FADD.FTZ R136, R115, R136 ;  /* 0x0000008873887221 */ /* 0x000fe20000010000 */
[----:B0-----:R-:W-:Y:S01]  /*3d80*/  HFMA2.MMA R113, -RZ, RZ, 0, 5.9604644775390625e-08 ;  /* 0x00000001ff717435 */ /* 0x001fe200000001ff */
[----:B-1----:R-:W-:Y:S01]  /*3d90*/  FADD.FTZ R137, R137, R112 ;  /* 0x0000007089897221 */ /* 0x002fe20000010000 */
[----:B------:R-:W-:Y:S02]  /*3da0*/  MOV R111, 0x1f ;  /* 0x0000001f006f7802 */ /* 0x000fe40000000f00 */
[----:B------:R-:W-:Y:S02]  /*3db0*/  MOV R112, 0xffffffff ;  /* 0xffffffff00707802 */ /* 0x000fe40000000f00 */
[----:B------:R-:W-:Y:S02]  /*3dc0*/  MOV R114, R136 ;  /* 0x0000008800727202 */ /* 0x000fe40000000f00 */
[----:B------:R-:W-:Y:S02]  /*3dd0*/  MOV R108, 0x3df0 ;  /* 0x00003df0006c7802 */ /* 0x000fe40000000f00 */
[----:B------:R-:W-:Y:S05]  /*3de0*/  CALL.REL.NOINC `($__internal_102_$__cuda_sm70_shflsync_down_p) ;  /* 0x0000009000007944 */ /* 0x000fea0003c00000 */
[----:B0-----:R-:W-:Y:S01]  /*3df0*/  HFMA2.MMA R113, -RZ, RZ, 0, 5.9604644775390625e-08 ;  /* 0x00000001ff717435 */ /* 0x001fe200000001ff */
[----:B-1----:R-:W-:-:S02]  /*3e00*/  MOV R115, R112 ;  /* 0x0000007000737202 */ /* 0x002fc40000000f00 */
[----:B------:R-:W-:Y:S02]  /*3e10*/  MOV R114, R137 ;  /* 0x0000008900727202 */ /* 0x000fe40000000f00 */
[----:B------:R-:W-:Y:S02]  /*3e20*/  MOV R111, 0x1f ;  /* 0x0000001f006f7802 */ /* 0x000fe40000000f00 */
[----:B------:R-:W-:Y:S02]  /*3e30*/  MOV R112, 0xffffffff ;  /* 0xffffffff00707802 */ /* 0x000fe40000000f00 */
[----:B------:R-:W-:Y:S02]  /*3e40*/  MOV R108, 0x3e60 ;  /* 0x00003e60006c7802 */ /* 0x000fe40000000f00 */
[----:B------:R-:W-:Y:S05]  /*3e50*/  CALL.REL.NOINC `($__internal_102_$__cuda_sm70_shflsync_down_p) ;  /* 0x0000002000007944 */ /* 0x000fea0003c00000 */
[----:B-1----:R-:W-:Y:S01]  /*3e60*/  MOV R108, R112 ;  /* 0x00000070006c7202 */ /* 0x002fe20000000f00 */
[----:B0-----:R-:W-:Y:S05]  /*3e70*/  BRA `(.L_x_4878) ;  /* 0xffffd9d000007947 */ /* 0x001fea000383ffff */
        .weak           $__internal_102_$__cuda_sm70_shflsync_down_p
        .type           $__internal_102_$__cuda_sm70_shflsync_down_p,@function
        .size           $__internal_102_$__cuda_sm70_shflsync_down_p,(.L_x_9356 - $__internal_102_$__cuda_sm70_shflsync_down_p)
$__internal_102_$__cuda_sm70_shflsync_down_p:
[----:B------:R-:W-:Y:S01]  /*3e80*/  HFMA2.MMA R109, -RZ, RZ, 0, 0 ;  /* 0x00000000ff6d7435 */ /* 0x000fe200000001ff */
[----:B------:R-:W-:Y:S04]  /*3e90*/  WARPSYNC R112 ;  /* 0x0000007000007348 */ /* 0x000fe80003800000 */
[----:B------:R0:W1:Y:S01]  /*3ea0*/  SHFL.DOWN PT, R112, R114, R113, R111 ;  /* 0x0800007172707389 */ /* 0x00006200000e006f */
[----:B------:R-:W-:Y:S05]  /*3eb0*/  RET.REL.NODEC R108 `(_ZN10layer_norm13ln_bwd_kernelINS_13Kernel_traitsIf6__halfS2_S2_fjLj3072ELj1ELj1ELj4ELj16ENS_18Kernel_traits_baseILj3072EfS2_S2_S2_fjLj128EEEEELb0ELb0ELb1ELb0EEEvNS_9BwdParamsE) ;  /* 0xffffc1406c007950 */ /* 0x000fea0003c3ffff */
.L_x_4879:
        /* <DEDUP_REMOVED lines=12> */
.L_x_9356:


//--------------------- .text._ZN10layer_norm13ln_bwd_kernelINS_13Kernel_traitsIf6__halfS2_S2_fjLj3072ELj1ELj1ELj4ELj16ENS_18Kernel_traits_baseILj3072EfS2_S2_S2_fjLj128EEEEELb0ELb0ELb1ELb1EEEvNS_9BwdParamsE --------------------------
	.section	.text._ZN10layer_norm13ln_bwd_kernelINS_13Kernel_traitsIf6__halfS2_S2_fjLj3072ELj1ELj1ELj4ELj16ENS_18Kernel_traits_baseILj3072EfS2_S2_S2_fjLj128EEEEELb0ELb0ELb1ELb1EEEvNS_9BwdParamsE,"ax",@progbits
	.sectioninfo	@"SHI_REGISTERS=168"
	.align	128
        .global         _ZN10layer_norm13ln_bwd_kernelINS_13Kernel_traitsIf6__halfS2_S2_fjLj3072ELj1ELj1ELj4ELj16ENS_18Kernel_traits_baseILj3072EfS2_S2_S2_fjLj128EEEEELb0ELb0ELb1ELb1EEEvNS_9BwdParamsE
        .type           _ZN10layer_norm13ln_bwd_kernelINS_13Kernel_traitsIf6__halfS2_S2_fjLj3072ELj1ELj1ELj4ELj16ENS_18Kernel_traits_baseILj3072EfS2_S2_S2_fjLj128EEEEELb0ELb0ELb1ELb1EEEvNS_9BwdParamsE,@function
        .size           _ZN10layer_norm13ln_bwd_kernelINS_13Kernel_traitsIf6__halfS2_S2_fjLj3072ELj1ELj1ELj4ELj16ENS_18Kernel_traits_baseILj3072EfS2_S2_S2_fjLj128EEEEELb0ELb0ELb1ELb1EEEvNS_9BwdParamsE,(.L_x_9357 - _ZN10layer_norm13ln_bwd_kernelINS_13Kernel_traitsIf6__halfS2_S2_fjLj3072ELj1ELj1ELj4ELj16ENS_18Kernel_traits_baseILj3072EfS2_S2_S2_fjLj128EEEEELb0ELb0ELb1ELb1EEEvNS_9BwdParamsE)
        .other          _ZN10layer_norm13ln_bwd_kernelINS_13Kernel_traitsIf6__halfS2_S2_fjLj3072ELj1ELj1ELj4ELj16ENS_18Kernel_traits_baseILj3072EfS2_S2_S2_fjLj128EEEEELb0ELb0ELb1ELb1EEEvNS_9BwdParamsE,@"STO_CUDA_ENTRY STV_DEFAULT"
_ZN10layer_norm13ln_bwd_kernelINS_13Kernel_traitsIf6__halfS2_S2_fjLj3072ELj1ELj1ELj4ELj16ENS_18Kernel_traits_baseILj3072EfS2_S2_S2_fjLj128EEEEELb0ELb0ELb1ELb1EEEvNS_9BwdParamsE:
.text._ZN10layer_norm13ln_bwd_kernelINS_13Kernel_traitsIf6__halfS2_S2_fjLj3072ELj1ELj1ELj4ELj16ENS_18Kernel_traits_baseILj3072EfS2_S2_S2_fjLj128EEEEELb0ELb0ELb1ELb1EEEvNS_9BwdParamsE:
        /* <DEDUP_REMOVED lines=32> */
.L_x_4880:
        /* <DEDUP_REMOVED lines=37> */
.L_x_4959:
        /* <DEDUP_REMOVED lines=30> */
.L_x_4883:
[----:B------:R-:W-:Y:S01]  /*0630*/  IADD3 R12, R12, -0x1, RZ ;  /* 0xffffffff0c0c7810 */ /* 0x000fe20007ffe0ff */
[----:B------:R-:W-:-:S04]  /*0640*/  IMAD.WIDE.U32 R84, R7, R100, c[0x0][0x188] ;  /* 0x0000620007547625 */ /* 0x000fc800078e0064 */
[----:B------:R-:W-:Y:S02]  /*0650*/  IMAD R12, R12, c[0x0][0x168], RZ ;  /* 0x00005a000c0c7a24 */ /* 0x000fe400078e02ff */
[----:B------:R-:W-:Y:S01]  /*0660*/  IMAD.WIDE R128, R2, R101, c[0x0][0x1a0] ;  /* 0x0000680002807625 */ /* 0x000fe200078e0265 */
[----:B------:R-:W2:Y:S02]  /*0670*/  LDG.E.128 R84, [R84.64] ;  /* 0x0000000454547981 */ /* 0x000ea4000c1e1d00 */
[----:B------:R-:W-:-:S04]  /*0680*/  SHF.R.S32.HI R11, RZ, 0x1f, R12 ;  /* 0x0000001fff0b7819 */ /* 0x000fc8000001140c */
[----:B------:R-:W-:-:S04]  /*0690*/  LEA.HI R11, R11, R12, RZ, 0x3 ;  /* 0x0000000c0b0b7211 */ /* 0x000fc800078f18ff */
[----:B------:R-:W-:Y:S02]  /*06a0*/  LEA.HI.SX32 R103, R11, R14, 0x1d ;  /* 0x0000000e0b677211 */ /* 0x000fe400078feaff */
[----:B------:R0:W3:Y:S03]  /*06b0*/  LDG.E R11, [R128.64] ;  /* 0x00000004800b7981 */ /* 0x0000e6000c1e1900 */
[----:B------:R-:W-:-:S06]  /*06c0*/  IMAD.WIDE.U32 R12, R103, R100, c[0x0][0x208] ;  /* 0x00008200670c7625 */ /* 0x000fcc00078e0064 */
        /* <DEDUP_REMOVED lines=18> */
[--C-:B0-----:R-:W-:Y:S02]  /*07f0*/  HADD2.F32 R128, -RZ, R85.reuse.H0_H0 ;  /* 0x20000055ff807230 */ /* 0x101fe40000004100 */
[----:B------:R-:W-:Y:S02]  /*0800*/  HADD2.F32 R85, -RZ, R85.H1_H1 ;  /* 0x30000055ff557230 */ /* 0x000fe40000004100 */
[--C-:B------:R-:W-:Y:S01]  /*0810*/  HADD2.F32 R131, -RZ, R87.reuse.H1_H1 ;  /* 0x30000057ff837230 */ /* 0x100fe20000004100 */
[----:B---3--:R-:W-:Y:S01]  /*0820*/  FSEL R145, R11, RZ, !P0 ;  /* 0x000000ff0b917208 */ /* 0x008fe20004000000 */
[----:B------:R-:W-:-:S04]  /*0830*/  HADD2.F32 R130, -RZ, R87.H0_H0 ;  /* 0x20000057ff827230 */ /* 0x000fc80000004100 */
[C---:B------:R-:W-:Y:S01]  /*0840*/  FADD.FTZ R10, -R145.reuse, R10 ;  /* 0x0000000a910a7221 */ /* 0x040fe20000010100 */
[----:B------:R-:W-:Y:S01]  /*0850*/  HADD2.F32 R84, -RZ, R84.H1_H1 ;  /* 0x30000054ff547230 */ /* 0x000fe20000004100 */
[C---:B------:R-:W-:Y:S01]  /*0860*/  FADD.FTZ R85, -R145.reuse, R85 ;  /* 0x0000005591557221 */ /* 0x040fe20000010100 */
[--C-:B----4-:R-:W-:Y:S01]  /*0870*/  HADD2.F32 R87, -RZ, R12.reuse.H0_H0 ;  /* 0x2000000cff577230 */ /* 0x110fe20000004100 */
[----:B------:R-:W-:Y:S02]  /*0880*/  FADD.FTZ R131, -R145, R131 ;  /* 0x0000008391837221 */ /* 0x000fe40000010100 */
[----:B-----5:R-:W-:Y:S01]  /*0890*/  FMUL.FTZ R10, R5, R10 ;  /* 0x0000000a050a7220 */ /* 0x020fe20000410000 */
[----:B------:R-:W-:Y:S02]  /*08a0*/  HADD2.F32 R132, -RZ, R13.H0_H0 ;  /* 0x2000000dff847230 */ /* 0x000fe40000004100 */
[----:B------:R-:W-:Y:S01]  /*08b0*/  HADD2.F32 R134, -RZ, R15.H0_H0 ;  /* 0x2000000fff867230 */ /* 0x000fe20000004100 */
[----:B------:R-:W-:Y:S01]  /*08c0*/  FADD.FTZ R84, -R145, R84 ;  /* 0x0000005491547221 */ /* 0x000fe20000010100 */
[----:B------:R-:W-:Y:S01]  /*08d0*/  HADD2.F32 R13, -RZ, R13.H1_H1 ;  /* 0x3000000dff0d7230 */ /* 0x000fe20000004100 */
[C---:B------:R-:W-:Y:S01]  /*08e0*/  FMUL.FTZ R85, R5.reuse, R85 ;  /* 0x0000005505557220 */ /* 0x040fe20000410000 */
[----:B------:R-:W-:Y:S01]  /*08f0*/  HADD2.F32 R15, -RZ, R15.H1_H1 ;  /* 0x3000000fff0f7230 */ /* 0x000fe20000004100 */
[----:B------:R-:W-:Y:S01]  /*0900*/  FMUL.FTZ R131, R5, R131 ;  /* 0x0000008305837220 */ /* 0x000fe20000410000 */
[----:B------:R-:W-:Y:S01]  /*0910*/  HADD2.F32 R12, -RZ, R12.H1_H1 ;  /* 0x3000000cff0c7230 */ /* 0x000fe20000004100 */
[----:B------:R-:W-:-:S02]  /*0920*/  FFMA.FTZ R116, R10, R87, R116 ;  /* 0x000000570a747223 */ /* 0x000fc40000010074 */
[----:B------:R-:W-:Y:S01]  /*0930*/  FADD.FTZ R40, R40, R87 ;  /* 0x0000005728287221 */ /* 0x000fe20000010000 */
[--C-:B------:R-:W-:Y:S01]  /*0940*/  HADD2.F32 R129, -RZ, R86.reuse.H0_H0 ;  /* 0x20000056ff817230 */ /* 0x100fe20000004100 */
[----:B------:R-:W-:Y:S01]  /*0950*/  FMUL.FTZ R87, R44, R87 ;  /* 0x000000572c577220 */ /* 0x000fe20000410000 */
[----:B------:R-:W-:Y:S01]  /*0960*/  HADD2.F32 R86, -RZ, R86.H1_H1 ;  /* 0x30000056ff567230 */ /* 0x000fe20000004100 */
        /* <DEDUP_REMOVED lines=14> */
[----:B------:R-:W-:Y:S01]  /*0a50*/  HADD2.F32 R133, -RZ, R14.H0_H0 ;  /* 0x2000000eff857230 */ /* 0x000fe20000004100 */
[----:B------:R-:W-:Y:S02]  /*0a60*/  FMUL.FTZ R128, R5, R128 ;  /* 0x0000008005807220 */ /* 0x000fe40000410000 */
[----:B------:R-:W-:-:S02]  /*0a70*/  FMUL.FTZ R153, R46, R132 ;  /* 0x000000842e997220 */ /* 0x000fc40000410000 */
[----:B------:R-:W-:Y:S02]  /*0a80*/  FADD.FTZ R12, R13, R152 ;  /* 0x000000980d0c7221 */ /* 0x000fe40000010000 */
[----:B------:R-:W-:Y:S01]  /*0a90*/  FFMA.FTZ R15, R84, R152, R15 ;  /* 0x00000098540f7223 */ /* 0x000fe2000001000f */
[----:B------:R-:W-:Y:S01]  /*0aa0*/  HADD2.F32 R14, -RZ, R14.H1_H1 ;  /* 0x3000000eff0e7230 */ /* 0x000fe20000004100 */
        /* <DEDUP_REMOVED lines=12> */
[----:B------:R-:W-:Y:S01]  /*0b70*/  HADD2.F32 R135, -RZ, R92.H0_H0 ;  /* 0x2000005cff877230 */ /* 0x000fe20000004100 */
[----:B------:R-:W-:Y:S02]  /*0b80*/  FMUL.FTZ R130, R5, R130 ;  /* 0x0000008205827220 */ /* 0x000fe40000410000 */
[----:B------:R-:W-:Y:S02]  /*0b90*/  FADD.FTZ R13, R12, R155 ;  /* 0x0000009b0c0d7221 */ /* 0x000fe40000010000 */
[----:B------:R-:W-:Y:S02]  /*0ba0*/  FFMA.FTZ R15, R129, R155, R14 ;  /* 0x0000009b810f7223 */ /* 0x000fe4000001000e */
[----:B------:R-:W-:-:S02]  /*0bb0*/  FADD.FTZ R135, -R145, R135 ;  /* 0x0000008791877221 */ /* 0x000fc40000010100 */
[-C--:B------:R-:W-:Y:S02]  /*0bc0*/  FFMA.FTZ R122, R130, R134.reuse, R122 ;  /* 0x00000086827a7223 */ /* 0x080fe4000001007a */
[----:B------:R-:W-:Y:S01]  /*0bd0*/  FADD.FTZ R38, R38, R134 ;  /* 0x0000008626267221 */ /* 0x000fe20000010000 */
[--C-:B------:R-:W-:Y:S01]  /*0be0*/  HADD2.F32 R138, -RZ, R95.reuse.H0_H0 ;  /* 0x2000005fff8a7230 */ /* 0x100fe20000004100 */
[----:B------:R-:W-:Y:S01]  /*0bf0*/  FMUL.FTZ R134, R50, R134 ;  /* 0x0000008632867220 */ /* 0x000fe20000410000 */
[----:B------:R-:W-:Y:S01]  /*0c00*/  HADD2.F32 R139, -RZ, R95.H1_H1 ;  /* 0x3000005fff8b7230 */ /* 0x000fe20000004100 */
[----:B------:R-:W-:Y:S02]  /*0c10*/  FADD.FTZ R13, R13, R156 ;  /* 0x0000009c0d0d7221 */ /* 0x000fe40000010000 */
[----:B------:R-:W-:Y:S01]  /*0c20*/  FFMA.FTZ R15, R86, R156, R15 ;  /* 0x0000009c560f7223 */ /* 0x000fe2000001000f */
[----:B------:R-:W-:Y:S01]  /*0c30*/  HADD2.F32 R136, -RZ, R93.H0_H0 ;  /* 0x2000005dff887230 */ /* 0x000fe20000004100 */
[----:B------:R-:W-:Y:S01]  /*0c40*/  FMUL.FTZ R135, R5, R135 ;  /* 0x0000008705877220 */ /* 0x000fe20000410000 */
[----:B------:R-:W-:Y:S01]  /*0c50*/  HADD2.F32 R95, -RZ, R88.H0_H0 ;  /* 0x20000058ff5f7230 */ /* 0x000fe20000004100 */
[----:B------:R-:W-:Y:S01]  /*0c60*/  FADD.FTZ R12, R13, R134 ;  /* 0x000000860d0c7221 */ /* 0x000fe20000010000 */
[----:B------:R-:W-:Y:S01]  /*0c70*/  HADD2.F32 R92, -RZ, R92.H1_H1 ;  /* 0x3000005cff5c7230 */ /* 0x000fe20000004100 */
[----:B------:R-:W-:Y:S01]  /*0c80*/  FFMA.FTZ R14, R130, R134, R15 ;  /* 0x00000086820e7223 */ /* 0x000fe2000001000f */
[----:B------:R-:W-:Y:S01]  /*0c90*/  HADD2.F32 R88, -RZ, R88.H1_H1 ;  /* 0x30000058ff587230 */ /* 0x000fe20000004100 */
[----:B------:R-:W-:-:S02]  /*0ca0*/  FADD.FTZ R136, -R145, R136 ;  /* 0x0000008891887221 */ /* 0x000fc40000010100 */
[-C--:B------:R-:W-:Y:S02]  /*0cb0*/  FFMA.FTZ R124, R135, R95.reuse, R124 ;  /* 0x0000005f877c7223 */ /* 0x080fe4000001007c */
[----:B------:R-:W-:Y:S02]  /*0cc0*/  FADD.FTZ R32, R32, R95 ;  /* 0x0000005f20207221 */ /* 0x000fe40000010000 */
[----:B------:R-:W-:Y:S02]  /*0cd0*/  FADD.FTZ R92, -R145, R92 ;  /* 0x0000005c915c7221 */ /* 0x000fe40000010100 */
[----:B------:R-:W-:Y:S02]  /*0ce0*/  FMUL.FTZ R95, R52, R95 ;  /* 0x0000005f345f7220 */ /* 0x000fe40000410000 */
[----:B------:R-:W-:Y:S02]  /*0cf0*/  FADD.FTZ R12, R12, R157 ;  /* 0x0000009d0c0c7221 */ /* 0x000fe40000010000 */
[----:B------:R-:W-:Y:S01]  /*0d00*/  FFMA.FTZ R14, R131, R157, R14 ;  /* 0x0000009d830e7223 */ /* 0x000fe2000001000e */
[----:B------:R-:W-:Y:S01]  /*0d10*/  HADD2.F32 R137, -RZ, R94.H0_H0 ;  /* 0x2000005eff897230 */ /* 0x000fe20000004100 */
[C---:B------:R-:W-:Y:S01]  /*0d20*/  FMUL.FTZ R136, R5.reuse, R136 ;  /* 0x0000008805887220 */ /* 0x040fe20000410000 */
[----:B------:R-:W-:Y:S01]  /*0d30*/  HADD2.F32 R140, -RZ, R89.H0_H0 ;  /* 0x20000059ff8c7230 */ /* 0x000fe20000004100 */
[----:B------:R-:W-:Y:S01]  /*0d40*/  FMUL.FTZ R92, R5, R92 ;  /* 0x0000005c055c7220 */ /* 0x000fe20000410000 */
[----:B------:R-:W-:Y:S01]  /*0d50*/  HADD2.F32 R93, -RZ, R93.H1_H1 ;  /* 0x3000005dff5d7230 */ /* 0x000fe20000004100 */
[----:B------:R-:W-:-:S02]  /*0d60*/  FMUL.FTZ R158, R53, R88 ;  /* 0x00000058359e7220 */ /* 0x000fc40000410000 */
[----:B------:R-:W-:Y:S02]  /*0d70*/  FADD.FTZ R13, R12, R95 ;  /* 0x0000005f0c0d7221 */ /* 0x000fe40000010000 */
[----:B------:R-:W-:Y:S01]  /*0d80*/  FFMA.FTZ R15, R135, R95, R14 ;  /* 0x0000005f870f7223 */ /* 0x000fe2000001000e */
[----:B------:R-:W-:Y:S01]  /*0d90*/  HADD2.F32 R89, -RZ, R89.H1_H1 ;  /* 0x30000059ff597230 */ /* 0x000fe20000004100 */
[C---:B------:R-:W-:Y:S02]  /*0da0*/  FADD.FTZ R137, -R145.reuse, R137 ;  /* 0x0000008991897221 */ /* 0x040fe40000010100 */
[----:B------:R-:W-:Y:S02]  /*0db0*/  FFMA.FTZ R126, R136, R140, R126 ;  /* 0x0000008c887e7223 */ /* 0x000fe4000001007e */
[----:B------:R-:W-:Y:S02]  /*0dc0*/  FADD.FTZ R34, R34, R140 ;  /* 0x0000008c22227221 */ /* 0x000fe40000010000 */
[----:B------:R-:W-:-:S02]  /*0dd0*/  FADD.FTZ R93, -R145, R93 ;  /* 0x0000005d915d7221 */ /* 0x000fc40000010100 */
[----:B------:R-:W-:Y:S02]  /*0de0*/  FMUL.FTZ R140, R54, R140 ;  /* 0x0000008c368c7220 */ /* 0x000fe40000410000 */
[----:B------:R-:W-:Y:S02]  /*0df0*/  FADD.FTZ R13, R13, R158 ;  /* 0x0000009e0d0d7221 */ /* 0x000fe40000010000 */
[----:B------:R-:W-:Y:S01]  /*0e00*/  FFMA.FTZ R15, R92, R158, R15 ;  /* 0x0000009e5c0f7223 */ /* 0x000fe2000001000f */
[----:B------:R-:W-:Y:S01]  /*0e10*/  HADD2.F32 R141, -RZ, R90.H0_H0 ;  /* 0x2000005aff8d7230 */ /* 0x000fe20000004100 */
[C---:B------:R-:W-:Y:S01]  /*0e20*/  FMUL.FTZ R137, R5.reuse, R137 ;  /* 0x0000008905897220 */ /* 0x040fe20000410000 */
[----:B------:R-:W-:Y:S01]  /*0e30*/  HADD2.F32 R94, -RZ, R94.H1_H1 ;  /* 0x3000005eff5e7230 */ /* 0x000fe20000004100 */
[----:B------:R-:W-:Y:S02]  /*0e40*/  FMUL.FTZ R93, R5, R93 ;  /* 0x0000005d055d7220 */ /* 0x000fe40000410000 */
[----:B------:R-:W-:-:S02]  /*0e50*/  FMUL.FTZ R159, R55, R89 ;  /* 0x00000059379f7220 */ /* 0x000fc40000410000 */
[----:B------:R-:W-:Y:S02]  /*0e60*/  FADD.FTZ R12, R13, R140 ;  /* 0x0000008c0d0c7221 */ /* 0x000fe40000010000 */
[----:B------:R-:W-:Y:S01]  /*0e70*/  FFMA.FTZ R14, R136, R140, R15 ;  /* 0x0000008c880e7223 */ /* 0x000fe2000001000f */
[----:B------:R-:W-:Y:S01]  /*0e80*/  HADD2.F32 R90, -RZ, R90.H1_H1 ;  /* 0x3000005aff5a7230 */ /* 0x000fe20000004100 */
[----:B------:R-:W-:Y:S02]  /*0e90*/  FADD.FTZ R138, -R145, R138 ;  /* 0x0000008a918a7221 */ /* 0x000fe40000010100 */
        /* <DEDUP_REMOVED lines=8> */
[----:B------:R-:W-:Y:S01]  /*0f20*/  HADD2.F32 R143, -RZ, R108.H0_H0 ;  /* 0x2000006cff8f7230 */ /* 0x000fe20000004100 */
[----:B------:R-:W-:Y:S01]  /*0f30*/  FMUL.FTZ R94, R5, R94 ;  /* 0x0000005e055e7220 */ /* 0x000fe20000410000 */
[----:B------:R-:W-:Y:S01]  /*0f40*/  HADD2.F32 R144, -RZ, R109.H0_H0 ;  /* 0x2000006dff907230 */ /* 0x000fe20000004100 */
[----:B------:R-:W-:Y:S01]  /*0f50*/  FMUL.FTZ R160, R57, R90 ;  /* 0x0000005a39a07220 */ /* 0x000fe20000410000 */
[----:B------:R-:W-:Y:S01]  /*0f60*/  HADD2.F32 R11, -RZ, R110.H0_H0 ;  /* 0x2000006eff0b7230 */ /* 0x000fe20000004100 */
[----:B------:R-:W-:Y:S01]  /*0f70*/  FADD.FTZ R13, R12, R141 ;  /* 0x0000008d0c0d7221 */ /* 0x000fe20000010000 */
[----:B------:R-:W-:Y:S01]  /*0f80*/  HADD2.F32 R146, -RZ, R111.H0_H0 ;  /* 0x2000006fff927230 */ /* 0x000fe20000004100 */
[----:B------:R-:W-:Y:S01]  /*0f90*/  FFMA.FTZ R15, R137, R141, R14 ;  /* 0x0000008d890f7223 */ /* 0x000fe2000001000e */
[----:B------:R-:W-:-:S02]  /*0fa0*/  HADD2.F32 R108, -RZ, R108.H1_H1 ;  /* 0x3000006cff6c7230 */ /* 0x000fc40000004100 */
[----:B------:R-:W-:Y:S02]  /*0fb0*/  HADD2.F32 R109, -RZ, R109.H1_H1 ;  /* 0x3000006dff6d7230 */ /* 0x000fe40000004100 */
[----:B------:R-:W-:Y:S02]  /*0fc0*/  HADD2.F32 R110, -RZ, R110.H1_H1 ;  /* 0x3000006eff6e7230 */ /* 0x000fe40000004100 */
[----:B------:R-:W-:Y:S01]  /*0fd0*/  HADD2.F32 R111, -RZ, R111.H1_H1 ;  /* 0x3000006fff6f7230 */ /* 0x000fe20000004100 */
[C---:B------:R-:W-:Y:S01]  /*0fe0*/  FADD.FTZ R143, -R145.reuse, R143 ;  /* 0x0000008f918f7221 */ /* 0x040fe20000010100 */
[----:B------:R-:W-:Y:S01]  /*0ff0*/  HADD2.F32 R91, -RZ, R91.H1_H1 ;  /* 0x3000005bff5b7230 */ /* 0x000fe20000004100 */
        /* <DEDUP_REMOVED lines=13> */
[----:B------:R-:W-:Y:S01]  /*10d0*/  HADD2.F32 R145, -RZ, R100.H0_H0 ;  /* 0x20000064ff917230 */ /* 0x000fe20000004100 */
[C---:B------:R-:W-:Y:S02]  /*10e0*/  FMUL.FTZ R143, R5.reuse, R143 ;  /* 0x0000008f058f7220 */ /* 0x040fe40000410000 */
[----:B------:R-:W-:-:S02]  /*10f0*/  FMUL.FTZ R151, R5, R139 ;  /* 0x0000008b05977220 */ /* 0x000fc40000410000 */
[----:B------:R-:W-:Y:S02]  /*1100*/  FMUL.FTZ R161, R59, R91 ;  /* 0x0000005b3ba17220 */ /* 0x000fe40000410000 */
[----:B------:R-:W-:Y:S02]  /*1110*/  FADD.FTZ R12, R13, R142 ;  /* 0x0000008e0d0c7221 */ /* 0x000fe40000010000 */
[----:B------:R-:W-:Y:S01]  /*1120*/  FFMA.FTZ R14, R150, R142, R15 ;  /* 0x0000008e960e7223 */ /* 0x000fe2000001000f */
[----:B------:R-:W-:Y:S01]  /*1130*/  HADD2.F32 R100, -RZ, R100.H1_H1 ;  /* 0x30000064ff647230 */ /* 0x000fe20000004100 */
[-C--:B------:R-:W-:Y:S02]  /*1140*/  FFMA.FTZ R96, R143, R145.reuse, R96 ;  /* 0x000000918f607223 */ /* 0x080fe40000010060 */
[----:B------:R-:W-:Y:S02]  /*1150*/  FADD.FTZ R20, R20, R145 ;  /* 0x0000009114147221 */ /* 0x000fe40000010000 */
        /* <DEDUP_REMOVED lines=22> */
[----:B------:R-:W-:Y:S02]  /*12c0*/  FMUL.FTZ R110, R5, R110 ;  /* 0x0000006e056e7220 */ /* 0x000fe40000410000 */
[----:B------:R-:W-:-:S02]  /*12d0*/  FFMA.FTZ R16, R11, R148, R16 ;  /* 0x000000940b107223 */ /* 0x000fc40000010010 */
[----:B------:R-:W-:Y:S02]  /*12e0*/  FADD.FTZ R68, R68, R148 ;  /* 0x0000009444447221 */ /* 0x000fe40000010000 */
[----:B------:R-:W-:Y:S02]  /*12f0*/  FMUL.FTZ R148, R64, R148 ;  /* 0x0000009440947220 */ /* 0x000fe40000410000 */
[----:B------:R-:W-:Y:S02]  /*1300*/  FADD.FTZ R13, R12, R163 ;  /* 0x000000a30c0d7221 */ /* 0x000fe40000010000 */
[----:B------:R-:W-:Y:S01]  /*1310*/  FFMA.FTZ R14, R109, R163, R14 ;  /* 0x000000a36d0e7223 */ /* 0x000fe2000001000e */
[----:B------:R-:W-:Y:S01]  /*1320*/  HADD2.F32 R149, -RZ, R103.H0_H0 ;  /* 0x20000067ff957230 */ /* 0x000fe20000004100 */
[----:B------:R-:W-:Y:S02]  /*1330*/  FMUL.FTZ R146, R5, R146 ;  /* 0x0000009205927220 */ /* 0x000fe40000410000 */
[----:B------:R-:W-:-:S02]  /*1340*/  FFMA.FTZ R17, R110, R102, R17 ;  /* 0x000000666e117223 */ /* 0x000fc40000010011 */
[----:B------:R-:W-:Y:S02]  /*1350*/  FADD.FTZ R69, R69, R102 ;  /* 0x0000006645457221 */ /* 0x000fe40000010000 */
        /* <DEDUP_REMOVED lines=33> */
.L_x_4884:
[----:B-1----:R-:W-:Y:S05]  /*1570*/  BSYNC B0 ;  /* 0x0000000000007941 */ /* 0x002fea0003800000 */
.L_x_4882:
[----:B------:R-:W-:Y:S02]  /*1580*/  LOP3.LUT P2, RZ, R4, 0xff, RZ, 0xc0, !PT ;  /* 0x000000ff04ff7812 */ /* 0x000fe4000784c0ff */
[----:B------:R-:W-:Y:S02]  /*1590*/  SHF.R.U32.HI R88, RZ, 0x5, R0 ;  /* 0x00000005ff587819 */ /* 0x000fe40000011600 */
[----:B------:R-:W-:Y:S02]  /*15a0*/  LOP3.LUT P0, RZ, R0, 0x1f, RZ, 0xc0, !PT ;  /* 0x0000001f00ff7812 */ /* 0x000fe4000780c0ff */
[----:B------:R-:W-:-:S07]  /*15b0*/  LOP3.LUT R100, R88, 0x7fffffc, RZ, 0xc0, !PT ;  /* 0x07fffffc58647812 */ /* 0x000fce00078ec0ff */
[----:B------:R-:W-:Y:S01]  /*15c0*/  @!P2 IADD3 R100, R100, 0x4, RZ ;  /* 0x000000046464a810 */ /* 0x000fe20007ffe0ff */
[----:B------:R-:W-:Y:S05]  /*15d0*/  BRA.DIV ~URZ, `(.L_x_4885) ;  /* 0x000020127f007947 */ /* 0x000fea000b800000 */
[----:B------:R1:W2:Y:S02]  /*15e0*/  SHFL.DOWN PT, R101, R14, 0x10, 0x1f ;  /* 0x0a001f000e657f89 */ /* 0x0002a400000e0000 */
.L_x_4960:
        /* <DEDUP_REMOVED lines=18> */
.L_x_4961:
        /* <DEDUP_REMOVED lines=39> */
.L_x_4888:
        /* <DEDUP_REMOVED lines=9> */
.L_x_4889:
[----:B------:R-:W-:Y:S05]  /*1a10*/  BSYNC B0 ;  /* 0x0000000000007941 */ /* 0x000fea0003800000 */
.L_x_4887:
        /* <DEDUP_REMOVED lines=13> */
.L_x_4891:
[----:B------:R-:W-:-:S04]  /*1af0*/  FFMA.FTZ R15, R84, R13, R12 ;  /* 0x0000000d540f7223 */ /* 0x000fc8000001000c */
[----:B------:R-:W-:Y:S01]  /*1b00*/  FADD.FTZ R6, R152, -R15 ;  /* 0x8000000f98067221 */ /* 0x000fe20000010000 */
[----:B------:R-:W-:-:S03]  /*1b10*/  @P3 HADD2.F32 R15, -RZ, R72.H1_H1 ;  /* 0x30000048ff0f3230 */ /* 0x000fc60000004100 */
[----:B------:R-:W-:-:S04]  /*1b20*/  FMUL.FTZ R6, R5, R6 ;  /* 0x0000000605067220 */ /* 0x000fc80000410000 */
[----:B------:R-:W-:Y:S02]  /*1b30*/  @P3 FADD.FTZ R6, R6, R15 ;  /* 0x0000000f06063221 */ /* 0x000fe40000010000 */
.L_x_4892:
[----:B------:R-:W-:Y:S05]  /*1b40*/  BSYNC B0 ;  /* 0x0000000000007941 */ /* 0x000fea0003800000 */
.L_x_4890:
        /* <DEDUP_REMOVED lines=11> */
.L_x_4894:
[----:B------:R-:W-:Y:S01]  /*1c00*/  FFMA.FTZ R6, R128, R13, R12 ;  /* 0x0000000d80067223 */ /* 0x000fe2000001000c */
[----:B------:R-:W-:-:S03]  /*1c10*/  @P3 HADD2.F32 R15, -RZ, R73.H0_H0 ;  /* 0x20000049ff0f3230 */ /* 0x000fc60000004100 */
[----:B------:R-:W-:-:S04]  /*1c20*/  FADD.FTZ R6, R153, -R6 ;  /* 0x8000000699067221 */ /* 0x000fc80000010000 */
[----:B------:R-:W-:-:S04]  /*1c30*/  FMUL.FTZ R6, R5, R6 ;  /* 0x0000000605067220 */ /* 0x000fc80000410000 */
[----:B------:R-:W-:Y:S02]  /*1c40*/  @P3 FADD.FTZ R6, R6, R15 ;  /* 0x0000000f06063221 */ /* 0x000fe40000010000 */
.L_x_4895:
[----:B------:R-:W-:Y:S05]  /*1c50*/  BSYNC B0 ;  /* 0x0000000000007941 */ /* 0x000fea0003800000 */
.L_x_4893:
        /* <DEDUP_REMOVED lines=11> */
.L_x_4897:
[----:B------:R-:W-:-:S04]  /*1d10*/  FFMA.FTZ R15, R85, R13, R12 ;  /* 0x0000000d550f7223 */ /* 0x000fc8000001000c */
[----:B------:R-:W-:Y:S01]  /*1d20*/  FADD.FTZ R6, R154, -R15 ;  /* 0x8000000f9a067221 */ /* 0x000fe20000010000 */
[----:B------:R-:W-:-:S03]  /*1d30*/  @P3 HADD2.F32 R15, -RZ, R73.H1_H1 ;  /* 0x30000049ff0f3230 */ /* 0x000fc60000004100 */
[----:B------:R-:W-:-:S04]  /*1d40*/  FMUL.FTZ R6, R5, R6 ;  /* 0x0000000605067220 */ /* 0x000fc80000410000 */
[----:B------:R-:W-:Y:S02]  /*1d50*/  @P3 FADD.FTZ R6, R6, R15 ;  /* 0x0000000f06063221 */ /* 0x000fe40000010000 */
.L_x_4898:
[----:B------:R-:W-:Y:S05]  /*1d60*/  BSYNC B0 ;  /* 0x0000000000007941 */ /* 0x000fea0003800000 */
.L_x_4896:
        /* <DEDUP_REMOVED lines=11> */
.L_x_4900:
[----:B------:R-:W-:Y:S01]  /*1e20*/  FFMA.FTZ R6, R129, R13, R12 ;  /* 0x0000000d81067223 */ /* 0x000fe2000001000c */
[----:B------:R-:W-:-:S03]  /*1e30*/  @P3 HADD2.F32 R15, -RZ, R74.H0_H0 ;  /* 0x2000004aff0f3230 */ /* 0x000fc60000004100 */
[----:B------:R-:W-:-:S04]  /*1e40*/  FADD.FTZ R6, R155, -R6 ;  /* 0x800000069b067221 */ /* 0x000fc80000010000 */
[----:B------:R-:W-:-:S04]  /*1e50*/  FMUL.FTZ R6, R5, R6 ;  /* 0x0000000605067220 */ /* 0x000fc80000410000 */
[----:B------:R-:W-:Y:S02]  /*1e60*/  @P3 FADD.FTZ R6, R6, R15 ;  /* 0x0000000f06063221 */ /* 0x000fe40000010000 */
.L_x_4901:
[----:B------:R-:W-:Y:S05]  /*1e70*/  BSYNC B0 ;  /* 0x0000000000007941 */ /* 0x000fea0003800000 */
.L_x_4899:
        /* <DEDUP_REMOVED lines=11> */
.L_x_4903:
[----:B------:R-:W-:-:S04]  /*1f30*/  FFMA.FTZ R15, R86, R13, R12 ;  /* 0x0000000d560f7223 */ /* 0x000fc8000001000c */
[----:B------:R-:W-:Y:S01]  /*1f40*/  FADD.FTZ R6, R156, -R15 ;  /* 0x8000000f9c067221 */ /* 0x000fe20000010000 */
[----:B------:R-:W-:-:S03]  /*1f50*/  @P3 HADD2.F32 R15, -RZ, R74.H1_H1 ;  /* 0x3000004aff0f3230 */ /* 0x000fc60000004100 */
[----:B------:R-:W-:-:S04]  /*1f60*/  FMUL.FTZ R6, R5, R6 ;  /* 0x0000000605067220 */ /* 0x000fc80000410000 */
[----:B------:R-:W-:Y:S02]  /*1f70*/  @P3 FADD.FTZ R6, R6, R15 ;  /* 0x0000000f06063221 */ /* 0x000fe40000010000 */
.L_x_4904:
[----:B------:R-:W-:Y:S05]  /*1f80*/  BSYNC B0 ;  /* 0x0000000000007941 */ /* 0x000fea0003800000 */
.L_x_4902:
        /* <DEDUP_REMOVED lines=11> */
.L_x_4906:
[----:B------:R-:W-:-:S04]  /*2040*/  FFMA.FTZ R15, R130, R13, R12 ;  /* 0x0000000d820f7223 */ /* 0x000fc8000001000c */
[----:B------:R-:W-:Y:S01]  /*2050*/  FADD.FTZ R6, R134, -R15 ;  /* 0x8000000f86067221 */ /* 0x000fe20000010000 */
[----:B------:R-:W-:-:S03]  /*2060*/  @P3 HADD2.F32 R15, -RZ, R75.H0_H0 ;  /* 0x2000004bff0f3230 */ /* 0x000fc60000004100 */
[----:B------:R-:W-:-:S04]  /*2070*/  FMUL.FTZ R6, R5, R6 ;  /* 0x0000000605067220 */ /* 0x000fc80000410000 */
[----:B------:R-:W-:Y:S02]  /*2080*/  @P3 FADD.FTZ R6, R6, R15 ;  /* 0x0000000f06063221 */ /* 0x000fe40000010000 */
.L_x_4907:
[----:B------:R-:W-:Y:S05]  /*2090*/  BSYNC B0 ;  /* 0x0000000000007941 */ /* 0x000fea0003800000 */
.L_x_4905:
        /* <DEDUP_REMOVED lines=11> */
.L_x_4909:
[----:B------:R-:W-:Y:S01]  /*2150*/  FFMA.FTZ R6, R131, R13, R12 ;  /* 0x0000000d83067223 */ /* 0x000fe2000001000c */
[----:B------:R-:W-:-:S03]  /*2160*/  @P3 HADD2.F32 R15, -RZ, R75.H1_H1 ;  /* 0x3000004bff0f3230 */ /* 0x000fc60000004100 */
[----:B------:R-:W-:-:S04]  /*2170*/  FADD.FTZ R6, R157, -R6 ;  /* 0x800000069d067221 */ /* 0x000fc80000010000 */
[----:B------:R-:W-:-:S04]  /*2180*/  FMUL.FTZ R6, R5, R6 ;  /* 0x0000000605067220 */ /* 0x000fc80000410000 */
[----:B------:R-:W-:Y:S02]  /*2190*/  @P3 FADD.FTZ R6, R6, R15 ;  /* 0x0000000f06063221 */ /* 0x000fe40000010000 */
.L_x_4910:
[----:B------:R-:W-:Y:S05]  /*21a0*/  BSYNC B0 ;  /* 0x0000000000007941 */ /* 0x000fea0003800000 */
.L_x_4908:
[----:B------:R-:W-:Y:S01]  /*21b0*/  @P2 FMUL.FTZ R15, R6, c[0x0][0x1ec] ;  /* 0x00007b00060f2a20 */ /* 0x000fe20000410000 */
[----:B------:R-:W-:Y:S01]  /*21c0*/  @P0 F2FP.PACK_AB R14, RZ, R6 ;  /* 0x00000006ff0e023e */ /* 0x000fe200000000ff */
[----:B------:R-:W-:Y:S01]  /*21d0*/  BSSY B0, `(.L_x_4911) ;  /* 0x0000014000007945 */ /* 0x000fe20003800000 */
[----:B------:R-:W-:Y:S02]  /*21e0*/  @P0 MOV R6, 0x10 ;  /* 0x0000001000060802 */ /* 0x000fe40000000f00 */
[----:B------:R-:W-:Y:S02]  /*21f0*/  @P0 PRMT R115, R115, 0x5410, R14 ;  /* 0x0000541073730816 */ /* 0x000fe4000000000e */
[----:B------:R-:W-:Y:S01]  /*2200*/  @P2 MOV R14, 0x10 ;  /* 0x00000010000e2802 */ /* 0x000fe20000000f00 */
[----:B------:R-:W-:Y:S01]  /*2210*/  @P0 IMAD.WIDE.U32 R6, R7, R6, c[0x0][0x258] ;  /* 0x0000960007060625 */ /* 0x000fe200078e0006 */
[----:B------:R-:W-:-:S04]  /*2220*/  @P2 F2FP.PACK_AB R15, RZ, R15 ;  /* 0x0000000fff0f223e */ /* 0x000fc800000000ff */
[----:B------:R0:W-:Y:S01]  /*2230*/  @P0 STG.E.128 [R6.64], R112 ;  /* 0x0000007006000986 */ /* 0x0001e2000c101d04 */
        /* <DEDUP_REMOVED lines=8> */
.L_x_4912:
[----:B0-----:R-:W-:Y:S01]  /*22c0*/  FFMA.FTZ R6, R135, R13, R12 ;  /* 0x0000000d87067223 */ /* 0x001fe2000001000c */
[----:B------:R-:W-:-:S03]  /*22d0*/  @P3 HADD2.F32 R7, -RZ, R76.H0_H0 ;  /* 0x2000004cff073230 */ /* 0x000fc60000004100 */
[----:B------:R-:W-:-:S04]  /*22e0*/  FADD.FTZ R6, R95, -R6 ;  /* 0x800000065f067221 */ /* 0x000fc80000010000 */
[----:B------:R-:W-:-:S04]  /*22f0*/  FMUL.FTZ R6, R5, R6 ;  /* 0x0000000605067220 */ /* 0x000fc80000410000 */
[----:B------:R-:W-:Y:S02]  /*2300*/  @P3 FADD.FTZ R6, R6, R7 ;  /* 0x0000000706063221 */ /* 0x000fe40000010000 */
.L_x_4913:
[----:B------:R-:W-:Y:S05]  /*2310*/  BSYNC B0 ;  /* 0x0000000000007941 */ /* 0x000fea0003800000 */
.L_x_4911:
        /* <DEDUP_REMOVED lines=11> */
.L_x_4915:
[----:B------:R-:W-:-:S04]  /*23d0*/  FFMA.FTZ R7, R92, R13, R12 ;  /* 0x0000000d5c077223 */ /* 0x000fc8000001000c */
[----:B------:R-:W-:Y:S01]  /*23e0*/  FADD.FTZ R6, R158, -R7 ;  /* 0x800000079e067221 */ /* 0x000fe20000010000 */
[----:B------:R-:W-:-:S03]  /*23f0*/  @P3 HADD2.F32 R7, -RZ, R76.H1_H1 ;  /* 0x3000004cff073230 */ /* 0x000fc60000004100 */
[----:B------:R-:W-:-:S04]  /*2400*/  FMUL.FTZ R6, R5, R6 ;  /* 0x0000000605067220 */ /* 0x000fc80000410000 */
[----:B------:R-:W-:Y:S02]  /*2410*/  @P3 FADD.FTZ R6, R6, R7 ;  /* 0x0000000706063221 */ /* 0x000fe40000010000 */
.L_x_4916:
[----:B------:R-:W-:Y:S05]  /*2420*/  BSYNC B0 ;  /* 0x0000000000007941 */ /* 0x000fea0003800000 */
.L_x_4914:
        /* <DEDUP_REMOVED lines=11> */
.L_x_4918:
[----:B------:R-:W-:-:S04]  /*24e0*/  FFMA.FTZ R7, R136, R13, R12 ;  /* 0x0000000d88077223 */ /* 0x000fc8000001000c */
[----:B------:R-:W-:Y:S01]  /*24f0*/  FADD.FTZ R6, R140, -R7 ;  /* 0x800000078c067221 */ /* 0x000fe20000010000 */
[----:B------:R-:W-:-:S03]  /*2500*/  @P3 HADD2.F32 R7, -RZ, R77.H0_H0 ;  /* 0x2000004dff073230 */ /* 0x000fc60000004100 */
[----:B------:R-:W-:-:S04]  /*2510*/  FMUL.FTZ R6, R5, R6 ;  /* 0x0000000605067220 */ /* 0x000fc80000410000 */
[----:B------:R-:W-:Y:S02]  /*2520*/  @P3 FADD.FTZ R6, R6, R7 ;  /* 0x0000000706063221 */ /* 0x000fe40000010000 */
.L_x_4919:
[----:B------:R-:W-:Y:S05]  /*2530*/  BSYNC B0 ;  /* 0x0000000000007941 */ /* 0x000fea0003800000 */
.L_x_4917:
        /* <DEDUP_REMOVED lines=11> */
.L_x_4921:
[----:B------:R-:W-:Y:S01]  /*25f0*/  FFMA.FTZ R6, R93, R13, R12 ;  /* 0x0000000d5d067223 */ /* 0x000fe2000001000c */
[----:B------:R-:W-:-:S03]  /*2600*/  @P3 HADD2.F32 R7, -RZ, R77.H1_H1 ;  /* 0x3000004dff073230 */ /* 0x000fc60000004100 */
[----:B------:R-:W-:-:S04]  /*2610*/  FADD.FTZ R6, R159, -R6 ;  /* 0x800000069f067221 */ /* 0x000fc80000010000 */
[----:B------:R-:W-:-:S04]  /*2620*/  FMUL.FTZ R6, R5, R6 ;  /* 0x0000000605067220 */ /* 0x000fc80000410000 */
[----:B------:R-:W-:Y:S02]  /*2630*/  @P3 FADD.FTZ R6, R6, R7 ;  /* 0x0000000706063221 */ /* 0x000fe40000010000 */
.L_x_4922:
[----:B------:R-:W-:Y:S05]  /*2640*/  BSYNC B0 ;  /* 0x0000000000007941 */ /* 0x000fea0003800000 */
.L_x_4920:
        /* <DEDUP_REMOVED lines=11> */
.L_x_4924:
[----:B------:R-:W-:Y:S01]  /*2700*/  FFMA.FTZ R6, R137, R13, R12 ;  /* 0x0000000d89067223 */ /* 0x000fe2000001000c */
[----:B------:R-:W-:-:S03]  /*2710*/  @P3 HADD2.F32 R7, -RZ, R78.H0_H0 ;  /* 0x2000004eff073230 */ /* 0x000fc60000004100 */
[----:B------:R-:W-:-:S04]  /*2720*/  FADD.FTZ R6, R141, -R6 ;  /* 0x800000068d067221 */ /* 0x000fc80000010000 */
[----:B------:R-:W-:-:S04]  /*2730*/  FMUL.FTZ R6, R5, R6 ;  /* 0x0000000605067220 */ /* 0x000fc80000410000 */
[----:B------:R-:W-:Y:S02]  /*2740*/  @P3 FADD.FTZ R6, R6, R7 ;  /* 0x0000000706063221 */ /* 0x000fe40000010000 */
.L_x_4925:
[----:B------:R-:W-:Y:S05]  /*2750*/  BSYNC B0 ;  /* 0x0000000000007941 */ /* 0x000fea0003800000 */
.L_x_4923:
        /* <DEDUP_REMOVED lines=11> */
.L_x_4927:
[----:B------:R-:W-:-:S04]  /*2810*/  FFMA.FTZ R7, R94, R13, R12 ;  /* 0x0000000d5e077223 */ /* 0x000fc8000001000c */
[----:B------:R-:W-:Y:S01]  /*2820*/  FADD.FTZ R6, R160, -R7 ;  /* 0x80000007a0067221 */ /* 0x000fe20000010000 */
[----:B------:R-:W-:-:S03]  /*2830*/  @P3 HADD2.F32 R7, -RZ, R78.H1_H1 ;  /* 0x3000004eff073230 */ /* 0x000fc60000004100 */
[----:B------:R-:W-:-:S04]  /*2840*/  FMUL.FTZ R6, R5, R6 ;  /* 0x0000000605067220 */ /* 0x000fc80000410000 */
[----:B------:R-:W-:Y:S02]  /*2850*/  @P3 FADD.FTZ R6, R6, R7 ;  /* 0x0000000706063221 */ /* 0x000fe40000010000 */
.L_x_4928:
[----:B------:R-:W-:Y:S05]  /*2860*/  BSYNC B0 ;  /* 0x0000000000007941 */ /* 0x000fea0003800000 */
.L_x_4926:
        /* <DEDUP_REMOVED lines=11> */
.L_x_4930:
[----:B------:R-:W-:-:S04]  /*2920*/  FFMA.FTZ R7, R150, R13, R12 ;  /* 0x0000000d96077223 */ /* 0x000fc8000001000c */
[----:B------:R-:W-:Y:S01]  /*2930*/  FADD.FTZ R6, R142, -R7 ;  /* 0x800000078e067221 */ /* 0x000fe20000010000 */
[----:B------:R-:W-:-:S03]  /*2940*/  @P3 HADD2.F32 R7, -RZ, R79.H0_H0 ;  /* 0x2000004fff073230 */ /* 0x000fc60000004100 */
[----:B------:R-:W-:-:S04]  /*2950*/  FMUL.FTZ R6, R5, R6 ;  /* 0x0000000605067220 */ /* 0x000fc80000410000 */
[----:B------:R-:W-:Y:S02]  /*2960*/  @P3 FADD.FTZ R6, R6, R7 ;  /* 0x0000000706063221 */ /* 0x000fe40000010000 */
.L_x_4931:
[----:B------:R-:W-:Y:S05]  /*2970*/  BSYNC B0 ;  /* 0x0000000000007941 */ /* 0x000fea0003800000 */
.L_x_4929:
        /* <DEDUP_REMOVED lines=11> */
.L_x_4933:
[----:B------:R-:W-:Y:S01]  /*2a30*/  FFMA.FTZ R6, R151, R13, R12 ;  /* 0x0000000d97067223 */ /* 0x000fe2000001000c */
[----:B------:R-:W-:-:S03]  /*2a40*/  @P3 HADD2.F32 R7, -RZ, R79.H1_H1 ;  /* 0x3000004fff073230 */ /* 0x000fc60000004100 */
[----:B------:R-:W-:-:S04]  /*2a50*/  FADD.FTZ R6, R161, -R6 ;  /* 0x80000006a1067221 */ /* 0x000fc80000010000 */
[----:B------:R-:W-:-:S04]  /*2a60*/  FMUL.FTZ R14, R5, R6 ;  /* 0x00000006050e7220 */ /* 0x000fc80000410000 */
[----:B------:R-:W-:Y:S02]  /*2a70*/  @P3 FADD.FTZ R14, R14, R7 ;  /* 0x000000070e0e3221 */ /* 0x000fe40000010000 */
.L_x_4934:
[----:B------:R-:W-:Y:S05]  /*2a80*/  BSYNC B0 ;  /* 0x0000000000007941 */ /* 0x000fea0003800000 */
.L_x_4932:
[----:B------:R-:W-:Y:S01]  /*2a90*/  @P0 MOV R7, 0x10 ;  /* 0x0000001000070802 */ /* 0x000fe20000000f00 */
[----:B------:R-:W-:Y:S01]  /*2aa0*/  BSSY B0, `(.L_x_4935) ;  /* 0x0000016000007945 */ /* 0x000fe20003800000 */
[----:B------:R-:W-:Y:S01]  /*2ab0*/  @P0 F2FP.PACK_AB R15, RZ, R14 ;  /* 0x0000000eff0f023e */ /* 0x000fe200000000ff */
[----:B------:R-:W-:Y:S02]  /*2ac0*/  @P2 FMUL.FTZ R14, R14, c[0x0][0x1ec] ;  /* 0x00007b000e0e2a20 */ /* 0x000fe40000410000 */
[----:B------:R-:W-:Y:S01]  /*2ad0*/  @P0 IMAD.WIDE.U32 R6, R8, R7, c[0x0][0x258] ;  /* 0x0000960008060625 */ /* 0x000fe200078e0007 */
[----:B------:R-:W-:Y:S02]  /*2ae0*/  @P0 PRMT R115, R115, 0x5410, R15 ;  /* 0x0000541073730816 */ /* 0x000fe4000000000f */
[----:B------:R-:W-:Y:S02]  /*2af0*/  @P2 IADD3 R8, R101, 0x80, RZ ;  /* 0x0000008065082810 */ /* 0x000fe40007ffe0ff */
[----:B------:R-:W-:Y:S01]  /*2b00*/  @P2 MOV R15, 0x10 ;  /* 0x00000010000f2802 */ /* 0x000fe20000000f00 */
[----:B------:R0:W-:Y:S01]  /*2b10*/  @P0 STG.E.128 [R6.64], R112 ;  /* 0x0000007006000986 */ /* 0x0001e2000c101d04 */
[----:B------:R-:W-:-:S04]  /*2b20*/  @P2 F2FP.PACK_AB R14, RZ, R14 ;  /* 0x0000000eff0e223e */ /* 0x000fc800000000ff */
        /* <DEDUP_REMOVED lines=8> */
.L_x_4936:
[----:B0-----:R-:W-:Y:S01]  /*2bb0*/  FFMA.FTZ R6, R143, R13, R12 ;  /* 0x0000000d8f067223 */ /* 0x001fe2000001000c */
[----:B------:R-:W-:-:S03]  /*2bc0*/  @P3 HADD2.F32 R7, -RZ, R80.H0_H0 ;  /* 0x20000050ff073230 */ /* 0x000fc60000004100 */
[----:B------:R-:W-:-:S04]  /*2bd0*/  FADD.FTZ R6, R145, -R6 ;  /* 0x8000000691067221 */ /* 0x000fc80000010000 */
[----:B------:R-:W-:-:S04]  /*2be0*/  FMUL.FTZ R6, R5, R6 ;  /* 0x0000000605067220 */ /* 0x000fc80000410000 */
[----:B------:R-:W-:Y:S02]  /*2bf0*/  @P3 FADD.FTZ R6, R6, R7 ;  /* 0x0000000706063221 */ /* 0x000fe40000010000 */
.L_x_4937:
[----:B------:R-:W-:Y:S05]  /*2c00*/  BSYNC B0 ;  /* 0x0000000000007941 */ /* 0x000fea0003800000 */
.L_x_4935:
        /* <DEDUP_REMOVED lines=11> */
.L_x_4939:
[----:B------:R-:W-:-:S04]  /*2cc0*/  FFMA.FTZ R7, R108, R13, R12 ;  /* 0x0000000d6c077223 */ /* 0x000fc8000001000c */
[----:B------:R-:W-:Y:S01]  /*2cd0*/  FADD.FTZ R6, R162, -R7 ;  /* 0x80000007a2067221 */ /* 0x000fe20000010000 */
[----:B------:R-:W-:-:S03]  /*2ce0*/  @P3 HADD2.F32 R7, -RZ, R80.H1_H1 ;  /* 0x30000050ff073230 */ /* 0x000fc60000004100 */
[----:B------:R-:W-:-:S04]  /*2cf0*/  FMUL.FTZ R6, R5, R6 ;  /* 0x0000000605067220 */ /* 0x000fc80000410000 */
[----:B------:R-:W-:Y:S02]  /*2d00*/  @P3 FADD.FTZ R6, R6, R7 ;  /* 0x0000000706063221 */ /* 0x000fe40000010000 */
.L_x_4940:
[----:B------:R-:W-:Y:S05]  /*2d10*/  BSYNC B0 ;  /* 0x0000000000007941 */ /* 0x000fea0003800000 */
.L_x_4938:
        /* <DEDUP_REMOVED lines=11> */
.L_x_4942:
[----:B------:R-:W-:Y:S01]  /*2dd0*/  FFMA.FTZ R6, R144, R13, R12 ;  /* 0x0000000d90067223 */ /* 0x000fe2000001000c */
[----:B------:R-:W-:-:S03]  /*2de0*/  @P3 HADD2.F32 R7, -RZ, R81.H0_H0 ;  /* 0x20000051ff073230 */ /* 0x000fc60000004100 */
[----:B------:R-:W-:-:S04]  /*2df0*/  FADD.FTZ R6, R147, -R6 ;  /* 0x8000000693067221 */ /* 0x000fc80000010000 */
[----:B------:R-:W-:-:S04]  /*2e00*/  FMUL.FTZ R6, R5, R6 ;  /* 0x0000000605067220 */ /* 0x000fc80000410000 */
[----:B------:R-:W-:Y:S02]  /*2e10*/  @P3 FADD.FTZ R6, R6, R7 ;  /* 0x0000000706063221 */ /* 0x000fe40000010000 */
.L_x_4943:
[----:B------:R-:W-:Y:S05]  /*2e20*/  BSYNC B0 ;  /* 0x0000000000007941 */ /* 0x000fea0003800000 */
.L_x_4941:
        /* <DEDUP_REMOVED lines=11> */
.L_x_4945:
[----:B------:R-:W-:Y:S01]  /*2ee0*/  FFMA.FTZ R6, R109, R13, R12 ;  /* 0x0000000d6d067223 */ /* 0x000fe2000001000c */
[----:B------:R-:W-:-:S03]  /*2ef0*/  @P3 HADD2.F32 R7, -RZ, R81.H1_H1 ;  /* 0x30000051ff073230 */ /* 0x000fc60000004100 */
[----:B------:R-:W-:-:S04]  /*2f00*/  FADD.FTZ R6, R163, -R6 ;  /* 0x80000006a3067221 */ /* 0x000fc80000010000 */
[----:B------:R-:W-:-:S04]  /*2f10*/  FMUL.FTZ R6, R5, R6 ;  /* 0x0000000605067220 */ /* 0x000fc80000410000 */
[----:B------:R-:W-:Y:S02]  /*2f20*/  @P3 FADD.FTZ R6, R6, R7 ;  /* 0x0000000706063221 */ /* 0x000fe40000010000 */
.L_x_4946:
[----:B------:R-:W-:Y:S05]  /*2f30*/  BSYNC B0 ;  /* 0x0000000000007941 */ /* 0x000fea0003800000 */
.L_x_4944:
        /* <DEDUP_REMOVED lines=11> */
.L_x_4948:
[----:B------:R-:W-:-:S04]  /*2ff0*/  FFMA.FTZ R7, R11, R13, R12 ;  /* 0x0000000d0b077223 */ /* 0x000fc8000001000c */
[----:B------:R-:W-:Y:S01]  /*3000*/  FADD.FTZ R6, R148, -R7 ;  /* 0x8000000794067221 */ /* 0x000fe20000010000 */
[----:B------:R-:W-:-:S03]  /*3010*/  @P3 HADD2.F32 R7, -RZ, R82.H0_H0 ;  /* 0x20000052ff073230 */ /* 0x000fc60000004100 */
[----:B------:R-:W-:-:S04]  /*3020*/  FMUL.FTZ R6, R5, R6 ;  /* 0x0000000605067220 */ /* 0x000fc80000410000 */
[----:B------:R-:W-:Y:S02]  /*3030*/  @P3 FADD.FTZ R6, R6, R7 ;  /* 0x0000000706063221 */ /* 0x000fe40000010000 */
.L_x_4949:
[----:B------:R-:W-:Y:S05]  /*3040*/  BSYNC B0 ;  /* 0x0000000000007941 */ /* 0x000fea0003800000 */
.L_x_4947:
        /* <DEDUP_REMOVED lines=11> */
.L_x_4951:
[----:B------:R-:W-:-:S04]  /*3100*/  FFMA.FTZ R7, R110, R13, R12 ;  /* 0x0000000d6e077223 */ /* 0x000fc8000001000c */
[----:B------:R-:W-:Y:S01]  /*3110*/  FADD.FTZ R6, R102, -R7 ;  /* 0x8000000766067221 */ /* 0x000fe20000010000 */
[----:B------:R-:W-:-:S03]  /*3120*/  @P3 HADD2.F32 R7, -RZ, R82.H1_H1 ;  /* 0x30000052ff073230 */ /* 0x000fc60000004100 */
[----:B------:R-:W-:-:S04]  /*3130*/  FMUL.FTZ R6, R5, R6 ;  /* 0x0000000605067220 */ /* 0x000fc80000410000 */
[----:B------:R-:W-:Y:S02]  /*3140*/  @P3 FADD.FTZ R6, R6, R7 ;  /* 0x0000000706063221 */ /* 0x000fe40000010000 */
.L_x_4952:
[----:B------:R-:W-:Y:S05]  /*3150*/  BSYNC B0 ;  /* 0x0000000000007941 */ /* 0x000fea0003800000 */
.L_x_4950:
        /* <DEDUP_REMOVED lines=11> */
.L_x_4954:
[----:B------:R-:W-:Y:S01]  /*3210*/  FFMA.FTZ R6, R146, R13, R12 ;  /* 0x0000000d92067223 */ /* 0x000fe2000001000c */
[----:B------:R-:W-:-:S03]  /*3220*/  @P3 HADD2.F32 R7, -RZ, R83.H0_H0 ;  /* 0x20000053ff073230 */ /* 0x000fc60000004100 */
[----:B------:R-:W-:-:S04]  /*3230*/  FADD.FTZ R6, R149, -R6 ;  /* 0x8000000695067221 */ /* 0x000fc80000010000 */
[----:B------:R-:W-:-:S04]  /*3240*/  FMUL.FTZ R6, R5, R6 ;  /* 0x0000000605067220 */ /* 0x000fc80000410000 */
[----:B------:R-:W-:Y:S02]  /*3250*/  @P3 FADD.FTZ R6, R6, R7 ;  /* 0x0000000706063221 */ /* 0x000fe40000010000 */
.L_x_4955:
[----:B------:R-:W-:Y:S05]  /*3260*/  BSYNC B0 ;  /* 0x0000000000007941 */ /* 0x000fea0003800000 */
.L_x_4953:
        /* <DEDUP_REMOVED lines=11> */
.L_x_4957:
[----:B------:R-:W-:Y:S01]  /*3320*/  FFMA.FTZ R12, R111, R13, R12 ;  /* 0x0000000d6f0c7223 */ /* 0x000fe2000001000c */
[----:B------:R-:W-:-:S03]  /*3330*/  @P3 HADD2.F32 R6, -RZ, R83.H1_H1 ;  /* 0x30000053ff063230 */ /* 0x000fc60000004100 */
[----:B------:R-:W-:-:S04]  /*3340*/  FADD.FTZ R12, R103, -R12 ;  /* 0x8000000c670c7221 */ /* 0x000fc80000010000 */
[----:B------:R-:W-:-:S04]  /*3350*/  FMUL.FTZ R5, R5, R12 ;  /* 0x0000000c05057220 */ /* 0x000fc80000410000 */
[----:B------:R-:W-:Y:S02]  /*3360*/  @P3 FADD.FTZ R5, R5, R6 ;  /* 0x0000000605053221 */ /* 0x000fe40000010000 */
.L_x_4958:
[----:B------:R-:W-:Y:S05]  /*3370*/  BSYNC B0 ;  /* 0x0000000000007941 */ /* 0x000fea0003800000 */
.L_x_4956:
        /* <DEDUP_REMOVED lines=18> */
.L_x_4881:
        /* <DEDUP_REMOVED lines=21> */
.L_x_4885:
[----:B------:R-:W-:Y:S01]  /*35f0*/  HFMA2.MMA R91, -RZ, RZ, 0, 9.5367431640625e-07 ;  /* 0x00000010ff5b7435 */ /* 0x000fe200000001ff */
[----:B0-----:R-:W-:-:S02]  /*3600*/  MOV R132, R14 ;  /* 0x0000000e00847202 */ /* 0x001fc40000000f00 */
[----:B------:R-:W-:Y:S02]  /*3610*/  MOV R89, 0x1f ;  /* 0x0000001f00597802 */ /* 0x000fe40000000f00 */
[----:B------:R-:W-:Y:S02]  /*3620*/  MOV R90, 0xffffffff ;  /* 0xffffffff005a7802 */ /* 0x000fe40000000f00 */
[----:B------:R-:W-:Y:S02]  /*3630*/  MOV R12, 0x3650 ;  /* 0x00003650000c7802 */ /* 0x000fe40000000f00 */
[----:B-----5:R-:W-:Y:S05]  /*3640*/  CALL.REL.NOINC `($__internal_103_$__cuda_sm70_shflsync_down_p) ;  /* 0x0000045000007944 */ /* 0x020fea0003c00000 */
[----:B-1----:R-:W-:Y:S01]  /*3650*/  MOV R101, R90 ;  /* 0x0000005a00657202 */ /* 0x002fe20000000f00 */
[----:B0-----:R-:W-:Y:S05]  /*3660*/  BRA `(.L_x_4960) ;  /* 0xffffdf8000007947 */ /* 0x001fea000383ffff */
.L_x_4886:
[----:B------:R-:W-:Y:S01]  /*3670*/  HFMA2.MMA R91, -RZ, RZ, 0, 9.5367431640625e-07 ;  /* 0x00000010ff5b7435 */ /* 0x000fe200000001ff */
[----:B0-----:R-:W-:Y:S02]  /*3680*/  MOV R132, R15 ;  /* 0x0000000f00847202 */ /* 0x001fe40000000f00 */
[----:B------:R-:W-:Y:S02]  /*3690*/  MOV R89, 0x1f ;  /* 0x0000001f00597802 */ /* 0x000fe40000000f00 */
[----:B------:R-:W-:-:S02]  /*36a0*/  MOV R90, 0xffffffff ;  /* 0xffffffff005a7802 */ /* 0x000fc40000000f00 */
[----:B------:R-:W-:Y:S02]  /*36b0*/  MOV R12, 0x36d0 ;  /* 0x000036d0000c7802 */ /* 0x000fe40000000f00 */
[----:B-12--5:R-:W-:Y:S05]  /*36c0*/  CALL.REL.NOINC `($__internal_103_$__cuda_sm70_shflsync_down_p) ;  /* 0x000003d000007944 */ /* 0x026fea0003c00000 */
[----:B------:R-:W-:Y:S01]  /*36d0*/  FADD.FTZ R101, R101, R14 ;  /* 0x0000000e65657221 */ /* 0x000fe20000010000 */
[----:B0-----:R-:W-:Y:S01]  /*36e0*/  HFMA2.MMA R91, -RZ, RZ, 0, 4.76837158203125e-07 ;  /* 0x00000008ff5b7435 */ /* 0x001fe200000001ff */
[----:B-1----:R-:W-:Y:S01]  /*36f0*/  FADD.FTZ R15, R15, R90 ;  /* 0x0000005a0f0f7221 */ /* 0x002fe20000010000 */
[----:B------:R-:W-:Y:S02]  /*3700*/  MOV R89, 0x1f ;  /* 0x0000001f00597802 */ /* 0x000fe40000000f00 */
[----:B------:R-:W-:Y:S02]  /*3710*/  MOV R90, 0xffffffff ;  /* 0xffffffff005a7802 */ /* 0x000fe40000000f00 */
[----:B------:R-:W-:Y:S02]  /*3720*/  MOV R132, R101 ;  /* 0x0000006500847202 */ /* 0x000fe40000000f00 */
[----:B------:R-:W-:Y:S02]  /*3730*/  MOV R12, 0x3750 ;  /* 0x00003750000c7802 */ /* 0x000fe40000000f00 */
[----:B------:R-:W-:Y:S05]  /*3740*/  CALL.REL.NOINC `($__internal_103_$__cuda_sm70_shflsync_down_p) ;  /* 0x0000035000007944 */ /* 0x000fea0003c00000 */
[----:B0-----:R-:W-:Y:S01]  /*3750*/  HFMA2.MMA R91, -RZ, RZ, 0, 4.76837158203125e-07 ;  /* 0x00000008ff5b7435 */ /* 0x001fe200000001ff */
[----:B-1----:R-:W-:-:S02]  /*3760*/  MOV R14, R90 ;  /* 0x0000005a000e7202 */ /* 0x002fc40000000f00 */
[----:B------:R-:W-:Y:S02]  /*3770*/  MOV R132, R15 ;  /* 0x0000000f00847202 */ /* 0x000fe40000000f00 */
[----:B------:R-:W-:Y:S02]  /*3780*/  MOV R89, 0x1f ;  /* 0x0000001f00597802 */ /* 0x000fe40000000f00 */
[----:B------:R-:W-:Y:S02]  /*3790*/  MOV R90, 0xffffffff ;  /* 0xffffffff005a7802 */ /* 0x000fe40000000f00 */
[----:B------:R-:W-:Y:S02]  /*37a0*/  MOV R12, 0x37c0 ;  /* 0x000037c0000c7802 */ /* 0x000fe40000000f00 */
[----:B------:R-:W-:Y:S05]  /*37b0*/  CALL.REL.NOINC `($__internal_103_$__cuda_sm70_shflsync_down_p) ;  /* 0x000002e000007944 */ /* 0x000fea0003c00000 */
[----:B------:R-:W-:Y:S01]  /*37c0*/  FADD.FTZ R101, R14, R101 ;  /* 0x000000650e657221 */ /* 0x000fe20000010000 */
[----:B0-----:R-:W-:Y:S01]  /*37d0*/  HFMA2.MMA R91, -RZ, RZ, 0, 2.384185791015625e-07 ;  /* 0x00000004ff5b7435 */ /* 0x001fe200000001ff */
[----:B-1----:R-:W-:Y:S01]  /*37e0*/  FADD.FTZ R15, R15, R90 ;  /* 0x0000005a0f0f7221 */ /* 0x002fe20000010000 */
[----:B------:R-:W-:Y:S02]  /*37f0*/  MOV R89, 0x1f ;  /* 0x0000001f00597802 */ /* 0x000fe40000000f00 */
[----:B------:R-:W-:-:S02]  /*3800*/  MOV R90, 0xffffffff ;  /* 0xffffffff005a7802 */ /* 0x000fc40000000f00 */
[----:B------:R-:W-:Y:S02]  /*3810*/  MOV R132, R101 ;  /* 0x0000006500847202 */ /* 0x000fe40000000f00 */
[----:B------:R-:W-:Y:S02]  /*3820*/  MOV R12, 0x3840 ;  /* 0x00003840000c7802 */ /* 0x000fe40000000f00 */
[----:B------:R-:W-:Y:S05]  /*3830*/  CALL.REL.NOINC `($__internal_103_$__cuda_sm70_shflsync_down_p) ;  /* 0x0000026000007944 */ /* 0x000fea0003c00000 */
[----:B0-----:R-:W-:Y:S01]  /*3840*/  HFMA2.MMA R91, -RZ, RZ, 0, 2.384185791015625e-07 ;  /* 0x00000004ff5b7435 */ /* 0x001fe200000001ff */
[----:B-1----:R-:W-:Y:S02]  /*3850*/  MOV R14, R90 ;  /* 0x0000005a000e7202 */ /* 0x002fe40000000f00 */
[----:B------:R-:W-:Y:S02]  /*3860*/  MOV R132, R15 ;  /* 0x0000000f00847202 */ /* 0x000fe40000000f00 */
[----:B------:R-:W-:Y:S02]  /*3870*/  MOV R89, 0x1f ;  /* 0x0000001f00597802 */ /* 0x000fe40000000f00 */
[----:B------:R-:W-:Y:S02]  /*3880*/  MOV R90, 0xffffffff ;  /* 0xffffffff005a7802 */ /* 0x000fe40000000f00 */
[----:B------:R-:W-:-:S02]  /*3890*/  MOV R12, 0x38b0 ;  /* 0x000038b0000c7802 */ /* 0x000fc40000000f00 */
[----:B------:R-:W-:Y:S05]  /*38a0*/  CALL.REL.NOINC `($__internal_103_$__cuda_sm70_shflsync_down_p) ;  /* 0x000001f000007944 */ /* 0x000fea0003c00000 */
[----:B------:R-:W-:Y:S01]  /*38b0*/  FADD.FTZ R101, R14, R101 ;  /* 0x000000650e657221 */ /* 0x000fe20000010000 */
[----:B0-----:R-:W-:Y:S01]  /*38c0*/  HFMA2.MMA R91, -RZ, RZ, 0, 1.1920928955078125e-07 ;  /* 0x00000002ff5b7435 */ /* 0x001fe200000001ff */
[----:B-1----:R-:W-:Y:S01]  /*38d0*/  FADD.FTZ R15, R15, R90 ;  /* 0x0000005a0f0f7221 */ /* 0x002fe20000010000 */
[----:B------:R-:W-:-:S02]  /*38e0*/  MOV R89, 0x1f ;  /* 0x0000001f00597802 */ /* 0x000fc40000000f00 */
[----:B------:R-:W-:Y:S02]  /*38f0*/  MOV R90, 0xffffffff ;  /* 0xffffffff005a7802 */ /* 0x000fe40000000f00 */
[----:B------:R-:W-:Y:S02]  /*3900*/  MOV R132, R101 ;  /* 0x0000006500847202 */ /* 0x000fe40000000f00 */
[----:B------:R-:W-:Y:S02]  /*3910*/  MOV R12, 0x3930 ;  /* 0x00003930000c7802 */ /* 0x000fe40000000f00 */
[----:B------:R-:W-:Y:S05]  /*3920*/  CALL.REL.NOINC `($__internal_103_$__cuda_sm70_shflsync_down_p) ;  /* 0x0000017000007944 */ /* 0x000fea0003c00000 */
[----:B0-----:R-:W-:Y:S01]  /*3930*/  HFMA2.MMA R91, -RZ, RZ, 0, 1.1920928955078125e-07 ;  /* 0x00000002ff5b7435 */ /* 0x001fe200000001ff */
[----:B-1----:R-:W-:Y:S02]  /*3940*/  MOV R14, R90 ;  /* 0x0000005a000e7202 */ /* 0x002fe40000000f00 */
[----:B------:R-:W-:Y:S02]  /*3950*/  MOV R132, R15 ;  /* 0x0000000f00847202 */ /* 0x000fe40000000f00 */
[----:B------:R-:W-:Y:S02]  /*3960*/  MOV R89, 0x1f ;  /* 0x0000001f00597802 */ /* 0x000fe40000000f00 */
[----:B------:R-:W-:-:S02]  /*3970*/  MOV R90, 0xffffffff ;  /* 0xffffffff005a7802 */ /* 0x000fc40000000f00 */
[----:B------:R-:W-:Y:S02]  /*3980*/  MOV R12, 0x39a0 ;  /* 0x000039a0000c7802 */ /* 0x000fe40000000f00 */
[----:B------:R-:W-:Y:S05]  /*3990*/  CALL.REL.NOINC `($__internal_103_$__cuda_sm70_shflsync_down_p) ;  /* 0x0000010000007944 */ /* 0x000fea0003c00000 */
[----:B------:R-:W-:Y:S01]  /*39a0*/  FADD.FTZ R14, R14, R101 ;  /* 0x000000650e0e7221 */ /* 0x000fe20000010000 */
[----:B0-----:R-:W-:Y:S01]  /*39b0*/  HFMA2.MMA R91, -RZ, RZ, 0, 5.9604644775390625e-08 ;  /* 0x00000001ff5b7435 */ /* 0x001fe200000001ff */
[----:B-1----:R-:W-:Y:S01]  /*39c0*/  FADD.FTZ R15, R15, R90 ;  /* 0x0000005a0f0f7221 */ /* 0x002fe20000010000 */
[----:B------:R-:W-:Y:S02]  /*39d0*/  MOV R89, 0x1f ;  /* 0x0000001f00597802 */ /* 0x000fe40000000f00 */
[----:B------:R-:W-:Y:S02]  /*39e0*/  MOV R90, 0xffffffff ;  /* 0xffffffff005a7802 */ /* 0x000fe40000000f00 */
[----:B------:R-:W-:Y:S02]  /*39f0*/  MOV R132, R14 ;  /* 0x0000000e00847202 */ /* 0x000fe40000000f00 */
[----:B------:R-:W-:Y:S02]  /*3a00*/  MOV R12, 0x3a20 ;  /* 0x00003a20000c7802 */ /* 0x000fe40000000f00 */
[----:B------:R-:W-:Y:S05]  /*3a10*/  CALL.REL.NOINC `($__internal_103_$__cuda_sm70_shflsync_down_p) ;  /* 0x0000008000007944 */ /* 0x000fea0003c00000 */
[----:B0-----:R-:W-:Y:S01]  /*3a20*/  HFMA2.MMA R91, -RZ, RZ, 0, 5.9604644775390625e-08 ;  /* 0x00000001ff5b7435 */ /* 0x001fe200000001ff */
[----:B-1----:R-:W-:-:S02]  /*3a30*/  MOV R101, R90 ;  /* 0x0000005a00657202 */ /* 0x002fc40000000f00 */
[----:B------:R-:W-:Y:S02]  /*3a40*/  MOV R132, R15 ;  /* 0x0000000f00847202 */ /* 0x000fe40000000f00 */
[----:B------:R-:W-:Y:S02]  /*3a50*/  MOV R89, 0x1f ;  /* 0x0000001f00597802 */ /* 0x000fe40000000f00 */
[----:B------:R-:W-:Y:S02]  /*3a60*/  MOV R90, 0xffffffff ;  /* 0xffffffff005a7802 */ /* 0x000fe40000000f00 */
[----:B------:R-:W-:Y:S02]  /*3a70*/  MOV R12, 0x3a90 ;  /* 0x00003a90000c7802 */ /* 0x000fe40000000f00 */
[----:B------:R-:W-:Y:S05]  /*3a80*/  CALL.REL.NOINC `($__internal_103_$__cuda_sm70_shflsync_down_p) ;  /* 0x0000001000007944 */ /* 0x000fea0003c00000 */
[----:B01----:R-:W-:Y:S05]  /*3a90*/  BRA `(.L_x_4961) ;  /* 0xffffdc7000007947 */ /* 0x003fea000383ffff */
        .weak           $__internal_103_$__cuda_sm70_shflsync_down_p
        .type           $__internal_103_$__cuda_sm70_shflsync_down_p,@function
        .size           $__internal_103_$__cuda_sm70_shflsync_down_p,(.L_x_9357 - $__internal_103_$__cuda_sm70_shflsync_down_p)
$__internal_103_$__cuda_sm70_shflsync_down_p:
[----:B------:R-:W-:Y:S01]  /*3aa0*/  HFMA2.MMA R13, -RZ, RZ, 0, 0 ;  /* 0x00000000ff0d7435 */ /* 0x000fe200000001ff */
[----:B------:R-:W-:Y:S04]  /*3ab0*/  WARPSYNC R90 ;  /* 0x0000005a00007348 */ /* 0x000fe80003800000 */
[----:B------:R0:W1:Y:S01]  /*3ac0*/  SHFL.DOWN PT, R90, R132, R91, R89 ;  /* 0x0800005b845a7389 */ /* 0x00006200000e0059 */
[----:B------:R-:W-:Y:S05]  /*3ad0*/  RET.REL.NODEC R12 `(_ZN10layer_norm13ln_bwd_kernelINS_13Kernel_traitsIf6__halfS2_S2_fjLj3072ELj1ELj1ELj4ELj16ENS_18Kernel_traits_baseILj3072EfS2_S2_S2_fjLj128EEEEELb0ELb0ELb1ELb1EEEvNS_9BwdParamsE) ;  /* 0xffffc5200c007950 */ /* 0x000fea0003c3ffff */
.L_x_4962:
        /* <DEDUP_REMOVED lines=10> */
.L_x_9357:


//--------------------- .text._ZN10layer_norm13ln_bwd_kernelINS_13Kernel_traitsIf6__halfS2_S2_fjLj3072ELj1ELj1ELj4ELj16ENS_18Kernel_traits_baseILj3072EfS2_S2_S2_fjLj128EEEEELb0ELb1ELb0ELb0EEEvNS_9BwdParamsE --------------------------
	.section	.text._ZN10layer_norm13ln_bwd_kernelINS_13Kernel_traitsIf6__halfS2_S2_fjLj3072ELj1ELj1ELj4ELj16ENS_18Kernel_traits_baseILj3072EfS2_S2_S2_fjLj128EEEEELb0ELb1ELb0ELb0EEEvNS_9BwdParamsE,"ax",@progbits
	.sectioninfo	@"SHI_REGISTERS=224"
	.align	128
        .global         _ZN10layer_norm13ln_bwd_kernelINS_13Kernel_traitsIf6__halfS2_S2_fjLj3072ELj1ELj1ELj4ELj16ENS_18Kernel_traits_baseILj3072EfS2_S2_S2_fjLj128EEEEELb0ELb1ELb0ELb0EEEvNS_9BwdParamsE
        .type           _ZN10layer_norm13ln_bwd_kernelINS_13Kernel_traitsIf6__halfS2_S2_fjLj3072ELj1ELj1ELj4ELj16ENS_18Kernel_traits_baseILj3072EfS2_S2_S2_fjLj128EEEEELb0ELb1ELb0ELb0EEEvNS_9BwdParamsE,@function
        .size           _ZN10layer_norm13ln_bwd_kernelINS_13Kernel_traitsIf6__halfS2_S2_fjLj3072ELj1ELj1ELj4ELj16ENS_18Kernel_traits_baseILj3072EfS2_S2_S2_fjLj128EEEEELb0ELb1ELb0ELb0EEEvNS_9BwdParamsE,(.L_x_9358 - _ZN10layer_norm13ln_bwd_kernelINS_13Kernel_traitsIf6__halfS2_S2_fjLj3072ELj1ELj1ELj4ELj16ENS_18Kernel_traits_baseILj3072EfS2_S2_S2_fjLj128EEEEELb0ELb1ELb0ELb0EEEvNS_9BwdParamsE)
        .other          _ZN10layer_norm13ln_bwd_kernelINS_13Kernel_traitsIf6__halfS2_S2_fjLj3072ELj1ELj1ELj4ELj16ENS_18Kernel_traits_baseILj3072EfS2_S2_S2_fjLj128EEEEELb0ELb1ELb0ELb0EEEvNS_9BwdParamsE,@"STO_CUDA_ENTRY STV_DEFAULT"
_ZN10layer_norm13ln_bwd_kernelINS_13Kernel_traitsIf6__halfS2_S2_fjLj3072ELj1ELj1ELj4ELj16ENS_18Kernel_traits_baseILj3072EfS2_S2_S2_fjLj128EEEEELb0ELb1ELb0ELb0EEEvNS_9BwdParamsE:
.text._ZN10layer_norm13ln_bwd_kernelINS_13Kernel_traitsIf6__halfS2_S2_fjLj3072ELj1ELj1ELj4ELj16ENS_18Kernel_traits_baseILj3072EfS2_S2_S2_fjLj128EEEEELb0ELb1ELb0ELb0EEEvNS_9BwdParamsE:
        /* <DEDUP_REMOVED lines=77> */
.L_x_4978:
        /* <DEDUP_REMOVED lines=37> */
[----:B------:R-:W-:Y:S02]  /*0720*/  HADD2.F32 R154, -RZ, R144.H0_H0 ;  /* 0x20000090ff9a7230 */ /* 0x000fe40000004100 */
[--C-:B------:R-:W-:Y:S02]  /*0730*/  HADD2.F32 R160, -RZ, R146.reuse.H0_H0 ;  /* 0x20000092ffa07230 */ /* 0x100fe40000004100 */
[----:B------:R-:W-:Y:S01]  /*0740*/  HADD2.F32 R164, -RZ, R146.H1_H1 ;  /* 0x30000092ffa47230 */ /* 0x000fe20000004100 */
[C---:B------:R-:W-:Y:S01]  /*0750*/  FADD.FTZ R153, -R149.reuse, R154 ;  /* 0x0000009a95997221 */ /* 0x040fe20000010100 */
[--C-:B------:R-:W-:Y:S01]  /*0760*/  HADD2.F32 R166, -RZ, R147.reuse.H0_H0 ;  /* 0x20000093ffa67230 */ /* 0x100fe20000004100 */
[C---:B------:R-:W-:Y:S01]  /*0770*/  FADD.FTZ R163, -R149.reuse, R160 ;  /* 0x000000a095a37221 */ /* 0x040fe20000010100 */
[----:B------:R-:W-:Y:S01]  /*0780*/  HADD2.F32 R168, -RZ, R147.H1_H1 ;  /* 0x30000093ffa87230 */ /* 0x000fe20000004100 */
[C---:B-----5:R-:W-:Y:S01]  /*0790*/  FMUL.FTZ R153, R152.reuse, R153 ;  /* 0x0000009998997220 */ /* 0x060fe20000410000 */
[--C-:B---3--:R-:W-:Y:S01]  /*07a0*/  HADD2.F32 R147, -RZ, R141.reuse.H0_H0 ;  /* 0x2000008dff937230 */ /* 0x108fe20000004100 */
[----:B------:R-:W-:Y:S01]  /*07b0*/  FMUL.FTZ R163, R152, R163 ;  /* 0x000000a398a37220 */ /* 0x000fe20000410000 */
[----:B------:R-:W-:Y:S01]  /*07c0*/  HADD2.F32 R146, -RZ, R141.H1_H1 ;  /* 0x3000008dff927230 */ /* 0x000fe20000004100 */
[C---:B------:R-:W-:Y:S01]  /*07d0*/  FADD.FTZ R141, -R149.reuse, R156 ;  /* 0x0000009c958d7221 */ /* 0x040fe20000010100 */
[--C-:B------:R-:W-:Y:S01]  /*07e0*/  HADD2.F32 R158, -RZ, R145.reuse.H0_H0 ;  /* 0x20000091ff9e7230 */ /* 0x100fe20000004100 */
[----:B------:R-:W-:Y:S01]  /*07f0*/  FMUL.FTZ R160, R126, R147 ;  /* 0x000000937ea07220 */ /* 0x000fe20000410000 */
[----:B------:R-:W-:Y:S01]  /*0800*/  HADD2.F32 R144, -RZ, R145.H1_H1 ;  /* 0x30000091ff907230 */ /* 0x000fe20000004100 */
[----:B------:R-:W-:Y:S01]  /*0810*/  FMUL.FTZ R154, R152, R141 ;  /* 0x0000008d989a7220 */ /* 0x000fe20000410000 */
[--C-:B------:R-:W-:Y:S01]  /*0820*/  HADD2.F32 R145, -RZ, R140.reuse.H0_H0 ;  /* 0x2000008cff917230 */ /* 0x100fe20000004100 */
[C---:B------:R-:W-:Y:S01]  /*0830*/  FADD.FTZ R161, -R149.reuse, R158 ;  /* 0x0000009e95a17221 */ /* 0x040fe20000010100 */
[----:B------:R-:W-:Y:S01]  /*0840*/  HADD2.F32 R140, -RZ, R140.H1_H1 ;  /* 0x3000008cff8c7230 */ /* 0x000fe20000004100 */
[----:B------:R-:W-:Y:S01]  /*0850*/  FADD.FTZ R141, -R149, R144 ;  /* 0x00000090958d7221 */ /* 0x000fe20000010100 */
[--C-:B------:R-:W-:Y:S01]  /*0860*/  HADD2.F32 R201, -RZ, R143.reuse.H0_H0 ;  /* 0x2000008fffc97230 */ /* 0x100fe20000004100 */
[----:B------:R-:W-:Y:S01]  /*0870*/  FMUL.FTZ R156, R124, R145 ;  /* 0x000000917c9c7220 */ /* 0x000fe20000410000 */
[----:B0-----:R-:W-:Y:S01]  /*0880*/  HADD2.F32 R150, -RZ, R143.H1_H1 ;  /* 0x3000008fff967230 */ /* 0x001fe20000004100 */
[----:B------:R-:W-:Y:S01]  /*0890*/  FADD.FTZ R53, R53, R140 ;  /* 0x0000008c35357221 */ /* 0x000fe20000010000 */
[--C-:B------:R-:W-:Y:S01]  /*08a0*/  HADD2.F32 R151, -RZ, R142.reuse.H0_H0 ;  /* 0x2000008eff977230 */ /* 0x100fe20000004100 */
[-C--:B------:R-:W-:Y:S01]  /*08b0*/  FFMA.FTZ R77, R154, R140.reuse, R77 ;  /* 0x0000008c9a4d7223 */ /* 0x080fe2000001004d */
[----:B------:R-:W-:Y:S01]  /*08c0*/  HADD2.F32 R142, -RZ, R142.H1_H1 ;  /* 0x3000008eff8e7230 */ /* 0x000fe20000004100 */
[----:B------:R-:W-:-:S02]  /*08d0*/  FMUL.FTZ R159, R125, R140 ;  /* 0x0000008c7d9f7220 */ /* 0x000fc40000410000 */
[C---:B------:R-:W-:Y:S02]  /*08e0*/  FMUL.FTZ R158, R152.reuse, R141 ;  /* 0x0000008d989e7220 */ /* 0x040fe40000410000 */
[----:B------:R-:W-:Y:S02]  /*08f0*/  FADD.FTZ R143, -R149, R164 ;  /* 0x000000a4958f7221 */ /* 0x000fe40000010100 */
[----:B------:R-:W-:Y:S02]  /*0900*/  FADD.FTZ R140, RZ, R156 ;  /* 0x0000009cff8c7221 */ /* 0x000fe40000010000 */
[----:B------:R-:W-:Y:S02]  /*0910*/  FFMA.FTZ R141, R153, R156, RZ ;  /* 0x0000009c998d7223 */ /* 0x000fe400000100ff */
[C---:B------:R-:W-:Y:S02]  /*0920*/  FMUL.FTZ R164, R152.reuse, R143 ;  /* 0x0000008f98a47220 */ /* 0x040fe40000410000 */
        /* <DEDUP_REMOVED lines=9> */
[----:B------:R-:W-:Y:S02]  /*09c0*/  FADD.FTZ R169, -R149, R166 ;  /* 0x000000a695a97221 */ /* 0x000fe40000010100 */
[----:B------:R-:W-:Y:S02]  /*09d0*/  FMUL.FTZ R167, R121, R142 ;  /* 0x0000008e79a77220 */ /* 0x000fe40000410000 */
[----:B------:R-:W-:Y:S02]  /*09e0*/  FADD.FTZ R140, R143, R162 ;  /* 0x000000a28f8c7221 */ /* 0x000fe40000010000 */
[----:B------:R-:W-:-:S02]  /*09f0*/  FFMA.FTZ R141, R163, R162, R141 ;  /* 0x000000a2a38d7223 */ /* 0x000fc4000001008d */
        /* <DEDUP_REMOVED lines=26> */
.L_x_4965:
[----:B0-----:R-:W-:Y:S05]  /*0ba0*/  BSYNC B0 ;  /* 0x0000000000007941 */ /* 0x001fea0003800000 */
.L_x_4964:
        /* <DEDUP_REMOVED lines=24> */
[C---:B------:R-:W-:Y:S01]  /*0d30*/  FMUL.FTZ R175, R152.reuse, R175 ;  /* 0x000000af98af7220 */ /* 0x040fe20000410000 */
[----:B------:R-:W-:Y:S01]  /*0d40*/  HADD2.F32 R146, -RZ, R141.H1_H1 ;  /* 0x3000008dff927230 */ /* 0x000fe20000004100 */
[C---:B------:R-:W-:Y:S01]  /*0d50*/  FADD.FTZ R141, -R149.reuse, R176 ;  /* 0x000000b0958d7221 */ /* 0x040fe20000010100 */
[--C-:B------:R-:W-:Y:S01]  /*0d60*/  HADD2.F32 R144, -RZ, R145.reuse.H1_H1 ;  /* 0x30000091ff907230 */ /* 0x100fe20000004100 */
[C---:B------:R-:W-:Y:S01]  /*0d70*/  FADD.FTZ R181, -R149.reuse, R184 ;  /* 0x000000b895b57221 */ /* 0x040fe20000010100 */
[----:B------:R-:W-:Y:S01]  /*0d80*/  HADD2.F32 R178, -RZ, R145.H0_H0 ;  /* 0x20000091ffb27230 */ /* 0x000fe20000004100 */
[----:B0-----:R-:W-:Y:S01]  /*0d90*/  FMUL.FTZ R172, R152, R141 ;  /* 0x0000008d98ac7220 */ /* 0x001fe20000410000 */
[--C-:B------:R-:W-:Y:S01]  /*0da0*/  HADD2.F32 R145, -RZ, R140.reuse.H0_H0 ;  /* 0x2000008cff917230 */ /* 0x100fe20000004100 */
[C---:B------:R-:W-:Y:S01]  /*0db0*/  FADD.FTZ R141, -R149.reuse, R144 ;  /* 0x00000090958d7221 */ /* 0x040fe20000010100 */
[----:B------:R-:W-:Y:S01]  /*0dc0*/  HADD2.F32 R140, -RZ, R140.H1_H1 ;  /* 0x3000008cff8c7230 */ /* 0x000fe20000004100 */
[----:B------:R-:W-:Y:S01]  /*0dd0*/  FADD.FTZ R173, -R149, R178 ;  /* 0x000000b295ad7221 */ /* 0x000fe20000010100 */
[--C-:B------:R-:W-:Y:S01]  /*0de0*/  HADD2.F32 R179, -RZ, R142.reuse.H0_H0 ;  /* 0x2000008effb37230 */ /* 0x100fe20000004100 */
[----:B------:R-:W-:Y:S01]  /*0df0*/  FMUL.FTZ R174, R108, R145 ;  /* 0x000000916cae7220 */ /* 0x000fe20000410000 */
[----:B------:R-:W-:Y:S01]  /*0e00*/  HADD2.F32 R142, -RZ, R142.H1_H1 ;  /* 0x3000008eff8e7230 */ /* 0x000fe20000004100 */
[----:B------:R-:W-:Y:S01]  /*0e10*/  FMUL.FTZ R176, R152, R141 ;  /* 0x0000008d98b07220 */ /* 0x000fe20000410000 */
[--C-:B------:R-:W-:Y:S01]  /*0e20*/  HADD2.F32 R183, -RZ, R143.reuse.H0_H0 ;  /* 0x2000008fffb77230 */ /* 0x100fe20000004100 */
[----:B------:R-:W-:Y:S01]  /*0e30*/  FADD.FTZ R45, R45, R140 ;  /* 0x0000008c2d2d7221 */ /* 0x000fe20000010000 */
[----:B------:R-:W-:Y:S01]  /*0e40*/  HADD2.F32 R204, -RZ, R143.H1_H1 ;  /* 0x3000008fffcc7230 */ /* 0x000fe20000004100 */
[----:B------:R-:W-:-:S02]  /*0e50*/  FFMA.FTZ R69, R172, R140, R69 ;  /* 0x0000008cac457223 */ /* 0x000fc40000010045 */
[----:B------:R-:W-:Y:S02]  /*0e60*/  FMUL.FTZ R171, R109, R140 ;  /* 0x0000008c6dab7220 */ /* 0x000fe40000410000 */
[----:B------:R-:W-:Y:S02]  /*0e70*/  FADD.FTZ R141, -R149, R182 ;  /* 0x000000b6958d7221 */ /* 0x000fe40000010100 */
[----:B------:R-:W-:Y:S02]  /*0e80*/  FADD.FTZ R140, R151, R174 ;  /* 0x000000ae978c7221 */ /* 0x000fe40000010000 */
[----:B------:R-:W-:Y:S02]  /*0e90*/  FFMA.FTZ R201, R155, R174, R201 ;  /* 0x000000ae9bc97223 */ /* 0x000fe400000100c9 */
        /* <DEDUP_REMOVED lines=39> */
.L_x_4967:
[----:B------:R-:W-:Y:S05]  /*1110*/  BSYNC B0 ;  /* 0x0000000000007941 */ /* 0x000fea0003800000 */
.L_x_4966:
        /* <DEDUP_REMOVED lines=20> */
[--C-:B------:R-:W-:Y:S01]  /*1260*/  HADD2.F32 R196, -RZ, R147.reuse.H0_H0 ;  /* 0x20000093ffc47230 */ /* 0x100fe20000004100 */
[C---:B0-----:R-:W-:Y:S01]  /*1270*/  FADD.FTZ R189, -R149.reuse, R192 ;  /* 0x000000c095bd7221 */ /* 0x041fe20000010100 */
[----:B------:R-:W-:Y:S01]  /*1280*/  HADD2.F32 R198, -RZ, R147.H1_H1 ;  /* 0x30000093ffc67230 */ /* 0x000fe20000004100 */
[C---:B------:R-:W-:Y:S01]  /*1290*/  FADD.FTZ R147, -R149.reuse, R190 ;  /* 0x000000be95937221 */ /* 0x040fe20000010100 */
[----:B------:R-:W-:Y:S01]  /*12a0*/  HADD2.F32 R146, -RZ, R146.H1_H1 ;  /* 0x30000092ff927230 */ /* 0x000fe20000004100 */
[C---:B------:R-:W-:Y:S01]  /*12b0*/  FADD.FTZ R191, -R149.reuse, R194 ;  /* 0x000000c295bf7221 */ /* 0x040fe20000010100 */
[--C-:B---3--:R-:W-:Y:S01]  /*12c0*/  HADD2.F32 R145, -RZ, R140.reuse.H0_H0 ;  /* 0x2000008cff917230 */ /* 0x108fe20000004100 */
[C---:B-----5:R-:W-:Y:S01]  /*12d0*/  FMUL.FTZ R188, R152.reuse, R147 ;  /* 0x0000009398bc7220 */ /* 0x060fe20000410000 */
[----:B------:R-:W-:Y:S01]  /*12e0*/  HADD2.F32 R140, -RZ, R140.H1_H1 ;  /* 0x3000008cff8c7230 */ /* 0x000fe20000004100 */
[C---:B------:R-:W-:Y:S01]  /*12f0*/  FADD.FTZ R195, -R149.reuse, R146 ;  /* 0x0000009295c37221 */ /* 0x040fe20000010100 */
[----:B------:R-:W-:Y:S01]  /*1300*/  HADD2.F32 R144, -RZ, R141.H1_H1 ;  /* 0x3000008dff907230 */ /* 0x000fe20000004100 */
[C---:B------:R-:W-:Y:S01]  /*1310*/  FADD.FTZ R197, -R149.reuse, R196 ;  /* 0x000000c495c57221 */ /* 0x040fe20000010100 */
[----:B------:R-:W-:Y:S01]  /*1320*/  HADD2.F32 R199, -RZ, R143.H0_H0 ;  /* 0x2000008fffc77230 */ /* 0x000fe20000004100 */
[----:B------:R-:W-:Y:S01]  /*1330*/  FADD.FTZ R203, -R149, R198 ;  /* 0x000000c695cb7221 */ /* 0x000fe20000010100 */
[----:B------:R-:W-:Y:S01]  /*1340*/  HADD2.F32 R149, -RZ, R141.H0_H0 ;  /* 0x2000008dff957230 */ /* 0x000fe20000004100 */
[----:B------:R-:W-:Y:S01]  /*1350*/  FMUL.FTZ R157, R152, R157 ;  /* 0x0000009d989d7220 */ /* 0x000fe20000410000 */
[--C-:B------:R-:W-:Y:S01]  /*1360*/  HADD2.F32 R141, -RZ, R142.reuse.H0_H0 ;  /* 0x2000008eff8d7230 */ /* 0x100fe20000004100 */
[----:B------:R-:W-:Y:S01]  /*1370*/  FMUL.FTZ R190, R84, R145 ;  /* 0x0000009154be7220 */ /* 0x000fe20000410000 */
[----:B------:R-:W-:Y:S01]  /*1380*/  HADD2.F32 R142, -RZ, R142.H1_H1 ;  /* 0x3000008eff8e7230 */ /* 0x000fe20000004100 */
[----:B------:R-:W-:Y:S01]  /*1390*/  FADD.FTZ R37, R37, R140 ;  /* 0x0000008c25257221 */ /* 0x000fe20000010000 */
[----:B------:R-:W-:Y:S01]  /*13a0*/  HADD2.F32 R146, -RZ, R143.H1_H1 ;  /* 0x3000008fff927230 */ /* 0x000fe20000004100 */
        /* <DEDUP_REMOVED lines=44> */
.L_x_4969:
[----:B------:R-:W-:Y:S05]  /*1670*/  BSYNC B0 ;  /* 0x0000000000007941 */ /* 0x000fea0003800000 */
.L_x_4968:
        /* <DEDUP_REMOVED lines=8> */
.L_x_4983:
        /* <DEDUP_REMOVED lines=18> */
.L_x_4984:
[----:B------:R-:W-:Y:S01]  /*1820*/  @!P1 LOP3.LUT R141, R142, 0x3, RZ, 0xc0, !PT ;  /* 0x000000038e8d9812 */ /* 0x000fe200078ec0ff */
[----:B---3--:R-:W-:Y:S01]  /*1830*/  FADD.FTZ R148, R148, R145 ;  /* 0x0000009194947221 */ /* 0x008fe20000010000 */
[----:B------:R-:W-:Y:S01]  /*1840*/  ULDC.U8 UR6, c[0x0][0x1f0] ;  /* 0x00007c0000067ab9 */ /* 0x000fe20000000000 */
[----:B--2---:R-:W-:Y:S01]  /*1850*/  FADD.FTZ R149, R140, R147 ;  /* 0x000000938c957221 */ /* 0x004fe20000010000 */
[----:B0-----:R-:W-:Y:S02]  /*1860*/  @!P1 IADD3 R151, R150, R141, RZ ;  /* 0x0000008d96979210 */ /* 0x001fe40007ffe0ff */
[----:B------:R-:W-:Y:S01]  /*1870*/  ISETP.NE.AND P0, PT, RZ, UR6, PT ;  /* 0x00000006ff007c0c */ /* 0x000fe2000bf05270 */
[----:B------:R-:W-:Y:S01]  /*1880*/  WARPSYNC 0xffffffff ;  /* 0xffffffff00007948 */ /* 0x000fe20003800000 */
[----:B------:R-:W-:Y:S01]  /*1890*/  BSSY B0, `(.L_x_4972) ;  /* 0x0000079000007945 */ /* 0x000fe20003800000 */
[----:B------:R-:W-:Y:S04]  /*18a0*/  @!P1 STS.64 [R151.X8+0x3000], R148 ;  /* 0x0030009497009388 */ /* 0x000fe80000008a00 */
[----:B------:R-:W-:Y:S06]  /*18b0*/  BAR.SYNC.DEFER_BLOCKING 0x0 ;  /* 0x0000000000007b1d */ /* 0x000fec0000010000 */
[----:B------:R-:W0:Y:S04]  /*18c0*/  LDS.128 R140, [R150.X8+0x3000] ;  /* 0x00300000968c7984 */ /* 0x000e280000008c00 */
[----:B-1----:R-:W1:Y:S01]  /*18d0*/  LDS.128 R144, [R150.X8+0x3010] ;  /* 0x0030100096907984 */ /* 0x002e620000008c00 */
        /* <DEDUP_REMOVED lines=22> */
[----:B------:R-:W-:Y:S01]  /*1a40*/  FADD.FTZ R149, R162, -R149 ;  /* 0x80000095a2957221 */ /* 0x000fe20000010000 */
[----:B------:R-:W-:Y:S01]  /*1a50*/  ISETP.NE.AND.EX P0, PT, RZ, c[0x0][0x25c], PT, P0 ;  /* 0x00009700ff007a0c */ /* 0x000fe20003f05300 */
[----:B------:R-:W-:-:S02]  /*1a60*/  FMUL.FTZ R148, R152, R145 ;  /* 0x0000009198947220 */ /* 0x000fc40000410000 */
[----:B------:R-:W-:Y:S02]  /*1a70*/  FFMA.FTZ R146, R164, R201, R204 ;  /* 0x000000c9a4927223 */ /* 0x000fe400000100cc */
[----:B------:R-:W-:Y:S02]  /*1a80*/  FADD.FTZ R147, R165, -R144 ;  /* 0x80000090a5937221 */ /* 0x000fe40000010000 */
[--C-:B------:R-:W-:Y:S01]  /*1a90*/  @P1 HADD2.F32 R145, -RZ, R5.reuse.H0_H0 ;  /* 0x20000005ff911230 */ /* 0x100fe20000004100 */
[----:B------:R-:W-:Y:S01]  /*1aa0*/  FMUL.FTZ R208, R152, R149 ;  /* 0x0000009598d07220 */ /* 0x000fe20000410000 */
[--C-:B------:R-:W-:Y:S01]  /*1ab0*/  @P1 HADD2.F32 R149, -RZ, R6.reuse.H0_H0 ;  /* 0x20000006ff951230 */ /* 0x100fe20000004100 */
[----:B------:R-:W-:Y:S01]  /*1ac0*/  FADD.FTZ R205, R167, -R146 ;  /* 0x80000092a7cd7221 */ /* 0x000fe20000010000 */
[----:B------:R-:W-:Y:S01]  /*1ad0*/  @P1 HADD2.F32 R207, -RZ, R6.H1_H1 ;  /* 0x30000006ffcf1230 */ /* 0x000fe20000004100 */
[----:B------:R-:W-:Y:S02]  /*1ae0*/  @P1 FADD.FTZ R148, R148, R145 ;  /* 0x0000009194941221 */ /* 0x000fe40000010000 */
[----:B------:R-:W-:Y:S01]  /*1af0*/  FMUL.FTZ R150, R152, R147 ;  /* 0x0000009398967220 */ /* 0x000fe20000410000 */
[----:B------:R-:W-:Y:S01]  /*1b00*/  @P1 HADD2.F32 R147, -RZ, R5.H1_H1 ;  /* 0x30000005ff931230 */ /* 0x000fe20000004100 */
[----:B------:R-:W-:-:S02]  /*1b10*/  FFMA.FTZ R145, R153, R201, R204 ;  /* 0x000000c999917223 */ /* 0x000fc400000100cc */
[----:B------:R-:W-:Y:S02]  /*1b20*/  FMUL.FTZ R212, R152, R205 ;  /* 0x000000cd98d47220 */ /* 0x000fe40000410000 */
[----:B------:R-:W-:Y:S02]  /*1b30*/  @P1 FADD.FTZ R208, R208, R149 ;  /* 0x00000095d0d01221 */ /* 0x000fe40000010000 */
[-CC-:B------:R-:W-:Y:S02]  /*1b40*/  FFMA.FTZ R144, R154, R201.reuse, R204.reuse ;  /* 0x000000c99a907223 */ /* 0x180fe400000100cc */
[-CC-:B------:R-:W-:Y:S02]  /*1b50*/  FFMA.FTZ R149, R169, R201.reuse, R204.reuse ;  /* 0x000000c9a9957223 */ /* 0x180fe400000100cc */
[----:B------:R-:W-:Y:S02]  /*1b60*/  FFMA.FTZ R205, R170, R201, R204 ;  /* 0x000000c9aacd7223 */ /* 0x000fe400000100cc */
[----:B------:R-:W-:-:S02]  /*1b70*/  FADD.FTZ R145, R156, -R145 ;  /* 0x800000919c917221 */ /* 0x000fc40000010000 */
[----:B------:R-:W-:Y:S02]  /*1b80*/  @P1 FADD.FTZ R150, R150, R147 ;  /* 0x0000009396961221 */ /* 0x000fe40000010000 */
[----:B------:R-:W-:Y:S02]  /*1b90*/  FADD.FTZ R147, R159, -R144 ;  /* 0x800000909f937221 */ /* 0x000fe40000010000 */
[----:B------:R-:W-:Y:S02]  /*1ba0*/  FADD.FTZ R149, R166, -R149 ;  /* 0x80000095a6957221 */ /* 0x000fe40000010000 */
        /* <DEDUP_REMOVED lines=10> */
[----:B------:R-:W-:Y:S01]  /*1c50*/  @P0 F2FP.PACK_AB R205, RZ, R208 ;  /* 0x000000d0ffcd023e */ /* 0x000fe200000000ff */
[----:B------:R-:W-:-:S02]  /*1c60*/  @P1 FADD.FTZ R144, R144, R145 ;  /* 0x0000009190901221 */ /* 0x000fc40000010000 */
[----:B------:R-:W-:Y:S01]  /*1c70*/  @P1 FADD.FTZ R216, R216, R207 ;  /* 0x000000cfd8d81221 */ /* 0x000fe20000010000 */
[----:B------:R-:W-:Y:S01]  /*1c80*/  @P0 F2FP.PACK_AB R207, RZ, R212 ;  /* 0x000000d4ffcf023e */ /* 0x000fe200000000ff */
[----:B------:R-:W-:Y:S01]  /*1c90*/  @P1 FADD.FTZ R146, R146, R147 ;  /* 0x0000009392921221 */ /* 0x000fe20000010000 */
[----:B------:R-:W-:Y:S01]  /*1ca0*/  @P0 F2FP.PACK_AB R145, RZ, R144 ;  /* 0x00000090ff91023e */ /* 0x000fe200000000ff */
[----:B------:R-:W-:Y:S01]  /*1cb0*/  @P1 FADD.FTZ R214, R214, R149 ;  /* 0x00000095d6d61221 */ /* 0x000fe20000010000 */
        /* <DEDUP_REMOVED lines=26> */
[----:B------:R-:W-:Y:S01]  /*1e60*/  @P0 PRMT R139, R139, 0x5410, R215 ;  /* 0x000054108b8b0816 */ /* 0x000fe200000000d7 */
[----:B------:R-:W-:Y:S01]  /*1e70*/  FMUL.FTZ R147, R117, R208 ;  /* 0x000000d075937220 */ /* 0x000fe20000410000 */
[----:B------:R-:W-:Y:S01]  /*1e80*/  F2FP.PACK_AB R146, R219, R148 ;  /* 0x00000094db92723e */ /* 0x000fe200000000ff */
[----:B------:R-:W-:-:S02]  /*1e90*/  FMUL.FTZ R150, R114, R217 ;  /* 0x000000d972967220 */ /* 0x000fc40000410000 */
        /* <DEDUP_REMOVED lines=24> */
.L_x_4973:
[----:B0-----:R-:W-:Y:S05]  /*2020*/  BSYNC B0 ;  /* 0x0000000000007941 */ /* 0x001fea0003800000 */
.L_x_4972:
        /* <DEDUP_REMOVED lines=12> */
[----:B------:R-:W-:Y:S02]  /*20f0*/  FADD.FTZ R149, R180, -R147 ;  /* 0x80000093b4957221 */ /* 0x000fe40000010000 */
[----:B------:R-:W-:-:S02]  /*2100*/  FFMA.FTZ R146, R182, R201, R204 ;  /* 0x000000c9b6927223 */ /* 0x000fc400000100cc */
[----:B------:R-:W-:Y:S02]  /*2110*/  FADD.FTZ R147, R171, -R144 ;  /* 0x80000090ab937221 */ /* 0x000fe40000010000 */
[----:B------:R-:W-:Y:S02]  /*2120*/  FADD.FTZ R145, R174, -R145 ;  /* 0x80000091ae917221 */ /* 0x000fe40000010000 */
[C---:B------:R-:W-:Y:S02]  /*2130*/  FMUL.FTZ R206, R152.reuse, R149 ;  /* 0x0000009598ce7220 */ /* 0x040fe40000410000 */
[----:B------:R-:W-:Y:S01]  /*2140*/  FADD.FTZ R151, R179, -R146 ;  /* 0x80000092b3977221 */ /* 0x000fe20000010000 */
[----:B------:R-:W-:Y:S01]  /*2150*/  @P0 HADD2.F32 R149, -RZ, R128.H1_H1 ;  /* 0x30000080ff950230 */ /* 0x000fe20000004100 */
[C---:B------:R-:W-:Y:S01]  /*2160*/  FMUL.FTZ R146, R152.reuse, R147 ;  /* 0x0000009398927220 */ /* 0x040fe20000410000 */
[----:B------:R-:W-:Y:S01]  /*2170*/  @P0 HADD2.F32 R205, -RZ, R130.H1_H1 ;  /* 0x30000082ffcd0230 */ /* 0x000fe20000004100 */
[----:B------:R-:W-:Y:S01]  /*2180*/  FMUL.FTZ R144, R152, R145 ;  /* 0x0000009198907220 */ /* 0x000fe20000410000 */
[----:B------:R-:W-:Y:S01]  /*2190*/  @P0 HADD2.F32 R145, -RZ, R128.H0_H0 ;  /* 0x20000080ff910230 */ /* 0x000fe20000004100 */
[----:B------:R-:W-:-:S02]  /*21a0*/  @P0 FADD.FTZ R146, R146, R149 ;  /* 0x0000009592920221 */ /* 0x000fc40000010000 */
[-CC-:B------:R-:W-:Y:S02]  /*21b0*/  FFMA.FTZ R149, R181, R201.reuse, R204.reuse ;  /* 0x000000c9b5957223 */ /* 0x180fe400000100cc */
[----:B------:R-:W-:Y:S02]  /*21c0*/  @P0 FADD.FTZ R144, R144, R145 ;  /* 0x0000009190900221 */ /* 0x000fe40000010000 */
[--C-:B------:R-:W-:Y:S02]  /*21d0*/  FFMA.FTZ R145, R173, R201, R204.reuse ;  /* 0x000000c9ad917223 */ /* 0x100fe400000100cc */
[----:B------:R-:W-:Y:S02]  /*21e0*/  FADD.FTZ R149, R184, -R149 ;  /* 0x80000095b8957221 */ /* 0x000fe40000010000 */
[----:B------:R-:W-:Y:S01]  /*21f0*/  FMUL.FTZ R208, R152, R151 ;  /* 0x0000009798d07220 */ /* 0x000fe20000410000 */
[----:B------:R-:W-:Y:S01]  /*2200*/  @P0 HADD2.F32 R151, -RZ, R130.H0_H0 ;  /* 0x20000082ff970230 */ /* 0x000fe20000004100 */
[----:B------:R-:W-:-:S02]  /*2210*/  FFMA.FTZ R148, R176, R201, R204 ;  /* 0x000000c9b0947223 */ /* 0x000fc400000100cc */
[----:B------:R-:W-:Y:S02]  /*2220*/  FADD.FTZ R145, R178, -R145 ;  /* 0x80000091b2917221 */ /* 0x000fe40000010000 */
[----:B------:R-:W-:Y:S01]  /*2230*/  FMUL.FTZ R210, R152, R149 ;  /* 0x0000009598d27220 */ /* 0x000fe20000410000 */
[----:B------:R-:W-:Y:S01]  /*2240*/  @P0 HADD2.F32 R149, -RZ, R131.H0_H0 ;  /* 0x20000083ff950230 */ /* 0x000fe20000004100 */
[----:B------:R-:W-:Y:S02]  /*2250*/  FFMA.FTZ R150, R186, R201, R204 ;  /* 0x000000c9ba967223 */ /* 0x000fe400000100cc */
[----:B------:R-:W-:Y:S02]  /*2260*/  FADD.FTZ R147, R177, -R148 ;  /* 0x80000094b1937221 */ /* 0x000fe40000010000 */
[----:B------:R-:W-:Y:S02]  /*2270*/  @P0 FADD.FTZ R206, R206, R151 ;  /* 0x00000097cece0221 */ /* 0x000fe40000010000 */
[----:B------:R-:W-:Y:S01]  /*2280*/  FMUL.FTZ R148, R152, R145 ;  /* 0x0000009198947220 */ /* 0x000fe20000410000 */
[----:B------:R-:W-:Y:S01]  /*2290*/  @P0 HADD2.F32 R145, -RZ, R129.H0_H0 ;  /* 0x20000081ff910230 */ /* 0x000fe20000004100 */
[----:B------:R-:W-:-:S02]  /*22a0*/  FADD.FTZ R151, R183, -R150 ;  /* 0x80000096b7977221 */ /* 0x000fc40000010000 */
[----:B------:R-:W-:Y:S01]  /*22b0*/  FMUL.FTZ R150, R152, R147 ;  /* 0x0000009398967220 */ /* 0x000fe20000410000 */
[----:B------:R-:W-:Y:S01]  /*22c0*/  @P0 HADD2.F32 R147, -RZ, R129.H1_H1 ;  /* 0x30000081ff930230 */ /* 0x000fe20000004100 */
[----:B------:R-:W-:Y:S01]  /*22d0*/  @P0 FADD.FTZ R210, R210, R149 ;  /* 0x00000095d2d20221 */ /* 0x000fe20000010000 */
        /* <DEDUP_REMOVED lines=14> */
[----:B------:R-:W-:Y:S01]  /*23c0*/  @P1 PRMT R136, R145, 0x7610, R136 ;  /* 0x0000761091881816 */ /* 0x000fe20000000088 */
        /* <DEDUP_REMOVED lines=24> */
[C---:B------:R-:W-:Y:S01]  /*2550*/  @P1 LEA R148, P0, R0.reuse, c[0x0][0x258], 0x4 ;  /* 0x0000960000941a11 */ /* 0x040fe200078020ff */
        /* <DEDUP_REMOVED lines=25> */
.L_x_4975:
[----:B0-----:R-:W-:Y:S05]  /*26f0*/  BSYNC B0 ;  /* 0x0000000000007941 */ /* 0x001fea0003800000 */
.L_x_4974:
        /* <DEDUP_REMOVED lines=14> */
[-C--:B------:R-:W-:Y:S02]  /*27e0*/  FFMA.FTZ R205, R191, R201.reuse, R204 ;  /* 0x000000c9bfcd7223 */ /* 0x080fe400000100cc */
[----:B------:R-:W-:Y:S02]  /*27f0*/  FADD.FTZ R147, R187, -R144 ;  /* 0x80000090bb937221 */ /* 0x000fe40000010000 */
[-CC-:B------:R-:W-:Y:S02]  /*2800*/  FFMA.FTZ R148, R198, R201.reuse, R204.reuse ;  /* 0x000000c9c6947223 */ /* 0x180fe400000100cc */
[--C-:B------:R-:W-:Y:S02]  /*2810*/  FFMA.FTZ R207, R197, R201, R204.reuse ;  /* 0x000000c9c5cf7223 */ /* 0x100fe400000100cc */
[----:B------:R-:W-:Y:S02]  /*2820*/  FADD.FTZ R149, R194, -R149 ;  /* 0x80000095c2957221 */ /* 0x000fe40000010000 */
[----:B------:R-:W-:Y:S01]  /*2830*/  FMUL.FTZ R144, R152, R145 ;  /* 0x0000009198907220 */ /* 0x000fe20000410000 */
[----:B------:R-:W-:Y:S01]  /*2840*/  @P0 HADD2.F32 R145, -RZ, R132.H0_H0 ;  /* 0x20000084ff910230 */ /* 0x000fe20000004100 */
[----:B------:R-:W-:-:S02]  /*2850*/  FFMA.FTZ R204, R202, R201, R204 ;  /* 0x000000c9cacc7223 */ /* 0x000fc400000100cc */
[----:B------:R-:W-:Y:S02]  /*2860*/  FADD.FTZ R151, R189, -R146 ;  /* 0x80000092bd977221 */ /* 0x000fe40000010000 */
[----:B------:R-:W-:Y:S02]  /*2870*/  FADD.FTZ R205, R196, -R205 ;  /* 0x800000cdc4cd7221 */ /* 0x000fe40000010000 */
[C---:B------:R-:W-:Y:S01]  /*2880*/  FMUL.FTZ R146, R152.reuse, R147 ;  /* 0x0000009398927220 */ /* 0x040fe20000410000 */
[----:B------:R-:W-:Y:S01]  /*2890*/  @P0 HADD2.F32 R147, -RZ, R132.H1_H1 ;  /* 0x30000084ff930230 */ /* 0x000fe20000004100 */
[----:B------:R-:W-:Y:S02]  /*28a0*/  FADD.FTZ R201, R195, -R148 ;  /* 0x80000094c3c97221 */ /* 0x000fe40000010000 */
[----:B------:R-:W-:Y:S01]  /*28b0*/  FMUL.FTZ R148, R152, R149 ;  /* 0x0000009598947220 */ /* 0x000fe20000410000 */
[----:B------:R-:W-:Y:S01]  /*28c0*/  @P0 HADD2.F32 R149, -RZ, R134.H0_H0 ;  /* 0x20000086ff950230 */ /* 0x000fe20000004100 */
[----:B------:R-:W-:-:S02]  /*28d0*/  FADD.FTZ R207, R200, -R207 ;  /* 0x800000cfc8cf7221 */ /* 0x000fc40000010000 */
[----:B------:R-:W-:Y:S02]  /*28e0*/  FADD.FTZ R209, R199, -R204 ;  /* 0x800000ccc7d17221 */ /* 0x000fe40000010000 */
[----:B------:R-:W-:Y:S02]  /*28f0*/  FMUL.FTZ R204, R152, R205 ;  /* 0x000000cd98cc7220 */ /* 0x000fe40000410000 */
[----:B------:R-:W-:Y:S01]  /*2900*/  @P0 FADD.FTZ R144, R144, R145 ;  /* 0x0000009190900221 */ /* 0x000fe20000010000 */
[----:B------:R-:W-:Y:S01]  /*2910*/  @P0 HADD2.F32 R145, -RZ, R133.H0_H0 ;  /* 0x20000085ff910230 */ /* 0x000fe20000004100 */
[----:B------:R-:W-:Y:S01]  /*2920*/  FMUL.FTZ R150, R152, R151 ;  /* 0x0000009798967220 */ /* 0x000fe20000410000 */
[----:B------:R-:W-:Y:S01]  /*2930*/  @P0 HADD2.F32 R151, -RZ, R135.H0_H0 ;  /* 0x20000087ff970230 */ /* 0x000fe20000004100 */
[----:B------:R-:W-:Y:S01]  /*2940*/  @P0 FADD.FTZ R146, R146, R147 ;  /* 0x0000009392920221 */ /* 0x000fe20000010000 */
[----:B------:R-:W-:Y:S01]  /*2950*/  @P0 HADD2.F32 R147, -RZ, R133.H1_H1 ;  /* 0x30000085ff930230 */ /* 0x000fe20000004100 */
[C---:B------:R-:W-:Y:S01]  /*2960*/  FMUL.FTZ R206, R152.reuse, R201 ;  /* 0x000000c998ce7220 */ /* 0x040fe20000410000 */
[----:B------:R-:W-:Y:S01]  /*2970*/  @P0 HADD2.F32 R201, -RZ, R135.H1_H1 ;  /* 0x30000087ffc90230 */ /* 0x000fe20000004100 */
[----:B------:R-:W-:-:S02]  /*2980*/  FMUL.FTZ R210, R152, R207 ;  /* 0x000000cf98d27220 */ /* 0x000fc40000410000 */
[----:B------:R-:W-:Y:S01]  /*2990*/  @P0 FADD.FTZ R204, R204, R149 ;  /* 0x00000095cccc0221 */ /* 0x000fe20000010000 */
[----:B------:R-:W-:Y:S01]  /*29a0*/  @P0 HADD2.F32 R149, -RZ, R134.H1_H1 ;  /* 0x30000086ff950230 */ /* 0x000fe20000004100 */
[----:B------:R-:W-:Y:S02]  /*29b0*/  FMUL.FTZ R212, R152, R209 ;  /* 0x000000d198d47220 */ /* 0x000fe40000410000 */
[----:B------:R-:W-:Y:S01]  /*29c0*/  @P0 FADD.FTZ R148, R148, R145 ;  /* 0x0000009194940221 */ /* 0x000fe20000010000 */
[----:B------:R-:W-:Y:S01]  /*29d0*/  @P1 F2FP.PACK_AB R145, RZ, R144 ;  /* 0x00000090ff91123e */ /* 0x000fe200000000ff */
[----:B------:R-:W-:Y:S01]  /*29e0*/  @P0 FADD.FTZ R210, R210, R151 ;  /* 0x00000097d2d20221 */ /* 0x000fe20000010000 */
[----:B------:R-:W-:Y:S01]  /*29f0*/  @P1 F2FP.PACK_AB R151, RZ, R204 ;  /* 0x000000ccff97123e */ /* 0x000fe200000000ff */
        /* <DEDUP_REMOVED lines=40> */
[----:B------:R-:W-:-:S03]  /*2c80*/  LEA.HI.X R151, R0, c[0x0][0x24c], RZ, 0x4, P5 ;  /* 0x0000930000977a11 */ /* 0x000fc600028f24ff */
[----:B------:R0:W-:Y:S04]  /*2c90*/  @P1 STG.E.128 [R148.64], R136 ;  /* 0x0000008894001986 */ /* 0x0001e8000c101d04 */
[----:B------:R0:W-:Y:S01]  /*2ca0*/  STG.E.128 [R150.64], R144 ;  /* 0x0000009096007986 */ /* 0x0001e2000c101d04 */
[----:B--2---:R-:W-:Y:S02]  /*2cb0*/  HADD2.F32 R201, -RZ, R140.H0_H0 ;  /* 0x2000008cffc97230 */ /* 0x004fe40000004100 */
[----:B------:R-:W-:Y:S02]  /*2cc0*/  HADD2.F32 R209, -RZ, R142.H0_H0 ;  /* 0x2000008effd17230 */ /* 0x000fe40000004100 */
[--C-:B------:R-:W-:Y:S01]  /*2cd0*/  HADD2.F32 R203, -RZ, R141.reuse.H0_H0 ;  /* 0x2000008dffcb7230 */ /* 0x100fe20000004100 */
[----:B------:R-:W-:Y:S01]  /*2ce0*/  FFMA.FTZ R12, R201, R205, R12 ;  /* 0x000000cdc90c7223 */ /* 0x000fe2000001000c */
[----:B------:R-:W-:Y:S01]  /*2cf0*/  HADD2.F32 R0, -RZ, R141.H1_H1 ;  /* 0x3000008dff007230 */ /* 0x000fe20000004100 */
        /* <DEDUP_REMOVED lines=11> */
.L_x_4977:
[----:B0-----:R-:W-:Y:S05]  /*2db0*/  BSYNC B0 ;  /* 0x0000000000007941 */ /* 0x001fea0003800000 */
.L_x_4976:
[----:B------:R-:W-:Y:S02]  /*2dc0*/  IADD3 R3, R3, c[0x0][0x160], RZ ;  /* 0x0000580003037a10 */ /* 0x000fe40007ffe0ff */
[----:B------:R-:W-:Y:S02]  /*2dd0*/  LOP3.LUT P1, RZ, R2, 0xff, RZ, 0xc0, !PT ;  /* 0x000000ff02ff7812 */ /* 0x000fe4000782c0ff */
[----:B------:R-:W-:Y:S02]  /*2de0*/  ISETP.GE.AND P0, PT, R3, c[0x0][0x164], PT ;  /* 0x0000590003007a0c */ /* 0x000fe40003f06270 */
[----:B------:R-:W-:-:S11]  /*2df0*/  SEL R2, RZ, 0x1, P1 ;  /* 0x00000001ff027807 */ /* 0x000fd60000800000 */
[----:B------:R-:W-:Y:S01]  /*2e00*/  @P0 CALL.REL.NOINC `(.L_x_4963) ;  /* 0x0000001000000944 */ /* 0x000fe20003c00000 */
[----:B------:R-:W-:Y:S05]  /*2e10*/  BRA `(.L_x_4978) ;  /* 0xffffd6b000007947 */ /* 0x000fea000383ffff */
.L_x_4963:
        /* <DEDUP_REMOVED lines=19> */
.L_x_4980:
[----:B------:R-:W-:Y:S05]  /*2f50*/  BSYNC B0 ;  /* 0x0000000000007941 */ /* 0x000fea0003800000 */
.L_x_4979:
        /* <DEDUP_REMOVED lines=13> */
.L_x_4982:
[----:B------:R-:W-:Y:S05]  /*3030*/  BSYNC B0 ;  /* 0x0000000000007941 */ /* 0x000fea0003800000 */
.L_x_4981:
        /* <DEDUP_REMOVED lines=12> */
.L_x_4970:
[----:B------:R-:W-:Y:S01]  /*3100*/  HFMA2.MMA R149, -RZ, RZ, 0, 9.5367431640625e-07 ;  /* 0x00000010ff957435 */ /* 0x000fe200000001ff */
[----:B------:R-:W-:-:S02]  /*3110*/  MOV R146, R151 ;  /* 0x0000009700927202 */ /* 0x000fc40000000f00 */
[----:B------:R-:W-:Y:S02]  /*3120*/  MOV R204, 0x1f ;  /* 0x0000001f00cc7802 */ /* 0x000fe40000000f00 */
[----:B------:R-:W-:Y:S02]  /*3130*/  MOV R205, 0xffffffff ;  /* 0xffffffff00cd7802 */ /* 0x000fe40000000f00 */
[----:B------:R-:W-:Y:S02]  /*3140*/  MOV R140, 0x3160 ;  /* 0x00003160008c7802 */ /* 0x000fe40000000f00 */
[----:B------:R-:W-:Y:S05]  /*3150*/  CALL.REL.NOINC `($__internal_104_$__cuda_sm70_shflsync_down_p) ;  /* 0x0000046000007944 */ /* 0x000fea0003c00000 */
[----:B-1----:R-:W-:Y:S01]  /*3160*/  MOV R144, R146 ;  /* 0x0000009200907202 */ /* 0x002fe20000000f00 */
[----:B0-----:R-:W-:Y:S05]  /*3170*/  BRA `(.L_x_4983) ;  /* 0xffffe58000007947 */ /* 0x001fea000383ffff */
.L_x_4971:
[----:B------:R-:W-:Y:S01]  /*3180*/  HFMA2.MMA R149, -RZ, RZ, 0, 9.5367431640625e-07 ;  /* 0x00000010ff957435 */ /* 0x000fe200000001ff */
[----:B------:R-:W-:Y:S02]  /*3190*/  MOV R146, R201 ;  /* 0x000000c900927202 */ /* 0x000fe40000000f00 */
[----:B------:R-:W-:Y:S02]  /*31a0*/  MOV R204, 0x1f ;  /* 0x0000001f00cc7802 */ /* 0x000fe40000000f00 */
[----:B------:R-:W-:-:S02]  /*31b0*/  MOV R205, 0xffffffff ;  /* 0xffffffff00cd7802 */ /* 0x000fc40000000f00 */
[----:B------:R-:W-:Y:S02]  /*31c0*/  MOV R140, 0x31e0 ;  /* 0x000031e0008c7802 */ /* 0x000fe40000000f00 */
[----:B01----:R-:W-:Y:S05]  /*31d0*/  CALL.REL.NOINC `($__internal_104_$__cuda_sm70_shflsync_down_p) ;  /* 0x000003e000007944 */ /* 0x003fea0003c00000 */
[----:B------:R-:W-:Y:S01]  /*31e0*/  FADD.FTZ R144, R144, R151 ;  /* 0x0000009790907221 */ /* 0x000fe20000010000 */
[----:B0-----:R-:W-:Y:S01]  /*31f0*/  HFMA2.MMA R149, -RZ, RZ, 0, 4.76837158203125e-07 ;  /* 0x00000008ff957435 */ /* 0x001fe200000001ff */
[----:B-1----:R-:W-:Y:S01]  /*3200*/  FADD.FTZ R201, R201, R146 ;  /* 0x00000092c9c97221 */ /* 0x002fe20000010000 */
[----:B------:R-:W-:Y:S02]  /*3210*/  MOV R204, 0x1f ;  /* 0x0000001f00cc7802 */ /* 0x000fe40000000f00 */
[----:B------:R-:W-:Y:S02]  /*3220*/  MOV R205, 0xffffffff ;  /* 0xffffffff00cd7802 */ /* 0x000fe40000000f00 */
[----:B------:R-:W-:Y:S02]  /*3230*/  MOV R146, R144 ;  /* 0x0000009000927202 */ /* 0x000fe40000000f00 */
[----:B------:R-:W-:Y:S02]  /*3240*/  MOV R140, 0x3260 ;  /* 0x00003260008c7802 */ /* 0x000fe40000000f00 */
[----:B------:R-:W-:Y:S05]  /*3250*/  CALL.REL.NOINC `($__internal_104_$__cuda_sm70_shflsync_down_p) ;  /* 0x0000036000007944 */ /* 0x000fea0003c00000 */
[----:B0-----:R-:W-:Y:S01]  /*3260*/  HFMA2.MMA R149, -RZ, RZ, 0, 4.76837158203125e-07 ;  /* 0x00000008ff957435 */ /* 0x001fe200000001ff */
[----:B-1----:R-:W-:-:S02]  /*3270*/  MOV R143, R146 ;  /* 0x00000092008f7202 */ /* 0x002fc40000000f00 */
[----:B------:R-:W-:Y:S02]  /*3280*/  MOV R146, R201 ;  /* 0x000000c900927202 */ /* 0x000fe40000000f00 */
[----:B------:R-:W-:Y:S02]  /*3290*/  MOV R204, 0x1f ;  /* 0x0000001f00cc7802 */ /* 0x000fe40000000f00 */
[----:B------:R-:W-:Y:S02]  /*32a0*/  MOV R205, 0xffffffff ;  /* 0xffffffff00cd7802 */ /* 0x000fe40000000f00 */
[----:B------:R-:W-:Y:S02]  /*32b0*/  MOV R140, 0x32d0 ;  /* 0x000032d0008c7802 */ /* 0x000fe40000000f00 */
[----:B------:R-:W-:Y:S05]  /*32c0*/  CALL.REL.NOINC `($__internal_104_$__cuda_sm70_shflsync_down_p) ;  /* 0x000002f000007944 */ /* 0x000fea0003c00000 */
[----:B------:R-:W-:Y:S01]  /*32d0*/  FADD.FTZ R144, R143, R144 ;  /* 0x000000908f907221 */ /* 0x000fe20000010000 */
[----:B0-----:R-:W-:Y:S01]  /*32e0*/  HFMA2.MMA R149, -RZ, RZ, 0, 2.384185791015625e-07 ;  /* 0x00000004ff957435 */ /* 0x001fe200000001ff */
[----:B-1----:R-:W-:Y:S01]  /*32f0*/  FADD.FTZ R201, R201, R146 ;  /* 0x00000092c9c97221 */ /* 0x002fe20000010000 */
[----:B------:R-:W-:Y:S02]  /*3300*/  MOV R204, 0x1f ;  /* 0x0000001f00cc7802 */ /* 0x000fe40000000f00 */
[----:B------:R-:W-:-:S02]  /*3310*/  MOV R205, 0xffffffff ;  /* 0xffffffff00cd7802 */ /* 0x000fc40000000f00 */
[----:B------:R-:W-:Y:S02]  /*3320*/  MOV R146, R144 ;  /* 0x0000009000927202 */ /* 0x000fe40000000f00 */
[----:B------:R-:W-:Y:S02]  /*3330*/  MOV R140, 0x3350 ;  /* 0x00003350008c7802 */ /* 0x000fe40000000f00 */
[----:B------:R-:W-:Y:S05]  /*3340*/  CALL.REL.NOINC `($__internal_104_$__cuda_sm70_shflsync_down_p) ;  /* 0x0000027000007944 */ /* 0x000fea0003c00000 */
[----:B0-----:R-:W-:Y:S01]  /*3350*/  HFMA2.MMA R149, -RZ, RZ, 0, 2.384185791015625e-07 ;  /* 0x00000004ff957435 */ /* 0x001fe200000001ff */
[----:B-1----:R-:W-:Y:S02]  /*3360*/  MOV R143, R146 ;  /* 0x00000092008f7202 */ /* 0x002fe40000000f00 */
[----:B------:R-:W-:Y:S02]  /*3370*/  MOV R146, R201 ;  /* 0x000000c900927202 */ /* 0x000fe40000000f00 */
[----:B------:R-:W-:Y:S02]  /*3380*/  MOV R204, 0x1f ;  /* 0x0000001f00cc7802 */ /* 0x000fe40000000f00 */
[----:B------:R-:W-:Y:S02]  /*3390*/  MOV R205, 0xffffffff ;  /* 0xffffffff00cd7802 */ /* 0x000fe40000000f00 */
[----:B------:R-:W-:-:S02]  /*33a0*/  MOV R140, 0x33c0 ;  /* 0x000033c0008c7802 */ /* 0x000fc40000000f00 */
[----:B------:R-:W-:Y:S05]  /*33b0*/  CALL.REL.NOINC `($__internal_104_$__cuda_sm70_shflsync_down_p) ;  /* 0x0000020000007944 */ /* 0x000fea0003c00000 */
[----:B------:R-:W-:Y:S01]  /*33c0*/  FADD.FTZ R144, R143, R144 ;  /* 0x000000908f907221 */ /* 0x000fe20000010000 */
[----:B0-----:R-:W-:Y:S01]  /*33d0*/  HFMA2.MMA R149, -RZ, RZ, 0, 1.1920928955078125e-07 ;  /* 0x00000002ff957435 */ /* 0x001fe200000001ff */
[----:B-1----:R-:W-:Y:S01]  /*33e0*/  FADD.FTZ R147, R201, R146 ;  /* 0x00000092c9937221 */ /* 0x002fe20000010000 */
[----:B------:R-:W-:-:S02]  /*33f0*/  MOV R204, 0x1f ;  /* 0x0000001f00cc7802 */ /* 0x000fc40000000f00 */
[----:B------:R-:W-:Y:S02]  /*3400*/  MOV R205, 0xffffffff ;  /* 0xffffffff00cd7802 */ /* 0x000fe40000000f00 */
[----:B------:R-:W-:Y:S02]  /*3410*/  MOV R146, R144 ;  /* 0x0000009000927202 */ /* 0x000fe40000000f00 */
[----:B------:R-:W-:Y:S02]  /*3420*/  MOV R140, 0x3440 ;  /* 0x00003440008c7802 */ /* 0x000fe40000000f00 */
[----:B------:R-:W-:Y:S05]  /*3430*/  CALL.REL.NOINC `($__internal_104_$__cuda_sm70_shflsync_down_p) ;  /* 0x0000018000007944 */ /* 0x000fea0003c00000 */
[----:B0-----:R-:W-:Y:S01]  /*3440*/  HFMA2.MMA R149, -RZ, RZ, 0, 1.1920928955078125e-07 ;  /* 0x00000002ff957435 */ /* 0x001fe200000001ff */
[----:B-1----:R-:W-:Y:S02]  /*3450*/  MOV R143, R146 ;  /* 0x00000092008f7202 */ /* 0x002fe40000000f00 */
[----:B------:R-:W-:Y:S02]  /*3460*/  MOV R146, R147 ;  /* 0x0000009300927202 */ /* 0x000fe40000000f00 */
[----:B------:R-:W-:Y:S02]  /*3470*/  MOV R204, 0x1f ;  /* 0x0000001f00cc7802 */ /* 0x000fe40000000f00 */
[----:B------:R-:W-:-:S02]  /*3480*/  MOV R205, 0xffffffff ;  /* 0xffffffff00cd7802 */ /* 0x000fc40000000f00 */
[----:B------:R-:W-:Y:S02]  /*3490*/  MOV R140, 0x34b0 ;  /* 0x000034b0008c7802 */ /* 0x000fe40000000f00 */
[----:B------:R-:W-:Y:S05]  /*34a0*/  CALL.REL.NOINC `($__internal_104_$__cuda_sm70_shflsync_down_p) ;  /* 0x0000011000007944 */ /* 0x000fea0003c00000 */
[----:B------:R-:W-:Y:S01]  /*34b0*/  FADD.FTZ R145, R143, R144 ;  /* 0x000000908f917221 */ /* 0x000fe20000010000 */
[----:B0-----:R-:W-:Y:S01]  /*34c0*/  HFMA2.MMA R149, -RZ, RZ, 0, 5.9604644775390625e-08 ;  /* 0x00000001ff957435 */ /* 0x001fe200000001ff */
[----:B-1----:R-:W-:Y:S01]  /*34d0*/  FADD.FTZ R147, R147, R146 ;  /* 0x0000009293937221 */ /* 0x002fe20000010000 */
[----:B------:R-:W-:Y:S02]  /*34e0*/  MOV R204, 0x1f ;  /* 0x0000001f00cc7802 */ /* 0x000fe40000000f00 */
[----:B------:R-:W-:Y:S02]  /*34f0*/  MOV R205, 0xffffffff ;  /* 0xffffffff00cd7802 */ /* 0x000fe40000000f00 */
[----:B------:R-:W-:Y:S02]  /*3500*/  MOV R146, R145 ;  /* 0x0000009100927202 */ /* 0x000fe40000000f00 */
[----:B------:R-:W-:Y:S02]  /*3510*/  MOV R140, 0x3530 ;  /* 0x00003530008c7802 */ /* 0x000fe40000000f00 */
[----:B------:R-:W-:Y:S05]  /*3520*/  CALL.REL.NOINC `($__internal_104_$__cuda_sm70_shflsync_down_p) ;  /* 0x0000009000007944 */ /* 0x000fea0003c00000 */
[----:B0-----:R-:W-:Y:S01]  /*3530*/  HFMA2.MMA R149, -RZ, RZ, 0, 5.9604644775390625e-08 ;  /* 0x00000001ff957435 */ /* 0x001fe200000001ff */
[----:B-1----:R-:W-:-:S02]  /*3540*/  MOV R148, R146 ;  /* 0x0000009200947202 */ /* 0x002fc40000000f00 */
[----:B------:R-:W-:Y:S02]  /*3550*/  MOV R146, R147 ;  /* 0x0000009300927202 */ /* 0x000fe40000000f00 */
[----:B------:R-:W-:Y:S02]  /*3560*/  MOV R204, 0x1f ;  /* 0x0000001f00cc7802 */ /* 0x000fe40000000f00 */
[----:B------:R-:W-:Y:S02]  /*3570*/  MOV R205, 0xffffffff ;  /* 0xffffffff00cd7802 */ /* 0x000fe40000000f00 */
[----:B------:R-:W-:Y:S02]  /*3580*/  MOV R140, 0x35a0 ;  /* 0x000035a0008c7802 */ /* 0x000fe40000000f00 */
[----:B------:R-:W-:Y:S05]  /*3590*/  CALL.REL.NOINC `($__internal_104_$__cuda_sm70_shflsync_down_p) ;  /* 0x0000002000007944 */ /* 0x000fea0003c00000 */
[----:B-1----:R-:W-:Y:S01]  /*35a0*/  MOV R140, R146 ;  /* 0x00000092008c7202 */ /* 0x002fe20000000f00 */
[----:B0-----:R-:W-:Y:S05]  /*35b0*/  BRA `(.L_x_4984) ;  /* 0xffffe26000007947 */ /* 0x001fea000383ffff */
        .weak           $__internal_104_$__cuda_sm70_shflsync_down_p
        .type           $__internal_104_$__cuda_sm70_shflsync_down_p,@function
        .size           $__internal_104_$__cuda_sm70_shflsync_down_p,(.L_x_9358 - $__internal_104_$__cuda_sm70_shflsync_down_p)
$__internal_104_$__cuda_sm70_shflsync_down_p:
[----:B------:R-:W-:Y:S01]  /*35c0*/  HFMA2.MMA R141, -RZ, RZ, 0, 0 ;  /* 0x00000000ff8d7435 */ /* 0x000fe200000001ff */
[----:B------:R-:W-:Y:S04]  /*35d0*/  WARPSYNC R205 ;  /* 0x000000cd00007348 */ /* 0x000fe80003800000 */
[----:B------:R0:W1:Y:S01]  /*35e0*/  SHFL.DOWN PT, R146, R146, R149, R204 ;  /* 0x0800009592927389 */ /* 0x00006200000e00cc */
[----:B------:R-:W-:Y:S05]  /*35f0*/  RET.REL.NODEC R140 `(_ZN10layer_norm13ln_bwd_kernelINS_13Kernel_traitsIf6__halfS2_S2_fjLj3072ELj1ELj1ELj4ELj16ENS_18Kernel_traits_baseILj3072EfS2_S2_S2_fjLj128EEEEELb0ELb1ELb0ELb0EEEvNS_9BwdParamsE) ;  /* 0xffffca008c007950 */ /* 0x000fea0003c3ffff */
.L_x_4985:
        /* <DEDUP_REMOVED lines=16> */
.L_x_9358:


//--------------------- .text._ZN10layer_norm13ln_bwd_kernelINS_13Kernel_traitsIf6__halfS2_S2_fjLj3072ELj1ELj1ELj4ELj16ENS_18Kernel_traits_baseILj3072EfS2_S2_S2_fjLj128EEEEELb0ELb1ELb0ELb1EEEvNS_9BwdParamsE --------------------------
	.section	.text._ZN10layer_norm13ln_bwd_kernelINS_13Kernel_traitsIf6__halfS2_S2_fjLj3072ELj1ELj1ELj4ELj16ENS_18Kernel_traits_baseILj3072EfS2_S2_S2_fjLj128EEEEELb0ELb1ELb0ELb1EEEvNS_9BwdParamsE,"ax",@progbits
	.sectioninfo	@"SHI_REGISTERS=218"
	.align	128
        .global         _ZN10layer_norm13ln_bwd_kernelINS_13Kernel_traitsIf6__halfS2_S2_fjLj3072ELj1ELj1ELj4ELj16ENS_18Kernel_traits_baseILj3072EfS2_S2_S2_fjLj128EEEEELb0ELb1ELb0ELb1EEEvNS_9BwdParamsE
        .type           _ZN10layer_norm13ln_bwd_kernelINS_13Kernel_traitsIf6__halfS2_S2_fjLj3072ELj1ELj1ELj4ELj16ENS_18Kernel_traits_baseILj3072EfS2_S2_S2_fjLj128EEEEELb0ELb1ELb0ELb1EEEvNS_9BwdParamsE,@function
        .size           _ZN10layer_norm13ln_bwd_kernelINS_13Kernel_traitsIf6__halfS2_S2_fjLj3072ELj1ELj1ELj4ELj16ENS_18Kernel_traits_baseILj3072EfS2_S2_S2_fjLj128EEEEELb0ELb1ELb0ELb1EEEvNS_9BwdParamsE,(.L_x_9359 - _ZN10layer_norm13ln_bwd_kernelINS_13Kernel_traitsIf6__halfS2_S2_fjLj3072ELj1ELj1ELj4ELj16ENS_18Kernel_traits_baseILj3072EfS2_S2_S2_fjLj128EEEEELb0ELb1ELb0ELb1EEEvNS_9BwdParamsE)
        .other          _ZN10layer_norm13ln_bwd_kernelINS_13Kernel_traitsIf6__halfS2_S2_fjLj3072ELj1ELj1ELj4ELj16ENS_18Kernel_traits_baseILj3072EfS2_S2_S2_fjLj128EEEEELb0ELb1ELb0ELb1EEEvNS_9BwdParamsE,@"STO_CUDA_ENTRY STV_DEFAULT"
_ZN10layer_norm13ln_bwd_kernelINS_13Kernel_traitsIf6__halfS2_S2_fjLj3072ELj1ELj1ELj4ELj16ENS_18Kernel_traits_baseILj3072EfS2_S2_S2_fjLj128EEEEELb0ELb1ELb0ELb1EEEvNS_9BwdParamsE:
.text._ZN10layer_norm13ln_bwd_kernelINS_13Kernel_traitsIf6__halfS2_S2_fjLj3072ELj1ELj1ELj4ELj16ENS_18Kernel_traits_baseILj3072EfS2_S2_S2_fjLj128EEEEELb0ELb1ELb0ELb1EEEvNS_9BwdParamsE:
        /* <DEDUP_REMOVED lines=44> */
.L_x_4986:
        /* <DEDUP_REMOVED lines=55> */
[----:B0-----:R-:W-:-:S02]  /*0630*/  CS2R R144, SRZ ;  /* 0x0000000000907805 */ /* 0x001fc4000001ff00 */
.L_x_4991:
        /* <DEDUP_REMOVED lines=9> */
[----:B------:R-:W-:Y:S02]  /*06d0*/  @P0 LEA R2, P1, R165, c[0x0][0x1c0], 0x1 ;  /* 0x00007000a5020a11 */ /* 0x000fe400078208ff */
[----:B------:R-:W-:Y:S01]  /*06e0*/  MOV R174, 0x4 ;  /* 0x0000000400ae7802 */ /* 0x000fe20000000f00 */
[-C--:B------:R-:W-:Y:S01]  /*06f0*/  IMAD.WIDE.U32 R68, R169, R172.reuse, c[0x0][0x188] ;  /* 0x00006200a9447625 */ /* 0x080fe200078e00ac */
[----:B------:R-:W-:Y:S02]  /*0700*/  @P0 LEA.HI.X R3, R165, c[0x0][0x1c4], R70, 0x1, P1 ;  /* 0x00007100a5030a11 */ /* 0x000fe400008f0c46 */
[C---:B------:R-:W-:Y:S02]  /*0710*/  IADD3 R168, R169.reuse, 0x80, RZ ;  /* 0x00000080a9a87810 */ /* 0x040fe40007ffe0ff */
[C---:B------:R-:W-:Y:S01]  /*0720*/  IADD3 R163, R169.reuse, 0x100, RZ ;  /* 0x00000100a9a37810 */ /* 0x040fe20007ffe0ff */
[----:B------:R0:W2:Y:S01]  /*0730*/  @P0 LDG.E.U16 R179, [R2.64] ;  /* 0x0000000402b30981 */ /* 0x0000a2000c1e1500 */
[----:B------:R-:W-:-:S03]  /*0740*/  IMAD.WIDE.U32 R72, R169, R172, c[0x0][0x208] ;  /* 0x00008200a9487625 */ /* 0x000fc600078e00ac */
[----:B------:R-:W3:Y:S01]  /*0750*/  LDG.E.128 R68, [R68.64] ;  /* 0x0000000444447981 */ /* 0x000ee2000c1e1d00 */
[----:B------:R-:W-:-:S03]  /*0760*/  IMAD.WIDE R176, R165, R174, c[0x0][0x1a0] ;  /* 0x00006800a5b07625 */ /* 0x000fc600078e02ae */
[----:B------:R-:W4:Y:S01]  /*0770*/  LDG.E.128 R72, [R72.64] ;  /* 0x0000000448487981 */ /* 0x000f22000c1e1d00 */
[----:B------:R-:W-:-:S03]  /*0780*/  IMAD.WIDE.U32 R76, R168, R172, c[0x0][0x188] ;  /* 0x00006200a84c7625 */ /* 0x000fc600078e00ac */
[----:B------:R3:W4:Y:S01]  /*0790*/  LDG.E R180, [R176.64] ;  /* 0x00000004b0b47981 */ /* 0x000722000c1e1900 */
[----:B------:R-:W-:-:S03]  /*07a0*/  IMAD.WIDE.U32 R80, R168, R172, c[0x0][0x208] ;  /* 0x00008200a8507625 */ /* 0x000fc600078e00ac */
[----:B------:R-:W4:Y:S01]  /*07b0*/  LDG.E.128 R76, [R76.64] ;  /* 0x000000044c4c7981 */ /* 0x000f22000c1e1d00 */
[----:B------:R-:W-:-:S03]  /*07c0*/  IMAD.WIDE.U32 R84, R163, R172, c[0x0][0x188] ;  /* 0x00006200a3547625 */ /* 0x000fc600078e00ac */
[----:B------:R-:W4:Y:S01]  /*07d0*/  LDG.E.128 R80, [R80.64] ;  /* 0x0000000450507981 */ /* 0x000f22000c1e1d00 */
[----:B------:R-:W-:-:S03]  /*07e0*/  IMAD.WIDE R174, R165, R174, c[0x0][0x1a8] ;  /* 0x00006a00a5ae7625 */ /* 0x000fc600078e02ae */
[----:B------:R-:W4:Y:S04]  /*07f0*/  LDG.E.128 R84, [R84.64] ;  /* 0x0000000454547981 */ /* 0x000f28000c1e1d00 */
[----:B------:R1:W4:Y:S01]  /*0800*/  LDG.E R166, [R174.64] ;  /* 0x00000004aea67981 */ /* 0x000322000c1e1900 */
[----:B------:R-:W-:-:S06]  /*0810*/  IMAD.WIDE.U32 R88, R163, R172, c[0x0][0x208] ;  /* 0x00008200a3587625 */ /* 0x000fcc00078e00ac */
[----:B------:R-:W4:Y:S01]  /*0820*/  LDG.E.128 R88, [R88.64] ;  /* 0x0000000458587981 */ /* 0x000f22000c1e1d00 */
[----:B------:R-:W-:-:S04]  /*0830*/  ISETP.NE.U32.AND P1, PT, RZ, c[0x0][0x218], PT ;  /* 0x00008600ff007a0c */ /* 0x000fc80003f25070 */
[----:B------:R-:W-:Y:S01]  /*0840*/  ISETP.NE.AND.EX P1, PT, RZ, c[0x0][0x21c], PT, P1 ;  /* 0x00008700ff007a0c */ /* 0x000fe20003f25310 */
[----:B------:R-:W-:Y:S01]  /*0850*/  ULDC.U8 UR6, c[0x0][0x1f0] ;  /* 0x00007c0000067ab9 */ /* 0x000fe20000000000 */
[----:B------:R-:W-:Y:S02]  /*0860*/  MOV R167, 0x3f800000 ;  /* 0x3f80000000a77802 */ /* 0x000fe40000000f00 */
[----:B------:R-:W-:-:S09]  /*0870*/  LOP3.LUT P2, RZ, R178, 0xff, RZ, 0xc0, !PT ;  /* 0x000000ffb2ff7812 */ /* 0x000fd2000784c0ff */
[----:B0-----:R-:W-:-:S04]  /*0880*/  @P1 IMAD.WIDE.U32 R2, R169, R172, c[0x0][0x218] ;  /* 0x00008600a9021625 */ /* 0x001fc800078e00ac */
[-C--:B------:R-:W-:Y:S01]  /*0890*/  @P1 IMAD.WIDE.U32 R170, R168, R172.reuse, c[0x0][0x218] ;  /* 0x00008600a8aa1625 */ /* 0x080fe200078e00ac */
[----:B-----5:R0:W5:Y:S03]  /*08a0*/  @P1 LDG.E.128 R52, [R2.64] ;  /* 0x0000000402341981 */ /* 0x020166000c1e1d00 */
[----:B------:R-:W-:Y:S01]  /*08b0*/  @P1 IMAD.WIDE.U32 R172, R163, R172, c[0x0][0x218] ;  /* 0x00008600a3ac1625 */ /* 0x000fe200078e00ac */
[----:B------:R0:W5:Y:S04]  /*08c0*/  @P1 LDG.E.128 R56, [R170.64] ;  /* 0x00000004aa381981 */ /* 0x000168000c1e1d00 */
[----:B------:R0:W5:Y:S01]  /*08d0*/  @P1 LDG.E.128 R60, [R172.64] ;  /* 0x00000004ac3c1981 */ /* 0x000162000c1e1d00 */
[----:B------:R-:W-:Y:S01]  /*08e0*/  LOP3.LUT P3, RZ, R0, 0x1f, RZ, 0xc0, !PT ;  /* 0x0000001f00ff7812 */ /* 0x000fe2000786c0ff */
[----:B--2---:R-:W-:Y:S01]  /*08f0*/  @P0 HADD2.F32 R167, -RZ, R179.H0_H0 ;  /* 0x200000b3ffa70230 */ /* 0x004fe20000004100 */
[----:B------:R-:W-:Y:S01]  /*0900*/  ISETP.NE.AND P0, PT, RZ, UR6, PT ;  /* 0x00000006ff007c0c */ /* 0x000fe2000bf05270 */
[----:B---3--:R-:W-:-:S02]  /*0910*/  HADD2.F32 R176, -RZ, R69.H0_H0 ;  /* 0x20000045ffb07230 */ /* 0x008fc40000004100 */
[--C-:B-1----:R-:W-:Y:S02]  /*0920*/  HADD2.F32 R175, -RZ, R68.reuse.H1_H1 ;  /* 0x30000044ffaf7230 */ /* 0x102fe40000004100 */
[----:B------:R-:W-:Y:S02]  /*0930*/  HADD2.F32 R69, -RZ, R69.H1_H1 ;  /* 0x30000045ff457230 */ /* 0x000fe40000004100 */
[----:B------:R-:W-:Y:S01]  /*0940*/  HADD2.F32 R174, -RZ, R68.H0_H0 ;  /* 0x20000044ffae7230 */ /* 0x000fe20000004100 */
[----:B----4-:R-:W-:Y:S01]  /*0950*/  FSEL R215, R180, RZ, !P0 ;  /* 0x000000ffb4d77208 */ /* 0x010fe20004000000 */
[--C-:B------:R-:W-:Y:S02]  /*0960*/  HADD2.F32 R189, -RZ, R75.reuse.H0_H0 ;  /* 0x2000004bffbd7230 */ /* 0x100fe40000004100 */
[----:B------:R-:W-:Y:S02]  /*0970*/  HADD2.F32 R184, -RZ, R75.H1_H1 ;  /* 0x3000004bffb87230 */ /* 0x000fe40000004100 */
[----:B------:R-:W-:-:S02]  /*0980*/  HADD2.F32 R177, -RZ, R70.H0_H0 ;  /* 0x20000046ffb17230 */ /* 0x000fc40000004100 */
[----:B0-----:R-:W-:Y:S02]  /*0990*/  HADD2.F32 R2, -RZ, R70.H1_H1 ;  /* 0x30000046ff027230 */ /* 0x001fe40000004100 */
[----:B------:R-:W-:Y:S02]  /*09a0*/  HADD2.F32 R75, -RZ, R76.H0_H0 ;  /* 0x2000004cff4b7230 */ /* 0x000fe40000004100 */
[--C-:B------:R-:W-:Y:S02]  /*09b0*/  HADD2.F32 R195, -RZ, R82.reuse.H0_H0 ;  /* 0x20000052ffc37230 */ /* 0x100fe40000004100 */
[----:B------:R-:W-:Y:S02]  /*09c0*/  HADD2.F32 R196, -RZ, R82.H1_H1 ;  /* 0x30000052ffc47230 */ /* 0x000fe40000004100 */
[--C-:B------:R-:W-:Y:S02]  /*09d0*/  HADD2.F32 R183, -RZ, R73.reuse.H0_H0 ;  /* 0x20000049ffb77230 */ /* 0x100fe40000004100 */
[----:B------:R-:W-:-:S02]  /*09e0*/  HADD2.F32 R70, -RZ, R73.H1_H1 ;  /* 0x30000049ff467230 */ /* 0x000fc40000004100 */
[----:B------:R-:W-:Y:S02]  /*09f0*/  HADD2.F32 R76, -RZ, R76.H1_H1 ;  /* 0x3000004cff4c7230 */ /* 0x000fe40000004100 */
[--C-:B------:R-:W-:Y:S02]  /*0a00*/  HADD2.F32 R173, -RZ, R78.reuse.H0_H0 ;  /* 0x2000004effad7230 */ /* 0x100fe40000004100 */
[----:B------:R-:W-:Y:S02]  /*0a10*/  HADD2.F32 R82, -RZ, R85.H0_H0 ;  /* 0x20000055ff527230 */ /* 0x000fe40000004100 */
[----:B------:R-:W-:Y:S02]  /*0a20*/  HADD2.F32 R78, -RZ, R78.H1_H1 ;  /* 0x3000004eff4e7230 */ /* 0x000fe40000004100 */
[--C-:B------:R-:W-:Y:S02]  /*0a30*/  HADD2.F32 R178, -RZ, R79.reuse.H0_H0 ;  /* 0x2000004fffb27230 */ /* 0x100fe40000004100 */
[----:B------:R-:W-:Y:S01]  /*0a40*/  HADD2.F32 R179, -RZ, R79.H1_H1 ;  /* 0x3000004fffb37230 */ /* 0x000fe20000004100 */
[----:B------:R-:W-:Y:S01]  /*0a50*/  FADD.FTZ R79, -R215, R175 ;  /* 0x000000afd74f7221 */ /* 0x000fe20000010100 */
[----:B------:R-:W-:-:S02]  /*0a60*/  HADD2.F32 R188, -RZ, R80.H0_H0 ;  /* 0x20000050ffbc7230 */ /* 0x000fc40000004100 */
[----:B------:R-:W-:Y:S02]  /*0a70*/  HADD2.F32 R172, -RZ, R80.H1_H1 ;  /* 0x30000050ffac7230 */ /* 0x000fe40000004100 */
[--C-:B------:R-:W-:Y:S02]  /*0a80*/  HADD2.F32 R73, -RZ, R83.reuse.H0_H0 ;  /* 0x20000053ff497230 */ /* 0x100fe40000004100 */
[----:B------:R-:W-:Y:S01]  /*0a90*/  HADD2.F32 R68, -RZ, R83.H1_H1 ;  /* 0x30000053ff447230 */ /* 0x000fe20000004100 */
[C---:B------:R-:W-:Y:S01]  /*0aa0*/  FADD.FTZ R83, -R215.reuse, R69 ;  /* 0x00000045d7537221 */ /* 0x040fe20000010100 */
[----:B------:R-:W-:Y:S02]  /*0ab0*/  HADD2.F32 R181, -RZ, R72.H0_H0 ;  /* 0x20000048ffb57230 */ /* 0x000fe40000004100 */
[--C-:B------:R-:W-:Y:S02]  /*0ac0*/  HADD2.F32 R170, -RZ, R77.reuse.H0_H0 ;  /* 0x2000004dffaa7230 */ /* 0x100fe40000004100 */
[----:B------:R-:W-:Y:S01]  /*0ad0*/  HADD2.F32 R171, -RZ, R77.H1_H1 ;  /* 0x3000004dffab7230 */ /* 0x000fe20000004100 */
[----:B------:R-:W-:Y:S01]  /*0ae0*/  FADD.FTZ R77, -R215, R174 ;  /* 0x000000aed74d7221 */ /* 0x000fe20000010100 */
[----:B------:R-:W-:-:S02]  /*0af0*/  HADD2.F32 R80, -RZ, R84.H0_H0 ;  /* 0x20000054ff507230 */ /* 0x000fc40000004100 */
[----:B------:R-:W-:Y:S02]  /*0b00*/  HADD2.F32 R203, -RZ, R84.H1_H1 ;  /* 0x30000054ffcb7230 */ /* 0x000fe40000004100 */
[----:B------:R-:W-:Y:S01]  /*0b10*/  HADD2.F32 R84, -RZ, R85.H1_H1 ;  /* 0x30000055ff547230 */ /* 0x000fe20000004100 */
[C---:B------:R-:W-:Y:S01]  /*0b20*/  FADD.FTZ R85, -R215.reuse, R177 ;  /* 0x000000b1d7557221 */ /* 0x040fe20000010100 */
[----:B------:R-:W-:Y:S01]  /*0b30*/  HADD2.F32 R72, -RZ, R72.H1_H1 ;  /* 0x30000048ff487230 */ /* 0x000fe20000004100 */
[C---:B------:R-:W-:Y:S02]  /*0b40*/  FADD.FTZ R197, -R215.reuse, R76 ;  /* 0x0000004cd7c57221 */ /* 0x040fe40000010100 */
[C---:B------:R-:W-:Y:S02]  /*0b50*/  FADD.FTZ R177, -R215.reuse, R82 ;  /* 0x00000052d7b17221 */ /* 0x040fe40000010100 */
[----:B------:R-:W-:Y:S02]  /*0b60*/  FADD.FTZ R207, -R215, R78 ;  /* 0x0000004ed7cf7221 */ /* 0x000fe40000010100 */
[----:B------:R-:W-:-:S02]  /*0b70*/  FMUL.FTZ R76, R166, R79 ;  /* 0x0000004fa64c7220 */ /* 0x000fc40000410000 */
[C---:B------:R-:W-:Y:S02]  /*0b80*/  FMUL.FTZ R82, R166.reuse, R83 ;  /* 0x00000053a6527220 */ /* 0x040fe40000410000 */
[----:B------:R-:W-:Y:S02]  /*0b90*/  FMUL.FTZ R77, R166, R77 ;  /* 0x0000004da64d7220 */ /* 0x000fe40000410000 */
[----:B------:R-:W-:Y:S01]  /*0ba0*/  FMUL.FTZ R78, R48, R181 ;  /* 0x000000b5304e7220 */ /* 0x000fe20000410000 */
[--C-:B------:R-:W-:Y:S01]  /*0bb0*/  HADD2.F32 R190, -RZ, R81.reuse.H0_H0 ;  /* 0x20000051ffbe7230 */ /* 0x100fe20000004100 */
[----:B------:R-:W-:Y:S01]  /*0bc0*/  FADD.FTZ R160, R72, R160 ;  /* 0x000000a048a07221 */ /* 0x000fe20000010000 */
[----:B------:R-:W-:Y:S01]  /*0bd0*/  HADD2.F32 R194, -RZ, R81.H1_H1 ;  /* 0x30000051ffc27230 */ /* 0x000fe20000004100 */
        /* <DEDUP_REMOVED lines=9> */
[----:B------:R-:W-:Y:S02]  /*0c70*/  FMUL.FTZ R80, R166, R81 ;  /* 0x00000051a6507220 */ /* 0x000fe40000410000 */
[----:B------:R-:W-:Y:S02]  /*0c80*/  FMUL.FTZ R81, R50, R183 ;  /* 0x000000b732517220 */ /* 0x000fe40000410000 */
[----:B------:R-:W-:Y:S02]  /*0c90*/  FADD.FTZ R70, R70, R79 ;  /* 0x0000004f46467221 */ /* 0x000fe40000010000 */
[----:B------:R-:W-:Y:S01]  /*0ca0*/  FFMA.FTZ R72, R76, R79, R72 ;  /* 0x0000004f4c487223 */ /* 0x000fe20000010048 */
[----:B------:R-:W-:Y:S01]  /*0cb0*/  HADD2.F32 R185, -RZ, R74.H0_H0 ;  /* 0x2000004affb97230 */ /* 0x000fe20000004100 */
[----:B------:R-:W-:Y:S01]  /*0cc0*/  FADD.FTZ R70, R70, R81 ;  /* 0x0000005146467221 */ /* 0x000fe20000010000 */
[--C-:B------:R-:W-:Y:S01]  /*0cd0*/  HADD2.F32 R3, -RZ, R71.reuse.H0_H0 ;  /* 0x20000047ff037230 */ /* 0x100fe20000004100 */
[----:B------:R-:W-:Y:S01]  /*0ce0*/  FFMA.FTZ R72, R80, R81, R72 ;  /* 0x0000005150487223 */ /* 0x000fe20000010048 */
[----:B------:R-:W-:Y:S01]  /*0cf0*/  HADD2.F32 R71, -RZ, R71.H1_H1 ;  /* 0x30000047ff477230 */ /* 0x000fe20000004100 */
[C---:B------:R-:W-:Y:S01]  /*0d00*/  FADD.FTZ R201, -R215.reuse, R171 ;  /* 0x000000abd7c97221 */ /* 0x040fe20000010100 */
[----:B------:R-:W-:Y:S01]  /*0d10*/  HADD2.F32 R180, -RZ, R86.H0_H0 ;  /* 0x20000056ffb47230 */ /* 0x000fe20000004100 */
[C---:B------:R-:W-:Y:S01]  /*0d20*/  FADD.FTZ R171, -R215.reuse, R84 ;  /* 0x00000054d7ab7221 */ /* 0x040fe20000010100 */
[----:B------:R-:W-:Y:S01]  /*0d30*/  HADD2.F32 R74, -RZ, R74.H1_H1 ;  /* 0x3000004aff4a7230 */ /* 0x000fe20000004100 */
[----:B------:R-:W-:Y:S01]  /*0d40*/  FMUL.FTZ R84, R166, R85 ;  /* 0x00000055a6547220 */ /* 0x000fe20000410000 */
[--C-:B------:R-:W-:Y:S01]  /*0d50*/  HADD2.F32 R182, -RZ, R87.reuse.H0_H0 ;  /* 0x20000057ffb67230 */ /* 0x100fe20000004100 */
[----:B------:R-:W-:Y:S01]  /*0d60*/  FMUL.FTZ R85, R44, R185 ;  /* 0x000000b92c557220 */ /* 0x000fe20000410000 */
[----:B------:R-:W-:Y:S01]  /*0d70*/  HADD2.F32 R186, -RZ, R87.H1_H1 ;  /* 0x30000057ffba7230 */ /* 0x000fe20000004100 */
[----:B------:R-:W-:-:S02]  /*0d80*/  FADD.FTZ R87, -R215, R2 ;  /* 0x00000002d7577221 */ /* 0x000fc40000010100 */
[----:B------:R-:W-:Y:S02]  /*0d90*/  FADD.FTZ R70, R70, R83 ;  /* 0x0000005346467221 */ /* 0x000fe40000010000 */
[----:B------:R-:W-:Y:S02]  /*0da0*/  FFMA.FTZ R72, R82, R83, R72 ;  /* 0x0000005352487223 */ /* 0x000fe40000010048 */
[C---:B------:R-:W-:Y:S02]  /*0db0*/  FADD.FTZ R187, -R215.reuse, R3 ;  /* 0x00000003d7bb7221 */ /* 0x040fe40000010100 */
[C---:B------:R-:W-:Y:S02]  /*0dc0*/  FADD.FTZ R191, -R215.reuse, R71 ;  /* 0x00000047d7bf7221 */ /* 0x040fe40000010100 */
        /* <DEDUP_REMOVED lines=10> */
[----:B------:R-:W-:Y:S02]  /*0e70*/  FADD.FTZ R199, -R215, R170 ;  /* 0x000000aad7c77221 */ /* 0x000fe40000010100 */
[----:B------:R-:W-:Y:S02]  /*0e80*/  FADD.FTZ R158, R183, R158 ;  /* 0x0000009eb79e7221 */ /* 0x000fe40000010000 */
[----:B------:R-:W-:Y:S02]  /*0e90*/  FFMA.FTZ R159, R80, R183, R159 ;  /* 0x000000b7509f7223 */ /* 0x000fe4000001009f */
[----:B------:R-:W-:-:S02]  /*0ea0*/  FADD.FTZ R193, -R215, R75 ;  /* 0x0000004bd7c17221 */ /* 0x000fc40000010100 */
        /* <DEDUP_REMOVED lines=10> */
[----:B------:R-:W-:Y:S02]  /*0f50*/  FADD.FTZ R211, -R215, R179 ;  /* 0x000000b3d7d37221 */ /* 0x000fe40000010100 */
        /* <DEDUP_REMOVED lines=49> */
[----:B------:R-:W-:-:S02]  /*1270*/  FFMA.FTZ R70, R197, R196, R70 ;  /* 0x000000c4c5467223 */ /* 0x000fc40000010046 */
[C---:B------:R-:W-:Y:S01]  /*1280*/  FADD.FTZ R175, -R215.reuse, R86 ;  /* 0x00000056d7af7221 */ /* 0x040fe20000010100 */
[--C-:B------:R-:W-:Y:S01]  /*1290*/  HADD2.F32 R86, -RZ, R88.reuse.H0_H0 ;  /* 0x20000058ff567230 */ /* 0x100fe20000004100 */
[----:B------:R-:W-:Y:S02]  /*12a0*/  FADD.FTZ R203, -R215, R203 ;  /* 0x000000cbd7cb7221 */ /* 0x000fe40000010100 */
        /* <DEDUP_REMOVED lines=16> */
[C---:B------:R-:W-:Y:S02]  /*13b0*/  FMUL.FTZ R172, R166.reuse, R71 ;  /* 0x00000047a6ac7220 */ /* 0x040fe40000410000 */
[----:B------:R-:W-:Y:S02]  /*13c0*/  FMUL.FTZ R88, R33, R88 ;  /* 0x0000005821587220 */ /* 0x000fe40000410000 */
[----:B------:R-:W-:Y:S02]  /*13d0*/  FADD.FTZ R71, R73, R86 ;  /* 0x0000005649477221 */ /* 0x000fe40000010000 */
[----:B------:R-:W-:Y:S01]  /*13e0*/  FFMA.FTZ R68, R87, R86, R68 ;  /* 0x0000005657447223 */ /* 0x000fe20000010044 */
[--C-:B------:R-:W-:Y:S01]  /*13f0*/  HADD2.F32 R173, -RZ, R90.reuse.H0_H0 ;  /* 0x2000005affad7230 */ /* 0x100fe20000004100 */
[C---:B------:R-:W-:Y:S01]  /*1400*/  FMUL.FTZ R171, R166.reuse, R171 ;  /* 0x000000aba6ab7220 */ /* 0x040fe20000410000 */
[----:B------:R-:W-:Y:S01]  /*1410*/  HADD2.F32 R174, -RZ, R90.H1_H1 ;  /* 0x3000005affae7230 */ /* 0x000fe20000004100 */
[----:B------:R-:W-:Y:S01]  /*1420*/  FMUL.FTZ R90, R166, R177 ;  /* 0x000000b1a65a7220 */ /* 0x000fe20000410000 */
[--C-:B------:R-:W-:Y:S01]  /*1430*/  HADD2.F32 R179, -RZ, R91.reuse.H0_H0 ;  /* 0x2000005bffb37230 */ /* 0x100fe20000004100 */
[----:B------:R-:W-:Y:S01]  /*1440*/  FADD.FTZ R70, R71, R88 ;  /* 0x0000005847467221 */ /* 0x000fe20000010000 */
[----:B------:R-:W-:Y:S01]  /*1450*/  HADD2.F32 R2, -RZ, R91.H1_H1 ;  /* 0x3000005bff027230 */ /* 0x000fe20000004100 */
[----:B------:R-:W-:-:S02]  /*1460*/  FMUL.FTZ R91, R34, R75 ;  /* 0x0000004b225b7220 */ /* 0x000fc40000410000 */
        /* <DEDUP_REMOVED lines=37> */
.L_x_4992:
        /* <DEDUP_REMOVED lines=18> */
.L_x_4993:
        /* <DEDUP_REMOVED lines=20> */
[----:B------:R-:W-:Y:S01]  /*1920*/  FADD.FTZ R68, RZ, R69 ;  /* 0x00000045ff447221 */ /* 0x000fe20000010000 */
[----:B------:R-:W-:Y:S01]  /*1930*/  @P1 HADD2.F32 R69, -RZ, R52.H1_H1 ;  /* 0x30000034ff451230 */ /* 0x000fe20000004100 */
[----:B------:R-:W-:Y:S02]  /*1940*/  FADD.FTZ R203, R70, R203 ;  /* 0x000000cb46cb7221 */ /* 0x000fe40000010000 */
[----:B------:R-:W-:Y:S01]  /*1950*/  FADD.FTZ R68, R71, R68 ;  /* 0x0000004447447221 */ /* 0x000fe20000010000 */
[----:B------:R-:W-:Y:S01]  /*1960*/  @P1 HADD2.F32 R71, -RZ, R53.H0_H0 ;  /* 0x20000035ff471230 */ /* 0x000fe20000004100 */
[----:B-1----:R-:W-:-:S02]  /*1970*/  FADD.FTZ R203, R203, R72 ;  /* 0x00000048cbcb7221 */ /* 0x002fc40000010000 */
[----:B------:R-:W-:Y:S02]  /*1980*/  FADD.FTZ R68, R68, R73 ;  /* 0x0000004944447221 */ /* 0x000fe40000010000 */
[----:B------:R-:W-:Y:S02]  /*1990*/  FADD.FTZ R74, R74, R203 ;  /* 0x000000cb4a4a7221 */ /* 0x000fe40000010000 */
[----:B------:R-:W-:Y:S01]  /*19a0*/  FADD.FTZ R68, R75, R68 ;  /* 0x000000444b447221 */ /* 0x000fe20000010000 */
[----:B------:R-:W-:Y:S01]  /*19b0*/  @P1 HADD2.F32 R75, -RZ, R55.H1_H1 ;  /* 0x30000037ff4b1230 */ /* 0x000fe20000004100 */
        /* <DEDUP_REMOVED lines=11> */
[-CC-:B------:R-:W-:Y:S02]  /*1a70*/  FFMA.FTZ R76, R76, R202.reuse, R203.reuse ;  /* 0x000000ca4c4c7223 */ /* 0x180fe400000100cb */
[-C--:B------:R-:W-:Y:S02]  /*1a80*/  FFMA.FTZ R82, R82, R202.reuse, R203 ;  /* 0x000000ca52527223 */ /* 0x080fe400000100cb */
[----:B------:R-:W-:Y:S01]  /*1a90*/  @P1 FADD.FTZ R78, R78, R3 ;  /* 0x000000034e4e1221 */ /* 0x000fe20000010000 */
[----:B------:R-:W-:Y:S01]  /*1aa0*/  @P1 HADD2.F32 R3, -RZ, R52.H0_H0 ;  /* 0x20000034ff031230 */ /* 0x000fe20000004100 */
[----:B------:R-:W-:Y:S02]  /*1ab0*/  FADD.FTZ R81, R81, -R80 ;  /* 0x8000005051517221 */ /* 0x000fe40000010000 */
[----:B------:R-:W-:Y:S02]  /*1ac0*/  FFMA.FTZ R183, R183, R202, R203 ;  /* 0x000000cab7b77223 */ /* 0x000fe400000100cb */
[----:B------:R-:W-:-:S02]  /*1ad0*/  FMUL.FTZ R2, R166, R77 ;  /* 0x0000004da6027220 */ /* 0x000fc40000410000 */
[----:B------:R-:W-:Y:S02]  /*1ae0*/  FADD.FTZ R79, R79, -R76 ;  /* 0x8000004c4f4f7221 */ /* 0x000fe40000010000 */
[-CC-:B------:R-:W-:Y:S02]  /*1af0*/  FFMA.FTZ R180, R180, R202.reuse, R203.reuse ;  /* 0x000000cab4b47223 */ /* 0x180fe400000100cb */
[-CC-:B------:R-:W-:Y:S02]  /*1b00*/  FFMA.FTZ R186, R186, R202.reuse, R203.reuse ;  /* 0x000000cababa7223 */ /* 0x180fe400000100cb */
[----:B------:R-:W-:Y:S02]  /*1b10*/  FADD.FTZ R73, R83, -R82 ;  /* 0x8000005253497221 */ /* 0x000fe40000010000 */
[----:B------:R-:W-:Y:S02]  /*1b20*/  FFMA.FTZ R84, R84, R202, R203 ;  /* 0x000000ca54547223 */ /* 0x000fe400000100cb */
[----:B------:R-:W-:-:S02]  /*1b30*/  FMUL.FTZ R74, R166, R81 ;  /* 0x00000051a64a7220 */ /* 0x000fc40000410000 */
[----:B------:R-:W-:Y:S02]  /*1b40*/  FFMA.FTZ R187, R187, R202, R203 ;  /* 0x000000cabbbb7223 */ /* 0x000fe400000100cb */
[----:B------:R-:W-:Y:S02]  /*1b50*/  FADD.FTZ R183, R184, -R183 ;  /* 0x800000b7b8b77221 */ /* 0x000fe40000010000 */
[----:B------:R-:W-:Y:S01]  /*1b60*/  @P1 FADD.FTZ R2, R2, R3 ;  /* 0x0000000302021221 */ /* 0x000fe20000010000 */
[----:B------:R-:W-:Y:S01]  /*1b70*/  @P1 HADD2.F32 R3, -RZ, R53.H1_H1 ;  /* 0x30000035ff031230 */ /* 0x000fe20000004100 */
[----:B------:R-:W-:Y:S01]  /*1b80*/  FADD.FTZ R181, R181, -R180 ;  /* 0x800000b4b5b57221 */ /* 0x000fe20000010000 */
[----:B------:R-:W-:Y:S01]  /*1b90*/  HFMA2.MMA R180, -RZ, RZ, 0, 9.5367431640625e-07 ;  /* 0x00000010ffb47435 */ /* 0x000fe200000001ff */
[----:B------:R-:W-:Y:S02]  /*1ba0*/  FADD.FTZ R191, R191, -R186 ;  /* 0x800000babfbf7221 */ /* 0x000fe40000010000 */
[----:B------:R-:W-:-:S02]  /*1bb0*/  FMUL.FTZ R184, R166, R79 ;  /* 0x0000004fa6b87220 */ /* 0x000fc40000410000 */
[----:B------:R-:W-:Y:S01]  /*1bc0*/  FMUL.FTZ R186, R166, R73 ;  /* 0x00000049a6ba7220 */ /* 0x000fe20000410000 */
[----:B------:R-:W-:Y:S01]  /*1bd0*/  @P1 HADD2.F32 R73, -RZ, R57.H1_H1 ;  /* 0x30000039ff491230 */ /* 0x000fe20000004100 */
[----:B------:R-:W-:Y:S02]  /*1be0*/  FADD.FTZ R85, R85, -R84 ;  /* 0x8000005455557221 */ /* 0x000fe40000010000 */
[-CC-:B------:R-:W-:Y:S02]  /*1bf0*/  FFMA.FTZ R189, R189, R202.reuse, R203.reuse ;  /* 0x000000cabdbd7223 */ /* 0x180fe400000100cb */
[----:B------:R-:W-:Y:S02]  /*1c00*/  FFMA.FTZ R193, R193, R202, R203 ;  /* 0x000000cac1c17223 */ /* 0x000fe400000100cb */
[----:B------:R-:W-:Y:S01]  /*1c10*/  @P1 FADD.FTZ R74, R74, R71 ;  /* 0x000000474a4a1221 */ /* 0x000fe20000010000 */
[----:B------:R-:W-:Y:S01]  /*1c20*/  @P1 HADD2.F32 R71, -RZ, R54.H1_H1 ;  /* 0x30000036ff471230 */ /* 0x000fe20000004100 */
[----:B------:R-:W-:-:S02]  /*1c30*/  FADD.FTZ R187, R188, -R187 ;  /* 0x800000bbbcbb7221 */ /* 0x000fc40000010000 */
[----:B------:R-:W-:Y:S01]  /*1c40*/  @P1 FADD.FTZ R184, R184, R69 ;  /* 0x00000045b8b81221 */ /* 0x000fe20000010000 */
[----:B------:R-:W-:Y:S01]  /*1c50*/  @P1 HADD2.F32 R69, -RZ, R54.H0_H0 ;  /* 0x20000036ff451230 */ /* 0x000fe20000004100 */
[----:B------:R-:W-:Y:S01]  /*1c60*/  FMUL.FTZ R188, R166, R181 ;  /* 0x000000b5a6bc7220 */ /* 0x000fe20000410000 */
[----:B------:R-:W-:Y:S01]  /*1c70*/  @P0 F2FP.PACK_AB R70, RZ, R74 ;  /* 0x0000004aff46023e */ /* 0x000fe200000000ff */
[----:B------:R-:W-:Y:S01]  /*1c80*/  FFMA.FTZ R192, R192, R202, R203 ;  /* 0x000000cac0c07223 */ /* 0x000fe200000100cb */
[----:B------:R-:W-:Y:S01]  /*1c90*/  @P0 F2FP.PACK_AB R72, RZ, R184 ;  /* 0x000000b8ff48023e */ /* 0x000fe200000000ff */
[----:B------:R-:W-:Y:S01]  /*1ca0*/  FMUL.FTZ R182, R166, R183 ;  /* 0x000000b7a6b67220 */ /* 0x000fe20000410000 */
[----:B------:R-:W-:Y:S01]  /*1cb0*/  @P0 PRMT R65, R70, 0x7610, R65 ;  /* 0x0000761046410816 */ /* 0x000fe20000000041 */
[----:B------:R-:W-:Y:S01]  /*1cc0*/  @P1 FADD.FTZ R186, R186, R3 ;  /* 0x00000003baba1221 */ /* 0x000fe20000010000 */
[----:B------:R-:W-:Y:S01]  /*1cd0*/  @P1 HADD2.F32 R3, -RZ, R56.H0_H0 ;  /* 0x20000038ff031230 */ /* 0x000fe20000004100 */
[----:B------:R-:W-:-:S02]  /*1ce0*/  FADD.FTZ R189, R190, -R189 ;  /* 0x800000bdbebd7221 */ /* 0x000fc40000010000 */
[----:B------:R-:W-:Y:S02]  /*1cf0*/  FADD.FTZ R193, R194, -R193 ;  /* 0x800000c1c2c17221 */ /* 0x000fe40000010000 */
[C---:B------:R-:W-:Y:S02]  /*1d00*/  FMUL.FTZ R76, R166.reuse, R85 ;  /* 0x00000055a64c7220 */ /* 0x040fe40000410000 */
[----:B------:R-:W-:Y:S02]  /*1d10*/  FMUL.FTZ R84, R166, R187 ;  /* 0x000000bba6547220 */ /* 0x000fe40000410000 */
[----:B------:R-:W-:Y:S01]  /*1d20*/  @P1 FADD.FTZ R188, R188, R71 ;  /* 0x00000047bcbc1221 */ /* 0x000fe20000010000 */
[----:B------:R-:W-:Y:S01]  /*1d30*/  @P1 HADD2.F32 R71, -RZ, R57.H0_H0 ;  /* 0x20000039ff471230 */ /* 0x000fe20000004100 */
[----:B------:R-:W-:Y:S02]  /*1d40*/  FADD.FTZ R195, R195, -R192 ;  /* 0x800000c0c3c37221 */ /* 0x000fe40000010000 */
[----:B------:R-:W-:Y:S01]  /*1d50*/  @P1 FADD.FTZ R182, R182, R75 ;  /* 0x0000004bb6b61221 */ /* 0x000fe20000010000 */
[----:B------:R-:W-:Y:S01]  /*1d60*/  @P0 F2FP.PACK_AB R75, RZ, R186 ;  /* 0x000000baff4b023e */ /* 0x000fe200000000ff */
[----:B------:R-:W-:Y:S01]  /*1d70*/  @P1 FADD.FTZ R76, R76, R69 ;  /* 0x000000454c4c1221 */ /* 0x000fe20000010000 */
[----:B------:R-:W-:Y:S01]  /*1d80*/  @P1 HADD2.F32 R69, -RZ, R56.H1_H1 ;  /* 0x30000038ff451230 */ /* 0x000fe20000004100 */
[C---:B------:R-:W-:Y:S01]  /*1d90*/  FMUL.FTZ R192, R166.reuse, R189 ;  /* 0x000000bda6c07220 */ /* 0x040fe20000410000 */
[----:B------:R-:W-:Y:S01]  /*1da0*/  @P0 F2FP.PACK_AB R82, RZ, R188 ;  /* 0x000000bcff52023e */ /* 0x000fe200000000ff */
[----:B------:R-:W-:Y:S01]  /*1db0*/  FMUL.FTZ R194, R166, R193 ;  /* 0x000000c1a6c27220 */ /* 0x000fe20000410000 */
[----:B------:R-:W-:Y:S01]  /*1dc0*/  @P0 F2FP.PACK_AB R80, RZ, R182 ;  /* 0x000000b6ff50023e */ /* 0x000fe200000000ff */
[----:B------:R-:W-:Y:S01]  /*1dd0*/  @P1 FADD.FTZ R84, R84, R3 ;  /* 0x0000000354541221 */ /* 0x000fe20000010000 */
[----:B------:R-:W-:Y:S01]  /*1de0*/  @P0 F2FP.PACK_AB R3, RZ, R2 ;  /* 0x00000002ff03023e */ /* 0x000fe200000000ff */
[----:B------:R-:W-:-:S02]  /*1df0*/  FMUL.FTZ R190, R166, R191 ;  /* 0x000000bfa6be7220 */ /* 0x000fc40000410000 */
[-C--:B------:R-:W-:Y:S01]  /*1e00*/  FMUL.FTZ R183, R2, R167.reuse ;  /* 0x000000a702b77220 */ /* 0x080fe20000410000 */
[----:B------:R-:W-:Y:S01]  /*1e10*/  @P0 PRMT R64, R3, 0x7610, R64 ;  /* 0x0000761003400816 */ /* 0x000fe20000000040 */
[-C--:B------:R-:W-:Y:S02]  /*1e20*/  FMUL.FTZ R184, R184, R167.reuse ;  /* 0x000000a7b8b87220 */ /* 0x080fe40000410000 */
[-C--:B------:R-:W-:Y:S02]  /*1e30*/  FMUL.FTZ R185, R74, R167.reuse ;  /* 0x000000a74ab97220 */ /* 0x080fe40000410000 */
[-C--:B------:R-:W-:Y:S02]  /*1e40*/  FMUL.FTZ R186, R186, R167.reuse ;  /* 0x000000a7baba7220 */ /* 0x080fe40000410000 */
[----:B------:R-:W-:Y:S01]  /*1e50*/  @P1 FADD.FTZ R192, R192, R71 ;  /* 0x00000047c0c01221 */ /* 0x000fe20000010000 */
[----:B------:R-:W-:Y:S01]  /*1e60*/  @P0 F2FP.PACK_AB R71, RZ, R78 ;  /* 0x0000004eff47023e */ /* 0x000fe200000000ff */
[----:B------:R-:W-:Y:S01]  /*1e70*/  @P1 FADD.FTZ R194, R194, R73 ;  /* 0x00000049c2c21221 */ /* 0x000fe20000010000 */
[----:B------:R-:W-:Y:S01]  /*1e80*/  @P0 F2FP.PACK_AB R73, RZ, R76 ;  /* 0x0000004cff49023e */ /* 0x000fe200000000ff */
[-C--:B------:R-:W-:Y:S01]  /*1e90*/  FMUL.FTZ R187, R76, R167.reuse ;  /* 0x000000a74cbb7220 */ /* 0x080fe20000410000 */
[----:B------:R-:W-:Y:S01]  /*1ea0*/  @P0 PRMT R67, R71, 0x7610, R67 ;  /* 0x0000761047430816 */ /* 0x000fe20000000043 */
[----:B------:R-:W-:-:S02]  /*1eb0*/  FMUL.FTZ R188, R188, R167 ;  /* 0x000000a7bcbc7220 */ /* 0x000fc40000410000 */
[-C--:B------:R-:W-:Y:S02]  /*1ec0*/  FMUL.FTZ R181, R78, R167.reuse ;  /* 0x000000a74eb57220 */ /* 0x080fe40000410000 */
[----:B------:R-:W-:Y:S02]  /*1ed0*/  FMUL.FTZ R182, R182, R167 ;  /* 0x000000a7b6b67220 */ /* 0x000fe40000410000 */
[----:B------:R-:W-:Y:S02]  /*1ee0*/  @P1 FADD.FTZ R190, R190, R69 ;  /* 0x00000045bebe1221 */ /* 0x000fe40000010000 */
[----:B------:R-:W-:Y:S01]  /*1ef0*/  IMAD.WIDE.U32 R68, R169, R180, c[0x0][0x170] ;  /* 0x00005c00a9447625 */ /* 0x000fe200078e00b4 */
[----:B------:R-:W-:-:S03]  /*1f00*/  @P0 PRMT R66, R73, 0x7610, R66 ;  /* 0x0000761049420816 */ /* 0x000fc60000000042 */
[----:B------:R-:W-:Y:S02]  /*1f10*/  FMUL.FTZ R76, R24, R183 ;  /* 0x000000b7184c7220 */ /* 0x000fe40000410000 */
[----:B------:R-:W-:Y:S01]  /*1f20*/  FMUL.FTZ R77, R26, R185 ;  /* 0x000000b91a4d7220 */ /* 0x000fe20000410000 */
[----:B------:R-:W2:Y:S01]  /*1f30*/  LDG.E.128 R68, [R68.64] ;  /* 0x0000000444447981 */ /* 0x000ea2000c1e1d00 */
[----:B------:R-:W-:Y:S02]  /*1f40*/  FMUL.FTZ R2, R27, R186 ;  /* 0x000000ba1b027220 */ /* 0x000fe40000410000 */
[----:B------:R-:W-:Y:S02]  /*1f50*/  FMUL.FTZ R3, R25, R184 ;  /* 0x000000b819037220 */ /* 0x000fe40000410000 */
[----:B------:R-:W-:Y:S02]  /*1f60*/  FMUL.FTZ R78, R20, R187 ;  /* 0x000000bb144e7220 */ /* 0x000fe40000410000 */
[----:B------:R-:W-:-:S02]  /*1f70*/  FMUL.FTZ R81, R21, R188 ;  /* 0x000000bc15517220 */ /* 0x000fc40000410000 */
[----:B------:R-:W-:Y:S02]  /*1f80*/  FMUL.FTZ R79, R22, R181 ;  /* 0x000000b5164f7220 */ /* 0x000fe40000410000 */
[----:B------:R-:W-:Y:S01]  /*1f90*/  FMUL.FTZ R74, R23, R182 ;  /* 0x000000b6174a7220 */ /* 0x000fe20000410000 */
[----:B------:R-:W-:Y:S01]  /*1fa0*/  F2FP.PACK_AB R77, R2, R77 ;  /* 0x0000004d024d723e */ /* 0x000fe200000000ff */
[----:B------:R-:W-:Y:S01]  /*1fb0*/  FFMA.FTZ R83, R197, R202, R203 ;  /* 0x000000cac5537223 */ /* 0x000fe200000100cb */
[----:B------:R-:W-:Y:S01]  /*1fc0*/  F2FP.PACK_AB R76, R3, R76 ;  /* 0x0000004c034c723e */ /* 0x000fe200000000ff */
[----:B------:R-:W-:Y:S01]  /*1fd0*/  @P0 IMAD.WIDE.U32 R2, R169, R180, c[0x0][0x258] ;  /* 0x00009600a9020625 */ /* 0x000fe200078e00b4 */
[----:B------:R-:W-:Y:S02]  /*1fe0*/  F2FP.PACK_AB R78, R81, R78 ;  /* 0x0000004e514e723e */ /* 0x000fe400000000ff */
[----:B------:R-:W-:Y:S01]  /*1ff0*/  @P0 PRMT R67, R67, 0x5410, R80 ;  /* 0x0000541043430816 */ /* 0x000fe20000000050 */
[----:B------:R-:W-:Y:S01]  /*2000*/  IMAD.WIDE.U32 R80, R169, R180, c[0x0][0x248] ;  /* 0x00009200a9507625 */ /* 0x000fe200078e00b4 */
[----:B------:R-:W-:-:S02]  /*2010*/  @P0 PRMT R64, R64, 0x5410, R72 ;  /* 0x0000541040400816 */ /* 0x000fc40000000048 */
[----:B------:R-:W-:Y:S01]  /*2020*/  @P0 PRMT R65, R65, 0x5410, R75 ;  /* 0x0000541041410816 */ /* 0x000fe2000000004b */
[----:B------:R-:W-:Y:S01]  /*2030*/  IMAD.WIDE.U32 R72, R168, R180, c[0x0][0x170] ;  /* 0x00005c00a8487625 */ /* 0x000fe200078e00b4 */
[----:B------:R-:W-:Y:S02]  /*2040*/  @P0 PRMT R66, R66, 0x5410, R82 ;  /* 0x0000541042420816 */ /* 0x000fe40000000052 */
[----:B------:R-:W-:Y:S01]  /*2050*/  F2FP.PACK_AB R79, R74, R79 ;  /* 0x0000004f4a4f723e */ /* 0x000fe200000000ff */
[-CC-:B------:R-:W-:Y:S02]  /*2060*/  FFMA.FTZ R198, R198, R202.reuse, R203.reuse ;  /* 0x000000cac6c67223 */ /* 0x180fe400000100cb */
[----:B------:R-:W-:Y:S01]  /*2070*/  @P0 STG.E.128 [R2.64], R64 ;  /* 0x0000004002000986 */ /* 0x000fe2000c101d04 */
[----:B------:R-:W-:Y:S02]  /*2080*/  FFMA.FTZ R201, R201, R202, R203 ;  /* 0x000000cac9c97223 */ /* 0x000fe400000100cb */
[----:B------:R-:W-:Y:S01]  /*2090*/  FADD.FTZ R83, R196, -R83 ;  /* 0x80000053c4537221 */ /* 0x000fe20000010000 */
[----:B------:R0:W-:Y:S01]  /*20a0*/  STG.E.128 [R80.64], R76 ;  /* 0x0000004c50007986 */ /* 0x0001e2000c101d04 */
[----:B------:R-:W-:Y:S01]  /*20b0*/  FADD.FTZ R199, R199, -R198 ;  /* 0x800000c6c7c77221 */ /* 0x000fe20000010000 */
[--C-:B------:R-:W-:Y:S01]  /*20c0*/  @P1 HADD2.F32 R189, -RZ, R58.reuse.H1_H1 ;  /* 0x3000003affbd1230 */ /* 0x100fe20000004100 */
[----:B------:R-:W-:Y:S01]  /*20d0*/  FADD.FTZ R201, R200, -R201 ;  /* 0x800000c9c8c97221 */ /* 0x000fe20000010000 */
[----:B------:R-:W3:Y:S01]  /*20e0*/  LDG.E.128 R72, [R72.64] ;  /* 0x0000000448487981 */ /* 0x000ee2000c1e1d00 */
[C---:B------:R-:W-:Y:S01]  /*20f0*/  FMUL.FTZ R196, R166.reuse, R83 ;  /* 0x00000053a6c47220 */ /* 0x040fe20000410000 */
[--C-:B------:R-:W-:Y:S01]  /*2100*/  @P1 HADD2.F32 R191, -RZ, R59.reuse.H0_H0 ;  /* 0x2000003bffbf1230 */ /* 0x100fe20000004100 */
[C---:B------:R-:W-:Y:S01]  /*2110*/  FMUL.FTZ R198, R166.reuse, R199 ;  /* 0x000000c7a6c67220 */ /* 0x040fe20000410000 */
[----:B------:R-:W-:Y:S01]  /*2120*/  @P1 HADD2.F32 R193, -RZ, R59.H1_H1 ;  /* 0x3000003bffc11230 */ /* 0x000fe20000004100 */
[C---:B------:R-:W-:Y:S01]  /*2130*/  FMUL.FTZ R200, R166.reuse, R201 ;  /* 0x000000c9a6c87220 */ /* 0x040fe20000410000 */
[----:B------:R-:W-:Y:S01]  /*2140*/  @P1 HADD2.F32 R85, -RZ, R58.H0_H0 ;  /* 0x2000003aff551230 */ /* 0x000fe20000004100 */
[----:B------:R-:W-:-:S02]  /*2150*/  FMUL.FTZ R82, R166, R195 ;  /* 0x000000c3a6527220 */ /* 0x000fc40000410000 */
[----:B------:R-:W-:Y:S02]  /*2160*/  @P1 FADD.FTZ R196, R196, R189 ;  /* 0x000000bdc4c41221 */ /* 0x000fe40000010000 */
[----:B------:R-:W-:Y:S02]  /*2170*/  @P1 FADD.FTZ R198, R198, R191 ;  /* 0x000000bfc6c61221 */ /* 0x000fe40000010000 */
[----:B------:R-:W-:Y:S01]  /*2180*/  @P1 FADD.FTZ R200, R200, R193 ;  /* 0x000000c1c8c81221 */ /* 0x000fe20000010000 */
[----:B0-----:R-:W-:Y:S01]  /*2190*/  @P0 F2FP.PACK_AB R80, RZ, R192 ;  /* 0x000000c0ff50023e */ /* 0x001fe200000000ff */
[----:B------:R-:W-:Y:S01]  /*21a0*/  @P1 FADD.FTZ R82, R82, R85 ;  /* 0x0000005552521221 */ /* 0x000fe20000010000 */
[----:B------:R-:W-:Y:S01]  /*21b0*/  @P0 F2FP.PACK_AB R81, RZ, R194 ;  /* 0x000000c2ff51023e */ /* 0x000fe200000000ff */
[-C--:B------:R-:W-:Y:S01]  /*21c0*/  FMUL.FTZ R191, R192, R167.reuse ;  /* 0x000000a7c0bf7220 */ /* 0x080fe20000410000 */
[----:B------:R-:W-:Y:S01]  /*21d0*/  @P0 F2FP.PACK_AB R197, RZ, R196 ;  /* 0x000000c4ffc5023e */ /* 0x000fe200000000ff */
[----:B------:R-:W-:-:S02]  /*21e0*/  FMUL.FTZ R192, R194, R167 ;  /* 0x000000a7c2c07220 */ /* 0x000fc40000410000 */
        /* <DEDUP_REMOVED lines=10> */
[----:B------:R-:W-:Y:S01]  /*2290*/  FMUL.FTZ R193, R82, R167 ;  /* 0x000000a752c17220 */ /* 0x000fe20000410000 */
[----:B------:R-:W-:Y:S01]  /*22a0*/  IADD3 R80, R169, 0x80, RZ ;  /* 0x00000080a9507810 */ /* 0x000fe20007ffe0ff */
[----:B------:R-:W-:Y:S01]  /*22b0*/  FMUL.FTZ R79, R14, R195 ;  /* 0x000000c30e4f7220 */ /* 0x000fe20000410000 */
        /* <DEDUP_REMOVED lines=31> */
[----:B------:R-:W-:Y:S02]  /*24b0*/  FFMA.FTZ R90, R90, R202, R203 ;  /* 0x000000ca5a5a7223 */ /* 0x000fe400000100cb */
[----:B------:R-:W-:Y:S01]  /*24c0*/  FADD.FTZ R171, R170, -R171 ;  /* 0x800000abaaab7221 */ /* 0x000fe20000010000 */
[----:B0-----:R-:W-:Y:S01]  /*24d0*/  @P1 HADD2.F32 R3, -RZ, R60.H0_H0 ;  /* 0x2000003cff031230 */ /* 0x001fe20000004100 */
[----:B------:R-:W-:-:S02]  /*24e0*/  FMUL.FTZ R78, R166, R87 ;  /* 0x00000057a64e7220 */ /* 0x000fc40000410000 */
[----:B------:R-:W-:Y:S02]  /*24f0*/  FADD.FTZ R89, R88, -R89 ;  /* 0x8000005958597221 */ /* 0x000fe40000010000 */
[----:B------:R-:W-:Y:S01]  /*2500*/  @P1 FADD.FTZ R78, R78, R3 ;  /* 0x000000034e4e1221 */ /* 0x000fe20000010000 */
[--C-:B------:R-:W-:Y:S01]  /*2510*/  @P1 HADD2.F32 R3, -RZ, R61.reuse.H1_H1 ;  /* 0x3000003dff031230 */ /* 0x100fe20000004100 */
[----:B------:R-:W-:Y:S02]  /*2520*/  FADD.FTZ R91, R91, -R90 ;  /* 0x8000005a5b5b7221 */ /* 0x000fe40000010000 */
[----:B------:R-:W-:Y:S01]  /*2530*/  FMUL.FTZ R88, R166, R171 ;  /* 0x000000aba6587220 */ /* 0x000fe20000410000 */
[----:B------:R-:W-:Y:S01]  /*2540*/  @P1 HADD2.F32 R77, -RZ, R60.H1_H1 ;  /* 0x3000003cff4d1230 */ /* 0x000fe20000004100 */
[-CC-:B------:R-:W-:Y:S01]  /*2550*/  FFMA.FTZ R172, R172, R202.reuse, R203.reuse ;  /* 0x000000caacac7223 */ /* 0x180fe200000100cb */
[----:B------:R-:W-:Y:S01]  /*2560*/  @P1 HADD2.F32 R79, -RZ, R61.H0_H0 ;  /* 0x2000003dff4f1230 */ /* 0x000fe20000004100 */
[----:B------:R-:W-:-:S02]  /*2570*/  FFMA.FTZ R175, R175, R202, R203 ;  /* 0x000000caafaf7223 */ /* 0x000fc400000100cb */
[-CC-:B------:R-:W-:Y:S02]  /*2580*/  FFMA.FTZ R176, R176, R202.reuse, R203.reuse ;  /* 0x000000cab0b07223 */ /* 0x180fe400000100cb */
[----:B------:R-:W-:Y:S02]  /*2590*/  FMUL.FTZ R84, R166, R89 ;  /* 0x00000059a6547220 */ /* 0x000fe40000410000 */
[----:B------:R-:W-:Y:S02]  /*25a0*/  FFMA.FTZ R178, R178, R202, R203 ;  /* 0x000000cab2b27223 */ /* 0x000fe400000100cb */
[----:B------:R-:W-:Y:S02]  /*25b0*/  FMUL.FTZ R86, R166, R91 ;  /* 0x0000005ba6567220 */ /* 0x000fe40000410000 */
[----:B------:R-:W-:Y:S02]  /*25c0*/  @P1 FADD.FTZ R88, R88, R3 ;  /* 0x0000000358581221 */ /* 0x000fe40000010000 */
[----:B------:R-:W-:-:S02]  /*25d0*/  FADD.FTZ R173, R173, -R172 ;  /* 0x800000acadad7221 */ /* 0x000fc40000010000 */
[----:B------:R-:W-:Y:S02]  /*25e0*/  FADD.FTZ R175, R174, -R175 ;  /* 0x800000afaeaf7221 */ /* 0x000fe40000010000 */
[----:B------:R-:W-:Y:S02]  /*25f0*/  FADD.FTZ R179, R179, -R176 ;  /* 0x800000b0b3b37221 */ /* 0x000fe40000010000 */
[----:B------:R-:W-:Y:S01]  /*2600*/  @P1 FADD.FTZ R84, R84, R77 ;  /* 0x0000004d54541221 */ /* 0x000fe20000010000 */
[--C-:B------:R-:W-:Y:S01]  /*2610*/  @P1 HADD2.F32 R77, -RZ, R62.reuse.H0_H0 ;  /* 0x2000003eff4d1230 */ /* 0x100fe20000004100 */
[----:B------:R-:W-:Y:S02]  /*2620*/  FADD.FTZ R177, R177, -R178 ;  /* 0x800000b2b1b17221 */ /* 0x000fe40000010000 */
[----:B------:R-:W-:Y:S01]  /*2630*/  @P1 FADD.FTZ R86, R86, R79 ;  /* 0x0000004f56561221 */ /* 0x000fe20000010000 */
[----:B------:R-:W-:Y:S01]  /*2640*/  @P1 HADD2.F32 R79, -RZ, R62.H1_H1 ;  /* 0x3000003eff4f1230 */ /* 0x000fe20000004100 */
[C---:B------:R-:W-:Y:S01]  /*2650*/  FMUL.FTZ R90, R166.reuse, R173 ;  /* 0x000000ada65a7220 */ /* 0x040fe20000410000 */
        /* <DEDUP_REMOVED lines=8> */
[----:B------:R-:W-:Y:S02]  /*26e0*/  @P1 FADD.FTZ R166, R166, R87 ;  /* 0x00000057a6a61221 */ /* 0x000fe40000010000 */
[----:B------:R-:W-:-:S02]  /*26f0*/  FMUL.FTZ R79, R86, R167 ;  /* 0x000000a7564f7220 */ /* 0x000fc40000410000 */
[-C--:B------:R-:W-:Y:S02]  /*2700*/  FMUL.FTZ R85, R90, R167.reuse ;  /* 0x000000a75a557220 */ /* 0x080fe40000410000 */
[----:B------:R-:W-:Y:S01]  /*2710*/  FMUL.FTZ R89, R170, R167 ;  /* 0x000000a7aa597220 */ /* 0x000fe20000410000 */
[----:B------:R-:W-:Y:S02]  /*2720*/  IADD3 R165, R165, c[0x0][0x160], RZ ;  /* 0x00005800a5a57a10 */ /* 0x000fe40007ffe0ff */
[----:B------:R-:W-:Y:S01]  /*2730*/  SEL R178, RZ, 0x1, P2 ;  /* 0x00000001ffb27807 */ /* 0x000fe20001000000 */
[--C-:B--2---:R-:W-:Y:S02]  /*2740*/  HADD2.F32 R3, -RZ, R69.reuse.H0_H0 ;  /* 0x20000045ff037230 */ /* 0x104fe40000004100 */
[----:B------:R-:W-:Y:S02]  /*2750*/  HADD2.F32 R2, -RZ, R68.H0_H0 ;  /* 0x20000044ff027230 */ /* 0x000fe40000004100 */
[----:B------:R-:W-:-:S02]  /*2760*/  HADD2.F32 R69, -RZ, R69.H1_H1 ;  /* 0x30000045ff457230 */ /* 0x000fc40000004100 */
[----:B------:R-:W-:Y:S01]  /*2770*/  HADD2.F32 R68, -RZ, R68.H1_H1 ;  /* 0x30000044ff447230 */ /* 0x000fe20000004100 */
[----:B------:R-:W-:Y:S02]  /*2780*/  FFMA.FTZ R112, R3, R185, R112 ;  /* 0x000000b903707223 */ /* 0x000fe40000010070 */
[----:B------:R-:W-:Y:S01]  /*2790*/  FFMA.FTZ R113, R69, R186, R113 ;  /* 0x000000ba45717223 */ /* 0x000fe20000010071 */
[--C-:B------:R-:W-:Y:S01]  /*27a0*/  HADD2.F32 R76, -RZ, R71.reuse.H0_H0 ;  /* 0x20000047ff4c7230 */ /* 0x100fe20000004100 */
[----:B------:R-:W-:Y:S02]  /*27b0*/  FFMA.FTZ R114, R2, R183, R114 ;  /* 0x000000b702727223 */ /* 0x000fe40000010072 */
[----:B------:R-:W-:Y:S01]  /*27c0*/  FFMA.FTZ R115, R68, R184, R115 ;  /* 0x000000b844737223 */ /* 0x000fe20000010073 */
[----:B------:R-:W-:Y:S01]  /*27d0*/  HADD2.F32 R77, -RZ, R71.H1_H1 ;  /* 0x30000047ff4d7230 */ /* 0x000fe20000004100 */
[----:B------:R-:W-:Y:S01]  /*27e0*/  FFMA.FTZ R108, R76, R181, R108 ;  /* 0x000000b54c6c7223 */ /* 0x000fe2000001006c */
[--C-:B------:R-:W-:Y:S01]  /*27f0*/  HADD2.F32 R71, -RZ, R70.reuse.H0_H0 ;  /* 0x20000046ff477230 */ /* 0x100fe20000004100 */
[----:B------:R-:W-:Y:S01]  /*2800*/  @P0 F2FP.PACK_AB R76, RZ, R168 ;  /* 0x000000a8ff4c023e */ /* 0x000fe200000000ff */
[----:B------:R-:W-:Y:S01]  /*2810*/  HADD2.F32 R70, -RZ, R70.H1_H1 ;  /* 0x30000046ff467230 */ /* 0x000fe20000004100 */
[----:B------:R-:W-:Y:S01]  /*2820*/  FFMA.FTZ R109, R77, R182, R109 ;  /* 0x000000b64d6d7223 */ /* 0x000fe2000001006d */
[----:B------:R-:W-:Y:S01]  /*2830*/  @P0 F2FP.PACK_AB R77, RZ, R170 ;  /* 0x000000aaff4d023e */ /* 0x000fe200000000ff */
[----:B------:R-:W-:-:S02]  /*2840*/  FMUL.FTZ R168, R168, R167 ;  /* 0x000000a7a8a87220 */ /* 0x000fc40000410000 */
[----:B------:R-:W-:Y:S01]  /*2850*/  FFMA.FTZ R110, R71, R187, R110 ;  /* 0x000000bb476e7223 */ /* 0x000fe2000001006e */
[----:B------:R-:W-:Y:S01]  /*2860*/  @P0 PRMT R67, R77, 0x7610, R67 ;  /* 0x000076104d430816 */ /* 0x000fe20000000043 */
[----:B------:R-:W-:Y:S01]  /*2870*/  FFMA.FTZ R111, R70, R188, R111 ;  /* 0x000000bc466f7223 */ /* 0x000fe2000001006f */
[----:B---3--:R-:W-:Y:S02]  /*2880*/  HADD2.F32 R3, -RZ, R73.H0_H0 ;  /* 0x20000049ff037230 */ /* 0x008fe40000004100 */
[----:B------:R-:W-:Y:S02]  /*2890*/  HADD2.F32 R69, -RZ, R75.H0_H0 ;  /* 0x2000004bff457230 */ /* 0x000fe40000004100 */
[----:B------:R-:W-:Y:S02]  /*28a0*/  HADD2.F32 R2, -RZ, R72.H0_H0 ;  /* 0x20000048ff027230 */ /* 0x000fe40000004100 */
[----:B------:R-:W-:Y:S02]  /*28b0*/  HADD2.F32 R73, -RZ, R73.H1_H1 ;  /* 0x30000049ff497230 */ /* 0x000fe40000004100 */
[----:B------:R-:W-:-:S02]  /*28c0*/  HADD2.F32 R68, -RZ, R74.H0_H0 ;  /* 0x2000004aff447230 */ /* 0x000fc40000004100 */
[----:B------:R-:W-:Y:S02]  /*28d0*/  HADD2.F32 R75, -RZ, R75.H1_H1 ;  /* 0x3000004bff4b7230 */ /* 0x000fe40000004100 */
[----:B------:R-:W-:Y:S02]  /*28e0*/  HADD2.F32 R72, -RZ, R72.H1_H1 ;  /* 0x30000048ff487230 */ /* 0x000fe40000004100 */
[----:B------:R-:W-:Y:S01]  /*28f0*/  HADD2.F32 R74, -RZ, R74.H1_H1 ;  /* 0x3000004aff4a7230 */ /* 0x000fe20000004100 */
[----:B------:R-:W-:Y:S01]  /*2900*/  FFMA.FTZ R106, R2, R189, R106 ;  /* 0x000000bd026a7223 */ /* 0x000fe2000001006a */
[----:B------:R-:W-:Y:S01]  /*2910*/  @P0 F2FP.PACK_AB R2, RZ, R78 ;  /* 0x0000004eff02023e */ /* 0x000fe200000000ff */
[----:B------:R-:W-:Y:S01]  /*2920*/  FFMA.FTZ R104, R3, R191, R104 ;  /* 0x000000bf03687223 */ /* 0x000fe20000010068 */
[----:B------:R-:W-:Y:S01]  /*2930*/  @P0 F2FP.PACK_AB R3, RZ, R84 ;  /* 0x00000054ff03023e */ /* 0x000fe200000000ff */
[----:B------:R-:W-:Y:S01]  /*2940*/  FFMA.FTZ R105, R73, R192, R105 ;  /* 0x000000c049697223 */ /* 0x000fe20000010069 */
[----:B------:R-:W-:Y:S01]  /*2950*/  @P0 F2FP.PACK_AB R73, RZ, R88 ;  /* 0x00000058ff49023e */ /* 0x000fe200000000ff */
[----:B------:R-:W-:-:S02]  /*2960*/  FFMA.FTZ R101, R75, R196, R101 ;  /* 0x000000c44b657223 */ /* 0x000fc40000010065 */
[----:B------:R-:W-:Y:S01]  /*2970*/  FFMA.FTZ R107, R72, R190, R107 ;  /* 0x000000be486b7223 */ /* 0x000fe2000001006b */
[----:B------:R-:W-:Y:S01]  /*2980*/  @P0 F2FP.PACK_AB R72, RZ, R86 ;  /* 0x00000056ff48023e */ /* 0x000fe200000000ff */
[----:B------:R-:W-:Y:S01]  /*2990*/  FFMA.FTZ R103, R74, R194, R103 ;  /* 0x000000c24a677223 */ /* 0x000fe20000010067 */
[----:B------:R-:W-:Y:S01]  /*29a0*/  @P0 F2FP.PACK_AB R74, RZ, R90 ;  /* 0x0000005aff4a023e */ /* 0x000fe200000000ff */
[-C--:B------:R-:W-:Y:S02]  /*29b0*/  FMUL.FTZ R75, R78, R167.reuse ;  /* 0x000000a74e4b7220 */ /* 0x080fe40000410000 */
[-C--:B------:R-:W-:Y:S02]  /*29c0*/  FMUL.FTZ R84, R84, R167.reuse ;  /* 0x000000a754547220 */ /* 0x080fe40000410000 */
[-C--:B------:R-:W-:Y:S02]  /*29d0*/  FMUL.FTZ R88, R88, R167.reuse ;  /* 0x000000a758587220 */ /* 0x080fe40000410000 */
[----:B------:R-:W-:Y:S01]  /*29e0*/  FMUL.FTZ R78, R166, R167 ;  /* 0x000000a7a64e7220 */ /* 0x000fe20000410000 */
[----:B------:R-:W-:Y:S01]  /*29f0*/  @P0 F2FP.PACK_AB R166, RZ, R166 ;  /* 0x000000a6ffa6023e */ /* 0x000fe200000000ff */
[----:B------:R-:W-:Y:S01]  /*2a00*/  FFMA.FTZ R102, R68, R193, R102 ;  /* 0x000000c144667223 */ /* 0x000fe20000010066 */
[----:B------:R-:W-:Y:S01]  /*2a10*/  @P0 PRMT R64, R2, 0x7610, R64 ;  /* 0x0000761002400816 */ /* 0x000fe20000000040 */
[----:B------:R-:W-:Y:S01]  /*2a20*/  FFMA.FTZ R100, R69, R195, R100 ;  /* 0x000000c345647223 */ /* 0x000fe20000010064 */
[----:B------:R-:W-:Y:S01]  /*2a30*/  @P0 PRMT R65, R72, 0x7610, R65 ;  /* 0x0000761048410816 */ /* 0x000fe20000000041 */
[----:B------:R-:W-:Y:S01]  /*2a40*/  FMUL.FTZ R68, R8, R75 ;  /* 0x0000004b08447220 */ /* 0x000fe20000410000 */
        /* <DEDUP_REMOVED lines=8> */
[----:B------:R-:W-:Y:S01]  /*2ad0*/  FMUL.FTZ R87, R9, R84 ;  /* 0x0000005409577220 */ /* 0x000fe20000410000 */
[----:B------:R-:W-:Y:S01]  /*2ae0*/  @P0 PRMT R64, R64, 0x5410, R3 ;  /* 0x0000541040400816 */ /* 0x000fe20000000003 */
[----:B------:R-:W-:Y:S01]  /*2af0*/  @P0 IMAD.WIDE.U32 R180, R163, R180, c[0x0][0x258] ;  /* 0x00009600a3b40625 */ /* 0x000fe200078e00b4 */
[----:B------:R-:W-:-:S02]  /*2b00*/  @P0 PRMT R65, R65, 0x5410, R73 ;  /* 0x0000541041410816 */ /* 0x000fc40000000049 */
[----:B------:R-:W-:Y:S02]  /*2b10*/  @P0 PRMT R66, R66, 0x5410, R76 ;  /* 0x0000541042420816 */ /* 0x000fe4000000004c */
[----:B------:R-:W-:Y:S02]  /*2b20*/  @P0 PRMT R67, R67, 0x5410, R166 ;  /* 0x0000541043430816 */ /* 0x000fe400000000a6 */
[----:B------:R-:W-:Y:S02]  /*2b30*/  F2FP.PACK_AB R71, R90, R71 ;  /* 0x000000475a47723e */ /* 0x000fe400000000ff */
[----:B------:R-:W-:Y:S02]  /*2b40*/  F2FP.PACK_AB R70, R91, R70 ;  /* 0x000000465b46723e */ /* 0x000fe400000000ff */
[----:B------:R-:W-:Y:S02]  /*2b50*/  F2FP.PACK_AB R69, R86, R69 ;  /* 0x000000455645723e */ /* 0x000fe400000000ff */
[----:B------:R-:W-:-:S02]  /*2b60*/  F2FP.PACK_AB R68, R87, R68 ;  /* 0x000000445744723e */ /* 0x000fc400000000ff */
[----:B------:R-:W-:Y:S01]  /*2b70*/  LEA.HI.X R3, R169, c[0x0][0x24c], RZ, 0x4, P1 ;  /* 0x00009300a9037a11 */ /* 0x000fe200008f24ff */
[----:B------:R0:W-:Y:S04]  /*2b80*/  @P0 STG.E.128 [R180.64], R64 ;  /* 0x00000040b4000986 */ /* 0x0001e8000c101d04 */
[----:B------:R0:W-:Y:S01]  /*2b90*/  STG.E.128 [R2.64], R68 ;  /* 0x0000004402007986 */ /* 0x0001e2000c101d04 */
[----:B------:R-:W-:Y:S01]  /*2ba0*/  ISETP.GE.AND P0, PT, R165, c[0x0][0x164], PT ;  /* 0x00005900a5007a0c */ /* 0x000fe20003f06270 */
[--C-:B----4-:R-:W-:Y:S02]  /*2bb0*/  HADD2.F32 R77, -RZ, R81.reuse.H0_H0 ;  /* 0x20000051ff4d7230 */ /* 0x110fe40000004100 */
[----:B------:R-:W-:Y:S02]  /*2bc0*/  HADD2.F32 R72, -RZ, R81.H1_H1 ;  /* 0x30000051ff487230 */ /* 0x000fe40000004100 */
[----:B------:R-:W-:-:S02]  /*2bd0*/  HADD2.F32 R73, -RZ, R80.H0_H0 ;  /* 0x20000050ff497230 */ /* 0x000fc40000004100 */
[----:B------:R-:W-:Y:S02]  /*2be0*/  HADD2.F32 R81, -RZ, R82.H0_H0 ;  /* 0x20000052ff517230 */ /* 0x000fe40000004100 */
[----:B------:R-:W-:Y:S02]  /*2bf0*/  HADD2.F32 R80, -RZ, R80.H1_H1 ;  /* 0x30000050ff507230 */ /* 0x000fe40000004100 */
[----:B------:R-:W-:Y:S02]  /*2c00*/  HADD2.F32 R82, -RZ, R82.H1_H1 ;  /* 0x30000052ff527230 */ /* 0x000fe40000004100 */
[--C-:B------:R-:W-:Y:S02]  /*2c10*/  HADD2.F32 R87, -RZ, R83.reuse.H0_H0 ;  /* 0x20000053ff577230 */ /* 0x100fe40000004100 */
[----:B------:R-:W-:Y:S01]  /*2c20*/  HADD2.F32 R74, -RZ, R83.H1_H1 ;  /* 0x30000053ff4a7230 */ /* 0x000fe20000004100 */
[----:B------:R-:W-:Y:S02]  /*2c30*/  FFMA.FTZ R98, R73, R75, R98 ;  /* 0x0000004b49627223 */ /* 0x000fe40000010062 */
[----:B------:R-:W-:-:S02]  /*2c40*/  FFMA.FTZ R99, R80, R84, R99 ;  /* 0x0000005450637223 */ /* 0x000fc40000010063 */
[----:B------:R-:W-:Y:S02]  /*2c50*/  FFMA.FTZ R96, R77, R79, R96 ;  /* 0x0000004f4d607223 */ /* 0x000fe40000010060 */
[----:B------:R-:W-:Y:S02]  /*2c60*/  FFMA.FTZ R97, R72, R88, R97 ;  /* 0x0000005848617223 */ /* 0x000fe40000010061 */
[----:B------:R-:W-:Y:S02]  /*2c70*/  FFMA.FTZ R94, R81, R85, R94 ;  /* 0x00000055515e7223 */ /* 0x000fe4000001005e */
[----:B------:R-:W-:Y:S02]  /*2c80*/  FFMA.FTZ R95, R82, R168, R95 ;  /* 0x000000a8525f7223 */ /* 0x000fe4000001005f */
[----:B------:R-:W-:Y:S02]  /*2c90*/  FFMA.FTZ R92, R87, R89, R92 ;  /* 0x00000059575c7223 */ /* 0x000fe4000001005c */
[----:B------:R-:W-:Y:S01]  /*2ca0*/  FFMA.FTZ R93, R74, R78, R93 ;  /* 0x0000004e4a5d7223 */ /* 0x000fe2000001005d */
[----:B0-----:R-:W-:Y:S01]  /*2cb0*/  @P0 CALL.REL.NOINC `(.L_x_4990) ;  /* 0x0000001000000944 */ /* 0x001fe20003c00000 */
[----:B------:R-:W-:Y:S05]  /*2cc0*/  BRA `(.L_x_4991) ;  /* 0xffffd97000007947 */ /* 0x000fea000383ffff */
.L_x_4990:
        /* <DEDUP_REMOVED lines=72> */
.L_x_4987:
        /* <DEDUP_REMOVED lines=28> */
.L_x_4988:
[----:B------:R-:W-:Y:S01]  /*3310*/  HFMA2.MMA R70, -RZ, RZ, 0, 9.5367431640625e-07 ;  /* 0x00000010ff467435 */ /* 0x000fe200000001ff */
[----:B------:R-:W-:-:S02]  /*3320*/  MOV R69, R71 ;  /* 0x0000004700457202 */ /* 0x000fc40000000f00 */
[----:B------:R-:W-:Y:S02]  /*3330*/  MOV R74, 0x1f ;  /* 0x0000001f004a7802 */ /* 0x000fe40000000f00 */
[----:B------:R-:W-:Y:S02]  /*3340*/  MOV R75, 0xffffffff ;  /* 0xffffffff004b7802 */ /* 0x000fe40000000f00 */
[----:B------:R-:W-:Y:S02]  /*3350*/  MOV R2, 0x3370 ;  /* 0x0000337000027802 */ /* 0x000fe40000000f00 */
[----:B-----5:R-:W-:Y:S05]  /*3360*/  CALL.REL.NOINC `($__internal_105_$__cuda_sm70_shflsync_down_p) ;  /* 0x0000046000007944 */ /* 0x020fea0003c00000 */
[----:B-1----:R-:W-:Y:S01]  /*3370*/  MOV R68, R69 ;  /* 0x0000004500447202 */ /* 0x002fe20000000f00 */
[----:B0-----:R-:W-:Y:S05]  /*3380*/  BRA `(.L_x_4992) ;  /* 0xffffe33000007947 */ /* 0x001fea000383ffff */
.L_x_4989:
[----:B------:R-:W-:Y:S01]  /*3390*/  HFMA2.MMA R70, -RZ, RZ, 0, 9.5367431640625e-07 ;  /* 0x00000010ff467435 */ /* 0x000fe200000001ff */
[----:B------:R-:W-:Y:S02]  /*33a0*/  MOV R69, R72 ;  /* 0x0000004800457202 */ /* 0x000fe40000000f00 */
[----:B------:R-:W-:Y:S02]  /*33b0*/  MOV R74, 0x1f ;  /* 0x0000001f004a7802 */ /* 0x000fe40000000f00 */
[----:B------:R-:W-:-:S02]  /*33c0*/  MOV R75, 0xffffffff ;  /* 0xffffffff004b7802 */ /* 0x000fc40000000f00 */
[----:B------:R-:W-:Y:S02]  /*33d0*/  MOV R2, 0x33f0 ;  /* 0x000033f000027802 */ /* 0x000fe40000000f00 */
[----:B01---5:R-:W-:Y:S05]  /*33e0*/  CALL.REL.NOINC `($__internal_105_$__cuda_sm70_shflsync_down_p) ;  /* 0x000003e000007944 */ /* 0x023fea0003c00000 */
[----:B------:R-:W-:Y:S01]  /*33f0*/  FADD.FTZ R71, R71, R68 ;  /* 0x0000004447477221 */ /* 0x000fe20000010000 */
[----:B0-----:R-:W-:Y:S01]  /*3400*/  HFMA2.MMA R70, -RZ, RZ, 0, 4.76837158203125e-07 ;  /* 0x00000008ff467435 */ /* 0x001fe200000001ff */
[----:B-1----:R-:W-:Y:S01]  /*3410*/  FADD.FTZ R72, R72, R69 ;  /* 0x0000004548487221 */ /* 0x002fe20000010000 */
[----:B------:R-:W-:Y:S02]  /*3420*/  MOV R74, 0x1f ;  /* 0x0000001f004a7802 */ /* 0x000fe40000000f00 */
[----:B------:R-:W-:Y:S02]  /*3430*/  MOV R75, 0xffffffff ;  /* 0xffffffff004b7802 */ /* 0x000fe40000000f00 */
[----:B------:R-:W-:Y:S02]  /*3440*/  MOV R69, R71 ;  /* 0x0000004700457202 */ /* 0x000fe40000000f00 */
[----:B------:R-:W-:Y:S02]  /*3450*/  MOV R2, 0x3470 ;  /* 0x0000347000027802 */ /* 0x000fe40000000f00 */
[----:B------:R-:W-:Y:S05]  /*3460*/  CALL.REL.NOINC `($__internal_105_$__cuda_sm70_shflsync_down_p) ;  /* 0x0000036000007944 */ /* 0x000fea0003c00000 */
[----:B0-----:R-:W-:Y:S01]  /*3470*/  HFMA2.MMA R70, -RZ, RZ, 0, 4.76837158203125e-07 ;  /* 0x00000008ff467435 */ /* 0x001fe200000001ff */
[----:B-1----:R-:W-:-:S02]  /*3480*/  MOV R68, R69 ;  /* 0x0000004500447202 */ /* 0x002fc40000000f00 */
[----:B------:R-:W-:Y:S02]  /*3490*/  MOV R69, R72 ;  /* 0x0000004800457202 */ /* 0x000fe40000000f00 */
[----:B------:R-:W-:Y:S02]  /*34a0*/  MOV R74, 0x1f ;  /* 0x0000001f004a7802 */ /* 0x000fe40000000f00 */
[----:B------:R-:W-:Y:S02]  /*34b0*/  MOV R75, 0xffffffff ;  /* 0xffffffff004b7802 */ /* 0x000fe40000000f00 */
[----:B------:R-:W-:Y:S02]  /*34c0*/  MOV R2, 0x34e0 ;  /* 0x000034e000027802 */ /* 0x000fe40000000f00 */
[----:B------:R-:W-:Y:S05]  /*34d0*/  CALL.REL.NOINC `($__internal_105_$__cuda_sm70_shflsync_down_p) ;  /* 0x000002f000007944 */ /* 0x000fea0003c00000 */
[----:B------:R-:W-:Y:S01]  /*34e0*/  FADD.FTZ R71, R68, R71 ;  /* 0x0000004744477221 */ /* 0x000fe20000010000 */
[----:B0-----:R-:W-:Y:S01]  /*34f0*/  HFMA2.MMA R70, -RZ, RZ, 0, 2.384185791015625e-07 ;  /* 0x00000004ff467435 */ /* 0x001fe200000001ff */
[----:B-1----:R-:W-:Y:S01]  /*3500*/  FADD.FTZ R72, R72, R69 ;  /* 0x0000004548487221 */ /* 0x002fe20000010000 */
[----:B------:R-:W-:Y:S02]  /*3510*/  MOV R74, 0x1f ;  /* 0x0000001f004a7802 */ /* 0x000fe40000000f00 */
[----:B------:R-:W-:-:S02]  /*3520*/  MOV R75, 0xffffffff ;  /* 0xffffffff004b7802 */ /* 0x000fc40000000f00 */
[----:B------:R-:W-:Y:S02]  /*3530*/  MOV R69, R71 ;  /* 0x0000004700457202 */ /* 0x000fe40000000f00 */
[----:B------:R-:W-:Y:S02]  /*3540*/  MOV R2, 0x3560 ;  /* 0x0000356000027802 */ /* 0x000fe40000000f00 */
[----:B------:R-:W-:Y:S05]  /*3550*/  CALL.REL.NOINC `($__internal_105_$__cuda_sm70_shflsync_down_p) ;  /* 0x0000027000007944 */ /* 0x000fea0003c00000 */
[----:B0-----:R-:W-:Y:S01]  /*3560*/  HFMA2.MMA R70, -RZ, RZ, 0, 2.384185791015625e-07 ;  /* 0x00000004ff467435 */ /* 0x001fe200000001ff */
[----:B-1----:R-:W-:Y:S02]  /*3570*/  MOV R68, R69 ;  /* 0x0000004500447202 */ /* 0x002fe40000000f00 */
[----:B------:R-:W-:Y:S02]  /*3580*/  MOV R69, R72 ;  /* 0x0000004800457202 */ /* 0x000fe40000000f00 */
[----:B------:R-:W-:Y:S02]  /*3590*/  MOV R74, 0x1f ;  /* 0x0000001f004a7802 */ /* 0x000fe40000000f00 */
[----:B------:R-:W-:Y:S02]  /*35a0*/  MOV R75, 0xffffffff ;  /* 0xffffffff004b7802 */ /* 0x000fe40000000f00 */
[----:B------:R-:W-:-:S02]  /*35b0*/  MOV R2, 0x35d0 ;  /* 0x000035d000027802 */ /* 0x000fc40000000f00 */
[----:B------:R-:W-:Y:S05]  /*35c0*/  CALL.REL.NOINC `($__internal_105_$__cuda_sm70_shflsync_down_p) ;  /* 0x0000020000007944 */ /* 0x000fea0003c00000 */
[----:B------:R-:W-:Y:S01]  /*35d0*/  FADD.FTZ R71, R68, R71 ;  /* 0x0000004744477221 */ /* 0x000fe20000010000 */
[----:B0-----:R-:W-:Y:S01]  /*35e0*/  HFMA2.MMA R70, -RZ, RZ, 0, 1.1920928955078125e-07 ;  /* 0x00000002ff467435 */ /* 0x001fe200000001ff */
[----:B-1----:R-:W-:Y:S01]  /*35f0*/  FADD.FTZ R72, R72, R69 ;  /* 0x0000004548487221 */ /* 0x002fe20000010000 */
[----:B------:R-:W-:-:S02]  /*3600*/  MOV R74, 0x1f ;  /* 0x0000001f004a7802 */ /* 0x000fc40000000f00 */
[----:B------:R-:W-:Y:S02]  /*3610*/  MOV R75, 0xffffffff ;  /* 0xffffffff004b7802 */ /* 0x000fe40000000f00 */
[----:B------:R-:W-:Y:S02]  /*3620*/  MOV R69, R71 ;  /* 0x0000004700457202 */ /* 0x000fe40000000f00 */
[----:B------:R-:W-:Y:S02]  /*3630*/  MOV R2, 0x3650 ;  /* 0x0000365000027802 */ /* 0x000fe40000000f00 */
[----:B------:R-:W-:Y:S05]  /*3640*/  CALL.REL.NOINC `($__internal_105_$__cuda_sm70_shflsync_down_p) ;  /* 0x0000018000007944 */ /* 0x000fea0003c00000 */
[----:B0-----:R-:W-:Y:S01]  /*3650*/  HFMA2.MMA R70, -RZ, RZ, 0, 1.1920928955078125e-07 ;  /* 0x00000002ff467435 */ /* 0x001fe200000001ff */
[----:B-1----:R-:W-:Y:S02]  /*3660*/  MOV R68, R69 ;  /* 0x0000004500447202 */ /* 0x002fe40000000f00 */
[----:B------:R-:W-:Y:S02]  /*3670*/  MOV R69, R72 ;  /* 0x0000004800457202 */ /* 0x000fe40000000f00 */
[----:B------:R-:W-:Y:S02]  /*3680*/  MOV R74, 0x1f ;  /* 0x0000001f004a7802 */ /* 0x000fe40000000f00 */
[----:B------:R-:W-:-:S02]  /*3690*/  MOV R75, 0xffffffff ;  /* 0xffffffff004b7802 */ /* 0x000fc40000000f00 */
[----:B------:R-:W-:Y:S02]  /*36a0*/  MOV R2, 0x36c0 ;  /* 0x000036c000027802 */ /* 0x000fe40000000f00 */
[----:B------:R-:W-:Y:S05]  /*36b0*/  CALL.REL.NOINC `($__internal_105_$__cuda_sm70_shflsync_down_p) ;  /* 0x0000011000007944 */ /* 0x000fea0003c00000 */
[----:B------:R-:W-:Y:S01]  /*36c0*/  FADD.FTZ R71, R68, R71 ;  /* 0x0000004744477221 */ /* 0x000fe20000010000 */
[----:B0-----:R-:W-:Y:S01]  /*36d0*/  HFMA2.MMA R70, -RZ, RZ, 0, 5.9604644775390625e-08 ;  /* 0x00000001ff467435 */ /* 0x001fe200000001ff */
[----:B-1----:R-:W-:Y:S01]  /*36e0*/  FADD.FTZ R73, R72, R69 ;  /* 0x0000004548497221 */ /* 0x002fe20000010000 */
[----:B------:R-:W-:Y:S02]  /*36f0*/  MOV R74, 0x1f ;  /* 0x0000001f004a7802 */ /* 0x000fe40000000f00 */
[----:B------:R-:W-:Y:S02]  /*3700*/  MOV R75, 0xffffffff ;  /* 0xffffffff004b7802 */ /* 0x000fe40000000f00 */
[----:B------:R-:W-:Y:S02]  /*3710*/  MOV R69, R71 ;  /* 0x0000004700457202 */ /* 0x000fe40000000f00 */
[----:B------:R-:W-:Y:S02]  /*3720*/  MOV R2, 0x3740 ;  /* 0x0000374000027802 */ /* 0x000fe40000000f00 */
[----:B------:R-:W-:Y:S05]  /*3730*/  CALL.REL.NOINC `($__internal_105_$__cuda_sm70_shflsync_down_p) ;  /* 0x0000009000007944 */ /* 0x000fea0003c00000 */
[----:B0-----:R-:W-:Y:S01]  /*3740*/  HFMA2.MMA R70, -RZ, RZ, 0, 5.9604644775390625e-08 ;  /* 0x00000001ff467435 */ /* 0x001fe200000001ff */
[----:B-1----:R-:W-:-:S02]  /*3750*/  MOV R72, R69 ;  /* 0x0000004500487202 */ /* 0x002fc40000000f00 */
[----:B------:R-:W-:Y:S02]  /*3760*/  MOV R69, R73 ;  /* 0x0000004900457202 */ /* 0x000fe40000000f00 */
[----:B------:R-:W-:Y:S02]  /*3770*/  MOV R74, 0x1f ;  /* 0x0000001f004a7802 */ /* 0x000fe40000000f00 */
[----:B------:R-:W-:Y:S02]  /*3780*/  MOV R75, 0xffffffff ;  /* 0xffffffff004b7802 */ /* 0x000fe40000000f00 */
[----:B------:R-:W-:Y:S02]  /*3790*/  MOV R2, 0x37b0 ;  /* 0x000037b000027802 */ /* 0x000fe40000000f00 */
[----:B------:R-:W-:Y:S05]  /*37a0*/  CALL.REL.NOINC `($__internal_105_$__cuda_sm70_shflsync_down_p) ;  /* 0x0000002000007944 */ /* 0x000fea0003c00000 */
[----:B-1----:R-:W-:Y:S01]  /*37b0*/  MOV R2, R69 ;  /* 0x0000004500027202 */ /* 0x002fe20000000f00 */
[----:B0-----:R-:W-:Y:S05]  /*37c0*/  BRA `(.L_x_4993) ;  /* 0xffffe01000007947 */ /* 0x001fea000383ffff */
        .weak           $__internal_105_$__cuda_sm70_shflsync_down_p
        .type           $__internal_105_$__cuda_sm70_shflsync_down_p,@function
        .size           $__internal_105_$__cuda_sm70_shflsync_down_p,(.L_x_9359 - $__internal_105_$__cuda_sm70_shflsync_down_p)
$__internal_105_$__cuda_sm70_shflsync_down_p:
[----:B------:R-:W-:Y:S01]  /*37d0*/  HFMA2.MMA R3, -RZ, RZ, 0, 0 ;  /* 0x00000000ff037435 */ /* 0x000fe200000001ff */
[----:B------:R-:W-:Y:S04]  /*37e0*/  WARPSYNC R75 ;  /* 0x0000004b00007348 */ /* 0x000fe80003800000 */
[----:B------:R0:W1:Y:S01]  /*37f0*/  SHFL.DOWN PT, R69, R69, R70, R74 ;  /* 0x0800004645457389 */ /* 0x00006200000e004a */
[----:B------:R-:W-:Y:S05]  /*3800*/  RET.REL.NODEC R2 `(_ZN10layer_norm13ln_bwd_kernelINS_13Kernel_traitsIf6__halfS2_S2_fjLj3072ELj1ELj1ELj4ELj16ENS_18Kernel_traits_baseILj3072EfS2_S2_S2_fjLj128EEEEELb0ELb1ELb0ELb1EEEvNS_9BwdParamsE) ;  /* 0xffffc7f002007950 */ /* 0x000fea0003c3ffff */
.L_x_4994:
        /* <DEDUP_REMOVED lines=15> */
.L_x_9359:


//--------------------- .text._ZN10layer_norm13ln_bwd_kernelINS_13Kernel_traitsIf6__halfS2_S2_fjLj3072ELj1ELj1ELj4ELj16ENS_18Kernel_traits_baseILj3072EfS2_S2_S2_fjLj128EEEEELb0ELb1ELb1ELb0EEEvNS_9BwdParamsE --------------------------
	.section	.text._ZN10layer_norm13ln_bwd_kernelINS_13Kernel_traitsIf6__halfS2_S2_fjLj3072ELj1ELj1ELj4ELj16ENS_18Kernel_traits_baseILj3072EfS2_S2_S2_fjLj128EEEEELb0ELb1ELb1ELb0EEEvNS_9BwdParamsE,"ax",@progbits
	.sectioninfo	@"SHI_REGISTERS=220"
	.align	128
        .global         _ZN10layer_norm13ln_bwd_kernelINS_13Kernel_traitsIf6__halfS2_S2_fjLj3072ELj1ELj1ELj4ELj16ENS_18Kernel_traits_baseILj3072EfS2_S2_S2_fjLj128EEEEELb0ELb1ELb1ELb0EEEvNS_9BwdParamsE
        .type           _ZN10layer_norm13ln_bwd_kernelINS_13Kernel_traitsIf6__halfS2_S2_fjLj3072ELj1ELj1ELj4ELj16ENS_18Kernel_traits_baseILj3072EfS2_S2_S2_fjLj128EEEEELb0ELb1ELb1ELb0EEEvNS_9BwdParamsE,@function
        .size           _ZN10layer_norm13ln_bwd_kernelINS_13Kernel_traitsIf6__halfS2_S2_fjLj3072ELj1ELj1ELj4ELj16ENS_18Kernel_traits_baseILj3072EfS2_S2_S2_fjLj128EEEEELb0ELb1ELb1ELb0EEEvNS_9BwdParamsE,(.L_x_9360 - _ZN10layer_norm13ln_bwd_kernelINS_13Kernel_traitsIf6__halfS2_S2_fjLj3072ELj1ELj1ELj4ELj16ENS_18Kernel_traits_baseILj3072EfS2_S2_S2_fjLj128EEEEELb0ELb1ELb1ELb0EEEvNS_9BwdParamsE)
        .other          _ZN10layer_norm13ln_bwd_kernelINS_13Kernel_traitsIf6__halfS2_S2_fjLj3072ELj1ELj1ELj4ELj16ENS_18Kernel_traits_baseILj3072EfS2_S2_S2_fjLj128EEEEELb0ELb1ELb1ELb0EEEvNS_9BwdParamsE,@"STO_CUDA_ENTRY STV_DEFAULT"
_ZN10layer_norm13ln_bwd_kernelINS_13Kernel_traitsIf6__halfS2_S2_fjLj3072ELj1ELj1ELj4ELj16ENS_18Kernel_traits_baseILj3072EfS2_S2_S2_fjLj128EEEEELb0ELb1ELb1ELb0EEEvNS_9BwdParamsE:
.text._ZN10layer_norm13ln_bwd_kernelINS_13Kernel_traitsIf6__halfS2_S2_fjLj3072ELj1ELj1ELj4ELj16ENS_18Kernel_traits_baseILj3072EfS2_S2_S2_fjLj128EEEEELb0ELb1ELb1ELb0EEEvNS_9BwdParamsE:
        /* <DEDUP_REMOVED lines=79> */
.L_x_5095:
        /* <DEDUP_REMOVED lines=24> */
.L_x_5000:
[----:B------:R-:W-:Y:S02]  /*0670*/  IADD3 R175, R7, 0x80, RZ ;  /* 0x0000008007af7810 */ /* 0x000fe40007ffe0ff */
.L_x_4999:
[----:B------:R-:W-:Y:S05]  /*0680*/  BSYNC B1 ;  /* 0x0000000000017941 */ /* 0x000fea0003800000 */
.L_x_4998:
[----:B------:R-:W-:Y:S01]  /*0690*/  BSSY B1, `(.L_x_5001) ;  /* 0x0000008000017945 */ /* 0x000fe20003800000 */
[----:B------:R-:W-:Y:S05]  /*06a0*/  @!P1 BRA `(.L_x_5002) ;  /* 0x0000006000009947 */ /* 0x000fea0003800000 */
[----:B------:R-:W-:-:S04]  /*06b0*/  ISETP.NE.U32.AND P3, PT, RZ, c[0x0][0x218], PT ;  /* 0x00008600ff007a0c */ /* 0x000fc80003f65070 */
[----:B------:R-:W-:-:S13]  /*06c0*/  ISETP.NE.AND.EX P3, PT, RZ, c[0x0][0x21c], PT, P3 ;  /* 0x00008700ff007a0c */ /* 0x000fda0003f65330 */
[----:B------:R-:W-:Y:S05]  /*06d0*/  @!P3 BRA `(.L_x_5003) ;  /* 0x000000200000b947 */ /* 0x000fea0003800000 */
[----:B------:R-:W-:-:S06]  /*06e0*/  IMAD.WIDE.U32 R152, R175, R206, c[0x0][0x218] ;  /* 0x00008600af987625 */ /* 0x000fcc00078e00ce */
[----:B------:R-:W5:Y:S02]  /*06f0*/  LDG.E.128 R152, [R152.64] ;  /* 0x0000000498987981 */ /* 0x000f64000c1e1d00 */
.L_x_5003:
[----:B------:R-:W-:Y:S02]  /*0700*/  IADD3 R175, R175, 0x80, RZ ;  /* 0x00000080afaf7810 */ /* 0x000fe40007ffe0ff */
.L_x_5002:
[----:B------:R-:W-:Y:S05]  /*0710*/  BSYNC B1 ;  /* 0x0000000000017941 */ /* 0x000fea0003800000 */
.L_x_5001:
        /* <DEDUP_REMOVED lines=9> */
.L_x_4997:
        /* <DEDUP_REMOVED lines=25> */
[----:B------:R-:W-:Y:S02]  /*0940*/  HADD2.F32 R8, -RZ, R11.H0_H0 ;  /* 0x2000000bff087230 */ /* 0x000fe40000004100 */
[----:B------:R-:W-:-:S02]  /*0950*/  HADD2.F32 R20, -RZ, R9.H0_H0 ;  /* 0x20000009ff147230 */ /* 0x000fc40000004100 */
[----:B------:R-:W-:Y:S01]  /*0960*/  HADD2.F32 R22, -RZ, R9.H1_H1 ;  /* 0x30000009ff167230 */ /* 0x000fe20000004100 */
[C---:B------:R-:W-:Y:S01]  /*0970*/  FADD.FTZ R9, -R207.reuse, R16 ;  /* 0x00000010cf097221 */ /* 0x040fe20000010100 */
[----:B------:R-:W-:Y:S01]  /*0980*/  HADD2.F32 R178, -RZ, R11.H1_H1 ;  /* 0x3000000bffb27230 */ /* 0x000fe20000004100 */
[C---:B------:R-:W-:Y:S01]  /*0990*/  FADD.FTZ R175, -R207.reuse, R8 ;  /* 0x00000008cfaf7221 */ /* 0x040fe20000010100 */
[--C-:B---3--:R-:W-:Y:S01]  /*09a0*/  HADD2.F32 R11, -RZ, R12.reuse.H0_H0 ;  /* 0x2000000cff0b7230 */ /* 0x108fe20000004100 */
[----:B-----5:R-:W-:Y:S01]  /*09b0*/  FMUL.FTZ R8, R6, R9 ;  /* 0x0000000906087220 */ /* 0x020fe20000410000 */
[--C-:B------:R-:W-:Y:S01]  /*09c0*/  HADD2.F32 R17, -RZ, R13.reuse.H0_H0 ;  /* 0x2000000dff117230 */ /* 0x100fe20000004100 */
[C---:B------:R-:W-:Y:S01]  /*09d0*/  FADD.FTZ R19, -R207.reuse, R22 ;  /* 0x00000016cf137221 */ /* 0x040fe20000010100 */
[----:B0-----:R-:W-:Y:S01]  /*09e0*/  HADD2.F32 R172, -RZ, R13.H1_H1 ;  /* 0x3000000dffac7230 */ /* 0x001fe20000004100 */
[C---:B------:R-:W-:Y:S01]  /*09f0*/  FADD.FTZ R13, -R207.reuse, R18 ;  /* 0x00000012cf0d7221 */ /* 0x040fe20000010100 */
[----:B------:R-:W-:Y:S01]  /*0a00*/  HADD2.F32 R12, -RZ, R12.H1_H1 ;  /* 0x3000000cff0c7230 */ /* 0x000fe20000004100 */
[----:B------:R-:W-:Y:S01]  /*0a10*/  FADD.FTZ R100, R100, R11 ;  /* 0x0000000b64647221 */ /* 0x000fe20000010000 */
[--C-:B------:R-:W-:Y:S01]  /*0a20*/  HADD2.F32 R174, -RZ, R10.reuse.H0_H0 ;  /* 0x2000000affae7230 */ /* 0x100fe20000004100 */
[----:B------:R-:W-:Y:S01]  /*0a30*/  FMUL.FTZ R9, R6, R13 ;  /* 0x0000000d06097220 */ /* 0x000fe20000410000 */
[----:B------:R-:W-:Y:S01]  /*0a40*/  HADD2.F32 R10, -RZ, R10.H1_H1 ;  /* 0x3000000aff0a7230 */ /* 0x000fe20000004100 */
[-C--:B------:R-:W-:Y:S01]  /*0a50*/  FFMA.FTZ R76, R8, R11.reuse, R76 ;  /* 0x0000000b084c7223 */ /* 0x080fe2000001004c */
[--C-:B------:R-:W-:Y:S01]  /*0a60*/  HADD2.F32 R179, -RZ, R15.reuse.H0_H0 ;  /* 0x2000000fffb37230 */ /* 0x100fe20000004100 */
[----:B------:R-:W-:Y:S01]  /*0a70*/  FMUL.FTZ R11, R28, R11 ;  /* 0x0000000b1c0b7220 */ /* 0x000fe20000410000 */
[----:B------:R-:W-:Y:S01]  /*0a80*/  HADD2.F32 R212, -RZ, R15.H1_H1 ;  /* 0x3000000fffd47230 */ /* 0x000fe20000004100 */
[----:B------:R-:W-:Y:S01]  /*0a90*/  FADD.FTZ R15, -R207, R20 ;  /* 0x00000014cf0f7221 */ /* 0x000fe20000010100 */
[--C-:B------:R-:W-:Y:S01]  /*0aa0*/  HADD2.F32 R23, -RZ, R14.reuse.H0_H0 ;  /* 0x2000000eff177230 */ /* 0x100fe20000004100 */
[----:B------:R-:W-:Y:S01]  /*0ab0*/  FADD.FTZ R101, R101, R12 ;  /* 0x0000000c65657221 */ /* 0x000fe20000010000 */
[----:B------:R-:W-:Y:S01]  /*0ac0*/  HADD2.F32 R176, -RZ, R14.H1_H1 ;  /* 0x3000000effb07230 */ /* 0x000fe20000004100 */
        /* <DEDUP_REMOVED lines=8> */
[----:B------:R-:W-:Y:S02]  /*0b50*/  FMUL.FTZ R15, R30, R17 ;  /* 0x000000111e0f7220 */ /* 0x000fe40000410000 */
[----:B------:R-:W-:Y:S02]  /*0b60*/  FADD.FTZ R22, R19, R12 ;  /* 0x0000000c13167221 */ /* 0x000fe40000010000 */
[----:B------:R-:W-:Y:S02]  /*0b70*/  FFMA.FTZ R20, R9, R12, R20 ;  /* 0x0000000c09147223 */ /* 0x000fe40000010014 */
[----:B------:R-:W-:Y:S02]  /*0b80*/  FMUL.FTZ R14, R6, R21 ;  /* 0x00000015060e7220 */ /* 0x000fe40000410000 */
[----:B------:R-:W-:-:S02]  /*0b90*/  FADD.FTZ R21, R22, R15 ;  /* 0x0000000f16157221 */ /* 0x000fc40000010000 */
[-C--:B------:R-:W-:Y:S02]  /*0ba0*/  FMUL.FTZ R16, R31, R172.reuse ;  /* 0x000000ac1f107220 */ /* 0x080fe40000410000 */
[----:B------:R-:W-:Y:S02]  /*0bb0*/  FFMA.FTZ R22, R10, R15, R20 ;  /* 0x0000000f0a167223 */ /* 0x000fe40000010014 */
        /* <DEDUP_REMOVED lines=30> */
.L_x_5006:
[----:B------:R-:W-:Y:S05]  /*0da0*/  BSYNC B1 ;  /* 0x0000000000017941 */ /* 0x000fea0003800000 */
.L_x_5005:
        /* <DEDUP_REMOVED lines=18> */
[--C-:B------:R-:W-:Y:S01]  /*0ed0*/  HADD2.F32 R186, -RZ, R27.reuse.H0_H0 ;  /* 0x2000001bffba7230 */ /* 0x100fe20000004100 */
[C---:B------:R-:W-:Y:S01]  /*0ee0*/  FADD.FTZ R185, -R207.reuse, R24 ;  /* 0x00000018cfb97221 */ /* 0x040fe20000010100 */
[----:B------:R-:W-:Y:S01]  /*0ef0*/  HADD2.F32 R188, -RZ, R27.H1_H1 ;  /* 0x3000001bffbc7230 */ /* 0x000fe20000004100 */
[----:B-----5:R-:W-:Y:S01]  /*0f00*/  FMUL.FTZ R24, R6, R25 ;  /* 0x0000001906187220 */ /* 0x020fe20000410000 */
[----:B---3--:R-:W-:Y:S01]  /*0f10*/  HADD2.F32 R27, -RZ, R172.H0_H0 ;  /* 0x200000acff1b7230 */ /* 0x008fe20000004100 */
[C---:B------:R-:W-:Y:S01]  /*0f20*/  FADD.FTZ R183, -R207.reuse, R184 ;  /* 0x000000b8cfb77221 */ /* 0x040fe20000010100 */
[----:B------:R-:W-:Y:S01]  /*0f30*/  HADD2.F32 R26, -RZ, R26.H1_H1 ;  /* 0x3000001aff1a7230 */ /* 0x000fe20000004100 */
[C---:B------:R-:W-:Y:S01]  /*0f40*/  FADD.FTZ R191, -R207.reuse, R186 ;  /* 0x000000bacfbf7221 */ /* 0x040fe20000010100 */
[----:B------:R-:W-:Y:S01]  /*0f50*/  HADD2.F32 R172, -RZ, R172.H1_H1 ;  /* 0x300000acffac7230 */ /* 0x000fe20000004100 */
[----:B------:R-:W-:Y:S01]  /*0f60*/  FMUL.FTZ R25, R44, R27 ;  /* 0x0000001b2c197220 */ /* 0x000fe20000410000 */
[--C-:B0-----:R-:W-:Y:S01]  /*0f70*/  HADD2.F32 R179, -RZ, R173.reuse.H0_H0 ;  /* 0x200000adffb37230 */ /* 0x101fe20000004100 */
[C---:B------:R-:W-:Y:S01]  /*0f80*/  FADD.FTZ R189, -R207.reuse, R26 ;  /* 0x0000001acfbd7221 */ /* 0x040fe20000010100 */
[----:B------:R-:W-:Y:S01]  /*0f90*/  HADD2.F32 R178, -RZ, R173.H1_H1 ;  /* 0x300000adffb27230 */ /* 0x000fe20000004100 */
[----:B------:R-:W-:Y:S01]  /*0fa0*/  FADD.FTZ R173, -R207, R180 ;  /* 0x000000b4cfad7221 */ /* 0x000fe20000010100 */
[--C-:B------:R-:W-:Y:S01]  /*0fb0*/  HADD2.F32 R215, -RZ, R175.reuse.H0_H0 ;  /* 0x200000afffd77230 */ /* 0x100fe20000004100 */
[----:B------:R-:W-:Y:S01]  /*0fc0*/  FMUL.FTZ R181, R45, R172 ;  /* 0x000000ac2db57220 */ /* 0x000fe20000410000 */
[----:B------:R-:W-:Y:S01]  /*0fd0*/  HADD2.F32 R214, -RZ, R175.H1_H1 ;  /* 0x300000afffd67230 */ /* 0x000fe20000004100 */
[----:B------:R-:W-:Y:S01]  /*0fe0*/  FADD.FTZ R175, -R207, R182 ;  /* 0x000000b6cfaf7221 */ /* 0x000fe20000010100 */
[--C-:B------:R-:W-:Y:S01]  /*0ff0*/  HADD2.F32 R187, -RZ, R174.reuse.H0_H0 ;  /* 0x200000aeffbb7230 */ /* 0x100fe20000004100 */
[----:B------:R-:W-:Y:S01]  /*1000*/  FMUL.FTZ R26, R6, R173 ;  /* 0x000000ad061a7220 */ /* 0x000fe20000410000 */
[----:B------:R-:W-:Y:S01]  /*1010*/  HADD2.F32 R174, -RZ, R174.H1_H1 ;  /* 0x300000aeffae7230 */ /* 0x000fe20000004100 */
        /* <DEDUP_REMOVED lines=45> */
.L_x_5008:
[----:B------:R-:W-:Y:S05]  /*12f0*/  BSYNC B1 ;  /* 0x0000000000017941 */ /* 0x000fea0003800000 */
.L_x_5007:
        /* <DEDUP_REMOVED lines=11> */
[----:B------:R-:W-:Y:S02]  /*13b0*/  HADD2.F32 R196, -RZ, R172.H1_H1 ;  /* 0x300000acffc47230 */ /* 0x000fe40000004100 */
[----:B------:R-:W-:Y:S02]  /*13c0*/  HADD2.F32 R198, -RZ, R173.H0_H0 ;  /* 0x200000adffc67230 */ /* 0x000fe40000004100 */
[--C-:B------:R-:W-:Y:S01]  /*13d0*/  HADD2.F32 R202, -RZ, R175.reuse.H0_H0 ;  /* 0x200000afffca7230 */ /* 0x100fe20000004100 */
[C---:B------:R-:W-:Y:S01]  /*13e0*/  FADD.FTZ R195, -R207.reuse, R196 ;  /* 0x000000c4cfc37221 */ /* 0x040fe20000010100 */
[----:B------:R-:W-:Y:S01]  /*13f0*/  HADD2.F32 R204, -RZ, R175.H1_H1 ;  /* 0x300000afffcc7230 */ /* 0x000fe20000004100 */
[C---:B------:R-:W-:Y:S01]  /*1400*/  FADD.FTZ R197, -R207.reuse, R198 ;  /* 0x000000c6cfc57221 */ /* 0x040fe20000010100 */
[----:B------:R-:W-:Y:S01]  /*1410*/  HADD2.F32 R200, -RZ, R173.H1_H1 ;  /* 0x300000adffc87230 */ /* 0x000fe20000004100 */
[C---:B------:R-:W-:Y:S01]  /*1420*/  FADD.FTZ R173, -R207.reuse, R194 ;  /* 0x000000c2cfad7221 */ /* 0x040fe20000010100 */
[--C-:B---3--:R-:W-:Y:S01]  /*1430*/  HADD2.F32 R175, -RZ, R176.reuse.H0_H0 ;  /* 0x200000b0ffaf7230 */ /* 0x108fe20000004100 */
[C---:B0----5:R-:W-:Y:S01]  /*1440*/  FMUL.FTZ R192, R6.reuse, R195 ;  /* 0x000000c306c07220 */ /* 0x061fe20000410000 */
[----:B------:R-:W-:Y:S01]  /*1450*/  HADD2.F32 R176, -RZ, R176.H1_H1 ;  /* 0x300000b0ffb07230 */ /* 0x000fe20000004100 */
[----:B------:R-:W-:Y:S01]  /*1460*/  FMUL.FTZ R193, R6, R173 ;  /* 0x000000ad06c17220 */ /* 0x000fe20000410000 */
[--C-:B------:R-:W-:Y:S01]  /*1470*/  HADD2.F32 R172, -RZ, R174.reuse.H0_H0 ;  /* 0x200000aeffac7230 */ /* 0x100fe20000004100 */
[----:B------:R-:W-:Y:S01]  /*1480*/  FMUL.FTZ R194, R68, R175 ;  /* 0x000000af44c27220 */ /* 0x000fe20000410000 */
[----:B------:R-:W-:Y:S01]  /*1490*/  HADD2.F32 R199, -RZ, R177.H0_H0 ;  /* 0x200000b1ffc77230 */ /* 0x000fe20000004100 */
[----:B------:R-:W-:Y:S01]  /*14a0*/  FADD.FTZ R201, -R207, R200 ;  /* 0x000000c8cfc97221 */ /* 0x000fe20000010100 */
[----:B------:R-:W-:Y:S01]  /*14b0*/  HADD2.F32 R174, -RZ, R174.H1_H1 ;  /* 0x300000aeffae7230 */ /* 0x000fe20000004100 */
[----:B------:R-:W-:-:S02]  /*14c0*/  FMUL.FTZ R195, R6, R197 ;  /* 0x000000c506c37220 */ /* 0x000fc40000410000 */
[----:B------:R-:W-:Y:S02]  /*14d0*/  FMUL.FTZ R197, R69, R176 ;  /* 0x000000b045c57220 */ /* 0x000fe40000410000 */
[----:B------:R-:W-:Y:S02]  /*14e0*/  FADD.FTZ R212, R212, R194 ;  /* 0x000000c2d4d47221 */ /* 0x000fe40000010000 */
[----:B------:R-:W-:Y:S02]  /*14f0*/  FFMA.FTZ R211, R193, R194, R211 ;  /* 0x000000c2c1d37223 */ /* 0x000fe400000100d3 */
[----:B------:R-:W-:Y:S01]  /*1500*/  FADD.FTZ R203, -R207, R172 ;  /* 0x000000accfcb7221 */ /* 0x000fe20000010100 */
        /* <DEDUP_REMOVED lines=14> */
[----:B------:R-:W-:Y:S01]  /*15f0*/  FADD.FTZ R205, -R207, R174 ;  /* 0x000000aecfcd7221 */ /* 0x000fe20000010100 */
[----:B------:R-:W-:Y:S01]  /*1600*/  HADD2.F32 R174, -RZ, R179.H1_H1 ;  /* 0x300000b3ffae7230 */ /* 0x000fe20000004100 */
[----:B------:R-:W-:Y:S02]  /*1610*/  FMUL.FTZ R201, R6, R203 ;  /* 0x000000cb06c97220 */ /* 0x000fe40000410000 */
[----:B------:R-:W-:Y:S02]  /*1620*/  FMUL.FTZ R200, R72, R177 ;  /* 0x000000b148c87220 */ /* 0x000fe40000410000 */
[----:B------:R-:W-:-:S02]  /*1630*/  FADD.FTZ R173, R172, R199 ;  /* 0x000000c7acad7221 */ /* 0x000fc40000010000 */
[----:B------:R-:W-:Y:S02]  /*1640*/  FFMA.FTZ R211, R196, R199, R211 ;  /* 0x000000c7c4d37223 */ /* 0x000fe400000100d3 */
[C---:B------:R-:W-:Y:S02]  /*1650*/  FADD.FTZ R209, -R207.reuse, R202 ;  /* 0x000000cacfd17221 */ /* 0x040fe40000010100 */
[----:B------:R-:W-:Y:S01]  /*1660*/  FADD.FTZ R213, -R207, R204 ;  /* 0x000000cccfd57221 */ /* 0x000fe20000010100 */
[----:B------:R-:W-:Y:S01]  /*1670*/  HADD2.F32 R207, -RZ, R179.H0_H0 ;  /* 0x200000b3ffcf7230 */ /* 0x000fe20000004100 */
        /* <DEDUP_REMOVED lines=26> */
.L_x_5004:
[----:B------:R-:W-:Y:S05]  /*1820*/  BSYNC B0 ;  /* 0x0000000000007941 */ /* 0x000fea0003800000 */
.L_x_4996:
[----:B------:R-:W-:Y:S02]  /*1830*/  LOP3.LUT P4, RZ, R5, 0xff, RZ, 0xc0, !PT ;  /* 0x000000ff05ff7812 */ /* 0x000fe4000788c0ff */
[----:B------:R-:W-:-:S02]  /*1840*/  SHF.R.U32.HI R174, RZ, 0x5, R0 ;  /* 0x00000005ffae7819 */ /* 0x000fc40000011600 */
[----:B------:R-:W-:Y:S02]  /*1850*/  LOP3.LUT P3, RZ, R0, 0x1f, RZ, 0xc0, !PT ;  /* 0x0000001f00ff7812 */ /* 0x000fe4000786c0ff */
[----:B------:R-:W-:-:S07]  /*1860*/  LOP3.LUT R213, R174, 0x7fffffc, RZ, 0xc0, !PT ;  /* 0x07fffffcaed57812 */ /* 0x000fce00078ec0ff */
[----:B------:R-:W-:Y:S01]  /*1870*/  @!P4 IADD3 R213, R213, 0x4, RZ ;  /* 0x00000004d5d5c810 */ /* 0x000fe20007ffe0ff */
[----:B------:R-:W-:Y:S05]  /*1880*/  BRA.DIV ~URZ, `(.L_x_5009) ;  /* 0x00002c327f007947 */ /* 0x000fea000b800000 */
[----:B------:R2:W3:Y:S02]  /*1890*/  SHFL.DOWN PT, R175, R212, 0x10, 0x1f ;  /* 0x0a001f00d4af7f89 */ /* 0x0004e400000e0000 */
.L_x_5100:
        /* <DEDUP_REMOVED lines=18> */
.L_x_5101:
        /* <DEDUP_REMOVED lines=20> */
[----:B--2---:R-:W-:Y:S01]  /*1b00*/  FADD.FTZ R215, R215, R176 ;  /* 0x000000b0d7d77221 */ /* 0x004fe20000010000 */
        /* <DEDUP_REMOVED lines=13> */
.L_x_5014:
[----:B------:R-:W-:Y:S05]  /*1be0*/  BSYNC B1 ;  /* 0x0000000000017941 */ /* 0x000fea0003800000 */
.L_x_5013:
        /* <DEDUP_REMOVED lines=10> */
.L_x_5016:
        /* <DEDUP_REMOVED lines=11> */
.L_x_5017:
[----:B------:R-:W-:Y:S05]  /*1d40*/  BSYNC B1 ;  /* 0x0000000000017941 */ /* 0x000fea0003800000 */
.L_x_5015:
        /* <DEDUP_REMOVED lines=16> */
.L_x_5019:
[----:B0-----:R-:W-:-:S04]  /*1e50*/  ISETP.NE.AND P6, PT, R3, RZ, PT ;  /* 0x000000ff0300720c */ /* 0x001fc80003fc5270 */
[----:B------:R-:W-:-:S05]  /*1e60*/  FSEL R172, R177, RZ, !P6 ;  /* 0x000000ffb1ac7208 */ /* 0x000fca0007000000 */
[----:B------:R-:W-:Y:S01]  /*1e70*/  FFMA.FTZ R173, R9, R179, R172 ;  /* 0x000000b309ad7223 */ /* 0x000fe200000100ac */
[----:B------:R-:W-:-:S03]  /*1e80*/  @P4 HADD2.F32 R172, -RZ, R148.H1_H1 ;  /* 0x30000094ffac4230 */ /* 0x000fc60000004100 */
[----:B------:R-:W-:-:S04]  /*1e90*/  FADD.FTZ R173, R12, -R173 ;  /* 0x800000ad0cad7221 */ /* 0x000fc80000010000 */
[----:B------:R-:W-:-:S04]  /*1ea0*/  FMUL.FTZ R173, R6, R173 ;  /* 0x000000ad06ad7220 */ /* 0x000fc80000410000 */
[----:B------:R-:W-:Y:S02]  /*1eb0*/  @P4 FADD.FTZ R173, R173, R172 ;  /* 0x000000acadad4221 */ /* 0x000fe40000010000 */
.L_x_5020:
[----:B------:R-:W-:Y:S05]  /*1ec0*/  BSYNC B1 ;  /* 0x0000000000017941 */ /* 0x000fea0003800000 */
.L_x_5018:
        /* <DEDUP_REMOVED lines=14> */
.L_x_5022:
[----:B0-----:R-:W-:-:S04]  /*1fb0*/  ISETP.NE.AND P6, PT, R3, RZ, PT ;  /* 0x000000ff0300720c */ /* 0x001fc80003fc5270 */
[----:B------:R-:W-:-:S05]  /*1fc0*/  FSEL R172, R177, RZ, !P6 ;  /* 0x000000ffb1ac7208 */ /* 0x000fca0007000000 */
[----:B------:R-:W-:-:S04]  /*1fd0*/  FFMA.FTZ R172, R10, R179, R172 ;  /* 0x000000b30aac7223 */ /* 0x000fc800000100ac */
[----:B------:R-:W-:Y:S01]  /*1fe0*/  FADD.FTZ R173, R15, -R172 ;  /* 0x800000ac0fad7221 */ /* 0x000fe20000010000 */
[----:B------:R-:W-:-:S03]  /*1ff0*/  @P4 HADD2.F32 R172, -RZ, R149.H0_H0 ;  /* 0x20000095ffac4230 */ /* 0x000fc60000004100 */
[----:B------:R-:W-:-:S04]  /*2000*/  FMUL.FTZ R173, R6, R173 ;  /* 0x000000ad06ad7220 */ /* 0x000fc80000410000 */
[----:B------:R-:W-:Y:S02]  /*2010*/  @P4 FADD.FTZ R173, R173, R172 ;  /* 0x000000acadad4221 */ /* 0x000fe40000010000 */
.L_x_5023:
[----:B------:R-:W-:Y:S05]  /*2020*/  BSYNC B1 ;  /* 0x0000000000017941 */ /* 0x000fea0003800000 */
.L_x_5021:
        /* <DEDUP_REMOVED lines=14> */
.L_x_5025:
[----:B0-----:R-:W-:-:S04]  /*2110*/  ISETP.NE.AND P6, PT, R3, RZ, PT ;  /* 0x000000ff0300720c */ /* 0x001fc80003fc5270 */
[----:B------:R-:W-:-:S05]  /*2120*/  FSEL R172, R177, RZ, !P6 ;  /* 0x000000ffb1ac7208 */ /* 0x000fca0007000000 */
[----:B------:R-:W-:Y:S01]  /*2130*/  FFMA.FTZ R173, R13, R179, R172 ;  /* 0x000000b30dad7223 */ /* 0x000fe200000100ac */
[----:B------:R-:W-:-:S03]  /*2140*/  @P4 HADD2.F32 R172, -RZ, R149.H1_H1 ;  /* 0x30000095ffac4230 */ /* 0x000fc60000004100 */
[----:B------:R-:W-:-:S04]  /*2150*/  FADD.FTZ R173, R16, -R173 ;  /* 0x800000ad10ad7221 */ /* 0x000fc80000010000 */
[----:B------:R-:W-:-:S04]  /*2160*/  FMUL.FTZ R173, R6, R173 ;  /* 0x000000ad06ad7220 */ /* 0x000fc80000410000 */
[----:B------:R-:W-:Y:S02]  /*2170*/  @P4 FADD.FTZ R173, R173, R172 ;  /* 0x000000acadad4221 */ /* 0x000fe40000010000 */
.L_x_5026:
[----:B------:R-:W-:Y:S05]  /*2180*/  BSYNC B1 ;  /* 0x0000000000017941 */ /* 0x000fea0003800000 */
.L_x_5024:
        /* <DEDUP_REMOVED lines=14> */
.L_x_5028:
[----:B0-----:R-:W-:-:S04]  /*2270*/  ISETP.NE.AND P6, PT, R3, RZ, PT ;  /* 0x000000ff0300720c */ /* 0x001fc80003fc5270 */
[----:B------:R-:W-:-:S05]  /*2280*/  FSEL R172, R177, RZ, !P6 ;  /* 0x000000ffb1ac7208 */ /* 0x000fca0007000000 */
[----:B------:R-:W-:-:S04]  /*2290*/  FFMA.FTZ R172, R14, R179, R172 ;  /* 0x000000b30eac7223 */ /* 0x000fc800000100ac */
[----:B------:R-:W-:Y:S01]  /*22a0*/  FADD.FTZ R173, R17, -R172 ;  /* 0x800000ac11ad7221 */ /* 0x000fe20000010000 */
[----:B------:R-:W-:-:S03]  /*22b0*/  @P4 HADD2.F32 R172, -RZ, R150.H0_H0 ;  /* 0x20000096ffac4230 */ /* 0x000fc60000004100 */
[----:B------:R-:W-:-:S04]  /*22c0*/  FMUL.FTZ R173, R6, R173 ;  /* 0x000000ad06ad7220 */ /* 0x000fc80000410000 */
[----:B------:R-:W-:Y:S02]  /*22d0*/  @P4 FADD.FTZ R173, R173, R172 ;  /* 0x000000acadad4221 */ /* 0x000fe40000010000 */
.L_x_5029:
[----:B------:R-:W-:Y:S05]  /*22e0*/  BSYNC B1 ;  /* 0x0000000000017941 */ /* 0x000fea0003800000 */
.L_x_5027:
        /* <DEDUP_REMOVED lines=14> */
.L_x_5031:
[----:B0-----:R-:W-:-:S04]  /*23d0*/  ISETP.NE.AND P6, PT, R3, RZ, PT ;  /* 0x000000ff0300720c */ /* 0x001fc80003fc5270 */
[----:B------:R-:W-:-:S05]  /*23e0*/  FSEL R172, R177, RZ, !P6 ;  /* 0x000000ffb1ac7208 */ /* 0x000fca0007000000 */
[----:B------:R-:W-:-:S04]  /*23f0*/  FFMA.FTZ R172, R18, R179, R172 ;  /* 0x000000b312ac7223 */ /* 0x000fc800000100ac */
[----:B------:R-:W-:Y:S01]  /*2400*/  FADD.FTZ R173, R19, -R172 ;  /* 0x800000ac13ad7221 */ /* 0x000fe20000010000 */
[----:B------:R-:W-:-:S03]  /*2410*/  @P4 HADD2.F32 R172, -RZ, R150.H1_H1 ;  /* 0x30000096ffac4230 */ /* 0x000fc60000004100 */
[----:B------:R-:W-:-:S04]  /*2420*/  FMUL.FTZ R173, R6, R173 ;  /* 0x000000ad06ad7220 */ /* 0x000fc80000410000 */
[----:B------:R-:W-:Y:S02]  /*2430*/  @P4 FADD.FTZ R173, R173, R172 ;  /* 0x000000acadad4221 */ /* 0x000fe40000010000 */
.L_x_5032:
[----:B------:R-:W-:Y:S05]  /*2440*/  BSYNC B1 ;  /* 0x0000000000017941 */ /* 0x000fea0003800000 */
.L_x_5030:
        /* <DEDUP_REMOVED lines=14> */
.L_x_5034:
[----:B0-----:R-:W-:-:S04]  /*2530*/  ISETP.NE.AND P6, PT, R3, RZ, PT ;  /* 0x000000ff0300720c */ /* 0x001fc80003fc5270 */
[----:B------:R-:W-:-:S05]  /*2540*/  FSEL R172, R177, RZ, !P6 ;  /* 0x000000ffb1ac7208 */ /* 0x000fca0007000000 */
[----:B------:R-:W-:-:S04]  /*2550*/  FFMA.FTZ R172, R20, R179, R172 ;  /* 0x000000b314ac7223 */ /* 0x000fc800000100ac */
[----:B------:R-:W-:Y:S01]  /*2560*/  FADD.FTZ R173, R21, -R172 ;  /* 0x800000ac15ad7221 */ /* 0x000fe20000010000 */
[----:B------:R-:W-:-:S03]  /*2570*/  @P4 HADD2.F32 R172, -RZ, R151.H0_H0 ;  /* 0x20000097ffac4230 */ /* 0x000fc60000004100 */
[----:B------:R-:W-:-:S04]  /*2580*/  FMUL.FTZ R173, R6, R173 ;  /* 0x000000ad06ad7220 */ /* 0x000fc80000410000 */
[----:B------:R-:W-:Y:S02]  /*2590*/  @P4 FADD.FTZ R173, R173, R172 ;  /* 0x000000acadad4221 */ /* 0x000fe40000010000 */
.L_x_5035:
[----:B------:R-:W-:Y:S05]  /*25a0*/  BSYNC B1 ;  /* 0x0000000000017941 */ /* 0x000fea0003800000 */
.L_x_5033:
        /* <DEDUP_REMOVED lines=14> */
.L_x_5037:
[----:B0-----:R-:W-:-:S04]  /*2690*/  ISETP.NE.AND P6, PT, R3, RZ, PT ;  /* 0x000000ff0300720c */ /* 0x001fc80003fc5270 */
[----:B------:R-:W-:-:S05]  /*26a0*/  FSEL R172, R177, RZ, !P6 ;  /* 0x000000ffb1ac7208 */ /* 0x000fca0007000000 */
[----:B------:R-:W-:-:S04]  /*26b0*/  FFMA.FTZ R172, R22, R179, R172 ;  /* 0x000000b316ac7223 */ /* 0x000fc800000100ac */
[----:B------:R-:W-:Y:S01]  /*26c0*/  FADD.FTZ R173, R23, -R172 ;  /* 0x800000ac17ad7221 */ /* 0x000fe20000010000 */
[----:B------:R-:W-:-:S03]  /*26d0*/  @P4 HADD2.F32 R172, -RZ, R151.H1_H1 ;  /* 0x30000097ffac4230 */ /* 0x000fc60000004100 */
[----:B------:R-:W-:-:S04]  /*26e0*/  FMUL.FTZ R173, R6, R173 ;  /* 0x000000ad06ad7220 */ /* 0x000fc80000410000 */
[----:B------:R-:W-:Y:S02]  /*26f0*/  @P4 FADD.FTZ R173, R173, R172 ;  /* 0x000000acadad4221 */ /* 0x000fe40000010000 */
.L_x_5038:
[----:B------:R-:W-:Y:S05]  /*2700*/  BSYNC B1 ;  /* 0x0000000000017941 */ /* 0x000fea0003800000 */
.L_x_5036:
        /* <DEDUP_REMOVED lines=16> */
.L_x_5012:
[----:B------:R-:W-:Y:S05]  /*2810*/  BSYNC B0 ;  /* 0x0000000000007941 */ /* 0x000fea0003800000 */
.L_x_5011:
[----:B------:R-:W-:Y:S01]  /*2820*/  BSSY B0, `(.L_x_5039) ;  /* 0x00000ca000007945 */ /* 0x000fe20003800000 */
[----:B------:R-:W-:Y:S05]  /*2830*/  @!P1 BRA `(.L_x_5040) ;  /* 0x00000c8000009947 */ /* 0x000fea0003800000 */
[----:B------:R-:W-:Y:S01]  /*2840*/  BSSY B1, `(.L_x_5041) ;  /* 0x0000005000017945 */ /* 0x000fe20003800000 */
[----:B------:R-:W-:Y:S05]  /*2850*/  @!P3 BRA `(.L_x_5042) ;  /* 0x000000300000b947 */ /* 0x000fea0003800000 */
[----:B------:R-:W-:-:S10]  /*2860*/  HFMA2.MMA R161, -RZ, RZ, 0, 9.5367431640625e-07 ;  /* 0x00000010ffa17435 */ /* 0x000fd400000001ff */
[----:B------:R-:W-:-:S06]  /*2870*/  IMAD.WIDE.U32 R160, R176, R161, c[0x0][0x170] ;  /* 0x00005c00b0a07625 */ /* 0x000fcc00078e00a1 */
[----:B------:R-:W5:Y:S02]  /*2880*/  LDG.E.128 R160, [R160.64] ;  /* 0x00000004a0a07981 */ /* 0x000f64000c1e1d00 */
.L_x_5042:
[----:B------:R-:W-:Y:S05]  /*2890*/  BSYNC B1 ;  /* 0x0000000000017941 */ /* 0x000fea0003800000 */
.L_x_5041:
        /* <DEDUP_REMOVED lines=8> */
[----:B------:R-:W-:Y:S01]  /*2920*/  HADD2.F32 R173, -RZ, R152.H0_H0 ;  /* 0x20000098ffad7230 */ /* 0x000fe20000004100 */
[----:B------:R-:W-:Y:S05]  /*2930*/  BRA `(.L_x_5045) ;  /* 0x000000b000007947 */ /* 0x000fea0003800000 */
.L_x_5044:
        /* <DEDUP_REMOVED lines=9> */
[----:B------:R-:W-:-:S05]  /*29d0*/  @P4 HADD2.F32 R172, -RZ, R152.H0_H0 ;  /* 0x20000098ffac4230 */ /* 0x000fca0000004100 */
[----:B------:R-:W-:Y:S02]  /*29e0*/  @P4 FADD.FTZ R173, R173, R172 ;  /* 0x000000acadad4221 */ /* 0x000fe40000010000 */
.L_x_5045:
[----:B------:R-:W-:Y:S05]  /*29f0*/  BSYNC B1 ;  /* 0x0000000000017941 */ /* 0x000fea0003800000 */
.L_x_5043:
        /* <DEDUP_REMOVED lines=16> */
.L_x_5047:
[----:B0-----:R-:W-:-:S04]  /*2b00*/  ISETP.NE.AND P6, PT, R3, RZ, PT ;  /* 0x000000ff0300720c */ /* 0x001fc80003fc5270 */
[----:B------:R-:W-:-:S05]  /*2b10*/  FSEL R172, R177, RZ, !P6 ;  /* 0x000000ffb1ac7208 */ /* 0x000fca0007000000 */
[----:B------:R-:W-:-:S04]  /*2b20*/  FFMA.FTZ R172, R26, R179, R172 ;  /* 0x000000b31aac7223 */ /* 0x000fc800000100ac */
[----:B------:R-:W-:Y:S01]  /*2b30*/  FADD.FTZ R173, R181, -R172 ;  /* 0x800000acb5ad7221 */ /* 0x000fe20000010000 */
[----:B------:R-:W-:-:S03]  /*2b40*/  @P4 HADD2.F32 R172, -RZ, R152.H1_H1 ;  /* 0x30000098ffac4230 */ /* 0x000fc60000004100 */
[----:B------:R-:W-:-:S04]  /*2b50*/  FMUL.FTZ R173, R6, R173 ;  /* 0x000000ad06ad7220 */ /* 0x000fc80000410000 */
[----:B------:R-:W-:Y:S02]  /*2b60*/  @P4 FADD.FTZ R173, R173, R172 ;  /* 0x000000acadad4221 */ /* 0x000fe40000010000 */
.L_x_5048:
[----:B------:R-:W-:Y:S05]  /*2b70*/  BSYNC B1 ;  /* 0x0000000000017941 */ /* 0x000fea0003800000 */
.L_x_5046:
        /* <DEDUP_REMOVED lines=14> */
.L_x_5050:
[----:B0-----:R-:W-:-:S04]  /*2c60*/  ISETP.NE.AND P6, PT, R3, RZ, PT ;  /* 0x000000ff0300720c */ /* 0x001fc80003fc5270 */
[----:B------:R-:W-:-:S05]  /*2c70*/  FSEL R172, R177, RZ, !P6 ;  /* 0x000000ffb1ac7208 */ /* 0x000fca0007000000 */
[----:B------:R-:W-:Y:S01]  /*2c80*/  FFMA.FTZ R173, R27, R179, R172 ;  /* 0x000000b31bad7223 */ /* 0x000fe200000100ac */
[----:B------:R-:W-:-:S03]  /*2c90*/  @P4 HADD2.F32 R172, -RZ, R153.H0_H0 ;  /* 0x20000099ffac4230 */ /* 0x000fc60000004100 */
[----:B------:R-:W-:-:S04]  /*2ca0*/  FADD.FTZ R173, R182, -R173 ;  /* 0x800000adb6ad7221 */ /* 0x000fc80000010000 */
[----:B------:R-:W-:-:S04]  /*2cb0*/  FMUL.FTZ R173, R6, R173 ;  /* 0x000000ad06ad7220 */ /* 0x000fc80000410000 */
[----:B------:R-:W-:Y:S02]  /*2cc0*/  @P4 FADD.FTZ R173, R173, R172 ;  /* 0x000000acadad4221 */ /* 0x000fe40000010000 */
.L_x_5051:
[----:B------:R-:W-:Y:S05]  /*2cd0*/  BSYNC B1 ;  /* 0x0000000000017941 */ /* 0x000fea0003800000 */
.L_x_5049:
        /* <DEDUP_REMOVED lines=14> */
.L_x_5053:
[----:B0-----:R-:W-:-:S04]  /*2dc0*/  ISETP.NE.AND P6, PT, R3, RZ, PT ;  /* 0x000000ff0300720c */ /* 0x001fc80003fc5270 */
[----:B------:R-:W-:-:S05]  /*2dd0*/  FSEL R172, R177, RZ, !P6 ;  /* 0x000000ffb1ac7208 */ /* 0x000fca0007000000 */
[----:B------:R-:W-:-:S04]  /*2de0*/  FFMA.FTZ R172, R180, R179, R172 ;  /* 0x000000b3b4ac7223 */ /* 0x000fc800000100ac */
[----:B------:R-:W-:Y:S01]  /*2df0*/  FADD.FTZ R173, R185, -R172 ;  /* 0x800000acb9ad7221 */ /* 0x000fe20000010000 */
[----:B------:R-:W-:-:S03]  /*2e00*/  @P4 HADD2.F32 R172, -RZ, R153.H1_H1 ;  /* 0x30000099ffac4230 */ /* 0x000fc60000004100 */
[----:B------:R-:W-:-:S04]  /*2e10*/  FMUL.FTZ R173, R6, R173 ;  /* 0x000000ad06ad7220 */ /* 0x000fc80000410000 */
[----:B------:R-:W-:Y:S02]  /*2e20*/  @P4 FADD.FTZ R173, R173, R172 ;  /* 0x000000acadad4221 */ /* 0x000fe40000010000 */
.L_x_5054:
[----:B------:R-:W-:Y:S05]  /*2e30*/  BSYNC B1 ;  /* 0x0000000000017941 */ /* 0x000fea0003800000 */
.L_x_5052:
        /* <DEDUP_REMOVED lines=14> */
.L_x_5056:
[----:B0-----:R-:W-:-:S04]  /*2f20*/  ISETP.NE.AND P6, PT, R3, RZ, PT ;  /* 0x000000ff0300720c */ /* 0x001fc80003fc5270 */
[----:B------:R-:W-:-:S05]  /*2f30*/  FSEL R172, R177, RZ, !P6 ;  /* 0x000000ffb1ac7208 */ /* 0x000fca0007000000 */
[----:B------:R-:W-:Y:S01]  /*2f40*/  FFMA.FTZ R173, R183, R179, R172 ;  /* 0x000000b3b7ad7223 */ /* 0x000fe200000100ac */
[----:B------:R-:W-:-:S03]  /*2f50*/  @P4 HADD2.F32 R172, -RZ, R154.H0_H0 ;  /* 0x2000009affac4230 */ /* 0x000fc60000004100 */
[----:B------:R-:W-:-:S04]  /*2f60*/  FADD.FTZ R173, R184, -R173 ;  /* 0x800000adb8ad7221 */ /* 0x000fc80000010000 */
[----:B------:R-:W-:-:S04]  /*2f70*/  FMUL.FTZ R173, R6, R173 ;  /* 0x000000ad06ad7220 */ /* 0x000fc80000410000 */
[----:B------:R-:W-:Y:S02]  /*2f80*/  @P4 FADD.FTZ R173, R173, R172 ;  /* 0x000000acadad4221 */ /* 0x000fe40000010000 */
.L_x_5057:
[----:B------:R-:W-:Y:S05]  /*2f90*/  BSYNC B1 ;  /* 0x0000000000017941 */ /* 0x000fea0003800000 */
.L_x_5055:
        /* <DEDUP_REMOVED lines=14> */
.L_x_5059:
[----:B0-----:R-:W-:-:S04]  /*3080*/  ISETP.NE.AND P6, PT, R3, RZ, PT ;  /* 0x000000ff0300720c */ /* 0x001fc80003fc5270 */
[----:B------:R-:W-:-:S05]  /*3090*/  FSEL R172, R177, RZ, !P6 ;  /* 0x000000ffb1ac7208 */ /* 0x000fca0007000000 */
[----:B------:R-:W-:-:S04]  /*30a0*/  FFMA.FTZ R172, R186, R179, R172 ;  /* 0x000000b3baac7223 */ /* 0x000fc800000100ac */
[----:B------:R-:W-:Y:S01]  /*30b0*/  FADD.FTZ R173, R187, -R172 ;  /* 0x800000acbbad7221 */ /* 0x000fe20000010000 */
[----:B------:R-:W-:-:S03]  /*30c0*/  @P4 HADD2.F32 R172, -RZ, R154.H1_H1 ;  /* 0x3000009affac4230 */ /* 0x000fc60000004100 */
[----:B------:R-:W-:-:S04]  /*30d0*/  FMUL.FTZ R173, R6, R173 ;  /* 0x000000ad06ad7220 */ /* 0x000fc80000410000 */
[----:B------:R-:W-:Y:S02]  /*30e0*/  @P4 FADD.FTZ R173, R173, R172 ;  /* 0x000000acadad4221 */ /* 0x000fe40000010000 */
.L_x_5060:
[----:B------:R-:W-:Y:S05]  /*30f0*/  BSYNC B1 ;  /* 0x0000000000017941 */ /* 0x000fea0003800000 */
.L_x_5058:
        /* <DEDUP_REMOVED lines=14> */
.L_x_5062:
[----:B0-----:R-:W-:-:S04]  /*31e0*/  ISETP.NE.AND P6, PT, R3, RZ, PT ;  /* 0x000000ff0300720c */ /* 0x001fc80003fc5270 */
[----:B------:R-:W-:-:S05]  /*31f0*/  FSEL R172, R177, RZ, !P6 ;  /* 0x000000ffb1ac7208 */ /* 0x000fca0007000000 */
[----:B------:R-:W-:Y:S01]  /*3200*/  FFMA.FTZ R173, R189, R179, R172 ;  /* 0x000000b3bdad7223 */ /* 0x000fe200000100ac */
[----:B------:R-:W-:-:S03]  /*3210*/  @P4 HADD2.F32 R172, -RZ, R155.H0_H0 ;  /* 0x2000009bffac4230 */ /* 0x000fc60000004100 */
[----:B------:R-:W-:-:S04]  /*3220*/  FADD.FTZ R173, R188, -R173 ;  /* 0x800000adbcad7221 */ /* 0x000fc80000010000 */
[----:B------:R-:W-:-:S04]  /*3230*/  FMUL.FTZ R173, R6, R173 ;  /* 0x000000ad06ad7220 */ /* 0x000fc80000410000 */
[----:B------:R-:W-:Y:S02]  /*3240*/  @P4 FADD.FTZ R173, R173, R172 ;  /* 0x000000acadad4221 */ /* 0x000fe40000010000 */
.L_x_5063:
[----:B------:R-:W-:Y:S05]  /*3250*/  BSYNC B1 ;  /* 0x0000000000017941 */ /* 0x000fea0003800000 */
.L_x_5061:
        /* <DEDUP_REMOVED lines=14> */
.L_x_5065:
[----:B0-----:R-:W-:-:S04]  /*3340*/  ISETP.NE.AND P6, PT, R3, RZ, PT ;  /* 0x000000ff0300720c */ /* 0x001fc80003fc5270 */
[----:B------:R-:W-:-:S05]  /*3350*/  FSEL R172, R177, RZ, !P6 ;  /* 0x000000ffb1ac7208 */ /* 0x000fca0007000000 */
[----:B------:R-:W-:-:S04]  /*3360*/  FFMA.FTZ R172, R190, R179, R172 ;  /* 0x000000b3beac7223 */ /* 0x000fc800000100ac */
[----:B------:R-:W-:Y:S01]  /*3370*/  FADD.FTZ R173, R191, -R172 ;  /* 0x800000acbfad7221 */ /* 0x000fe20000010000 */
[----:B------:R-:W-:-:S03]  /*3380*/  @P4 HADD2.F32 R172, -RZ, R155.H1_H1 ;  /* 0x3000009bffac4230 */ /* 0x000fc60000004100 */
[----:B------:R-:W-:-:S04]  /*3390*/  FMUL.FTZ R173, R6, R173 ;  /* 0x000000ad06ad7220 */ /* 0x000fc80000410000 */
[----:B------:R-:W-:Y:S02]  /*33a0*/  @P4 FADD.FTZ R173, R173, R172 ;  /* 0x000000acadad4221 */ /* 0x000fe40000010000 */
.L_x_5066:
[----:B------:R-:W-:Y:S05]  /*33b0*/  BSYNC B1 ;  /* 0x0000000000017941 */ /* 0x000fea0003800000 */
.L_x_5064:
        /* <DEDUP_REMOVED lines=16> */
.L_x_5040:
[----:B------:R-:W-:Y:S05]  /*34c0*/  BSYNC B0 ;  /* 0x0000000000007941 */ /* 0x000fea0003800000 */
.L_x_5039:
        /* <DEDUP_REMOVED lines=8> */
.L_x_5070:
[----:B------:R-:W-:Y:S05]  /*3550*/  BSYNC B1 ;  /* 0x0000000000017941 */ /* 0x000fea0003800000 */
.L_x_5069:
        /* <DEDUP_REMOVED lines=10> */
.L_x_5072:
        /* <DEDUP_REMOVED lines=11> */
.L_x_5073:
[----:B------:R-:W-:Y:S05]  /*36b0*/  BSYNC B1 ;  /* 0x0000000000017941 */ /* 0x000fea0003800000 */
.L_x_5071:
        /* <DEDUP_REMOVED lines=16> */
.L_x_5075:
[----:B0-----:R-:W-:-:S04]  /*37c0*/  ISETP.NE.AND P6, PT, R3, RZ, PT ;  /* 0x000000ff0300720c */ /* 0x001fc80003fc5270 */
[----:B------:R-:W-:-:S05]  /*37d0*/  FSEL R172, R177, RZ, !P6 ;  /* 0x000000ffb1ac7208 */ /* 0x000fca0007000000 */
[----:B------:R-:W-:-:S04]  /*37e0*/  FFMA.FTZ R172, R192, R179, R172 ;  /* 0x000000b3c0ac7223 */ /* 0x000fc800000100ac */
[----:B------:R-:W-:Y:S01]  /*37f0*/  FADD.FTZ R173, R197, -R172 ;  /* 0x800000acc5ad7221 */ /* 0x000fe20000010000 */
[----:B------:R-:W-:-:S03]  /*3800*/  @P4 HADD2.F32 R172, -RZ, R156.H1_H1 ;  /* 0x3000009cffac4230 */ /* 0x000fc60000004100 */
[----:B------:R-:W-:-:S04]  /*3810*/  FMUL.FTZ R173, R6, R173 ;  /* 0x000000ad06ad7220 */ /* 0x000fc80000410000 */
[----:B------:R-:W-:Y:S02]  /*3820*/  @P4 FADD.FTZ R173, R173, R172 ;  /* 0x000000acadad4221 */ /* 0x000fe40000010000 */
.L_x_5076:
[----:B------:R-:W-:Y:S05]  /*3830*/  BSYNC B1 ;  /* 0x0000000000017941 */ /* 0x000fea0003800000 */
.L_x_5074:
        /* <DEDUP_REMOVED lines=14> */
.L_x_5078:
[----:B0-----:R-:W-:-:S04]  /*3920*/  ISETP.NE.AND P6, PT, R3, RZ, PT ;  /* 0x000000ff0300720c */ /* 0x001fc80003fc5270 */
[----:B------:R-:W-:-:S05]  /*3930*/  FSEL R172, R177, RZ, !P6 ;  /* 0x000000ffb1ac7208 */ /* 0x000fca0007000000 */
[----:B------:R-:W-:Y:S01]  /*3940*/  FFMA.FTZ R173, R195, R179, R172 ;  /* 0x000000b3c3ad7223 */ /* 0x000fe200000100ac */
[----:B------:R-:W-:-:S03]  /*3950*/  @P4 HADD2.F32 R172, -RZ, R157.H0_H0 ;  /* 0x2000009dffac4230 */ /* 0x000fc60000004100 */
[----:B------:R-:W-:-:S04]  /*3960*/  FADD.FTZ R173, R198, -R173 ;  /* 0x800000adc6ad7221 */ /* 0x000fc80000010000 */
[----:B------:R-:W-:-:S04]  /*3970*/  FMUL.FTZ R173, R6, R173 ;  /* 0x000000ad06ad7220 */ /* 0x000fc80000410000 */
[----:B------:R-:W-:Y:S02]  /*3980*/  @P4 FADD.FTZ R173, R173, R172 ;  /* 0x000000acadad4221 */ /* 0x000fe40000010000 */
.L_x_5079:
[----:B------:R-:W-:Y:S05]  /*3990*/  BSYNC B1 ;  /* 0x0000000000017941 */ /* 0x000fea0003800000 */
.L_x_5077:
        /* <DEDUP_REMOVED lines=14> */
.L_x_5081:
[----:B0-----:R-:W-:-:S04]  /*3a80*/  ISETP.NE.AND P6, PT, R3, RZ, PT ;  /* 0x000000ff0300720c */ /* 0x001fc80003fc5270 */
[----:B------:R-:W-:-:S05]  /*3a90*/  FSEL R172, R177, RZ, !P6 ;  /* 0x000000ffb1ac7208 */ /* 0x000fca0007000000 */
[----:B------:R-:W-:-:S04]  /*3aa0*/  FFMA.FTZ R172, R196, R179, R172 ;  /* 0x000000b3c4ac7223 */ /* 0x000fc800000100ac */
[----:B------:R-:W-:Y:S01]  /*3ab0*/  FADD.FTZ R173, R199, -R172 ;  /* 0x800000acc7ad7221 */ /* 0x000fe20000010000 */
[----:B------:R-:W-:-:S03]  /*3ac0*/  @P4 HADD2.F32 R172, -RZ, R157.H1_H1 ;  /* 0x3000009dffac4230 */ /* 0x000fc60000004100 */
[----:B------:R-:W-:-:S04]  /*3ad0*/  FMUL.FTZ R173, R6, R173 ;  /* 0x000000ad06ad7220 */ /* 0x000fc80000410000 */
[----:B------:R-:W-:Y:S02]  /*3ae0*/  @P4 FADD.FTZ R173, R173, R172 ;  /* 0x000000acadad4221 */ /* 0x000fe40000010000 */
.L_x_5082:
[----:B------:R-:W-:Y:S05]  /*3af0*/  BSYNC B1 ;  /* 0x0000000000017941 */ /* 0x000fea0003800000 */
.L_x_5080:
        /* <DEDUP_REMOVED lines=14> */
.L_x_5084:
[----:B0-----:R-:W-:-:S04]  /*3be0*/  ISETP.NE.AND P6, PT, R3, RZ, PT ;  /* 0x000000ff0300720c */ /* 0x001fc80003fc5270 */
[----:B------:R-:W-:-:S05]  /*3bf0*/  FSEL R172, R177, RZ, !P6 ;  /* 0x000000ffb1ac7208 */ /* 0x000fca0007000000 */
[----:B------:R-:W-:Y:S01]  /*3c00*/  FFMA.FTZ R173, R201, R179, R172 ;  /* 0x000000b3c9ad7223 */ /* 0x000fe200000100ac */
[----:B------:R-:W-:-:S03]  /*3c10*/  @P4 HADD2.F32 R172, -RZ, R158.H0_H0 ;  /* 0x2000009effac4230 */ /* 0x000fc60000004100 */
[----:B------:R-:W-:-:S04]  /*3c20*/  FADD.FTZ R173, R200, -R173 ;  /* 0x800000adc8ad7221 */ /* 0x000fc80000010000 */
[----:B------:R-:W-:-:S04]  /*3c30*/  FMUL.FTZ R173, R6, R173 ;  /* 0x000000ad06ad7220 */ /* 0x000fc80000410000 */
[----:B------:R-:W-:Y:S02]  /*3c40*/  @P4 FADD.FTZ R173, R173, R172 ;  /* 0x000000acadad4221 */ /* 0x000fe40000010000 */
.L_x_5085:
[----:B------:R-:W-:Y:S05]  /*3c50*/  BSYNC B1 ;  /* 0x0000000000017941 */ /* 0x000fea0003800000 */
.L_x_5083:
        /* <DEDUP_REMOVED lines=14> */
.L_x_5087:
[----:B0-----:R-:W-:-:S04]  /*3d40*/  ISETP.NE.AND P6, PT, R3, RZ, PT ;  /* 0x000000ff0300720c */ /* 0x001fc80003fc5270 */
[----:B------:R-:W-:-:S05]  /*3d50*/  FSEL R172, R177, RZ, !P6 ;  /* 0x000000ffb1ac7208 */ /* 0x000fca0007000000 */
[----:B------:R-:W-:-:S04]  /*3d60*/  FFMA.FTZ R172, R202, R179, R172 ;  /* 0x000000b3caac7223 */ /* 0x000fc800000100ac */
[----:B------:R-:W-:Y:S01]  /*3d70*/  FADD.FTZ R173, R203, -R172 ;  /* 0x800000accbad7221 */ /* 0x000fe20000010000 */
[----:B------:R-:W-:-:S03]  /*3d80*/  @P4 HADD2.F32 R172, -RZ, R158.H1_H1 ;  /* 0x3000009effac4230 */ /* 0x000fc60000004100 */
[----:B------:R-:W-:-:S04]  /*3d90*/  FMUL.FTZ R173, R6, R173 ;  /* 0x000000ad06ad7220 */ /* 0x000fc80000410000 */
[----:B------:R-:W-:Y:S02]  /*3da0*/  @P4 FADD.FTZ R173, R173, R172 ;  /* 0x000000acadad4221 */ /* 0x000fe40000010000 */
.L_x_5088:
[----:B------:R-:W-:Y:S05]  /*3db0*/  BSYNC B1 ;  /* 0x0000000000017941 */ /* 0x000fea0003800000 */
.L_x_5086:
        /* <DEDUP_REMOVED lines=14> */
.L_x_5090:
[----:B0-----:R-:W-:-:S04]  /*3ea0*/  ISETP.NE.AND P6, PT, R3, RZ, PT ;  /* 0x000000ff0300720c */ /* 0x001fc80003fc5270 */
[----:B------:R-:W-:-:S05]  /*3eb0*/  FSEL R172, R177, RZ, !P6 ;  /* 0x000000ffb1ac7208 */ /* 0x000fca0007000000 */
[----:B------:R-:W-:Y:S01]  /*3ec0*/  FFMA.FTZ R173, R205, R179, R172 ;  /* 0x000000b3cdad7223 */ /* 0x000fe200000100ac */
[----:B------:R-:W-:-:S03]  /*3ed0*/  @P4 HADD2.F32 R172, -RZ, R159.H0_H0 ;  /* 0x2000009fffac4230 */ /* 0x000fc60000004100 */
[----:B------:R-:W-:-:S04]  /*3ee0*/  FADD.FTZ R173, R204, -R173 ;  /* 0x800000adccad7221 */ /* 0x000fc80000010000 */
[----:B------:R-:W-:-:S04]  /*3ef0*/  FMUL.FTZ R173, R6, R173 ;  /* 0x000000ad06ad7220 */ /* 0x000fc80000410000 */
[----:B------:R-:W-:Y:S02]  /*3f00*/  @P4 FADD.FTZ R173, R173, R172 ;  /* 0x000000acadad4221 */ /* 0x000fe40000010000 */
.L_x_5091:
[----:B------:R-:W-:Y:S05]  /*3f10*/  BSYNC B1 ;  /* 0x0000000000017941 */ /* 0x000fea0003800000 */
.L_x_5089:
        /* <DEDUP_REMOVED lines=14> */
.L_x_5093:
[----:B0-----:R-:W-:Y:S01]  /*4000*/  ISETP.NE.AND P2, PT, R3, RZ, PT ;  /* 0x000000ff0300720c */ /* 0x001fe20003f45270 */
[----:B------:R-:W-:-:S03]  /*4010*/  @P4 HADD2.F32 R173, -RZ, R159.H1_H1 ;  /* 0x3000009fffad4230 */ /* 0x000fc60000004100 */
[----:B------:R-:W-:-:S05]  /*4020*/  FSEL R172, R177, RZ, !P2 ;  /* 0x000000ffb1ac7208 */ /* 0x000fca0005000000 */
[----:B------:R-:W-:-:S04]  /*4030*/  FFMA.FTZ R179, R209, R179, R172 ;  /* 0x000000b3d1b37223 */ /* 0x000fc800000100ac */
[----:B------:R-:W-:-:S04]  /*4040*/  FADD.FTZ R179, R208, -R179 ;  /* 0x800000b3d0b37221 */ /* 0x000fc80000010000 */
[----:B------:R-:W-:-:S04]  /*4050*/  FMUL.FTZ R6, R6, R179 ;  /* 0x000000b306067220 */ /* 0x000fc80000410000 */
[----:B------:R-:W-:Y:S02]  /*4060*/  @P4 FADD.FTZ R6, R6, R173 ;  /* 0x000000ad06064221 */ /* 0x000fe40000010000 */
.L_x_5094:
[----:B------:R-:W-:Y:S05]  /*4070*/  BSYNC B1 ;  /* 0x0000000000017941 */ /* 0x000fea0003800000 */
.L_x_5092:
        /* <DEDUP_REMOVED lines=14> */
.L_x_5068:
[----:B------:R-:W-:Y:S05]  /*4160*/  BSYNC B0 ;  /* 0x0000000000007941 */ /* 0x000fea0003800000 */
.L_x_5067:
[----:B------:R-:W-:Y:S02]  /*4170*/  IADD3 R4, R4, c[0x0][0x160], RZ ;  /* 0x0000580004047a10 */ /* 0x000fe40007ffe0ff */
[----:B------:R-:W-:Y:S02]  /*4180*/  LOP3.LUT P3, RZ, R5, 0xff, RZ, 0xc0, !PT ;  /* 0x000000ff05ff7812 */ /* 0x000fe4000786c0ff */
[----:B------:R-:W-:Y:S02]  /*4190*/  ISETP.GE.AND P2, PT, R4, c[0x0][0x164], PT ;  /* 0x0000590004007a0c */ /* 0x000fe40003f46270 */
[----:B------:R-:W-:-:S11]  /*41a0*/  SEL R5, RZ, 0x1, P3 ;  /* 0x00000001ff057807 */ /* 0x000fd60001800000 */
[----:B01----:R-:W-:Y:S01]  /*41b0*/  @P2 CALL.REL.NOINC `(.L_x_4995) ;  /* 0x0000001000002944 */ /* 0x003fe20003c00000 */
[----:B------:R-:W-:Y:S05]  /*41c0*/  BRA `(.L_x_5095) ;  /* 0xffffc32000007947 */ /* 0x000fea000383ffff */
.L_x_4995:
        /* <DEDUP_REMOVED lines=19> */
.L_x_5097:
[----:B------:R-:W-:Y:S05]  /*4300*/  BSYNC B0 ;  /* 0x0000000000007941 */ /* 0x000fea0003800000 */
.L_x_5096:
        /* <DEDUP_REMOVED lines=13> */
.L_x_5099:
[----:B------:R-:W-:Y:S05]  /*43e0*/  BSYNC B0 ;  /* 0x0000000000007941 */ /* 0x000fea0003800000 */
.L_x_5098:
        /* <DEDUP_REMOVED lines=13> */
.L_x_5009:
[----:B------:R-:W-:Y:S01]  /*44c0*/  HFMA2.MMA R207, -RZ, RZ, 0, 9.5367431640625e-07 ;  /* 0x00000010ffcf7435 */ /* 0x000fe200000001ff */
[----:B------:R-:W-:-:S02]  /*44d0*/  MOV R176, R212 ;  /* 0x000000d400b07202 */ /* 0x000fc40000000f00 */
[----:B------:R-:W-:Y:S02]  /*44e0*/  MOV R178, 0x1f ;  /* 0x0000001f00b27802 */ /* 0x000fe40000000f00 */
[----:B------:R-:W-:Y:S02]  /*44f0*/  MOV R215, 0xffffffff ;  /* 0xffffffff00d77802 */ /* 0x000fe40000000f00 */
[----:B-1----:R-:W-:Y:S02]  /*4500*/  MOV R172, 0x4520 ;  /* 0x0000452000ac7802 */ /* 0x002fe40000000f00 */
[----:B0----5:R-:W-:Y:S05]  /*4510*/  CALL.REL.NOINC `($__internal_106_$__cuda_sm70_shflsync_down_p) ;  /* 0x0000046000007944 */ /* 0x021fea0003c00000 */
[----:B-1----:R-:W-:Y:S01]  /*4520*/  MOV R175, R176 ;  /* 0x000000b000af7202 */ /* 0x002fe20000000f00 */
[----:B0-----:R-:W-:Y:S05]  /*4530*/  BRA `(.L_x_5100) ;  /* 0xffffd36000007947 */ /* 0x001fea000383ffff */
.L_x_5010:
[----:B------:R-:W-:Y:S01]  /*4540*/  HFMA2.MMA R207, -RZ, RZ, 0, 9.5367431640625e-07 ;  /* 0x00000010ffcf7435 */ /* 0x000fe200000001ff */
[----:B------:R-:W-:Y:S02]  /*4550*/  MOV R176, R211 ;  /* 0x000000d300b07202 */ /* 0x000fe40000000f00 */
[----:B------:R-:W-:Y:S02]  /*4560*/  MOV R178, 0x1f ;  /* 0x0000001f00b27802 */ /* 0x000fe40000000f00 */
[----:B------:R-:W-:-:S02]  /*4570*/  MOV R215, 0xffffffff ;  /* 0xffffffff00d77802 */ /* 0x000fc40000000f00 */
[----:B-1----:R-:W-:Y:S02]  /*4580*/  MOV R172, 0x45a0 ;  /* 0x000045a000ac7802 */ /* 0x002fe40000000f00 */
[----:B0-23-5:R-:W-:Y:S05]  /*4590*/  CALL.REL.NOINC `($__internal_106_$__cuda_sm70_shflsync_down_p) ;  /* 0x000003e000007944 */ /* 0x02dfea0003c00000 */
[----:B------:R-:W-:Y:S01]  /*45a0*/  FADD.FTZ R212, R175, R212 ;  /* 0x000000d4afd47221 */ /* 0x000fe20000010000 */
[----:B0-----:R-:W-:Y:S01]  /*45b0*/  HFMA2.MMA R207, -RZ, RZ, 0, 4.76837158203125e-07 ;  /* 0x00000008ffcf7435 */ /* 0x001fe200000001ff */
[----:B-1----:R-:W-:Y:S01]  /*45c0*/  FADD.FTZ R211, R211, R176 ;  /* 0x000000b0d3d37221 */ /* 0x002fe20000010000 */
[----:B------:R-:W-:Y:S02]  /*45d0*/  MOV R178, 0x1f ;  /* 0x0000001f00b27802 */ /* 0x000fe40000000f00 */
[----:B------:R-:W-:Y:S02]  /*45e0*/  MOV R215, 0xffffffff ;  /* 0xffffffff00d77802 */ /* 0x000fe40000000f00 */
[----:B------:R-:W-:Y:S02]  /*45f0*/  MOV R176, R212 ;  /* 0x000000d400b07202 */ /* 0x000fe40000000f00 */
[----:B------:R-:W-:Y:S02]  /*4600*/  MOV R172, 0x4620 ;  /* 0x0000462000ac7802 */ /* 0x000fe40000000f00 */
[----:B------:R-:W-:Y:S05]  /*4610*/  CALL.REL.NOINC `($__internal_106_$__cuda_sm70_shflsync_down_p) ;  /* 0x0000036000007944 */ /* 0x000fea0003c00000 */
[----:B0-----:R-:W-:Y:S01]  /*4620*/  HFMA2.MMA R207, -RZ, RZ, 0, 4.76837158203125e-07 ;  /* 0x00000008ffcf7435 */ /* 0x001fe200000001ff */
[----:B-1----:R-:W-:-:S02]  /*4630*/  MOV R175, R176 ;  /* 0x000000b000af7202 */ /* 0x002fc40000000f00 */
[----:B------:R-:W-:Y:S02]  /*4640*/  MOV R176, R211 ;  /* 0x000000d300b07202 */ /* 0x000fe40000000f00 */
[----:B------:R-:W-:Y:S02]  /*4650*/  MOV R178, 0x1f ;  /* 0x0000001f00b27802 */ /* 0x000fe40000000f00 */
[----:B------:R-:W-:Y:S02]  /*4660*/  MOV R215, 0xffffffff ;  /* 0xffffffff00d77802 */ /* 0x000fe40000000f00 */
[----:B------:R-:W-:Y:S02]  /*4670*/  MOV R172, 0x4690 ;  /* 0x0000469000ac7802 */ /* 0x000fe40000000f00 */
[----:B------:R-:W-:Y:S05]  /*4680*/  CALL.REL.NOINC `($__internal_106_$__cuda_sm70_shflsync_down_p) ;  /* 0x000002f000007944 */ /* 0x000fea0003c00000 */
[----:B------:R-:W-:Y:S01]  /*4690*/  FADD.FTZ R212, R175, R212 ;  /* 0x000000d4afd47221 */ /* 0x000fe20000010000 */
[----:B0-----:R-:W-:Y:S01]  /*46a0*/  HFMA2.MMA R207, -RZ, RZ, 0, 2.384185791015625e-07 ;  /* 0x00000004ffcf7435 */ /* 0x001fe200000001ff */
[----:B-1----:R-:W-:Y:S01]  /*46b0*/  FADD.FTZ R211, R211, R176 ;  /* 0x000000b0d3d37221 */ /* 0x002fe20000010000 */
[----:B------:R-:W-:Y:S02]  /*46c0*/  MOV R178, 0x1f ;  /* 0x0000001f00b27802 */ /* 0x000fe40000000f00 */
[----:B------:R-:W-:-:S02]  /*46d0*/  MOV R215, 0xffffffff ;  /* 0xffffffff00d77802 */ /* 0x000fc40000000f00 */
[----:B------:R-:W-:Y:S02]  /*46e0*/  MOV R176, R212 ;  /* 0x000000d400b07202 */ /* 0x000fe40000000f00 */
[----:B------:R-:W-:Y:S02]  /*46f0*/  MOV R172, 0x4710 ;  /* 0x0000471000ac7802 */ /* 0x000fe40000000f00 */
[----:B------:R-:W-:Y:S05]  /*4700*/  CALL.REL.NOINC `($__internal_106_$__cuda_sm70_shflsync_down_p) ;  /* 0x0000027000007944 */ /* 0x000fea0003c00000 */
[----:B0-----:R-:W-:Y:S01]  /*4710*/  HFMA2.MMA R207, -RZ, RZ, 0, 2.384185791015625e-07 ;  /* 0x00000004ffcf7435 */ /* 0x001fe200000001ff */
[----:B-1----:R-:W-:Y:S02]  /*4720*/  MOV R175, R176 ;  /* 0x000000b000af7202 */ /* 0x002fe40000000f00 */
[----:B------:R-:W-:Y:S02]  /*4730*/  MOV R176, R211 ;  /* 0x000000d300b07202 */ /* 0x000fe40000000f00 */
[----:B------:R-:W-:Y:S02]  /*4740*/  MOV R178, 0x1f ;  /* 0x0000001f00b27802 */ /* 0x000fe40000000f00 */
[----:B------:R-:W-:Y:S02]  /*4750*/  MOV R215, 0xffffffff ;  /* 0xffffffff00d77802 */ /* 0x000fe40000000f00 */
[----:B------:R-:W-:-:S02]  /*4760*/  MOV R172, 0x4780 ;  /* 0x0000478000ac7802 */ /* 0x000fc40000000f00 */
[----:B------:R-:W-:Y:S05]  /*4770*/  CALL.REL.NOINC `($__internal_106_$__cuda_sm70_shflsync_down_p) ;  /* 0x0000020000007944 */ /* 0x000fea0003c00000 */
[----:B------:R-:W-:Y:S01]  /*4780*/  FADD.FTZ R212, R175, R212 ;  /* 0x000000d4afd47221 */ /* 0x000fe20000010000 */
[----:B0-----:R-:W-:Y:S01]  /*4790*/  HFMA2.MMA R207, -RZ, RZ, 0, 1.1920928955078125e-07 ;  /* 0x00000002ffcf7435 */ /* 0x001fe200000001ff */
[----:B-1----:R-:W-:Y:S01]  /*47a0*/  FADD.FTZ R179, R211, R176 ;  /* 0x000000b0d3b37221 */ /* 0x002fe20000010000 */
[----:B------:R-:W-:-:S02]  /*47b0*/  MOV R178, 0x1f ;  /* 0x0000001f00b27802 */ /* 0x000fc40000000f00 */
[----:B------:R-:W-:Y:S02]  /*47c0*/  MOV R215, 0xffffffff ;  /* 0xffffffff00d77802 */ /* 0x000fe40000000f00 */
[----:B------:R-:W-:Y:S02]  /*47d0*/  MOV R176, R212 ;  /* 0x000000d400b07202 */ /* 0x000fe40000000f00 */
[----:B------:R-:W-:Y:S02]  /*47e0*/  MOV R172, 0x4800 ;  /* 0x0000480000ac7802 */ /* 0x000fe40000000f00 */
[----:B------:R-:W-:Y:S05]  /*47f0*/  CALL.REL.NOINC `($__internal_106_$__cuda_sm70_shflsync_down_p) ;  /* 0x0000018000007944 */ /* 0x000fea0003c00000 */
[----:B0-----:R-:W-:Y:S01]  /*4800*/  HFMA2.MMA R207, -RZ, RZ, 0, 1.1920928955078125e-07 ;  /* 0x00000002ffcf7435 */ /* 0x001fe200000001ff */
[----:B-1----:R-:W-:Y:S02]  /*4810*/  MOV R175, R176 ;  /* 0x000000b000af7202 */ /* 0x002fe40000000f00 */
[----:B------:R-:W-:Y:S02]  /*4820*/  MOV R176, R179 ;  /* 0x000000b300b07202 */ /* 0x000fe40000000f00 */
[----:B------:R-:W-:Y:S02]  /*4830*/  MOV R178, 0x1f ;  /* 0x0000001f00b27802 */ /* 0x000fe40000000f00 */
[----:B------:R-:W-:-:S02]  /*4840*/  MOV R215, 0xffffffff ;  /* 0xffffffff00d77802 */ /* 0x000fc40000000f00 */
[----:B------:R-:W-:Y:S02]  /*4850*/  MOV R172, 0x4870 ;  /* 0x0000487000ac7802 */ /* 0x000fe40000000f00 */
[----:B------:R-:W-:Y:S05]  /*4860*/  CALL.REL.NOINC `($__internal_106_$__cuda_sm70_shflsync_down_p) ;  /* 0x0000011000007944 */ /* 0x000fea0003c00000 */
[----:B------:R-:W-:Y:S01]  /*4870*/  FADD.FTZ R177, R175, R212 ;  /* 0x000000d4afb17221 */ /* 0x000fe20000010000 */
[----:B0-----:R-:W-:Y:S01]  /*4880*/  HFMA2.MMA R207, -RZ, RZ, 0, 5.9604644775390625e-08 ;  /* 0x00000001ffcf7435 */ /* 0x001fe200000001ff */
[----:B-1----:R-:W-:Y:S01]  /*4890*/  FADD.FTZ R179, R179, R176 ;  /* 0x000000b0b3b37221 */ /* 0x002fe20000010000 */
[----:B------:R-:W-:Y:S02]  /*48a0*/  MOV R178, 0x1f ;  /* 0x0000001f00b27802 */ /* 0x000fe40000000f00 */
[----:B------:R-:W-:Y:S02]  /*48b0*/  MOV R215, 0xffffffff ;  /* 0xffffffff00d77802 */ /* 0x000fe40000000f00 */
[----:B------:R-:W-:Y:S02]  /*48c0*/  MOV R176, R177 ;  /* 0x000000b100b07202 */ /* 0x000fe40000000f00 */
[----:B------:R-:W-:Y:S02]  /*48d0*/  MOV R172, 0x48f0 ;  /* 0x000048f000ac7802 */ /* 0x000fe40000000f00 */
[----:B------:R-:W-:Y:S05]  /*48e0*/  CALL.REL.NOINC `($__internal_106_$__cuda_sm70_shflsync_down_p) ;  /* 0x0000009000007944 */ /* 0x000fea0003c00000 */
[----:B0-----:R-:W-:Y:S01]  /*48f0*/  HFMA2.MMA R207, -RZ, RZ, 0, 5.9604644775390625e-08 ;  /* 0x00000001ffcf7435 */ /* 0x001fe200000001ff */
[----:B-1----:R-:W-:-:S02]  /*4900*/  MOV R206, R176 ;  /* 0x000000b000ce7202 */ /* 0x002fc40000000f00 */
[----:B------:R-:W-:Y:S02]  /*4910*/  MOV R176, R179 ;  /* 0x000000b300b07202 */ /* 0x000fe40000000f00 */
[----:B------:R-:W-:Y:S02]  /*4920*/  MOV R178, 0x1f ;  /* 0x0000001f00b27802 */ /* 0x000fe40000000f00 */
[----:B------:R-:W-:Y:S02]  /*4930*/  MOV R215, 0xffffffff ;  /* 0xffffffff00d77802 */ /* 0x000fe40000000f00 */
[----:B------:R-:W-:Y:S02]  /*4940*/  MOV R172, 0x4960 ;  /* 0x0000496000ac7802 */ /* 0x000fe40000000f00 */
[----:B------:R-:W-:Y:S05]  /*4950*/  CALL.REL.NOINC `($__internal_106_$__cuda_sm70_shflsync_down_p) ;  /* 0x0000002000007944 */ /* 0x000fea0003c00000 */
[----:B-1----:R-:W-:Y:S01]  /*4960*/  MOV R172, R176 ;  /* 0x000000b000ac7202 */ /* 0x002fe20000000f00 */
[----:B0-----:R-:W-:Y:S05]  /*4970*/  BRA `(.L_x_5101) ;  /* 0xffffd04000007947 */ /* 0x001fea000383ffff */
        .weak           $__internal_106_$__cuda_sm70_shflsync_down_p
        .type           $__internal_106_$__cuda_sm70_shflsync_down_p,@function
        .size           $__internal_106_$__cuda_sm70_shflsync_down_p,(.L_x_9360 - $__internal_106_$__cuda_sm70_shflsync_down_p)
$__internal_106_$__cuda_sm70_shflsync_down_p:
[----:B------:R-:W-:Y:S01]  /*4980*/  HFMA2.MMA R173, -RZ, RZ, 0, 0 ;  /* 0x00000000ffad7435 */ /* 0x000fe200000001ff */
[----:B------:R-:W-:Y:S04]  /*4990*/  WARPSYNC R215 ;  /* 0x000000d700007348 */ /* 0x000fe80003800000 */
[----:B------:R0:W1:Y:S01]  /*49a0*/  SHFL.DOWN PT, R176, R176, R207, R178 ;  /* 0x080000cfb0b07389 */ /* 0x00006200000e00b2 */
[----:B------:R-:W-:Y:S05]  /*49b0*/  RET.REL.NODEC R172 `(_ZN10layer_norm13ln_bwd_kernelINS_13Kernel_traitsIf6__halfS2_S2_fjLj3072ELj1ELj1ELj4ELj16ENS_18Kernel_traits_baseILj3072EfS2_S2_S2_fjLj128EEEEELb0ELb1ELb1ELb0EEEvNS_9BwdParamsE) ;  /* 0xffffb640ac007950 */ /* 0x000fea0003c3ffff */
.L_x_5102:
        /* <DEDUP_REMOVED lines=12> */
.L_x_9360:


//--------------------- .text._ZN10layer_norm13ln_bwd_kernelINS_13Kernel_traitsIf6__halfS2_S2_fjLj3072ELj1ELj1ELj4ELj16ENS_18Kernel_traits_baseILj3072EfS2_S2_S2_fjLj128EEEEELb0ELb1ELb1ELb1EEEvNS_9BwdParamsE --------------------------
	.section	.text._ZN10layer_norm13ln_bwd_kernelINS_13Kernel_traitsIf6__halfS2_S2_fjLj3072ELj1ELj1ELj4ELj16ENS_18Kernel_traits_baseILj3072EfS2_S2_S2_fjLj128EEEEELb0ELb1ELb1ELb1EEEvNS_9BwdParamsE,"ax",@progbits
	.sectioninfo	@"SHI_REGISTERS=233"
	.align	128
        .global         _ZN10layer_norm13ln_bwd_kernelINS_13Kernel_traitsIf6__halfS2_S2_fjLj3072ELj1ELj1ELj4ELj16ENS_18Kernel_traits_baseILj3072EfS2_S2_S2_fjLj128EEEEELb0ELb1ELb1ELb1EEEvNS_9BwdParamsE
        .type           _ZN10layer_norm13ln_bwd_kernelINS_13Kernel_traitsIf6__halfS2_S2_fjLj3072ELj1ELj1ELj4ELj16ENS_18Kernel_traits_baseILj3072EfS2_S2_S2_fjLj128EEEEELb0ELb1ELb1ELb1EEEvNS_9BwdParamsE,@function
        .size           _ZN10layer_norm13ln_bwd_kernelINS_13Kernel_traitsIf6__halfS2_S2_fjLj3072ELj1ELj1ELj4ELj16ENS_18Kernel_traits_baseILj3072EfS2_S2_S2_fjLj128EEEEELb0ELb1ELb1ELb1EEEvNS_9BwdParamsE,(.L_x_9361 - _ZN10layer_norm13ln_bwd_kernelINS_13Kernel_traitsIf6__halfS2_S2_fjLj3072ELj1ELj1ELj4ELj16ENS_18Kernel_traits_baseILj3072EfS2_S2_S2_fjLj128EEEEELb0ELb1ELb1ELb1EEEvNS_9BwdParamsE)
        .other          _ZN10layer_norm13ln_bwd_kernelINS_13Kernel_traitsIf6__halfS2_S2_fjLj3072ELj1ELj1ELj4ELj16ENS_18Kernel_traits_baseILj3072EfS2_S2_S2_fjLj128EEEEELb0ELb1ELb1ELb1EEEvNS_9BwdParamsE,@"STO_CUDA_ENTRY STV_DEFAULT"
_ZN10layer_norm13ln_bwd_kernelINS_13Kernel_traitsIf6__halfS2_S2_fjLj3072ELj1ELj1ELj4ELj16ENS_18Kernel_traits_baseILj3072EfS2_S2_S2_fjLj128EEEEELb0ELb1ELb1ELb1EEEvNS_9BwdParamsE:
.text._ZN10layer_norm13ln_bwd_kernelINS_13Kernel_traitsIf6__halfS2_S2_fjLj3072ELj1ELj1ELj4ELj16ENS_18Kernel_traits_baseILj3072EfS2_S2_S2_fjLj128EEEEELb0ELb1ELb1ELb1EEEvNS_9BwdParamsE:
        /* <DEDUP_REMOVED lines=44> */
.L_x_5103:
        /* <DEDUP_REMOVED lines=56> */
.L_x_5186:
        /* <DEDUP_REMOVED lines=30> */
.L_x_5106:
        /* <DEDUP_REMOVED lines=28> */
[----:B------:R-:W-:Y:S01]  /*09e0*/  HADD2.F32 R188, -RZ, R184.H0_H0 ;  /* 0x200000b8ffbc7230 */ /* 0x000fe20000004100 */
[----:B---3--:R-:W-:Y:S01]  /*09f0*/  FSEL R198, R157, RZ, !P0 ;  /* 0x000000ff9dc67208 */ /* 0x008fe20004000000 */
[----:B------:R-:W-:Y:S02]  /*0a00*/  HADD2.F32 R186, -RZ, R186.H1_H1 ;  /* 0x300000baffba7230 */ /* 0x000fe40000004100 */
[----:B------:R-:W-:Y:S02]  /*0a10*/  HADD2.F32 R191, -RZ, R187.H0_H0 ;  /* 0x200000bbffbf7230 */ /* 0x000fe40000004100 */
[----:B------:R-:W-:Y:S02]  /*0a20*/  HADD2.F32 R189, -RZ, R185.H0_H0 ;  /* 0x200000b9ffbd7230 */ /* 0x000fe40000004100 */
[----:B------:R-:W-:Y:S02]  /*0a30*/  HADD2.F32 R187, -RZ, R187.H1_H1 ;  /* 0x300000bbffbb7230 */ /* 0x000fe40000004100 */
[----:B----4-:R-:W-:-:S02]  /*0a40*/  HADD2.F32 R151, -RZ, R176.H0_H0 ;  /* 0x200000b0ff977230 */ /* 0x010fc40000004100 */
[----:B------:R-:W-:Y:S02]  /*0a50*/  HADD2.F32 R193, -RZ, R169.H0_H0 ;  /* 0x200000a9ffc17230 */ /* 0x000fe40000004100 */
[----:B------:R-:W-:Y:S02]  /*0a60*/  HADD2.F32 R194, -RZ, R170.H1_H1 ;  /* 0x300000aaffc27230 */ /* 0x000fe40000004100 */
[--C-:B------:R-:W-:Y:S02]  /*0a70*/  HADD2.F32 R207, -RZ, R180.reuse.H0_H0 ;  /* 0x200000b4ffcf7230 */ /* 0x100fe40000004100 */
[----:B------:R-:W-:Y:S02]  /*0a80*/  HADD2.F32 R210, -RZ, R180.H1_H1 ;  /* 0x300000b4ffd27230 */ /* 0x000fe40000004100 */
[--C-:B------:R-:W-:Y:S02]  /*0a90*/  HADD2.F32 R167, -RZ, R183.reuse.H0_H0 ;  /* 0x200000b7ffa77230 */ /* 0x100fe40000004100 */
[----:B------:R-:W-:-:S02]  /*0aa0*/  HADD2.F32 R200, -RZ, R183.H1_H1 ;  /* 0x300000b7ffc87230 */ /* 0x000fc40000004100 */
[----:B------:R-:W-:Y:S02]  /*0ab0*/  HADD2.F32 R180, -RZ, R177.H0_H0 ;  /* 0x200000b1ffb47230 */ /* 0x000fe40000004100 */
[--C-:B-1----:R-:W-:Y:S02]  /*0ac0*/  HADD2.F32 R3, -RZ, R175.reuse.H0_H0 ;  /* 0x200000afff037230 */ /* 0x102fe40000004100 */
[----:B------:R-:W-:Y:S02]  /*0ad0*/  HADD2.F32 R2, -RZ, R175.H1_H1 ;  /* 0x300000afff027230 */ /* 0x000fe40000004100 */
[--C-:B------:R-:W-:Y:S02]  /*0ae0*/  HADD2.F32 R203, -RZ, R181.reuse.H0_H0 ;  /* 0x200000b5ffcb7230 */ /* 0x100fe40000004100 */
[----:B------:R-:W-:Y:S02]  /*0af0*/  HADD2.F32 R204, -RZ, R181.H1_H1 ;  /* 0x300000b5ffcc7230 */ /* 0x000fe40000004100 */
[----:B------:R-:W-:-:S02]  /*0b00*/  HADD2.F32 R199, -RZ, R182.H0_H0 ;  /* 0x200000b6ffc77230 */ /* 0x000fc40000004100 */
[----:B------:R-:W-:Y:S02]  /*0b10*/  HADD2.F32 R202, -RZ, R182.H1_H1 ;  /* 0x300000b6ffca7230 */ /* 0x000fe40000004100 */
[----:B------:R-:W-:Y:S02]  /*0b20*/  HADD2.F32 R177, -RZ, R177.H1_H1 ;  /* 0x300000b1ffb17230 */ /* 0x000fe40000004100 */
[----:B------:R-:W-:Y:S02]  /*0b30*/  HADD2.F32 R183, -RZ, R179.H0_H0 ;  /* 0x200000b3ffb77230 */ /* 0x000fe40000004100 */
[--C-:B------:R-:W-:Y:S02]  /*0b40*/  HADD2.F32 R165, -RZ, R173.reuse.H0_H0 ;  /* 0x200000adffa57230 */ /* 0x100fe40000004100 */
[----:B------:R-:W-:Y:S02]  /*0b50*/  HADD2.F32 R150, -RZ, R173.H1_H1 ;  /* 0x300000adff967230 */ /* 0x000fe40000004100 */
[----:B------:R-:W-:Y:S01]  /*0b60*/  HADD2.F32 R175, -RZ, R168.H1_H1 ;  /* 0x300000a8ffaf7230 */ /* 0x000fe20000004100 */
[----:B------:R-:W-:Y:S01]  /*0b70*/  FADD.FTZ R190, -R198, R190 ;  /* 0x000000bec6be7221 */ /* 0x000fe20000010100 */
[----:B------:R-:W-:-:S02]  /*0b80*/  HADD2.F32 R184, -RZ, R184.H1_H1 ;  /* 0x300000b8ffb87230 */ /* 0x000fc40000004100 */
[----:B------:R-:W-:Y:S02]  /*0b90*/  HADD2.F32 R185, -RZ, R185.H1_H1 ;  /* 0x300000b9ffb97230 */ /* 0x000fe40000004100 */
[----:B------:R-:W-:Y:S02]  /*0ba0*/  HADD2.F32 R176, -RZ, R176.H1_H1 ;  /* 0x300000b0ffb07230 */ /* 0x000fe40000004100 */
[--C-:B------:R-:W-:Y:S02]  /*0bb0*/  HADD2.F32 R181, -RZ, R178.reuse.H0_H0 ;  /* 0x200000b2ffb57230 */ /* 0x100fe40000004100 */
[----:B------:R-:W-:Y:S02]  /*0bc0*/  HADD2.F32 R182, -RZ, R178.H1_H1 ;  /* 0x300000b2ffb67230 */ /* 0x000fe40000004100 */
[----:B------:R-:W-:Y:S02]  /*0bd0*/  HADD2.F32 R179, -RZ, R179.H1_H1 ;  /* 0x300000b3ffb37230 */ /* 0x000fe40000004100 */
[----:B------:R-:W-:-:S02]  /*0be0*/  HADD2.F32 R173, -RZ, R168.H0_H0 ;  /* 0x200000a8ffad7230 */ /* 0x000fc40000004100 */
[----:B------:R-:W-:Y:S02]  /*0bf0*/  HADD2.F32 R169, -RZ, R169.H1_H1 ;  /* 0x300000a9ffa97230 */ /* 0x000fe40000004100 */
[----:B------:R-:W-:Y:S02]  /*0c00*/  HADD2.F32 R157, -RZ, R170.H0_H0 ;  /* 0x200000aaff9d7230 */ /* 0x000fe40000004100 */
[--C-:B------:R-:W-:Y:S02]  /*0c10*/  HADD2.F32 R195, -RZ, R171.reuse.H0_H0 ;  /* 0x200000abffc37230 */ /* 0x100fe40000004100 */
[----:B------:R-:W-:Y:S01]  /*0c20*/  HADD2.F32 R212, -RZ, R171.H1_H1 ;  /* 0x300000abffd47230 */ /* 0x000fe20000004100 */
[C---:B------:R-:W-:Y:S01]  /*0c30*/  FADD.FTZ R188, -R198.reuse, R188 ;  /* 0x000000bcc6bc7221 */ /* 0x040fe20000010100 */
[--C-:B0-----:R-:W-:Y:S01]  /*0c40*/  HADD2.F32 R149, -RZ, R174.reuse.H0_H0 ;  /* 0x200000aeff957230 */ /* 0x101fe20000004100 */
        /* <DEDUP_REMOVED lines=25> */
[C---:B-----5:R-:W-:Y:S02]  /*0de0*/  FMUL.FTZ R194, R161.reuse, R190 ;  /* 0x000000bea1c27220 */ /* 0x060fe40000410000 */
[----:B------:R-:W-:Y:S01]  /*0df0*/  FMUL.FTZ R175, R60, R207 ;  /* 0x000000cf3caf7220 */ /* 0x000fe20000410000 */
[--C-:B------:R-:W-:Y:S01]  /*0e00*/  HADD2.F32 R205, -RZ, R152.reuse.H0_H0 ;  /* 0x20000098ffcd7230 */ /* 0x100fe20000004100 */
[C---:B------:R-:W-:Y:S01]  /*0e10*/  FMUL.FTZ R198, R161.reuse, R188 ;  /* 0x000000bca1c67220 */ /* 0x040fe20000410000 */
[----:B------:R-:W-:Y:S01]  /*0e20*/  HADD2.F32 R206, -RZ, R152.H1_H1 ;  /* 0x30000098ffce7230 */ /* 0x000fe20000004100 */
[C---:B------:R-:W-:Y:S01]  /*0e30*/  FMUL.FTZ R193, R161.reuse, R186 ;  /* 0x000000baa1c17220 */ /* 0x040fe20000410000 */
[--C-:B------:R-:W-:Y:S01]  /*0e40*/  HADD2.F32 R151, -RZ, R155.reuse.H0_H0 ;  /* 0x2000009bff977230 */ /* 0x100fe20000004100 */
[C---:B------:R-:W-:Y:S01]  /*0e50*/  FMUL.FTZ R191, R161.reuse, R170 ;  /* 0x000000aaa1bf7220 */ /* 0x040fe20000410000 */
[----:B------:R-:W-:Y:S01]  /*0e60*/  HADD2.F32 R152, -RZ, R155.H1_H1 ;  /* 0x3000009bff987230 */ /* 0x000fe20000004100 */
[----:B------:R-:W-:-:S02]  /*0e70*/  FMUL.FTZ R186, R161, R174 ;  /* 0x000000aea1ba7220 */ /* 0x000fc40000410000 */
[----:B------:R-:W-:Y:S02]  /*0e80*/  FMUL.FTZ R174, R61, R210 ;  /* 0x000000d23dae7220 */ /* 0x000fe40000410000 */
[-C--:B------:R-:W-:Y:S02]  /*0e90*/  FFMA.FTZ R68, R194, R199.reuse, R68 ;  /* 0x000000c7c2447223 */ /* 0x080fe40000010044 */
[----:B------:R-:W-:Y:S02]  /*0ea0*/  FADD.FTZ R92, R92, R199 ;  /* 0x000000c75c5c7221 */ /* 0x000fe40000010000 */
[----:B------:R-:W-:Y:S02]  /*0eb0*/  FMUL.FTZ R171, R56, R199 ;  /* 0x000000c738ab7220 */ /* 0x000fe40000410000 */
[----:B------:R-:W-:Y:S02]  /*0ec0*/  FADD.FTZ R155, RZ, R175 ;  /* 0x000000afff9b7221 */ /* 0x000fe40000010000 */
[----:B------:R-:W-:-:S02]  /*0ed0*/  FMUL.FTZ R197, R161, R184 ;  /* 0x000000b8a1c57220 */ /* 0x000fc40000410000 */
[----:B------:R-:W-:Y:S02]  /*0ee0*/  FFMA.FTZ R199, R198, R175, RZ ;  /* 0x000000afc6c77223 */ /* 0x000fe400000100ff */
[----:B------:R-:W-:Y:S02]  /*0ef0*/  FMUL.FTZ R195, R161, R168 ;  /* 0x000000a8a1c37220 */ /* 0x000fe40000410000 */
[-C--:B------:R-:W-:Y:S02]  /*0f00*/  FFMA.FTZ R71, R191, R200.reuse, R71 ;  /* 0x000000c8bf477223 */ /* 0x080fe40000010047 */
[----:B------:R-:W-:Y:S02]  /*0f10*/  FADD.FTZ R95, R95, R200 ;  /* 0x000000c85f5f7221 */ /* 0x000fe40000010000 */
[----:B------:R-:W-:Y:S02]  /*0f20*/  FMUL.FTZ R168, R59, R200 ;  /* 0x000000c83ba87220 */ /* 0x000fe40000410000 */
        /* <DEDUP_REMOVED lines=27> */
[----:B------:R-:W-:Y:S02]  /*10e0*/  FFMA.FTZ R70, R192, R167, R70 ;  /* 0x000000a7c0467223 */ /* 0x000fe40000010046 */
[----:B------:R-:W-:Y:S02]  /*10f0*/  FADD.FTZ R94, R94, R167 ;  /* 0x000000a75e5e7221 */ /* 0x000fe40000010000 */
[----:B------:R-:W-:Y:S02]  /*1100*/  FMUL.FTZ R184, R161, R182 ;  /* 0x000000b6a1b87220 */ /* 0x000fe40000410000 */
[----:B------:R-:W-:-:S02]  /*1110*/  FMUL.FTZ R167, R52, R201 ;  /* 0x000000c934a77220 */ /* 0x000fc40000410000 */
[----:B------:R-:W-:Y:S02]  /*1120*/  FADD.FTZ R150, R149, R168 ;  /* 0x000000a895967221 */ /* 0x000fe40000010000 */
[----:B------:R-:W-:Y:S02]  /*1130*/  FFMA.FTZ R155, R191, R168, R155 ;  /* 0x000000a8bf9b7223 */ /* 0x000fe4000001009b */
[----:B------:R-:W-:Y:S02]  /*1140*/  FMUL.FTZ R188, R161, R180 ;  /* 0x000000b4a1bc7220 */ /* 0x000fe40000410000 */
        /* <DEDUP_REMOVED lines=43> */
[----:B------:R-:W-:Y:S01]  /*1400*/  HADD2.F32 R157, -RZ, R153.H0_H0 ;  /* 0x20000099ff9d7230 */ /* 0x000fe20000004100 */
[----:B------:R-:W-:Y:S02]  /*1410*/  FMUL.FTZ R180, R161, R220 ;  /* 0x000000dca1b47220 */ /* 0x000fe40000410000 */
[----:B------:R-:W-:-:S02]  /*1420*/  FFMA.FTZ R80, R183, R205, R80 ;  /* 0x000000cdb7507223 */ /* 0x000fc40000010050 */
[----:B------:R-:W-:Y:S02]  /*1430*/  FADD.FTZ R104, R104, R205 ;  /* 0x000000cd68687221 */ /* 0x000fe40000010000 */
[----:B------:R-:W-:Y:S02]  /*1440*/  FADD.FTZ R2, R3, R204 ;  /* 0x000000cc03027221 */ /* 0x000fe40000010000 */
[----:B------:R-:W-:Y:S02]  /*1450*/  FMUL.FTZ R205, R45, R206 ;  /* 0x000000ce2dcd7220 */ /* 0x000fe40000410000 */
[----:B------:R-:W-:Y:S01]  /*1460*/  FFMA.FTZ R3, R183, R204, R148 ;  /* 0x000000ccb7037223 */ /* 0x000fe20000010094 */
[----:B------:R-:W-:Y:S01]  /*1470*/  HADD2.F32 R208, -RZ, R153.H1_H1 ;  /* 0x30000099ffd07230 */ /* 0x000fe20000004100 */
        /* <DEDUP_REMOVED lines=46> */
.L_x_5107:
[----:B------:R-:W-:Y:S05]  /*1760*/  BSYNC B0 ;  /* 0x0000000000007941 */ /* 0x000fea0003800000 */
.L_x_5105:
[----:B------:R-:W-:Y:S02]  /*1770*/  LOP3.LUT P2, RZ, R160, 0xff, RZ, 0xc0, !PT ;  /* 0x000000ffa0ff7812 */ /* 0x000fe4000784c0ff */
[----:B0-----:R-:W-:-:S02]  /*1780*/  SHF.R.U32.HI R148, RZ, 0x5, R0 ;  /* 0x00000005ff947819 */ /* 0x001fc40000011600 */
[----:B------:R-:W-:Y:S02]  /*1790*/  LOP3.LUT P0, RZ, R0, 0x1f, RZ, 0xc0, !PT ;  /* 0x0000001f00ff7812 */ /* 0x000fe4000780c0ff */
[----:B------:R-:W-:-:S07]  /*17a0*/  LOP3.LUT R214, R148, 0x7fffffc, RZ, 0xc0, !PT ;  /* 0x07fffffc94d67812 */ /* 0x000fce00078ec0ff */
[----:B------:R-:W-:Y:S01]  /*17b0*/  @!P2 IADD3 R214, R214, 0x4, RZ ;  /* 0x00000004d6d6a810 */ /* 0x000fe20007ffe0ff */
[----:B------:R-:W-:Y:S05]  /*17c0*/  BRA.DIV ~URZ, `(.L_x_5108) ;  /* 0x000028e27f007947 */ /* 0x000fea000b800000 */
[----:B------:R0:W1:Y:S02]  /*17d0*/  SHFL.DOWN PT, R149, R152, 0x10, 0x1f ;  /* 0x0a001f0098957f89 */ /* 0x00006400000e0000 */
.L_x_5187:
        /* <DEDUP_REMOVED lines=18> */
.L_x_5188:
[----:B-----5:R-:W-:Y:S01]  /*1900*/  ISETP.GE.AND P2, PT, R156, 0x1, PT ;  /* 0x000000019c00780c */ /* 0x020fe20003f46270 */
[----:B------:R-:W-:Y:S01]  /*1910*/  HFMA2.MMA R213, -RZ, RZ, 0, 0 ;  /* 0x00000000ffd57435 */ /* 0x000fe200000001ff */
        /* <DEDUP_REMOVED lines=36> */
[----:B------:R-:W-:Y:S01]  /*1b60*/  HADD2.F32 R2, -RZ, R12.H0_H0 ;  /* 0x2000000cff027230 */ /* 0x000fe20000004100 */
[----:B------:R-:W-:Y:S05]  /*1b70*/  BRA `(.L_x_5112) ;  /* 0x000000b000007947 */ /* 0x000fea0003800000 */
.L_x_5111:
        /* <DEDUP_REMOVED lines=11> */
.L_x_5112:
[----:B------:R-:W-:Y:S05]  /*1c30*/  BSYNC B0 ;  /* 0x0000000000007941 */ /* 0x000fea0003800000 */
.L_x_5110:
        /* <DEDUP_REMOVED lines=16> */
.L_x_5114:
[----:B------:R-:W-:-:S04]  /*1d40*/  ISETP.NE.AND P4, PT, R159, RZ, PT ;  /* 0x000000ff9f00720c */ /* 0x000fc80003f85270 */
[----:B------:R-:W-:-:S05]  /*1d50*/  FSEL R2, R150, RZ, !P4 ;  /* 0x000000ff96027208 */ /* 0x000fca0006000000 */
[----:B------:R-:W-:-:S04]  /*1d60*/  FFMA.FTZ R3, R197, R151, R2 ;  /* 0x00000097c5037223 */ /* 0x000fc80000010002 */
[----:B------:R-:W-:Y:S01]  /*1d70*/  FADD.FTZ R2, R174, -R3 ;  /* 0x80000003ae027221 */ /* 0x000fe20000010000 */
[----:B------:R-:W-:-:S03]  /*1d80*/  @P3 HADD2.F32 R3, -RZ, R12.H1_H1 ;  /* 0x3000000cff033230 */ /* 0x000fc60000004100 */
[----:B------:R-:W-:-:S04]  /*1d90*/  FMUL.FTZ R2, R161, R2 ;  /* 0x00000002a1027220 */ /* 0x000fc80000410000 */
[----:B------:R-:W-:Y:S02]  /*1da0*/  @P3 FADD.FTZ R2, R2, R3 ;  /* 0x0000000302023221 */ /* 0x000fe40000010000 */
.L_x_5115:
[----:B------:R-:W-:Y:S05]  /*1db0*/  BSYNC B0 ;  /* 0x0000000000007941 */ /* 0x000fea0003800000 */
.L_x_5113:
        /* <DEDUP_REMOVED lines=14> */
.L_x_5117:
[----:B------:R-:W-:Y:S01]  /*1ea0*/  ISETP.NE.AND P4, PT, R159, RZ, PT ;  /* 0x000000ff9f00720c */ /* 0x000fe20003f85270 */
[----:B------:R-:W-:-:S03]  /*1eb0*/  @P3 HADD2.F32 R3, -RZ, R13.H0_H0 ;  /* 0x2000000dff033230 */ /* 0x000fc60000004100 */
[----:B------:R-:W-:-:S05]  /*1ec0*/  FSEL R2, R150, RZ, !P4 ;  /* 0x000000ff96027208 */ /* 0x000fca0006000000 */
[----:B------:R-:W-:-:S04]  /*1ed0*/  FFMA.FTZ R2, R196, R151, R2 ;  /* 0x00000097c4027223 */ /* 0x000fc80000010002 */
[----:B------:R-:W-:-:S04]  /*1ee0*/  FADD.FTZ R2, R173, -R2 ;  /* 0x80000002ad027221 */ /* 0x000fc80000010000 */
[----:B------:R-:W-:-:S04]  /*1ef0*/  FMUL.FTZ R2, R161, R2 ;  /* 0x00000002a1027220 */ /* 0x000fc80000410000 */
[----:B------:R-:W-:Y:S02]  /*1f00*/  @P3 FADD.FTZ R2, R2, R3 ;  /* 0x0000000302023221 */ /* 0x000fe40000010000 */
.L_x_5118:
[----:B------:R-:W-:Y:S05]  /*1f10*/  BSYNC B0 ;  /* 0x0000000000007941 */ /* 0x000fea0003800000 */
.L_x_5116:
        /* <DEDUP_REMOVED lines=14> */
.L_x_5120:
[----:B------:R-:W-:-:S04]  /*2000*/  ISETP.NE.AND P4, PT, R159, RZ, PT ;  /* 0x000000ff9f00720c */ /* 0x000fc80003f85270 */
[----:B------:R-:W-:-:S05]  /*2010*/  FSEL R2, R150, RZ, !P4 ;  /* 0x000000ff96027208 */ /* 0x000fca0006000000 */
[----:B------:R-:W-:-:S04]  /*2020*/  FFMA.FTZ R3, R195, R151, R2 ;  /* 0x00000097c3037223 */ /* 0x000fc80000010002 */
[----:B------:R-:W-:Y:S01]  /*2030*/  FADD.FTZ R2, R172, -R3 ;  /* 0x80000003ac027221 */ /* 0x000fe20000010000 */
[----:B------:R-:W-:-:S03]  /*2040*/  @P3 HADD2.F32 R3, -RZ, R13.H1_H1 ;  /* 0x3000000dff033230 */ /* 0x000fc60000004100 */
[----:B------:R-:W-:-:S04]  /*2050*/  FMUL.FTZ R2, R161, R2 ;  /* 0x00000002a1027220 */ /* 0x000fc80000410000 */
[----:B------:R-:W-:Y:S02]  /*2060*/  @P3 FADD.FTZ R2, R2, R3 ;  /* 0x0000000302023221 */ /* 0x000fe40000010000 */
.L_x_5121:
[----:B------:R-:W-:Y:S05]  /*2070*/  BSYNC B0 ;  /* 0x0000000000007941 */ /* 0x000fea0003800000 */
.L_x_5119:
        /* <DEDUP_REMOVED lines=14> */
.L_x_5123:
[----:B------:R-:W-:Y:S01]  /*2160*/  ISETP.NE.AND P4, PT, R159, RZ, PT ;  /* 0x000000ff9f00720c */ /* 0x000fe20003f85270 */
[----:B------:R-:W-:-:S03]  /*2170*/  @P3 HADD2.F32 R3, -RZ, R14.H0_H0 ;  /* 0x2000000eff033230 */ /* 0x000fc60000004100 */
[----:B------:R-:W-:-:S05]  /*2180*/  FSEL R2, R150, RZ, !P4 ;  /* 0x000000ff96027208 */ /* 0x000fca0006000000 */
[----:B------:R-:W-:-:S04]  /*2190*/  FFMA.FTZ R2, R194, R151, R2 ;  /* 0x00000097c2027223 */ /* 0x000fc80000010002 */
[----:B------:R-:W-:-:S04]  /*21a0*/  FADD.FTZ R2, R171, -R2 ;  /* 0x80000002ab027221 */ /* 0x000fc80000010000 */
[----:B------:R-:W-:-:S04]  /*21b0*/  FMUL.FTZ R2, R161, R2 ;  /* 0x00000002a1027220 */ /* 0x000fc80000410000 */
[----:B------:R-:W-:Y:S02]  /*21c0*/  @P3 FADD.FTZ R2, R2, R3 ;  /* 0x0000000302023221 */ /* 0x000fe40000010000 */
.L_x_5124:
[----:B------:R-:W-:Y:S05]  /*21d0*/  BSYNC B0 ;  /* 0x0000000000007941 */ /* 0x000fea0003800000 */
.L_x_5122:
        /* <DEDUP_REMOVED lines=14> */
.L_x_5126:
[----:B------:R-:W-:-:S04]  /*22c0*/  ISETP.NE.AND P4, PT, R159, RZ, PT ;  /* 0x000000ff9f00720c */ /* 0x000fc80003f85270 */
[----:B------:R-:W-:-:S05]  /*22d0*/  FSEL R2, R150, RZ, !P4 ;  /* 0x000000ff96027208 */ /* 0x000fca0006000000 */
[----:B------:R-:W-:-:S04]  /*22e0*/  FFMA.FTZ R3, R193, R151, R2 ;  /* 0x00000097c1037223 */ /* 0x000fc80000010002 */
[----:B------:R-:W-:Y:S01]  /*22f0*/  FADD.FTZ R2, R170, -R3 ;  /* 0x80000003aa027221 */ /* 0x000fe20000010000 */
[----:B------:R-:W-:-:S03]  /*2300*/  @P3 HADD2.F32 R3, -RZ, R14.H1_H1 ;  /* 0x3000000eff033230 */ /* 0x000fc60000004100 */
[----:B------:R-:W-:-:S04]  /*2310*/  FMUL.FTZ R2, R161, R2 ;  /* 0x00000002a1027220 */ /* 0x000fc80000410000 */
[----:B------:R-:W-:Y:S02]  /*2320*/  @P3 FADD.FTZ R2, R2, R3 ;  /* 0x0000000302023221 */ /* 0x000fe40000010000 */
.L_x_5127:
[----:B------:R-:W-:Y:S05]  /*2330*/  BSYNC B0 ;  /* 0x0000000000007941 */ /* 0x000fea0003800000 */
.L_x_5125:
        /* <DEDUP_REMOVED lines=14> */
.L_x_5129:
[----:B------:R-:W-:Y:S01]  /*2420*/  ISETP.NE.AND P4, PT, R159, RZ, PT ;  /* 0x000000ff9f00720c */ /* 0x000fe20003f85270 */
[----:B------:R-:W-:-:S03]  /*2430*/  @P3 HADD2.F32 R3, -RZ, R15.H0_H0 ;  /* 0x2000000fff033230 */ /* 0x000fc60000004100 */
[----:B------:R-:W-:-:S05]  /*2440*/  FSEL R2, R150, RZ, !P4 ;  /* 0x000000ff96027208 */ /* 0x000fca0006000000 */
[----:B------:R-:W-:-:S04]  /*2450*/  FFMA.FTZ R2, R192, R151, R2 ;  /* 0x00000097c0027223 */ /* 0x000fc80000010002 */
[----:B------:R-:W-:-:S04]  /*2460*/  FADD.FTZ R2, R169, -R2 ;  /* 0x80000002a9027221 */ /* 0x000fc80000010000 */
[----:B------:R-:W-:-:S04]  /*2470*/  FMUL.FTZ R2, R161, R2 ;  /* 0x00000002a1027220 */ /* 0x000fc80000410000 */
[----:B------:R-:W-:Y:S02]  /*2480*/  @P3 FADD.FTZ R2, R2, R3 ;  /* 0x0000000302023221 */ /* 0x000fe40000010000 */
.L_x_5130:
[----:B------:R-:W-:Y:S05]  /*2490*/  BSYNC B0 ;  /* 0x0000000000007941 */ /* 0x000fea0003800000 */
.L_x_5128:
        /* <DEDUP_REMOVED lines=14> */
.L_x_5132:
[----:B------:R-:W-:-:S04]  /*2580*/  ISETP.NE.AND P4, PT, R159, RZ, PT ;  /* 0x000000ff9f00720c */ /* 0x000fc80003f85270 */
[----:B------:R-:W-:-:S05]  /*2590*/  FSEL R2, R150, RZ, !P4 ;  /* 0x000000ff96027208 */ /* 0x000fca0006000000 */
[----:B------:R-:W-:-:S04]  /*25a0*/  FFMA.FTZ R3, R191, R151, R2 ;  /* 0x00000097bf037223 */ /* 0x000fc80000010002 */
[----:B------:R-:W-:Y:S01]  /*25b0*/  FADD.FTZ R2, R168, -R3 ;  /* 0x80000003a8027221 */ /* 0x000fe20000010000 */
[----:B------:R-:W-:-:S03]  /*25c0*/  @P3 HADD2.F32 R3, -RZ, R15.H1_H1 ;  /* 0x3000000fff033230 */ /* 0x000fc60000004100 */
[----:B------:R-:W-:-:S04]  /*25d0*/  FMUL.FTZ R2, R161, R2 ;  /* 0x00000002a1027220 */ /* 0x000fc80000410000 */
[----:B------:R-:W-:Y:S02]  /*25e0*/  @P3 FADD.FTZ R2, R2, R3 ;  /* 0x0000000302023221 */ /* 0x000fe40000010000 */
.L_x_5133:
[----:B------:R-:W-:Y:S05]  /*25f0*/  BSYNC B0 ;  /* 0x0000000000007941 */ /* 0x000fea0003800000 */
.L_x_5131:
        /* <DEDUP_REMOVED lines=19> */
.L_x_5135:
[----:B------:R-:W-:Y:S05]  /*2730*/  BSYNC B0 ;  /* 0x0000000000007941 */ /* 0x000fea0003800000 */
.L_x_5134:
[----:B------:R-:W-:Y:S01]  /*2740*/  BSSY B0, `(.L_x_5136) ;  /* 0x000000e000007945 */ /* 0x000fe20003800000 */
[----:B------:R-:W-:Y:S01]  /*2750*/  @P2 FFMA.FTZ R131, R154, R152, R131 ;  /* 0x000000989a832223 */ /* 0x000fe20000010083 */
[----:B------:R-:W-:Y:S05]  /*2760*/  @P1 BRA `(.L_x_5137) ;  /* 0x0000004000001947 */ /* 0x000fea0003800000 */
[----:B0-----:R-:W-:Y:S01]  /*2770*/  MOV R2, RZ ;  /* 0x000000ff00027202 */ /* 0x001fe20000000f00 */
[----:B------:R-:W-:Y:S05]  /*2780*/  @!P3 BRA `(.L_x_5138) ;  /* 0x000000900000b947 */ /* 0x000fea0003800000 */
[----:B------:R-:W-:Y:S01]  /*2790*/  HADD2.F32 R2, -RZ, R8.H0_H0 ;  /* 0x20000008ff027230 */ /* 0x000fe20000004100 */
[----:B------:R-:W-:Y:S05]  /*27a0*/  BRA `(.L_x_5138) ;  /* 0x0000007000007947 */ /* 0x000fea0003800000 */
.L_x_5137:
[----:B------:R-:W-:Y:S01]  /*27b0*/  ISETP.NE.AND P4, PT, R159, RZ, PT ;  /* 0x000000ff9f00720c */ /* 0x000fe20003f85270 */
[----:B0-----:R-:W-:-:S03]  /*27c0*/  @P3 HADD2.F32 R3, -RZ, R8.H0_H0 ;  /* 0x20000008ff033230 */ /* 0x001fc60000004100 */
[----:B------:R-:W-:-:S05]  /*27d0*/  FSEL R2, R150, RZ, !P4 ;  /* 0x000000ff96027208 */ /* 0x000fca0006000000 */
[----:B------:R-:W-:-:S04]  /*27e0*/  FFMA.FTZ R2, R190, R151, R2 ;  /* 0x00000097be027223 */ /* 0x000fc80000010002 */
[----:B------:R-:W-:-:S04]  /*27f0*/  FADD.FTZ R2, R167, -R2 ;  /* 0x80000002a7027221 */ /* 0x000fc80000010000 */
[----:B------:R-:W-:-:S04]  /*2800*/  FMUL.FTZ R2, R161, R2 ;  /* 0x00000002a1027220 */ /* 0x000fc80000410000 */
[----:B------:R-:W-:Y:S02]  /*2810*/  @P3 FADD.FTZ R2, R2, R3 ;  /* 0x0000000302023221 */ /* 0x000fe40000010000 */
.L_x_5138:
[----:B------:R-:W-:Y:S05]  /*2820*/  BSYNC B0 ;  /* 0x0000000000007941 */ /* 0x000fea0003800000 */
.L_x_5136:
[----:B------:R-:W-:Y:S01]  /*2830*/  @P2 FMUL.FTZ R3, R2, c[0x0][0x1ec] ;  /* 0x00007b0002032a20 */ /* 0x000fe20000410000 */
[----:B-----5:R-:W-:Y:S01]  /*2840*/  @P2 HADD2.F32 R149, -RZ, R144.H0_H0 ;  /* 0x20000090ff952230 */ /* 0x020fe20000004100 */
        /* <DEDUP_REMOVED lines=12> */
.L_x_5140:
[----:B------:R-:W-:-:S04]  /*2910*/  ISETP.NE.AND P4, PT, R159, RZ, PT ;  /* 0x000000ff9f00720c */ /* 0x000fc80003f85270 */
[----:B------:R-:W-:-:S05]  /*2920*/  FSEL R2, R150, RZ, !P4 ;  /* 0x000000ff96027208 */ /* 0x000fca0006000000 */
[----:B------:R-:W-:-:S04]  /*2930*/  FFMA.FTZ R3, R189, R151, R2 ;  /* 0x00000097bd037223 */ /* 0x000fc80000010002 */
[----:B------:R-:W-:Y:S01]  /*2940*/  FADD.FTZ R2, R166, -R3 ;  /* 0x80000003a6027221 */ /* 0x000fe20000010000 */
[----:B------:R-:W-:-:S03]  /*2950*/  @P3 HADD2.F32 R3, -RZ, R8.H1_H1 ;  /* 0x30000008ff033230 */ /* 0x000fc60000004100 */
[----:B------:R-:W-:-:S04]  /*2960*/  FMUL.FTZ R2, R161, R2 ;  /* 0x00000002a1027220 */ /* 0x000fc80000410000 */
[----:B------:R-:W-:Y:S02]  /*2970*/  @P3 FADD.FTZ R2, R2, R3 ;  /* 0x0000000302023221 */ /* 0x000fe40000010000 */
.L_x_5141:
[----:B------:R-:W-:Y:S05]  /*2980*/  BSYNC B0 ;  /* 0x0000000000007941 */ /* 0x000fea0003800000 */
.L_x_5139:
        /* <DEDUP_REMOVED lines=14> */
.L_x_5143:
[----:B------:R-:W-:Y:S01]  /*2a70*/  ISETP.NE.AND P4, PT, R159, RZ, PT ;  /* 0x000000ff9f00720c */ /* 0x000fe20003f85270 */
[----:B------:R-:W-:-:S03]  /*2a80*/  @P3 HADD2.F32 R3, -RZ, R9.H0_H0 ;  /* 0x20000009ff033230 */ /* 0x000fc60000004100 */
[----:B------:R-:W-:-:S05]  /*2a90*/  FSEL R2, R150, RZ, !P4 ;  /* 0x000000ff96027208 */ /* 0x000fca0006000000 */
[----:B------:R-:W-:-:S04]  /*2aa0*/  FFMA.FTZ R2, R188, R151, R2 ;  /* 0x00000097bc027223 */ /* 0x000fc80000010002 */
[----:B------:R-:W-:-:S04]  /*2ab0*/  FADD.FTZ R2, R165, -R2 ;  /* 0x80000002a5027221 */ /* 0x000fc80000010000 */
[----:B------:R-:W-:-:S04]  /*2ac0*/  FMUL.FTZ R2, R161, R2 ;  /* 0x00000002a1027220 */ /* 0x000fc80000410000 */
[----:B------:R-:W-:Y:S02]  /*2ad0*/  @P3 FADD.FTZ R2, R2, R3 ;  /* 0x0000000302023221 */ /* 0x000fe40000010000 */
.L_x_5144:
[----:B------:R-:W-:Y:S05]  /*2ae0*/  BSYNC B0 ;  /* 0x0000000000007941 */ /* 0x000fea0003800000 */
.L_x_5142:
        /* <DEDUP_REMOVED lines=14> */
.L_x_5146:
[----:B------:R-:W-:Y:S01]  /*2bd0*/  ISETP.NE.AND P4, PT, R159, RZ, PT ;  /* 0x000000ff9f00720c */ /* 0x000fe20003f85270 */
[----:B------:R-:W-:-:S03]  /*2be0*/  @P3 HADD2.F32 R3, -RZ, R9.H1_H1 ;  /* 0x30000009ff033230 */ /* 0x000fc60000004100 */
[----:B------:R-:W-:-:S05]  /*2bf0*/  FSEL R2, R150, RZ, !P4 ;  /* 0x000000ff96027208 */ /* 0x000fca0006000000 */
[----:B------:R-:W-:-:S04]  /*2c00*/  FFMA.FTZ R2, R186, R151, R2 ;  /* 0x00000097ba027223 */ /* 0x000fc80000010002 */
[----:B------:R-:W-:-:S04]  /*2c10*/  FADD.FTZ R2, R199, -R2 ;  /* 0x80000002c7027221 */ /* 0x000fc80000010000 */
[----:B------:R-:W-:-:S04]  /*2c20*/  FMUL.FTZ R2, R161, R2 ;  /* 0x00000002a1027220 */ /* 0x000fc80000410000 */
[----:B------:R-:W-:Y:S02]  /*2c30*/  @P3 FADD.FTZ R2, R2, R3 ;  /* 0x0000000302023221 */ /* 0x000fe40000010000 */
.L_x_5147:
[----:B------:R-:W-:Y:S05]  /*2c40*/  BSYNC B0 ;  /* 0x0000000000007941 */ /* 0x000fea0003800000 */
.L_x_5145:
        /* <DEDUP_REMOVED lines=14> */
.L_x_5149:
[----:B------:R-:W-:-:S04]  /*2d30*/  ISETP.NE.AND P4, PT, R159, RZ, PT ;  /* 0x000000ff9f00720c */ /* 0x000fc80003f85270 */
[----:B------:R-:W-:-:S05]  /*2d40*/  FSEL R2, R150, RZ, !P4 ;  /* 0x000000ff96027208 */ /* 0x000fca0006000000 */
[----:B------:R-:W-:-:S04]  /*2d50*/  FFMA.FTZ R3, R187, R151, R2 ;  /* 0x00000097bb037223 */ /* 0x000fc80000010002 */
[----:B------:R-:W-:Y:S01]  /*2d60*/  FADD.FTZ R2, R200, -R3 ;  /* 0x80000003c8027221 */ /* 0x000fe20000010000 */
[----:B------:R-:W-:-:S03]  /*2d70*/  @P3 HADD2.F32 R3, -RZ, R10.H0_H0 ;  /* 0x2000000aff033230 */ /* 0x000fc60000004100 */
[----:B------:R-:W-:-:S04]  /*2d80*/  FMUL.FTZ R2, R161, R2 ;  /* 0x00000002a1027220 */ /* 0x000fc80000410000 */
[----:B------:R-:W-:Y:S02]  /*2d90*/  @P3 FADD.FTZ R2, R2, R3 ;  /* 0x0000000302023221 */ /* 0x000fe40000010000 */
.L_x_5150:
[----:B------:R-:W-:Y:S05]  /*2da0*/  BSYNC B0 ;  /* 0x0000000000007941 */ /* 0x000fea0003800000 */
.L_x_5148:
        /* <DEDUP_REMOVED lines=14> */
.L_x_5152:
[----:B------:R-:W-:Y:S01]  /*2e90*/  ISETP.NE.AND P4, PT, R159, RZ, PT ;  /* 0x000000ff9f00720c */ /* 0x000fe20003f85270 */
[----:B------:R-:W-:-:S03]  /*2ea0*/  @P3 HADD2.F32 R3, -RZ, R10.H1_H1 ;  /* 0x3000000aff033230 */ /* 0x000fc60000004100 */
[----:B------:R-:W-:-:S05]  /*2eb0*/  FSEL R2, R150, RZ, !P4 ;  /* 0x000000ff96027208 */ /* 0x000fca0006000000 */
[----:B------:R-:W-:-:S04]  /*2ec0*/  FFMA.FTZ R2, R184, R151, R2 ;  /* 0x00000097b8027223 */ /* 0x000fc80000010002 */
[----:B------:R-:W-:-:S04]  /*2ed0*/  FADD.FTZ R2, R201, -R2 ;  /* 0x80000002c9027221 */ /* 0x000fc80000010000 */
[----:B------:R-:W-:-:S04]  /*2ee0*/  FMUL.FTZ R2, R161, R2 ;  /* 0x00000002a1027220 */ /* 0x000fc80000410000 */
[----:B------:R-:W-:Y:S02]  /*2ef0*/  @P3 FADD.FTZ R2, R2, R3 ;  /* 0x0000000302023221 */ /* 0x000fe40000010000 */
.L_x_5153:
[----:B------:R-:W-:Y:S05]  /*2f00*/  BSYNC B0 ;  /* 0x0000000000007941 */ /* 0x000fea0003800000 */
.L_x_5151:
        /* <DEDUP_REMOVED lines=14> */
.L_x_5155:
[----:B------:R-:W-:-:S04]  /*2ff0*/  ISETP.NE.AND P4, PT, R159, RZ, PT ;  /* 0x000000ff9f00720c */ /* 0x000fc80003f85270 */
[----:B------:R-:W-:-:S05]  /*3000*/  FSEL R2, R150, RZ, !P4 ;  /* 0x000000ff96027208 */ /* 0x000fca0006000000 */
[----:B------:R-:W-:-:S04]  /*3010*/  FFMA.FTZ R3, R185, R151, R2 ;  /* 0x00000097b9037223 */ /* 0x000fc80000010002 */
[----:B------:R-:W-:Y:S01]  /*3020*/  FADD.FTZ R2, R202, -R3 ;  /* 0x80000003ca027221 */ /* 0x000fe20000010000 */
[----:B------:R-:W-:-:S03]  /*3030*/  @P3 HADD2.F32 R3, -RZ, R11.H0_H0 ;  /* 0x2000000bff033230 */ /* 0x000fc60000004100 */
[----:B------:R-:W-:-:S04]  /*3040*/  FMUL.FTZ R2, R161, R2 ;  /* 0x00000002a1027220 */ /* 0x000fc80000410000 */
[----:B------:R-:W-:Y:S02]  /*3050*/  @P3 FADD.FTZ R2, R2, R3 ;  /* 0x0000000302023221 */ /* 0x000fe40000010000 */
.L_x_5156:
[----:B------:R-:W-:Y:S05]  /*3060*/  BSYNC B0 ;  /* 0x0000000000007941 */ /* 0x000fea0003800000 */
.L_x_5154:
        /* <DEDUP_REMOVED lines=14> */
.L_x_5158:
[----:B------:R-:W-:Y:S01]  /*3150*/  ISETP.NE.AND P4, PT, R159, RZ, PT ;  /* 0x000000ff9f00720c */ /* 0x000fe20003f85270 */
[----:B------:R-:W-:-:S03]  /*3160*/  @P3 HADD2.F32 R3, -RZ, R11.H1_H1 ;  /* 0x3000000bff033230 */ /* 0x000fc60000004100 */
[----:B------:R-:W-:-:S05]  /*3170*/  FSEL R2, R150, RZ, !P4 ;  /* 0x000000ff96027208 */ /* 0x000fca0006000000 */
[----:B------:R-:W-:-:S04]  /*3180*/  FFMA.FTZ R2, R182, R151, R2 ;  /* 0x00000097b6027223 */ /* 0x000fc80000010002 */
[----:B------:R-:W-:-:S04]  /*3190*/  FADD.FTZ R2, R203, -R2 ;  /* 0x80000002cb027221 */ /* 0x000fc80000010000 */
[----:B------:R-:W-:-:S04]  /*31a0*/  FMUL.FTZ R2, R161, R2 ;  /* 0x00000002a1027220 */ /* 0x000fc80000410000 */
[----:B------:R-:W-:Y:S02]  /*31b0*/  @P3 FADD.FTZ R2, R2, R3 ;  /* 0x0000000302023221 */ /* 0x000fe40000010000 */
.L_x_5159:
[----:B------:R-:W-:Y:S05]  /*31c0*/  BSYNC B0 ;  /* 0x0000000000007941 */ /* 0x000fea0003800000 */
.L_x_5157:
[----:B------:R-:W-:Y:S01]  /*31d0*/  @P2 FMUL.FTZ R154, R2, c[0x0][0x1ec] ;  /* 0x00007b00029a2a20 */ /* 0x000fe20000410000 */
[----:B------:R-:W-:Y:S01]  /*31e0*/  @P0 MOV R156, 0x10 ;  /* 0x00000010009c0802 */ /* 0x000fe20000000f00 */
[----:B------:R-:W-:Y:S01]  /*31f0*/  BSSY B0, `(.L_x_5160) ;  /* 0x0000012000007945 */ /* 0x000fe20003800000 */
[----:B------:R-:W-:Y:S01]  /*3200*/  @P2 IADD3 R149, R213, 0x80, RZ ;  /* 0x00000080d5952810 */ /* 0x000fe20007ffe0ff */
[----:B------:R-:W-:Y:S01]  /*3210*/  @P2 FMUL.FTZ R148, R27, R154 ;  /* 0x0000009a1b942220 */ /* 0x000fe20000410000 */
[----:B------:R-:W-:Y:S02]  /*3220*/  @P2 MOV R164, 0x10 ;  /* 0x0000001000a42802 */ /* 0x000fe40000000f00 */
[----:B------:R-:W-:Y:S01]  /*3230*/  @P0 F2FP.PACK_AB R152, RZ, R2 ;  /* 0x00000002ff98023e */ /* 0x000fe200000000ff */
[----:B------:R-:W-:Y:S01]  /*3240*/  @P0 IMAD.WIDE.U32 R2, R163, R156, c[0x0][0x258] ;  /* 0x00009600a3020625 */ /* 0x000fe200078e009c */
[----:B------:R-:W-:Y:S02]  /*3250*/  @P2 F2FP.PACK_AB R153, RZ, R148 ;  /* 0x00000094ff99223e */ /* 0x000fe400000000ff */
        /* <DEDUP_REMOVED lines=11> */
.L_x_5161:
[----:B------:R-:W-:Y:S05]  /*3310*/  BSYNC B0 ;  /* 0x0000000000007941 */ /* 0x000fea0003800000 */
.L_x_5160:
[----:B------:R-:W-:Y:S01]  /*3320*/  BSSY B0, `(.L_x_5162) ;  /* 0x000000e000007945 */ /* 0x000fe20003800000 */
[----:B------:R-:W-:Y:S01]  /*3330*/  @P2 FFMA.FTZ R123, R152, R154, R123 ;  /* 0x0000009a987b2223 */ /* 0x000fe2000001007b */
[----:B------:R-:W-:Y:S05]  /*3340*/  @P1 BRA `(.L_x_5163) ;  /* 0x0000004000001947 */ /* 0x000fea0003800000 */
[----:B0-----:R-:W-:Y:S01]  /*3350*/  MOV R2, RZ ;  /* 0x000000ff00027202 */ /* 0x001fe20000000f00 */
[----:B------:R-:W-:Y:S05]  /*3360*/  @!P3 BRA `(.L_x_5164) ;  /* 0x000000900000b947 */ /* 0x000fea0003800000 */
[----:B------:R-:W-:Y:S01]  /*3370*/  HADD2.F32 R2, -RZ, R4.H0_H0 ;  /* 0x20000004ff027230 */ /* 0x000fe20000004100 */
[----:B------:R-:W-:Y:S05]  /*3380*/  BRA `(.L_x_5164) ;  /* 0x0000007000007947 */ /* 0x000fea0003800000 */
.L_x_5163:
[----:B------:R-:W-:-:S04]  /*3390*/  ISETP.NE.AND P4, PT, R159, RZ, PT ;  /* 0x000000ff9f00720c */ /* 0x000fc80003f85270 */
[----:B0-----:R-:W-:-:S05]  /*33a0*/  FSEL R2, R150, RZ, !P4 ;  /* 0x000000ff96027208 */ /* 0x001fca0006000000 */
[----:B------:R-:W-:-:S04]  /*33b0*/  FFMA.FTZ R3, R183, R151, R2 ;  /* 0x00000097b7037223 */ /* 0x000fc80000010002 */
[----:B------:R-:W-:Y:S01]  /*33c0*/  FADD.FTZ R2, R204, -R3 ;  /* 0x80000003cc027221 */ /* 0x000fe20000010000 */
[----:B------:R-:W-:-:S03]  /*33d0*/  @P3 HADD2.F32 R3, -RZ, R4.H0_H0 ;  /* 0x20000004ff033230 */ /* 0x000fc60000004100 */
[----:B------:R-:W-:-:S04]  /*33e0*/  FMUL.FTZ R2, R161, R2 ;  /* 0x00000002a1027220 */ /* 0x000fc80000410000 */
[----:B------:R-:W-:Y:S02]  /*33f0*/  @P3 FADD.FTZ R2, R2, R3 ;  /* 0x0000000302023221 */ /* 0x000fe40000010000 */
.L_x_5164:
[----:B------:R-:W-:Y:S05]  /*3400*/  BSYNC B0 ;  /* 0x0000000000007941 */ /* 0x000fea0003800000 */
.L_x_5162:
        /* <DEDUP_REMOVED lines=14> */
.L_x_5166:
[----:B------:R-:W-:Y:S01]  /*34f0*/  ISETP.NE.AND P4, PT, R159, RZ, PT ;  /* 0x000000ff9f00720c */ /* 0x000fe20003f85270 */
[----:B------:R-:W-:-:S03]  /*3500*/  @P3 HADD2.F32 R3, -RZ, R4.H1_H1 ;  /* 0x30000004ff033230 */ /* 0x000fc60000004100 */
[----:B------:R-:W-:-:S05]  /*3510*/  FSEL R2, R150, RZ, !P4 ;  /* 0x000000ff96027208 */ /* 0x000fca0006000000 */
[----:B------:R-:W-:-:S04]  /*3520*/  FFMA.FTZ R2, R180, R151, R2 ;  /* 0x00000097b4027223 */ /* 0x000fc80000010002 */
[----:B------:R-:W-:-:S04]  /*3530*/  FADD.FTZ R2, R205, -R2 ;  /* 0x80000002cd027221 */ /* 0x000fc80000010000 */
[----:B------:R-:W-:-:S04]  /*3540*/  FMUL.FTZ R2, R161, R2 ;  /* 0x00000002a1027220 */ /* 0x000fc80000410000 */
[----:B------:R-:W-:Y:S02]  /*3550*/  @P3 FADD.FTZ R2, R2, R3 ;  /* 0x0000000302023221 */ /* 0x000fe40000010000 */
.L_x_5167:
[----:B------:R-:W-:Y:S05]  /*3560*/  BSYNC B0 ;  /* 0x0000000000007941 */ /* 0x000fea0003800000 */
.L_x_5165:
        /* <DEDUP_REMOVED lines=14> */
.L_x_5169:
[----:B------:R-:W-:-:S04]  /*3650*/  ISETP.NE.AND P4, PT, R159, RZ, PT ;  /* 0x000000ff9f00720c */ /* 0x000fc80003f85270 */
[----:B------:R-:W-:-:S05]  /*3660*/  FSEL R2, R150, RZ, !P4 ;  /* 0x000000ff96027208 */ /* 0x000fca0006000000 */
[----:B------:R-:W-:-:S04]  /*3670*/  FFMA.FTZ R3, R181, R151, R2 ;  /* 0x00000097b5037223 */ /* 0x000fc80000010002 */
[----:B------:R-:W-:Y:S01]  /*3680*/  FADD.FTZ R2, R206, -R3 ;  /* 0x80000003ce027221 */ /* 0x000fe20000010000 */
[----:B------:R-:W-:-:S03]  /*3690*/  @P3 HADD2.F32 R3, -RZ, R5.H0_H0 ;  /* 0x20000005ff033230 */ /* 0x000fc60000004100 */
[----:B------:R-:W-:-:S04]  /*36a0*/  FMUL.FTZ R2, R161, R2 ;  /* 0x00000002a1027220 */ /* 0x000fc80000410000 */
[----:B------:R-:W-:Y:S02]  /*36b0*/  @P3 FADD.FTZ R2, R2, R3 ;  /* 0x0000000302023221 */ /* 0x000fe40000010000 */
.L_x_5170:
[----:B------:R-:W-:Y:S05]  /*36c0*/  BSYNC B0 ;  /* 0x0000000000007941 */ /* 0x000fea0003800000 */
.L_x_5168:
        /* <DEDUP_REMOVED lines=14> */
.L_x_5172:
[----:B------:R-:W-:Y:S01]  /*37b0*/  ISETP.NE.AND P4, PT, R159, RZ, PT ;  /* 0x000000ff9f00720c */ /* 0x000fe20003f85270 */
[----:B------:R-:W-:-:S03]  /*37c0*/  @P3 HADD2.F32 R3, -RZ, R5.H1_H1 ;  /* 0x30000005ff033230 */ /* 0x000fc60000004100 */
[----:B------:R-:W-:-:S05]  /*37d0*/  FSEL R2, R150, RZ, !P4 ;  /* 0x000000ff96027208 */ /* 0x000fca0006000000 */
[----:B------:R-:W-:-:S04]  /*37e0*/  FFMA.FTZ R2, R178, R151, R2 ;  /* 0x00000097b2027223 */ /* 0x000fc80000010002 */
[----:B------:R-:W-:-:S04]  /*37f0*/  FADD.FTZ R2, R207, -R2 ;  /* 0x80000002cf027221 */ /* 0x000fc80000010000 */
[----:B------:R-:W-:-:S04]  /*3800*/  FMUL.FTZ R2, R161, R2 ;  /* 0x00000002a1027220 */ /* 0x000fc80000410000 */
[----:B------:R-:W-:Y:S02]  /*3810*/  @P3 FADD.FTZ R2, R2, R3 ;  /* 0x0000000302023221 */ /* 0x000fe40000010000 */
.L_x_5173:
[----:B------:R-:W-:Y:S05]  /*3820*/  BSYNC B0 ;  /* 0x0000000000007941 */ /* 0x000fea0003800000 */
.L_x_5171:
        /* <DEDUP_REMOVED lines=14> */
.L_x_5175:
[----:B------:R-:W-:-:S04]  /*3910*/  ISETP.NE.AND P4, PT, R159, RZ, PT ;  /* 0x000000ff9f00720c */ /* 0x000fc80003f85270 */
[----:B------:R-:W-:-:S05]  /*3920*/  FSEL R2, R150, RZ, !P4 ;  /* 0x000000ff96027208 */ /* 0x000fca0006000000 */
[----:B------:R-:W-:-:S04]  /*3930*/  FFMA.FTZ R3, R179, R151, R2 ;  /* 0x00000097b3037223 */ /* 0x000fc80000010002 */
[----:B------:R-:W-:Y:S01]  /*3940*/  FADD.FTZ R2, R208, -R3 ;  /* 0x80000003d0027221 */ /* 0x000fe20000010000 */
[----:B------:R-:W-:-:S03]  /*3950*/  @P3 HADD2.F32 R3, -RZ, R6.H0_H0 ;  /* 0x20000006ff033230 */ /* 0x000fc60000004100 */
[----:B------:R-:W-:-:S04]  /*3960*/  FMUL.FTZ R2, R161, R2 ;  /* 0x00000002a1027220 */ /* 0x000fc80000410000 */
[----:B------:R-:W-:Y:S02]  /*3970*/  @P3 FADD.FTZ R2, R2, R3 ;  /* 0x0000000302023221 */ /* 0x000fe40000010000 */
.L_x_5176:
[----:B------:R-:W-:Y:S05]  /*3980*/  BSYNC B0 ;  /* 0x0000000000007941 */ /* 0x000fea0003800000 */
.L_x_5174:
        /* <DEDUP_REMOVED lines=14> */
.L_x_5178:
[----:B------:R-:W-:Y:S01]  /*3a70*/  ISETP.NE.AND P4, PT, R159, RZ, PT ;  /* 0x000000ff9f00720c */ /* 0x000fe20003f85270 */
[----:B------:R-:W-:-:S03]  /*3a80*/  @P3 HADD2.F32 R3, -RZ, R6.H1_H1 ;  /* 0x30000006ff033230 */ /* 0x000fc60000004100 */
[----:B------:R-:W-:-:S05]  /*3a90*/  FSEL R2, R150, RZ, !P4 ;  /* 0x000000ff96027208 */ /* 0x000fca0006000000 */
[----:B------:R-:W-:-:S04]  /*3aa0*/  FFMA.FTZ R2, R176, R151, R2 ;  /* 0x00000097b0027223 */ /* 0x000fc80000010002 */
[----:B------:R-:W-:-:S04]  /*3ab0*/  FADD.FTZ R2, R209, -R2 ;  /* 0x80000002d1027221 */ /* 0x000fc80000010000 */
[----:B------:R-:W-:-:S04]  /*3ac0*/  FMUL.FTZ R2, R161, R2 ;  /* 0x00000002a1027220 */ /* 0x000fc80000410000 */
[----:B------:R-:W-:Y:S02]  /*3ad0*/  @P3 FADD.FTZ R2, R2, R3 ;  /* 0x0000000302023221 */ /* 0x000fe40000010000 */
.L_x_5179:
[----:B------:R-:W-:Y:S05]  /*3ae0*/  BSYNC B0 ;  /* 0x0000000000007941 */ /* 0x000fea0003800000 */
.L_x_5177:
        /* <DEDUP_REMOVED lines=14> */
.L_x_5181:
[----:B------:R-:W-:-:S04]  /*3bd0*/  ISETP.NE.AND P4, PT, R159, RZ, PT ;  /* 0x000000ff9f00720c */ /* 0x000fc80003f85270 */
[----:B------:R-:W-:-:S05]  /*3be0*/  FSEL R2, R150, RZ, !P4 ;  /* 0x000000ff96027208 */ /* 0x000fca0006000000 */
[----:B------:R-:W-:-:S04]  /*3bf0*/  FFMA.FTZ R3, R177, R151, R2 ;  /* 0x00000097b1037223 */ /* 0x000fc80000010002 */
[----:B------:R-:W-:Y:S01]  /*3c00*/  FADD.FTZ R2, R210, -R3 ;  /* 0x80000003d2027221 */ /* 0x000fe20000010000 */
[----:B------:R-:W-:-:S03]  /*3c10*/  @P3 HADD2.F32 R3, -RZ, R7.H0_H0 ;  /* 0x20000007ff033230 */ /* 0x000fc60000004100 */
[----:B------:R-:W-:-:S04]  /*3c20*/  FMUL.FTZ R2, R161, R2 ;  /* 0x00000002a1027220 */ /* 0x000fc80000410000 */
[----:B------:R-:W-:Y:S02]  /*3c30*/  @P3 FADD.FTZ R2, R2, R3 ;  /* 0x0000000302023221 */ /* 0x000fe40000010000 */
.L_x_5182:
[----:B------:R-:W-:Y:S05]  /*3c40*/  BSYNC B0 ;  /* 0x0000000000007941 */ /* 0x000fea0003800000 */
.L_x_5180:
        /* <DEDUP_REMOVED lines=14> */
.L_x_5184:
[----:B------:R-:W-:Y:S01]  /*3d30*/  ISETP.NE.AND P1, PT, R159, RZ, PT ;  /* 0x000000ff9f00720c */ /* 0x000fe20003f25270 */
[----:B------:R-:W-:-:S03]  /*3d40*/  @P3 HADD2.F32 R3, -RZ, R7.H1_H1 ;  /* 0x30000007ff033230 */ /* 0x000fc60000004100 */
[----:B------:R-:W-:-:S05]  /*3d50*/  FSEL R2, R150, RZ, !P1 ;  /* 0x000000ff96027208 */ /* 0x000fca0004800000 */
[----:B------:R-:W-:-:S04]  /*3d60*/  FFMA.FTZ R2, R212, R151, R2 ;  /* 0x00000097d4027223 */ /* 0x000fc80000010002 */
[----:B------:R-:W-:-:S04]  /*3d70*/  FADD.FTZ R2, R211, -R2 ;  /* 0x80000002d3027221 */ /* 0x000fc80000010000 */
[----:B------:R-:W-:-:S04]  /*3d80*/  FMUL.FTZ R2, R161, R2 ;  /* 0x00000002a1027220 */ /* 0x000fc80000410000 */
[----:B------:R-:W-:Y:S02]  /*3d90*/  @P3 FADD.FTZ R2, R2, R3 ;  /* 0x0000000302023221 */ /* 0x000fe40000010000 */
.L_x_5185:
[----:B------:R-:W-:Y:S05]  /*3da0*/  BSYNC B0 ;  /* 0x0000000000007941 */ /* 0x000fea0003800000 */
.L_x_5183:
        /* <DEDUP_REMOVED lines=20> */
.L_x_5104:
[----:B------:R-:W0:Y:S01]  /*3ef0*/  S2UR UR6, SR_CTAID.X ;  /* 0x00000000000679c3 */ /* 0x000e220000002500 */
[----:B------:R-:W-:Y:S01]  /*3f00*/  HFMA2.MMA R7, -RZ, RZ, 0, 1.9073486328125e-06 ;  /* 0x00000020ff077435 */ /* 0x000fe200000001ff */
[----:B------:R-:W-:-:S02]  /*3f10*/  LOP3.LUT R3, R0, 0x7f, RZ, 0xc0, !PT ;  /* 0x0000007f00037812 */ /* 0x000fc400078ec0ff */
        /* <DEDUP_REMOVED lines=25> */
.L_x_5108:
[----:B------:R-:W-:Y:S01]  /*40b0*/  HFMA2.MMA R155, -RZ, RZ, 0, 9.5367431640625e-07 ;  /* 0x00000010ff9b7435 */ /* 0x000fe200000001ff */
[----:B------:R-:W-:-:S02]  /*40c0*/  MOV R150, R152 ;  /* 0x0000009800967202 */ /* 0x000fc40000000f00 */
[----:B------:R-:W-:Y:S02]  /*40d0*/  MOV R216, 0x1f ;  /* 0x0000001f00d87802 */ /* 0x000fe40000000f00 */
[----:B------:R-:W-:Y:S02]  /*40e0*/  MOV R157, 0xffffffff ;  /* 0xffffffff009d7802 */ /* 0x000fe40000000f00 */
[----:B------:R-:W-:Y:S02]  /*40f0*/  MOV R2, 0x4110 ;  /* 0x0000411000027802 */ /* 0x000fe40000000f00 */
[----:B-----5:R-:W-:Y:S05]  /*4100*/  CALL.REL.NOINC `($__internal_107_$__cuda_sm70_shflsync_down_p) ;  /* 0x0000045000007944 */ /* 0x020fea0003c00000 */
[----:B-1----:R-:W-:Y:S01]  /*4110*/  MOV R149, R216 ;  /* 0x000000d800957202 */ /* 0x002fe20000000f00 */
[----:B0-----:R-:W-:Y:S05]  /*4120*/  BRA `(.L_x_5187) ;  /* 0xffffd6b000007947 */ /* 0x001fea000383ffff */
.L_x_5109:
[----:B------:R-:W-:Y:S01]  /*4130*/  HFMA2.MMA R155, -RZ, RZ, 0, 9.5367431640625e-07 ;  /* 0x00000010ff9b7435 */ /* 0x000fe200000001ff */
[----:B------:R-:W-:Y:S02]  /*4140*/  MOV R150, R153 ;  /* 0x0000009900967202 */ /* 0x000fe40000000f00 */
[----:B------:R-:W-:Y:S02]  /*4150*/  MOV R216, 0x1f ;  /* 0x0000001f00d87802 */ /* 0x000fe40000000f00 */
[----:B------:R-:W-:-:S02]  /*4160*/  MOV R157, 0xffffffff ;  /* 0xffffffff009d7802 */ /* 0x000fc40000000f00 */
[----:B------:R-:W-:Y:S02]  /*4170*/  MOV R2, 0x4190 ;  /* 0x0000419000027802 */ /* 0x000fe40000000f00 */
[----:B01---5:R-:W-:Y:S05]  /*4180*/  CALL.REL.NOINC `($__internal_107_$__cuda_sm70_shflsync_down_p) ;  /* 0x000003d000007944 */ /* 0x023fea0003c00000 */
[----:B------:R-:W-:Y:S01]  /*4190*/  FADD.FTZ R152, R149, R152 ;  /* 0x0000009895987221 */ /* 0x000fe20000010000 */
[----:B0-----:R-:W-:Y:S01]  /*41a0*/  HFMA2.MMA R155, -RZ, RZ, 0, 4.76837158203125e-07 ;  /* 0x00000008ff9b7435 */ /* 0x001fe200000001ff */
[----:B-1----:R-:W-:Y:S01]  /*41b0*/  FADD.FTZ R153, R153, R216 ;  /* 0x000000d899997221 */ /* 0x002fe20000010000 */
[----:B------:R-:W-:Y:S02]  /*41c0*/  MOV R216, 0x1f ;  /* 0x0000001f00d87802 */ /* 0x000fe40000000f00 */
[----:B------:R-:W-:Y:S02]  /*41d0*/  MOV R157, 0xffffffff ;  /* 0xffffffff009d7802 */ /* 0x000fe40000000f00 */
[----:B------:R-:W-:Y:S02]  /*41e0*/  MOV R150, R152 ;  /* 0x0000009800967202 */ /* 0x000fe40000000f00 */
[----:B------:R-:W-:Y:S02]  /*41f0*/  MOV R2, 0x4210 ;  /* 0x0000421000027802 */ /* 0x000fe40000000f00 */
[----:B------:R-:W-:Y:S05]  /*4200*/  CALL.REL.NOINC `($__internal_107_$__cuda_sm70_shflsync_down_p) ;  /* 0x0000035000007944 */ /* 0x000fea0003c00000 */
[----:B0-----:R-:W-:Y:S01]  /*4210*/  HFMA2.MMA R155, -RZ, RZ, 0, 4.76837158203125e-07 ;  /* 0x00000008ff9b7435 */ /* 0x001fe200000001ff */
[----:B-1----:R-:W-:-:S02]  /*4220*/  MOV R149, R216 ;  /* 0x000000d800957202 */ /* 0x002fc40000000f00 */
[----:B------:R-:W-:Y:S02]  /*4230*/  MOV R150, R153 ;  /* 0x0000009900967202 */ /* 0x000fe40000000f00 */
[----:B------:R-:W-:Y:S02]  /*4240*/  MOV R216, 0x1f ;  /* 0x0000001f00d87802 */ /* 0x000fe40000000f00 */
[----:B------:R-:W-:Y:S02]  /*4250*/  MOV R157, 0xffffffff ;  /* 0xffffffff009d7802 */ /* 0x000fe40000000f00 */
[----:B------:R-:W-:Y:S02]  /*4260*/  MOV R2, 0x4280 ;  /* 0x0000428000027802 */ /* 0x000fe40000000f00 */
[----:B------:R-:W-:Y:S05]  /*4270*/  CALL.REL.NOINC `($__internal_107_$__cuda_sm70_shflsync_down_p) ;  /* 0x000002e000007944 */ /* 0x000fea0003c00000 */
[----:B------:R-:W-:Y:S01]  /*4280*/  FADD.FTZ R152, R149, R152 ;  /* 0x0000009895987221 */ /* 0x000fe20000010000 */
[----:B0-----:R-:W-:Y:S01]  /*4290*/  HFMA2.MMA R155, -RZ, RZ, 0, 2.384185791015625e-07 ;  /* 0x00000004ff9b7435 */ /* 0x001fe200000001ff */
[----:B-1----:R-:W-:Y:S01]  /*42a0*/  FADD.FTZ R153, R153, R216 ;  /* 0x000000d899997221 */ /* 0x002fe20000010000 */
[----:B------:R-:W-:Y:S02]  /*42b0*/  MOV R216, 0x1f ;  /* 0x0000001f00d87802 */ /* 0x000fe40000000f00 */
[----:B------:R-:W-:-:S02]  /*42c0*/  MOV R157, 0xffffffff ;  /* 0xffffffff009d7802 */ /* 0x000fc40000000f00 */
[----:B------:R-:W-:Y:S02]  /*42d0*/  MOV R150, R152 ;  /* 0x0000009800967202 */ /* 0x000fe40000000f00 */
[----:B------:R-:W-:Y:S02]  /*42e0*/  MOV R2, 0x4300 ;  /* 0x0000430000027802 */ /* 0x000fe40000000f00 */
[----:B------:R-:W-:Y:S05]  /*42f0*/  CALL.REL.NOINC `($__internal_107_$__cuda_sm70_shflsync_down_p) ;  /* 0x0000026000007944 */ /* 0x000fea0003c00000 */
[----:B0-----:R-:W-:Y:S01]  /*4300*/  HFMA2.MMA R155, -RZ, RZ, 0, 2.384185791015625e-07 ;  /* 0x00000004ff9b7435 */ /* 0x001fe200000001ff */
[----:B-1----:R-:W-:Y:S02]  /*4310*/  MOV R149, R216 ;  /* 0x000000d800957202 */ /* 0x002fe40000000f00 */
[----:B------:R-:W-:Y:S02]  /*4320*/  MOV R150, R153 ;  /* 0x0000009900967202 */ /* 0x000fe40000000f00 */
[----:B------:R-:W-:Y:S02]  /*4330*/  MOV R216, 0x1f ;  /* 0x0000001f00d87802 */ /* 0x000fe40000000f00 */
[----:B------:R-:W-:Y:S02]  /*4340*/  MOV R157, 0xffffffff ;  /* 0xffffffff009d7802 */ /* 0x000fe40000000f00 */
[----:B------:R-:W-:-:S02]  /*4350*/  MOV R2, 0x4370 ;  /* 0x0000437000027802 */ /* 0x000fc40000000f00 */
[----:B------:R-:W-:Y:S05]  /*4360*/  CALL.REL.NOINC `($__internal_107_$__cuda_sm70_shflsync_down_p) ;  /* 0x000001f000007944 */ /* 0x000fea0003c00000 */
[----:B------:R-:W-:Y:S01]  /*4370*/  FADD.FTZ R152, R149, R152 ;  /* 0x0000009895987221 */ /* 0x000fe20000010000 */
[----:B0-----:R-:W-:Y:S01]  /*4380*/  HFMA2.MMA R155, -RZ, RZ, 0, 1.1920928955078125e-07 ;  /* 0x00000002ff9b7435 */ /* 0x001fe200000001ff */
[----:B-1----:R-:W-:Y:S01]  /*4390*/  FADD.FTZ R153, R153, R216 ;  /* 0x000000d899997221 */ /* 0x002fe20000010000 */
[----:B------:R-:W-:-:S02]  /*43a0*/  MOV R216, 0x1f ;  /* 0x0000001f00d87802 */ /* 0x000fc40000000f00 */
[----:B------:R-:W-:Y:S02]  /*43b0*/  MOV R157, 0xffffffff ;  /* 0xffffffff009d7802 */ /* 0x000fe40000000f00 */
[----:B------:R-:W-:Y:S02]  /*43c0*/  MOV R150, R152 ;  /* 0x0000009800967202 */ /* 0x000fe40000000f00 */
[----:B------:R-:W-:Y:S02]  /*43d0*/  MOV R2, 0x43f0 ;  /* 0x000043f000027802 */ /* 0x000fe40000000f00 */
[----:B------:R-:W-:Y:S05]  /*43e0*/  CALL.REL.NOINC `($__internal_107_$__cuda_sm70_shflsync_down_p) ;  /* 0x0000017000007944 */ /* 0x000fea0003c00000 */
[----:B0-----:R-:W-:Y:S01]  /*43f0*/  HFMA2.MMA R155, -RZ, RZ, 0, 1.1920928955078125e-07 ;  /* 0x00000002ff9b7435 */ /* 0x001fe200000001ff */
[----:B-1----:R-:W-:Y:S02]  /*4400*/  MOV R149, R216 ;  /* 0x000000d800957202 */ /* 0x002fe40000000f00 */
[----:B------:R-:W-:Y:S02]  /*4410*/  MOV R150, R153 ;  /* 0x0000009900967202 */ /* 0x000fe40000000f00 */
[----:B------:R-:W-:Y:S02]  /*4420*/  MOV R216, 0x1f ;  /* 0x0000001f00d87802 */ /* 0x000fe40000000f00 */
[----:B------:R-:W-:-:S02]  /*4430*/  MOV R157, 0xffffffff ;  /* 0xffffffff009d7802 */ /* 0x000fc40000000f00 */
[----:B------:R-:W-:Y:S02]  /*4440*/  MOV R2, 0x4460 ;  /* 0x0000446000027802 */ /* 0x000fe40000000f00 */
[----:B------:R-:W-:Y:S05]  /*4450*/  CALL.REL.NOINC `($__internal_107_$__cuda_sm70_shflsync_down_p) ;  /* 0x0000010000007944 */ /* 0x000fea0003c00000 */
[----:B------:R-:W-:Y:S01]  /*4460*/  FADD.FTZ R151, R149, R152 ;  /* 0x0000009895977221 */ /* 0x000fe20000010000 */
[----:B0-----:R-:W-:Y:S01]  /*4470*/  HFMA2.MMA R155, -RZ, RZ, 0, 5.9604644775390625e-08 ;  /* 0x00000001ff9b7435 */ /* 0x001fe200000001ff */
[----:B-1----:R-:W-:Y:S01]  /*4480*/  FADD.FTZ R153, R153, R216 ;  /* 0x000000d899997221 */ /* 0x002fe20000010000 */
[----:B------:R-:W-:Y:S02]  /*4490*/  MOV R216, 0x1f ;  /* 0x0000001f00d87802 */ /* 0x000fe40000000f00 */
[----:B------:R-:W-:Y:S02]  /*44a0*/  MOV R157, 0xffffffff ;  /* 0xffffffff009d7802 */ /* 0x000fe40000000f00 */
[----:B------:R-:W-:Y:S02]  /*44b0*/  MOV R150, R151 ;  /* 0x0000009700967202 */ /* 0x000fe40000000f00 */
[----:B------:R-:W-:Y:S02]  /*44c0*/  MOV R2, 0x44e0 ;  /* 0x000044e000027802 */ /* 0x000fe40000000f00 */
[----:B------:R-:W-:Y:S05]  /*44d0*/  CALL.REL.NOINC `($__internal_107_$__cuda_sm70_shflsync_down_p) ;  /* 0x0000008000007944 */ /* 0x000fea0003c00000 */
[----:B0-----:R-:W-:Y:S01]  /*44e0*/  HFMA2.MMA R155, -RZ, RZ, 0, 5.9604644775390625e-08 ;  /* 0x00000001ff9b7435 */ /* 0x001fe200000001ff */
[----:B-1----:R-:W-:-:S02]  /*44f0*/  MOV R154, R216 ;  /* 0x000000d8009a7202 */ /* 0x002fc40000000f00 */
[----:B------:R-:W-:Y:S02]  /*4500*/  MOV R150, R153 ;  /* 0x0000009900967202 */ /* 0x000fe40000000f00 */
[----:B------:R-:W-:Y:S02]  /*4510*/  MOV R216, 0x1f ;  /* 0x0000001f00d87802 */ /* 0x000fe40000000f00 */
[----:B------:R-:W-:Y:S02]  /*4520*/  MOV R157, 0xffffffff ;  /* 0xffffffff009d7802 */ /* 0x000fe40000000f00 */
[----:B------:R-:W-:Y:S02]  /*4530*/  MOV R2, 0x4550 ;  /* 0x0000455000027802 */ /* 0x000fe40000000f00 */
[----:B------:R-:W-:Y:S05]  /*4540*/  CALL.REL.NOINC `($__internal_107_$__cuda_sm70_shflsync_down_p) ;  /* 0x0000001000007944 */ /* 0x000fea0003c00000 */
[----:B01----:R-:W-:Y:S05]  /*4550*/  BRA `(.L_x_5188) ;  /* 0xffffd3a000007947 */ /* 0x003fea000383ffff */
        .weak           $__internal_107_$__cuda_sm70_shflsync_down_p
        .type           $__internal_107_$__cuda_sm70_shflsync_down_p,@function
        .size           $__internal_107_$__cuda_sm70_shflsync_down_p,(.L_x_9361 - $__internal_107_$__cuda_sm70_shflsync_down_p)
$__internal_107_$__cuda_sm70_shflsync_down_p:
[----:B------:R-:W-:Y:S01]  /*4560*/  HFMA2.MMA R3, -RZ, RZ, 0, 0 ;  /* 0x00000000ff037435 */ /* 0x000fe200000001ff */
[----:B------:R-:W-:Y:S04]  /*4570*/  WARPSYNC R157 ;  /* 0x0000009d00007348 */ /* 0x000fe80003800000 */
[----:B------:R0:W1:Y:S01]  /*4580*/  SHFL.DOWN PT, R216, R150, R155, R216 ;  /* 0x0800009b96d87389 */ /* 0x00006200000e00d8 */
[----:B------:R-:W-:Y:S05]  /*4590*/  RET.REL.NODEC R2 `(_ZN10layer_norm13ln_bwd_kernelINS_13Kernel_traitsIf6__halfS2_S2_fjLj3072ELj1ELj1ELj4ELj16ENS_18Kernel_traits_baseILj3072EfS2_S2_S2_fjLj128EEEEELb0ELb1ELb1ELb1EEEvNS_9BwdParamsE) ;  /* 0xffffba6002007950 */ /* 0x000fea0003c3ffff */
.L_x_5189:
        /* <DEDUP_REMOVED lines=14> */
.L_x_9361:


//--------------------- .text._ZN10layer_norm13ln_bwd_kernelINS_13Kernel_traitsIf6__halfS2_S2_fjLj3072ELj1ELj1ELj4ELj16ENS_18Kernel_traits_baseILj3072EfS2_S2_S2_fjLj128EEEEELb1ELb0ELb0ELb0EEEvNS_9BwdParamsE --------------------------
	.section	.text._ZN10layer_norm13ln_bwd_kernelINS_13Kernel_traitsIf6__halfS2_S2_fjLj3072ELj1ELj1ELj4ELj16ENS_18Kernel_traits_baseILj3072EfS2_S2_S2_fjLj128EEEEELb1ELb0ELb0ELb0EEEvNS_9BwdParamsE,"ax",@progbits
	.sectioninfo	@"SHI_REGISTERS=168"
	.align	128
        .global         _ZN10layer_norm13ln_bwd_kernelINS_13Kernel_traitsIf6__halfS2_S2_fjLj3072ELj1ELj1ELj4ELj16ENS_18Kernel_traits_baseILj3072EfS2_S2_S2_fjLj128EEEEELb1ELb0ELb0ELb0EEEvNS_9BwdParamsE
        .type           _ZN10layer_norm13ln_bwd_kernelINS_13Kernel_traitsIf6__halfS2_S2_fjLj3072ELj1ELj1ELj4ELj16ENS_18Kernel_traits_baseILj3072EfS2_S2_S2_fjLj128EEEEELb1ELb0ELb0ELb0EEEvNS_9BwdParamsE,@function
        .size           _ZN10layer_norm13ln_bwd_kernelINS_13Kernel_traitsIf6__halfS2_S2_fjLj3072ELj1ELj1ELj4ELj16ENS_18Kernel_traits_baseILj3072EfS2_S2_S2_fjLj128EEEEELb1ELb0ELb0ELb0EEEvNS_9BwdParamsE,(.L_x_9362 - _ZN10layer_norm13ln_bwd_kernelINS_13Kernel_traitsIf6__halfS2_S2_fjLj3072ELj1ELj1ELj4ELj16ENS_18Kernel_traits_baseILj3072EfS2_S2_S2_fjLj128EEEEELb1ELb0ELb0ELb0EEEvNS_9BwdParamsE)
        .other          _ZN10layer_norm13ln_bwd_kernelINS_13Kernel_traitsIf6__halfS2_S2_fjLj3072ELj1ELj1ELj4ELj16ENS_18Kernel_traits_baseILj3072EfS2_S2_S2_fjLj128EEEEELb1ELb0ELb0ELb0EEEvNS_9BwdParamsE,@"STO_CUDA_ENTRY STV_DEFAULT"
_ZN10layer_norm13ln_bwd_kernelINS_13Kernel_traitsIf6__halfS2_S2_fjLj3072ELj1ELj1ELj4ELj16ENS_18Kernel_traits_baseILj3072EfS2_S2_S2_fjLj128EEEEELb1ELb0ELb0ELb0EEEvNS_9BwdParamsE:
.text._ZN10layer_norm13ln_bwd_kernelINS_13Kernel_traitsIf6__halfS2_S2_fjLj3072ELj1ELj1ELj4ELj16ENS_18Kernel_traits_baseILj3072EfS2_S2_S2_fjLj128EEEEELb1ELb0ELb0ELb0EEEvNS_9BwdParamsE:
        /* <DEDUP_REMOVED lines=56> */
.L_x_5205:
        /* <DEDUP_REMOVED lines=40> */
[----:B--2---:R-:W-:Y:S02]  /*0600*/  HADD2.F32 R137, -RZ, R108.H0_H0 ;  /* 0x2000006cff897230 */ /* 0x004fe40000004100 */
[----:B------:R-:W-:-:S03]  /*0610*/  HADD2.F32 R153, -RZ, R109.H1_H1 ;  /* 0x3000006dff997230 */ /* 0x000fc60000004100 */
[C---:B------:R-:W-:Y:S01]  /*0620*/  FADD.FTZ R152, -R136.reuse, R137 ;  /* 0x0000008988987221 */ /* 0x040fe20000010100 */
[----:B------:R-:W-:Y:S01]  /*0630*/  HADD2.F32 R145, -RZ, R108.H1_H1 ;  /* 0x3000006cff917230 */ /* 0x000fe20000004100 */
[----:B------:R-:W-:Y:S01]  /*0640*/  FADD.FTZ R146, -R136, R153 ;  /* 0x0000009988927221 */ /* 0x000fe20000010100 */
[--C-:B---3--:R-:W-:Y:S01]  /*0650*/  HADD2.F32 R151, -RZ, R112.reuse.H0_H0 ;  /* 0x20000070ff977230 */ /* 0x108fe20000004100 */
[C---:B-----5:R-:W-:Y:S01]  /*0660*/  FMUL.FTZ R152, R117.reuse, R152 ;  /* 0x0000009875987220 */ /* 0x060fe20000410000 */
[----:B------:R-:W-:Y:S01]  /*0670*/  HADD2.F32 R108, -RZ, R113.H1_H1 ;  /* 0x30000071ff6c7230 */ /* 0x000fe20000004100 */
[----:B------:R-:W-:Y:S01]  /*0680*/  FMUL.FTZ R146, R117, R146 ;  /* 0x0000009275927220 */ /* 0x000fe20000410000 */
[----:B------:R-:W-:Y:S01]  /*0690*/  HADD2.F32 R147, -RZ, R109.H0_H0 ;  /* 0x2000006dff937230 */ /* 0x000fe20000004100 */
[----:B------:R-:W-:Y:S01]  /*06a0*/  FADD.FTZ R68, R68, R151 ;  /* 0x0000009744447221 */ /* 0x000fe20000010000 */
[----:B------:R-:W-:Y:S01]  /*06b0*/  HADD2.F32 R112, -RZ, R112.H1_H1 ;  /* 0x30000070ff707230 */ /* 0x000fe20000004100 */
[----:B------:R-:W-:-:S02]  /*06c0*/  FFMA.FTZ R48, R152, R151, R48 ;  /* 0x0000009798307223 */ /* 0x000fc40000010030 */
[----:B------:R-:W-:Y:S02]  /*06d0*/  FADD.FTZ R150, -R136, R145 ;  /* 0x0000009188967221 */ /* 0x000fe40000010100 */
[----:B------:R-:W-:Y:S01]  /*06e0*/  FMUL.FTZ R151, R24, R151 ;  /* 0x0000009718977220 */ /* 0x000fe20000410000 */
[--C-:B------:R-:W-:Y:S01]  /*06f0*/  HADD2.F32 R157, -RZ, R110.reuse.H0_H0 ;  /* 0x2000006eff9d7230 */ /* 0x100fe20000004100 */
[----:B------:R-:W-:Y:S01]  /*0700*/  FADD.FTZ R71, R71, R108 ;  /* 0x0000006c47477221 */ /* 0x000fe20000010000 */
[----:B------:R-:W-:Y:S01]  /*0710*/  HADD2.F32 R135, -RZ, R110.H1_H1 ;  /* 0x3000006eff877230 */ /* 0x000fe20000004100 */
[-C--:B------:R-:W-:Y:S01]  /*0720*/  FFMA.FTZ R51, R146, R108.reuse, R51 ;  /* 0x0000006c92337223 */ /* 0x080fe20000010033 */
[----:B0-----:R-:W-:Y:S01]  /*0730*/  HADD2.F32 R141, -RZ, R113.H0_H0 ;  /* 0x20000071ff8d7230 */ /* 0x001fe20000004100 */
[----:B------:R-:W-:Y:S02]  /*0740*/  FMUL.FTZ R145, R27, R108 ;  /* 0x0000006c1b917220 */ /* 0x000fe40000410000 */
[----:B------:R-:W-:-:S02]  /*0750*/  FADD.FTZ R148, -R136, R147 ;  /* 0x0000009388947221 */ /* 0x000fc40000010100 */
[----:B------:R-:W-:Y:S02]  /*0760*/  FMUL.FTZ R150, R117, R150 ;  /* 0x0000009675967220 */ /* 0x000fe40000410000 */
[----:B------:R-:W-:Y:S02]  /*0770*/  FMUL.FTZ R149, R25, R112 ;  /* 0x0000007019957220 */ /* 0x000fe40000410000 */
[----:B------:R-:W-:Y:S02]  /*0780*/  FADD.FTZ R108, RZ, R151 ;  /* 0x00000097ff6c7221 */ /* 0x000fe40000010000 */
[----:B------:R-:W-:Y:S02]  /*0790*/  FFMA.FTZ R110, R152, R151, RZ ;  /* 0x00000097986e7223 */ /* 0x000fe400000100ff */
[----:B------:R-:W-:Y:S02]  /*07a0*/  FADD.FTZ R144, -R136, R157 ;  /* 0x0000009d88907221 */ /* 0x000fe40000010100 */
[----:B------:R-:W-:-:S02]  /*07b0*/  FMUL.FTZ R148, R117, R148 ;  /* 0x0000009475947220 */ /* 0x000fc40000410000 */
[----:B------:R-:W-:Y:S02]  /*07c0*/  FMUL.FTZ R147, R26, R141 ;  /* 0x0000008d1a937220 */ /* 0x000fe40000410000 */
[----:B------:R-:W-:Y:S02]  /*07d0*/  FADD.FTZ R108, R108, R149 ;  /* 0x000000956c6c7221 */ /* 0x000fe40000010000 */
[----:B------:R-:W-:Y:S01]  /*07e0*/  FFMA.FTZ R110, R150, R149, R110 ;  /* 0x00000095966e7223 */ /* 0x000fe2000001006e */
[--C-:B------:R-:W-:Y:S01]  /*07f0*/  HADD2.F32 R109, -RZ, R111.reuse.H0_H0 ;  /* 0x2000006fff6d7230 */ /* 0x100fe20000004100 */
[----:B------:R-:W-:Y:S01]  /*0800*/  FMUL.FTZ R144, R117, R144 ;  /* 0x0000009075907220 */ /* 0x000fe20000410000 */
[--C-:B------:R-:W-:Y:S01]  /*0810*/  HADD2.F32 R143, -RZ, R114.reuse.H0_H0 ;  /* 0x20000072ff8f7230 */ /* 0x100fe20000004100 */
[----:B------:R-:W-:Y:S02]  /*0820*/  FADD.FTZ R108, R108, R147 ;  /* 0x000000936c6c7221 */ /* 0x000fe40000010000 */
[----:B------:R-:W-:Y:S01]  /*0830*/  FFMA.FTZ R110, R148, R147, R110 ;  /* 0x00000093946e7223 */ /* 0x000fe2000001006e */
[----:B------:R-:W-:Y:S01]  /*0840*/  HADD2.F32 R111, -RZ, R111.H1_H1 ;  /* 0x3000006fff6f7230 */ /* 0x000fe20000004100 */
[----:B------:R-:W-:Y:S01]  /*0850*/  FADD.FTZ R72, R72, R143 ;  /* 0x0000008f48487221 */ /* 0x000fe20000010000 */
[----:B------:R-:W-:Y:S01]  /*0860*/  HADD2.F32 R114, -RZ, R114.H1_H1 ;  /* 0x30000072ff727230 */ /* 0x000fe20000004100 */
[----:B------:R-:W-:-:S02]  /*0870*/  FFMA.FTZ R52, R144, R143, R52 ;  /* 0x0000008f90347223 */ /* 0x000fc40000010034 */
[C---:B------:R-:W-:Y:S02]  /*0880*/  FADD.FTZ R140, -R136.reuse, R109 ;  /* 0x0000006d888c7221 */ /* 0x040fe40000010100 */
[----:B------:R-:W-:Y:S02]  /*0890*/  FADD.FTZ R142, -R136, R135 ;  /* 0x00000087888e7221 */ /* 0x000fe40000010100 */
[----:B------:R-:W-:Y:S02]  /*08a0*/  FMUL.FTZ R143, R28, R143 ;  /* 0x0000008f1c8f7220 */ /* 0x000fe40000410000 */
[----:B------:R-:W-:Y:S02]  /*08b0*/  FADD.FTZ R108, R108, R145 ;  /* 0x000000916c6c7221 */ /* 0x000fe40000010000 */
[----:B------:R-:W-:Y:S01]  /*08c0*/  FFMA.FTZ R110, R146, R145, R110 ;  /* 0x00000091926e7223 */ /* 0x000fe2000001006e */
[----:B------:R-:W-:Y:S01]  /*08d0*/  HADD2.F32 R139, -RZ, R115.H0_H0 ;  /* 0x20000073ff8b7230 */ /* 0x000fe20000004100 */
[----:B------:R-:W-:-:S02]  /*08e0*/  FADD.FTZ R69, R69, R112 ;  /* 0x0000007045457221 */ /* 0x000fc40000010000 */
[----:B------:R-:W-:Y:S02]  /*08f0*/  FFMA.FTZ R49, R150, R112, R49 ;  /* 0x0000007096317223 */ /* 0x000fe40000010031 */
[----:B------:R-:W-:Y:S02]  /*0900*/  FADD.FTZ R70, R70, R141 ;  /* 0x0000008d46467221 */ /* 0x000fe40000010000 */
[----:B------:R-:W-:Y:S02]  /*0910*/  FFMA.FTZ R50, R148, R141, R50 ;  /* 0x0000008d94327223 */ /* 0x000fe40000010032 */
[C---:B------:R-:W-:Y:S02]  /*0920*/  FMUL.FTZ R140, R117.reuse, R140 ;  /* 0x0000008c758c7220 */ /* 0x040fe40000410000 */
[----:B------:R-:W-:Y:S02]  /*0930*/  FADD.FTZ R112, -R136, R111 ;  /* 0x0000006f88707221 */ /* 0x000fe40000010100 */
        /* <DEDUP_REMOVED lines=16> */
[----:B------:R-:W-:Y:S01]  /*0a40*/  IADD3 R137, R0, 0x80, RZ ;  /* 0x0000008000897810 */ /* 0x000fe20007ffe0ff */
[----:B------:R-:W-:Y:S02]  /*0a50*/  FADD.FTZ R73, R73, R114 ;  /* 0x0000007249497221 */ /* 0x000fe40000010000 */
[----:B------:R-:W-:Y:S02]  /*0a60*/  FFMA.FTZ R53, R142, R114, R53 ;  /* 0x000000728e357223 */ /* 0x000fe40000010035 */
[----:B------:R-:W-:Y:S02]  /*0a70*/  FADD.FTZ R157, R157, R120 ;  /* 0x000000789d9d7221 */ /* 0x000fe40000010000 */
[----:B------:R-:W-:-:S02]  /*0a80*/  FFMA.FTZ R153, R135, R120, R110 ;  /* 0x0000007887997223 */ /* 0x000fc4000001006e */
.L_x_5192:
[----:B-1----:R-:W-:Y:S05]  /*0a90*/  BSYNC B0 ;  /* 0x0000000000007941 */ /* 0x002fea0003800000 */
.L_x_5191:
        /* <DEDUP_REMOVED lines=18> */
[----:B------:R-:W-:Y:S02]  /*0bc0*/  HADD2.F32 R111, -RZ, R12.H1_H1 ;  /* 0x3000000cff6f7230 */ /* 0x000fe40000004100 */
[--C-:B---3--:R-:W-:Y:S01]  /*0bd0*/  HADD2.F32 R115, -RZ, R8.reuse.H0_H0 ;  /* 0x20000008ff737230 */ /* 0x108fe20000004100 */
[C---:B0-----:R-:W-:Y:S01]  /*0be0*/  FADD.FTZ R6, -R136.reuse, R5 ;  /* 0x0000000588067221 */ /* 0x041fe20000010100 */
[----:B------:R-:W-:Y:S01]  /*0bf0*/  HADD2.F32 R12, -RZ, R8.H1_H1 ;  /* 0x30000008ff0c7230 */ /* 0x000fe20000004100 */
[----:B------:R-:W-:Y:S01]  /*0c00*/  FADD.FTZ R8, -R136, R111 ;  /* 0x0000006f88087221 */ /* 0x000fe20000010100 */
[--C-:B------:R-:W-:Y:S01]  /*0c10*/  HADD2.F32 R163, -RZ, R13.reuse.H0_H0 ;  /* 0x2000000dffa37230 */ /* 0x100fe20000004100 */
[C---:B-----5:R-:W-:Y:S01]  /*0c20*/  FMUL.FTZ R5, R117.reuse, R6 ;  /* 0x0000000675057220 */ /* 0x060fe20000410000 */
[----:B------:R-:W-:Y:S01]  /*0c30*/  HADD2.F32 R165, -RZ, R13.H1_H1 ;  /* 0x3000000dffa57230 */ /* 0x000fe20000004100 */
[----:B------:R-:W-:Y:S01]  /*0c40*/  FMUL.FTZ R6, R117, R8 ;  /* 0x0000000875067220 */ /* 0x000fe20000410000 */
[----:B------:R-:W-:-:S02]  /*0c50*/  HADD2.F32 R13, -RZ, R14.H0_H0 ;  /* 0x2000000eff0d7230 */ /* 0x000fc40000004100 */
[--C-:B------:R-:W-:Y:S02]  /*0c60*/  HADD2.F32 R17, -RZ, R15.reuse.H0_H0 ;  /* 0x2000000fff117230 */ /* 0x100fe40000004100 */
[----:B------:R-:W-:Y:S01]  /*0c70*/  HADD2.F32 R19, -RZ, R15.H1_H1 ;  /* 0x3000000fff137230 */ /* 0x000fe20000004100 */
[----:B------:R-:W-:Y:S01]  /*0c80*/  FADD.FTZ R77, R77, R12 ;  /* 0x0000000c4d4d7221 */ /* 0x000fe20000010000 */
[--C-:B------:R-:W-:Y:S01]  /*0c90*/  HADD2.F32 R15, -RZ, R10.reuse.H0_H0 ;  /* 0x2000000aff0f7230 */ /* 0x100fe20000004100 */
[-C--:B------:R-:W-:Y:S01]  /*0ca0*/  FFMA.FTZ R57, R6, R12.reuse, R57 ;  /* 0x0000000c06397223 */ /* 0x080fe20000010039 */
[----:B------:R-:W-:Y:S01]  /*0cb0*/  HADD2.F32 R16, -RZ, R10.H1_H1 ;  /* 0x3000000aff107230 */ /* 0x000fe20000004100 */
[C---:B------:R-:W-:Y:S02]  /*0cc0*/  FADD.FTZ R10, -R136.reuse, R163 ;  /* 0x000000a3880a7221 */ /* 0x040fe40000010100 */
[----:B------:R-:W-:Y:S01]  /*0cd0*/  FMUL.FTZ R7, R33, R12 ;  /* 0x0000000c21077220 */ /* 0x000fe20000410000 */
[----:B------:R-:W-:Y:S01]  /*0ce0*/  HADD2.F32 R109, -RZ, R14.H1_H1 ;  /* 0x3000000eff6d7230 */ /* 0x000fe20000004100 */
[C---:B------:R-:W-:Y:S01]  /*0cf0*/  FADD.FTZ R12, -R136.reuse, R165 ;  /* 0x000000a5880c7221 */ /* 0x040fe20000010100 */
[--C-:B------:R-:W-:Y:S01]  /*0d00*/  HADD2.F32 R113, -RZ, R9.reuse.H0_H0 ;  /* 0x20000009ff717230 */ /* 0x100fe20000004100 */
[----:B------:R-:W-:Y:S01]  /*0d10*/  FADD.FTZ R18, -R136, R13 ;  /* 0x0000000d88127221 */ /* 0x000fe20000010100 */
[----:B------:R-:W-:Y:S01]  /*0d20*/  HADD2.F32 R14, -RZ, R9.H1_H1 ;  /* 0x30000009ff0e7230 */ /* 0x000fe20000004100 */
[C---:B------:R-:W-:Y:S01]  /*0d30*/  FMUL.FTZ R9, R117.reuse, R10 ;  /* 0x0000000a75097220 */ /* 0x040fe20000410000 */
[--C-:B------:R-:W-:Y:S01]  /*0d40*/  HADD2.F32 R111, -RZ, R11.reuse.H0_H0 ;  /* 0x2000000bff6f7230 */ /* 0x100fe20000004100 */
[C---:B------:R-:W-:Y:S01]  /*0d50*/  FMUL.FTZ R10, R117.reuse, R12 ;  /* 0x0000000c750a7220 */ /* 0x040fe20000410000 */
[----:B------:R-:W-:Y:S01]  /*0d60*/  HADD2.F32 R108, -RZ, R11.H1_H1 ;  /* 0x3000000bff6c7230 */ /* 0x000fe20000004100 */
[----:B------:R-:W-:-:S02]  /*0d70*/  FMUL.FTZ R11, R117, R18 ;  /* 0x00000012750b7220 */ /* 0x000fc40000410000 */
[----:B------:R-:W-:Y:S02]  /*0d80*/  FADD.FTZ R18, -R136, R109 ;  /* 0x0000006d88127221 */ /* 0x000fe40000010100 */
[----:B------:R-:W-:Y:S02]  /*0d90*/  FMUL.FTZ R8, R32, R115 ;  /* 0x0000007320087220 */ /* 0x000fe40000410000 */
[----:B------:R-:W-:Y:S02]  /*0da0*/  FADD.FTZ R79, R79, R14 ;  /* 0x0000000e4f4f7221 */ /* 0x000fe40000010000 */
[-C--:B------:R-:W-:Y:S02]  /*0db0*/  FFMA.FTZ R59, R10, R14.reuse, R59 ;  /* 0x0000000e0a3b7223 */ /* 0x080fe4000001003b */
[----:B------:R-:W-:Y:S02]  /*0dc0*/  FMUL.FTZ R13, R35, R14 ;  /* 0x0000000e230d7220 */ /* 0x000fe40000410000 */
        /* <DEDUP_REMOVED lines=11> */
[----:B------:R-:W-:Y:S02]  /*0e80*/  FADD.FTZ R116, -R136, R19 ;  /* 0x0000001388747221 */ /* 0x000fe40000010100 */
        /* <DEDUP_REMOVED lines=26> */
.L_x_5194:
[----:B------:R-:W-:Y:S05]  /*1030*/  BSYNC B0 ;  /* 0x0000000000007941 */ /* 0x000fea0003800000 */
.L_x_5193:
        /* <DEDUP_REMOVED lines=17> */
[----:B------:R-:W-:Y:S02]  /*1150*/  HADD2.F32 R111, -RZ, R111.H1_H1 ;  /* 0x3000006fff6f7230 */ /* 0x000fe40000004100 */
[--C-:B------:R-:W-:Y:S02]  /*1160*/  HADD2.F32 R121, -RZ, R108.reuse.H1_H1 ;  /* 0x3000006cff797230 */ /* 0x100fe40000004100 */
[----:B------:R-:W-:Y:S01]  /*1170*/  HADD2.F32 R119, -RZ, R108.H0_H0 ;  /* 0x2000006cff777230 */ /* 0x000fe20000004100 */
[C---:B------:R-:W-:Y:S01]  /*1180*/  FADD.FTZ R138, -R136.reuse, R111 ;  /* 0x0000006f888a7221 */ /* 0x040fe20000010100 */
[--C-:B------:R-:W-:Y:S01]  /*1190*/  HADD2.F32 R127, -RZ, R110.reuse.H0_H0 ;  /* 0x2000006eff7f7230 */ /* 0x100fe20000004100 */
[C---:B0-----:R-:W-:Y:S01]  /*11a0*/  FADD.FTZ R122, -R136.reuse, R121 ;  /* 0x00000079887a7221 */ /* 0x041fe20000010100 */
[----:B------:R-:W-:Y:S01]  /*11b0*/  HADD2.F32 R129, -RZ, R110.H1_H1 ;  /* 0x3000006eff817230 */ /* 0x000fe20000004100 */
[----:B------:R-:W-:Y:S01]  /*11c0*/  FADD.FTZ R110, -R136, R119 ;  /* 0x00000077886e7221 */ /* 0x000fe20000010100 */
[----:B---3--:R-:W-:-:S02]  /*11d0*/  HADD2.F32 R111, -RZ, R112.H0_H0 ;  /* 0x20000070ff6f7230 */ /* 0x008fc40000004100 */
[--C-:B------:R-:W-:Y:S01]  /*11e0*/  HADD2.F32 R125, -RZ, R109.reuse.H0_H0 ;  /* 0x2000006dff7d7230 */ /* 0x100fe20000004100 */
[C---:B-----5:R-:W-:Y:S01]  /*11f0*/  FMUL.FTZ R122, R117.reuse, R122 ;  /* 0x0000007a757a7220 */ /* 0x060fe20000410000 */
[----:B------:R-:W-:Y:S02]  /*1200*/  HADD2.F32 R109, -RZ, R109.H1_H1 ;  /* 0x3000006dff6d7230 */ /* 0x000fe40000004100 */
[----:B------:R-:W-:Y:S01]  /*1210*/  HADD2.F32 R112, -RZ, R112.H1_H1 ;  /* 0x30000070ff707230 */ /* 0x000fe20000004100 */
[----:B------:R-:W-:Y:S02]  /*1220*/  FMUL.FTZ R119, R117, R110 ;  /* 0x0000006e75777220 */ /* 0x000fe40000410000 */
[----:B------:R-:W-:Y:S02]  /*1230*/  FMUL.FTZ R124, R40, R111 ;  /* 0x0000006f287c7220 */ /* 0x000fe40000410000 */
[C---:B------:R-:W-:Y:S01]  /*1240*/  FADD.FTZ R126, -R136.reuse, R125 ;  /* 0x0000007d887e7221 */ /* 0x040fe20000010100 */
[----:B------:R-:W-:Y:S01]  /*1250*/  HADD2.F32 R125, -RZ, R113.H0_H0 ;  /* 0x20000071ff7d7230 */ /* 0x000fe20000004100 */
[----:B------:R-:W-:-:S02]  /*1260*/  FADD.FTZ R128, -R136, R109 ;  /* 0x0000006d88807221 */ /* 0x000fc40000010100 */
[----:B------:R-:W-:Y:S02]  /*1270*/  FADD.FTZ R65, R65, R112 ;  /* 0x0000007041417221 */ /* 0x000fe40000010000 */
[-C--:B------:R-:W-:Y:S02]  /*1280*/  FFMA.FTZ R101, R122, R112.reuse, R101 ;  /* 0x000000707a657223 */ /* 0x080fe40000010065 */
[----:B------:R-:W-:Y:S02]  /*1290*/  FMUL.FTZ R123, R41, R112 ;  /* 0x00000070297b7220 */ /* 0x000fe40000410000 */
[----:B------:R-:W-:Y:S02]  /*12a0*/  FADD.FTZ R112, R157, R124 ;  /* 0x0000007c9d707221 */ /* 0x000fe40000010000 */
[----:B------:R-:W-:Y:S01]  /*12b0*/  FFMA.FTZ R153, R119, R124, R153 ;  /* 0x0000007c77997223 */ /* 0x000fe20000010099 */
[----:B------:R-:W-:Y:S01]  /*12c0*/  HADD2.F32 R130, -RZ, R113.H1_H1 ;  /* 0x30000071ff827230 */ /* 0x000fe20000004100 */
[----:B------:R-:W-:-:S02]  /*12d0*/  FMUL.FTZ R121, R117, R126 ;  /* 0x0000007e75797220 */ /* 0x000fc40000410000 */
[----:B------:R-:W-:Y:S02]  /*12e0*/  FADD.FTZ R64, R64, R111 ;  /* 0x0000006f40407221 */ /* 0x000fe40000010000 */
[----:B------:R-:W-:Y:S02]  /*12f0*/  FFMA.FTZ R100, R119, R111, R100 ;  /* 0x0000006f77647223 */ /* 0x000fe40000010064 */
[----:B------:R-:W-:Y:S02]  /*1300*/  FMUL.FTZ R126, R117, R128 ;  /* 0x00000080757e7220 */ /* 0x000fe40000410000 */
[----:B------:R-:W-:Y:S02]  /*1310*/  FMUL.FTZ R128, R42, R125 ;  /* 0x0000007d2a807220 */ /* 0x000fe40000410000 */
[----:B------:R-:W-:Y:S02]  /*1320*/  FADD.FTZ R111, R112, R123 ;  /* 0x0000007b706f7221 */ /* 0x000fe40000010000 */
[----:B------:R-:W-:Y:S01]  /*1330*/  FFMA.FTZ R153, R122, R123, R153 ;  /* 0x0000007b7a997223 */ /* 0x000fe20000010099 */
[----:B------:R-:W-:Y:S01]  /*1340*/  HADD2.F32 R113, -RZ, R114.H0_H0 ;  /* 0x20000072ff717230 */ /* 0x000fe20000004100 */
[----:B------:R-:W-:-:S02]  /*1350*/  FADD.FTZ R134, -R136, R127 ;  /* 0x0000007f88867221 */ /* 0x000fc40000010100 */
[----:B------:R-:W-:Y:S02]  /*1360*/  FMUL.FTZ R127, R43, R130 ;  /* 0x000000822b7f7220 */ /* 0x000fe40000410000 */
[----:B------:R-:W-:Y:S02]  /*1370*/  FADD.FTZ R112, R111, R128 ;  /* 0x000000806f707221 */ /* 0x000fe40000010000 */
[C---:B------:R-:W-:Y:S01]  /*1380*/  FFMA.FTZ R153, R121.reuse, R128, R153 ;  /* 0x0000008079997223 */ /* 0x040fe20000010099 */
[----:B------:R-:W-:Y:S01]  /*1390*/  HADD2.F32 R114, -RZ, R114.H1_H1 ;  /* 0x30000072ff727230 */ /* 0x000fe20000004100 */
[----:B------:R-:W-:Y:S02]  /*13a0*/  FADD.FTZ R108, -R136, R131 ;  /* 0x00000083886c7221 */ /* 0x000fe40000010100 */
        /* <DEDUP_REMOVED lines=33> */
.L_x_5196:
[----:B------:R-:W-:Y:S05]  /*15c0*/  BSYNC B0 ;  /* 0x0000000000007941 */ /* 0x000fea0003800000 */
.L_x_5195:
[----:B------:R-:W-:Y:S02]  /*15d0*/  LOP3.LUT P4, RZ, R2, 0xff, RZ, 0xc0, !PT ;  /* 0x000000ff02ff7812 */ /* 0x000fe4000788c0ff */
[----:B------:R-:W-:Y:S02]  /*15e0*/  SHF.R.U32.HI R110, RZ, 0x5, R4 ;  /* 0x00000005ff6e7819 */ /* 0x000fe40000011604 */
[----:B------:R-:W-:-:S02]  /*15f0*/  LOP3.LUT P0, RZ, R4, 0x1f, RZ, 0xc0, !PT ;  /* 0x0000001f04ff7812 */ /* 0x000fc4000780c0ff */
[----:B------:R-:W-:-:S07]  /*1600*/  LOP3.LUT R156, R110, 0x7fffffc, RZ, 0xc0, !PT ;  /* 0x07fffffc6e9c7812 */ /* 0x000fce00078ec0ff */
[----:B------:R-:W-:Y:S01]  /*1610*/  @!P4 IADD3 R156, R156, 0x4, RZ ;  /* 0x000000049c9cc810 */ /* 0x000fe20007ffe0ff */
[----:B------:R-:W-:Y:S05]  /*1620*/  BRA.DIV ~URZ, `(.L_x_5197) ;  /* 0x000019127f007947 */ /* 0x000fea000b800000 */
[----:B------:R0:W1:Y:S02]  /*1630*/  SHFL.DOWN PT, R136, R157, 0x10, 0x1f ;  /* 0x0a001f009d887f89 */ /* 0x00006400000e0000 */
.L_x_5206:
        /* <DEDUP_REMOVED lines=18> */
.L_x_5207:
        /* <DEDUP_REMOVED lines=37> */
[----:B------:R-:W-:Y:S01]  /*19b0*/  @P4 HADD2.F32 R110, -RZ, R90.H0_H0 ;  /* 0x2000005aff6e4230 */ /* 0x000fe20000004100 */
[----:B------:R-:W-:Y:S01]  /*19c0*/  FADD.FTZ R112, R149, -R112 ;  /* 0x8000007095707221 */ /* 0x000fe20000010000 */
[----:B------:R-:W-:Y:S01]  /*19d0*/  @P4 HADD2.F32 R108, -RZ, R89.H0_H0 ;  /* 0x20000059ff6c4230 */ /* 0x000fe20000004100 */
[----:B------:R-:W-:Y:S02]  /*19e0*/  FADD.FTZ R136, R139, -R136 ;  /* 0x800000888b887221 */ /* 0x000fe40000010000 */
[----:B------:R-:W-:Y:S02]  /*19f0*/  @P4 FADD.FTZ R165, R165, R110 ;  /* 0x0000006ea5a54221 */ /* 0x000fe40000010000 */
[----:B------:R-:W-:-:S02]  /*1a00*/  @P4 FADD.FTZ R163, R163, R108 ;  /* 0x0000006ca3a34221 */ /* 0x000fc40000010000 */
[----:B------:R-:W-:Y:S01]  /*1a10*/  FFMA.FTZ R110, R142, R115, R114 ;  /* 0x000000738e6e7223 */ /* 0x000fe20000010072 */
[----:B------:R-:W-:Y:S01]  /*1a20*/  @P0 F2FP.PACK_AB R109, RZ, R165 ;  /* 0x000000a5ff6d023e */ /* 0x000fe200000000ff */
[----:B------:R-:W-:Y:S01]  /*1a30*/  FMUL.FTZ R111, R117, R112 ;  /* 0x00000070756f7220 */ /* 0x000fe20000410000 */
[----:B------:R-:W-:Y:S01]  /*1a40*/  @P0 F2FP.PACK_AB R108, RZ, R163 ;  /* 0x000000a3ff6c023e */ /* 0x000fe200000000ff */
[----:B------:R-:W-:Y:S01]  /*1a50*/  FADD.FTZ R110, R141, -R110 ;  /* 0x8000006e8d6e7221 */ /* 0x000fe20000010000 */
[----:B------:R-:W-:Y:S01]  /*1a60*/  @P0 PRMT R98, R109, 0x7610, R98 ;  /* 0x000076106d620816 */ /* 0x000fe20000000062 */
[-CC-:B------:R-:W-:Y:S01]  /*1a70*/  FFMA.FTZ R112, R146, R115.reuse, R114.reuse ;  /* 0x0000007392707223 */ /* 0x180fe20000010072 */
[----:B------:R-:W-:Y:S01]  /*1a80*/  @P0 PRMT R97, R108, 0x7610, R97 ;  /* 0x000076106c610816 */ /* 0x000fe20000000061 */
[----:B------:R-:W-:Y:S01]  /*1a90*/  FFMA.FTZ R108, R152, R115, R114 ;  /* 0x00000073986c7223 */ /* 0x000fe20000010072 */
[----:B------:R-:W-:Y:S01]  /*1aa0*/  @P4 HADD2.F32 R109, -RZ, R90.H1_H1 ;  /* 0x3000005aff6d4230 */ /* 0x000fe20000004100 */
[----:B------:R-:W-:-:S02]  /*1ab0*/  FMUL.FTZ R110, R117, R110 ;  /* 0x0000006e756e7220 */ /* 0x000fc40000410000 */
[----:B------:R-:W-:Y:S02]  /*1ac0*/  FADD.FTZ R112, R145, -R112 ;  /* 0x8000007091707221 */ /* 0x000fe40000010000 */
[----:B------:R-:W-:Y:S02]  /*1ad0*/  FADD.FTZ R108, R151, -R108 ;  /* 0x8000006c976c7221 */ /* 0x000fe40000010000 */
[----:B------:R-:W-:Y:S01]  /*1ae0*/  @P4 FADD.FTZ R110, R110, R109 ;  /* 0x0000006d6e6e4221 */ /* 0x000fe20000010000 */
[----:B------:R-:W-:Y:S01]  /*1af0*/  @P4 HADD2.F32 R109, -RZ, R89.H1_H1 ;  /* 0x30000059ff6d4230 */ /* 0x000fe20000004100 */
[C---:B------:R-:W-:Y:S02]  /*1b00*/  FMUL.FTZ R112, R117.reuse, R112 ;  /* 0x0000007075707220 */ /* 0x040fe40000410000 */
[----:B------:R-:W-:Y:S01]  /*1b10*/  FMUL.FTZ R157, R117, R108 ;  /* 0x0000006c759d7220 */ /* 0x000fe20000410000 */
[----:B------:R-:W-:Y:S01]  /*1b20*/  @P4 HADD2.F32 R108, -RZ, R88.H0_H0 ;  /* 0x20000058ff6c4230 */ /* 0x000fe20000004100 */
[----:B------:R-:W-:Y:S01]  /*1b30*/  @P4 FADD.FTZ R112, R112, R109 ;  /* 0x0000006d70704221 */ /* 0x000fe20000010000 */
[----:B------:R-:W-:Y:S01]  /*1b40*/  @P0 F2FP.PACK_AB R113, RZ, R110 ;  /* 0x0000006eff71023e */ /* 0x000fe200000000ff */
[----:B------:R-:W-:-:S02]  /*1b50*/  FFMA.FTZ R109, R135, R115, R114 ;  /* 0x00000073876d7223 */ /* 0x000fc40000010072 */
[----:B------:R-:W-:Y:S01]  /*1b60*/  @P4 FADD.FTZ R157, R157, R108 ;  /* 0x0000006c9d9d4221 */ /* 0x000fe20000010000 */
[----:B------:R-:W-:Y:S01]  /*1b70*/  @P4 HADD2.F32 R108, -RZ, R88.H1_H1 ;  /* 0x30000058ff6c4230 */ /* 0x000fe20000004100 */
[----:B------:R-:W-:Y:S01]  /*1b80*/  FMUL.FTZ R137, R117, R136 ;  /* 0x0000008875897220 */ /* 0x000fe20000410000 */
[----:B------:R-:W-:Y:S01]  /*1b90*/  @P0 PRMT R98, R98, 0x5410, R113 ;  /* 0x0000541062620816 */ /* 0x000fe20000000071 */
[----:B------:R-:W-:Y:S01]  /*1ba0*/  FADD.FTZ R136, R120, -R109 ;  /* 0x8000006d78887221 */ /* 0x000fe20000010000 */
[----:B------:R-:W-:Y:S01]  /*1bb0*/  HFMA2.MMA R113, -RZ, RZ, 0, 9.5367431640625e-07 ;  /* 0x00000010ff717435 */ /* 0x000fe200000001ff */
[----:B------:R-:W-:Y:S01]  /*1bc0*/  @P4 FADD.FTZ R111, R111, R108 ;  /* 0x0000006c6f6f4221 */ /* 0x000fe20000010000 */
[--C-:B------:R-:W-:Y:S01]  /*1bd0*/  @P4 HADD2.F32 R108, -RZ, R91.reuse.H0_H0 ;  /* 0x2000005bff6c4230 */ /* 0x100fe20000004100 */
[----:B------:R-:W-:Y:S01]  /*1be0*/  FMUL.FTZ R153, R117, R136 ;  /* 0x0000008875997220 */ /* 0x000fe20000410000 */
[----:B------:R-:W-:Y:S01]  /*1bf0*/  @P4 HADD2.F32 R136, -RZ, R91.H1_H1 ;  /* 0x3000005bff884230 */ /* 0x000fe20000004100 */
[----:B------:R-:W-:-:S02]  /*1c00*/  FMUL.FTZ R165, R165, R118 ;  /* 0x00000076a5a57220 */ /* 0x000fc40000410000 */
        /* <DEDUP_REMOVED lines=10> */
[----:B------:R-:W-:Y:S01]  /*1cb0*/  FMUL.FTZ R157, R157, R118 ;  /* 0x000000769d9d7220 */ /* 0x000fe20000410000 */
[----:B------:R-:W-:Y:S01]  /*1cc0*/  @P0 PRMT R99, R109, 0x7610, R99 ;  /* 0x000076106d630816 */ /* 0x000fe20000000063 */
[----:B------:R-:W-:Y:S01]  /*1cd0*/  FMUL.FTZ R163, R163, c[0x0][0x1e8] ;  /* 0x00007a00a3a37a20 */ /* 0x000fe20000410000 */
[----:B------:R-:W-:Y:S01]  /*1ce0*/  @P0 F2FP.PACK_AB R109, RZ, R112 ;  /* 0x00000070ff6d023e */ /* 0x000fe200000000ff */
[-C--:B------:R-:W-:Y:S01]  /*1cf0*/  FMUL.FTZ R112, R112, R118.reuse ;  /* 0x0000007670707220 */ /* 0x080fe20000410000 */
[----:B------:R-:W-:Y:S01]  /*1d00*/  @P0 F2FP.PACK_AB R108, RZ, R111 ;  /* 0x0000006fff6c023e */ /* 0x000fe200000000ff */
[----:B------:R-:W-:Y:S01]  /*1d10*/  FMUL.FTZ R110, R110, c[0x0][0x1e8] ;  /* 0x00007a006e6e7a20 */ /* 0x000fe20000410000 */
[----:B------:R-:W-:Y:S01]  /*1d20*/  @P0 F2FP.PACK_AB R136, RZ, R153 ;  /* 0x00000099ff88023e */ /* 0x000fe200000000ff */
[----:B------:R-:W-:Y:S01]  /*1d30*/  FMUL.FTZ R112, R112, c[0x0][0x1e8] ;  /* 0x00007a0070707a20 */ /* 0x000fe20000410000 */
        /* <DEDUP_REMOVED lines=11> */
[----:B------:R-:W-:Y:S01]  /*1df0*/  FSEL R112, R112, RZ, P5 ;  /* 0x000000ff70707208 */ /* 0x000fe20002800000 */
[----:B------:R-:W-:Y:S01]  /*1e00*/  FMUL.FTZ R153, R153, R118 ;  /* 0x0000007699997220 */ /* 0x000fe20000410000 */
[----:B------:R-:W-:Y:S01]  /*1e10*/  LOP3.LUT P0, RZ, R161, 0xff00, RZ, 0xc0, !PT ;  /* 0x0000ff00a1ff7812 */ /* 0x000fe2000780c0ff */
[----:B------:R-:W-:Y:S02]  /*1e20*/  FMUL.FTZ R111, R111, c[0x0][0x1e8] ;  /* 0x00007a006f6f7a20 */ /* 0x000fe40000410000 */
[----:B------:R-:W-:Y:S01]  /*1e30*/  FMUL.FTZ R137, R137, c[0x0][0x1e8] ;  /* 0x00007a0089897a20 */ /* 0x000fe20000410000 */
[----:B------:R-:W-:Y:S01]  /*1e40*/  FSEL R110, R110, RZ, P0 ;  /* 0x000000ff6e6e7208 */ /* 0x000fe20000000000 */
[----:B------:R-:W-:Y:S01]  /*1e50*/  FMUL.FTZ R153, R153, c[0x0][0x1e8] ;  /* 0x00007a0099997a20 */ /* 0x000fe20000410000 */
[----:B------:R-:W-:-:S02]  /*1e60*/  LOP3.LUT P0, RZ, R161, 0xff0000, RZ, 0xc0, !PT ;  /* 0x00ff0000a1ff7812 */ /* 0x000fc4000780c0ff */
[----:B------:R-:W-:Y:S02]  /*1e70*/  F2FP.PACK_AB R110, R110, R165 ;  /* 0x000000a56e6e723e */ /* 0x000fe400000000ff */
[----:B------:R-:W-:Y:S02]  /*1e80*/  FSEL R137, R137, RZ, P0 ;  /* 0x000000ff89897208 */ /* 0x000fe40000000000 */
[----:B0-----:R-:W-:Y:S02]  /*1e90*/  MOV R108, R160 ;  /* 0x000000a0006c7202 */ /* 0x001fe40000000f00 */
[----:B------:R-:W-:Y:S02]  /*1ea0*/  FSEL R109, R163, RZ, P4 ;  /* 0x000000ffa36d7208 */ /* 0x000fe40002000000 */
[----:B------:R-:W-:Y:S02]  /*1eb0*/  LOP3.LUT P5, RZ, R108, 0xff, RZ, 0xc0, !PT ;  /* 0x000000ff6cff7812 */ /* 0x000fe400078ac0ff */
[----:B------:R-:W-:-:S02]  /*1ec0*/  LOP3.LUT P4, RZ, R160, 0xff00, RZ, 0xc0, !PT ;  /* 0x0000ff00a0ff7812 */ /* 0x000fc4000788c0ff */
[----:B------:R-:W-:Y:S02]  /*1ed0*/  FSEL R108, R157, RZ, P5 ;  /* 0x000000ff9d6c7208 */ /* 0x000fe40002800000 */
[----:B------:R-:W-:Y:S02]  /*1ee0*/  LOP3.LUT P5, RZ, R161, 0xff000000, RZ, 0xc0, !PT ;  /* 0xff000000a1ff7812 */ /* 0x000fe400078ac0ff */
[----:B------:R-:W-:Y:S02]  /*1ef0*/  F2FP.PACK_AB R109, R112, R109 ;  /* 0x0000006d706d723e */ /* 0x000fe400000000ff */
[----:B------:R-:W-:Y:S02]  /*1f00*/  FSEL R111, R111, RZ, P4 ;  /* 0x000000ff6f6f7208 */ /* 0x000fe40002000000 */
[----:B------:R-:W-:Y:S02]  /*1f10*/  FSEL R112, R153, RZ, P5 ;  /* 0x000000ff99707208 */ /* 0x000fe40002800000 */
[----:B------:R-:W-:-:S02]  /*1f20*/  F2FP.PACK_AB R108, R111, R108 ;  /* 0x0000006c6f6c723e */ /* 0x000fc400000000ff */
[----:B------:R-:W-:Y:S01]  /*1f30*/  F2FP.PACK_AB R111, R112, R137 ;  /* 0x00000089706f723e */ /* 0x000fe200000000ff */
[C---:B------:R-:W-:Y:S01]  /*1f40*/  IMAD.WIDE.U32 R112, R0.reuse, R113, c[0x0][0x248] ;  /* 0x0000920000707625 */ /* 0x040fe200078e0071 */
[----:B------:R-:W-:-:S04]  /*1f50*/  IADD3 R0, R0, 0x80, RZ ;  /* 0x0000008000007810 */ /* 0x000fc80007ffe0ff */
[----:B------:R0:W-:Y:S03]  /*1f60*/  STG.E.128 [R112.64], R108 ;  /* 0x0000006c70007986 */ /* 0x0001e6000c101d04 */
.L_x_5200:
[----:B------:R-:W-:Y:S05]  /*1f70*/  BSYNC B0 ;  /* 0x0000000000007941 */ /* 0x000fea0003800000 */
.L_x_5199:
        /* <DEDUP_REMOVED lines=16> */
[----:B------:R-:W-:Y:S01]  /*2080*/  @P4 HADD2.F32 R108, -RZ, R93.H0_H0 ;  /* 0x2000005dff6c4230 */ /* 0x000fe20000004100 */
[----:B------:R-:W-:Y:S02]  /*2090*/  FADD.FTZ R112, R7, -R112 ;  /* 0x8000007007707221 */ /* 0x000fe40000010000 */
[----:B------:R-:W-:Y:S02]  /*20a0*/  @P4 FADD.FTZ R165, R165, R110 ;  /* 0x0000006ea5a54221 */ /* 0x000fe40000010000 */
[----:B------:R-:W-:-:S02]  /*20b0*/  @P4 FADD.FTZ R163, R163, R108 ;  /* 0x0000006ca3a34221 */ /* 0x000fc40000010000 */
[----:B------:R-:W-:Y:S01]  /*20c0*/  FADD.FTZ R110, R16, -R111 ;  /* 0x8000006f106e7221 */ /* 0x000fe20000010000 */
[----:B------:R-:W-:Y:S01]  /*20d0*/  @P0 F2FP.PACK_AB R109, RZ, R165 ;  /* 0x000000a5ff6d023e */ /* 0x000fe200000000ff */
[C---:B------:R-:W-:Y:S01]  /*20e0*/  FMUL.FTZ R111, R117.reuse, R112 ;  /* 0x00000070756f7220 */ /* 0x040fe20000410000 */
[----:B------:R-:W-:Y:S01]  /*20f0*/  @P0 F2FP.PACK_AB R108, RZ, R163 ;  /* 0x000000a3ff6c023e */ /* 0x000fe200000000ff */
[----:B------:R-:W-:Y:S01]  /*2100*/  FMUL.FTZ R110, R117, R110 ;  /* 0x0000006e756e7220 */ /* 0x000fe20000410000 */
[----:B------:R-:W-:Y:S01]  /*2110*/  @P0 PRMT R98, R109, 0x7610, R98 ;  /* 0x000076106d620816 */ /* 0x000fe20000000062 */
[-CC-:B------:R-:W-:Y:S01]  /*2120*/  FFMA.FTZ R109, R5, R115.reuse, R114.reuse ;  /* 0x00000073056d7223 */ /* 0x180fe20000010072 */
[----:B------:R-:W-:Y:S01]  /*2130*/  @P0 PRMT R97, R108, 0x7610, R97 ;  /* 0x000076106c610816 */ /* 0x000fe20000000061 */
[----:B------:R-:W-:Y:S02]  /*2140*/  FFMA.FTZ R112, R10, R115, R114 ;  /* 0x000000730a707223 */ /* 0x000fe40000010072 */
[----:B------:R-:W-:Y:S01]  /*2150*/  FADD.FTZ R108, R8, -R109 ;  /* 0x8000006d086c7221 */ /* 0x000fe20000010000 */
[----:B------:R-:W-:Y:S01]  /*2160*/  @P4 HADD2.F32 R109, -RZ, R94.H1_H1 ;  /* 0x3000005eff6d4230 */ /* 0x000fe20000004100 */
[----:B------:R-:W-:-:S02]  /*2170*/  FADD.FTZ R112, R13, -R112 ;  /* 0x800000700d707221 */ /* 0x000fc40000010000 */
[----:B------:R-:W-:Y:S01]  /*2180*/  FMUL.FTZ R157, R117, R108 ;  /* 0x0000006c759d7220 */ /* 0x000fe20000410000 */
[--C-:B------:R-:W-:Y:S01]  /*2190*/  @P4 HADD2.F32 R108, -RZ, R92.reuse.H0_H0 ;  /* 0x2000005cff6c4230 */ /* 0x100fe20000004100 */
[----:B------:R-:W-:Y:S02]  /*21a0*/  @P4 FADD.FTZ R110, R110, R109 ;  /* 0x0000006d6e6e4221 */ /* 0x000fe40000010000 */
[----:B------:R-:W-:Y:S02]  /*21b0*/  FFMA.FTZ R109, R17, R115, R114 ;  /* 0x00000073116d7223 */ /* 0x000fe40000010072 */
[----:B------:R-:W-:Y:S01]  /*21c0*/  @P4 FADD.FTZ R157, R157, R108 ;  /* 0x0000006c9d9d4221 */ /* 0x000fe20000010000 */
[----:B------:R-:W-:Y:S01]  /*21d0*/  @P4 HADD2.F32 R108, -RZ, R92.H1_H1 ;  /* 0x3000005cff6c4230 */ /* 0x000fe20000004100 */
[----:B------:R-:W-:Y:S01]  /*21e0*/  FADD.FTZ R136, R18, -R109 ;  /* 0x8000006d12887221 */ /* 0x000fe20000010000 */
[----:B------:R-:W-:Y:S01]  /*21f0*/  @P4 HADD2.F32 R109, -RZ, R93.H1_H1 ;  /* 0x3000005dff6d4230 */ /* 0x000fe20000004100 */
[----:B------:R-:W-:Y:S01]  /*2200*/  FMUL.FTZ R112, R117, R112 ;  /* 0x0000007075707220 */ /* 0x000fe20000410000 */
[----:B------:R-:W-:Y:S01]  /*2210*/  @P0 F2FP.PACK_AB R113, RZ, R110 ;  /* 0x0000006eff71023e */ /* 0x000fe200000000ff */
[----:B------:R-:W-:Y:S01]  /*2220*/  @P4 FADD.FTZ R111, R111, R108 ;  /* 0x0000006c6f6f4221 */ /* 0x000fe20000010000 */
[----:B------:R-:W-:Y:S01]  /*2230*/  @P4 HADD2.F32 R108, -RZ, R95.H0_H0 ;  /* 0x2000005fff6c4230 */ /* 0x000fe20000004100 */
[----:B------:R-:W-:Y:S01]  /*2240*/  FMUL.FTZ R137, R117, R136 ;  /* 0x0000008875897220 */ /* 0x000fe20000410000 */
[----:B------:R-:W-:Y:S01]  /*2250*/  @P0 PRMT R98, R98, 0x5410, R113 ;  /* 0x0000541062620816 */ /* 0x000fe20000000071 */
[----:B------:R-:W-:Y:S01]  /*2260*/  @P4 FADD.FTZ R112, R112, R109 ;  /* 0x0000006d70704221 */ /* 0x000fe20000010000 */
[----:B------:R-:W-:Y:S01]  /*2270*/  HFMA2.MMA R113, -RZ, RZ, 0, 9.5367431640625e-07 ;  /* 0x00000010ff717435 */ /* 0x000fe200000001ff */
[----:B------:R-:W-:-:S02]  /*2280*/  @P4 FADD.FTZ R137, R137, R108 ;  /* 0x0000006c89894221 */ /* 0x000fc40000010000 */
[----:B------:R-:W-:Y:S02]  /*2290*/  FFMA.FTZ R108, R116, R115, R114 ;  /* 0x00000073746c7223 */ /* 0x000fe40000010072 */
[----:B------:R-:W-:Y:S01]  /*22a0*/  FMUL.FTZ R165, R165, R118 ;  /* 0x00000076a5a57220 */ /* 0x000fe20000410000 */
[----:B------:R-:W-:Y:S01]  /*22b0*/  @P0 F2FP.PACK_AB R109, RZ, R137 ;  /* 0x00000089ff6d023e */ /* 0x000fe200000000ff */
[----:B------:R-:W-:Y:S01]  /*22c0*/  FADD.FTZ R136, R19, -R108 ;  /* 0x8000006c13887221 */ /* 0x000fe20000010000 */
[----:B------:R-:W-:Y:S01]  /*22d0*/  @P0 F2FP.PACK_AB R108, RZ, R157 ;  /* 0x0000009dff6c023e */ /* 0x000fe200000000ff */
[----:B------:R-:W-:Y:S01]  /*22e0*/  FMUL.FTZ R165, R165, c[0x0][0x1e8] ;  /* 0x00007a00a5a57a20 */ /* 0x000fe20000410000 */
[----:B------:R-:W-:Y:S01]  /*22f0*/  @P0 PRMT R99, R109, 0x7610, R99 ;  /* 0x000076106d630816 */ /* 0x000fe20000000063 */
[----:B------:R-:W-:Y:S01]  /*2300*/  FMUL.FTZ R153, R117, R136 ;  /* 0x0000008875997220 */ /* 0x000fe20000410000 */
[----:B------:R-:W-:Y:S01]  /*2310*/  @P4 HADD2.F32 R136, -RZ, R95.H1_H1 ;  /* 0x3000005fff884230 */ /* 0x000fe20000004100 */
[----:B------:R-:W-:Y:S01]  /*2320*/  @P0 PRMT R96, R108, 0x7610, R96 ;  /* 0x000076106c600816 */ /* 0x000fe20000000060 */
[----:B------:R-:W-:Y:S01]  /*2330*/  FMUL.FTZ R163, R163, R118 ;  /* 0x00000076a3a37220 */ /* 0x000fe20000410000 */
[----:B------:R-:W-:Y:S01]  /*2340*/  @P0 F2FP.PACK_AB R109, RZ, R112 ;  /* 0x00000070ff6d023e */ /* 0x000fe200000000ff */
[-C--:B------:R-:W-:Y:S01]  /*2350*/  FMUL.FTZ R112, R112, R118.reuse ;  /* 0x0000007670707220 */ /* 0x080fe20000410000 */
[----:B------:R-:W-:Y:S01]  /*2360*/  @P0 F2FP.PACK_AB R108, RZ, R111 ;  /* 0x0000006fff6c023e */ /* 0x000fe200000000ff */
[----:B------:R-:W-:Y:S01]  /*2370*/  @P4 FADD.FTZ R153, R153, R136 ;  /* 0x0000008899994221 */ /* 0x000fe20000010000 */
[----:B------:R-:W-:Y:S01]  /*2380*/  ISETP.NE.U32.AND P4, PT, RZ, c[0x0][0x258], PT ;  /* 0x00009600ff007a0c */ /* 0x000fe20003f85070 */
[----:B------:R-:W-:Y:S01]  /*2390*/  FMUL.FTZ R112, R112, c[0x0][0x1e8] ;  /* 0x00007a0070707a20 */ /* 0x000fe20000410000 */
[----:B------:R-:W-:Y:S01]  /*23a0*/  @P0 PRMT R97, R97, 0x5410, R109 ;  /* 0x0000541061610816 */ /* 0x000fe2000000006d */
[-C--:B------:R-:W-:Y:S01]  /*23b0*/  FMUL.FTZ R110, R110, R118.reuse ;  /* 0x000000766e6e7220 */ /* 0x080fe20000410000 */
[----:B------:R-:W-:Y:S01]  /*23c0*/  ISETP.NE.AND.EX P4, PT, RZ, c[0x0][0x25c], PT, P4 ;  /* 0x00009700ff007a0c */ /* 0x000fe20003f85340 */
[-C--:B------:R-:W-:Y:S01]  /*23d0*/  FMUL.FTZ R157, R157, R118.reuse ;  /* 0x000000769d9d7220 */ /* 0x080fe20000410000 */
[----:B------:R-:W-:Y:S01]  /*23e0*/  @P0 F2FP.PACK_AB R136, RZ, R153 ;  /* 0x00000099ff88023e */ /* 0x000fe200000000ff */
[----:B------:R-:W-:Y:S01]  /*23f0*/  FMUL.FTZ R163, R163, c[0x0][0x1e8] ;  /* 0x00007a00a3a37a20 */ /* 0x000fe20000410000 */
[----:B------:R-:W-:Y:S01]  /*2400*/  @P0 PRMT R96, R96, 0x5410, R108 ;  /* 0x0000541060600816 */ /* 0x000fe2000000006c */
[----:B------:R-:W-:Y:S01]  /*2410*/  FMUL.FTZ R110, R110, c[0x0][0x1e8] ;  /* 0x00007a006e6e7a20 */ /* 0x000fe20000410000 */
[----:B------:R-:W-:Y:S01]  /*2420*/  @P0 PRMT R99, R99, 0x5410, R136 ;  /* 0x0000541063630816 */ /* 0x000fe20000000088 */
[-C--:B------:R-:W-:Y:S01]  /*2430*/  FMUL.FTZ R111, R111, R118.reuse ;  /* 0x000000766f6f7220 */ /* 0x080fe20000410000 */
[----:B------:R-:W-:Y:S01]  /*2440*/  FSEL R165, R165, RZ, P5 ;  /* 0x000000ffa5a57208 */ /* 0x000fe20002800000 */
[----:B------:R-:W-:Y:S01]  /*2450*/  FMUL.FTZ R157, R157, c[0x0][0x1e8] ;  /* 0x00007a009d9d7a20 */ /* 0x000fe20000410000 */
[----:B------:R-:W-:Y:S01]  /*2460*/  LOP3.LUT P5, RZ, R158, 0xff000000, RZ, 0xc0, !PT ;  /* 0xff0000009eff7812 */ /* 0x000fe200078ac0ff */
[----:B------:R-:W-:Y:S01]  /*2470*/  FMUL.FTZ R137, R137, R118 ;  /* 0x0000007689897220 */ /* 0x000fe20000410000 */
[----:B------:R-:W-:Y:S01]  /*2480*/  LOP3.LUT P0, RZ, R159, 0xff00, RZ, 0xc0, !PT ;  /* 0x0000ff009fff7812 */ /* 0x000fe2000780c0ff */
[----:B------:R-:W-:Y:S01]  /*2490*/  @P4 IMAD.WIDE.U32 R108, R0, R113, c[0x0][0x258] ;  /* 0x00009600006c4625 */ /* 0x000fe200078e0071 */
[----:B------:R-:W-:-:S02]  /*24a0*/  FSEL R112, R112, RZ, P5 ;  /* 0x000000ff70707208 */ /* 0x000fc40002800000 */
[----:B------:R-:W-:Y:S01]  /*24b0*/  FSEL R110, R110, RZ, P0 ;  /* 0x000000ff6e6e7208 */ /* 0x000fe20000000000 */
[----:B------:R-:W-:Y:S01]  /*24c0*/  FMUL.FTZ R153, R153, R118 ;  /* 0x0000007699997220 */ /* 0x000fe20000410000 */
[----:B------:R0:W-:Y:S01]  /*24d0*/  @P4 STG.E.128 [R108.64], R96 ;  /* 0x000000606c004986 */ /* 0x0001e2000c101d04 */
[----:B------:R-:W-:Y:S01]  /*24e0*/  LOP3.LUT P4, RZ, R158, 0xff0000, RZ, 0xc0, !PT ;  /* 0x00ff00009eff7812 */ /* 0x000fe2000788c0ff */
        /* <DEDUP_REMOVED lines=10> */
[----:B------:R-:W-:-:S02]  /*2590*/  FSEL R108, R157, RZ, P5 ;  /* 0x000000ff9d6c7208 */ /* 0x000fc40002800000 */
[----:B------:R-:W-:Y:S02]  /*25a0*/  LOP3.LUT P5, RZ, R159, 0xff000000, RZ, 0xc0, !PT ;  /* 0xff0000009fff7812 */ /* 0x000fe400078ac0ff */
[----:B------:R-:W-:Y:S02]  /*25b0*/  F2FP.PACK_AB R109, R112, R109 ;  /* 0x0000006d706d723e */ /* 0x000fe400000000ff */
[----:B------:R-:W-:Y:S02]  /*25c0*/  FSEL R111, R111, RZ, P4 ;  /* 0x000000ff6f6f7208 */ /* 0x000fe40002000000 */
[----:B------:R-:W-:Y:S02]  /*25d0*/  FSEL R112, R153, RZ, P5 ;  /* 0x000000ff99707208 */ /* 0x000fe40002800000 */
[----:B------:R-:W-:Y:S02]  /*25e0*/  F2FP.PACK_AB R108, R111, R108 ;  /* 0x0000006c6f6c723e */ /* 0x000fe400000000ff */
[----:B------:R-:W-:Y:S01]  /*25f0*/  F2FP.PACK_AB R111, R112, R137 ;  /* 0x00000089706f723e */ /* 0x000fe200000000ff */
[C---:B------:R-:W-:Y:S01]  /*2600*/  IMAD.WIDE.U32 R112, R0.reuse, R113, c[0x0][0x248] ;  /* 0x0000920000707625 */ /* 0x040fe200078e0071 */
[----:B------:R-:W-:-:S04]  /*2610*/  IADD3 R0, R0, 0x80, RZ ;  /* 0x0000008000007810 */ /* 0x000fc80007ffe0ff */
[----:B------:R0:W-:Y:S03]  /*2620*/  STG.E.128 [R112.64], R108 ;  /* 0x0000006c70007986 */ /* 0x0001e6000c101d04 */
.L_x_5202:
[----:B------:R-:W-:Y:S05]  /*2630*/  BSYNC B0 ;  /* 0x0000000000007941 */ /* 0x000fea0003800000 */
.L_x_5201:
        /* <DEDUP_REMOVED lines=13> */
[-CC-:B------:R-:W-:Y:S02]  /*2710*/  FFMA.FTZ R137, R121, R115.reuse, R114.reuse ;  /* 0x0000007379897223 */ /* 0x180fe40000010072 */
[-CC-:B------:R-:W-:Y:S02]  /*2720*/  FFMA.FTZ R110, R126, R115.reuse, R114.reuse ;  /* 0x000000737e6e7223 */ /* 0x180fe40000010072 */
[-CC-:B------:R-:W-:Y:S01]  /*2730*/  FFMA.FTZ R108, R132, R115.reuse, R114.reuse ;  /* 0x00000073846c7223 */ /* 0x180fe20000010072 */
[----:B------:R-:W-:Y:S01]  /*2740*/  @P4 HADD2.F32 R156, -RZ, R22.H0_H0 ;  /* 0x20000016ff9c4230 */ /* 0x000fe20000004100 */
[-CC-:B------:R-:W-:Y:S02]  /*2750*/  FFMA.FTZ R109, R131, R115.reuse, R114.reuse ;  /* 0x00000073836d7223 */ /* 0x180fe40000010072 */
[----:B------:R-:W-:Y:S02]  /*2760*/  FFMA.FTZ R114, R138, R115, R114 ;  /* 0x000000738a727223 */ /* 0x000fe40000010072 */
[----:B------:R-:W-:Y:S01]  /*2770*/  FMUL.FTZ R115, R117, R136 ;  /* 0x0000008875737220 */ /* 0x000fe20000410000 */
[----:B------:R-:W-:Y:S01]  /*2780*/  @P4 HADD2.F32 R136, -RZ, R20.H0_H0 ;  /* 0x20000014ff884230 */ /* 0x000fe20000004100 */
[----:B------:R-:W-:-:S02]  /*2790*/  FADD.FTZ R108, R129, -R108 ;  /* 0x8000006c816c7221 */ /* 0x000fc40000010000 */
[----:B------:R-:W-:Y:S02]  /*27a0*/  @P4 FADD.FTZ R111, R111, R156 ;  /* 0x0000009c6f6f4221 */ /* 0x000fe40000010000 */
[----:B------:R-:W-:Y:S01]  /*27b0*/  @P4 FADD.FTZ R115, R115, R136 ;  /* 0x0000008873734221 */ /* 0x000fe20000010000 */
[----:B------:R-:W-:Y:S01]  /*27c0*/  @P4 HADD2.F32 R136, -RZ, R21.H0_H0 ;  /* 0x20000015ff884230 */ /* 0x000fe20000004100 */
[----:B------:R-:W-:Y:S02]  /*27d0*/  FMUL.FTZ R165, R117, R108 ;  /* 0x0000006c75a57220 */ /* 0x000fe40000410000 */
[----:B------:R-:W-:Y:S01]  /*27e0*/  FADD.FTZ R156, R128, -R137 ;  /* 0x80000089809c7221 */ /* 0x000fe20000010000 */
[----:B------:R-:W-:Y:S01]  /*27f0*/  @P0 F2FP.PACK_AB R108, RZ, R115 ;  /* 0x00000073ff6c023e */ /* 0x000fe200000000ff */
[----:B------:R-:W-:Y:S02]  /*2800*/  FADD.FTZ R110, R127, -R110 ;  /* 0x8000006e7f6e7221 */ /* 0x000fe40000010000 */
[----:B------:R-:W-:Y:S01]  /*2810*/  FADD.FTZ R112, R123, -R112 ;  /* 0x800000707b707221 */ /* 0x000fe20000010000 */
[----:B------:R-:W-:Y:S01]  /*2820*/  @P0 PRMT R96, R108, 0x7610, R96 ;  /* 0x000076106c600816 */ /* 0x000fe20000000060 */
[----:B------:R-:W-:Y:S01]  /*2830*/  @P4 HADD2.F32 R108, -RZ, R22.H1_H1 ;  /* 0x30000016ff6c4230 */ /* 0x000fe20000004100 */
[----:B------:R-:W-:-:S02]  /*2840*/  FMUL.FTZ R137, R117, R156 ;  /* 0x0000009c75897220 */ /* 0x000fc40000410000 */
[----:B------:R-:W-:Y:S01]  /*2850*/  FMUL.FTZ R163, R117, R110 ;  /* 0x0000006e75a37220 */ /* 0x000fe20000410000 */
[----:B------:R-:W-:Y:S01]  /*2860*/  @P0 F2FP.PACK_AB R110, RZ, R111 ;  /* 0x0000006fff6e023e */ /* 0x000fe200000000ff */
[----:B------:R-:W-:Y:S01]  /*2870*/  @P4 FADD.FTZ R165, R165, R108 ;  /* 0x0000006ca5a54221 */ /* 0x000fe20000010000 */
[----:B------:R-:W-:Y:S01]  /*2880*/  @P4 HADD2.F32 R108, -RZ, R20.H1_H1 ;  /* 0x30000014ff6c4230 */ /* 0x000fe20000004100 */
[----:B------:R-:W-:Y:S01]  /*2890*/  FMUL.FTZ R157, R117, R112 ;  /* 0x00000070759d7220 */ /* 0x000fe20000410000 */
[----:B------:R-:W-:Y:S01]  /*28a0*/  @P0 PRMT R98, R110, 0x7610, R98 ;  /* 0x000076106e620816 */ /* 0x000fe20000000062 */
[----:B------:R-:W-:Y:S01]  /*28b0*/  @P4 FADD.FTZ R137, R137, R136 ;  /* 0x0000008889894221 */ /* 0x000fe20000010000 */
[----:B------:R-:W-:Y:S01]  /*28c0*/  @P4 HADD2.F32 R110, -RZ, R21.H1_H1 ;  /* 0x30000015ff6e4230 */ /* 0x000fe20000004100 */
[----:B------:R-:W-:Y:S02]  /*28d0*/  FADD.FTZ R136, R134, -R109 ;  /* 0x8000006d86887221 */ /* 0x000fe40000010000 */
[----:B------:R-:W-:Y:S01]  /*28e0*/  @P4 FADD.FTZ R157, R157, R108 ;  /* 0x0000006c9d9d4221 */ /* 0x000fe20000010000 */
[----:B------:R-:W-:Y:S01]  /*28f0*/  @P4 HADD2.F32 R108, -RZ, R23.H0_H0 ;  /* 0x20000017ff6c4230 */ /* 0x000fe20000004100 */
[----:B------:R-:W-:Y:S01]  /*2900*/  FADD.FTZ R114, R133, -R114 ;  /* 0x8000007285727221 */ /* 0x000fe20000010000 */
[----:B------:R-:W-:Y:S01]  /*2910*/  @P0 F2FP.PACK_AB R109, RZ, R137 ;  /* 0x00000089ff6d023e */ /* 0x000fe200000000ff */
[----:B------:R-:W-:-:S02]  /*2920*/  FMUL.FTZ R153, R117, R136 ;  /* 0x0000008875997220 */ /* 0x000fc40000410000 */
[----:B------:R-:W-:Y:S01]  /*2930*/  @P4 FADD.FTZ R163, R163, R110 ;  /* 0x0000006ea3a34221 */ /* 0x000fe20000010000 */
[----:B------:R-:W-:Y:S01]  /*2940*/  @P4 HADD2.F32 R110, -RZ, R23.H1_H1 ;  /* 0x30000017ff6e4230 */ /* 0x000fe20000004100 */
[----:B------:R-:W-:Y:S01]  /*2950*/  FMUL.FTZ R117, R117, R114 ;  /* 0x0000007275757220 */ /* 0x000fe20000410000 */
[----:B------:R-:W-:Y:S01]  /*2960*/  @P0 PRMT R97, R109, 0x7610, R97 ;  /* 0x000076106d610816 */ /* 0x000fe20000000061 */
[----:B------:R-:W-:Y:S01]  /*2970*/  @P4 FADD.FTZ R153, R153, R108 ;  /* 0x0000006c99994221 */ /* 0x000fe20000010000 */
[----:B------:R-:W-:Y:S01]  /*2980*/  @P0 F2FP.PACK_AB R109, RZ, R163 ;  /* 0x000000a3ff6d023e */ /* 0x000fe200000000ff */
[----:B------:R-:W-:Y:S01]  /*2990*/  @P4 FADD.FTZ R117, R117, R110 ;  /* 0x0000006e75754221 */ /* 0x000fe20000010000 */
[----:B------:R-:W-:Y:S01]  /*29a0*/  ISETP.NE.U32.AND P4, PT, RZ, c[0x0][0x258], PT ;  /* 0x00009600ff007a0c */ /* 0x000fe20003f85070 */
[-C--:B------:R-:W-:Y:S01]  /*29b0*/  FMUL.FTZ R111, R111, R118.reuse ;  /* 0x000000766f6f7220 */ /* 0x080fe20000410000 */
[----:B------:R-:W-:Y:S01]  /*29c0*/  @P0 F2FP.PACK_AB R112, RZ, R153 ;  /* 0x00000099ff70023e */ /* 0x000fe200000000ff */
[-C--:B------:R-:W-:Y:S01]  /*29d0*/  FMUL.FTZ R137, R137, R118.reuse ;  /* 0x0000007689897220 */ /* 0x080fe20000410000 */
[----:B------:R-:W-:Y:S01]  /*29e0*/  @P0 F2FP.PACK_AB R113, RZ, R117 ;  /* 0x00000075ff71023e */ /* 0x000fe200000000ff */
[----:B------:R-:W-:Y:S01]  /*29f0*/  FMUL.FTZ R111, R111, c[0x0][0x1e8] ;  /* 0x00007a006f6f7a20 */ /* 0x000fe20000410000 */
[----:B------:R-:W-:Y:S01]  /*2a00*/  @P0 PRMT R99, R112, 0x7610, R99 ;  /* 0x0000761070630816 */ /* 0x000fe20000000063 */
        /* <DEDUP_REMOVED lines=16> */
[C---:B------:R-:W-:Y:S01]  /*2b10*/  LOP3.LUT P5, RZ, R154.reuse, 0xff000000, RZ, 0xc0, !PT ;  /* 0xff0000009aff7812 */ /* 0x040fe200078ac0ff */
[----:B------:R-:W-:Y:S01]  /*2b20*/  FMUL.FTZ R115, R115, c[0x0][0x1e8] ;  /* 0x00007a0073737a20 */ /* 0x000fe20000410000 */
[----:B------:R0:W-:Y:S01]  /*2b30*/  @P4 STG.E.128 [R108.64], R96 ;  /* 0x000000606c004986 */ /* 0x0001e2000c101d04 */
[----:B------:R-:W-:Y:S01]  /*2b40*/  LOP3.LUT P4, RZ, R154, 0xff0000, RZ, 0xc0, !PT ;  /* 0x00ff00009aff7812 */ /* 0x000fe2000788c0ff */
[-C--:B------:R-:W-:Y:S01]  /*2b50*/  FMUL.FTZ R153, R153, R118.reuse ;  /* 0x0000007699997220 */ /* 0x080fe20000410000 */
[----:B------:R-:W-:Y:S01]  /*2b60*/  LOP3.LUT P0, RZ, R155, 0xff00, RZ, 0xc0, !PT ;  /* 0x0000ff009bff7812 */ /* 0x000fe2000780c0ff */
[-C--:B------:R-:W-:Y:S02]  /*2b70*/  FMUL.FTZ R117, R117, R118.reuse ;  /* 0x0000007675757220 */ /* 0x080fe40000410000 */
[----:B------:R-:W-:Y:S01]  /*2b80*/  FMUL.FTZ R157, R157, R118 ;  /* 0x000000769d9d7220 */ /* 0x000fe20000410000 */
[----:B------:R-:W-:Y:S01]  /*2b90*/  FSEL R165, R165, RZ, P0 ;  /* 0x000000ffa5a57208 */ /* 0x000fe20000000000 */
[----:B------:R-:W-:Y:S01]  /*2ba0*/  FMUL.FTZ R153, R153, c[0x0][0x1e8] ;  /* 0x00007a0099997a20 */ /* 0x000fe20000410000 */
[----:B------:R-:W-:Y:S01]  /*2bb0*/  LOP3.LUT P0, RZ, R155, 0xff0000, RZ, 0xc0, !PT ;  /* 0x00ff00009bff7812 */ /* 0x000fe2000780c0ff */
[----:B------:R-:W-:Y:S01]  /*2bc0*/  FMUL.FTZ R117, R117, c[0x0][0x1e8] ;  /* 0x00007a0075757a20 */ /* 0x000fe20000410000 */
[----:B------:R-:W-:Y:S01]  /*2bd0*/  F2FP.PACK_AB R110, R165, R110 ;  /* 0x0000006ea56e723e */ /* 0x000fe200000000ff */
[----:B------:R-:W-:Y:S01]  /*2be0*/  FMUL.FTZ R157, R157, c[0x0][0x1e8] ;  /* 0x00007a009d9d7a20 */ /* 0x000fe20000410000 */
[----:B------:R-:W-:-:S02]  /*2bf0*/  FSEL R111, R153, RZ, P0 ;  /* 0x000000ff996f7208 */ /* 0x000fc40000000000 */
[----:B0-----:R-:W-:Y:S02]  /*2c00*/  FSEL R109, R137, RZ, P4 ;  /* 0x000000ff896d7208 */ /* 0x001fe40002000000 */
[----:B------:R-:W-:Y:S02]  /*2c10*/  FSEL R108, R163, RZ, P5 ;  /* 0x000000ffa36c7208 */ /* 0x000fe40002800000 */
[----:B------:R-:W-:Y:S02]  /*2c20*/  LOP3.LUT P4, RZ, R154, 0xff00, RZ, 0xc0, !PT ;  /* 0x0000ff009aff7812 */ /* 0x000fe4000788c0ff */
[----:B------:R-:W-:Y:S02]  /*2c30*/  F2FP.PACK_AB R109, R108, R109 ;  /* 0x0000006d6c6d723e */ /* 0x000fe400000000ff */
[----:B------:R-:W-:Y:S02]  /*2c40*/  MOV R108, R154 ;  /* 0x0000009a006c7202 */ /* 0x000fe40000000f00 */
[----:B------:R-:W-:-:S02]  /*2c50*/  FSEL R157, R157, RZ, P4 ;  /* 0x000000ff9d9d7208 */ /* 0x000fc40002000000 */
[----:B------:R-:W-:-:S04]  /*2c60*/  LOP3.LUT P5, RZ, R108, 0xff, RZ, 0xc0, !PT ;  /* 0x000000ff6cff7812 */ /* 0x000fc800078ac0ff */
[----:B------:R-:W-:Y:S02]  /*2c70*/  FSEL R108, R115, RZ, P5 ;  /* 0x000000ff736c7208 */ /* 0x000fe40002800000 */
[----:B------:R-:W-:Y:S02]  /*2c80*/  LOP3.LUT P5, RZ, R155, 0xff000000, RZ, 0xc0, !PT ;  /* 0xff0000009bff7812 */ /* 0x000fe400078ac0ff */
[----:B------:R-:W-:Y:S02]  /*2c90*/  F2FP.PACK_AB R108, R157, R108 ;  /* 0x0000006c9d6c723e */ /* 0x000fe400000000ff */
[----:B------:R-:W-:-:S04]  /*2ca0*/  FSEL R112, R117, RZ, P5 ;  /* 0x000000ff75707208 */ /* 0x000fc80002800000 */
[----:B------:R-:W-:Y:S01]  /*2cb0*/  F2FP.PACK_AB R111, R112, R111 ;  /* 0x0000006f706f723e */ /* 0x000fe200000000ff */
[----:B------:R-:W-:-:S05]  /*2cc0*/  IMAD.WIDE.U32 R112, R0, R113, c[0x0][0x248] ;  /* 0x0000920000707625 */ /* 0x000fca00078e0071 */
[----:B------:R0:W-:Y:S02]  /*2cd0*/  STG.E.128 [R112.64], R108 ;  /* 0x0000006c70007986 */ /* 0x0001e4000c101d04 */
.L_x_5204:
[----:B------:R-:W-:Y:S05]  /*2ce0*/  BSYNC B0 ;  /* 0x0000000000007941 */ /* 0x000fea0003800000 */
.L_x_5203:
[----:B------:R-:W-:Y:S02]  /*2cf0*/  IADD3 R3, R3, c[0x0][0x160], RZ ;  /* 0x0000580003037a10 */ /* 0x000fe40007ffe0ff */
[----:B------:R-:W-:Y:S02]  /*2d00*/  LOP3.LUT P4, RZ, R2, 0xff, RZ, 0xc0, !PT ;  /* 0x000000ff02ff7812 */ /* 0x000fe4000788c0ff */
[----:B------:R-:W-:Y:S02]  /*2d10*/  ISETP.GE.AND P0, PT, R3, c[0x0][0x164], PT ;  /* 0x0000590003007a0c */ /* 0x000fe40003f06270 */
[----:B------:R-:W-:-:S11]  /*2d20*/  SEL R2, RZ, 0x1, P4 ;  /* 0x00000001ff027807 */ /* 0x000fd60002000000 */
[----:B0----5:R-:W-:Y:S01]  /*2d30*/  @P0 CALL.REL.NOINC `(.L_x_5190) ;  /* 0x0000001000000944 */ /* 0x021fe20003c00000 */
[----:B------:R-:W-:Y:S05]  /*2d40*/  BRA `(.L_x_5205) ;  /* 0xffffd63000007947 */ /* 0x000fea000383ffff */
.L_x_5190:
        /* <DEDUP_REMOVED lines=31> */
.L_x_5197:
[----:B------:R-:W-:Y:S01]  /*2f40*/  HFMA2.MMA R113, -RZ, RZ, 0, 9.5367431640625e-07 ;  /* 0x00000010ff717435 */ /* 0x000fe200000001ff */
[----:B------:R-:W-:-:S02]  /*2f50*/  MOV R114, R157 ;  /* 0x0000009d00727202 */ /* 0x000fc40000000f00 */
[----:B------:R-:W-:Y:S02]  /*2f60*/  MOV R111, 0x1f ;  /* 0x0000001f006f7802 */ /* 0x000fe40000000f00 */
[----:B------:R-:W-:Y:S02]  /*2f70*/  MOV R112, 0xffffffff ;  /* 0xffffffff00707802 */ /* 0x000fe40000000f00 */
[----:B------:R-:W-:Y:S02]  /*2f80*/  MOV R108, 0x2fa0 ;  /* 0x00002fa0006c7802 */ /* 0x000fe40000000f00 */
[----:B-----5:R-:W-:Y:S05]  /*2f90*/  CALL.REL.NOINC `($__internal_108_$__cuda_sm70_shflsync_down_p) ;  /* 0x0000046000007944 */ /* 0x020fea0003c00000 */
[----:B-1----:R-:W-:Y:S01]  /*2fa0*/  MOV R136, R112 ;  /* 0x0000007000887202 */ /* 0x002fe20000000f00 */
[----:B0-----:R-:W-:Y:S05]  /*2fb0*/  BRA `(.L_x_5206) ;  /* 0xffffe68000007947 */ /* 0x001fea000383ffff */
.L_x_5198:
[----:B------:R-:W-:Y:S01]  /*2fc0*/  HFMA2.MMA R113, -RZ, RZ, 0, 9.5367431640625e-07 ;  /* 0x00000010ff717435 */ /* 0x000fe200000001ff */
[----:B------:R-:W-:Y:S02]  /*2fd0*/  MOV R114, R153 ;  /* 0x0000009900727202 */ /* 0x000fe40000000f00 */
[----:B------:R-:W-:Y:S02]  /*2fe0*/  MOV R111, 0x1f ;  /* 0x0000001f006f7802 */ /* 0x000fe40000000f00 */
[----:B------:R-:W-:-:S02]  /*2ff0*/  MOV R112, 0xffffffff ;  /* 0xffffffff00707802 */ /* 0x000fc40000000f00 */
[----:B------:R-:W-:Y:S02]  /*3000*/  MOV R108, 0x3020 ;  /* 0x00003020006c7802 */ /* 0x000fe40000000f00 */
[----:B01---5:R-:W-:Y:S05]  /*3010*/  CALL.REL.NOINC `($__internal_108_$__cuda_sm70_shflsync_down_p) ;  /* 0x000003e000007944 */ /* 0x023fea0003c00000 */
[----:B------:R-:W-:Y:S01]  /*3020*/  FADD.FTZ R136, R136, R157 ;  /* 0x0000009d88887221 */ /* 0x000fe20000010000 */
[----:B0-----:R-:W-:Y:S01]  /*3030*/  HFMA2.MMA R113, -RZ, RZ, 0, 4.76837158203125e-07 ;  /* 0x00000008ff717435 */ /* 0x001fe200000001ff */
[----:B-1----:R-:W-:Y:S01]  /*3040*/  FADD.FTZ R153, R153, R112 ;  /* 0x0000007099997221 */ /* 0x002fe20000010000 */
[----:B------:R-:W-:Y:S02]  /*3050*/  MOV R111, 0x1f ;  /* 0x0000001f006f7802 */ /* 0x000fe40000000f00 */
[----:B------:R-:W-:Y:S02]  /*3060*/  MOV R112, 0xffffffff ;  /* 0xffffffff00707802 */ /* 0x000fe40000000f00 */
[----:B------:R-:W-:Y:S02]  /*3070*/  MOV R114, R136 ;  /* 0x0000008800727202 */ /* 0x000fe40000000f00 */
[----:B------:R-:W-:Y:S02]  /*3080*/  MOV R108, 0x30a0 ;  /* 0x000030a0006c7802 */ /* 0x000fe40000000f00 */
[----:B------:R-:W-:Y:S05]  /*3090*/  CALL.REL.NOINC `($__internal_108_$__cuda_sm70_shflsync_down_p) ;  /* 0x0000036000007944 */ /* 0x000fea0003c00000 */
[----:B0-----:R-:W-:Y:S01]  /*30a0*/  HFMA2.MMA R113, -RZ, RZ, 0, 4.76837158203125e-07 ;  /* 0x00000008ff717435 */ /* 0x001fe200000001ff */
[----:B-1----:R-:W-:-:S02]  /*30b0*/  MOV R115, R112 ;  /* 0x0000007000737202 */ /* 0x002fc40000000f00 */
[----:B------:R-:W-:Y:S02]  /*30c0*/  MOV R114, R153 ;  /* 0x0000009900727202 */ /* 0x000fe40000000f00 */
[----:B------:R-:W-:Y:S02]  /*30d0*/  MOV R111, 0x1f ;  /* 0x0000001f006f7802 */ /* 0x000fe40000000f00 */
[----:B------:R-:W-:Y:S02]  /*30e0*/  MOV R112, 0xffffffff ;  /* 0xffffffff00707802 */ /* 0x000fe40000000f00 */
[----:B------:R-:W-:Y:S02]  /*30f0*/  MOV R108, 0x3110 ;  /* 0x00003110006c7802 */ /* 0x000fe40000000f00 */
[----:B------:R-:W-:Y:S05]  /*3100*/  CALL.REL.NOINC `($__internal_108_$__cuda_sm70_shflsync_down_p) ;  /* 0x000002f000007944 */ /* 0x000fea0003c00000 */
[----:B------:R-:W-:Y:S01]  /*3110*/  FADD.FTZ R136, R115, R136 ;  /* 0x0000008873887221 */ /* 0x000fe20000010000 */
[----:B0-----:R-:W-:Y:S01]  /*3120*/  HFMA2.MMA R113, -RZ, RZ, 0, 2.384185791015625e-07 ;  /* 0x00000004ff717435 */ /* 0x001fe200000001ff */
[----:B-1----:R-:W-:Y:S01]  /*3130*/  FADD.FTZ R153, R153, R112 ;  /* 0x0000007099997221 */ /* 0x002fe20000010000 */
[----:B------:R-:W-:Y:S02]  /*3140*/  MOV R111, 0x1f ;  /* 0x0000001f006f7802 */ /* 0x000fe40000000f00 */
[----:B------:R-:W-:-:S02]  /*3150*/  MOV R112, 0xffffffff ;  /* 0xffffffff00707802 */ /* 0x000fc40000000f00 */
[----:B------:R-:W-:Y:S02]  /*3160*/  MOV R114, R136 ;  /* 0x0000008800727202 */ /* 0x000fe40000000f00 */
[----:B------:R-:W-:Y:S02]  /*3170*/  MOV R108, 0x3190 ;  /* 0x00003190006c7802 */ /* 0x000fe40000000f00 */
[----:B------:R-:W-:Y:S05]  /*3180*/  CALL.REL.NOINC `($__internal_108_$__cuda_sm70_shflsync_down_p) ;  /* 0x0000027000007944 */ /* 0x000fea0003c00000 */
[----:B0-----:R-:W-:Y:S01]  /*3190*/  HFMA2.MMA R113, -RZ, RZ, 0, 2.384185791015625e-07 ;  /* 0x00000004ff717435 */ /* 0x001fe200000001ff */
[----:B-1----:R-:W-:Y:S02]  /*31a0*/  MOV R115, R112 ;  /* 0x0000007000737202 */ /* 0x002fe40000000f00 */
[----:B------:R-:W-:Y:S02]  /*31b0*/  MOV R114, R153 ;  /* 0x0000009900727202 */ /* 0x000fe40000000f00 */
[----:B------:R-:W-:Y:S02]  /*31c0*/  MOV R111, 0x1f ;  /* 0x0000001f006f7802 */ /* 0x000fe40000000f00 */
[----:B------:R-:W-:Y:S02]  /*31d0*/  MOV R112, 0xffffffff ;  /* 0xffffffff00707802 */ /* 0x000fe40000000f00 */
[----:B------:R-:W-:-:S02]  /*31e0*/  MOV R108, 0x3200 ;  /* 0x00003200006c7802 */ /* 0x000fc40000000f00 */
[----:B------:R-:W-:Y:S05]  /*31f0*/  CALL.REL.NOINC `($__internal_108_$__cuda_sm70_shflsync_down_p) ;  /* 0x0000020000007944 */ /* 0x000fea0003c00000 */
[----:B------:R-:W-:Y:S01]  /*3200*/  FADD.FTZ R136, R115, R136 ;  /* 0x0000008873887221 */ /* 0x000fe20000010000 */
[----:B0-----:R-:W-:Y:S01]  /*3210*/  HFMA2.MMA R113, -RZ, RZ, 0, 1.1920928955078125e-07 ;  /* 0x00000002ff717435 */ /* 0x001fe200000001ff */
[----:B-1----:R-:W-:Y:S01]  /*3220*/  FADD.FTZ R137, R153, R112 ;  /* 0x0000007099897221 */ /* 0x002fe20000010000 */
[----:B------:R-:W-:-:S02]  /*3230*/  MOV R111, 0x1f ;  /* 0x0000001f006f7802 */ /* 0x000fc40000000f00 */
[----:B------:R-:W-:Y:S02]  /*3240*/  MOV R112, 0xffffffff ;  /* 0xffffffff00707802 */ /* 0x000fe40000000f00 */
[----:B------:R-:W-:Y:S02]  /*3250*/  MOV R114, R136 ;  /* 0x0000008800727202 */ /* 0x000fe40000000f00 */
[----:B------:R-:W-:Y:S02]  /*3260*/  MOV R108, 0x3280 ;  /* 0x00003280006c7802 */ /* 0x000fe40000000f00 */
[----:B------:R-:W-:Y:S05]  /*3270*/  CALL.REL.NOINC `($__internal_108_$__cuda_sm70_shflsync_down_p) ;  /* 0x0000018000007944 */ /* 0x000fea0003c00000 */
[----:B0-----:R-:W-:Y:S01]  /*3280*/  HFMA2.MMA R113, -RZ, RZ, 0, 1.1920928955078125e-07 ;  /* 0x00000002ff717435 */ /* 0x001fe200000001ff */
[----:B-1----:R-:W-:Y:S02]  /*3290*/  MOV R115, R112 ;  /* 0x0000007000737202 */ /* 0x002fe40000000f00 */
[----:B------:R-:W-:Y:S02]  /*32a0*/  MOV R114, R137 ;  /* 0x0000008900727202 */ /* 0x000fe40000000f00 */
[----:B------:R-:W-:Y:S02]  /*32b0*/  MOV R111, 0x1f ;  /* 0x0000001f006f7802 */ /* 0x000fe40000000f00 */
[----:B------:R-:W-:-:S02]  /*32c0*/  MOV R112, 0xffffffff ;  /* 0xffffffff00707802 */ /* 0x000fc40000000f00 */
[----:B------:R-:W-:Y:S02]  /*32d0*/  MOV R108, 0x32f0 ;  /* 0x000032f0006c7802 */ /* 0x000fe40000000f00 */
[----:B------:R-:W-:Y:S05]  /*32e0*/  CALL.REL.NOINC `($__internal_108_$__cuda_sm70_shflsync_down_p) ;  /* 0x0000011000007944 */ /* 0x000fea0003c00000 */
[----:B------:R-:W-:Y:S01]  /*32f0*/  FADD.FTZ R136, R115, R136 ;  /* 0x0000008873887221 */ /* 0x000fe20000010000 */
[----:B0-----:R-:W-:Y:S01]  /*3300*/  HFMA2.MMA R113, -RZ, RZ, 0, 5.9604644775390625e-08 ;  /* 0x00000001ff717435 */ /* 0x001fe200000001ff */
[----:B-1----:R-:W-:Y:S01]  /*3310*/  FADD.FTZ R137, R137, R112 ;  /* 0x0000007089897221 */ /* 0x002fe20000010000 */
[----:B------:R-:W-:Y:S02]  /*3320*/  MOV R111, 0x1f ;  /* 0x0000001f006f7802 */ /* 0x000fe40000000f00 */
[----:B------:R-:W-:Y:S02]  /*3330*/  MOV R112, 0xffffffff ;  /* 0xffffffff00707802 */ /* 0x000fe40000000f00 */
[----:B------:R-:W-:Y:S02]  /*3340*/  MOV R114, R136 ;  /* 0x0000008800727202 */ /* 0x000fe40000000f00 */
[----:B------:R-:W-:Y:S02]  /*3350*/  MOV R108, 0x3370 ;  /* 0x00003370006c7802 */ /* 0x000fe40000000f00 */
[----:B------:R-:W-:Y:S05]  /*3360*/  CALL.REL.NOINC `($__internal_108_$__cuda_sm70_shflsync_down_p) ;  /* 0x0000009000007944 */ /* 0x000fea0003c00000 */
[----:B0-----:R-:W-:Y:S01]  /*3370*/  HFMA2.MMA R113, -RZ, RZ, 0, 5.9604644775390625e-08 ;  /* 0x00000001ff717435 */ /* 0x001fe200000001ff */
[----:B-1----:R-:W-:-:S02]  /*3380*/  MOV R115, R112 ;  /* 0x0000007000737202 */ /* 0x002fc40000000f00 */
[----:B------:R-:W-:Y:S02]  /*3390*/  MOV R114, R137 ;  /* 0x0000008900727202 */ /* 0x000fe40000000f00 */
[----:B------:R-:W-:Y:S02]  /*33a0*/  MOV R111, 0x1f ;  /* 0x0000001f006f7802 */ /* 0x000fe40000000f00 */
[----:B------:R-:W-:Y:S02]  /*33b0*/  MOV R112, 0xffffffff ;  /* 0xffffffff00707802 */ /* 0x000fe40000000f00 */
[----:B------:R-:W-:Y:S02]  /*33c0*/  MOV R108, 0x33e0 ;  /* 0x000033e0006c7802 */ /* 0x000fe40000000f00 */
[----:B------:R-:W-:Y:S05]  /*33d0*/  CALL.REL.NOINC `($__internal_108_$__cuda_sm70_shflsync_down_p) ;  /* 0x0000002000007944 */ /* 0x000fea0003c00000 */
[----:B-1----:R-:W-:Y:S01]  /*33e0*/  MOV R108, R112 ;  /* 0x00000070006c7202 */ /* 0x002fe20000000f00 */
[----:B0-----:R-:W-:Y:S05]  /*33f0*/  BRA `(.L_x_5207) ;  /* 0xffffe36000007947 */ /* 0x001fea000383ffff */
        .weak           $__internal_108_$__cuda_sm70_shflsync_down_p
        .type           $__internal_108_$__cuda_sm70_shflsync_down_p,@function
        .size           $__internal_108_$__cuda_sm70_shflsync_down_p,(.L_x_9362 - $__internal_108_$__cuda_sm70_shflsync_down_p)
$__internal_108_$__cuda_sm70_shflsync_down_p:
[----:B------:R-:W-:Y:S01]  /*3400*/  HFMA2.MMA R109, -RZ, RZ, 0, 0 ;  /* 0x00000000ff6d7435 */ /* 0x000fe200000001ff */
[----:B------:R-:W-:Y:S04]  /*3410*/  WARPSYNC R112 ;  /* 0x0000007000007348 */ /* 0x000fe80003800000 */
[----:B------:R0:W1:Y:S01]  /*3420*/  SHFL.DOWN PT, R112, R114, R113, R111 ;  /* 0x0800007172707389 */ /* 0x00006200000e006f */
[----:B------:R-:W-:Y:S05]  /*3430*/  RET.REL.NODEC R108 `(_ZN10layer_norm13ln_bwd_kernelINS_13Kernel_traitsIf6__halfS2_S2_fjLj3072ELj1ELj1ELj4ELj16ENS_18Kernel_traits_baseILj3072EfS2_S2_S2_fjLj128EEEEELb1ELb0ELb0ELb0EEEvNS_9BwdParamsE) ;  /* 0xffffcbc06c007950 */ /* 0x000fea0003c3ffff */
.L_x_5208:
        /* <DEDUP_REMOVED lines=12> */
.L_x_9362:


//--------------------- .text._ZN10layer_norm13ln_bwd_kernelINS_13Kernel_traitsIf6__halfS2_S2_fjLj3072ELj1ELj1ELj4ELj16ENS_18Kernel_traits_baseILj3072EfS2_S2_S2_fjLj128EEEEELb1ELb0ELb0ELb1EEEvNS_9BwdParamsE --------------------------
	.section	.text._ZN10layer_norm13ln_bwd_kernelINS_13Kernel_traitsIf6__halfS2_S2_fjLj3072ELj1ELj1ELj4ELj16ENS_18Kernel_traits_baseILj3072EfS2_S2_S2_fjLj128EEEEELb1ELb0ELb0ELb1EEEvNS_9BwdParamsE,"ax",@progbits
	.sectioninfo	@"SHI_REGISTERS=168"
	.align	128
        .global         _ZN10layer_norm13ln_bwd_kernelINS_13Kernel_traitsIf6__halfS2_S2_fjLj3072ELj1ELj1ELj4ELj16ENS_18Kernel_traits_baseILj3072EfS2_S2_S2_fjLj128EEEEELb1ELb0ELb0ELb1EEEvNS_9BwdParamsE
        .type           _ZN10layer_norm13ln_bwd_kernelINS_13Kernel_traitsIf6__halfS2_S2_fjLj3072ELj1ELj1ELj4ELj16ENS_18Kernel_traits_baseILj3072EfS2_S2_S2_fjLj128EEEEELb1ELb0ELb0ELb1EEEvNS_9BwdParamsE,@function
        .size           _ZN10layer_norm13ln_bwd_kernelINS_13Kernel_traitsIf6__halfS2_S2_fjLj3072ELj1ELj1ELj4ELj16ENS_18Kernel_traits_baseILj3072EfS2_S2_S2_fjLj128EEEEELb1ELb0ELb0ELb1EEEvNS_9BwdParamsE,(.L_x_9363 - _ZN10layer_norm13ln_bwd_kernelINS_13Kernel_traitsIf6__halfS2_S2_fjLj3072ELj1ELj1ELj4ELj16ENS_18Kernel_traits_baseILj3072EfS2_S2_S2_fjLj128EEEEELb1ELb0ELb0ELb1EEEvNS_9BwdParamsE)
        .other          _ZN10layer_norm13ln_bwd_kernelINS_13Kernel_traitsIf6__halfS2_S2_fjLj3072ELj1ELj1ELj4ELj16ENS_18Kernel_traits_baseILj3072EfS2_S2_S2_fjLj128EEEEELb1ELb0ELb0ELb1EEEvNS_9BwdParamsE,@"STO_CUDA_ENTRY STV_DEFAULT"
_ZN10layer_norm13ln_bwd_kernelINS_13Kernel_traitsIf6__halfS2_S2_fjLj3072ELj1ELj1ELj4ELj16ENS_18Kernel_traits_baseILj3072EfS2_S2_S2_fjLj128EEEEELb1ELb0ELb0ELb1EEEvNS_9BwdParamsE:
.text._ZN10layer_norm13ln_bwd_kernelINS_13Kernel_traitsIf6__halfS2_S2_fjLj3072ELj1ELj1ELj4ELj16ENS_18Kernel_traits_baseILj3072EfS2_S2_S2_fjLj128EEEEELb1ELb0ELb0ELb1EEEvNS_9BwdParamsE:
        /* <DEDUP_REMOVED lines=35> */
.L_x_5209:
        /* <DEDUP_REMOVED lines=36> */
.L_x_5214:
        /* <DEDUP_REMOVED lines=62> */
[----:B------:R-:W-:Y:S01]  /*0850*/  SEL R159, R122, R123, !P2 ;  /* 0x0000007b7a9f7207 */ /* 0x000fe20005000000 */
[----:B--2---:R-:W-:Y:S01]  /*0860*/  @P1 HADD2.F32 R125, -RZ, R136.H0_H0 ;  /* 0x20000088ff7d1230 */ /* 0x004fe20000004100 */
[----:B------:R-:W-:Y:S01]  /*0870*/  ISETP.NE.AND P1, PT, RZ, UR6, PT ;  /* 0x00000006ff007c0c */ /* 0x000fe2000bf25270 */
[--C-:B---3--:R-:W-:Y:S02]  /*0880*/  HADD2.F32 R151, -RZ, R68.reuse.H1_H1 ;  /* 0x30000044ff977230 */ /* 0x108fe40000004100 */
[----:B0-----:R-:W-:Y:S01]  /*0890*/  HADD2.F32 R131, -RZ, R69.H0_H0 ;  /* 0x20000045ff837230 */ /* 0x001fe20000004100 */
[----:B----4-:R-:W-:Y:S01]  /*08a0*/  FSEL R145, R145, RZ, !P1 ;  /* 0x000000ff91917208 */ /* 0x010fe20004800000 */
[----:B------:R-:W-:Y:S02]  /*08b0*/  HADD2.F32 R146, -RZ, R71.H0_H0 ;  /* 0x20000047ff927230 */ /* 0x000fe40000004100 */
[----:B------:R-:W-:Y:S02]  /*08c0*/  HADD2.F32 R134, -RZ, R68.H0_H0 ;  /* 0x20000044ff867230 */ /* 0x000fe40000004100 */
[----:B------:R-:W-:-:S02]  /*08d0*/  HADD2.F32 R158, -RZ, R69.H1_H1 ;  /* 0x30000045ff9e7230 */ /* 0x000fc40000004100 */
[--C-:B------:R-:W-:Y:S02]  /*08e0*/  HADD2.F32 R148, -RZ, R70.reuse.H0_H0 ;  /* 0x20000046ff947230 */ /* 0x100fe40000004100 */
[----:B------:R-:W-:Y:S02]  /*08f0*/  HADD2.F32 R147, -RZ, R70.H1_H1 ;  /* 0x30000046ff937230 */ /* 0x000fe40000004100 */
[----:B-1----:R-:W-:Y:S02]  /*0900*/  HADD2.F32 R132, -RZ, R71.H1_H1 ;  /* 0x30000047ff847230 */ /* 0x002fe40000004100 */
[--C-:B------:R-:W-:Y:S02]  /*0910*/  HADD2.F32 R152, -RZ, R76.reuse.H0_H0 ;  /* 0x2000004cff987230 */ /* 0x100fe40000004100 */
[----:B------:R-:W-:Y:S01]  /*0920*/  HADD2.F32 R153, -RZ, R76.H1_H1 ;  /* 0x3000004cff997230 */ /* 0x000fe20000004100 */
[----:B------:R-:W-:Y:S01]  /*0930*/  FADD.FTZ R76, -R145, R151 ;  /* 0x00000097914c7221 */ /* 0x000fe20000010100 */
        /* <DEDUP_REMOVED lines=20> */
[----:B------:R-:W-:Y:S01]  /*0a80*/  HADD2.F32 R69, -RZ, R73.H0_H0 ;  /* 0x20000049ff457230 */ /* 0x000fe20000004100 */
[C---:B------:R-:W-:Y:S01]  /*0a90*/  FADD.FTZ R148, -R145.reuse, R148 ;  /* 0x0000009491947221 */ /* 0x040fe20000010100 */
[----:B------:R-:W-:Y:S01]  /*0aa0*/  HADD2.F32 R71, -RZ, R75.H0_H0 ;  /* 0x2000004bff477230 */ /* 0x000fe20000004100 */
        /* <DEDUP_REMOVED lines=22> */
[--C-:B------:R-:W-:Y:S01]  /*0c10*/  HADD2.F32 R133, -RZ, R84.reuse.H0_H0 ;  /* 0x20000054ff857230 */ /* 0x100fe20000004100 */
[----:B------:R-:W-:Y:S01]  /*0c20*/  FMUL.FTZ R77, R130, R77 ;  /* 0x0000004d824d7220 */ /* 0x000fe20000410000 */
[----:B------:R-:W-:Y:S01]  /*0c30*/  HADD2.F32 R150, -RZ, R84.H1_H1 ;  /* 0x30000054ff967230 */ /* 0x000fe20000004100 */
        /* <DEDUP_REMOVED lines=11> */
[----:B------:R-:W-:Y:S01]  /*0cf0*/  HADD2.F32 R73, -RZ, R73.H1_H1 ;  /* 0x30000049ff497230 */ /* 0x000fe20000004100 */
[----:B------:R-:W-:Y:S02]  /*0d00*/  FFMA.FTZ R71, R77, R79, RZ ;  /* 0x0000004f4d477223 */ /* 0x000fe400000100ff */
[----:B------:R-:W-:Y:S02]  /*0d10*/  FADD.FTZ R69, R69, R80 ;  /* 0x0000005045457221 */ /* 0x000fe40000010000 */
[----:B------:R-:W-:Y:S01]  /*0d20*/  FFMA.FTZ R71, R76, R80, R71 ;  /* 0x000000504c477223 */ /* 0x000fe20000010047 */
[----:B------:R-:W-:Y:S01]  /*0d30*/  HADD2.F32 R70, -RZ, R74.H0_H0 ;  /* 0x2000004aff467230 */ /* 0x000fe20000004100 */
[----:B------:R-:W-:-:S02]  /*0d40*/  FADD.FTZ R117, R68, R117 ;  /* 0x0000007544757221 */ /* 0x000fc40000010000 */
[----:B------:R-:W-:Y:S02]  /*0d50*/  FFMA.FTZ R121, R77, R68, R121 ;  /* 0x000000444d797223 */ /* 0x000fe40000010079 */
[----:B------:R-:W-:Y:S02]  /*0d60*/  FADD.FTZ R107, R73, R107 ;  /* 0x0000006b496b7221 */ /* 0x000fe40000010000 */
[-C--:B------:R-:W-:Y:S01]  /*0d70*/  FFMA.FTZ R108, R72, R73.reuse, R108 ;  /* 0x00000049486c7223 */ /* 0x080fe2000001006c */
[--C-:B------:R-:W-:Y:S01]  /*0d80*/  HADD2.F32 R151, -RZ, R86.reuse.H0_H0 ;  /* 0x20000056ff977230 */ /* 0x100fe20000004100 */
[----:B------:R-:W-:Y:S01]  /*0d90*/  FMUL.FTZ R73, R51, R73 ;  /* 0x0000004933497220 */ /* 0x000fe20000410000 */
[----:B------:R-:W-:Y:S01]  /*0da0*/  HADD2.F32 R152, -RZ, R86.H1_H1 ;  /* 0x30000056ff987230 */ /* 0x000fe20000004100 */
[----:B------:R-:W-:Y:S01]  /*0db0*/  FADD.FTZ R68, R69, R84 ;  /* 0x0000005445447221 */ /* 0x000fe20000010000 */
[----:B------:R-:W-:Y:S01]  /*0dc0*/  HADD2.F32 R74, -RZ, R74.H1_H1 ;  /* 0x3000004aff4a7230 */ /* 0x000fe20000004100 */
[----:B------:R-:W-:Y:S01]  /*0dd0*/  FFMA.FTZ R71, R78, R84, R71 ;  /* 0x000000544e477223 */ /* 0x000fe20000010047 */
[--C-:B------:R-:W-:Y:S01]  /*0de0*/  HADD2.F32 R86, -RZ, R87.reuse.H0_H0 ;  /* 0x20000057ff567230 */ /* 0x100fe20000004100 */
[----:B------:R-:W-:Y:S01]  /*0df0*/  FMUL.FTZ R147, R130, R147 ;  /* 0x0000009382937220 */ /* 0x000fe20000410000 */
[----:B------:R-:W-:Y:S01]  /*0e00*/  HADD2.F32 R153, -RZ, R87.H1_H1 ;  /* 0x30000057ff997230 */ /* 0x000fe20000004100 */
[----:B------:R-:W-:Y:S01]  /*0e10*/  FADD.FTZ R69, R68, R73 ;  /* 0x0000004944457221 */ /* 0x000fe20000010000 */
[----:B------:R-:W-:-:S02]  /*0e20*/  HADD2.F32 R87, -RZ, R88.H0_H0 ;  /* 0x20000058ff577230 */ /* 0x000fc40000004100 */
[----:B------:R-:W-:Y:S01]  /*0e30*/  HADD2.F32 R154, -RZ, R88.H1_H1 ;  /* 0x30000058ff9a7230 */ /* 0x000fe20000004100 */
[----:B------:R-:W-:Y:S02]  /*0e40*/  FMUL.FTZ R88, R44, R70 ;  /* 0x000000462c587220 */ /* 0x000fe40000410000 */
[----:B------:R-:W-:Y:S02]  /*0e50*/  FMUL.FTZ R148, R130, R148 ;  /* 0x0000009482947220 */ /* 0x000fe40000410000 */
[----:B------:R-:W-:Y:S02]  /*0e60*/  FFMA.FTZ R71, R72, R73, R71 ;  /* 0x0000004948477223 */ /* 0x000fe40000010047 */
[----:B------:R-:W-:Y:S02]  /*0e70*/  FADD.FTZ R103, R74, R103 ;  /* 0x000000674a677221 */ /* 0x000fe40000010000 */
[-C--:B------:R-:W-:Y:S02]  /*0e80*/  FFMA.FTZ R104, R147, R74.reuse, R104 ;  /* 0x0000004a93687223 */ /* 0x080fe40000010068 */
[----:B------:R-:W-:-:S02]  /*0e90*/  FMUL.FTZ R74, R45, R74 ;  /* 0x0000004a2d4a7220 */ /* 0x000fc40000410000 */
[----:B------:R-:W-:Y:S01]  /*0ea0*/  FADD.FTZ R69, R69, R88 ;  /* 0x0000005845457221 */ /* 0x000fe20000010000 */
[----:B------:R-:W-:Y:S01]  /*0eb0*/  HADD2.F32 R75, -RZ, R75.H1_H1 ;  /* 0x3000004bff4b7230 */ /* 0x000fe20000004100 */
        /* <DEDUP_REMOVED lines=15> */
[----:B------:R-:W-:Y:S01]  /*0fb0*/  HADD2.F32 R149, -RZ, R85.H0_H0 ;  /* 0x20000055ff957230 */ /* 0x000fe20000004100 */
[----:B------:R-:W-:Y:S02]  /*0fc0*/  FFMA.FTZ R71, R132, R75, R71 ;  /* 0x0000004b84477223 */ /* 0x000fe40000010047 */
[----:B------:R-:W-:-:S02]  /*0fd0*/  FADD.FTZ R17, R150, R17 ;  /* 0x0000001196117221 */ /* 0x000fc40000010000 */
[----:B------:R-:W-:Y:S02]  /*0fe0*/  FMUL.FTZ R131, R130, R131 ;  /* 0x0000008382837220 */ /* 0x000fe40000410000 */
[-C--:B------:R-:W-:Y:S02]  /*0ff0*/  FFMA.FTZ R0, R83, R150.reuse, R0 ;  /* 0x0000009653007223 */ /* 0x080fe40000010000 */
[----:B------:R-:W-:Y:S02]  /*1000*/  FMUL.FTZ R150, R41, R150 ;  /* 0x0000009629967220 */ /* 0x000fe40000410000 */
[----:B------:R-:W-:Y:S01]  /*1010*/  FADD.FTZ R69, R68, R133 ;  /* 0x0000008544457221 */ /* 0x000fe20000010000 */
[----:B------:R-:W-:Y:S01]  /*1020*/  HADD2.F32 R85, -RZ, R85.H1_H1 ;  /* 0x30000055ff557230 */ /* 0x000fe20000004100 */
        /* <DEDUP_REMOVED lines=44> */
[----:B------:R-:W-:Y:S01]  /*12f0*/  HADD2.F32 R155, -RZ, R89.H0_H0 ;  /* 0x20000059ff9b7230 */ /* 0x000fe20000004100 */
[----:B------:R-:W-:-:S02]  /*1300*/  FFMA.FTZ R70, R137, R153, R70 ;  /* 0x0000009989467223 */ /* 0x000fc40000010046 */
[----:B------:R-:W-:Y:S02]  /*1310*/  FADD.FTZ R25, R154, R25 ;  /* 0x000000199a197221 */ /* 0x000fe40000010000 */
[----:B------:R-:W-:Y:S02]  /*1320*/  FFMA.FTZ R9, R139, R154, R9 ;  /* 0x0000009a8b097223 */ /* 0x000fe40000010009 */
[----:B------:R-:W-:Y:S02]  /*1330*/  FMUL.FTZ R140, R130, R140 ;  /* 0x0000008c828c7220 */ /* 0x000fe40000410000 */
[----:B------:R-:W-:Y:S02]  /*1340*/  FMUL.FTZ R154, R33, R154 ;  /* 0x0000009a219a7220 */ /* 0x000fe40000410000 */
[----:B------:R-:W-:Y:S01]  /*1350*/  FADD.FTZ R69, R68, R87 ;  /* 0x0000005744457221 */ /* 0x000fe20000010000 */
[----:B------:R-:W-:Y:S01]  /*1360*/  HADD2.F32 R156, -RZ, R89.H1_H1 ;  /* 0x30000059ff9c7230 */ /* 0x000fe20000004100 */
[----:B------:R-:W-:-:S02]  /*1370*/  FFMA.FTZ R68, R138, R87, R70 ;  /* 0x000000578a447223 */ /* 0x000fc40000010046 */
        /* <DEDUP_REMOVED lines=44> */
.L_x_5215:
        /* <DEDUP_REMOVED lines=18> */
.L_x_5216:
        /* <DEDUP_REMOVED lines=37> */
[--C-:B------:R-:W-:Y:S01]  /*19b0*/  @P0 HADD2.F32 R68, -RZ, R52.reuse.H0_H0 ;  /* 0x20000034ff440230 */ /* 0x100fe20000004100 */
[-CC-:B------:R-:W-:Y:S01]  /*19c0*/  FFMA.FTZ R132, R132, R70.reuse, R69.reuse ;  /* 0x0000004684847223 */ /* 0x180fe20000010045 */
[----:B------:R-:W-:Y:S01]  /*19d0*/  @P0 HADD2.F32 R77, -RZ, R52.H1_H1 ;  /* 0x30000034ff4d0230 */ /* 0x000fe20000004100 */
[----:B------:R-:W-:-:S02]  /*19e0*/  FFMA.FTZ R72, R72, R70, R69 ;  /* 0x0000004648487223 */ /* 0x000fc40000010045 */
[----:B------:R-:W-:Y:S02]  /*19f0*/  @P0 FADD.FTZ R71, R71, R68 ;  /* 0x0000004447470221 */ /* 0x000fe40000010000 */
[----:B------:R-:W-:Y:S02]  /*1a00*/  @P0 FADD.FTZ R80, R80, R77 ;  /* 0x0000004d50500221 */ /* 0x000fe40000010000 */
[-C--:B------:R-:W-:Y:S02]  /*1a10*/  FMUL.FTZ R68, R71, R125.reuse ;  /* 0x0000007d47447220 */ /* 0x080fe40000410000 */
[----:B------:R-:W-:Y:S02]  /*1a20*/  FMUL.FTZ R76, R80, R125 ;  /* 0x0000007d504c7220 */ /* 0x000fe40000410000 */
[----:B------:R-:W-:Y:S02]  /*1a30*/  FMUL.FTZ R68, R68, c[0x0][0x1e8] ;  /* 0x00007a0044447a20 */ /* 0x000fe40000410000 */
[----:B------:R-:W-:-:S02]  /*1a40*/  FMUL.FTZ R76, R76, c[0x0][0x1e8] ;  /* 0x00007a004c4c7a20 */ /* 0x000fc40000410000 */
[----:B------:R-:W-:Y:S01]  /*1a50*/  FADD.FTZ R163, R75, -R132 ;  /* 0x800000844ba37221 */ /* 0x000fe20000010000 */
[----:B------:R-:W-:Y:S01]  /*1a60*/  FSEL R68, R68, RZ, P6 ;  /* 0x000000ff44447208 */ /* 0x000fe20003000000 */
[----:B------:R-:W-:Y:S01]  /*1a70*/  @P0 HADD2.F32 R75, -RZ, R53.H0_H0 ;  /* 0x20000035ff4b0230 */ /* 0x000fe20000004100 */
[----:B------:R-:W-:Y:S01]  /*1a80*/  FSEL R79, R76, RZ, P5 ;  /* 0x000000ff4c4f7208 */ /* 0x000fe20002800000 */
[-CC-:B------:R-:W-:Y:S01]  /*1a90*/  FFMA.FTZ R159, R147, R70.reuse, R69.reuse ;  /* 0x00000046939f7223 */ /* 0x180fe20000010045 */
[----:B------:R-:W-:Y:S01]  /*1aa0*/  LOP3.LUT P6, RZ, R161, 0xff0000, RZ, 0xc0, !PT ;  /* 0x00ff0000a1ff7812 */ /* 0x000fe200078cc0ff */
[-CC-:B------:R-:W-:Y:S01]  /*1ab0*/  FFMA.FTZ R83, R83, R70.reuse, R69.reuse ;  /* 0x0000004653537223 */ /* 0x180fe20000010045 */
[----:B------:R-:W-:Y:S01]  /*1ac0*/  LOP3.LUT P5, RZ, R161, 0xff000000, RZ, 0xc0, !PT ;  /* 0xff000000a1ff7812 */ /* 0x000fe200078ac0ff */
[--C-:B------:R-:W-:Y:S01]  /*1ad0*/  FFMA.FTZ R161, R78, R70, R69.reuse ;  /* 0x000000464ea17223 */ /* 0x100fe20000010045 */
[----:B------:R-:W-:Y:S01]  /*1ae0*/  F2FP.PACK_AB R68, R79, R68 ;  /* 0x000000444f44723e */ /* 0x000fe200000000ff */
[----:B------:R-:W-:-:S02]  /*1af0*/  FFMA.FTZ R147, R146, R70, R69 ;  /* 0x0000004692937223 */ /* 0x000fc40000010045 */
[----:B------:R-:W-:Y:S02]  /*1b00*/  FADD.FTZ R161, R84, -R161 ;  /* 0x800000a154a17221 */ /* 0x000fe40000010000 */
[----:B------:R-:W-:Y:S02]  /*1b10*/  FFMA.FTZ R77, R148, R70, R69 ;  /* 0x00000046944d7223 */ /* 0x000fe40000010045 */
[----:B------:R-:W-:Y:S02]  /*1b20*/  FMUL.FTZ R84, R130, R161 ;  /* 0x000000a182547220 */ /* 0x000fe40000410000 */
[----:B------:R-:W-:Y:S02]  /*1b30*/  FADD.FTZ R73, R73, -R72 ;  /* 0x8000004849497221 */ /* 0x000fe40000010000 */
[----:B------:R-:W-:Y:S02]  /*1b40*/  @P0 FADD.FTZ R84, R84, R75 ;  /* 0x0000004b54540221 */ /* 0x000fe40000010000 */
[----:B------:R-:W-:Y:S01]  /*1b50*/  FADD.FTZ R75, R150, -R83 ;  /* 0x80000053964b7221 */ /* 0x000fe20000010000 */
[----:B------:R-:W-:Y:S01]  /*1b60*/  @P0 HADD2.F32 R83, -RZ, R53.H1_H1 ;  /* 0x30000035ff530230 */ /* 0x000fe20000004100 */
[----:B------:R-:W-:-:S02]  /*1b70*/  FMUL.FTZ R72, R84, R125 ;  /* 0x0000007d54487220 */ /* 0x000fc40000410000 */
[----:B------:R-:W-:Y:S02]  /*1b80*/  FADD.FTZ R147, R158, -R147 ;  /* 0x800000939e937221 */ /* 0x000fe40000010000 */
[----:B------:R-:W-:Y:S02]  /*1b90*/  FADD.FTZ R77, R88, -R77 ;  /* 0x8000004d584d7221 */ /* 0x000fe40000010000 */
[----:B------:R-:W-:Y:S01]  /*1ba0*/  FMUL.FTZ R158, R130, R73 ;  /* 0x00000049829e7220 */ /* 0x000fe20000410000 */
[----:B------:R-:W-:Y:S01]  /*1bb0*/  @P0 HADD2.F32 R73, -RZ, R54.H0_H0 ;  /* 0x20000036ff490230 */ /* 0x000fe20000004100 */
[----:B------:R-:W-:Y:S02]  /*1bc0*/  FMUL.FTZ R72, R72, c[0x0][0x1e8] ;  /* 0x00007a0048487a20 */ /* 0x000fe40000410000 */
[----:B------:R-:W-:Y:S01]  /*1bd0*/  FMUL.FTZ R164, R130, R77 ;  /* 0x0000004d82a47220 */ /* 0x000fe20000410000 */
[--C-:B------:R-:W-:Y:S01]  /*1be0*/  @P0 HADD2.F32 R77, -RZ, R55.reuse.H0_H0 ;  /* 0x20000037ff4d0230 */ /* 0x100fe20000004100 */
[----:B------:R-:W-:Y:S01]  /*1bf0*/  @P0 FADD.FTZ R158, R158, R83 ;  /* 0x000000539e9e0221 */ /* 0x000fe20000010000 */
[----:B------:R-:W-:Y:S01]  /*1c00*/  FSEL R146, R72, RZ, P4 ;  /* 0x000000ff48927208 */ /* 0x000fe20002000000 */
[----:B------:R-:W-:Y:S01]  /*1c10*/  FADD.FTZ R159, R74, -R159 ;  /* 0x8000009f4a9f7221 */ /* 0x000fe20000010000 */
[----:B------:R-:W-:Y:S01]  /*1c20*/  @P0 HADD2.F32 R83, -RZ, R55.H1_H1 ;  /* 0x30000037ff530230 */ /* 0x000fe20000004100 */
[----:B------:R-:W-:-:S02]  /*1c30*/  FFMA.FTZ R134, R134, R70, R69 ;  /* 0x0000004686867223 */ /* 0x000fc40000010045 */
[----:B------:R-:W-:Y:S01]  /*1c40*/  @P0 FADD.FTZ R164, R164, R73 ;  /* 0x00000049a4a40221 */ /* 0x000fe20000010000 */
[----:B------:R-:W-:Y:S01]  /*1c50*/  @P0 HADD2.F32 R73, -RZ, R54.H1_H1 ;  /* 0x30000036ff490230 */ /* 0x000fe20000004100 */
[----:B------:R-:W-:Y:S02]  /*1c60*/  FMUL.FTZ R72, R158, R125 ;  /* 0x0000007d9e487220 */ /* 0x000fe40000410000 */
[----:B------:R-:W-:Y:S02]  /*1c70*/  FMUL.FTZ R160, R130, R159 ;  /* 0x0000009f82a07220 */ /* 0x000fe40000410000 */
[----:B------:R-:W-:Y:S02]  /*1c80*/  FADD.FTZ R133, R133, -R134 ;  /* 0x8000008685857221 */ /* 0x000fe40000010000 */
[----:B------:R-:W-:Y:S02]  /*1c90*/  FMUL.FTZ R72, R72, c[0x0][0x1e8] ;  /* 0x00007a0048487a20 */ /* 0x000fe40000410000 */
[----:B------:R-:W-:Y:S01]  /*1ca0*/  @P0 FADD.FTZ R160, R160, R73 ;  /* 0x00000049a0a00221 */ /* 0x000fe20000010000 */
[----:B------:R-:W-:Y:S01]  /*1cb0*/  @P0 HADD2.F32 R73, -RZ, R56.H0_H0 ;  /* 0x20000038ff490230 */ /* 0x000fe20000004100 */
[----:B------:R-:W-:Y:S01]  /*1cc0*/  FFMA.FTZ R74, R131, R70, R69 ;  /* 0x00000046834a7223 */ /* 0x000fe20000010045 */
[----:B------:R-:W-:Y:S01]  /*1cd0*/  FSEL R131, R72, RZ, P1 ;  /* 0x000000ff48837208 */ /* 0x000fe20000800000 */
[C---:B------:R-:W-:Y:S01]  /*1ce0*/  FMUL.FTZ R88, R130.reuse, R133 ;  /* 0x0000008582587220 */ /* 0x040fe20000410000 */
[----:B------:R-:W-:Y:S01]  /*1cf0*/  ISETP.NE.U32.AND P1, PT, RZ, c[0x0][0x258], PT ;  /* 0x00009600ff007a0c */ /* 0x000fe20003f25070 */
[----:B------:R-:W-:-:S02]  /*1d00*/  FMUL.FTZ R162, R130, R147 ;  /* 0x0000009382a27220 */ /* 0x000fc40000410000 */
[----:B------:R-:W-:Y:S01]  /*1d10*/  FADD.FTZ R149, R149, -R74 ;  /* 0x8000004a95957221 */ /* 0x000fe20000010000 */
[----:B------:R-:W-:Y:S01]  /*1d20*/  MOV R74, R110 ;  /* 0x0000006e004a7202 */ /* 0x000fe20000000f00 */
[----:B------:R-:W-:Y:S01]  /*1d30*/  @P0 FADD.FTZ R88, R88, R73 ;  /* 0x0000004958580221 */ /* 0x000fe20000010000 */
[----:B------:R-:W-:Y:S01]  /*1d40*/  @P0 HADD2.F32 R73, -RZ, R56.H1_H1 ;  /* 0x30000038ff490230 */ /* 0x000fe20000004100 */
[----:B------:R-:W-:Y:S01]  /*1d50*/  FMUL.FTZ R150, R130, R163 ;  /* 0x000000a382967220 */ /* 0x000fe20000410000 */
[----:B------:R-:W-:Y:S01]  /*1d60*/  ISETP.NE.AND.EX P1, PT, RZ, c[0x0][0x25c], PT, P1 ;  /* 0x00009700ff007a0c */ /* 0x000fe20003f25310 */
[----:B------:R-:W-:Y:S01]  /*1d70*/  @P0 FADD.FTZ R162, R162, R77 ;  /* 0x0000004da2a20221 */ /* 0x000fe20000010000 */
[----:B------:R-:W-:Y:S01]  /*1d80*/  LOP3.LUT P4, RZ, R74, 0xff, RZ, 0xc0, !PT ;  /* 0x000000ff4aff7812 */ /* 0x000fe2000788c0ff */
[C---:B------:R-:W-:Y:S01]  /*1d90*/  FMUL.FTZ R132, R130.reuse, R75 ;  /* 0x0000004b82847220 */ /* 0x040fe20000410000 */
[----:B------:R-:W-:Y:S01]  /*1da0*/  @P0 HADD2.F32 R75, -RZ, R57.H0_H0 ;  /* 0x20000039ff4b0230 */ /* 0x000fe20000004100 */
[----:B------:R-:W-:-:S02]  /*1db0*/  FMUL.FTZ R134, R130, R149 ;  /* 0x0000009582867220 */ /* 0x000fc40000410000 */
[----:B------:R-:W-:Y:S02]  /*1dc0*/  @P0 FADD.FTZ R150, R150, R83 ;  /* 0x0000005396960221 */ /* 0x000fe40000010000 */
[-C--:B------:R-:W-:Y:S02]  /*1dd0*/  FMUL.FTZ R74, R162, R125.reuse ;  /* 0x0000007da24a7220 */ /* 0x080fe40000410000 */
[----:B------:R-:W-:Y:S02]  /*1de0*/  @P0 FADD.FTZ R132, R132, R73 ;  /* 0x0000004984840221 */ /* 0x000fe40000010000 */
[----:B------:R-:W-:Y:S01]  /*1df0*/  FMUL.FTZ R72, R164, R125 ;  /* 0x0000007da4487220 */ /* 0x000fe20000410000 */
[----:B------:R-:W-:Y:S01]  /*1e00*/  @P1 F2FP.PACK_AB R71, RZ, R71 ;  /* 0x00000047ff47123e */ /* 0x000fe200000000ff */
[-C--:B------:R-:W-:Y:S01]  /*1e10*/  FMUL.FTZ R73, R160, R125.reuse ;  /* 0x0000007da0497220 */ /* 0x080fe20000410000 */
[----:B------:R-:W-:Y:S01]  /*1e20*/  @P1 F2FP.PACK_AB R84, RZ, R84 ;  /* 0x00000054ff54123e */ /* 0x000fe200000000ff */
[----:B------:R-:W-:Y:S01]  /*1e30*/  @P0 FADD.FTZ R134, R134, R75 ;  /* 0x0000004b86860221 */ /* 0x000fe20000010000 */
[----:B------:R-:W-:Y:S01]  /*1e40*/  @P1 F2FP.PACK_AB R164, RZ, R164 ;  /* 0x000000a4ffa4123e */ /* 0x000fe200000000ff */
[----:B------:R-:W-:Y:S01]  /*1e50*/  FMUL.FTZ R74, R74, c[0x0][0x1e8] ;  /* 0x00007a004a4a7a20 */ /* 0x000fe20000410000 */
[----:B------:R-:W-:Y:S01]  /*1e60*/  @P1 F2FP.PACK_AB R162, RZ, R162 ;  /* 0x000000a2ffa2123e */ /* 0x000fe200000000ff */
[-C--:B------:R-:W-:Y:S01]  /*1e70*/  FMUL.FTZ R75, R150, R125.reuse ;  /* 0x0000007d964b7220 */ /* 0x080fe20000410000 */
[----:B------:R-:W-:Y:S01]  /*1e80*/  @P1 F2FP.PACK_AB R80, RZ, R80 ;  /* 0x00000050ff50123e */ /* 0x000fe200000000ff */
        /* <DEDUP_REMOVED lines=37> */
[----:B------:R-:W-:Y:S01]  /*20e0*/  @P0 HADD2.F32 R111, -RZ, R58.H1_H1 ;  /* 0x3000003aff6f0230 */ /* 0x000fe20000004100 */
[--C-:B------:R-:W-:Y:S01]  /*20f0*/  FFMA.FTZ R142, R142, R70, R69.reuse ;  /* 0x000000468e8e7223 */ /* 0x100fe20000010045 */
[----:B------:R-:W-:Y:S01]  /*2100*/  @P1 F2FP.PACK_AB R158, RZ, R158 ;  /* 0x0000009eff9e123e */ /* 0x000fe200000000ff */
[--C-:B------:R-:W-:Y:S01]  /*2110*/  FFMA.FTZ R143, R143, R70, R69.reuse ;  /* 0x000000468f8f7223 */ /* 0x100fe20000010045 */
[----:B------:R-:W-:Y:S01]  /*2120*/  @P1 F2FP.PACK_AB R160, RZ, R160 ;  /* 0x000000a0ffa0123e */ /* 0x000fe200000000ff */
[--C-:B------:R-:W-:Y:S01]  /*2130*/  FFMA.FTZ R144, R144, R70, R69.reuse ;  /* 0x0000004690907223 */ /* 0x100fe20000010045 */
[----:B------:R-:W-:Y:S01]  /*2140*/  @P1 F2FP.PACK_AB R150, RZ, R150 ;  /* 0x00000096ff96123e */ /* 0x000fe200000000ff */
[----:B------:R-:W-:Y:S01]  /*2150*/  FFMA.FTZ R70, R145, R70, R69 ;  /* 0x0000004691467223 */ /* 0x000fe20000010045 */
[----:B------:R-:W-:Y:S01]  /*2160*/  @P0 HADD2.F32 R69, -RZ, R57.H1_H1 ;  /* 0x30000039ff450230 */ /* 0x000fe20000004100 */
[----:B------:R-:W-:Y:S01]  /*2170*/  FMUL.FTZ R136, R130, R85 ;  /* 0x0000005582887220 */ /* 0x000fe20000410000 */
[----:B------:R-:W-:Y:S01]  /*2180*/  @P1 PRMT R64, R71, 0x7610, R64 ;  /* 0x0000761047401816 */ /* 0x000fe20000000040 */
[----:B------:R-:W-:Y:S01]  /*2190*/  FADD.FTZ R85, R87, -R138 ;  /* 0x8000008a57557221 */ /* 0x000fe20000010000 */
[----:B------:R-:W-:Y:S01]  /*21a0*/  @P1 PRMT R65, R84, 0x7610, R65 ;  /* 0x0000761054411816 */ /* 0x000fe20000000041 */
[----:B------:R-:W-:Y:S01]  /*21b0*/  @P0 FADD.FTZ R136, R136, R69 ;  /* 0x0000004588880221 */ /* 0x000fe20000010000 */
[----:B------:R-:W-:Y:S01]  /*21c0*/  @P1 PRMT R66, R164, 0x7610, R66 ;  /* 0x00007610a4421816 */ /* 0x000fe20000000042 */
[----:B------:R-:W-:Y:S01]  /*21d0*/  FADD.FTZ R69, R86, -R77 ;  /* 0x8000004d56457221 */ /* 0x000fe20000010000 */
[----:B------:R-:W-:Y:S01]  /*21e0*/  @P1 PRMT R67, R162, 0x7610, R67 ;  /* 0x00007610a2431816 */ /* 0x000fe20000000043 */
[----:B------:R-:W-:Y:S01]  /*21f0*/  FMUL.FTZ R77, R136, R125 ;  /* 0x0000007d884d7220 */ /* 0x000fe20000410000 */
[----:B------:R-:W-:Y:S01]  /*2200*/  @P1 PRMT R64, R64, 0x5410, R80 ;  /* 0x0000541040401816 */ /* 0x000fe20000000050 */
[----:B------:R-:W-:Y:S01]  /*2210*/  FMUL.FTZ R87, R130, R69 ;  /* 0x0000004582577220 */ /* 0x000fe20000410000 */
[--C-:B------:R-:W-:Y:S01]  /*2220*/  @P0 HADD2.F32 R69, -RZ, R60.reuse.H0_H0 ;  /* 0x2000003cff450230 */ /* 0x100fe20000004100 */
[----:B------:R-:W-:Y:S01]  /*2230*/  FMUL.FTZ R77, R77, c[0x0][0x1e8] ;  /* 0x00007a004d4d7a20 */ /* 0x000fe20000410000 */
[----:B------:R-:W-:Y:S01]  /*2240*/  @P1 PRMT R65, R65, 0x5410, R158 ;  /* 0x0000541041411816 */ /* 0x000fe2000000009e */
[----:B------:R-:W-:Y:S01]  /*2250*/  FADD.FTZ R151, R151, -R82 ;  /* 0x8000005297977221 */ /* 0x000fe20000010000 */
[----:B------:R-:W-:Y:S01]  /*2260*/  MOV R82, R112 ;  /* 0x0000007000527202 */ /* 0x000fe20000000f00 */
[----:B------:R-:W-:Y:S01]  /*2270*/  FADD.FTZ R135, R152, -R135 ;  /* 0x8000008798877221 */ /* 0x000fe20000010000 */
[----:B------:R-:W-:Y:S01]  /*2280*/  FSEL R81, R77, RZ, P6 ;  /* 0x000000ff4d517208 */ /* 0x000fe20003000000 */
[----:B------:R-:W-:Y:S01]  /*2290*/  FADD.FTZ R153, R153, -R76 ;  /* 0x8000004c99997221 */ /* 0x000fe20000010000 */
[----:B------:R-:W-:Y:S01]  /*22a0*/  @P1 IADD3 R76, P6, R128, c[0x0][0x258], RZ ;  /* 0x00009600804c1a10 */ /* 0x000fe20007fde0ff */
[----:B------:R-:W-:Y:S01]  /*22b0*/  FMUL.FTZ R86, R130, R85 ;  /* 0x0000005582567220 */ /* 0x000fe20000410000 */
[----:B------:R-:W-:Y:S01]  /*22c0*/  @P0 HADD2.F32 R85, -RZ, R60.H1_H1 ;  /* 0x3000003cff550230 */ /* 0x000fe20000004100 */
[----:B------:R-:W-:Y:S01]  /*22d0*/  FADD.FTZ R137, R91, -R70 ;  /* 0x800000465b897221 */ /* 0x000fe20000010000 */
[----:B------:R-:W-:Y:S01]  /*22e0*/  @P0 HADD2.F32 R91, -RZ, R58.H0_H0 ;  /* 0x2000003aff5b0230 */ /* 0x000fe20000004100 */
[----:B------:R-:W-:Y:S01]  /*22f0*/  FADD.FTZ R155, R155, -R140 ;  /* 0x8000008c9b9b7221 */ /* 0x000fe20000010000 */
[----:B------:R-:W-:Y:S01]  /*2300*/  @P1 IADD3.X R77, R129, c[0x0][0x25c], RZ, P6, !PT ;  /* 0x00009700814d1a10 */ /* 0x000fe200037fe4ff */
[----:B------:R-:W-:Y:S01]  /*2310*/  FADD.FTZ R127, R89, -R142 ;  /* 0x8000008e597f7221 */ /* 0x000fe20000010000 */
[--C-:B------:R-:W-:Y:S01]  /*2320*/  @P0 HADD2.F32 R70, -RZ, R59.reuse.H0_H0 ;  /* 0x2000003bff460230 */ /* 0x100fe20000004100 */
[----:B------:R-:W-:Y:S01]  /*2330*/  FADD.FTZ R143, R90, -R143 ;  /* 0x8000008f5a8f7221 */ /* 0x000fe20000010000 */
[----:B------:R-:W-:Y:S01]  /*2340*/  IADD3 R128, P6, R128, c[0x0][0x248], RZ ;  /* 0x0000920080807a10 */ /* 0x000fe20007fde0ff */
[----:B------:R-:W-:Y:S01]  /*2350*/  FMUL.FTZ R90, R130, R151 ;  /* 0x00000097825a7220 */ /* 0x000fe20000410000 */
[----:B------:R-:W-:Y:S01]  /*2360*/  @P1 PRMT R66, R66, 0x5410, R160 ;  /* 0x0000541042421816 */ /* 0x000fe200000000a0 */
[----:B------:R-:W-:Y:S01]  /*2370*/  FMUL.FTZ R140, R130, R135 ;  /* 0x00000087828c7220 */ /* 0x000fe20000410000 */
[----:B------:R-:W-:Y:S01]  /*2380*/  IADD3.X R129, R129, c[0x0][0x24c], RZ, P6, !PT ;  /* 0x0000930081817a10 */ /* 0x000fe200037fe4ff */
[----:B------:R-:W-:Y:S01]  /*2390*/  @P0 FADD.FTZ R86, R86, R69 ;  /* 0x0000004556560221 */ /* 0x000fe20000010000 */
[----:B------:R-:W-:Y:S01]  /*23a0*/  @P0 HADD2.F32 R69, -RZ, R62.H0_H0 ;  /* 0x2000003eff450230 */ /* 0x000fe20000004100 */
[----:B------:R-:W-:Y:S01]  /*23b0*/  FADD.FTZ R141, R156, -R141 ;  /* 0x8000008d9c8d7221 */ /* 0x000fe20000010000 */
[----:B------:R-:W-:Y:S01]  /*23c0*/  LOP3.LUT P6, RZ, R82, 0xff, RZ, 0xc0, !PT ;  /* 0x000000ff52ff7812 */ /* 0x000fe200078cc0ff */
[----:B------:R-:W-:Y:S01]  /*23d0*/  FMUL.FTZ R142, R130, R127 ;  /* 0x0000007f828e7220 */ /* 0x000fe20000410000 */
[----:B------:R-:W-:Y:S01]  /*23e0*/  @P0 HADD2.F32 R82, -RZ, R59.H1_H1 ;  /* 0x3000003bff520230 */ /* 0x000fe20000004100 */
[----:B------:R-:W-:Y:S01]  /*23f0*/  @P0 FADD.FTZ R90, R90, R91 ;  /* 0x0000005b5a5a0221 */ /* 0x000fe20000010000 */
[--C-:B------:R-:W-:Y:S01]  /*2400*/  @P0 HADD2.F32 R91, -RZ, R61.reuse.H0_H0 ;  /* 0x2000003dff5b0230 */ /* 0x100fe20000004100 */
[----:B------:R-:W-:Y:S01]  /*2410*/  @P0 FADD.FTZ R140, R140, R111 ;  /* 0x0000006f8c8c0221 */ /* 0x000fe20000010000 */
[----:B------:R-:W-:Y:S01]  /*2420*/  @P0 HADD2.F32 R111, -RZ, R61.H1_H1 ;  /* 0x3000003dff6f0230 */ /* 0x000fe20000004100 */
[----:B------:R-:W-:Y:S01]  /*2430*/  FADD.FTZ R139, R154, -R139 ;  /* 0x8000008b9a8b7221 */ /* 0x000fe20000010000 */
[----:B------:R-:W-:Y:S01]  /*2440*/  @P1 PRMT R67, R67, 0x5410, R150 ;  /* 0x0000541043431816 */ /* 0x000fe20000000096 */
[C---:B------:R-:W-:Y:S01]  /*2450*/  FMUL.FTZ R152, R130.reuse, R155 ;  /* 0x0000009b82987220 */ /* 0x040fe20000410000 */
[----:B------:R-:W-:Y:S01]  /*2460*/  @P1 F2FP.PACK_AB R88, RZ, R88 ;  /* 0x00000058ff58123e */ /* 0x000fe200000000ff */
[----:B------:R-:W-:Y:S01]  /*2470*/  FMUL.FTZ R154, R130, R141 ;  /* 0x0000008d829a7220 */ /* 0x000fe20000410000 */
[----:B------:R-:W-:Y:S01]  /*2480*/  @P1 F2FP.PACK_AB R134, RZ, R134 ;  /* 0x00000086ff86123e */ /* 0x000fe200000000ff */
[----:B------:R-:W-:Y:S01]  /*2490*/  FADD.FTZ R157, R157, -R144 ;  /* 0x800000909d9d7221 */ /* 0x000fe20000010000 */
[----:B------:R0:W-:Y:S01]  /*24a0*/  @P1 STG.E.128 [R74.64], R64 ;  /* 0x000000404a001986 */ /* 0x0001e2000c101d04 */
[----:B------:R-:W-:Y:S01]  /*24b0*/  @P0 FADD.FTZ R87, R87, R70 ;  /* 0x0000004657570221 */ /* 0x000fe20000010000 */
[----:B------:R-:W-:Y:S01]  /*24c0*/  @P1 F2FP.PACK_AB R132, RZ, R132 ;  /* 0x00000084ff84123e */ /* 0x000fe200000000ff */
[----:B------:R-:W-:Y:S01]  /*24d0*/  @P0 FADD.FTZ R142, R142, R69 ;  /* 0x000000458e8e0221 */ /* 0x000fe20000010000 */
[----:B------:R-:W-:Y:S01]  /*24e0*/  @P1 F2FP.PACK_AB R136, RZ, R136 ;  /* 0x00000088ff88123e */ /* 0x000fe200000000ff */
[-C--:B------:R-:W-:Y:S01]  /*24f0*/  FMUL.FTZ R69, R90, R125.reuse ;  /* 0x0000007d5a457220 */ /* 0x080fe20000410000 */
[----:B------:R-:W-:Y:S01]  /*2500*/  @P1 F2FP.PACK_AB R90, RZ, R90 ;  /* 0x0000005aff5a123e */ /* 0x000fe200000000ff */
[----:B------:R-:W-:Y:S01]  /*2510*/  FMUL.FTZ R70, R140, R125 ;  /* 0x0000007d8c467220 */ /* 0x000fe20000410000 */
[----:B------:R-:W-:Y:S01]  /*2520*/  @P1 F2FP.PACK_AB R140, RZ, R140 ;  /* 0x0000008cff8c123e */ /* 0x000fe200000000ff */
[----:B------:R-:W-:Y:S01]  /*2530*/  FMUL.FTZ R89, R130, R153 ;  /* 0x0000009982597220 */ /* 0x000fe20000410000 */
[----:B------:R-:W-:Y:S01]  /*2540*/  F2FP.PACK_AB R71, R126, R147 ;  /* 0x000000937e47723e */ /* 0x000fe200000000ff */
[----:B------:R-:W-:Y:S01]  /*2550*/  @P0 FADD.FTZ R152, R152, R91 ;  /* 0x0000005b98980221 */ /* 0x000fe20000010000 */
[--C-:B------:R-:W-:Y:S01]  /*2560*/  @P0 HADD2.F32 R91, -RZ, R63.reuse.H0_H0 ;  /* 0x2000003fff5b0230 */ /* 0x100fe20000004100 */
[----:B------:R-:W-:Y:S01]  /*2570*/  @P0 FADD.FTZ R154, R154, R111 ;  /* 0x0000006f9a9a0221 */ /* 0x000fe20000010000 */
[----:B------:R-:W-:Y:S01]  /*2580*/  @P0 HADD2.F32 R111, -RZ, R63.H1_H1 ;  /* 0x3000003fff6f0230 */ /* 0x000fe20000004100 */
[----:B------:R-:W-:-:S02]  /*2590*/  FMUL.FTZ R138, R130, R139 ;  /* 0x0000008b828a7220 */ /* 0x000fc40000410000 */
[----:B------:R-:W-:Y:S01]  /*25a0*/  FMUL.FTZ R144, R130, R143 ;  /* 0x0000008f82907220 */ /* 0x000fe20000410000 */
[----:B0-----:R-:W-:Y:S01]  /*25b0*/  @P1 PRMT R64, R88, 0x7610, R64 ;  /* 0x0000761058401816 */ /* 0x001fe20000000040 */
[----:B------:R-:W-:Y:S01]  /*25c0*/  FMUL.FTZ R156, R130, R157 ;  /* 0x0000009d829c7220 */ /* 0x000fe20000410000 */
[----:B------:R-:W-:Y:S01]  /*25d0*/  @P1 PRMT R65, R134, 0x7610, R65 ;  /* 0x0000761086411816 */ /* 0x000fe20000000041 */
[----:B------:R-:W-:Y:S01]  /*25e0*/  FMUL.FTZ R130, R130, R137 ;  /* 0x0000008982827220 */ /* 0x000fe20000410000 */
[----:B------:R-:W-:Y:S01]  /*25f0*/  @P1 PRMT R66, R90, 0x7610, R66 ;  /* 0x000076105a421816 */ /* 0x000fe20000000042 */
[----:B------:R-:W-:Y:S01]  /*2600*/  FMUL.FTZ R69, R69, c[0x0][0x1e8] ;  /* 0x00007a0045457a20 */ /* 0x000fe20000410000 */
[----:B------:R-:W-:Y:S01]  /*2610*/  @P1 PRMT R64, R64, 0x5410, R132 ;  /* 0x0000541040401816 */ /* 0x000fe20000000084 */
[----:B------:R-:W-:Y:S01]  /*2620*/  FMUL.FTZ R70, R70, c[0x0][0x1e8] ;  /* 0x00007a0046467a20 */ /* 0x000fe20000410000 */
[----:B------:R-:W-:Y:S01]  /*2630*/  @P1 PRMT R65, R65, 0x5410, R136 ;  /* 0x0000541041411816 */ /* 0x000fe20000000088 */
[----:B------:R-:W-:Y:S01]  /*2640*/  @P0 FADD.FTZ R89, R89, R82 ;  /* 0x0000005259590221 */ /* 0x000fe20000010000 */
[----:B------:R-:W-:Y:S01]  /*2650*/  @P1 PRMT R66, R66, 0x5410, R140 ;  /* 0x0000541042421816 */ /* 0x000fe2000000008c */
[----:B------:R-:W-:Y:S01]  /*2660*/  @P0 FADD.FTZ R156, R156, R91 ;  /* 0x0000005b9c9c0221 */ /* 0x000fe20000010000 */
[----:B------:R-:W-:Y:S01]  /*2670*/  FSEL R91, R70, RZ, P4 ;  /* 0x000000ff465b7208 */ /* 0x000fe20002000000 */
[----:B------:R-:W-:Y:S01]  /*2680*/  @P0 FADD.FTZ R130, R130, R111 ;  /* 0x0000006f82820221 */ /* 0x000fe20000010000 */
[----:B------:R-:W-:Y:S01]  /*2690*/  FSEL R111, R69, RZ, P3 ;  /* 0x000000ff456f7208 */ /* 0x000fe20001800000 */
[----:B------:R-:W-:Y:S01]  /*26a0*/  FMUL.FTZ R82, R87, R125 ;  /* 0x0000007d57527220 */ /* 0x000fe20000410000 */
[----:B------:R-:W-:Y:S01]  /*26b0*/  @P1 F2FP.PACK_AB R87, RZ, R87 ;  /* 0x00000057ff57123e */ /* 0x000fe200000000ff */
[----:B------:R-:W-:Y:S01]  /*26c0*/  FMUL.FTZ R69, R89, R125 ;  /* 0x0000007d59457220 */ /* 0x000fe20000410000 */
[----:B------:R-:W-:Y:S01]  /*26d0*/  @P1 F2FP.PACK_AB R89, RZ, R89 ;  /* 0x00000059ff59123e */ /* 0x000fe200000000ff */
[-C--:B------:R-:W-:Y:S01]  /*26e0*/  FMUL.FTZ R70, R86, R125.reuse ;  /* 0x0000007d56467220 */ /* 0x080fe20000410000 */
[----:B------:R-:W-:Y:S01]  /*26f0*/  @P1 PRMT R67, R87, 0x7610, R67 ;  /* 0x0000761057431816 */ /* 0x000fe20000000043 */
[----:B------:R-:W-:Y:S01]  /*2700*/  @P0 FADD.FTZ R138, R138, R85 ;  /* 0x000000558a8a0221 */ /* 0x000fe20000010000 */
[----:B------:R-:W-:Y:S01]  /*2710*/  @P0 HADD2.F32 R85, -RZ, R62.H1_H1 ;  /* 0x3000003eff550230 */ /* 0x000fe20000004100 */
[----:B------:R-:W-:Y:S01]  /*2720*/  FMUL.FTZ R82, R82, c[0x0][0x1e8] ;  /* 0x00007a0052527a20 */ /* 0x000fe20000410000 */
[----:B------:R-:W-:Y:S01]  /*2730*/  LOP3.LUT P3, RZ, R112, 0xff0000, RZ, 0xc0, !PT ;  /* 0x00ff000070ff7812 */ /* 0x000fe2000786c0ff */
[----:B------:R-:W-:Y:S01]  /*2740*/  FMUL.FTZ R69, R69, c[0x0][0x1e8] ;  /* 0x00007a0045457a20 */ /* 0x000fe20000410000 */
[----:B------:R-:W-:Y:S01]  /*2750*/  @P1 PRMT R67, R67, 0x5410, R89 ;  /* 0x0000541043431816 */ /* 0x000fe20000000059 */
        /* <DEDUP_REMOVED lines=9> */
[----:B------:R-:W-:Y:S02]  /*27f0*/  F2FP.PACK_AB R70, R133, R148 ;  /* 0x000000948546723e */ /* 0x000fe400000000ff */
[----:B------:R-:W-:Y:S02]  /*2800*/  F2FP.PACK_AB R69, R131, R146 ;  /* 0x000000928345723e */ /* 0x000fe400000000ff */
[----:B------:R-:W-:Y:S01]  /*2810*/  @P1 F2FP.PACK_AB R75, RZ, R154 ;  /* 0x0000009aff4b123e */ /* 0x000fe200000000ff */
[-C--:B------:R-:W-:Y:S01]  /*2820*/  FMUL.FTZ R154, R154, R125.reuse ;  /* 0x0000007d9a9a7220 */ /* 0x080fe20000410000 */
[----:B------:R-:W-:Y:S01]  /*2830*/  @P1 F2FP.PACK_AB R74, RZ, R156 ;  /* 0x0000009cff4a123e */ /* 0x000fe200000000ff */
[----:B------:R0:W-:Y:S01]  /*2840*/  STG.E.128 [R72.64], R68 ;  /* 0x0000004448007986 */ /* 0x0001e2000c101d04 */
[----:B------:R-:W-:Y:S01]  /*2850*/  FMUL.FTZ R156, R156, R125 ;  /* 0x0000007d9c9c7220 */ /* 0x000fe20000410000 */
[----:B------:R-:W-:Y:S01]  /*2860*/  FSEL R85, R85, RZ, P3 ;  /* 0x000000ff55557208 */ /* 0x000fe20001800000 */
[----:B------:R-:W-:Y:S01]  /*2870*/  FMUL.FTZ R154, R154, c[0x0][0x1e8] ;  /* 0x00007a009a9a7a20 */ /* 0x000fe20000410000 */
[----:B------:R1:W-:Y:S01]  /*2880*/  @P1 STG.E.128 [R76.64], R64 ;  /* 0x000000404c001986 */ /* 0x0003e2000c101d04 */
[----:B------:R-:W-:Y:S01]  /*2890*/  @P1 F2FP.PACK_AB R86, RZ, R86 ;  /* 0x00000056ff56123e */ /* 0x000fe200000000ff */
[----:B------:R-:W-:Y:S01]  /*28a0*/  FMUL.FTZ R156, R156, c[0x0][0x1e8] ;  /* 0x00007a009c9c7a20 */ /* 0x000fe20000410000 */
[----:B------:R-:W-:-:S02]  /*28b0*/  LOP3.LUT P5, RZ, R113, 0xff, RZ, 0xc0, !PT ;  /* 0x000000ff71ff7812 */ /* 0x000fc400078ac0ff */
[C---:B------:R-:W-:Y:S02]  /*28c0*/  LOP3.LUT P4, RZ, R113.reuse, 0xff00, RZ, 0xc0, !PT ;  /* 0x0000ff0071ff7812 */ /* 0x040fe4000788c0ff */
[C---:B------:R-:W-:Y:S02]  /*28d0*/  LOP3.LUT P6, RZ, R113.reuse, 0xff0000, RZ, 0xc0, !PT ;  /* 0x00ff000071ff7812 */ /* 0x040fe400078cc0ff */
[----:B------:R-:W-:Y:S02]  /*28e0*/  LOP3.LUT P3, RZ, R113, 0xff000000, RZ, 0xc0, !PT ;  /* 0xff00000071ff7812 */ /* 0x000fe4000786c0ff */
[----:B------:R-:W-:Y:S02]  /*28f0*/  @P1 F2FP.PACK_AB R152, RZ, R152 ;  /* 0x00000098ff98123e */ /* 0x000fe400000000ff */
[----:B------:R-:W-:Y:S02]  /*2900*/  FSEL R154, R154, RZ, P2 ;  /* 0x000000ff9a9a7208 */ /* 0x000fe40001000000 */
[----:B0-----:R-:W-:Y:S01]  /*2910*/  @P1 F2FP.PACK_AB R73, RZ, R138 ;  /* 0x0000008aff49123e */ /* 0x001fe200000000ff */
[-C--:B------:R-:W-:Y:S01]  /*2920*/  FMUL.FTZ R138, R138, R125.reuse ;  /* 0x0000007d8a8a7220 */ /* 0x080fe20000410000 */
[----:B------:R-:W-:Y:S01]  /*2930*/  @P1 F2FP.PACK_AB R72, RZ, R142 ;  /* 0x0000008eff48123e */ /* 0x000fe200000000ff */
[-C--:B------:R-:W-:Y:S01]  /*2940*/  FMUL.FTZ R142, R142, R125.reuse ;  /* 0x0000007d8e8e7220 */ /* 0x080fe20000410000 */
[----:B-1----:R-:W-:Y:S01]  /*2950*/  @P1 F2FP.PACK_AB R77, RZ, R144 ;  /* 0x00000090ff4d123e */ /* 0x002fe200000000ff */
[----:B------:R-:W-:Y:S01]  /*2960*/  FMUL.FTZ R144, R144, R125 ;  /* 0x0000007d90907220 */ /* 0x000fe20000410000 */
[----:B------:R-:W-:Y:S01]  /*2970*/  F2FP.PACK_AB R71, R112, R127 ;  /* 0x0000007f7047723e */ /* 0x000fe200000000ff */
[----:B------:R-:W-:Y:S01]  /*2980*/  FMUL.FTZ R125, R130, R125 ;  /* 0x0000007d827d7220 */ /* 0x000fe20000410000 */
[----:B------:R-:W-:Y:S01]  /*2990*/  F2FP.PACK_AB R70, R91, R111 ;  /* 0x0000006f5b46723e */ /* 0x000fe200000000ff */
[----:B------:R-:W-:Y:S01]  /*29a0*/  FMUL.FTZ R138, R138, c[0x0][0x1e8] ;  /* 0x00007a008a8a7a20 */ /* 0x000fe20000410000 */
[----:B------:R-:W-:Y:S01]  /*29b0*/  F2FP.PACK_AB R69, R81, R110 ;  /* 0x0000006e5145723e */ /* 0x000fe200000000ff */
[----:B------:R-:W-:Y:S01]  /*29c0*/  FMUL.FTZ R142, R142, c[0x0][0x1e8] ;  /* 0x00007a008e8e7a20 */ /* 0x000fe20000410000 */
[----:B------:R-:W-:Y:S01]  /*29d0*/  F2FP.PACK_AB R68, R83, R78 ;  /* 0x0000004e5344723e */ /* 0x000fe200000000ff */
[----:B------:R-:W-:Y:S01]  /*29e0*/  FMUL.FTZ R125, R125, c[0x0][0x1e8] ;  /* 0x00007a007d7d7a20 */ /* 0x000fe20000410000 */
[----:B------:R-:W-:Y:S01]  /*29f0*/  FSEL R79, R138, RZ, P0 ;  /* 0x000000ff8a4f7208 */ /* 0x000fe20000000000 */
[----:B------:R-:W-:Y:S01]  /*2a00*/  FMUL.FTZ R144, R144, c[0x0][0x1e8] ;  /* 0x00007a0090907a20 */ /* 0x000fe20000410000 */
[----:B------:R-:W-:Y:S01]  /*2a10*/  @P1 PRMT R64, R86, 0x7610, R64 ;  /* 0x0000761056401816 */ /* 0x000fe20000000040 */
[----:B------:R0:W-:Y:S01]  /*2a20*/  STG.E.128 [R128.64], R68 ;  /* 0x0000004480007986 */ /* 0x0001e2000c101d04 */
[----:B------:R-:W-:-:S02]  /*2a30*/  @P1 PRMT R66, R72, 0x7610, R66 ;  /* 0x0000761048421816 */ /* 0x000fc40000000042 */
[----:B------:R-:W-:Y:S02]  /*2a40*/  @P1 F2FP.PACK_AB R130, RZ, R130 ;  /* 0x00000082ff82123e */ /* 0x000fe400000000ff */
[----:B------:R-:W-:Y:S02]  /*2a50*/  @P1 PRMT R65, R152, 0x7610, R65 ;  /* 0x0000761098411816 */ /* 0x000fe40000000041 */
[C---:B------:R-:W-:Y:S02]  /*2a60*/  @P1 IADD3 R72, P0, R119.reuse, c[0x0][0x258], RZ ;  /* 0x0000960077481a10 */ /* 0x040fe40007f1e0ff */
[----:B------:R-:W-:Y:S02]  /*2a70*/  @P1 PRMT R67, R74, 0x7610, R67 ;  /* 0x000076104a431816 */ /* 0x000fe40000000043 */
[----:B------:R-:W-:Y:S02]  /*2a80*/  IADD3 R74, P2, R119, c[0x0][0x248], RZ ;  /* 0x00009200774a7a10 */ /* 0x000fe40007f5e0ff */
[----:B------:R-:W-:-:S02]  /*2a90*/  @P1 PRMT R64, R64, 0x5410, R73 ;  /* 0x0000541040401816 */ /* 0x000fc40000000049 */
[----:B------:R-:W-:Y:S02]  /*2aa0*/  @P1 IADD3.X R73, R118, c[0x0][0x25c], RZ, P0, !PT ;  /* 0x0000970076491a10 */ /* 0x000fe400007fe4ff */
[----:B------:R-:W-:Y:S02]  /*2ab0*/  @P1 PRMT R65, R65, 0x5410, R75 ;  /* 0x0000541041411816 */ /* 0x000fe4000000004b */
[----:B0-----:R-:W-:Y:S02]  /*2ac0*/  FSEL R70, R142, RZ, P5 ;  /* 0x000000ff8e467208 */ /* 0x001fe40002800000 */
[----:B------:R-:W-:Y:S02]  /*2ad0*/  FSEL R71, R156, RZ, P6 ;  /* 0x000000ff9c477208 */ /* 0x000fe40003000000 */
[----:B------:R-:W-:Y:S02]  /*2ae0*/  FSEL R68, R125, RZ, P3 ;  /* 0x000000ff7d447208 */ /* 0x000fe40001800000 */
[----:B------:R-:W-:-:S02]  /*2af0*/  FSEL R69, R144, RZ, P4 ;  /* 0x000000ff90457208 */ /* 0x000fc40002000000 */
[----:B------:R-:W-:Y:S02]  /*2b00*/  F2FP.PACK_AB R71, R68, R71 ;  /* 0x000000474447723e */ /* 0x000fe400000000ff */
[----:B------:R-:W-:Y:S02]  /*2b10*/  F2FP.PACK_AB R70, R69, R70 ;  /* 0x000000464546723e */ /* 0x000fe400000000ff */
[----:B------:R-:W-:Y:S02]  /*2b20*/  @P1 PRMT R66, R66, 0x5410, R77 ;  /* 0x0000541042421816 */ /* 0x000fe4000000004d */
[----:B------:R-:W-:Y:S02]  /*2b30*/  @P1 PRMT R67, R67, 0x5410, R130 ;  /* 0x0000541043431816 */ /* 0x000fe40000000082 */
[----:B------:R-:W-:Y:S02]  /*2b40*/  F2FP.PACK_AB R69, R154, R85 ;  /* 0x000000559a45723e */ /* 0x000fe400000000ff */
[----:B------:R-:W-:Y:S01]  /*2b50*/  F2FP.PACK_AB R68, R79, R82 ;  /* 0x000000524f44723e */ /* 0x000fe200000000ff */
[----:B------:R0:W-:Y:S01]  /*2b60*/  @P1 STG.E.128 [R72.64], R64 ;  /* 0x0000004048001986 */ /* 0x0001e2000c101d04 */
[----:B------:R-:W-:-:S02]  /*2b70*/  IADD3.X R75, R118, c[0x0][0x24c], RZ, P2, !PT ;  /* 0x00009300764b7a10 */ /* 0x000fc400017fe4ff */
[----:B------:R-:W-:Y:S02]  /*2b80*/  ISETP.GE.AND P0, PT, R124, c[0x0][0x164], PT ;  /* 0x000059007c007a0c */ /* 0x000fe40003f06270 */
[----:B------:R-:W-:Y:S01]  /*2b90*/  LOP3.LUT P1, RZ, R120, 0xff, RZ, 0xc0, !PT ;  /* 0x000000ff78ff7812 */ /* 0x000fe2000782c0ff */
[----:B------:R0:W-:Y:S03]  /*2ba0*/  STG.E.128 [R74.64], R68 ;  /* 0x000000444a007986 */ /* 0x0001e6000c101d04 */
[----:B------:R-:W-:-:S07]  /*2bb0*/  SEL R120, RZ, 0x1, P1 ;  /* 0x00000001ff787807 */ /* 0x000fce0000800000 */
[----:B0-----:R-:W-:Y:S01]  /*2bc0*/  @P0 CALL.REL.NOINC `(.L_x_5213) ;  /* 0x0000001000000944 */ /* 0x001fe20003c00000 */
[----:B------:R-:W-:Y:S05]  /*2bd0*/  BRA `(.L_x_5214) ;  /* 0xffffd89000007947 */ /* 0x000fea000383ffff */
.L_x_5213:
        /* <DEDUP_REMOVED lines=38> */
.L_x_5210:
        /* <DEDUP_REMOVED lines=20> */
.L_x_5211:
[----:B------:R-:W-:Y:S01]  /*2f80*/  HFMA2.MMA R162, -RZ, RZ, 0, 9.5367431640625e-07 ;  /* 0x00000010ffa27435 */ /* 0x000fe200000001ff */
[----:B------:R-:W-:-:S02]  /*2f90*/  MOV R163, R68 ;  /* 0x0000004400a37202 */ /* 0x000fc40000000f00 */
[----:B------:R-:W-:Y:S02]  /*2fa0*/  MOV R71, 0x1f ;  /* 0x0000001f00477802 */ /* 0x000fe40000000f00 */
[----:B------:R-:W-:Y:S02]  /*2fb0*/  MOV R69, 0xffffffff ;  /* 0xffffffff00457802 */ /* 0x000fe40000000f00 */
[----:B------:R-:W-:Y:S02]  /*2fc0*/  MOV R164, 0x2fe0 ;  /* 0x00002fe000a47802 */ /* 0x000fe40000000f00 */
[----:B-----5:R-:W-:Y:S05]  /*2fd0*/  CALL.REL.NOINC `($__internal_109_$__cuda_sm70_shflsync_down_p) ;  /* 0x0000046000007944 */ /* 0x020fea0003c00000 */
[----:B-1----:R-:W-:Y:S01]  /*2fe0*/  MOV R165, R71 ;  /* 0x0000004700a57202 */ /* 0x002fe20000000f00 */
[----:B------:R-:W-:Y:S05]  /*2ff0*/  BRA `(.L_x_5215) ;  /* 0xffffe64000007947 */ /* 0x000fea000383ffff */
.L_x_5212:
[----:B------:R-:W-:Y:S01]  /*3000*/  HFMA2.MMA R162, -RZ, RZ, 0, 9.5367431640625e-07 ;  /* 0x00000010ffa27435 */ /* 0x000fe200000001ff */
[----:B------:R-:W-:Y:S02]  /*3010*/  MOV R163, R70 ;  /* 0x0000004600a37202 */ /* 0x000fe40000000f00 */
[----:B------:R-:W-:Y:S02]  /*3020*/  MOV R71, 0x1f ;  /* 0x0000001f00477802 */ /* 0x000fe40000000f00 */
[----:B------:R-:W-:-:S02]  /*3030*/  MOV R69, 0xffffffff ;  /* 0xffffffff00457802 */ /* 0x000fc40000000f00 */
[----:B------:R-:W-:Y:S02]  /*3040*/  MOV R164, 0x3060 ;  /* 0x0000306000a47802 */ /* 0x000fe40000000f00 */
[----:B01---5:R-:W-:Y:S05]  /*3050*/  CALL.REL.NOINC `($__internal_109_$__cuda_sm70_shflsync_down_p) ;  /* 0x000003e000007944 */ /* 0x023fea0003c00000 */
[----:B------:R-:W-:Y:S01]  /*3060*/  FADD.FTZ R68, R68, R165 ;  /* 0x000000a544447221 */ /* 0x000fe20000010000 */
[----:B------:R-:W-:Y:S01]  /*3070*/  HFMA2.MMA R162, -RZ, RZ, 0, 4.76837158203125e-07 ;  /* 0x00000008ffa27435 */ /* 0x000fe200000001ff */
[----:B-1----:R-:W-:Y:S01]  /*3080*/  FADD.FTZ R70, R70, R71 ;  /* 0x0000004746467221 */ /* 0x002fe20000010000 */
[----:B------:R-:W-:Y:S02]  /*3090*/  MOV R71, 0x1f ;  /* 0x0000001f00477802 */ /* 0x000fe40000000f00 */
[----:B------:R-:W-:Y:S02]  /*30a0*/  MOV R69, 0xffffffff ;  /* 0xffffffff00457802 */ /* 0x000fe40000000f00 */
[----:B------:R-:W-:Y:S02]  /*30b0*/  MOV R163, R68 ;  /* 0x0000004400a37202 */ /* 0x000fe40000000f00 */
[----:B------:R-:W-:Y:S02]  /*30c0*/  MOV R164, 0x30e0 ;  /* 0x000030e000a47802 */ /* 0x000fe40000000f00 */
[----:B------:R-:W-:Y:S05]  /*30d0*/  CALL.REL.NOINC `($__internal_109_$__cuda_sm70_shflsync_down_p) ;  /* 0x0000036000007944 */ /* 0x000fea0003c00000 */
[----:B------:R-:W-:Y:S01]  /*30e0*/  HFMA2.MMA R162, -RZ, RZ, 0, 4.76837158203125e-07 ;  /* 0x00000008ffa27435 */ /* 0x000fe200000001ff */
[----:B-1----:R-:W-:-:S02]  /*30f0*/  MOV R165, R71 ;  /* 0x0000004700a57202 */ /* 0x002fc40000000f00 */
[----:B------:R-:W-:Y:S02]  /*3100*/  MOV R163, R70 ;  /* 0x0000004600a37202 */ /* 0x000fe40000000f00 */
[----:B------:R-:W-:Y:S02]  /*3110*/  MOV R71, 0x1f ;  /* 0x0000001f00477802 */ /* 0x000fe40000000f00 */
[----:B------:R-:W-:Y:S02]  /*3120*/  MOV R69, 0xffffffff ;  /* 0xffffffff00457802 */ /* 0x000fe40000000f00 */
[----:B------:R-:W-:Y:S02]  /*3130*/  MOV R164, 0x3150 ;  /* 0x0000315000a47802 */ /* 0x000fe40000000f00 */
[----:B------:R-:W-:Y:S05]  /*3140*/  CALL.REL.NOINC `($__internal_109_$__cuda_sm70_shflsync_down_p) ;  /* 0x000002f000007944 */ /* 0x000fea0003c00000 */
[----:B------:R-:W-:Y:S01]  /*3150*/  FADD.FTZ R68, R165, R68 ;  /* 0x00000044a5447221 */ /* 0x000fe20000010000 */
[----:B------:R-:W-:Y:S01]  /*3160*/  HFMA2.MMA R162, -RZ, RZ, 0, 2.384185791015625e-07 ;  /* 0x00000004ffa27435 */ /* 0x000fe200000001ff */
[----:B-1----:R-:W-:Y:S01]  /*3170*/  FADD.FTZ R70, R70, R71 ;  /* 0x0000004746467221 */ /* 0x002fe20000010000 */
[----:B------:R-:W-:Y:S02]  /*3180*/  MOV R71, 0x1f ;  /* 0x0000001f00477802 */ /* 0x000fe40000000f00 */
[----:B------:R-:W-:-:S02]  /*3190*/  MOV R69, 0xffffffff ;  /* 0xffffffff00457802 */ /* 0x000fc40000000f00 */
[----:B------:R-:W-:Y:S02]  /*31a0*/  MOV R163, R68 ;  /* 0x0000004400a37202 */ /* 0x000fe40000000f00 */
[----:B------:R-:W-:Y:S02]  /*31b0*/  MOV R164, 0x31d0 ;  /* 0x000031d000a47802 */ /* 0x000fe40000000f00 */
[----:B------:R-:W-:Y:S05]  /*31c0*/  CALL.REL.NOINC `($__internal_109_$__cuda_sm70_shflsync_down_p) ;  /* 0x0000027000007944 */ /* 0x000fea0003c00000 */
[----:B------:R-:W-:Y:S01]  /*31d0*/  HFMA2.MMA R162, -RZ, RZ, 0, 2.384185791015625e-07 ;  /* 0x00000004ffa27435 */ /* 0x000fe200000001ff */
[----:B-1----:R-:W-:Y:S02]  /*31e0*/  MOV R165, R71 ;  /* 0x0000004700a57202 */ /* 0x002fe40000000f00 */
[----:B------:R-:W-:Y:S02]  /*31f0*/  MOV R163, R70 ;  /* 0x0000004600a37202 */ /* 0x000fe40000000f00 */
[----:B------:R-:W-:Y:S02]  /*3200*/  MOV R71, 0x1f ;  /* 0x0000001f00477802 */ /* 0x000fe40000000f00 */
[----:B------:R-:W-:Y:S02]  /*3210*/  MOV R69, 0xffffffff ;  /* 0xffffffff00457802 */ /* 0x000fe40000000f00 */
[----:B------:R-:W-:-:S02]  /*3220*/  MOV R164, 0x3240 ;  /* 0x0000324000a47802 */ /* 0x000fc40000000f00 */
[----:B------:R-:W-:Y:S05]  /*3230*/  CALL.REL.NOINC `($__internal_109_$__cuda_sm70_shflsync_down_p) ;  /* 0x0000020000007944 */ /* 0x000fea0003c00000 */
[----:B------:R-:W-:Y:S01]  /*3240*/  FADD.FTZ R68, R165, R68 ;  /* 0x00000044a5447221 */ /* 0x000fe20000010000 */
[----:B------:R-:W-:Y:S01]  /*3250*/  HFMA2.MMA R162, -RZ, RZ, 0, 1.1920928955078125e-07 ;  /* 0x00000002ffa27435 */ /* 0x000fe200000001ff */
[----:B-1----:R-:W-:Y:S01]  /*3260*/  FADD.FTZ R70, R70, R71 ;  /* 0x0000004746467221 */ /* 0x002fe20000010000 */
[----:B------:R-:W-:-:S02]  /*3270*/  MOV R71, 0x1f ;  /* 0x0000001f00477802 */ /* 0x000fc40000000f00 */
[----:B------:R-:W-:Y:S02]  /*3280*/  MOV R69, 0xffffffff ;  /* 0xffffffff00457802 */ /* 0x000fe40000000f00 */
[----:B------:R-:W-:Y:S02]  /*3290*/  MOV R163, R68 ;  /* 0x0000004400a37202 */ /* 0x000fe40000000f00 */
[----:B------:R-:W-:Y:S02]  /*32a0*/  MOV R164, 0x32c0 ;  /* 0x000032c000a47802 */ /* 0x000fe40000000f00 */
[----:B------:R-:W-:Y:S05]  /*32b0*/  CALL.REL.NOINC `($__internal_109_$__cuda_sm70_shflsync_down_p) ;  /* 0x0000018000007944 */ /* 0x000fea0003c00000 */
[----:B------:R-:W-:Y:S01]  /*32c0*/  HFMA2.MMA R162, -RZ, RZ, 0, 1.1920928955078125e-07 ;  /* 0x00000002ffa27435 */ /* 0x000fe200000001ff */
[----:B-1----:R-:W-:Y:S02]  /*32d0*/  MOV R165, R71 ;  /* 0x0000004700a57202 */ /* 0x002fe40000000f00 */
[----:B------:R-:W-:Y:S02]  /*32e0*/  MOV R163, R70 ;  /* 0x0000004600a37202 */ /* 0x000fe40000000f00 */
[----:B------:R-:W-:Y:S02]  /*32f0*/  MOV R71, 0x1f ;  /* 0x0000001f00477802 */ /* 0x000fe40000000f00 */
[----:B------:R-:W-:-:S02]  /*3300*/  MOV R69, 0xffffffff ;  /* 0xffffffff00457802 */ /* 0x000fc40000000f00 */
[----:B------:R-:W-:Y:S02]  /*3310*/  MOV R164, 0x3330 ;  /* 0x0000333000a47802 */ /* 0x000fe40000000f00 */
[----:B------:R-:W-:Y:S05]  /*3320*/  CALL.REL.NOINC `($__internal_109_$__cuda_sm70_shflsync_down_p) ;  /* 0x0000011000007944 */ /* 0x000fea0003c00000 */
[----:B------:R-:W-:Y:S01]  /*3330*/  FADD.FTZ R68, R165, R68 ;  /* 0x00000044a5447221 */ /* 0x000fe20000010000 */
[----:B------:R-:W-:Y:S01]  /*3340*/  HFMA2.MMA R162, -RZ, RZ, 0, 5.9604644775390625e-08 ;  /* 0x00000001ffa27435 */ /* 0x000fe200000001ff */
[----:B-1----:R-:W-:Y:S01]  /*3350*/  FADD.FTZ R165, R70, R71 ;  /* 0x0000004746a57221 */ /* 0x002fe20000010000 */
[----:B------:R-:W-:Y:S02]  /*3360*/  MOV R71, 0x1f ;  /* 0x0000001f00477802 */ /* 0x000fe40000000f00 */
[----:B------:R-:W-:Y:S02]  /*3370*/  MOV R69, 0xffffffff ;  /* 0xffffffff00457802 */ /* 0x000fe40000000f00 */
[----:B------:R-:W-:Y:S02]  /*3380*/  MOV R163, R68 ;  /* 0x0000004400a37202 */ /* 0x000fe40000000f00 */
[----:B------:R-:W-:Y:S02]  /*3390*/  MOV R164, 0x33b0 ;  /* 0x000033b000a47802 */ /* 0x000fe40000000f00 */
[----:B------:R-:W-:Y:S05]  /*33a0*/  CALL.REL.NOINC `($__internal_109_$__cuda_sm70_shflsync_down_p) ;  /* 0x0000009000007944 */ /* 0x000fea0003c00000 */
[----:B------:R-:W-:Y:S01]  /*33b0*/  HFMA2.MMA R162, -RZ, RZ, 0, 5.9604644775390625e-08 ;  /* 0x00000001ffa27435 */ /* 0x000fe200000001ff */
[----:B-1----:R-:W-:-:S02]  /*33c0*/  MOV R70, R71 ;  /* 0x0000004700467202 */ /* 0x002fc40000000f00 */
[----:B------:R-:W-:Y:S02]  /*33d0*/  MOV R163, R165 ;  /* 0x000000a500a37202 */ /* 0x000fe40000000f00 */
[----:B------:R-:W-:Y:S02]  /*33e0*/  MOV R71, 0x1f ;  /* 0x0000001f00477802 */ /* 0x000fe40000000f00 */
[----:B------:R-:W-:Y:S02]  /*33f0*/  MOV R69, 0xffffffff ;  /* 0xffffffff00457802 */ /* 0x000fe40000000f00 */
[----:B------:R-:W-:Y:S02]  /*3400*/  MOV R164, 0x3420 ;  /* 0x0000342000a47802 */ /* 0x000fe40000000f00 */
[----:B------:R-:W-:Y:S05]  /*3410*/  CALL.REL.NOINC `($__internal_109_$__cuda_sm70_shflsync_down_p) ;  /* 0x0000002000007944 */ /* 0x000fea0003c00000 */
[----:B-1----:R-:W-:Y:S01]  /*3420*/  MOV R69, R71 ;  /* 0x0000004700457202 */ /* 0x002fe20000000f00 */
[----:B------:R-:W-:Y:S05]  /*3430*/  BRA `(.L_x_5216) ;  /* 0xffffe32000007947 */ /* 0x000fea000383ffff */
        .weak           $__internal_109_$__cuda_sm70_shflsync_down_p
        .type           $__internal_109_$__cuda_sm70_shflsync_down_p,@function
        .size           $__internal_109_$__cuda_sm70_shflsync_down_p,(.L_x_9363 - $__internal_109_$__cuda_sm70_shflsync_down_p)
$__internal_109_$__cuda_sm70_shflsync_down_p:
[----:B------:R-:W-:Y:S04]  /*3440*/  WARPSYNC R69 ;  /* 0x0000004500007348 */ /* 0x000fe80003800000 */
[----:B------:R0:W1:Y:S02]  /*3450*/  SHFL.DOWN PT, R71, R163, R162, R71 ;  /* 0x080000a2a3477389 */ /* 0x00006400000e0047 */
[----:B0-----:R-:W-:Y:S01]  /*3460*/  HFMA2.MMA R163, -RZ, RZ, 0, 0 ;  /* 0x00000000ffa37435 */ /* 0x001fe200000001ff */
[----:B------:R-:W-:-:S05]  /*3470*/  MOV R162, R164 ;  /* 0x000000a400a27202 */ /* 0x000fca0000000f00 */
[----:B------:R-:W-:Y:S05]  /*3480*/  RET.REL.NODEC R162 `(_ZN10layer_norm13ln_bwd_kernelINS_13Kernel_traitsIf6__halfS2_S2_fjLj3072ELj1ELj1ELj4ELj16ENS_18Kernel_traits_baseILj3072EfS2_S2_S2_fjLj128EEEEELb1ELb0ELb0ELb1EEEvNS_9BwdParamsE) ;  /* 0xffffcb70a2007950 */ /* 0x000fea0003c3ffff */
.L_x_5217:
        /* <DEDUP_REMOVED lines=15> */
.L_x_9363:


//--------------------- .text._ZN10layer_norm22ln_bwd_finalize_kernelINS_22Kernel_traits_finalizeILj3072Ef6__halfS2_S2_fjLb0ELj1024ELj4ENS_18Kernel_traits_baseILj3072EfS2_S2_S2_fjLj1024EEEEELb0ELb0EEEvNS_9BwdParamsE --------------------------
	.section	.text._ZN10layer_norm22ln_bwd_finalize_kernelINS_22Kernel_traits_finalizeILj3072Ef6__halfS2_S2_fjLb0ELj1024ELj4ENS_18Kernel_traits_baseILj3072EfS2_S2_S2_fjLj1024EEEEELb0ELb0EEEvNS_9BwdParamsE,"ax",@progbits
	.sectioninfo	@"SHI_REGISTERS=30"
	.align	128
        .global         _ZN10layer_norm22ln_bwd_finalize_kernelINS_22Kernel_traits_finalizeILj3072Ef6__halfS2_S2_fjLb0ELj1024ELj4ENS_18Kernel_traits_baseILj3072EfS2_S2_S2_fjLj1024EEEEELb0ELb0EEEvNS_9BwdParamsE
        .type           _ZN10layer_norm22ln_bwd_finalize_kernelINS_22Kernel_traits_finalizeILj3072Ef6__halfS2_S2_fjLb0ELj1024ELj4ENS_18Kernel_traits_baseILj3072EfS2_S2_S2_fjLj1024EEEEELb0ELb0EEEvNS_9BwdParamsE,@function
        .size           _ZN10layer_norm22ln_bwd_finalize_kernelINS_22Kernel_traits_finalizeILj3072Ef6__halfS2_S2_fjLb0ELj1024ELj4ENS_18Kernel_traits_baseILj3072EfS2_S2_S2_fjLj1024EEEEELb0ELb0EEEvNS_9BwdParamsE,(.L_x_9364 - _ZN10layer_norm22ln_bwd_finalize_kernelINS_22Kernel_traits_finalizeILj3072Ef6__halfS2_S2_fjLb0ELj1024ELj4ENS_18Kernel_traits_baseILj3072EfS2_S2_S2_fjLj1024EEEEELb0ELb0EEEvNS_9BwdParamsE)
        .other          _ZN10layer_norm22ln_bwd_finalize_kernelINS_22Kernel_traits_finalizeILj3072Ef6__halfS2_S2_fjLb0ELj1024ELj4ENS_18Kernel_traits_baseILj3072EfS2_S2_S2_fjLj1024EEEEELb0ELb0EEEvNS_9BwdParamsE,@"STO_CUDA_ENTRY STV_DEFAULT"
_ZN10layer_norm22ln_bwd_finalize_kernelINS_22Kernel_traits_finalizeILj3072Ef6__halfS2_S2_fjLb0ELj1024ELj4ENS_18Kernel_traits_baseILj3072EfS2_S2_S2_fjLj1024EEEEELb0ELb0EEEvNS_9BwdParamsE:
.text._ZN10layer_norm22ln_bwd_finalize_kernelINS_22Kernel_traits_finalizeILj3072Ef6__halfS2_S2_fjLb0ELj1024ELj4ENS_18Kernel_traits_baseILj3072EfS2_S2_S2_fjLj1024EEEEELb0ELb0EEEvNS_9BwdParamsE:
        /* <DEDUP_REMOVED lines=19> */
.L_x_5231:
        /* <DEDUP_REMOVED lines=28> */
.L_x_5222:
        /* <DEDUP_REMOVED lines=35> */
.L_x_5221:
[----:B------:R-:W-:Y:S05]  /*0520*/  BSYNC B1 ;  /* 0x0000000000017941 */ /* 0x000fea0003800000 */
.L_x_5220:
        /* <DEDUP_REMOVED lines=23> */
.L_x_5224:
[----:B------:R-:W-:Y:S05]  /*06a0*/  BSYNC B1 ;  /* 0x0000000000017941 */ /* 0x000fea0003800000 */
.L_x_5223:
        /* <DEDUP_REMOVED lines=11> */
.L_x_5225:
[----:B------:R-:W-:Y:S05]  /*0760*/  BSYNC B1 ;  /* 0x0000000000017941 */ /* 0x000fea0003800000 */
.L_x_5219:
[----:B------:R-:W-:Y:S05]  /*0770*/  BSYNC B0 ;  /* 0x0000000000007941 */ /* 0x000fea0003800000 */
.L_x_5218:
        /* <DEDUP_REMOVED lines=11> */
.L_x_5232:
        /* <DEDUP_REMOVED lines=18> */
.L_x_5233:
[----:B---3--:R-:W-:Y:S02]  /*0950*/  FADD.FTZ R4, R4, R9 ;  /* 0x0000000904047221 */ /* 0x008fe40000010000 */
[----:B-12---:R-:W-:-:S03]  /*0960*/  FADD.FTZ R6, R5, R6 ;  /* 0x0000000605067221 */ /* 0x006fc60000010000 */
[----:B------:R1:W-:Y:S04]  /*0970*/  @!P1 STS [R17.X4+0x2000], R4 ;  /* 0x0020000411009388 */ /* 0x0003e80000004800 */
[----:B------:R1:W-:Y:S02]  /*0980*/  @!P1 STS [R17.X4+0x2080], R6 ;  /* 0x0020800611009388 */ /* 0x0003e40000004800 */
.L_x_5226:
        /* <DEDUP_REMOVED lines=15> */
.L_x_5230:
[----:B------:R-:W-:Y:S05]  /*0a80*/  BSYNC B0 ;  /* 0x0000000000007941 */ /* 0x000fea0003800000 */
.L_x_5229:
[C---:B------:R-:W-:Y:S02]  /*0a90*/  ISETP.GT.U32.AND P1, PT, R18.reuse, -0xc01, PT ;  /* 0xfffff3ff1200780c */ /* 0x040fe40003f24070 */
[----:B------:R-:W-:Y:S02]  /*0aa0*/  IADD3 R18, R18, 0xc00, RZ ;  /* 0x00000c0012127810 */ /* 0x000fe40007ffe0ff */
[----:B------:R-:W-:-:S09]  /*0ab0*/  IADD3 R19, R19, 0x600, RZ ;  /* 0x0000060013137810 */ /* 0x000fd20007ffe0ff */
[----:B01----:R-:W-:Y:S05]  /*0ac0*/  @P1 BRA `(.L_x_5231) ;  /* 0xfffff66000001947 */ /* 0x003fea000383ffff */
[----:B------:R-:W-:Y:S05]  /*0ad0*/  EXIT ;  /* 0x000000000000794d */ /* 0x000fea0003800000 */
.L_x_5227:
[----:B--2---:R-:W-:Y:S01]  /*0ae0*/  IMAD.MOV.U32 R9, RZ, RZ, R5 ;  /* 0x000000ffff097224 */ /* 0x004fe200078e0005 */
[----:B------:R-:W-:Y:S01]  /*0af0*/  MOV R8, 0x1 ;  /* 0x0000000100087802 */ /* 0x000fe20000000f00 */
[----:B------:R-:W-:Y:S01]  /*0b00*/  IMAD.MOV.U32 R7, RZ, RZ, 0x1f ;  /* 0x0000001fff077424 */ /* 0x000fe200078e00ff */
[----:B------:R-:W-:Y:S02]  /*0b10*/  MOV R10, 0xffffffff ;  /* 0xffffffff000a7802 */ /* 0x000fe40000000f00 */
[----:B------:R-:W-:Y:S02]  /*0b20*/  MOV R2, 0xb40 ;  /* 0x00000b4000027802 */ /* 0x000fe40000000f00 */
[----:B01----:R-:W-:Y:S05]  /*0b30*/  CALL.REL.NOINC `($__internal_110_$__cuda_sm70_shflsync_bfly_p) ;  /* 0x000003b000007944 */ /* 0x003fea0003c00000 */
[----:B-1----:R-:W-:Y:S01]  /*0b40*/  IMAD.MOV.U32 R2, RZ, RZ, R7 ;  /* 0x000000ffff027224 */ /* 0x002fe200078e0007 */
[----:B0-----:R-:W-:Y:S05]  /*0b50*/  BRA `(.L_x_5232) ;  /* 0xfffffcd000007947 */ /* 0x001fea000383ffff */
.L_x_5228:
[----:B------:R-:W-:Y:S01]  /*0b60*/  HFMA2.MMA R8, -RZ, RZ, 0, 1.1920928955078125e-07 ;  /* 0x00000002ff087435 */ /* 0x000fe200000001ff */
[----:B------:R-:W-:Y:S01]  /*0b70*/  MOV R7, 0x1f ;  /* 0x0000001f00077802 */ /* 0x000fe20000000f00 */
[----:B------:R-:W-:Y:S01]  /*0b80*/  IMAD.MOV.U32 R10, RZ, RZ, -0x1 ;  /* 0xffffffffff0a7424 */ /* 0x000fe200078e00ff */
[----:B------:R-:W-:-:S03]  /*0b90*/  MOV R2, 0xbb0 ;  /* 0x00000bb000027802 */ /* 0x000fc60000000f00 */
[----:B012---:R-:W-:Y:S05]  /*0ba0*/  CALL.REL.NOINC `($__internal_110_$__cuda_sm70_shflsync_bfly_p) ;  /* 0x0000034000007944 */ /* 0x007fea0003c00000 */
[----:B0-----:R-:W-:Y:S01]  /*0bb0*/  HFMA2.MMA R8, -RZ, RZ, 0, 2.384185791015625e-07 ;  /* 0x00000004ff087435 */ /* 0x001fe200000001ff */
[----:B-1----:R-:W-:Y:S01]  /*0bc0*/  FADD.FTZ R9, R9, R7 ;  /* 0x0000000709097221 */ /* 0x002fe20000010000 */
[----:B------:R-:W-:Y:S01]  /*0bd0*/  MOV R7, 0x1f ;  /* 0x0000001f00077802 */ /* 0x000fe20000000f00 */
[----:B------:R-:W-:Y:S01]  /*0be0*/  IMAD.MOV.U32 R10, RZ, RZ, -0x1 ;  /* 0xffffffffff0a7424 */ /* 0x000fe200078e00ff */
[----:B------:R-:W-:-:S02]  /*0bf0*/  MOV R2, 0xc10 ;  /* 0x00000c1000027802 */ /* 0x000fc40000000f00 */
[----:B------:R-:W-:Y:S05]  /*0c00*/  CALL.REL.NOINC `($__internal_110_$__cuda_sm70_shflsync_bfly_p) ;  /* 0x000002e000007944 */ /* 0x000fea0003c00000 */
[----:B0-----:R-:W-:Y:S01]  /*0c10*/  HFMA2.MMA R8, -RZ, RZ, 0, 4.76837158203125e-07 ;  /* 0x00000008ff087435 */ /* 0x001fe200000001ff */
[----:B-1----:R-:W-:Y:S01]  /*0c20*/  FADD.FTZ R9, R9, R7 ;  /* 0x0000000709097221 */ /* 0x002fe20000010000 */
[----:B------:R-:W-:Y:S01]  /*0c30*/  MOV R7, 0x1f ;  /* 0x0000001f00077802 */ /* 0x000fe20000000f00 */
[----:B------:R-:W-:Y:S01]  /*0c40*/  IMAD.MOV.U32 R10, RZ, RZ, -0x1 ;  /* 0xffffffffff0a7424 */ /* 0x000fe200078e00ff */
[----:B------:R-:W-:-:S02]  /*0c50*/  MOV R2, 0xc70 ;  /* 0x00000c7000027802 */ /* 0x000fc40000000f00 */
[----:B------:R-:W-:Y:S05]  /*0c60*/  CALL.REL.NOINC `($__internal_110_$__cuda_sm70_shflsync_bfly_p) ;  /* 0x0000028000007944 */ /* 0x000fea0003c00000 */
[----:B-1----:R-:W-:Y:S01]  /*0c70*/  FADD.FTZ R6, R9, R7 ;  /* 0x0000000709067221 */ /* 0x002fe20000010000 */
[----:B0-----:R-:W-:Y:S01]  /*0c80*/  HFMA2.MMA R8, -RZ, RZ, 0, 9.5367431640625e-07 ;  /* 0x00000010ff087435 */ /* 0x001fe200000001ff */
[----:B------:R-:W-:Y:S01]  /*0c90*/  MOV R7, 0x1f ;  /* 0x0000001f00077802 */ /* 0x000fe20000000f00 */
[----:B------:R-:W-:Y:S01]  /*0ca0*/  IMAD.MOV.U32 R10, RZ, RZ, -0x1 ;  /* 0xffffffffff0a7424 */ /* 0x000fe200078e00ff */
[----:B------:R-:W-:-:S02]  /*0cb0*/  MOV R2, 0xce0 ;  /* 0x00000ce000027802 */ /* 0x000fc40000000f00 */
[----:B------:R-:W-:Y:S02]  /*0cc0*/  MOV R9, R6 ;  /* 0x0000000600097202 */ /* 0x000fe40000000f00 */
[----:B------:R-:W-:Y:S05]  /*0cd0*/  CALL.REL.NOINC `($__internal_110_$__cuda_sm70_shflsync_bfly_p) ;  /* 0x0000021000007944 */ /* 0x000fea0003c00000 */
[----:B0-----:R-:W-:Y:S01]  /*0ce0*/  HFMA2.MMA R8, -RZ, RZ, 0, 5.9604644775390625e-08 ;  /* 0x00000001ff087435 */ /* 0x001fe200000001ff */
[----:B-1----:R-:W-:Y:S01]  /*0cf0*/  MOV R5, R7 ;  /* 0x0000000700057202 */ /* 0x002fe20000000f00 */
[----:B------:R-:W-:Y:S01]  /*0d00*/  IMAD.MOV.U32 R9, RZ, RZ, R4 ;  /* 0x000000ffff097224 */ /* 0x000fe200078e0004 */
[----:B------:R-:W-:Y:S01]  /*0d10*/  MOV R7, 0x1f ;  /* 0x0000001f00077802 */ /* 0x000fe20000000f00 */
[----:B------:R-:W-:Y:S01]  /*0d20*/  IMAD.MOV.U32 R10, RZ, RZ, -0x1 ;  /* 0xffffffffff0a7424 */ /* 0x000fe200078e00ff */
[----:B------:R-:W-:Y:S02]  /*0d30*/  MOV R2, 0xd50 ;  /* 0x00000d5000027802 */ /* 0x000fe40000000f00 */
[----:B------:R-:W-:Y:S05]  /*0d40*/  CALL.REL.NOINC `($__internal_110_$__cuda_sm70_shflsync_bfly_p) ;  /* 0x000001a000007944 */ /* 0x000fea0003c00000 */
[----:B0-----:R-:W-:Y:S01]  /*0d50*/  HFMA2.MMA R8, -RZ, RZ, 0, 1.1920928955078125e-07 ;  /* 0x00000002ff087435 */ /* 0x001fe200000001ff */
[----:B-1----:R-:W-:Y:S01]  /*0d60*/  FADD.FTZ R9, R4, R7 ;  /* 0x0000000704097221 */ /* 0x002fe20000010000 */
[----:B------:R-:W-:Y:S01]  /*0d70*/  MOV R7, 0x1f ;  /* 0x0000001f00077802 */ /* 0x000fe20000000f00 */
[----:B------:R-:W-:Y:S01]  /*0d80*/  IMAD.MOV.U32 R10, RZ, RZ, -0x1 ;  /* 0xffffffffff0a7424 */ /* 0x000fe200078e00ff */
[----:B------:R-:W-:Y:S02]  /*0d90*/  MOV R2, 0xdb0 ;  /* 0x00000db000027802 */ /* 0x000fe40000000f00 */
[----:B------:R-:W-:Y:S05]  /*0da0*/  CALL.REL.NOINC `($__internal_110_$__cuda_sm70_shflsync_bfly_p) ;  /* 0x0000014000007944 */ /* 0x000fea0003c00000 */
        /* <DEDUP_REMOVED lines=12> */
[----:B0-----:R-:W-:Y:S01]  /*0e70*/  HFMA2.MMA R8, -RZ, RZ, 0, 9.5367431640625e-07 ;  /* 0x00000010ff087435 */ /* 0x001fe200000001ff */
[----:B-1----:R-:W-:Y:S01]  /*0e80*/  FADD.FTZ R9, R9, R7 ;  /* 0x0000000709097221 */ /* 0x002fe20000010000 */
[----:B------:R-:W-:Y:S01]  /*0e90*/  MOV R7, 0x1f ;  /* 0x0000001f00077802 */ /* 0x000fe20000000f00 */
[----:B------:R-:W-:Y:S01]  /*0ea0*/  IMAD.MOV.U32 R10, RZ, RZ, -0x1 ;  /* 0xffffffffff0a7424 */ /* 0x000fe200078e00ff */
[----:B------:R-:W-:-:S02]  /*0eb0*/  MOV R2, 0xed0 ;  /* 0x00000ed000027802 */ /* 0x000fc40000000f00 */
[----:B------:R-:W-:Y:S05]  /*0ec0*/  CALL.REL.NOINC `($__internal_110_$__cuda_sm70_shflsync_bfly_p) ;  /* 0x0000002000007944 */ /* 0x000fea0003c00000 */
[----:B-1----:R-:W-:Y:S01]  /*0ed0*/  MOV R4, R7 ;  /* 0x0000000700047202 */ /* 0x002fe20000000f00 */
[----:B0-----:R-:W-:Y:S05]  /*0ee0*/  BRA `(.L_x_5233) ;  /* 0xfffffa6000007947 */ /* 0x001fea000383ffff */
        .weak           $__internal_110_$__cuda_sm70_shflsync_bfly_p
        .type           $__internal_110_$__cuda_sm70_shflsync_bfly_p,@function
        .size           $__internal_110_$__cuda_sm70_shflsync_bfly_p,(.L_x_9364 - $__internal_110_$__cuda_sm70_shflsync_bfly_p)
$__internal_110_$__cuda_sm70_shflsync_bfly_p:
[----:B------:R-:W-:Y:S01]  /*0ef0*/  HFMA2.MMA R3, -RZ, RZ, 0, 0 ;  /* 0x00000000ff037435 */ /* 0x000fe200000001ff */
[----:B------:R-:W-:Y:S04]  /*0f00*/  WARPSYNC R10 ;  /* 0x0000000a00007348 */ /* 0x000fe80003800000 */
[----:B------:R0:W1:Y:S01]  /*0f10*/  SHFL.BFLY PT, R7, R9, R8, R7 ;  /* 0x0c00000809077389 */ /* 0x00006200000e0007 */
[----:B------:R-:W-:Y:S05]  /*0f20*/  RET.REL.NODEC R2 `(_ZN10layer_norm22ln_bwd_finalize_kernelINS_22Kernel_traits_finalizeILj3072Ef6__halfS2_S2_fjLb0ELj1024ELj4ENS_18Kernel_traits_baseILj3072EfS2_S2_S2_fjLj1024EEEEELb0ELb0EEEvNS_9BwdParamsE) ;  /* 0xfffff0d002007950 */ /* 0x000fea0003c3ffff */
.L_x_5234:
        /* <DEDUP_REMOVED lines=13> */
.L_x_9364:


//--------------------- .text._ZN10layer_norm13ln_bwd_kernelINS_13Kernel_traitsIf6__halfS2_S2_fjLj3072ELj1ELj1ELj4ELj16ENS_18Kernel_traits_baseILj3072EfS2_S2_S2_fjLj128EEEEELb1ELb0ELb1ELb0EEEvNS_9BwdParamsE --------------------------
	.section	.text._ZN10layer_norm13ln_bwd_kernelINS_13Kernel_traitsIf6__halfS2_S2_fjLj3072ELj1ELj1ELj4ELj16ENS_18Kernel_traits_baseILj3072EfS2_S2_S2_fjLj128EEEEELb1ELb0ELb1ELb0EEEvNS_9BwdParamsE,"ax",@progbits
	.sectioninfo	@"SHI_REGISTERS=174"
	.align	128
        .global         _ZN10layer_norm13ln_bwd_kernelINS_13Kernel_traitsIf6__halfS2_S2_fjLj3072ELj1ELj1ELj4ELj16ENS_18Kernel_traits_baseILj3072EfS2_S2_S2_fjLj128EEEEELb1ELb0ELb1ELb0EEEvNS_9BwdParamsE
        .type           _ZN10layer_norm13ln_bwd_kernelINS_13Kernel_traitsIf6__halfS2_S2_fjLj3072ELj1ELj1ELj4ELj16ENS_18Kernel_traits_baseILj3072EfS2_S2_S2_fjLj128EEEEELb1ELb0ELb1ELb0EEEvNS_9BwdParamsE,@function
        .size           _ZN10layer_norm13ln_bwd_kernelINS_13Kernel_traitsIf6__halfS2_S2_fjLj3072ELj1ELj1ELj4ELj16ENS_18Kernel_traits_baseILj3072EfS2_S2_S2_fjLj128EEEEELb1ELb0ELb1ELb0EEEvNS_9BwdParamsE,(.L_x_9365 - _ZN10layer_norm13ln_bwd_kernelINS_13Kernel_traitsIf6__halfS2_S2_fjLj3072ELj1ELj1ELj4ELj16ENS_18Kernel_traits_baseILj3072EfS2_S2_S2_fjLj128EEEEELb1ELb0ELb1ELb0EEEvNS_9BwdParamsE)
        .other          _ZN10layer_norm13ln_bwd_kernelINS_13Kernel_traitsIf6__halfS2_S2_fjLj3072ELj1ELj1ELj4ELj16ENS_18Kernel_traits_baseILj3072EfS2_S2_S2_fjLj128EEEEELb1ELb0ELb1ELb0EEEvNS_9BwdParamsE,@"STO_CUDA_ENTRY STV_DEFAULT"
_ZN10layer_norm13ln_bwd_kernelINS_13Kernel_traitsIf6__halfS2_S2_fjLj3072ELj1ELj1ELj4ELj16ENS_18Kernel_traits_baseILj3072EfS2_S2_S2_fjLj128EEEEELb1ELb0ELb1ELb0EEEvNS_9BwdParamsE:
.text._ZN10layer_norm13ln_bwd_kernelINS_13Kernel_traitsIf6__halfS2_S2_fjLj3072ELj1ELj1ELj4ELj16ENS_18Kernel_traits_baseILj3072EfS2_S2_S2_fjLj128EEEEELb1ELb0ELb1ELb0EEEvNS_9BwdParamsE:
        /* <DEDUP_REMOVED lines=58> */
.L_x_5327:
[----:B------:R-:W-:-:S05]  /*03a0*/  MOV R111, 0x4 ;  /* 0x00000004006f7802 */ /* 0x000fca0000000f00 */
        /* <DEDUP_REMOVED lines=22> */
[----:B------:R-:W-:-:S06]  /*0510*/  HFMA2.MMA R108, -RZ, RZ, 0, 0 ;  /* 0x00000000ff6c7435 */ /* 0x000fcc00000001ff */
        /* <DEDUP_REMOVED lines=11> */
.L_x_5239:
[----:B------:R-:W-:Y:S05]  /*05d0*/  BSYNC B1 ;  /* 0x0000000000017941 */ /* 0x000fea0003800000 */
.L_x_5238:
        /* <DEDUP_REMOVED lines=11> */
.L_x_5241:
[----:B------:R-:W-:Y:S05]  /*0690*/  BSYNC B1 ;  /* 0x0000000000017941 */ /* 0x000fea0003800000 */
.L_x_5240:
        /* <DEDUP_REMOVED lines=12> */
.L_x_5237:
[----:B-1----:R-:W-:Y:S01]  /*0760*/  IADD3 R108, R108, -0x1, RZ ;  /* 0xffffffff6c6c7810 */ /* 0x002fe20007ffe0ff */
        /* <DEDUP_REMOVED lines=35> */
[--C-:B------:R-:W-:Y:S02]  /*09a0*/  HADD2.F32 R160, -RZ, R109.reuse.H1_H1 ;  /* 0x3000006dffa07230 */ /* 0x100fe40000004100 */
[----:B------:R-:W-:Y:S01]  /*09b0*/  HADD2.F32 R150, -RZ, R109.H0_H0 ;  /* 0x2000006dff967230 */ /* 0x000fe20000004100 */
[----:B------:R-:W-:Y:S01]  /*09c0*/  FMUL.FTZ R161, R2, R161 ;  /* 0x000000a102a17220 */ /* 0x000fe20000410000 */
[----:B---3--:R-:W-:Y:S02]  /*09d0*/  HADD2.F32 R153, -RZ, R112.H0_H0 ;  /* 0x20000070ff997230 */ /* 0x008fe40000004100 */
[--C-:B------:R-:W-:Y:S02]  /*09e0*/  HADD2.F32 R109, -RZ, R115.reuse.H0_H0 ;  /* 0x20000073ff6d7230 */ /* 0x100fe40000004100 */
        /* <DEDUP_REMOVED lines=10> */
[----:B------:R-:W-:Y:S01]  /*0a90*/  HADD2.F32 R111, -RZ, R114.H0_H0 ;  /* 0x20000072ff6f7230 */ /* 0x000fe20000004100 */
[----:B------:R-:W-:Y:S01]  /*0aa0*/  FMUL.FTZ R153, R2, R115 ;  /* 0x0000007302997220 */ /* 0x000fe20000410000 */
[----:B------:R-:W-:Y:S01]  /*0ab0*/  HADD2.F32 R112, -RZ, R112.H1_H1 ;  /* 0x30000070ff707230 */ /* 0x000fe20000004100 */
[C---:B------:R-:W-:Y:S01]  /*0ac0*/  FADD.FTZ R159, -R163.reuse, R152 ;  /* 0x00000098a39f7221 */ /* 0x040fe20000010100 */
[----:B------:R-:W-:Y:S01]  /*0ad0*/  HADD2.F32 R151, -RZ, R113.H0_H0 ;  /* 0x20000071ff977230 */ /* 0x000fe20000004100 */
        /* <DEDUP_REMOVED lines=9> */
[----:B------:R-:W-:Y:S01]  /*0b70*/  HADD2.F32 R154, -RZ, R113.H1_H1 ;  /* 0x30000071ff9a7230 */ /* 0x000fe20000004100 */
        /* <DEDUP_REMOVED lines=39> */
.L_x_5244:
[----:B0-----:R-:W-:Y:S05]  /*0df0*/  BSYNC B1 ;  /* 0x0000000000017941 */ /* 0x001fea0003800000 */
.L_x_5243:
        /* <DEDUP_REMOVED lines=16> */
[--C-:B--2---:R-:W-:Y:S02]  /*0f00*/  HADD2.F32 R112, -RZ, R8.reuse.H0_H0 ;  /* 0x20000008ff707230 */ /* 0x104fe40000004100 */
[----:B------:R-:W-:Y:S02]  /*0f10*/  HADD2.F32 R128, -RZ, R8.H1_H1 ;  /* 0x30000008ff807230 */ /* 0x000fe40000004100 */
[----:B------:R-:W-:Y:S01]  /*0f20*/  HADD2.F32 R8, -RZ, R11.H0_H0 ;  /* 0x2000000bff087230 */ /* 0x000fe20000004100 */
[----:B------:R-:W-:Y:S01]  /*0f30*/  FADD.FTZ R111, -R163, R112 ;  /* 0x00000070a36f7221 */ /* 0x000fe20000010100 */
[----:B------:R-:W-:-:S02]  /*0f40*/  HADD2.F32 R118, -RZ, R10.H0_H0 ;  /* 0x2000000aff767230 */ /* 0x000fc40000004100 */
[----:B------:R-:W-:Y:S01]  /*0f50*/  HADD2.F32 R114, -RZ, R10.H1_H1 ;  /* 0x3000000aff727230 */ /* 0x000fe20000004100 */
[C---:B------:R-:W-:Y:S01]  /*0f60*/  FADD.FTZ R121, -R163.reuse, R8 ;  /* 0x00000008a3797221 */ /* 0x040fe20000010100 */
[----:B------:R-:W-:Y:S01]  /*0f70*/  HADD2.F32 R10, -RZ, R11.H1_H1 ;  /* 0x3000000bff0a7230 */ /* 0x000fe20000004100 */
[C---:B------:R-:W-:Y:S01]  /*0f80*/  FMUL.FTZ R8, R2.reuse, R111 ;  /* 0x0000006f02087220 */ /* 0x040fe20000410000 */
[--C-:B------:R-:W-:Y:S02]  /*0f90*/  HADD2.F32 R120, -RZ, R9.reuse.H0_H0 ;  /* 0x20000009ff787230 */ /* 0x100fe40000004100 */
[----:B------:R-:W-:Y:S01]  /*0fa0*/  HADD2.F32 R170, -RZ, R9.H1_H1 ;  /* 0x30000009ffaa7230 */ /* 0x000fe20000004100 */
[----:B------:R-:W-:Y:S01]  /*0fb0*/  FADD.FTZ R9, -R163, R128 ;  /* 0x00000080a3097221 */ /* 0x000fe20000010100 */
[--C-:B---3--:R-:W-:Y:S02]  /*0fc0*/  HADD2.F32 R11, -RZ, R12.reuse.H0_H0 ;  /* 0x2000000cff0b7230 */ /* 0x108fe40000004100 */
[----:B------:R-:W-:Y:S01]  /*0fd0*/  HADD2.F32 R12, -RZ, R12.H1_H1 ;  /* 0x3000000cff0c7230 */ /* 0x000fe20000004100 */
[----:B------:R-:W-:-:S02]  /*0fe0*/  FMUL.FTZ R9, R2, R9 ;  /* 0x0000000902097220 */ /* 0x000fc40000410000 */
[----:B------:R-:W-:Y:S02]  /*0ff0*/  FADD.FTZ R76, R76, R11 ;  /* 0x0000000b4c4c7221 */ /* 0x000fe40000010000 */
[-C--:B------:R-:W-:Y:S02]  /*1000*/  FFMA.FTZ R52, R8, R11.reuse, R52 ;  /* 0x0000000b08347223 */ /* 0x080fe40000010034 */
[----:B------:R-:W-:Y:S01]  /*1010*/  FMUL.FTZ R11, R28, R11 ;  /* 0x0000000b1c0b7220 */ /* 0x000fe20000410000 */
[--C-:B------:R-:W-:Y:S01]  /*1020*/  HADD2.F32 R115, -RZ, R13.reuse.H0_H0 ;  /* 0x2000000dff737230 */ /* 0x100fe20000004100 */
[----:B------:R-:W-:Y:S01]  /*1030*/  FADD.FTZ R77, R77, R12 ;  /* 0x0000000c4d4d7221 */ /* 0x000fe20000010000 */
[----:B------:R-:W-:Y:S01]  /*1040*/  HADD2.F32 R116, -RZ, R13.H1_H1 ;  /* 0x3000000dff747230 */ /* 0x000fe20000004100 */
[----:B------:R-:W-:Y:S01]  /*1050*/  FADD.FTZ R13, -R163, R170 ;  /* 0x000000aaa30d7221 */ /* 0x000fe20000010100 */
[--C-:B0-----:R-:W-:Y:S01]  /*1060*/  HADD2.F32 R109, -RZ, R15.reuse.H0_H0 ;  /* 0x2000000fff6d7230 */ /* 0x101fe20000004100 */
[----:B------:R-:W-:Y:S01]  /*1070*/  FFMA.FTZ R53, R9, R12, R53 ;  /* 0x0000000c09357223 */ /* 0x000fe20000010035 */
[----:B------:R-:W-:Y:S01]  /*1080*/  HADD2.F32 R108, -RZ, R15.H1_H1 ;  /* 0x3000000fff6c7230 */ /* 0x000fe20000004100 */
        /* <DEDUP_REMOVED lines=47> */
.L_x_5246:
[----:B------:R-:W-:Y:S05]  /*1380*/  BSYNC B1 ;  /* 0x0000000000017941 */ /* 0x000fea0003800000 */
.L_x_5245:
        /* <DEDUP_REMOVED lines=85> */
.L_x_5242:
[----:B------:R-:W-:Y:S05]  /*18e0*/  BSYNC B0 ;  /* 0x0000000000007941 */ /* 0x000fea0003800000 */
.L_x_5236:
[----:B------:R-:W-:Y:S02]  /*18f0*/  LOP3.LUT P3, RZ, R3, 0xff, RZ, 0xc0, !PT ;  /* 0x000000ff03ff7812 */ /* 0x000fe4000786c0ff */
[----:B---3--:R-:W-:Y:S02]  /*1900*/  SHF.R.U32.HI R108, RZ, 0x5, R6 ;  /* 0x00000005ff6c7819 */ /* 0x008fe40000011606 */
[----:B------:R-:W-:Y:S02]  /*1910*/  LOP3.LUT P4, RZ, R6, 0x1f, RZ, 0xc0, !PT ;  /* 0x0000001f06ff7812 */ /* 0x000fe4000788c0ff */
[----:B------:R-:W-:-:S07]  /*1920*/  LOP3.LUT R114, R108, 0x7fffffc, RZ, 0xc0, !PT ;  /* 0x07fffffc6c727812 */ /* 0x000fce00078ec0ff */
[----:B------:R-:W-:Y:S01]  /*1930*/  @!P3 IADD3 R114, R114, 0x4, RZ ;  /* 0x000000047272b810 */ /* 0x000fe20007ffe0ff */
[----:B------:R-:W-:Y:S05]  /*1940*/  BRA.DIV ~URZ, `(.L_x_5247) ;  /* 0x00002a227f007947 */ /* 0x000fea000b800000 */
[----:B------:R3:W4:Y:S02]  /*1950*/  SHFL.DOWN PT, R166, R169, 0x10, 0x1f ;  /* 0x0a001f00a9a67f89 */ /* 0x00072400000e0000 */
.L_x_5328:
        /* <DEDUP_REMOVED lines=18> */
.L_x_5329:
[----:B------:R-:W-:Y:S01]  /*1a80*/  @!P4 LOP3.LUT R109, R108, 0x3, RZ, 0xc0, !PT ;  /* 0x000000036c6dc812 */ /* 0x000fe200078ec0ff */
[----:B--2---:R-:W-:Y:S01]  /*1a90*/  FADD.FTZ R112, R166, R169 ;  /* 0x000000a9a6707221 */ /* 0x004fe20000010000 */
[----:B------:R-:W-:Y:S01]  /*1aa0*/  ISETP.GE.AND P3, PT, R162, 0x1, PT ;  /* 0x00000001a200780c */ /* 0x000fe20003f66270 */
[----:B-1-3--:R-:W-:Y:S01]  /*1ab0*/  FADD.FTZ R113, R164, R113 ;  /* 0x00000071a4717221 */ /* 0x00afe20000010000 */
[----:B------:R-:W-:Y:S01]  /*1ac0*/  WARPSYNC 0xffffffff ;  /* 0xffffffff00007948 */ /* 0x000fe20003800000 */
[----:B------:R-:W-:Y:S01]  /*1ad0*/  @!P4 IMAD.IADD R163, R114, 0x1, R109 ;  /* 0x0000000172a3c824 */ /* 0x000fe200078e026d */
[----:B------:R-:W-:Y:S01]  /*1ae0*/  HFMA2.MMA R115, -RZ, RZ, 0, 0 ;  /* 0x00000000ff737435 */ /* 0x000fe200000001ff */
        /* <DEDUP_REMOVED lines=32> */
.L_x_5252:
        /* <DEDUP_REMOVED lines=11> */
.L_x_5253:
[----:B------:R-:W-:Y:S05]  /*1da0*/  BSYNC B1 ;  /* 0x0000000000017941 */ /* 0x000fea0003800000 */
.L_x_5251:
        /* <DEDUP_REMOVED lines=16> */
.L_x_5255:
[----:B0-----:R-:W-:Y:S01]  /*1eb0*/  ISETP.NE.AND P6, PT, R5, RZ, PT ;  /* 0x000000ff0500720c */ /* 0x001fe20003fc5270 */
[----:B------:R-:W-:-:S03]  /*1ec0*/  @P4 HADD2.F32 R108, -RZ, R88.H1_H1 ;  /* 0x30000058ff6c4230 */ /* 0x000fc60000004100 */
[----:B------:R-:W-:-:S05]  /*1ed0*/  FSEL R109, R112, RZ, !P6 ;  /* 0x000000ff706d7208 */ /* 0x000fca0007000000 */
[----:B------:R-:W-:-:S04]  /*1ee0*/  FFMA.FTZ R109, R159, R162, R109 ;  /* 0x000000a29f6d7223 */ /* 0x000fc8000001006d */
[----:B------:R-:W-:-:S04]  /*1ef0*/  FADD.FTZ R109, R158, -R109 ;  /* 0x8000006d9e6d7221 */ /* 0x000fc80000010000 */
[----:B------:R-:W-:-:S04]  /*1f00*/  FMUL.FTZ R109, R2, R109 ;  /* 0x0000006d026d7220 */ /* 0x000fc80000410000 */
[----:B------:R-:W-:Y:S02]  /*1f10*/  @P4 FADD.FTZ R109, R109, R108 ;  /* 0x0000006c6d6d4221 */ /* 0x000fe40000010000 */
.L_x_5256:
[----:B------:R-:W-:Y:S05]  /*1f20*/  BSYNC B1 ;  /* 0x0000000000017941 */ /* 0x000fea0003800000 */
.L_x_5254:
        /* <DEDUP_REMOVED lines=14> */
.L_x_5258:
[----:B0-----:R-:W-:Y:S01]  /*2010*/  ISETP.NE.AND P6, PT, R5, RZ, PT ;  /* 0x000000ff0500720c */ /* 0x001fe20003fc5270 */
[----:B------:R-:W-:-:S03]  /*2020*/  @P4 HADD2.F32 R108, -RZ, R89.H0_H0 ;  /* 0x20000059ff6c4230 */ /* 0x000fc60000004100 */
[----:B------:R-:W-:-:S05]  /*2030*/  FSEL R109, R112, RZ, !P6 ;  /* 0x000000ff706d7208 */ /* 0x000fca0007000000 */
[----:B------:R-:W-:-:S04]  /*2040*/  FFMA.FTZ R109, R157, R162, R109 ;  /* 0x000000a29d6d7223 */ /* 0x000fc8000001006d */
[----:B------:R-:W-:-:S04]  /*2050*/  FADD.FTZ R109, R156, -R109 ;  /* 0x8000006d9c6d7221 */ /* 0x000fc80000010000 */
[----:B------:R-:W-:-:S04]  /*2060*/  FMUL.FTZ R109, R2, R109 ;  /* 0x0000006d026d7220 */ /* 0x000fc80000410000 */
[----:B------:R-:W-:Y:S02]  /*2070*/  @P4 FADD.FTZ R109, R109, R108 ;  /* 0x0000006c6d6d4221 */ /* 0x000fe40000010000 */
.L_x_5259:
[----:B------:R-:W-:Y:S05]  /*2080*/  BSYNC B1 ;  /* 0x0000000000017941 */ /* 0x000fea0003800000 */
.L_x_5257:
        /* <DEDUP_REMOVED lines=14> */
.L_x_5261:
[----:B0-----:R-:W-:Y:S01]  /*2170*/  ISETP.NE.AND P6, PT, R5, RZ, PT ;  /* 0x000000ff0500720c */ /* 0x001fe20003fc5270 */
[----:B------:R-:W-:-:S03]  /*2180*/  @P4 HADD2.F32 R108, -RZ, R89.H1_H1 ;  /* 0x30000059ff6c4230 */ /* 0x000fc60000004100 */
[----:B------:R-:W-:-:S05]  /*2190*/  FSEL R109, R112, RZ, !P6 ;  /* 0x000000ff706d7208 */ /* 0x000fca0007000000 */
[----:B------:R-:W-:-:S04]  /*21a0*/  FFMA.FTZ R109, R155, R162, R109 ;  /* 0x000000a29b6d7223 */ /* 0x000fc8000001006d */
[----:B------:R-:W-:-:S04]  /*21b0*/  FADD.FTZ R109, R154, -R109 ;  /* 0x8000006d9a6d7221 */ /* 0x000fc80000010000 */
[----:B------:R-:W-:-:S04]  /*21c0*/  FMUL.FTZ R109, R2, R109 ;  /* 0x0000006d026d7220 */ /* 0x000fc80000410000 */
[----:B------:R-:W-:Y:S02]  /*21d0*/  @P4 FADD.FTZ R109, R109, R108 ;  /* 0x0000006c6d6d4221 */ /* 0x000fe40000010000 */
.L_x_5262:
[----:B------:R-:W-:Y:S05]  /*21e0*/  BSYNC B1 ;  /* 0x0000000000017941 */ /* 0x000fea0003800000 */
.L_x_5260:
        /* <DEDUP_REMOVED lines=14> */
.L_x_5264:
[----:B0-----:R-:W-:Y:S01]  /*22d0*/  ISETP.NE.AND P6, PT, R5, RZ, PT ;  /* 0x000000ff0500720c */ /* 0x001fe20003fc5270 */
[----:B------:R-:W-:-:S03]  /*22e0*/  @P4 HADD2.F32 R108, -RZ, R90.H0_H0 ;  /* 0x2000005aff6c4230 */ /* 0x000fc60000004100 */
[----:B------:R-:W-:-:S05]  /*22f0*/  FSEL R109, R112, RZ, !P6 ;  /* 0x000000ff706d7208 */ /* 0x000fca0007000000 */
[----:B------:R-:W-:-:S04]  /*2300*/  FFMA.FTZ R109, R153, R162, R109 ;  /* 0x000000a2996d7223 */ /* 0x000fc8000001006d */
[----:B------:R-:W-:-:S04]  /*2310*/  FADD.FTZ R109, R152, -R109 ;  /* 0x8000006d986d7221 */ /* 0x000fc80000010000 */
[----:B------:R-:W-:-:S04]  /*2320*/  FMUL.FTZ R109, R2, R109 ;  /* 0x0000006d026d7220 */ /* 0x000fc80000410000 */
[----:B------:R-:W-:Y:S02]  /*2330*/  @P4 FADD.FTZ R109, R109, R108 ;  /* 0x0000006c6d6d4221 */ /* 0x000fe40000010000 */
.L_x_5265:
[----:B------:R-:W-:Y:S05]  /*2340*/  BSYNC B1 ;  /* 0x0000000000017941 */ /* 0x000fea0003800000 */
.L_x_5263:
        /* <DEDUP_REMOVED lines=14> */
.L_x_5267:
[----:B0-----:R-:W-:Y:S01]  /*2430*/  ISETP.NE.AND P6, PT, R5, RZ, PT ;  /* 0x000000ff0500720c */ /* 0x001fe20003fc5270 */
[----:B------:R-:W-:-:S03]  /*2440*/  @P4 HADD2.F32 R108, -RZ, R90.H1_H1 ;  /* 0x3000005aff6c4230 */ /* 0x000fc60000004100 */
[----:B------:R-:W-:-:S05]  /*2450*/  FSEL R109, R112, RZ, !P6 ;  /* 0x000000ff706d7208 */ /* 0x000fca0007000000 */
[----:B------:R-:W-:-:S04]  /*2460*/  FFMA.FTZ R109, R151, R162, R109 ;  /* 0x000000a2976d7223 */ /* 0x000fc8000001006d */
[----:B------:R-:W-:-:S04]  /*2470*/  FADD.FTZ R109, R150, -R109 ;  /* 0x8000006d966d7221 */ /* 0x000fc80000010000 */
[----:B------:R-:W-:-:S04]  /*2480*/  FMUL.FTZ R109, R2, R109 ;  /* 0x0000006d026d7220 */ /* 0x000fc80000410000 */
[----:B------:R-:W-:Y:S02]  /*2490*/  @P4 FADD.FTZ R109, R109, R108 ;  /* 0x0000006c6d6d4221 */ /* 0x000fe40000010000 */
.L_x_5268:
[----:B------:R-:W-:Y:S05]  /*24a0*/  BSYNC B1 ;  /* 0x0000000000017941 */ /* 0x000fea0003800000 */
.L_x_5266:
        /* <DEDUP_REMOVED lines=14> */
.L_x_5270:
[----:B0-----:R-:W-:Y:S01]  /*2590*/  ISETP.NE.AND P6, PT, R5, RZ, PT ;  /* 0x000000ff0500720c */ /* 0x001fe20003fc5270 */
[----:B------:R-:W-:-:S03]  /*25a0*/  @P4 HADD2.F32 R108, -RZ, R91.H0_H0 ;  /* 0x2000005bff6c4230 */ /* 0x000fc60000004100 */
[----:B------:R-:W-:-:S05]  /*25b0*/  FSEL R109, R112, RZ, !P6 ;  /* 0x000000ff706d7208 */ /* 0x000fca0007000000 */
[----:B------:R-:W-:-:S04]  /*25c0*/  FFMA.FTZ R109, R149, R162, R109 ;  /* 0x000000a2956d7223 */ /* 0x000fc8000001006d */
[----:B------:R-:W-:-:S04]  /*25d0*/  FADD.FTZ R109, R148, -R109 ;  /* 0x8000006d946d7221 */ /* 0x000fc80000010000 */
[----:B------:R-:W-:-:S04]  /*25e0*/  FMUL.FTZ R109, R2, R109 ;  /* 0x0000006d026d7220 */ /* 0x000fc80000410000 */
[----:B------:R-:W-:Y:S02]  /*25f0*/  @P4 FADD.FTZ R109, R109, R108 ;  /* 0x0000006c6d6d4221 */ /* 0x000fe40000010000 */
.L_x_5271:
[----:B------:R-:W-:Y:S05]  /*2600*/  BSYNC B1 ;  /* 0x0000000000017941 */ /* 0x000fea0003800000 */
.L_x_5269:
        /* <DEDUP_REMOVED lines=14> */
.L_x_5273:
[----:B0-----:R-:W-:Y:S01]  /*26f0*/  ISETP.NE.AND P6, PT, R5, RZ, PT ;  /* 0x000000ff0500720c */ /* 0x001fe20003fc5270 */
[----:B------:R-:W-:-:S03]  /*2700*/  @P4 HADD2.F32 R108, -RZ, R91.H1_H1 ;  /* 0x3000005bff6c4230 */ /* 0x000fc60000004100 */
[----:B------:R-:W-:-:S05]  /*2710*/  FSEL R109, R112, RZ, !P6 ;  /* 0x000000ff706d7208 */ /* 0x000fca0007000000 */
[----:B------:R-:W-:-:S04]  /*2720*/  FFMA.FTZ R109, R147, R162, R109 ;  /* 0x000000a2936d7223 */ /* 0x000fc8000001006d */
[----:B------:R-:W-:-:S04]  /*2730*/  FADD.FTZ R109, R130, -R109 ;  /* 0x8000006d826d7221 */ /* 0x000fc80000010000 */
[----:B------:R-:W-:-:S04]  /*2740*/  FMUL.FTZ R109, R2, R109 ;  /* 0x0000006d026d7220 */ /* 0x000fc80000410000 */
[----:B------:R-:W-:Y:S02]  /*2750*/  @P4 FADD.FTZ R109, R109, R108 ;  /* 0x0000006c6d6d4221 */ /* 0x000fe40000010000 */
.L_x_5274:
[----:B------:R-:W-:Y:S05]  /*2760*/  BSYNC B1 ;  /* 0x0000000000017941 */ /* 0x000fea0003800000 */
.L_x_5272:
[----:B------:R-:W-:Y:S01]  /*2770*/  @P3 FMUL.FTZ R108, R109, c[0x0][0x1ec] ;  /* 0x00007b006d6c3a20 */ /* 0x000fe20000410000 */
[----:B------:R-:W-:Y:S01]  /*2780*/  @P3 LOP3.LUT P4, RZ, R127, 0xff000000, RZ, 0xc0, !PT ;  /* 0xff0000007fff3812 */ /* 0x000fe2000788c0ff */
[----:B------:R-:W-:Y:S01]  /*2790*/  @P5 IMAD.MOV.U32 R110, RZ, RZ, 0x10 ;  /* 0x00000010ff6e5424 */ /* 0x000fe200078e00ff */
[----:B------:R-:W-:Y:S01]  /*27a0*/  @P5 F2FP.PACK_AB R109, RZ, R109 ;  /* 0x0000006dff6d523e */ /* 0x000fe200000000ff */
[----:B------:R-:W-:Y:S02]  /*27b0*/  @P3 FMUL.FTZ R108, R108, c[0x0][0x1e8] ;  /* 0x00007a006c6c3a20 */ /* 0x000fe40000410000 */
[----:B------:R-:W-:Y:S01]  /*27c0*/  @P5 IMAD.WIDE.U32 R110, R7, R110, c[0x0][0x258] ;  /* 0x00009600076e5625 */ /* 0x000fe200078e006e */
[----:B------:R-:W-:Y:S02]  /*27d0*/  @P5 PRMT R99, R99, 0x5410, R109 ;  /* 0x0000541063635816 */ /* 0x000fe4000000006d */
[----:B------:R-:W-:Y:S02]  /*27e0*/  @P3 FSEL R108, R108, RZ, P4 ;  /* 0x000000ff6c6c3208 */ /* 0x000fe40002000000 */
[----:B------:R-:W-:Y:S01]  /*27f0*/  IADD3 R7, R7, 0x80, RZ ;  /* 0x0000008007077810 */ /* 0x000fe20007ffe0ff */
[----:B------:R1:W-:Y:S01]  /*2800*/  @P5 STG.E.128 [R110.64], R96 ;  /* 0x000000606e005986 */ /* 0x0003e2000c101d04 */
[----:B------:R-:W-:-:S04]  /*2810*/  @P3 F2FP.PACK_AB R108, RZ, R108 ;  /* 0x0000006cff6c323e */ /* 0x000fc800000000ff */
[----:B------:R-:W-:Y:S02]  /*2820*/  @P3 PRMT R63, R63, 0x5410, R108 ;  /* 0x000054103f3f3816 */ /* 0x000fe4000000006c */
[----:B------:R-:W-:-:S05]  /*2830*/  @P3 MOV R108, 0x10 ;  /* 0x00000010006c3802 */ /* 0x000fca0000000f00 */
[C---:B------:R-:W-:Y:S01]  /*2840*/  @P3 IMAD.WIDE.U32 R108, R115.reuse, R108, c[0x0][0x248] ;  /* 0x00009200736c3625 */ /* 0x040fe200078e006c */
[----:B------:R-:W-:-:S04]  /*2850*/  IADD3 R115, R115, 0x80, RZ ;  /* 0x0000008073737810 */ /* 0x000fc80007ffe0ff */
[----:B------:R1:W-:Y:S03]  /*2860*/  @P3 STG.E.128 [R108.64], R60 ;  /* 0x0000003c6c003986 */ /* 0x0003e6000c101d04 */
.L_x_5250:
[----:B------:R-:W-:Y:S05]  /*2870*/  BSYNC B0 ;  /* 0x0000000000007941 */ /* 0x000fea0003800000 */
.L_x_5249:
        /* <DEDUP_REMOVED lines=12> */
.L_x_5278:
        /* <DEDUP_REMOVED lines=11> */
.L_x_5279:
[----:B------:R-:W-:Y:S05]  /*29f0*/  BSYNC B1 ;  /* 0x0000000000017941 */ /* 0x000fea0003800000 */
.L_x_5277:
        /* <DEDUP_REMOVED lines=16> */
.L_x_5281:
[----:B0-----:R-:W-:Y:S01]  /*2b00*/  ISETP.NE.AND P6, PT, R5, RZ, PT ;  /* 0x000000ff0500720c */ /* 0x001fe20003fc5270 */
[----:B------:R-:W-:-:S03]  /*2b10*/  @P4 HADD2.F32 R108, -RZ, R92.H1_H1 ;  /* 0x3000005cff6c4230 */ /* 0x000fc60000004100 */
[----:B------:R-:W-:-:S05]  /*2b20*/  FSEL R109, R112, RZ, !P6 ;  /* 0x000000ff706d7208 */ /* 0x000fca0007000000 */
[----:B------:R-:W-:-:S04]  /*2b30*/  FFMA.FTZ R109, R9, R162, R109 ;  /* 0x000000a2096d7223 */ /* 0x000fc8000001006d */
[----:B------:R-:W-:-:S04]  /*2b40*/  FADD.FTZ R109, R12, -R109 ;  /* 0x8000006d0c6d7221 */ /* 0x000fc80000010000 */
[----:B------:R-:W-:-:S04]  /*2b50*/  FMUL.FTZ R109, R2, R109 ;  /* 0x0000006d026d7220 */ /* 0x000fc80000410000 */
[----:B------:R-:W-:Y:S02]  /*2b60*/  @P4 FADD.FTZ R109, R109, R108 ;  /* 0x0000006c6d6d4221 */ /* 0x000fe40000010000 */
.L_x_5282:
[----:B------:R-:W-:Y:S05]  /*2b70*/  BSYNC B1 ;  /* 0x0000000000017941 */ /* 0x000fea0003800000 */
.L_x_5280:
        /* <DEDUP_REMOVED lines=14> */
.L_x_5284:
[----:B0-----:R-:W-:-:S04]  /*2c60*/  ISETP.NE.AND P6, PT, R5, RZ, PT ;  /* 0x000000ff0500720c */ /* 0x001fc80003fc5270 */
[----:B------:R-:W-:-:S05]  /*2c70*/  FSEL R109, R112, RZ, !P6 ;  /* 0x000000ff706d7208 */ /* 0x000fca0007000000 */
[----:B------:R-:W-:-:S04]  /*2c80*/  FFMA.FTZ R108, R10, R162, R109 ;  /* 0x000000a20a6c7223 */ /* 0x000fc8000001006d */
[----:B------:R-:W-:Y:S01]  /*2c90*/  FADD.FTZ R109, R15, -R108 ;  /* 0x8000006c0f6d7221 */ /* 0x000fe20000010000 */
[----:B------:R-:W-:-:S03]  /*2ca0*/  @P4 HADD2.F32 R108, -RZ, R93.H0_H0 ;  /* 0x2000005dff6c4230 */ /* 0x000fc60000004100 */
[----:B------:R-:W-:-:S04]  /*2cb0*/  FMUL.FTZ R109, R2, R109 ;  /* 0x0000006d026d7220 */ /* 0x000fc80000410000 */
[----:B------:R-:W-:Y:S02]  /*2cc0*/  @P4 FADD.FTZ R109, R109, R108 ;  /* 0x0000006c6d6d4221 */ /* 0x000fe40000010000 */
.L_x_5285:
[----:B------:R-:W-:Y:S05]  /*2cd0*/  BSYNC B1 ;  /* 0x0000000000017941 */ /* 0x000fea0003800000 */
.L_x_5283:
        /* <DEDUP_REMOVED lines=14> */
.L_x_5287:
[----:B0-----:R-:W-:Y:S01]  /*2dc0*/  ISETP.NE.AND P6, PT, R5, RZ, PT ;  /* 0x000000ff0500720c */ /* 0x001fe20003fc5270 */
[----:B------:R-:W-:-:S03]  /*2dd0*/  @P4 HADD2.F32 R108, -RZ, R93.H1_H1 ;  /* 0x3000005dff6c4230 */ /* 0x000fc60000004100 */
[----:B------:R-:W-:-:S05]  /*2de0*/  FSEL R109, R112, RZ, !P6 ;  /* 0x000000ff706d7208 */ /* 0x000fca0007000000 */
[----:B------:R-:W-:-:S04]  /*2df0*/  FFMA.FTZ R109, R13, R162, R109 ;  /* 0x000000a20d6d7223 */ /* 0x000fc8000001006d */
[----:B------:R-:W-:-:S04]  /*2e00*/  FADD.FTZ R109, R116, -R109 ;  /* 0x8000006d746d7221 */ /* 0x000fc80000010000 */
[----:B------:R-:W-:-:S04]  /*2e10*/  FMUL.FTZ R109, R2, R109 ;  /* 0x0000006d026d7220 */ /* 0x000fc80000410000 */
[----:B------:R-:W-:Y:S02]  /*2e20*/  @P4 FADD.FTZ R109, R109, R108 ;  /* 0x0000006c6d6d4221 */ /* 0x000fe40000010000 */
.L_x_5288:
[----:B------:R-:W-:Y:S05]  /*2e30*/  BSYNC B1 ;  /* 0x0000000000017941 */ /* 0x000fea0003800000 */
.L_x_5286:
        /* <DEDUP_REMOVED lines=14> */
.L_x_5290:
[----:B0-----:R-:W-:-:S04]  /*2f20*/  ISETP.NE.AND P6, PT, R5, RZ, PT ;  /* 0x000000ff0500720c */ /* 0x001fc80003fc5270 */
[----:B------:R-:W-:-:S05]  /*2f30*/  FSEL R109, R112, RZ, !P6 ;  /* 0x000000ff706d7208 */ /* 0x000fca0007000000 */
[----:B------:R-:W-:-:S04]  /*2f40*/  FFMA.FTZ R108, R14, R162, R109 ;  /* 0x000000a20e6c7223 */ /* 0x000fc8000001006d */
[----:B------:R-:W-:Y:S01]  /*2f50*/  FADD.FTZ R109, R117, -R108 ;  /* 0x8000006c756d7221 */ /* 0x000fe20000010000 */
[----:B------:R-:W-:-:S03]  /*2f60*/  @P4 HADD2.F32 R108, -RZ, R94.H0_H0 ;  /* 0x2000005eff6c4230 */ /* 0x000fc60000004100 */
[----:B------:R-:W-:-:S04]  /*2f70*/  FMUL.FTZ R109, R2, R109 ;  /* 0x0000006d026d7220 */ /* 0x000fc80000410000 */
[----:B------:R-:W-:Y:S02]  /*2f80*/  @P4 FADD.FTZ R109, R109, R108 ;  /* 0x0000006c6d6d4221 */ /* 0x000fe40000010000 */
.L_x_5291:
[----:B------:R-:W-:Y:S05]  /*2f90*/  BSYNC B1 ;  /* 0x0000000000017941 */ /* 0x000fea0003800000 */
.L_x_5289:
        /* <DEDUP_REMOVED lines=14> */
.L_x_5293:
[----:B0-----:R-:W-:-:S04]  /*3080*/  ISETP.NE.AND P6, PT, R5, RZ, PT ;  /* 0x000000ff0500720c */ /* 0x001fc80003fc5270 */
[----:B------:R-:W-:-:S05]  /*3090*/  FSEL R109, R112, RZ, !P6 ;  /* 0x000000ff706d7208 */ /* 0x000fca0007000000 */
[----:B------:R-:W-:-:S04]  /*30a0*/  FFMA.FTZ R108, R118, R162, R109 ;  /* 0x000000a2766c7223 */ /* 0x000fc8000001006d */
[----:B------:R-:W-:Y:S01]  /*30b0*/  FADD.FTZ R109, R119, -R108 ;  /* 0x8000006c776d7221 */ /* 0x000fe20000010000 */
[----:B------:R-:W-:-:S03]  /*30c0*/  @P4 HADD2.F32 R108, -RZ, R94.H1_H1 ;  /* 0x3000005eff6c4230 */ /* 0x000fc60000004100 */
[----:B------:R-:W-:-:S04]  /*30d0*/  FMUL.FTZ R109, R2, R109 ;  /* 0x0000006d026d7220 */ /* 0x000fc80000410000 */
[----:B------:R-:W-:Y:S02]  /*30e0*/  @P4 FADD.FTZ R109, R109, R108 ;  /* 0x0000006c6d6d4221 */ /* 0x000fe40000010000 */
.L_x_5294:
[----:B------:R-:W-:Y:S05]  /*30f0*/  BSYNC B1 ;  /* 0x0000000000017941 */ /* 0x000fea0003800000 */
.L_x_5292:
        /* <DEDUP_REMOVED lines=14> */
.L_x_5296:
[----:B0-----:R-:W-:Y:S01]  /*31e0*/  ISETP.NE.AND P6, PT, R5, RZ, PT ;  /* 0x000000ff0500720c */ /* 0x001fe20003fc5270 */
[----:B------:R-:W-:-:S03]  /*31f0*/  @P4 HADD2.F32 R108, -RZ, R95.H0_H0 ;  /* 0x2000005fff6c4230 */ /* 0x000fc60000004100 */
[----:B------:R-:W-:-:S05]  /*3200*/  FSEL R109, R112, RZ, !P6 ;  /* 0x000000ff706d7208 */ /* 0x000fca0007000000 */
[----:B------:R-:W-:-:S04]  /*3210*/  FFMA.FTZ R109, R121, R162, R109 ;  /* 0x000000a2796d7223 */ /* 0x000fc8000001006d */
[----:B------:R-:W-:-:S04]  /*3220*/  FADD.FTZ R109, R120, -R109 ;  /* 0x8000006d786d7221 */ /* 0x000fc80000010000 */
[----:B------:R-:W-:-:S04]  /*3230*/  FMUL.FTZ R109, R2, R109 ;  /* 0x0000006d026d7220 */ /* 0x000fc80000410000 */
[----:B------:R-:W-:Y:S02]  /*3240*/  @P4 FADD.FTZ R109, R109, R108 ;  /* 0x0000006c6d6d4221 */ /* 0x000fe40000010000 */
.L_x_5297:
[----:B------:R-:W-:Y:S05]  /*3250*/  BSYNC B1 ;  /* 0x0000000000017941 */ /* 0x000fea0003800000 */
.L_x_5295:
        /* <DEDUP_REMOVED lines=14> */
.L_x_5299:
[----:B0-----:R-:W-:-:S04]  /*3340*/  ISETP.NE.AND P6, PT, R5, RZ, PT ;  /* 0x000000ff0500720c */ /* 0x001fc80003fc5270 */
[----:B------:R-:W-:-:S05]  /*3350*/  FSEL R109, R112, RZ, !P6 ;  /* 0x000000ff706d7208 */ /* 0x000fca0007000000 */
[----:B------:R-:W-:-:S04]  /*3360*/  FFMA.FTZ R108, R128, R162, R109 ;  /* 0x000000a2806c7223 */ /* 0x000fc8000001006d */
[----:B------:R-:W-:Y:S01]  /*3370*/  FADD.FTZ R109, R129, -R108 ;  /* 0x8000006c816d7221 */ /* 0x000fe20000010000 */
[----:B------:R-:W-:-:S03]  /*3380*/  @P4 HADD2.F32 R108, -RZ, R95.H1_H1 ;  /* 0x3000005fff6c4230 */ /* 0x000fc60000004100 */
[----:B------:R-:W-:-:S04]  /*3390*/  FMUL.FTZ R109, R2, R109 ;  /* 0x0000006d026d7220 */ /* 0x000fc80000410000 */
[----:B------:R-:W-:Y:S02]  /*33a0*/  @P4 FADD.FTZ R109, R109, R108 ;  /* 0x0000006c6d6d4221 */ /* 0x000fe40000010000 */
.L_x_5300:
[----:B------:R-:W-:Y:S05]  /*33b0*/  BSYNC B1 ;  /* 0x0000000000017941 */ /* 0x000fea0003800000 */
.L_x_5298:
        /* <DEDUP_REMOVED lines=16> */
.L_x_5276:
[----:B------:R-:W-:Y:S05]  /*34c0*/  BSYNC B0 ;  /* 0x0000000000007941 */ /* 0x000fea0003800000 */
.L_x_5275:
        /* <DEDUP_REMOVED lines=13> */
.L_x_5304:
        /* <DEDUP_REMOVED lines=11> */
.L_x_5305:
[----:B------:R-:W-:Y:S05]  /*3650*/  BSYNC B1 ;  /* 0x0000000000017941 */ /* 0x000fea0003800000 */
.L_x_5303:
        /* <DEDUP_REMOVED lines=16> */
.L_x_5307:
[----:B0-----:R-:W-:-:S04]  /*3760*/  ISETP.NE.AND P6, PT, R5, RZ, PT ;  /* 0x000000ff0500720c */ /* 0x001fc80003fc5270 */
[----:B------:R-:W-:-:S05]  /*3770*/  FSEL R109, R112, RZ, !P6 ;  /* 0x000000ff706d7208 */ /* 0x000fca0007000000 */
[----:B------:R-:W-:-:S04]  /*3780*/  FFMA.FTZ R108, R132, R162, R109 ;  /* 0x000000a2846c7223 */ /* 0x000fc8000001006d */
[----:B------:R-:W-:Y:S01]  /*3790*/  FADD.FTZ R109, R135, -R108 ;  /* 0x8000006c876d7221 */ /* 0x000fe20000010000 */
[----:B------:R-:W-:-:S03]  /*37a0*/  @P4 HADD2.F32 R108, -RZ, R16.H1_H1 ;  /* 0x30000010ff6c4230 */ /* 0x000fc60000004100 */
[----:B------:R-:W-:-:S04]  /*37b0*/  FMUL.FTZ R109, R2, R109 ;  /* 0x0000006d026d7220 */ /* 0x000fc80000410000 */
[----:B------:R-:W-:Y:S02]  /*37c0*/  @P4 FADD.FTZ R109, R109, R108 ;  /* 0x0000006c6d6d4221 */ /* 0x000fe40000010000 */
.L_x_5308:
[----:B------:R-:W-:Y:S05]  /*37d0*/  BSYNC B1 ;  /* 0x0000000000017941 */ /* 0x000fea0003800000 */
.L_x_5306:
        /* <DEDUP_REMOVED lines=14> */
.L_x_5310:
[----:B0-----:R-:W-:Y:S01]  /*38c0*/  ISETP.NE.AND P6, PT, R5, RZ, PT ;  /* 0x000000ff0500720c */ /* 0x001fe20003fc5270 */
[----:B------:R-:W-:-:S03]  /*38d0*/  @P4 HADD2.F32 R108, -RZ, R17.H0_H0 ;  /* 0x20000011ff6c4230 */ /* 0x000fc60000004100 */
[----:B------:R-:W-:-:S05]  /*38e0*/  FSEL R109, R112, RZ, !P6 ;  /* 0x000000ff706d7208 */ /* 0x000fca0007000000 */
[----:B------:R-:W-:-:S04]  /*38f0*/  FFMA.FTZ R109, R133, R162, R109 ;  /* 0x000000a2856d7223 */ /* 0x000fc8000001006d */
[----:B------:R-:W-:-:S04]  /*3900*/  FADD.FTZ R109, R138, -R109 ;  /* 0x8000006d8a6d7221 */ /* 0x000fc80000010000 */
[----:B------:R-:W-:-:S04]  /*3910*/  FMUL.FTZ R109, R2, R109 ;  /* 0x0000006d026d7220 */ /* 0x000fc80000410000 */
[----:B------:R-:W-:Y:S02]  /*3920*/  @P4 FADD.FTZ R109, R109, R108 ;  /* 0x0000006c6d6d4221 */ /* 0x000fe40000010000 */
.L_x_5311:
[----:B------:R-:W-:Y:S05]  /*3930*/  BSYNC B1 ;  /* 0x0000000000017941 */ /* 0x000fea0003800000 */
.L_x_5309:
        /* <DEDUP_REMOVED lines=14> */
.L_x_5313:
[----:B0-----:R-:W-:-:S04]  /*3a20*/  ISETP.NE.AND P6, PT, R5, RZ, PT ;  /* 0x000000ff0500720c */ /* 0x001fc80003fc5270 */
[----:B------:R-:W-:-:S05]  /*3a30*/  FSEL R109, R112, RZ, !P6 ;  /* 0x000000ff706d7208 */ /* 0x000fca0007000000 */
[----:B------:R-:W-:-:S04]  /*3a40*/  FFMA.FTZ R108, R136, R162, R109 ;  /* 0x000000a2886c7223 */ /* 0x000fc8000001006d */
[----:B------:R-:W-:Y:S01]  /*3a50*/  FADD.FTZ R109, R139, -R108 ;  /* 0x8000006c8b6d7221 */ /* 0x000fe20000010000 */
[----:B------:R-:W-:-:S03]  /*3a60*/  @P4 HADD2.F32 R108, -RZ, R17.H1_H1 ;  /* 0x30000011ff6c4230 */ /* 0x000fc60000004100 */
[----:B------:R-:W-:-:S04]  /*3a70*/  FMUL.FTZ R109, R2, R109 ;  /* 0x0000006d026d7220 */ /* 0x000fc80000410000 */
[----:B------:R-:W-:Y:S02]  /*3a80*/  @P4 FADD.FTZ R109, R109, R108 ;  /* 0x0000006c6d6d4221 */ /* 0x000fe40000010000 */
.L_x_5314:
[----:B------:R-:W-:Y:S05]  /*3a90*/  BSYNC B1 ;  /* 0x0000000000017941 */ /* 0x000fea0003800000 */
.L_x_5312:
        /* <DEDUP_REMOVED lines=14> */
.L_x_5316:
[----:B0-----:R-:W-:Y:S01]  /*3b80*/  ISETP.NE.AND P6, PT, R5, RZ, PT ;  /* 0x000000ff0500720c */ /* 0x001fe20003fc5270 */
[----:B------:R-:W-:-:S03]  /*3b90*/  @P4 HADD2.F32 R108, -RZ, R18.H0_H0 ;  /* 0x20000012ff6c4230 */ /* 0x000fc60000004100 */
[----:B------:R-:W-:-:S05]  /*3ba0*/  FSEL R109, R112, RZ, !P6 ;  /* 0x000000ff706d7208 */ /* 0x000fca0007000000 */
[----:B------:R-:W-:-:S04]  /*3bb0*/  FFMA.FTZ R109, R137, R162, R109 ;  /* 0x000000a2896d7223 */ /* 0x000fc8000001006d */
[----:B------:R-:W-:-:S04]  /*3bc0*/  FADD.FTZ R109, R140, -R109 ;  /* 0x8000006d8c6d7221 */ /* 0x000fc80000010000 */
[----:B------:R-:W-:-:S04]  /*3bd0*/  FMUL.FTZ R109, R2, R109 ;  /* 0x0000006d026d7220 */ /* 0x000fc80000410000 */
[----:B------:R-:W-:Y:S02]  /*3be0*/  @P4 FADD.FTZ R109, R109, R108 ;  /* 0x0000006c6d6d4221 */ /* 0x000fe40000010000 */
.L_x_5317:
[----:B------:R-:W-:Y:S05]  /*3bf0*/  BSYNC B1 ;  /* 0x0000000000017941 */ /* 0x000fea0003800000 */
.L_x_5315:
        /* <DEDUP_REMOVED lines=14> */
.L_x_5319:
[----:B0-----:R-:W-:-:S04]  /*3ce0*/  ISETP.NE.AND P6, PT, R5, RZ, PT ;  /* 0x000000ff0500720c */ /* 0x001fc80003fc5270 */
[----:B------:R-:W-:-:S05]  /*3cf0*/  FSEL R109, R112, RZ, !P6 ;  /* 0x000000ff706d7208 */ /* 0x000fca0007000000 */
[----:B------:R-:W-:-:S04]  /*3d00*/  FFMA.FTZ R108, R142, R162, R109 ;  /* 0x000000a28e6c7223 */ /* 0x000fc8000001006d */
[----:B------:R-:W-:Y:S01]  /*3d10*/  FADD.FTZ R109, R141, -R108 ;  /* 0x8000006c8d6d7221 */ /* 0x000fe20000010000 */
[----:B------:R-:W-:-:S03]  /*3d20*/  @P4 HADD2.F32 R108, -RZ, R18.H1_H1 ;  /* 0x30000012ff6c4230 */ /* 0x000fc60000004100 */
[----:B------:R-:W-:-:S04]  /*3d30*/  FMUL.FTZ R109, R2, R109 ;  /* 0x0000006d026d7220 */ /* 0x000fc80000410000 */
[----:B------:R-:W-:Y:S02]  /*3d40*/  @P4 FADD.FTZ R109, R109, R108 ;  /* 0x0000006c6d6d4221 */ /* 0x000fe40000010000 */
.L_x_5320:
[----:B------:R-:W-:Y:S05]  /*3d50*/  BSYNC B1 ;  /* 0x0000000000017941 */ /* 0x000fea0003800000 */
.L_x_5318:
        /* <DEDUP_REMOVED lines=14> */
.L_x_5322:
[----:B0-----:R-:W-:Y:S01]  /*3e40*/  ISETP.NE.AND P6, PT, R5, RZ, PT ;  /* 0x000000ff0500720c */ /* 0x001fe20003fc5270 */
[----:B------:R-:W-:-:S03]  /*3e50*/  @P4 HADD2.F32 R108, -RZ, R19.H0_H0 ;  /* 0x20000013ff6c4230 */ /* 0x000fc60000004100 */
[----:B------:R-:W-:-:S05]  /*3e60*/  FSEL R109, R112, RZ, !P6 ;  /* 0x000000ff706d7208 */ /* 0x000fca0007000000 */
[----:B------:R-:W-:-:S04]  /*3e70*/  FFMA.FTZ R109, R143, R162, R109 ;  /* 0x000000a28f6d7223 */ /* 0x000fc8000001006d */
[----:B------:R-:W-:-:S04]  /*3e80*/  FADD.FTZ R109, R144, -R109 ;  /* 0x8000006d906d7221 */ /* 0x000fc80000010000 */
[----:B------:R-:W-:-:S04]  /*3e90*/  FMUL.FTZ R109, R2, R109 ;  /* 0x0000006d026d7220 */ /* 0x000fc80000410000 */
[----:B------:R-:W-:Y:S02]  /*3ea0*/  @P4 FADD.FTZ R109, R109, R108 ;  /* 0x0000006c6d6d4221 */ /* 0x000fe40000010000 */
.L_x_5323:
[----:B------:R-:W-:Y:S05]  /*3eb0*/  BSYNC B1 ;  /* 0x0000000000017941 */ /* 0x000fea0003800000 */
.L_x_5321:
        /* <DEDUP_REMOVED lines=14> */
.L_x_5325:
[----:B0-----:R-:W-:-:S04]  /*3fa0*/  ISETP.NE.AND P2, PT, R5, RZ, PT ;  /* 0x000000ff0500720c */ /* 0x001fc80003f45270 */
[----:B------:R-:W-:-:S05]  /*3fb0*/  FSEL R109, R112, RZ, !P2 ;  /* 0x000000ff706d7208 */ /* 0x000fca0005000000 */
[----:B------:R-:W-:-:S04]  /*3fc0*/  FFMA.FTZ R162, R146, R162, R109 ;  /* 0x000000a292a27223 */ /* 0x000fc8000001006d */
[----:B------:R-:W-:-:S04]  /*3fd0*/  FADD.FTZ R109, R145, -R162 ;  /* 0x800000a2916d7221 */ /* 0x000fc80000010000 */
[----:B------:R-:W-:Y:S01]  /*3fe0*/  FMUL.FTZ R2, R2, R109 ;  /* 0x0000006d02027220 */ /* 0x000fe20000410000 */
[----:B------:R-:W-:-:S05]  /*3ff0*/  @P4 HADD2.F32 R109, -RZ, R19.H1_H1 ;  /* 0x30000013ff6d4230 */ /* 0x000fca0000004100 */
[----:B------:R-:W-:Y:S02]  /*4000*/  @P4 FADD.FTZ R2, R2, R109 ;  /* 0x0000006d02024221 */ /* 0x000fe40000010000 */
.L_x_5326:
[----:B------:R-:W-:Y:S05]  /*4010*/  BSYNC B1 ;  /* 0x0000000000017941 */ /* 0x000fea0003800000 */
.L_x_5324:
[----:B------:R-:W-:Y:S01]  /*4020*/  @P5 F2FP.PACK_AB R110, RZ, R2 ;  /* 0x00000002ff6e523e */ /* 0x000fe200000000ff */
        /* <DEDUP_REMOVED lines=10> */
[----:B------:R-:W-:-:S04]  /*40d0*/  @P3 F2FP.PACK_AB R2, RZ, R2 ;  /* 0x00000002ff02323e */ /* 0x000fc800000000ff */
[----:B------:R-:W-:-:S05]  /*40e0*/  @P3 PRMT R63, R63, 0x5410, R2 ;  /* 0x000054103f3f3816 */ /* 0x000fca0000000002 */
[----:B------:R1:W-:Y:S02]  /*40f0*/  @P3 STG.E.128 [R110.64], R60 ;  /* 0x0000003c6e003986 */ /* 0x0003e4000c101d04 */
.L_x_5302:
[----:B------:R-:W-:Y:S05]  /*4100*/  BSYNC B0 ;  /* 0x0000000000007941 */ /* 0x000fea0003800000 */
.L_x_5301:
[----:B------:R-:W-:Y:S02]  /*4110*/  IADD3 R4, R4, c[0x0][0x160], RZ ;  /* 0x0000580004047a10 */ /* 0x000fe40007ffe0ff */
[----:B------:R-:W-:Y:S02]  /*4120*/  LOP3.LUT P3, RZ, R3, 0xff, RZ, 0xc0, !PT ;  /* 0x000000ff03ff7812 */ /* 0x000fe4000786c0ff */
[----:B------:R-:W-:Y:S02]  /*4130*/  ISETP.GE.AND P2, PT, R4, c[0x0][0x164], PT ;  /* 0x0000590004007a0c */ /* 0x000fe40003f46270 */
[----:B------:R-:W-:-:S11]  /*4140*/  SEL R3, RZ, 0x1, P3 ;  /* 0x00000001ff037807 */ /* 0x000fd60001800000 */
[----:B01---5:R-:W-:Y:S01]  /*4150*/  @P2 CALL.REL.NOINC `(.L_x_5235) ;  /* 0x0000001000002944 */ /* 0x023fe20003c00000 */
[----:B------:R-:W-:Y:S05]  /*4160*/  BRA `(.L_x_5327) ;  /* 0xffffc23000007947 */ /* 0x000fea000383ffff */
.L_x_5235:
[----:B-1----:R-:W0:Y:S01]  /*4170*/  S2UR UR6, SR_CTAID.X ;  /* 0x00000000000679c3 */ /* 0x002e220000002500 */
[----:B------:R-:W0:Y:S01]  /*4180*/  S2R R3, SR_TID.X ;  /* 0x0000000000037919 */ /* 0x000e220000002100 */
[----:B------:R-:W-:Y:S02]  /*4190*/  @P0 MOV R5, 0x20 ;  /* 0x0000002000050802 */ /* 0x000fe40000000f00 */
        /* <DEDUP_REMOVED lines=29> */
.L_x_5247:
[----:B--2---:R-:W-:Y:S01]  /*4370*/  HFMA2.MMA R111, -RZ, RZ, 0, 9.5367431640625e-07 ;  /* 0x00000010ff6f7435 */ /* 0x004fe200000001ff */
[----:B------:R-:W-:-:S02]  /*4380*/  MOV R112, R169 ;  /* 0x000000a900707202 */ /* 0x000fc40000000f00 */
[----:B------:R-:W-:Y:S02]  /*4390*/  MOV R110, 0x1f ;  /* 0x0000001f006e7802 */ /* 0x000fe40000000f00 */
[----:B------:R-:W-:Y:S02]  /*43a0*/  MOV R109, 0xffffffff ;  /* 0xffffffff006d7802 */ /* 0x000fe40000000f00 */
[----:B------:R-:W-:Y:S02]  /*43b0*/  MOV R164, 0x43d0 ;  /* 0x000043d000a47802 */ /* 0x000fe40000000f00 */
[----:B01---5:R-:W-:Y:S05]  /*43c0*/  CALL.REL.NOINC `($__internal_111_$__cuda_sm70_shflsync_down_p) ;  /* 0x0000046000007944 */ /* 0x023fea0003c00000 */
[----:B-1----:R-:W-:Y:S01]  /*43d0*/  MOV R166, R111 ;  /* 0x0000006f00a67202 */ /* 0x002fe20000000f00 */
[----:B0-----:R-:W-:Y:S05]  /*43e0*/  BRA `(.L_x_5328) ;  /* 0xffffd57000007947 */ /* 0x001fea000383ffff */
.L_x_5248:
[----:B--2---:R-:W-:Y:S01]  /*43f0*/  HFMA2.MMA R111, -RZ, RZ, 0, 9.5367431640625e-07 ;  /* 0x00000010ff6f7435 */ /* 0x004fe200000001ff */
[----:B------:R-:W-:Y:S01]  /*4400*/  IMAD.MOV.U32 R112, RZ, RZ, R168 ;  /* 0x000000ffff707224 */ /* 0x000fe200078e00a8 */
[----:B------:R-:W-:Y:S02]  /*4410*/  MOV R110, 0x1f ;  /* 0x0000001f006e7802 */ /* 0x000fe40000000f00 */
[----:B------:R-:W-:Y:S02]  /*4420*/  MOV R109, 0xffffffff ;  /* 0xffffffff006d7802 */ /* 0x000fe40000000f00 */
[----:B------:R-:W-:-:S02]  /*4430*/  MOV R164, 0x4450 ;  /* 0x0000445000a47802 */ /* 0x000fc40000000f00 */
[----:B01-345:R-:W-:Y:S05]  /*4440*/  CALL.REL.NOINC `($__internal_111_$__cuda_sm70_shflsync_down_p) ;  /* 0x000003e000007944 */ /* 0x03bfea0003c00000 */
[----:B------:R-:W-:Y:S01]  /*4450*/  FADD.FTZ R169, R166, R169 ;  /* 0x000000a9a6a97221 */ /* 0x000fe20000010000 */
[----:B0-----:R-:W-:Y:S01]  /*4460*/  MOV R110, 0x1f ;  /* 0x0000001f006e7802 */ /* 0x001fe20000000f00 */
[----:B-1----:R-:W-:Y:S01]  /*4470*/  FADD.FTZ R168, R168, R111 ;  /* 0x0000006fa8a87221 */ /* 0x002fe20000010000 */
[----:B------:R-:W-:Y:S01]  /*4480*/  HFMA2.MMA R111, -RZ, RZ, 0, 4.76837158203125e-07 ;  /* 0x00000008ff6f7435 */ /* 0x000fe200000001ff */
[----:B------:R-:W-:-:S02]  /*4490*/  MOV R109, 0xffffffff ;  /* 0xffffffff006d7802 */ /* 0x000fc40000000f00 */
[----:B------:R-:W-:Y:S02]  /*44a0*/  MOV R112, R169 ;  /* 0x000000a900707202 */ /* 0x000fe40000000f00 */
[----:B------:R-:W-:Y:S02]  /*44b0*/  MOV R164, 0x44d0 ;  /* 0x000044d000a47802 */ /* 0x000fe40000000f00 */
[----:B------:R-:W-:Y:S05]  /*44c0*/  CALL.REL.NOINC `($__internal_111_$__cuda_sm70_shflsync_down_p) ;  /* 0x0000036000007944 */ /* 0x000fea0003c00000 */
[----:B0-----:R-:W-:Y:S01]  /*44d0*/  HFMA2.MMA R110, -RZ, RZ, 0, 1.847743988037109375e-06 ;  /* 0x0000001fff6e7435 */ /* 0x001fe200000001ff */
[----:B-1----:R-:W-:Y:S01]  /*44e0*/  MOV R166, R111 ;  /* 0x0000006f00a67202 */ /* 0x002fe20000000f00 */
[----:B------:R-:W-:Y:S01]  /*44f0*/  IMAD.MOV.U32 R111, RZ, RZ, 0x8 ;  /* 0x00000008ff6f7424 */ /* 0x000fe200078e00ff */
[----:B------:R-:W-:Y:S02]  /*4500*/  MOV R112, R168 ;  /* 0x000000a800707202 */ /* 0x000fe40000000f00 */
[----:B------:R-:W-:Y:S02]  /*4510*/  MOV R109, 0xffffffff ;  /* 0xffffffff006d7802 */ /* 0x000fe40000000f00 */
[----:B------:R-:W-:Y:S02]  /*4520*/  MOV R164, 0x4540 ;  /* 0x0000454000a47802 */ /* 0x000fe40000000f00 */
[----:B------:R-:W-:Y:S05]  /*4530*/  CALL.REL.NOINC `($__internal_111_$__cuda_sm70_shflsync_down_p) ;  /* 0x000002f000007944 */ /* 0x000fea0003c00000 */
[----:B------:R-:W-:Y:S01]  /*4540*/  FADD.FTZ R169, R166, R169 ;  /* 0x000000a9a6a97221 */ /* 0x000fe20000010000 */
[----:B0-----:R-:W-:Y:S01]  /*4550*/  MOV R110, 0x1f ;  /* 0x0000001f006e7802 */ /* 0x001fe20000000f00 */
[----:B-1----:R-:W-:Y:S01]  /*4560*/  FADD.FTZ R168, R168, R111 ;  /* 0x0000006fa8a87221 */ /* 0x002fe20000010000 */
[----:B------:R-:W-:Y:S01]  /*4570*/  HFMA2.MMA R111, -RZ, RZ, 0, 2.384185791015625e-07 ;  /* 0x00000004ff6f7435 */ /* 0x000fe200000001ff */
[----:B------:R-:W-:-:S02]  /*4580*/  MOV R109, 0xffffffff ;  /* 0xffffffff006d7802 */ /* 0x000fc40000000f00 */
[----:B------:R-:W-:Y:S02]  /*4590*/  MOV R112, R169 ;  /* 0x000000a900707202 */ /* 0x000fe40000000f00 */
[----:B------:R-:W-:Y:S02]  /*45a0*/  MOV R164, 0x45c0 ;  /* 0x000045c000a47802 */ /* 0x000fe40000000f00 */
[----:B------:R-:W-:Y:S05]  /*45b0*/  CALL.REL.NOINC `($__internal_111_$__cuda_sm70_shflsync_down_p) ;  /* 0x0000027000007944 */ /* 0x000fea0003c00000 */
[----:B-1----:R-:W-:Y:S01]  /*45c0*/  MOV R166, R111 ;  /* 0x0000006f00a67202 */ /* 0x002fe20000000f00 */
[----:B------:R-:W-:Y:S01]  /*45d0*/  HFMA2.MMA R111, -RZ, RZ, 0, 2.384185791015625e-07 ;  /* 0x00000004ff6f7435 */ /* 0x000fe200000001ff */
[----:B0-----:R-:W-:Y:S01]  /*45e0*/  MOV R112, R168 ;  /* 0x000000a800707202 */ /* 0x001fe20000000f00 */
[----:B------:R-:W-:Y:S01]  /*45f0*/  IMAD.MOV.U32 R110, RZ, RZ, 0x1f ;  /* 0x0000001fff6e7424 */ /* 0x000fe200078e00ff */
[----:B------:R-:W-:Y:S02]  /*4600*/  MOV R109, 0xffffffff ;  /* 0xffffffff006d7802 */ /* 0x000fe40000000f00 */
[----:B------:R-:W-:Y:S02]  /*4610*/  MOV R164, 0x4630 ;  /* 0x0000463000a47802 */ /* 0x000fe40000000f00 */
[----:B------:R-:W-:Y:S05]  /*4620*/  CALL.REL.NOINC `($__internal_111_$__cuda_sm70_shflsync_down_p) ;  /* 0x0000020000007944 */ /* 0x000fea0003c00000 */
[----:B------:R-:W-:Y:S01]  /*4630*/  FADD.FTZ R169, R166, R169 ;  /* 0x000000a9a6a97221 */ /* 0x000fe20000010000 */
[----:B0-----:R-:W-:Y:S01]  /*4640*/  MOV R110, 0x1f ;  /* 0x0000001f006e7802 */ /* 0x001fe20000000f00 */
[----:B-1----:R-:W-:Y:S01]  /*4650*/  FADD.FTZ R168, R168, R111 ;  /* 0x0000006fa8a87221 */ /* 0x002fe20000010000 */
[----:B------:R-:W-:Y:S01]  /*4660*/  HFMA2.MMA R111, -RZ, RZ, 0, 1.1920928955078125e-07 ;  /* 0x00000002ff6f7435 */ /* 0x000fe200000001ff */
[----:B------:R-:W-:-:S02]  /*4670*/  MOV R109, 0xffffffff ;  /* 0xffffffff006d7802 */ /* 0x000fc40000000f00 */
[----:B------:R-:W-:Y:S02]  /*4680*/  MOV R112, R169 ;  /* 0x000000a900707202 */ /* 0x000fe40000000f00 */
[----:B------:R-:W-:Y:S02]  /*4690*/  MOV R164, 0x46b0 ;  /* 0x000046b000a47802 */ /* 0x000fe40000000f00 */
[----:B------:R-:W-:Y:S05]  /*46a0*/  CALL.REL.NOINC `($__internal_111_$__cuda_sm70_shflsync_down_p) ;  /* 0x0000018000007944 */ /* 0x000fea0003c00000 */
[----:B-1----:R-:W-:Y:S01]  /*46b0*/  MOV R166, R111 ;  /* 0x0000006f00a67202 */ /* 0x002fe20000000f00 */
[----:B------:R-:W-:Y:S01]  /*46c0*/  HFMA2.MMA R111, -RZ, RZ, 0, 1.1920928955078125e-07 ;  /* 0x00000002ff6f7435 */ /* 0x000fe200000001ff */
[----:B0-----:R-:W-:Y:S02]  /*46d0*/  MOV R112, R168 ;  /* 0x000000a800707202 */ /* 0x001fe40000000f00 */
[----:B------:R-:W-:Y:S02]  /*46e0*/  MOV R110, 0x1f ;  /* 0x0000001f006e7802 */ /* 0x000fe40000000f00 */
[----:B------:R-:W-:Y:S02]  /*46f0*/  MOV R109, 0xffffffff ;  /* 0xffffffff006d7802 */ /* 0x000fe40000000f00 */
[----:B------:R-:W-:-:S02]  /*4700*/  MOV R164, 0x4720 ;  /* 0x0000472000a47802 */ /* 0x000fc40000000f00 */
[----:B------:R-:W-:Y:S05]  /*4710*/  CALL.REL.NOINC `($__internal_111_$__cuda_sm70_shflsync_down_p) ;  /* 0x0000011000007944 */ /* 0x000fea0003c00000 */
[----:B------:R-:W-:Y:S01]  /*4720*/  FADD.FTZ R169, R166, R169 ;  /* 0x000000a9a6a97221 */ /* 0x000fe20000010000 */
[----:B0-----:R-:W-:Y:S01]  /*4730*/  HFMA2.MMA R110, -RZ, RZ, 0, 1.847743988037109375e-06 ;  /* 0x0000001fff6e7435 */ /* 0x001fe200000001ff */
[----:B-1----:R-:W-:Y:S01]  /*4740*/  FADD.FTZ R113, R168, R111 ;  /* 0x0000006fa8717221 */ /* 0x002fe20000010000 */
[----:B------:R-:W-:Y:S01]  /*4750*/  MOV R109, 0xffffffff ;  /* 0xffffffff006d7802 */ /* 0x000fe20000000f00 */
[----:B------:R-:W-:Y:S01]  /*4760*/  IMAD.MOV.U32 R111, RZ, RZ, 0x1 ;  /* 0x00000001ff6f7424 */ /* 0x000fe200078e00ff */
[----:B------:R-:W-:-:S02]  /*4770*/  MOV R112, R169 ;  /* 0x000000a900707202 */ /* 0x000fc40000000f00 */
[----:B------:R-:W-:Y:S02]  /*4780*/  MOV R164, 0x47a0 ;  /* 0x000047a000a47802 */ /* 0x000fe40000000f00 */
[----:B------:R-:W-:Y:S05]  /*4790*/  CALL.REL.NOINC `($__internal_111_$__cuda_sm70_shflsync_down_p) ;  /* 0x0000009000007944 */ /* 0x000fea0003c00000 */
[----:B-1----:R-:W-:Y:S01]  /*47a0*/  MOV R166, R111 ;  /* 0x0000006f00a67202 */ /* 0x002fe20000000f00 */
[----:B------:R-:W-:Y:S01]  /*47b0*/  HFMA2.MMA R111, -RZ, RZ, 0, 5.9604644775390625e-08 ;  /* 0x00000001ff6f7435 */ /* 0x000fe200000001ff */
[----:B0-----:R-:W-:Y:S02]  /*47c0*/  MOV R112, R113 ;  /* 0x0000007100707202 */ /* 0x001fe40000000f00 */
[----:B------:R-:W-:Y:S02]  /*47d0*/  MOV R110, 0x1f ;  /* 0x0000001f006e7802 */ /* 0x000fe40000000f00 */
[----:B------:R-:W-:Y:S02]  /*47e0*/  MOV R109, 0xffffffff ;  /* 0xffffffff006d7802 */ /* 0x000fe40000000f00 */
[----:B------:R-:W-:Y:S02]  /*47f0*/  MOV R164, 0x4810 ;  /* 0x0000481000a47802 */ /* 0x000fe40000000f00 */
[----:B------:R-:W-:Y:S05]  /*4800*/  CALL.REL.NOINC `($__internal_111_$__cuda_sm70_shflsync_down_p) ;  /* 0x0000002000007944 */ /* 0x000fea0003c00000 */
[----:B-1----:R-:W-:Y:S01]  /*4810*/  MOV R164, R111 ;  /* 0x0000006f00a47202 */ /* 0x002fe20000000f00 */
[----:B0-----:R-:W-:Y:S05]  /*4820*/  BRA `(.L_x_5329) ;  /* 0xffffd25000007947 */ /* 0x001fea000383ffff */
        .weak           $__internal_111_$__cuda_sm70_shflsync_down_p
        .type           $__internal_111_$__cuda_sm70_shflsync_down_p,@function
        .size           $__internal_111_$__cuda_sm70_shflsync_down_p,(.L_x_9365 - $__internal_111_$__cuda_sm70_shflsync_down_p)
$__internal_111_$__cuda_sm70_shflsync_down_p:
[----:B------:R-:W-:Y:S01]  /*4830*/  HFMA2.MMA R165, -RZ, RZ, 0, 0 ;  /* 0x00000000ffa57435 */ /* 0x000fe200000001ff */
[----:B------:R-:W-:Y:S04]  /*4840*/  WARPSYNC R109 ;  /* 0x0000006d00007348 */ /* 0x000fe80003800000 */
[----:B------:R0:W1:Y:S01]  /*4850*/  SHFL.DOWN PT, R111, R112, R111, R110 ;  /* 0x0800006f706f7389 */ /* 0x00006200000e006e */
[----:B------:R-:W-:Y:S05]  /*4860*/  RET.REL.NODEC R164 `(_ZN10layer_norm13ln_bwd_kernelINS_13Kernel_traitsIf6__halfS2_S2_fjLj3072ELj1ELj1ELj4ELj16ENS_18Kernel_traits_baseILj3072EfS2_S2_S2_fjLj128EEEEELb1ELb0ELb1ELb0EEEvNS_9BwdParamsE) ;  /* 0xffffb790a4007950 */ /* 0x000fea0003c3ffff */
.L_x_5330:
        /* <DEDUP_REMOVED lines=9> */
.L_x_9365:


//--------------------- .text._ZN10layer_norm22ln_bwd_finalize_kernelINS_22Kernel_traits_finalizeILj3072Ef6__halfS2_S2_fjLb0ELj1024ELj4ENS_18Kernel_traits_baseILj3072EfS2_S2_S2_fjLj1024EEEEELb0ELb1EEEvNS_9BwdParamsE --------------------------
	.section	.text._ZN10layer_norm22ln_bwd_finalize_kernelINS_22Kernel_traits_finalizeILj3072Ef6__halfS2_S2_fjLb0ELj1024ELj4ENS_18Kernel_traits_baseILj3072EfS2_S2_S2_fjLj1024EEEEELb0ELb1EEEvNS_9BwdParamsE,"ax",@progbits
	.sectioninfo	@"SHI_REGISTERS=32"
	.align	128
        .global         _ZN10layer_norm22ln_bwd_finalize_kernelINS_22Kernel_traits_finalizeILj3072Ef6__halfS2_S2_fjLb0ELj1024ELj4ENS_18Kernel_traits_baseILj3072EfS2_S2_S2_fjLj1024EEEEELb0ELb1EEEvNS_9BwdParamsE
        .type           _ZN10layer_norm22ln_bwd_finalize_kernelINS_22Kernel_traits_finalizeILj3072Ef6__halfS2_S2_fjLb0ELj1024ELj4ENS_18Kernel_traits_baseILj3072EfS2_S2_S2_fjLj1024EEEEELb0ELb1EEEvNS_9BwdParamsE,@function
        .size           _ZN10layer_norm22ln_bwd_finalize_kernelINS_22Kernel_traits_finalizeILj3072Ef6__halfS2_S2_fjLb0ELj1024ELj4ENS_18Kernel_traits_baseILj3072EfS2_S2_S2_fjLj1024EEEEELb0ELb1EEEvNS_9BwdParamsE,(.L_x_9366 - _ZN10layer_norm22ln_bwd_finalize_kernelINS_22Kernel_traits_finalizeILj3072Ef6__halfS2_S2_fjLb0ELj1024ELj4ENS_18Kernel_traits_baseILj3072EfS2_S2_S2_fjLj1024EEEEELb0ELb1EEEvNS_9BwdParamsE)
        .other          _ZN10layer_norm22ln_bwd_finalize_kernelINS_22Kernel_traits_finalizeILj3072Ef6__halfS2_S2_fjLb0ELj1024ELj4ENS_18Kernel_traits_baseILj3072EfS2_S2_S2_fjLj1024EEEEELb0ELb1EEEvNS_9BwdParamsE,@"STO_CUDA_ENTRY STV_DEFAULT"
_ZN10layer_norm22ln_bwd_finalize_kernelINS_22Kernel_traits_finalizeILj3072Ef6__halfS2_S2_fjLb0ELj1024ELj4ENS_18Kernel_traits_baseILj3072EfS2_S2_S2_fjLj1024EEEEELb0ELb1EEEvNS_9BwdParamsE:
.text._ZN10layer_norm22ln_bwd_finalize_kernelINS_22Kernel_traits_finalizeILj3072Ef6__halfS2_S2_fjLb0ELj1024ELj4ENS_18Kernel_traits_baseILj3072EfS2_S2_S2_fjLj1024EEEEELb0ELb1EEEvNS_9BwdParamsE:
        /* <DEDUP_REMOVED lines=19> */
.L_x_5341:
        /* <DEDUP_REMOVED lines=27> */
.L_x_5335:
        /* <DEDUP_REMOVED lines=35> */
.L_x_5334:
[----:B------:R-:W-:Y:S05]  /*0510*/  BSYNC B1 ;  /* 0x0000000000017941 */ /* 0x000fea0003800000 */
.L_x_5333:
        /* <DEDUP_REMOVED lines=23> */
.L_x_5337:
[----:B------:R-:W-:Y:S05]  /*0690*/  BSYNC B1 ;  /* 0x0000000000017941 */ /* 0x000fea0003800000 */
.L_x_5336:
        /* <DEDUP_REMOVED lines=10> */
.L_x_5332:
[----:B------:R-:W-:Y:S05]  /*0740*/  BSYNC B0 ;  /* 0x0000000000007941 */ /* 0x000fea0003800000 */
.L_x_5331:
        /* <DEDUP_REMOVED lines=11> */
.L_x_5342:
        /* <DEDUP_REMOVED lines=18> */
.L_x_5343:
[----:B------:R-:W-:Y:S01]  /*0920*/  @!P1 SHF.R.U32.HI R2, RZ, 0x3, R0 ;  /* 0x00000003ff029819 */ /* 0x000fe20000011600 */
[----:B---3--:R-:W-:Y:S02]  /*0930*/  FADD.FTZ R5, R5, R10 ;  /* 0x0000000a05057221 */ /* 0x008fe40000010000 */
[----:B--2---:R-:W-:Y:S01]  /*0940*/  FADD.FTZ R7, R7, R4 ;  /* 0x0000000407077221 */ /* 0x004fe20000010000 */
[----:B------:R-:W-:-:S05]  /*0950*/  @!P1 LOP3.LUT R2, R2, 0x1ffffffc, RZ, 0xc0, !PT ;  /* 0x1ffffffc02029812 */ /* 0x000fca00078ec0ff */
[----:B------:R2:W-:Y:S04]  /*0960*/  @!P1 STS [R2+0x2000], R5 ;  /* 0x0020000502009388 */ /* 0x0005e80000000800 */
[----:B------:R2:W-:Y:S02]  /*0970*/  @!P1 STS [R2+0x2080], R7 ;  /* 0x0020800702009388 */ /* 0x0005e40000000800 */
.L_x_5338:
        /* <DEDUP_REMOVED lines=14> */
.L_x_5339:
[----:B------:R-:W-:Y:S01]  /*0a60*/  HFMA2.MMA R9, -RZ, RZ, 0, 5.9604644775390625e-08 ;  /* 0x00000001ff097435 */ /* 0x000fe200000001ff */
[----:B--2---:R-:W-:Y:S01]  /*0a70*/  IMAD.MOV.U32 R10, RZ, RZ, R4 ;  /* 0x000000ffff0a7224 */ /* 0x004fe200078e0004 */
[----:B------:R-:W-:Y:S01]  /*0a80*/  MOV R11, 0xffffffff ;  /* 0xffffffff000b7802 */ /* 0x000fe20000000f00 */
[----:B------:R-:W-:Y:S01]  /*0a90*/  IMAD.MOV.U32 R6, RZ, RZ, 0x1f ;  /* 0x0000001fff067424 */ /* 0x000fe200078e00ff */
[----:B------:R-:W-:-:S02]  /*0aa0*/  MOV R2, 0xac0 ;  /* 0x00000ac000027802 */ /* 0x000fc40000000f00 */
[----:B01----:R-:W-:Y:S05]  /*0ab0*/  CALL.REL.NOINC `($__internal_112_$__cuda_sm70_shflsync_bfly_p) ;  /* 0x000003c000007944 */ /* 0x003fea0003c00000 */
[----:B-1----:R-:W-:Y:S01]  /*0ac0*/  MOV R3, R6 ;  /* 0x0000000600037202 */ /* 0x002fe20000000f00 */
[----:B0-----:R-:W-:Y:S05]  /*0ad0*/  BRA `(.L_x_5342) ;  /* 0xfffffd2000007947 */ /* 0x001fea000383ffff */
.L_x_5340:
[----:B------:R-:W-:Y:S01]  /*0ae0*/  HFMA2.MMA R9, -RZ, RZ, 0, 1.1920928955078125e-07 ;  /* 0x00000002ff097435 */ /* 0x000fe200000001ff */
[----:B------:R-:W-:Y:S01]  /*0af0*/  IMAD.MOV.U32 R10, RZ, RZ, R13 ;  /* 0x000000ffff0a7224 */ /* 0x000fe200078e000d */
[----:B------:R-:W-:Y:S01]  /*0b00*/  MOV R6, 0x1f ;  /* 0x0000001f00067802 */ /* 0x000fe20000000f00 */
[----:B------:R-:W-:Y:S01]  /*0b10*/  IMAD.MOV.U32 R11, RZ, RZ, -0x1 ;  /* 0xffffffffff0b7424 */ /* 0x000fe200078e00ff */
[----:B------:R-:W-:-:S02]  /*0b20*/  MOV R2, 0xb40 ;  /* 0x00000b4000027802 */ /* 0x000fc40000000f00 */
[----:B012---:R-:W-:Y:S05]  /*0b30*/  CALL.REL.NOINC `($__internal_112_$__cuda_sm70_shflsync_bfly_p) ;  /* 0x0000034000007944 */ /* 0x007fea0003c00000 */
[----:B0-----:R-:W-:Y:S01]  /*0b40*/  HFMA2.MMA R9, -RZ, RZ, 0, 2.384185791015625e-07 ;  /* 0x00000004ff097435 */ /* 0x001fe200000001ff */
[----:B-1----:R-:W-:Y:S01]  /*0b50*/  FADD.FTZ R10, R13, R6 ;  /* 0x000000060d0a7221 */ /* 0x002fe20000010000 */
[----:B------:R-:W-:Y:S01]  /*0b60*/  MOV R6, 0x1f ;  /* 0x0000001f00067802 */ /* 0x000fe20000000f00 */
[----:B------:R-:W-:Y:S01]  /*0b70*/  IMAD.MOV.U32 R11, RZ, RZ, -0x1 ;  /* 0xffffffffff0b7424 */ /* 0x000fe200078e00ff */
[----:B------:R-:W-:-:S02]  /*0b80*/  MOV R2, 0xba0 ;  /* 0x00000ba000027802 */ /* 0x000fc40000000f00 */
[----:B------:R-:W-:Y:S05]  /*0b90*/  CALL.REL.NOINC `($__internal_112_$__cuda_sm70_shflsync_bfly_p) ;  /* 0x000002e000007944 */ /* 0x000fea0003c00000 */
[----:B0-----:R-:W-:Y:S01]  /*0ba0*/  HFMA2.MMA R9, -RZ, RZ, 0, 4.76837158203125e-07 ;  /* 0x00000008ff097435 */ /* 0x001fe200000001ff */
[----:B-1----:R-:W-:Y:S01]  /*0bb0*/  FADD.FTZ R10, R10, R6 ;  /* 0x000000060a0a7221 */ /* 0x002fe20000010000 */
[----:B------:R-:W-:Y:S01]  /*0bc0*/  MOV R6, 0x1f ;  /* 0x0000001f00067802 */ /* 0x000fe20000000f00 */
[----:B------:R-:W-:Y:S01]  /*0bd0*/  IMAD.MOV.U32 R11, RZ, RZ, -0x1 ;  /* 0xffffffffff0b7424 */ /* 0x000fe200078e00ff */
[----:B------:R-:W-:-:S02]  /*0be0*/  MOV R2, 0xc00 ;  /* 0x00000c0000027802 */ /* 0x000fc40000000f00 */
[----:B------:R-:W-:Y:S05]  /*0bf0*/  CALL.REL.NOINC `($__internal_112_$__cuda_sm70_shflsync_bfly_p) ;  /* 0x0000028000007944 */ /* 0x000fea0003c00000 */
[----:B-1----:R-:W-:Y:S01]  /*0c00*/  FADD.FTZ R4, R10, R6 ;  /* 0x000000060a047221 */ /* 0x002fe20000010000 */
[----:B0-----:R-:W-:Y:S01]  /*0c10*/  HFMA2.MMA R9, -RZ, RZ, 0, 9.5367431640625e-07 ;  /* 0x00000010ff097435 */ /* 0x001fe200000001ff */
[----:B------:R-:W-:Y:S01]  /*0c20*/  MOV R6, 0x1f ;  /* 0x0000001f00067802 */ /* 0x000fe20000000f00 */
[----:B------:R-:W-:Y:S01]  /*0c30*/  IMAD.MOV.U32 R11, RZ, RZ, -0x1 ;  /* 0xffffffffff0b7424 */ /* 0x000fe200078e00ff */
[----:B------:R-:W-:-:S02]  /*0c40*/  MOV R2, 0xc70 ;  /* 0x00000c7000027802 */ /* 0x000fc40000000f00 */
[----:B------:R-:W-:Y:S02]  /*0c50*/  MOV R10, R4 ;  /* 0x00000004000a7202 */ /* 0x000fe40000000f00 */
[----:B------:R-:W-:Y:S05]  /*0c60*/  CALL.REL.NOINC `($__internal_112_$__cuda_sm70_shflsync_bfly_p) ;  /* 0x0000021000007944 */ /* 0x000fea0003c00000 */
[----:B0-----:R-:W-:Y:S01]  /*0c70*/  HFMA2.MMA R9, -RZ, RZ, 0, 5.9604644775390625e-08 ;  /* 0x00000001ff097435 */ /* 0x001fe200000001ff */
[----:B-1----:R-:W-:Y:S01]  /*0c80*/  MOV R7, R6 ;  /* 0x0000000600077202 */ /* 0x002fe20000000f00 */
[----:B------:R-:W-:Y:S01]  /*0c90*/  IMAD.MOV.U32 R10, RZ, RZ, R5 ;  /* 0x000000ffff0a7224 */ /* 0x000fe200078e0005 */
[----:B------:R-:W-:Y:S01]  /*0ca0*/  MOV R6, 0x1f ;  /* 0x0000001f00067802 */ /* 0x000fe20000000f00 */
[----:B------:R-:W-:Y:S01]  /*0cb0*/  IMAD.MOV.U32 R11, RZ, RZ, -0x1 ;  /* 0xffffffffff0b7424 */ /* 0x000fe200078e00ff */
[----:B------:R-:W-:Y:S02]  /*0cc0*/  MOV R2, 0xce0 ;  /* 0x00000ce000027802 */ /* 0x000fe40000000f00 */
[----:B------:R-:W-:Y:S05]  /*0cd0*/  CALL.REL.NOINC `($__internal_112_$__cuda_sm70_shflsync_bfly_p) ;  /* 0x000001a000007944 */ /* 0x000fea0003c00000 */
[----:B0-----:R-:W-:Y:S01]  /*0ce0*/  HFMA2.MMA R9, -RZ, RZ, 0, 1.1920928955078125e-07 ;  /* 0x00000002ff097435 */ /* 0x001fe200000001ff */
[----:B-1----:R-:W-:Y:S01]  /*0cf0*/  FADD.FTZ R10, R5, R6 ;  /* 0x00000006050a7221 */ /* 0x002fe20000010000 */
[----:B------:R-:W-:Y:S01]  /*0d00*/  MOV R6, 0x1f ;  /* 0x0000001f00067802 */ /* 0x000fe20000000f00 */
[----:B------:R-:W-:Y:S01]  /*0d10*/  IMAD.MOV.U32 R11, RZ, RZ, -0x1 ;  /* 0xffffffffff0b7424 */ /* 0x000fe200078e00ff */
[----:B------:R-:W-:Y:S02]  /*0d20*/  MOV R2, 0xd40 ;  /* 0x00000d4000027802 */ /* 0x000fe40000000f00 */
[----:B------:R-:W-:Y:S05]  /*0d30*/  CALL.REL.NOINC `($__internal_112_$__cuda_sm70_shflsync_bfly_p) ;  /* 0x0000014000007944 */ /* 0x000fea0003c00000 */
        /* <DEDUP_REMOVED lines=12> */
[----:B0-----:R-:W-:Y:S01]  /*0e00*/  HFMA2.MMA R9, -RZ, RZ, 0, 9.5367431640625e-07 ;  /* 0x00000010ff097435 */ /* 0x001fe200000001ff */
[----:B-1----:R-:W-:Y:S01]  /*0e10*/  FADD.FTZ R10, R10, R6 ;  /* 0x000000060a0a7221 */ /* 0x002fe20000010000 */
[----:B------:R-:W-:Y:S01]  /*0e20*/  MOV R6, 0x1f ;  /* 0x0000001f00067802 */ /* 0x000fe20000000f00 */
[----:B------:R-:W-:Y:S01]  /*0e30*/  IMAD.MOV.U32 R11, RZ, RZ, -0x1 ;  /* 0xffffffffff0b7424 */ /* 0x000fe200078e00ff */
[----:B------:R-:W-:-:S02]  /*0e40*/  MOV R2, 0xe60 ;  /* 0x00000e6000027802 */ /* 0x000fc40000000f00 */
[----:B------:R-:W-:Y:S05]  /*0e50*/  CALL.REL.NOINC `($__internal_112_$__cuda_sm70_shflsync_bfly_p) ;  /* 0x0000002000007944 */ /* 0x000fea0003c00000 */
[----:B-1----:R-:W-:Y:S01]  /*0e60*/  MOV R5, R6 ;  /* 0x0000000600057202 */ /* 0x002fe20000000f00 */
[----:B0-----:R-:W-:Y:S05]  /*0e70*/  BRA `(.L_x_5343) ;  /* 0xfffffaa000007947 */ /* 0x001fea000383ffff */
        .weak           $__internal_112_$__cuda_sm70_shflsync_bfly_p
        .type           $__internal_112_$__cuda_sm70_shflsync_bfly_p,@function
        .size           $__internal_112_$__cuda_sm70_shflsync_bfly_p,(.L_x_9366 - $__internal_112_$__cuda_sm70_shflsync_bfly_p)
$__internal_112_$__cuda_sm70_shflsync_bfly_p:
[----:B------:R-:W-:Y:S01]  /*0e80*/  HFMA2.MMA R3, -RZ, RZ, 0, 0 ;  /* 0x00000000ff037435 */ /* 0x000fe200000001ff */
[----:B------:R-:W-:Y:S04]  /*0e90*/  WARPSYNC R11 ;  /* 0x0000000b00007348 */ /* 0x000fe80003800000 */
[----:B------:R0:W1:Y:S01]  /*0ea0*/  SHFL.BFLY PT, R6, R10, R9, R6 ;  /* 0x0c0000090a067389 */ /* 0x00006200000e0006 */
[----:B------:R-:W-:Y:S05]  /*0eb0*/  RET.REL.NODEC R2 `(_ZN10layer_norm22ln_bwd_finalize_kernelINS_22Kernel_traits_finalizeILj3072Ef6__halfS2_S2_fjLb0ELj1024ELj4ENS_18Kernel_traits_baseILj3072EfS2_S2_S2_fjLj1024EEEEELb0ELb1EEEvNS_9BwdParamsE) ;  /* 0xfffff14002007950 */ /* 0x000fea0003c3ffff */
.L_x_5344:
        /* <DEDUP_REMOVED lines=12> */
.L_x_9366:


//--------------------- .text._ZN10layer_norm13ln_bwd_kernelINS_13Kernel_traitsIf6__halfS2_S2_fjLj3072ELj1ELj1ELj4ELj16ENS_18Kernel_traits_baseILj3072EfS2_S2_S2_fjLj128EEEEELb1ELb0ELb1ELb1EEEvNS_9BwdParamsE --------------------------
	.section	.text._ZN10layer_norm13ln_bwd_kernelINS_13Kernel_traitsIf6__halfS2_S2_fjLj3072ELj1ELj1ELj4ELj16ENS_18Kernel_traits_baseILj3072EfS2_S2_S2_fjLj128EEEEELb1ELb0ELb1ELb1EEEvNS_9BwdParamsE,"ax",@progbits
	.sectioninfo	@"SHI_REGISTERS=185"
	.align	128
        .global         _ZN10layer_norm13ln_bwd_kernelINS_13Kernel_traitsIf6__halfS2_S2_fjLj3072ELj1ELj1ELj4ELj16ENS_18Kernel_traits_baseILj3072EfS2_S2_S2_fjLj128EEEEELb1ELb0ELb1ELb1EEEvNS_9BwdParamsE
        .type           _ZN10layer_norm13ln_bwd_kernelINS_13Kernel_traitsIf6__halfS2_S2_fjLj3072ELj1ELj1ELj4ELj16ENS_18Kernel_traits_baseILj3072EfS2_S2_S2_fjLj128EEEEELb1ELb0ELb1ELb1EEEvNS_9BwdParamsE,@function
        .size           _ZN10layer_norm13ln_bwd_kernelINS_13Kernel_traitsIf6__halfS2_S2_fjLj3072ELj1ELj1ELj4ELj16ENS_18Kernel_traits_baseILj3072EfS2_S2_S2_fjLj128EEEEELb1ELb0ELb1ELb1EEEvNS_9BwdParamsE,(.L_x_9367 - _ZN10layer_norm13ln_bwd_kernelINS_13Kernel_traitsIf6__halfS2_S2_fjLj3072ELj1ELj1ELj4ELj16ENS_18Kernel_traits_baseILj3072EfS2_S2_S2_fjLj128EEEEELb1ELb0ELb1ELb1EEEvNS_9BwdParamsE)
        .other          _ZN10layer_norm13ln_bwd_kernelINS_13Kernel_traitsIf6__halfS2_S2_fjLj3072ELj1ELj1ELj4ELj16ENS_18Kernel_traits_baseILj3072EfS2_S2_S2_fjLj128EEEEELb1ELb0ELb1ELb1EEEvNS_9BwdParamsE,@"STO_CUDA_ENTRY STV_DEFAULT"
_ZN10layer_norm13ln_bwd_kernelINS_13Kernel_traitsIf6__halfS2_S2_fjLj3072ELj1ELj1ELj4ELj16ENS_18Kernel_traits_baseILj3072EfS2_S2_S2_fjLj128EEEEELb1ELb0ELb1ELb1EEEvNS_9BwdParamsE:
.text._ZN10layer_norm13ln_bwd_kernelINS_13Kernel_traitsIf6__halfS2_S2_fjLj3072ELj1ELj1ELj4ELj16ENS_18Kernel_traits_baseILj3072EfS2_S2_S2_fjLj128EEEEELb1ELb0ELb1ELb1EEEvNS_9BwdParamsE:
        /* <DEDUP_REMOVED lines=32> */
.L_x_5345:
        /* <DEDUP_REMOVED lines=36> */
.L_x_5424:
[----:B------:R-:W-:-:S05]  /*0440*/  MOV R99, 0x4 ;  /* 0x0000000400637802 */ /* 0x000fca0000000f00 */
[----:B------:R-:W-:-:S05]  /*0450*/  IMAD.WIDE R94, R104, R99, c[0x0][0x1d8] ;  /* 0x00007600685e7625 */ /* 0x000fca00078e0263 */
[----:B------:R0:W2:Y:S01]  /*0460*/  LDG.E R100, [R94.64] ;  /* 0x000000045e647981 */ /* 0x0000a2000c1e1900 */
[----:B------:R-:W-:Y:S01]  /*0470*/  IMAD R2, R104, c[0x0][0x168], RZ ;  /* 0x00005a0068027a24 */ /* 0x000fe200078e02ff */
[----:B------:R-:W-:Y:S01]  /*0480*/  LOP3.LUT R98, R0, 0x7f, RZ, 0xc0, !PT ;  /* 0x0000007f00627812 */ /* 0x000fe200078ec0ff */
[----:B------:R-:W-:-:S03]  /*0490*/  IMAD.WIDE R92, R104, R99, c[0x0][0x1a8] ;  /* 0x00006a00685c7625 */ /* 0x000fc600078e0263 */
[----:B------:R-:W-:Y:S01]  /*04a0*/  SHF.R.S32.HI R3, RZ, 0x1f, R2 ;  /* 0x0000001fff037819 */ /* 0x000fe20000011402 */
[CC--:B------:R-:W-:Y:S01]  /*04b0*/  IMAD.WIDE R96, R104.reuse, R99.reuse, c[0x0][0x1d0] ;  /* 0x0000740068607625 */ /* 0x0c0fe200078e0263 */
        /* <DEDUP_REMOVED lines=8> */
[----:B------:R-:W-:-:S02]  /*0540*/  IADD3 R109, R111, 0x80, RZ ;  /* 0x000000806f6d7810 */ /* 0x000fc40007ffe0ff */
[----:B------:R-:W-:Y:S02]  /*0550*/  IADD3 R108, R111, 0x100, RZ ;  /* 0x000001006f6c7810 */ /* 0x000fe40007ffe0ff */
[----:B------:R-:W-:Y:S01]  /*0560*/  ISETP.GE.AND P1, PT, R104, c[0x0][0x164], PT ;  /* 0x0000590068007a0c */ /* 0x000fe20003f26270 */
[----:B0-----:R-:W-:-:S04]  /*0570*/  IMAD.WIDE.U32 R94, R109, R101, c[0x0][0x218] ;  /* 0x000086006d5e7625 */ /* 0x001fc800078e0065 */
[----:B---3--:R-:W-:-:S04]  /*0580*/  IMAD.WIDE.U32 R96, R111, R101, c[0x0][0x218] ;  /* 0x000086006f607625 */ /* 0x008fc800078e0065 */
[----:B-1----:R-:W-:Y:S01]  /*0590*/  IMAD.WIDE.U32 R92, R108, R101, c[0x0][0x218] ;  /* 0x000086006c5c7625 */ /* 0x002fe200078e0065 */
[----:B--2---:R-:W-:-:S13]  /*05a0*/  ISETP.GT.AND P2, PT, R100, RZ, PT ;  /* 0x000000ff6400720c */ /* 0x004fda0003f44270 */
[----:B------:R-:W-:Y:S05]  /*05b0*/  @P2 BRA `(.L_x_5348) ;  /* 0x0000017000002947 */ /* 0x000fea0003800000 */
[----:B-----5:R-:W-:Y:S02]  /*05c0*/  ISETP.GE.AND P3, PT, R110, 0x1, PT ;  /* 0x000000016e00780c */ /* 0x020fe40003f66270 */
[----:B------:R-:W-:Y:S02]  /*05d0*/  ISETP.NE.U32.AND P0, PT, RZ, c[0x0][0x218], PT ;  /* 0x00008600ff007a0c */ /* 0x000fe40003f05070 */
[----:B------:R-:W-:Y:S02]  /*05e0*/  MOV R103, 0x8 ;  /* 0x0000000800677802 */ /* 0x000fe40000000f00 */
[----:B------:R-:W-:-:S07]  /*05f0*/  ISETP.NE.AND.EX P0, PT, RZ, c[0x0][0x21c], PT, P0 ;  /* 0x00008700ff007a0c */ /* 0x000fce0003f05300 */
[----:B------:R-:W-:-:S05]  /*0600*/  @P3 IADD3 R2, R110, -0x1, RZ ;  /* 0xffffffff6e023810 */ /* 0x000fca0007ffe0ff */
[----:B------:R-:W-:Y:S01]  /*0610*/  @P3 IMAD R3, R2, c[0x0][0x168], RZ ;  /* 0x00005a0002033a24 */ /* 0x000fe200078e02ff */
[----:B------:R-:W-:Y:S01]  /*0620*/  HFMA2.MMA R2, -RZ, RZ, 0, 0 ;  /* 0x00000000ff027435 */ /* 0x000fe200000001ff */
        /* <DEDUP_REMOVED lines=16> */
.L_x_5348:
        /* <DEDUP_REMOVED lines=21> */
[----:B0-----:R-:W-:-:S12]  /*0880*/  HFMA2.MMA R2, -RZ, RZ, 0, 0 ;  /* 0x00000000ff027435 */ /* 0x001fd800000001ff */
[----:B------:R-:W-:-:S05]  /*0890*/  @P3 IADD3 R99, R110, -0x1, RZ ;  /* 0xffffffff6e633810 */ /* 0x000fca0007ffe0ff */
[----:B------:R-:W-:-:S05]  /*08a0*/  @P3 IMAD R99, R99, c[0x0][0x168], RZ ;  /* 0x00005a0063633a24 */ /* 0x000fca00078e02ff */
[----:B------:R-:W-:-:S04]  /*08b0*/  @P3 SHF.R.S32.HI R100, RZ, 0x1f, R99 ;  /* 0x0000001fff643819 */ /* 0x000fc80000011463 */
        /* <DEDUP_REMOVED lines=18> */
[----:B---3--:R-:W-:Y:S02]  /*09e0*/  HADD2.F32 R98, -RZ, R132.H0_H0 ;  /* 0x20000084ff627230 */ /* 0x008fe40000004100 */
[----:B0-----:R-:W-:Y:S02]  /*09f0*/  HADD2.F32 R97, -RZ, R134.H0_H0 ;  /* 0x20000086ff617230 */ /* 0x001fe40000004100 */
[----:B------:R-:W-:Y:S02]  /*0a00*/  HADD2.F32 R132, -RZ, R132.H1_H1 ;  /* 0x30000084ff847230 */ /* 0x000fe40000004100 */
[----:B------:R-:W-:Y:S01]  /*0a10*/  HADD2.F32 R134, -RZ, R134.H1_H1 ;  /* 0x30000086ff867230 */ /* 0x000fe20000004100 */
[----:B------:R-:W-:Y:S01]  /*0a20*/  FADD.FTZ R98, -R180, R98 ;  /* 0x00000062b4627221 */ /* 0x000fe20000010100 */
[----:B------:R-:W-:-:S03]  /*0a30*/  HADD2.F32 R96, -RZ, R133.H0_H0 ;  /* 0x20000085ff607230 */ /* 0x000fc60000004100 */
[----:B------:R-:W-:Y:S01]  /*0a40*/  FADD.FTZ R134, -R180, R134 ;  /* 0x00000086b4867221 */ /* 0x000fe20000010100 */
[----:B------:R-:W-:Y:S02]  /*0a50*/  HADD2.F32 R140, -RZ, R135.H0_H0 ;  /* 0x20000087ff8c7230 */ /* 0x000fe40000004100 */
[----:B----4-:R-:W-:Y:S02]  /*0a60*/  HADD2.F32 R141, -RZ, R121.H0_H0 ;  /* 0x20000079ff8d7230 */ /* 0x010fe40000004100 */
[--C-:B-1----:R-:W-:Y:S02]  /*0a70*/  HADD2.F32 R95, -RZ, R113.reuse.H0_H0 ;  /* 0x20000071ff5f7230 */ /* 0x102fe40000004100 */
[----:B------:R-:W-:Y:S02]  /*0a80*/  HADD2.F32 R94, -RZ, R113.H1_H1 ;  /* 0x30000071ff5e7230 */ /* 0x000fe40000004100 */
[----:B------:R-:W-:Y:S02]  /*0a90*/  HADD2.F32 R113, -RZ, R120.H0_H0 ;  /* 0x20000078ff717230 */ /* 0x000fe40000004100 */
[----:B------:R-:W-:-:S02]  /*0aa0*/  HADD2.F32 R93, -RZ, R112.H0_H0 ;  /* 0x20000070ff5d7230 */ /* 0x000fc40000004100 */
[----:B------:R-:W-:Y:S01]  /*0ab0*/  HADD2.F32 R92, -RZ, R112.H1_H1 ;  /* 0x30000070ff5c7230 */ /* 0x000fe20000004100 */
[C---:B------:R-:W-:Y:S01]  /*0ac0*/  FADD.FTZ R112, -R180.reuse, R132 ;  /* 0x00000084b4707221 */ /* 0x040fe20000010100 */
[--C-:B------:R-:W-:Y:S02]  /*0ad0*/  HADD2.F32 R147, -RZ, R115.reuse.H0_H0 ;  /* 0x20000073ff937230 */ /* 0x100fe40000004100 */
[----:B------:R-:W-:Y:S02]  /*0ae0*/  HADD2.F32 R146, -RZ, R115.H1_H1 ;  /* 0x30000073ff927230 */ /* 0x000fe40000004100 */
[----:B------:R-:W-:Y:S01]  /*0af0*/  HADD2.F32 R115, -RZ, R120.H1_H1 ;  /* 0x30000078ff737230 */ /* 0x000fe20000004100 */
[C---:B------:R-:W-:Y:S01]  /*0b00*/  FADD.FTZ R120, -R180.reuse, R97 ;  /* 0x00000061b4787221 */ /* 0x040fe20000010100 */
[--C-:B------:R-:W-:Y:S02]  /*0b10*/  HADD2.F32 R149, -RZ, R124.reuse.H0_H0 ;  /* 0x2000007cff957230 */ /* 0x100fe40000004100 */
[----:B------:R-:W-:Y:S01]  /*0b20*/  HADD2.F32 R148, -RZ, R124.H1_H1 ;  /* 0x3000007cff947230 */ /* 0x000fe20000004100 */
[C---:B------:R-:W-:Y:S01]  /*0b30*/  FADD.FTZ R124, -R180.reuse, R113 ;  /* 0x00000071b47c7221 */ /* 0x040fe20000010100 */
[--C-:B------:R-:W-:Y:S01]  /*0b40*/  HADD2.F32 R97, -RZ, R116.reuse.H0_H0 ;  /* 0x20000074ff617230 */ /* 0x100fe20000004100 */
[----:B------:R-:W-:Y:S01]  /*0b50*/  FADD.FTZ R96, -R180, R96 ;  /* 0x00000060b4607221 */ /* 0x000fe20000010100 */
[----:B------:R-:W-:Y:S01]  /*0b60*/  HADD2.F32 R164, -RZ, R116.H1_H1 ;  /* 0x30000074ffa47230 */ /* 0x000fe20000004100 */
[C---:B------:R-:W-:Y:S01]  /*0b70*/  FMUL.FTZ R113, R107.reuse, R98 ;  /* 0x000000626b717220 */ /* 0x040fe20000410000 */
[----:B------:R-:W-:Y:S01]  /*0b80*/  HADD2.F32 R163, -RZ, R131.H0_H0 ;  /* 0x20000083ffa37230 */ /* 0x000fe20000004100 */
[C---:B------:R-:W-:Y:S01]  /*0b90*/  FMUL.FTZ R112, R107.reuse, R112 ;  /* 0x000000706b707220 */ /* 0x040fe20000410000 */
[--C-:B------:R-:W-:Y:S01]  /*0ba0*/  HADD2.F32 R151, -RZ, R125.reuse.H0_H0 ;  /* 0x2000007dff977230 */ /* 0x100fe20000004100 */
[----:B------:R-:W-:Y:S01]  /*0bb0*/  FMUL.FTZ R116, R107, R134 ;  /* 0x000000866b747220 */ /* 0x000fe20000410000 */
[----:B------:R-:W-:Y:S01]  /*0bc0*/  HADD2.F32 R150, -RZ, R125.H1_H1 ;  /* 0x3000007dff967230 */ /* 0x000fe20000004100 */
[----:B------:R-:W-:Y:S01]  /*0bd0*/  FMUL.FTZ R134, R32, R93 ;  /* 0x0000005d20867220 */ /* 0x000fe20000410000 */
[----:B------:R-:W-:-:S02]  /*0be0*/  HADD2.F32 R155, -RZ, R127.H0_H0 ;  /* 0x2000007fff9b7230 */ /* 0x000fc40000004100 */
[----:B------:R-:W-:Y:S01]  /*0bf0*/  HADD2.F32 R158, -RZ, R127.H1_H1 ;  /* 0x3000007fff9e7230 */ /* 0x000fe20000004100 */
[C---:B------:R-:W-:Y:S01]  /*0c00*/  FADD.FTZ R140, -R180.reuse, R140 ;  /* 0x0000008cb48c7221 */ /* 0x040fe20000010100 */
[--C-:B------:R-:W-:Y:S02]  /*0c10*/  HADD2.F32 R153, -RZ, R126.reuse.H0_H0 ;  /* 0x2000007eff997230 */ /* 0x100fe40000004100 */
[----:B------:R-:W-:Y:S01]  /*0c20*/  HADD2.F32 R152, -RZ, R126.H1_H1 ;  /* 0x3000007eff987230 */ /* 0x000fe20000004100 */
[C---:B------:R-:W-:Y:S01]  /*0c30*/  FADD.FTZ R126, -R180.reuse, R115 ;  /* 0x00000073b47e7221 */ /* 0x040fe20000010100 */
[--C-:B------:R-:W-:Y:S02]  /*0c40*/  HADD2.F32 R125, -RZ, R128.reuse.H0_H0 ;  /* 0x20000080ff7d7230 */ /* 0x100fe40000004100 */
[----:B------:R-:W-:Y:S01]  /*0c50*/  HADD2.F32 R127, -RZ, R128.H1_H1 ;  /* 0x30000080ff7f7230 */ /* 0x000fe20000004100 */
[----:B------:R-:W-:Y:S01]  /*0c60*/  FADD.FTZ R128, -R180, R141 ;  /* 0x0000008db4807221 */ /* 0x000fe20000010100 */
[----:B------:R-:W-:Y:S01]  /*0c70*/  HADD2.F32 R133, -RZ, R133.H1_H1 ;  /* 0x30000085ff857230 */ /* 0x000fe20000004100 */
[----:B------:R-:W-:-:S02]  /*0c80*/  FMUL.FTZ R115, R107, R96 ;  /* 0x000000606b737220 */ /* 0x000fc40000410000 */
[----:B------:R-:W-:Y:S02]  /*0c90*/  FFMA.FTZ R36, R113, R93, R36 ;  /* 0x0000005d71247223 */ /* 0x000fe40000010024 */
[----:B------:R-:W-:Y:S02]  /*0ca0*/  FADD.FTZ R80, R80, R93 ;  /* 0x0000005d50507221 */ /* 0x000fe40000010000 */
[-C--:B------:R-:W-:Y:S02]  /*0cb0*/  FFMA.FTZ R37, R112, R92.reuse, R37 ;  /* 0x0000005c70257223 */ /* 0x080fe40000010025 */
[----:B------:R-:W-:Y:S02]  /*0cc0*/  FADD.FTZ R81, R81, R92 ;  /* 0x0000005c51517221 */ /* 0x000fe40000010000 */
[----:B------:R-:W-:Y:S01]  /*0cd0*/  FMUL.FTZ R141, R33, R92 ;  /* 0x0000005c218d7220 */ /* 0x000fe20000410000 */
[--C-:B------:R-:W-:Y:S01]  /*0ce0*/  HADD2.F32 R182, -RZ, R119.reuse.H1_H1 ;  /* 0x30000077ffb67230 */ /* 0x100fe20000004100 */
[----:B------:R-:W-:Y:S01]  /*0cf0*/  FADD.FTZ R178, -R180, R163 ;  /* 0x000000a3b4b27221 */ /* 0x000fe20000010100 */
[----:B------:R-:W-:Y:S01]  /*0d00*/  HADD2.F32 R163, -RZ, R119.H0_H0 ;  /* 0x20000077ffa37230 */ /* 0x000fe20000004100 */
[----:B------:R-:W-:-:S02]  /*0d10*/  FADD.FTZ R92, RZ, R134 ;  /* 0x00000086ff5c7221 */ /* 0x000fc40000010000 */
[----:B------:R-:W-:Y:S01]  /*0d20*/  FFMA.FTZ R93, R113, R134, RZ ;  /* 0x00000086715d7223 */ /* 0x000fe200000100ff */
[--C-:B------:R-:W-:Y:S01]  /*0d30*/  HADD2.F32 R142, -RZ, R122.reuse.H0_H0 ;  /* 0x2000007aff8e7230 */ /* 0x100fe20000004100 */
[----:B------:R-:W-:Y:S01]  /*0d40*/  FMUL.FTZ R119, R107, R140 ;  /* 0x0000008c6b777220 */ /* 0x000fe20000410000 */
[----:B------:R-:W-:Y:S01]  /*0d50*/  HADD2.F32 R143, -RZ, R122.H1_H1 ;  /* 0x3000007aff8f7230 */ /* 0x000fe20000004100 */
[-C--:B------:R-:W-:Y:S01]  /*0d60*/  FFMA.FTZ R38, R115, R95.reuse, R38 ;  /* 0x0000005f73267223 */ /* 0x080fe20000010026 */
[--C-:B------:R-:W-:Y:S01]  /*0d70*/  HADD2.F32 R99, -RZ, R114.reuse.H0_H0 ;  /* 0x20000072ff637230 */ /* 0x100fe20000004100 */
[----:B------:R-:W-:Y:S01]  /*0d80*/  FADD.FTZ R82, R82, R95 ;  /* 0x0000005f52527221 */ /* 0x000fe20000010000 */
[----:B------:R-:W-:Y:S01]  /*0d90*/  HADD2.F32 R144, -RZ, R114.H1_H1 ;  /* 0x30000072ff907230 */ /* 0x000fe20000004100 */
[----:B------:R-:W-:Y:S01]  /*0da0*/  FMUL.FTZ R140, R34, R95 ;  /* 0x0000005f228c7220 */ /* 0x000fe20000410000 */
[----:B------:R-:W-:Y:S01]  /*0db0*/  HADD2.F32 R159, -RZ, R130.H0_H0 ;  /* 0x20000082ff9f7230 */ /* 0x000fe20000004100 */
[----:B------:R-:W-:-:S02]  /*0dc0*/  FADD.FTZ R114, -R180, R133 ;  /* 0x00000085b4727221 */ /* 0x000fc40000010100 */
        /* <DEDUP_REMOVED lines=8> */
[----:B------:R-:W-:Y:S01]  /*0e50*/  HADD2.F32 R145, -RZ, R123.H0_H0 ;  /* 0x2000007bff917230 */ /* 0x000fe20000004100 */
[C---:B------:R-:W-:Y:S01]  /*0e60*/  FADD.FTZ R160, -R180.reuse, R125 ;  /* 0x0000007db4a07221 */ /* 0x040fe20000010100 */
[--C-:B------:R-:W-:Y:S01]  /*0e70*/  HADD2.F32 R170, -RZ, R117.reuse.H1_H1 ;  /* 0x30000075ffaa7230 */ /* 0x100fe20000004100 */
        /* <DEDUP_REMOVED lines=8> */
[----:B------:R-:W-:Y:S01]  /*0f00*/  FADD.FTZ R154, -R180, R145 ;  /* 0x00000091b49a7221 */ /* 0x000fe20000010100 */
[----:B------:R-:W-:Y:S01]  /*0f10*/  HADD2.F32 R161, -RZ, R130.H1_H1 ;  /* 0x30000082ffa17230 */ /* 0x000fe20000004100 */
[----:B------:R-:W-:Y:S02]  /*0f20*/  FMUL.FTZ R145, R29, R144 ;  /* 0x000000901d917220 */ /* 0x000fe40000410000 */
[----:B------:R-:W-:-:S02]  /*0f30*/  FADD.FTZ R92, R95, R142 ;  /* 0x0000008e5f5c7221 */ /* 0x000fc40000010000 */
[----:B------:R-:W-:Y:S02]  /*0f40*/  FFMA.FTZ R93, R117, R142, R93 ;  /* 0x0000008e755d7223 */ /* 0x000fe4000001005d */
[----:B------:R-:W-:Y:S02]  /*0f50*/  FADD.FTZ R122, -R180, R135 ;  /* 0x00000087b47a7221 */ /* 0x000fe40000010100 */
[----:B------:R-:W-:Y:S02]  /*0f60*/  FFMA.FTZ R41, R116, R144, R41 ;  /* 0x0000009074297223 */ /* 0x000fe40000010029 */
[----:B------:R-:W-:Y:S01]  /*0f70*/  FADD.FTZ R77, R77, R144 ;  /* 0x000000904d4d7221 */ /* 0x000fe20000010000 */
[----:B------:R-:W-:Y:S01]  /*0f80*/  HADD2.F32 R121, -RZ, R121.H1_H1 ;  /* 0x30000079ff797230 */ /* 0x000fe20000004100 */
[----:B------:R-:W-:Y:S02]  /*0f90*/  FMUL.FTZ R144, R30, R147 ;  /* 0x000000931e907220 */ /* 0x000fe40000410000 */
[----:B------:R-:W-:-:S02]  /*0fa0*/  FADD.FTZ R95, R92, R145 ;  /* 0x000000915c5f7221 */ /* 0x000fc40000010000 */
[----:B------:R-:W-:Y:S01]  /*0fb0*/  FFMA.FTZ R93, R116, R145, R93 ;  /* 0x00000091745d7223 */ /* 0x000fe2000001005d */
[--C-:B------:R-:W-:Y:S01]  /*0fc0*/  HADD2.F32 R176, -RZ, R118.reuse.H1_H1 ;  /* 0x30000076ffb07230 */ /* 0x100fe20000004100 */
[----:B------:R-:W-:Y:S01]  /*0fd0*/  FADD.FTZ R174, -R180, R161 ;  /* 0x000000a1b4ae7221 */ /* 0x000fe20000010100 */
[----:B------:R-:W-:Y:S01]  /*0fe0*/  HADD2.F32 R161, -RZ, R118.H0_H0 ;  /* 0x20000076ffa17230 */ /* 0x000fe20000004100 */
[----:B------:R-:W-:Y:S02]  /*0ff0*/  FMUL.FTZ R118, R107, R122 ;  /* 0x0000007a6b767220 */ /* 0x000fe40000410000 */
[----:B------:R-:W-:Y:S02]  /*1000*/  FFMA.FTZ R42, R119, R147, R42 ;  /* 0x00000093772a7223 */ /* 0x000fe4000001002a */
[----:B------:R-:W-:Y:S02]  /*1010*/  FADD.FTZ R78, R78, R147 ;  /* 0x000000934e4e7221 */ /* 0x000fe40000010000 */
[----:B------:R-:W-:-:S02]  /*1020*/  FMUL.FTZ R147, R31, R146 ;  /* 0x000000921f937220 */ /* 0x000fc40000410000 */
[----:B------:R-:W-:Y:S02]  /*1030*/  FADD.FTZ R92, R95, R144 ;  /* 0x000000905f5c7221 */ /* 0x000fe40000010000 */
[----:B------:R-:W-:Y:S02]  /*1040*/  FFMA.FTZ R93, R119, R144, R93 ;  /* 0x00000090775d7223 */ /* 0x000fe4000001005d */
[----:B------:R-:W-:Y:S02]  /*1050*/  FADD.FTZ R130, -R180, R121 ;  /* 0x00000079b4827221 */ /* 0x000fe40000010100 */
[----:B------:R-:W-:Y:S02]  /*1060*/  FMUL.FTZ R121, R107, R124 ;  /* 0x0000007c6b797220 */ /* 0x000fe40000410000 */
[----:B------:R-:W-:Y:S02]  /*1070*/  FFMA.FTZ R43, R118, R146, R43 ;  /* 0x00000092762b7223 */ /* 0x000fe4000001002b */
[----:B------:R-:W-:Y:S01]  /*1080*/  FADD.FTZ R79, R79, R146 ;  /* 0x000000924f4f7221 */ /* 0x000fe20000010000 */
[----:B------:R-:W-:Y:S01]  /*1090*/  HADD2.F32 R123, -RZ, R123.H1_H1 ;  /* 0x3000007bff7b7230 */ /* 0x000fe20000004100 */
        /* <DEDUP_REMOVED lines=37> */
[----:B------:R-:W-:Y:S01]  /*12f0*/  HADD2.F32 R157, -RZ, R129.H0_H0 ;  /* 0x20000081ff9d7230 */ /* 0x000fe20000004100 */
[----:B------:R-:W-:-:S02]  /*1300*/  FMUL.FTZ R152, R22, R155 ;  /* 0x0000009b16987220 */ /* 0x000fc40000410000 */
[----:B------:R-:W-:Y:S02]  /*1310*/  FADD.FTZ R95, R92, R153 ;  /* 0x000000995c5f7221 */ /* 0x000fe40000010000 */
[----:B------:R-:W-:Y:S01]  /*1320*/  FFMA.FTZ R93, R124, R153, R93 ;  /* 0x000000997c5d7223 */ /* 0x000fe2000001005d */
[----:B------:R-:W-:Y:S01]  /*1330*/  HADD2.F32 R129, -RZ, R129.H1_H1 ;  /* 0x30000081ff817230 */ /* 0x000fe20000004100 */
[----:B------:R-:W-:Y:S02]  /*1340*/  FFMA.FTZ R50, R127, R155, R50 ;  /* 0x0000009b7f327223 */ /* 0x000fe40000010032 */
[----:B------:R-:W-:Y:S02]  /*1350*/  FADD.FTZ R70, R70, R155 ;  /* 0x0000009b46467221 */ /* 0x000fe40000010000 */
[----:B------:R-:W-:Y:S02]  /*1360*/  FMUL.FTZ R126, R107, R156 ;  /* 0x0000009c6b7e7220 */ /* 0x000fe40000410000 */
        /* <DEDUP_REMOVED lines=63> */
.L_x_5349:
[----:B0-----:R-:W-:Y:S05]  /*1760*/  BSYNC B0 ;  /* 0x0000000000007941 */ /* 0x001fea0003800000 */
.L_x_5347:
[----:B------:R-:W-:Y:S02]  /*1770*/  LOP3.LUT P3, RZ, R106, 0xff, RZ, 0xc0, !PT ;  /* 0x000000ff6aff7812 */ /* 0x000fe4000786c0ff */
[----:B------:R-:W-:Y:S02]  /*1780*/  SHF.R.U32.HI R94, RZ, 0x5, R0 ;  /* 0x00000005ff5e7819 */ /* 0x000fe40000011600 */
[----:B-----5:R-:W-:Y:S02]  /*1790*/  MOV R92, R2 ;  /* 0x00000002005c7202 */ /* 0x020fe40000000f00 */
        /* <DEDUP_REMOVED lines=10> */
.L_x_5425:
        /* <DEDUP_REMOVED lines=18> */
.L_x_5426:
        /* <DEDUP_REMOVED lines=37> */
.L_x_5353:
        /* <DEDUP_REMOVED lines=11> */
.L_x_5354:
[----:B------:R-:W-:Y:S05]  /*1c60*/  BSYNC B0 ;  /* 0x0000000000007941 */ /* 0x000fea0003800000 */
.L_x_5352:
        /* <DEDUP_REMOVED lines=16> */
.L_x_5356:
[----:B------:R-:W-:-:S04]  /*1d70*/  ISETP.NE.AND P5, PT, R105, RZ, PT ;  /* 0x000000ff6900720c */ /* 0x000fc80003fa5270 */
[----:B------:R-:W-:-:S05]  /*1d80*/  FSEL R95, R93, RZ, !P5 ;  /* 0x000000ff5d5f7208 */ /* 0x000fca0006800000 */
[----:B------:R-:W-:Y:S01]  /*1d90*/  FFMA.FTZ R96, R112, R94, R95 ;  /* 0x0000005e70607223 */ /* 0x000fe2000001005f */
[----:B------:R-:W-:-:S03]  /*1da0*/  @P4 HADD2.F32 R95, -RZ, R136.H1_H1 ;  /* 0x30000088ff5f4230 */ /* 0x000fc60000004100 */
[----:B------:R-:W-:-:S04]  /*1db0*/  FADD.FTZ R96, R141, -R96 ;  /* 0x800000608d607221 */ /* 0x000fc80000010000 */
[----:B------:R-:W-:-:S04]  /*1dc0*/  FMUL.FTZ R96, R107, R96 ;  /* 0x000000606b607220 */ /* 0x000fc80000410000 */
[----:B------:R-:W-:Y:S02]  /*1dd0*/  @P4 FADD.FTZ R96, R96, R95 ;  /* 0x0000005f60604221 */ /* 0x000fe40000010000 */
.L_x_5357:
[----:B------:R-:W-:Y:S05]  /*1de0*/  BSYNC B0 ;  /* 0x0000000000007941 */ /* 0x000fea0003800000 */
.L_x_5355:
        /* <DEDUP_REMOVED lines=14> */
.L_x_5359:
[----:B------:R-:W-:-:S04]  /*1ed0*/  ISETP.NE.AND P5, PT, R105, RZ, PT ;  /* 0x000000ff6900720c */ /* 0x000fc80003fa5270 */
[----:B------:R-:W-:-:S05]  /*1ee0*/  FSEL R95, R93, RZ, !P5 ;  /* 0x000000ff5d5f7208 */ /* 0x000fca0006800000 */
[----:B------:R-:W-:-:S04]  /*1ef0*/  FFMA.FTZ R95, R115, R94, R95 ;  /* 0x0000005e735f7223 */ /* 0x000fc8000001005f */
[----:B------:R-:W-:Y:S01]  /*1f00*/  FADD.FTZ R96, R140, -R95 ;  /* 0x8000005f8c607221 */ /* 0x000fe20000010000 */
[----:B------:R-:W-:-:S03]  /*1f10*/  @P4 HADD2.F32 R95, -RZ, R137.H0_H0 ;  /* 0x20000089ff5f4230 */ /* 0x000fc60000004100 */
[----:B------:R-:W-:-:S04]  /*1f20*/  FMUL.FTZ R96, R107, R96 ;  /* 0x000000606b607220 */ /* 0x000fc80000410000 */
[----:B------:R-:W-:Y:S02]  /*1f30*/  @P4 FADD.FTZ R96, R96, R95 ;  /* 0x0000005f60604221 */ /* 0x000fe40000010000 */
.L_x_5360:
[----:B------:R-:W-:Y:S05]  /*1f40*/  BSYNC B0 ;  /* 0x0000000000007941 */ /* 0x000fea0003800000 */
.L_x_5358:
        /* <DEDUP_REMOVED lines=14> */
.L_x_5362:
[----:B------:R-:W-:-:S04]  /*2030*/  ISETP.NE.AND P5, PT, R105, RZ, PT ;  /* 0x000000ff6900720c */ /* 0x000fc80003fa5270 */
[----:B------:R-:W-:-:S05]  /*2040*/  FSEL R95, R93, RZ, !P5 ;  /* 0x000000ff5d5f7208 */ /* 0x000fca0006800000 */
[----:B------:R-:W-:Y:S01]  /*2050*/  FFMA.FTZ R96, R114, R94, R95 ;  /* 0x0000005e72607223 */ /* 0x000fe2000001005f */
[----:B------:R-:W-:-:S03]  /*2060*/  @P4 HADD2.F32 R95, -RZ, R137.H1_H1 ;  /* 0x30000089ff5f4230 */ /* 0x000fc60000004100 */
[----:B------:R-:W-:-:S04]  /*2070*/  FADD.FTZ R96, R143, -R96 ;  /* 0x800000608f607221 */ /* 0x000fc80000010000 */
[----:B------:R-:W-:-:S04]  /*2080*/  FMUL.FTZ R96, R107, R96 ;  /* 0x000000606b607220 */ /* 0x000fc80000410000 */
[----:B------:R-:W-:Y:S02]  /*2090*/  @P4 FADD.FTZ R96, R96, R95 ;  /* 0x0000005f60604221 */ /* 0x000fe40000010000 */
.L_x_5363:
[----:B------:R-:W-:Y:S05]  /*20a0*/  BSYNC B0 ;  /* 0x0000000000007941 */ /* 0x000fea0003800000 */
.L_x_5361:
        /* <DEDUP_REMOVED lines=14> */
.L_x_5365:
[----:B------:R-:W-:-:S04]  /*2190*/  ISETP.NE.AND P5, PT, R105, RZ, PT ;  /* 0x000000ff6900720c */ /* 0x000fc80003fa5270 */
[----:B------:R-:W-:-:S05]  /*21a0*/  FSEL R95, R93, RZ, !P5 ;  /* 0x000000ff5d5f7208 */ /* 0x000fca0006800000 */
[----:B------:R-:W-:-:S04]  /*21b0*/  FFMA.FTZ R95, R117, R94, R95 ;  /* 0x0000005e755f7223 */ /* 0x000fc8000001005f */
[----:B------:R-:W-:Y:S01]  /*21c0*/  FADD.FTZ R96, R142, -R95 ;  /* 0x8000005f8e607221 */ /* 0x000fe20000010000 */
[----:B------:R-:W-:-:S03]  /*21d0*/  @P4 HADD2.F32 R95, -RZ, R138.H0_H0 ;  /* 0x2000008aff5f4230 */ /* 0x000fc60000004100 */
[----:B------:R-:W-:-:S04]  /*21e0*/  FMUL.FTZ R96, R107, R96 ;  /* 0x000000606b607220 */ /* 0x000fc80000410000 */
[----:B------:R-:W-:Y:S02]  /*21f0*/  @P4 FADD.FTZ R96, R96, R95 ;  /* 0x0000005f60604221 */ /* 0x000fe40000010000 */
.L_x_5366:
[----:B------:R-:W-:Y:S05]  /*2200*/  BSYNC B0 ;  /* 0x0000000000007941 */ /* 0x000fea0003800000 */
.L_x_5364:
        /* <DEDUP_REMOVED lines=14> */
.L_x_5368:
[----:B------:R-:W-:-:S04]  /*22f0*/  ISETP.NE.AND P5, PT, R105, RZ, PT ;  /* 0x000000ff6900720c */ /* 0x000fc80003fa5270 */
[----:B------:R-:W-:-:S05]  /*2300*/  FSEL R95, R93, RZ, !P5 ;  /* 0x000000ff5d5f7208 */ /* 0x000fca0006800000 */
[----:B------:R-:W-:Y:S01]  /*2310*/  FFMA.FTZ R96, R116, R94, R95 ;  /* 0x0000005e74607223 */ /* 0x000fe2000001005f */
[----:B------:R-:W-:-:S03]  /*2320*/  @P4 HADD2.F32 R95, -RZ, R138.H1_H1 ;  /* 0x3000008aff5f4230 */ /* 0x000fc60000004100 */
[----:B------:R-:W-:-:S04]  /*2330*/  FADD.FTZ R96, R145, -R96 ;  /* 0x8000006091607221 */ /* 0x000fc80000010000 */
[----:B------:R-:W-:-:S04]  /*2340*/  FMUL.FTZ R96, R107, R96 ;  /* 0x000000606b607220 */ /* 0x000fc80000410000 */
[----:B------:R-:W-:Y:S02]  /*2350*/  @P4 FADD.FTZ R96, R96, R95 ;  /* 0x0000005f60604221 */ /* 0x000fe40000010000 */
.L_x_5369:
[----:B------:R-:W-:Y:S05]  /*2360*/  BSYNC B0 ;  /* 0x0000000000007941 */ /* 0x000fea0003800000 */
.L_x_5367:
        /* <DEDUP_REMOVED lines=14> */
.L_x_5371:
[----:B------:R-:W-:-:S04]  /*2450*/  ISETP.NE.AND P5, PT, R105, RZ, PT ;  /* 0x000000ff6900720c */ /* 0x000fc80003fa5270 */
[----:B------:R-:W-:-:S05]  /*2460*/  FSEL R95, R93, RZ, !P5 ;  /* 0x000000ff5d5f7208 */ /* 0x000fca0006800000 */
[----:B------:R-:W-:-:S04]  /*2470*/  FFMA.FTZ R95, R119, R94, R95 ;  /* 0x0000005e775f7223 */ /* 0x000fc8000001005f */
[----:B------:R-:W-:Y:S01]  /*2480*/  FADD.FTZ R96, R144, -R95 ;  /* 0x8000005f90607221 */ /* 0x000fe20000010000 */
[----:B------:R-:W-:-:S03]  /*2490*/  @P4 HADD2.F32 R95, -RZ, R139.H0_H0 ;  /* 0x2000008bff5f4230 */ /* 0x000fc60000004100 */
[----:B------:R-:W-:-:S04]  /*24a0*/  FMUL.FTZ R96, R107, R96 ;  /* 0x000000606b607220 */ /* 0x000fc80000410000 */
[----:B------:R-:W-:Y:S02]  /*24b0*/  @P4 FADD.FTZ R96, R96, R95 ;  /* 0x0000005f60604221 */ /* 0x000fe40000010000 */
.L_x_5372:
[----:B------:R-:W-:Y:S05]  /*24c0*/  BSYNC B0 ;  /* 0x0000000000007941 */ /* 0x000fea0003800000 */
.L_x_5370:
        /* <DEDUP_REMOVED lines=14> */
.L_x_5374:
[----:B------:R-:W-:-:S04]  /*25b0*/  ISETP.NE.AND P5, PT, R105, RZ, PT ;  /* 0x000000ff6900720c */ /* 0x000fc80003fa5270 */
[----:B------:R-:W-:-:S05]  /*25c0*/  FSEL R95, R93, RZ, !P5 ;  /* 0x000000ff5d5f7208 */ /* 0x000fca0006800000 */
[----:B------:R-:W-:Y:S01]  /*25d0*/  FFMA.FTZ R96, R118, R94, R95 ;  /* 0x0000005e76607223 */ /* 0x000fe2000001005f */
[----:B------:R-:W-:-:S03]  /*25e0*/  @P4 HADD2.F32 R95, -RZ, R139.H1_H1 ;  /* 0x3000008bff5f4230 */ /* 0x000fc60000004100 */
[----:B------:R-:W-:-:S04]  /*25f0*/  FADD.FTZ R96, R147, -R96 ;  /* 0x8000006093607221 */ /* 0x000fc80000010000 */
[----:B------:R-:W-:-:S04]  /*2600*/  FMUL.FTZ R96, R107, R96 ;  /* 0x000000606b607220 */ /* 0x000fc80000410000 */
[----:B------:R-:W-:Y:S02]  /*2610*/  @P4 FADD.FTZ R96, R96, R95 ;  /* 0x0000005f60604221 */ /* 0x000fe40000010000 */
.L_x_5375:
[----:B------:R-:W-:Y:S05]  /*2620*/  BSYNC B0 ;  /* 0x0000000000007941 */ /* 0x000fea0003800000 */
.L_x_5373:
[----:B------:R-:W-:Y:S01]  /*2630*/  @P3 FMUL.FTZ R2, R96, c[0x0][0x1ec] ;  /* 0x00007b0060023a20 */ /* 0x000fe20000410000 */
[----:B------:R-:W-:Y:S01]  /*2640*/  @P3 LOP3.LUT P5, RZ, R3, 0xff000000, RZ, 0xc0, !PT ;  /* 0xff00000003ff3812 */ /* 0x000fe200078ac0ff */
[----:B------:R-:W-:Y:S01]  /*2650*/  BSSY B0, `(.L_x_5376) ;  /* 0x0000019000007945 */ /* 0x000fe20003800000 */
[----:B------:R-:W-:Y:S01]  /*2660*/  @P0 MOV R98, 0x10 ;  /* 0x0000001000620802 */ /* 0x000fe20000000f00 */
[----:B------:R-:W-:Y:S01]  /*2670*/  @P3 FMUL.FTZ R2, R2, c[0x0][0x1e8] ;  /* 0x00007a0002023a20 */ /* 0x000fe20000410000 */
[----:B------:R-:W-:Y:S02]  /*2680*/  @P3 MOV R99, 0x10 ;  /* 0x0000001000633802 */ /* 0x000fe40000000f00 */
[----:B------:R-:W-:Y:S02]  /*2690*/  @P0 F2FP.PACK_AB R95, RZ, R96 ;  /* 0x00000060ff5f023e */ /* 0x000fe400000000ff */
        /* <DEDUP_REMOVED lines=13> */
.L_x_5377:
[----:B------:R-:W-:-:S04]  /*2770*/  ISETP.NE.AND P5, PT, R105, RZ, PT ;  /* 0x000000ff6900720c */ /* 0x000fc80003fa5270 */
[----:B0-----:R-:W-:-:S05]  /*2780*/  FSEL R3, R93, RZ, !P5 ;  /* 0x000000ff5d037208 */ /* 0x001fca0006800000 */
[----:B------:R-:W-:-:S04]  /*2790*/  FFMA.FTZ R3, R121, R94, R3 ;  /* 0x0000005e79037223 */ /* 0x000fc80000010003 */
[----:B------:R-:W-:Y:S01]  /*27a0*/  FADD.FTZ R2, R146, -R3 ;  /* 0x8000000392027221 */ /* 0x000fe20000010000 */
[----:B------:R-:W-:-:S03]  /*27b0*/  @P4 HADD2.F32 R3, -RZ, R8.H0_H0 ;  /* 0x20000008ff034230 */ /* 0x000fc60000004100 */
[----:B------:R-:W-:-:S04]  /*27c0*/  FMUL.FTZ R2, R107, R2 ;  /* 0x000000026b027220 */ /* 0x000fc80000410000 */
[----:B------:R-:W-:Y:S02]  /*27d0*/  @P4 FADD.FTZ R2, R2, R3 ;  /* 0x0000000302024221 */ /* 0x000fe40000010000 */
.L_x_5378:
[----:B------:R-:W-:Y:S05]  /*27e0*/  BSYNC B0 ;  /* 0x0000000000007941 */ /* 0x000fea0003800000 */
.L_x_5376:
        /* <DEDUP_REMOVED lines=14> */
.L_x_5380:
[----:B------:R-:W-:-:S04]  /*28d0*/  ISETP.NE.AND P5, PT, R105, RZ, PT ;  /* 0x000000ff6900720c */ /* 0x000fc80003fa5270 */
[----:B------:R-:W-:-:S05]  /*28e0*/  FSEL R3, R93, RZ, !P5 ;  /* 0x000000ff5d037208 */ /* 0x000fca0006800000 */
[----:B------:R-:W-:Y:S01]  /*28f0*/  FFMA.FTZ R2, R120, R94, R3 ;  /* 0x0000005e78027223 */ /* 0x000fe20000010003 */
[----:B------:R-:W-:-:S03]  /*2900*/  @P4 HADD2.F32 R3, -RZ, R8.H1_H1 ;  /* 0x30000008ff034230 */ /* 0x000fc60000004100 */
[----:B------:R-:W-:-:S04]  /*2910*/  FADD.FTZ R2, R149, -R2 ;  /* 0x8000000295027221 */ /* 0x000fc80000010000 */
[----:B------:R-:W-:-:S04]  /*2920*/  FMUL.FTZ R2, R107, R2 ;  /* 0x000000026b027220 */ /* 0x000fc80000410000 */
[----:B------:R-:W-:Y:S02]  /*2930*/  @P4 FADD.FTZ R2, R2, R3 ;  /* 0x0000000302024221 */ /* 0x000fe40000010000 */
.L_x_5381:
[----:B------:R-:W-:Y:S05]  /*2940*/  BSYNC B0 ;  /* 0x0000000000007941 */ /* 0x000fea0003800000 */
.L_x_5379:
        /* <DEDUP_REMOVED lines=14> */
.L_x_5383:
[----:B------:R-:W-:-:S04]  /*2a30*/  ISETP.NE.AND P5, PT, R105, RZ, PT ;  /* 0x000000ff6900720c */ /* 0x000fc80003fa5270 */
[----:B------:R-:W-:-:S05]  /*2a40*/  FSEL R3, R93, RZ, !P5 ;  /* 0x000000ff5d037208 */ /* 0x000fca0006800000 */
[----:B------:R-:W-:-:S04]  /*2a50*/  FFMA.FTZ R3, R123, R94, R3 ;  /* 0x0000005e7b037223 */ /* 0x000fc80000010003 */
[----:B------:R-:W-:Y:S01]  /*2a60*/  FADD.FTZ R2, R148, -R3 ;  /* 0x8000000394027221 */ /* 0x000fe20000010000 */
[----:B------:R-:W-:-:S03]  /*2a70*/  @P4 HADD2.F32 R3, -RZ, R9.H0_H0 ;  /* 0x20000009ff034230 */ /* 0x000fc60000004100 */
[----:B------:R-:W-:-:S04]  /*2a80*/  FMUL.FTZ R2, R107, R2 ;  /* 0x000000026b027220 */ /* 0x000fc80000410000 */
[----:B------:R-:W-:Y:S02]  /*2a90*/  @P4 FADD.FTZ R2, R2, R3 ;  /* 0x0000000302024221 */ /* 0x000fe40000010000 */
.L_x_5384:
[----:B------:R-:W-:Y:S05]  /*2aa0*/  BSYNC B0 ;  /* 0x0000000000007941 */ /* 0x000fea0003800000 */
.L_x_5382:
        /* <DEDUP_REMOVED lines=14> */
.L_x_5386:
[----:B------:R-:W-:-:S04]  /*2b90*/  ISETP.NE.AND P5, PT, R105, RZ, PT ;  /* 0x000000ff6900720c */ /* 0x000fc80003fa5270 */
[----:B------:R-:W-:-:S05]  /*2ba0*/  FSEL R3, R93, RZ, !P5 ;  /* 0x000000ff5d037208 */ /* 0x000fca0006800000 */
[----:B------:R-:W-:Y:S01]  /*2bb0*/  FFMA.FTZ R2, R122, R94, R3 ;  /* 0x0000005e7a027223 */ /* 0x000fe20000010003 */
[----:B------:R-:W-:-:S03]  /*2bc0*/  @P4 HADD2.F32 R3, -RZ, R9.H1_H1 ;  /* 0x30000009ff034230 */ /* 0x000fc60000004100 */
[----:B------:R-:W-:-:S04]  /*2bd0*/  FADD.FTZ R2, R151, -R2 ;  /* 0x8000000297027221 */ /* 0x000fc80000010000 */
[----:B------:R-:W-:-:S04]  /*2be0*/  FMUL.FTZ R2, R107, R2 ;  /* 0x000000026b027220 */ /* 0x000fc80000410000 */
[----:B------:R-:W-:Y:S02]  /*2bf0*/  @P4 FADD.FTZ R2, R2, R3 ;  /* 0x0000000302024221 */ /* 0x000fe40000010000 */
.L_x_5387:
[----:B------:R-:W-:Y:S05]  /*2c00*/  BSYNC B0 ;  /* 0x0000000000007941 */ /* 0x000fea0003800000 */
.L_x_5385:
        /* <DEDUP_REMOVED lines=14> */
.L_x_5389:
[----:B------:R-:W-:-:S04]  /*2cf0*/  ISETP.NE.AND P5, PT, R105, RZ, PT ;  /* 0x000000ff6900720c */ /* 0x000fc80003fa5270 */
[----:B------:R-:W-:-:S05]  /*2d00*/  FSEL R3, R93, RZ, !P5 ;  /* 0x000000ff5d037208 */ /* 0x000fca0006800000 */
[----:B------:R-:W-:-:S04]  /*2d10*/  FFMA.FTZ R3, R125, R94, R3 ;  /* 0x0000005e7d037223 */ /* 0x000fc80000010003 */
[----:B------:R-:W-:Y:S01]  /*2d20*/  FADD.FTZ R2, R150, -R3 ;  /* 0x8000000396027221 */ /* 0x000fe20000010000 */
[----:B------:R-:W-:-:S03]  /*2d30*/  @P4 HADD2.F32 R3, -RZ, R10.H0_H0 ;  /* 0x2000000aff034230 */ /* 0x000fc60000004100 */
[----:B------:R-:W-:-:S04]  /*2d40*/  FMUL.FTZ R2, R107, R2 ;  /* 0x000000026b027220 */ /* 0x000fc80000410000 */
[----:B------:R-:W-:Y:S02]  /*2d50*/  @P4 FADD.FTZ R2, R2, R3 ;  /* 0x0000000302024221 */ /* 0x000fe40000010000 */
.L_x_5390:
[----:B------:R-:W-:Y:S05]  /*2d60*/  BSYNC B0 ;  /* 0x0000000000007941 */ /* 0x000fea0003800000 */
.L_x_5388:
        /* <DEDUP_REMOVED lines=14> */
.L_x_5392:
[----:B------:R-:W-:-:S04]  /*2e50*/  ISETP.NE.AND P5, PT, R105, RZ, PT ;  /* 0x000000ff6900720c */ /* 0x000fc80003fa5270 */
[----:B------:R-:W-:-:S05]  /*2e60*/  FSEL R3, R93, RZ, !P5 ;  /* 0x000000ff5d037208 */ /* 0x000fca0006800000 */
[----:B------:R-:W-:Y:S01]  /*2e70*/  FFMA.FTZ R2, R124, R94, R3 ;  /* 0x0000005e7c027223 */ /* 0x000fe20000010003 */
[----:B------:R-:W-:-:S03]  /*2e80*/  @P4 HADD2.F32 R3, -RZ, R10.H1_H1 ;  /* 0x3000000aff034230 */ /* 0x000fc60000004100 */
[----:B------:R-:W-:-:S04]  /*2e90*/  FADD.FTZ R2, R153, -R2 ;  /* 0x8000000299027221 */ /* 0x000fc80000010000 */
[----:B------:R-:W-:-:S04]  /*2ea0*/  FMUL.FTZ R2, R107, R2 ;  /* 0x000000026b027220 */ /* 0x000fc80000410000 */
[----:B------:R-:W-:Y:S02]  /*2eb0*/  @P4 FADD.FTZ R2, R2, R3 ;  /* 0x0000000302024221 */ /* 0x000fe40000010000 */
.L_x_5393:
[----:B------:R-:W-:Y:S05]  /*2ec0*/  BSYNC B0 ;  /* 0x0000000000007941 */ /* 0x000fea0003800000 */
.L_x_5391:
        /* <DEDUP_REMOVED lines=14> */
.L_x_5395:
[----:B------:R-:W-:-:S04]  /*2fb0*/  ISETP.NE.AND P5, PT, R105, RZ, PT ;  /* 0x000000ff6900720c */ /* 0x000fc80003fa5270 */
[----:B------:R-:W-:-:S05]  /*2fc0*/  FSEL R3, R93, RZ, !P5 ;  /* 0x000000ff5d037208 */ /* 0x000fca0006800000 */
[----:B------:R-:W-:-:S04]  /*2fd0*/  FFMA.FTZ R3, R127, R94, R3 ;  /* 0x0000005e7f037223 */ /* 0x000fc80000010003 */
[----:B------:R-:W-:Y:S01]  /*2fe0*/  FADD.FTZ R2, R152, -R3 ;  /* 0x8000000398027221 */ /* 0x000fe20000010000 */
[----:B------:R-:W-:-:S03]  /*2ff0*/  @P4 HADD2.F32 R3, -RZ, R11.H0_H0 ;  /* 0x2000000bff034230 */ /* 0x000fc60000004100 */
[----:B------:R-:W-:-:S04]  /*3000*/  FMUL.FTZ R2, R107, R2 ;  /* 0x000000026b027220 */ /* 0x000fc80000410000 */
[----:B------:R-:W-:Y:S02]  /*3010*/  @P4 FADD.FTZ R2, R2, R3 ;  /* 0x0000000302024221 */ /* 0x000fe40000010000 */
.L_x_5396:
[----:B------:R-:W-:Y:S05]  /*3020*/  BSYNC B0 ;  /* 0x0000000000007941 */ /* 0x000fea0003800000 */
.L_x_5394:
        /* <DEDUP_REMOVED lines=14> */
.L_x_5398:
[----:B------:R-:W-:-:S04]  /*3110*/  ISETP.NE.AND P5, PT, R105, RZ, PT ;  /* 0x000000ff6900720c */ /* 0x000fc80003fa5270 */
[----:B------:R-:W-:-:S05]  /*3120*/  FSEL R3, R93, RZ, !P5 ;  /* 0x000000ff5d037208 */ /* 0x000fca0006800000 */
[----:B------:R-:W-:Y:S01]  /*3130*/  FFMA.FTZ R2, R126, R94, R3 ;  /* 0x0000005e7e027223 */ /* 0x000fe20000010003 */
[----:B------:R-:W-:-:S03]  /*3140*/  @P4 HADD2.F32 R3, -RZ, R11.H1_H1 ;  /* 0x3000000bff034230 */ /* 0x000fc60000004100 */
[----:B------:R-:W-:-:S04]  /*3150*/  FADD.FTZ R2, R155, -R2 ;  /* 0x800000029b027221 */ /* 0x000fc80000010000 */
[----:B------:R-:W-:-:S04]  /*3160*/  FMUL.FTZ R2, R107, R2 ;  /* 0x000000026b027220 */ /* 0x000fc80000410000 */
[----:B------:R-:W-:Y:S02]  /*3170*/  @P4 FADD.FTZ R2, R2, R3 ;  /* 0x0000000302024221 */ /* 0x000fe40000010000 */
.L_x_5399:
[----:B------:R-:W-:Y:S05]  /*3180*/  BSYNC B0 ;  /* 0x0000000000007941 */ /* 0x000fea0003800000 */
.L_x_5397:
        /* <DEDUP_REMOVED lines=21> */
.L_x_5401:
[----:B------:R-:W-:-:S04]  /*32e0*/  ISETP.NE.AND P5, PT, R105, RZ, PT ;  /* 0x000000ff6900720c */ /* 0x000fc80003fa5270 */
[----:B0-----:R-:W-:-:S05]  /*32f0*/  FSEL R3, R93, RZ, !P5 ;  /* 0x000000ff5d037208 */ /* 0x001fca0006800000 */
[----:B------:R-:W-:-:S04]  /*3300*/  FFMA.FTZ R3, R129, R94, R3 ;  /* 0x0000005e81037223 */ /* 0x000fc80000010003 */
[----:B------:R-:W-:Y:S01]  /*3310*/  FADD.FTZ R2, R154, -R3 ;  /* 0x800000039a027221 */ /* 0x000fe20000010000 */
[----:B------:R-:W-:-:S03]  /*3320*/  @P4 HADD2.F32 R3, -RZ, R4.H0_H0 ;  /* 0x20000004ff034230 */ /* 0x000fc60000004100 */
[----:B------:R-:W-:-:S04]  /*3330*/  FMUL.FTZ R2, R107, R2 ;  /* 0x000000026b027220 */ /* 0x000fc80000410000 */
[----:B------:R-:W-:Y:S02]  /*3340*/  @P4 FADD.FTZ R2, R2, R3 ;  /* 0x0000000302024221 */ /* 0x000fe40000010000 */
.L_x_5402:
[----:B------:R-:W-:Y:S05]  /*3350*/  BSYNC B0 ;  /* 0x0000000000007941 */ /* 0x000fea0003800000 */
.L_x_5400:
        /* <DEDUP_REMOVED lines=14> */
.L_x_5404:
[----:B------:R-:W-:-:S04]  /*3440*/  ISETP.NE.AND P5, PT, R105, RZ, PT ;  /* 0x000000ff6900720c */ /* 0x000fc80003fa5270 */
[----:B------:R-:W-:-:S05]  /*3450*/  FSEL R3, R93, RZ, !P5 ;  /* 0x000000ff5d037208 */ /* 0x000fca0006800000 */
[----:B------:R-:W-:Y:S01]  /*3460*/  FFMA.FTZ R2, R128, R94, R3 ;  /* 0x0000005e80027223 */ /* 0x000fe20000010003 */
[----:B------:R-:W-:-:S03]  /*3470*/  @P4 HADD2.F32 R3, -RZ, R4.H1_H1 ;  /* 0x30000004ff034230 */ /* 0x000fc60000004100 */
[----:B------:R-:W-:-:S04]  /*3480*/  FADD.FTZ R2, R157, -R2 ;  /* 0x800000029d027221 */ /* 0x000fc80000010000 */
[----:B------:R-:W-:-:S04]  /*3490*/  FMUL.FTZ R2, R107, R2 ;  /* 0x000000026b027220 */ /* 0x000fc80000410000 */
[----:B------:R-:W-:Y:S02]  /*34a0*/  @P4 FADD.FTZ R2, R2, R3 ;  /* 0x0000000302024221 */ /* 0x000fe40000010000 */
.L_x_5405:
[----:B------:R-:W-:Y:S05]  /*34b0*/  BSYNC B0 ;  /* 0x0000000000007941 */ /* 0x000fea0003800000 */
.L_x_5403:
        /* <DEDUP_REMOVED lines=14> */
.L_x_5407:
[----:B------:R-:W-:-:S04]  /*35a0*/  ISETP.NE.AND P5, PT, R105, RZ, PT ;  /* 0x000000ff6900720c */ /* 0x000fc80003fa5270 */
[----:B------:R-:W-:-:S05]  /*35b0*/  FSEL R3, R93, RZ, !P5 ;  /* 0x000000ff5d037208 */ /* 0x000fca0006800000 */
[----:B------:R-:W-:-:S04]  /*35c0*/  FFMA.FTZ R3, R131, R94, R3 ;  /* 0x0000005e83037223 */ /* 0x000fc80000010003 */
[----:B------:R-:W-:Y:S01]  /*35d0*/  FADD.FTZ R2, R156, -R3 ;  /* 0x800000039c027221 */ /* 0x000fe20000010000 */
[----:B------:R-:W-:-:S03]  /*35e0*/  @P4 HADD2.F32 R3, -RZ, R5.H0_H0 ;  /* 0x20000005ff034230 */ /* 0x000fc60000004100 */
[----:B------:R-:W-:-:S04]  /*35f0*/  FMUL.FTZ R2, R107, R2 ;  /* 0x000000026b027220 */ /* 0x000fc80000410000 */
[----:B------:R-:W-:Y:S02]  /*3600*/  @P4 FADD.FTZ R2, R2, R3 ;  /* 0x0000000302024221 */ /* 0x000fe40000010000 */
.L_x_5408:
[----:B------:R-:W-:Y:S05]  /*3610*/  BSYNC B0 ;  /* 0x0000000000007941 */ /* 0x000fea0003800000 */
.L_x_5406:
        /* <DEDUP_REMOVED lines=14> */
.L_x_5410:
[----:B------:R-:W-:-:S04]  /*3700*/  ISETP.NE.AND P5, PT, R105, RZ, PT ;  /* 0x000000ff6900720c */ /* 0x000fc80003fa5270 */
[----:B------:R-:W-:-:S05]  /*3710*/  FSEL R3, R93, RZ, !P5 ;  /* 0x000000ff5d037208 */ /* 0x000fca0006800000 */
[----:B------:R-:W-:Y:S01]  /*3720*/  FFMA.FTZ R2, R130, R94, R3 ;  /* 0x0000005e82027223 */ /* 0x000fe20000010003 */
[----:B------:R-:W-:-:S03]  /*3730*/  @P4 HADD2.F32 R3, -RZ, R5.H1_H1 ;  /* 0x30000005ff034230 */ /* 0x000fc60000004100 */
[----:B------:R-:W-:-:S04]  /*3740*/  FADD.FTZ R2, R159, -R2 ;  /* 0x800000029f027221 */ /* 0x000fc80000010000 */
[----:B------:R-:W-:-:S04]  /*3750*/  FMUL.FTZ R2, R107, R2 ;  /* 0x000000026b027220 */ /* 0x000fc80000410000 */
[----:B------:R-:W-:Y:S02]  /*3760*/  @P4 FADD.FTZ R2, R2, R3 ;  /* 0x0000000302024221 */ /* 0x000fe40000010000 */
.L_x_5411:
[----:B------:R-:W-:Y:S05]  /*3770*/  BSYNC B0 ;  /* 0x0000000000007941 */ /* 0x000fea0003800000 */
.L_x_5409:
        /* <DEDUP_REMOVED lines=14> */
.L_x_5413:
[----:B------:R-:W-:-:S04]  /*3860*/  ISETP.NE.AND P5, PT, R105, RZ, PT ;  /* 0x000000ff6900720c */ /* 0x000fc80003fa5270 */
[----:B------:R-:W-:-:S05]  /*3870*/  FSEL R3, R93, RZ, !P5 ;  /* 0x000000ff5d037208 */ /* 0x000fca0006800000 */
[----:B------:R-:W-:-:S04]  /*3880*/  FFMA.FTZ R3, R133, R94, R3 ;  /* 0x0000005e85037223 */ /* 0x000fc80000010003 */
[----:B------:R-:W-:Y:S01]  /*3890*/  FADD.FTZ R2, R158, -R3 ;  /* 0x800000039e027221 */ /* 0x000fe20000010000 */
[----:B------:R-:W-:-:S03]  /*38a0*/  @P4 HADD2.F32 R3, -RZ, R6.H0_H0 ;  /* 0x20000006ff034230 */ /* 0x000fc60000004100 */
[----:B------:R-:W-:-:S04]  /*38b0*/  FMUL.FTZ R2, R107, R2 ;  /* 0x000000026b027220 */ /* 0x000fc80000410000 */
[----:B------:R-:W-:Y:S02]  /*38c0*/  @P4 FADD.FTZ R2, R2, R3 ;  /* 0x0000000302024221 */ /* 0x000fe40000010000 */
.L_x_5414:
[----:B------:R-:W-:Y:S05]  /*38d0*/  BSYNC B0 ;  /* 0x0000000000007941 */ /* 0x000fea0003800000 */
.L_x_5412:
        /* <DEDUP_REMOVED lines=14> */
.L_x_5416:
[----:B------:R-:W-:-:S04]  /*39c0*/  ISETP.NE.AND P5, PT, R105, RZ, PT ;  /* 0x000000ff6900720c */ /* 0x000fc80003fa5270 */
[----:B------:R-:W-:-:S05]  /*39d0*/  FSEL R3, R93, RZ, !P5 ;  /* 0x000000ff5d037208 */ /* 0x000fca0006800000 */
[----:B------:R-:W-:Y:S01]  /*39e0*/  FFMA.FTZ R2, R132, R94, R3 ;  /* 0x0000005e84027223 */ /* 0x000fe20000010003 */
[----:B------:R-:W-:-:S03]  /*39f0*/  @P4 HADD2.F32 R3, -RZ, R6.H1_H1 ;  /* 0x30000006ff034230 */ /* 0x000fc60000004100 */
[----:B------:R-:W-:-:S04]  /*3a00*/  FADD.FTZ R2, R161, -R2 ;  /* 0x80000002a1027221 */ /* 0x000fc80000010000 */
[----:B------:R-:W-:-:S04]  /*3a10*/  FMUL.FTZ R2, R107, R2 ;  /* 0x000000026b027220 */ /* 0x000fc80000410000 */
[----:B------:R-:W-:Y:S02]  /*3a20*/  @P4 FADD.FTZ R2, R2, R3 ;  /* 0x0000000302024221 */ /* 0x000fe40000010000 */
.L_x_5417:
[----:B------:R-:W-:Y:S05]  /*3a30*/  BSYNC B0 ;  /* 0x0000000000007941 */ /* 0x000fea0003800000 */
.L_x_5415:
        /* <DEDUP_REMOVED lines=14> */
.L_x_5419:
[----:B------:R-:W-:-:S04]  /*3b20*/  ISETP.NE.AND P5, PT, R105, RZ, PT ;  /* 0x000000ff6900720c */ /* 0x000fc80003fa5270 */
[----:B------:R-:W-:-:S05]  /*3b30*/  FSEL R3, R93, RZ, !P5 ;  /* 0x000000ff5d037208 */ /* 0x000fca0006800000 */
[----:B------:R-:W-:-:S04]  /*3b40*/  FFMA.FTZ R3, R135, R94, R3 ;  /* 0x0000005e87037223 */ /* 0x000fc80000010003 */
[----:B------:R-:W-:Y:S01]  /*3b50*/  FADD.FTZ R2, R160, -R3 ;  /* 0x80000003a0027221 */ /* 0x000fe20000010000 */
[----:B------:R-:W-:-:S03]  /*3b60*/  @P4 HADD2.F32 R3, -RZ, R7.H0_H0 ;  /* 0x20000007ff034230 */ /* 0x000fc60000004100 */
[----:B------:R-:W-:-:S04]  /*3b70*/  FMUL.FTZ R2, R107, R2 ;  /* 0x000000026b027220 */ /* 0x000fc80000410000 */
[----:B------:R-:W-:Y:S02]  /*3b80*/  @P4 FADD.FTZ R2, R2, R3 ;  /* 0x0000000302024221 */ /* 0x000fe40000010000 */
.L_x_5420:
[----:B------:R-:W-:Y:S05]  /*3b90*/  BSYNC B0 ;  /* 0x0000000000007941 */ /* 0x000fea0003800000 */
.L_x_5418:
        /* <DEDUP_REMOVED lines=14> */
.L_x_5422:
[----:B------:R-:W-:Y:S01]  /*3c80*/  ISETP.NE.AND P2, PT, R105, RZ, PT ;  /* 0x000000ff6900720c */ /* 0x000fe20003f45270 */
[----:B------:R-:W-:-:S03]  /*3c90*/  @P4 HADD2.F32 R3, -RZ, R7.H1_H1 ;  /* 0x30000007ff034230 */ /* 0x000fc60000004100 */
[----:B------:R-:W-:-:S05]  /*3ca0*/  FSEL R93, R93, RZ, !P2 ;  /* 0x000000ff5d5d7208 */ /* 0x000fca0005000000 */
[----:B------:R-:W-:-:S04]  /*3cb0*/  FFMA.FTZ R94, R162, R94, R93 ;  /* 0x0000005ea25e7223 */ /* 0x000fc8000001005d */
[----:B------:R-:W-:-:S04]  /*3cc0*/  FADD.FTZ R94, R163, -R94 ;  /* 0x8000005ea35e7221 */ /* 0x000fc80000010000 */
[----:B------:R-:W-:-:S04]  /*3cd0*/  FMUL.FTZ R94, R107, R94 ;  /* 0x0000005e6b5e7220 */ /* 0x000fc80000410000 */
[----:B------:R-:W-:Y:S02]  /*3ce0*/  @P4 FADD.FTZ R94, R94, R3 ;  /* 0x000000035e5e4221 */ /* 0x000fe40000010000 */
.L_x_5423:
[----:B------:R-:W-:Y:S05]  /*3cf0*/  BSYNC B0 ;  /* 0x0000000000007941 */ /* 0x000fea0003800000 */
.L_x_5421:
[----:B------:R-:W-:Y:S01]  /*3d00*/  @P3 FMUL.FTZ R2, R94, c[0x0][0x1ec] ;  /* 0x00007b005e023a20 */ /* 0x000fe20000410000 */
[----:B------:R-:W-:Y:S02]  /*3d10*/  @P3 LOP3.LUT P2, RZ, R103, 0xff000000, RZ, 0xc0, !PT ;  /* 0xff00000067ff3812 */ /* 0x000fe4000784c0ff */
[----:B------:R-:W-:Y:S01]  /*3d20*/  @P0 MOV R109, 0x10 ;  /* 0x00000010006d0802 */ /* 0x000fe20000000f00 */
[----:B------:R-:W-:Y:S01]  /*3d30*/  @P3 FMUL.FTZ R2, R2, c[0x0][0x1e8] ;  /* 0x00007a0002023a20 */ /* 0x000fe20000410000 */
[----:B------:R-:W-:Y:S02]  /*3d40*/  @P3 IADD3 R3, R92, 0x100, RZ ;  /* 0x000001005c033810 */ /* 0x000fe40007ffe0ff */
[----:B------:R-:W-:Y:S01]  /*3d50*/  @P3 MOV R96, 0x10 ;  /* 0x0000001000603802 */ /* 0x000fe20000000f00 */
[----:B------:R-:W-:Y:S01]  /*3d60*/  @P0 IMAD.WIDE.U32 R108, R108, R109, c[0x0][0x258] ;  /* 0x000096006c6c0625 */ /* 0x000fe200078e006d */
[----:B------:R-:W-:Y:S02]  /*3d70*/  @P3 FSEL R2, R2, RZ, P2 ;  /* 0x000000ff02023208 */ /* 0x000fe40001000000 */
        /* <DEDUP_REMOVED lines=11> */
.L_x_5346:
        /* <DEDUP_REMOVED lines=21> */
.L_x_5350:
[----:B------:R-:W-:Y:S01]  /*3f80*/  HFMA2.MMA R165, -RZ, RZ, 0, 9.5367431640625e-07 ;  /* 0x00000010ffa57435 */ /* 0x000fe200000001ff */
[----:B------:R-:W-:-:S02]  /*3f90*/  MOV R96, R98 ;  /* 0x0000006200607202 */ /* 0x000fc40000000f00 */
[----:B------:R-:W-:Y:S02]  /*3fa0*/  MOV R167, 0x1f ;  /* 0x0000001f00a77802 */ /* 0x000fe40000000f00 */
[----:B------:R-:W-:Y:S02]  /*3fb0*/  MOV R170, 0xffffffff ;  /* 0xffffffff00aa7802 */ /* 0x000fe40000000f00 */
[----:B------:R-:W-:Y:S02]  /*3fc0*/  MOV R92, 0x3fe0 ;  /* 0x00003fe0005c7802 */ /* 0x000fe40000000f00 */
[----:B------:R-:W-:Y:S05]  /*3fd0*/  CALL.REL.NOINC `($__internal_113_$__cuda_sm70_shflsync_down_p) ;  /* 0x0000046000007944 */ /* 0x000fea0003c00000 */
[----:B-1----:R-:W-:Y:S01]  /*3fe0*/  MOV R95, R96 ;  /* 0x00000060005f7202 */ /* 0x002fe20000000f00 */
[----:B0-----:R-:W-:Y:S05]  /*3ff0*/  BRA `(.L_x_5425) ;  /* 0xffffd84000007947 */ /* 0x001fea000383ffff */
.L_x_5351:
[----:B------:R-:W-:Y:S01]  /*4000*/  HFMA2.MMA R165, -RZ, RZ, 0, 9.5367431640625e-07 ;  /* 0x00000010ffa57435 */ /* 0x000fe200000001ff */
[----:B------:R-:W-:Y:S02]  /*4010*/  MOV R96, R99 ;  /* 0x0000006300607202 */ /* 0x000fe40000000f00 */
[----:B------:R-:W-:Y:S02]  /*4020*/  MOV R167, 0x1f ;  /* 0x0000001f00a77802 */ /* 0x000fe40000000f00 */
[----:B------:R-:W-:-:S02]  /*4030*/  MOV R170, 0xffffffff ;  /* 0xffffffff00aa7802 */ /* 0x000fc40000000f00 */
[----:B------:R-:W-:Y:S02]  /*4040*/  MOV R92, 0x4060 ;  /* 0x00004060005c7802 */ /* 0x000fe40000000f00 */
[----:B01----:R-:W-:Y:S05]  /*4050*/  CALL.REL.NOINC `($__internal_113_$__cuda_sm70_shflsync_down_p) ;  /* 0x000003e000007944 */ /* 0x003fea0003c00000 */
[----:B------:R-:W-:Y:S01]  /*4060*/  FADD.FTZ R98, R95, R98 ;  /* 0x000000625f627221 */ /* 0x000fe20000010000 */
[----:B0-----:R-:W-:Y:S01]  /*4070*/  HFMA2.MMA R165, -RZ, RZ, 0, 4.76837158203125e-07 ;  /* 0x00000008ffa57435 */ /* 0x001fe200000001ff */
[----:B-1----:R-:W-:Y:S01]  /*4080*/  FADD.FTZ R99, R99, R96 ;  /* 0x0000006063637221 */ /* 0x002fe20000010000 */
[----:B------:R-:W-:Y:S02]  /*4090*/  MOV R167, 0x1f ;  /* 0x0000001f00a77802 */ /* 0x000fe40000000f00 */
[----:B------:R-:W-:Y:S02]  /*40a0*/  MOV R170, 0xffffffff ;  /* 0xffffffff00aa7802 */ /* 0x000fe40000000f00 */
[----:B------:R-:W-:Y:S02]  /*40b0*/  MOV R96, R98 ;  /* 0x0000006200607202 */ /* 0x000fe40000000f00 */
[----:B------:R-:W-:Y:S02]  /*40c0*/  MOV R92, 0x40e0 ;  /* 0x000040e0005c7802 */ /* 0x000fe40000000f00 */
[----:B------:R-:W-:Y:S05]  /*40d0*/  CALL.REL.NOINC `($__internal_113_$__cuda_sm70_shflsync_down_p) ;  /* 0x0000036000007944 */ /* 0x000fea0003c00000 */
[----:B0-----:R-:W-:Y:S01]  /*40e0*/  HFMA2.MMA R165, -RZ, RZ, 0, 4.76837158203125e-07 ;  /* 0x00000008ffa57435 */ /* 0x001fe200000001ff */
[----:B-1----:R-:W-:-:S02]  /*40f0*/  MOV R95, R96 ;  /* 0x00000060005f7202 */ /* 0x002fc40000000f00 */
[----:B------:R-:W-:Y:S02]  /*4100*/  MOV R96, R99 ;  /* 0x0000006300607202 */ /* 0x000fe40000000f00 */
[----:B------:R-:W-:Y:S02]  /*4110*/  MOV R167, 0x1f ;  /* 0x0000001f00a77802 */ /* 0x000fe40000000f00 */
[----:B------:R-:W-:Y:S02]  /*4120*/  MOV R170, 0xffffffff ;  /* 0xffffffff00aa7802 */ /* 0x000fe40000000f00 */
[----:B------:R-:W-:Y:S02]  /*4130*/  MOV R92, 0x4150 ;  /* 0x00004150005c7802 */ /* 0x000fe40000000f00 */
[----:B------:R-:W-:Y:S05]  /*4140*/  CALL.REL.NOINC `($__internal_113_$__cuda_sm70_shflsync_down_p) ;  /* 0x000002f000007944 */ /* 0x000fea0003c00000 */
[----:B------:R-:W-:Y:S01]  /*4150*/  FADD.FTZ R98, R95, R98 ;  /* 0x000000625f627221 */ /* 0x000fe20000010000 */
[----:B0-----:R-:W-:Y:S01]  /*4160*/  HFMA2.MMA R165, -RZ, RZ, 0, 2.384185791015625e-07 ;  /* 0x00000004ffa57435 */ /* 0x001fe200000001ff */
[----:B-1----:R-:W-:Y:S01]  /*4170*/  FADD.FTZ R99, R99, R96 ;  /* 0x0000006063637221 */ /* 0x002fe20000010000 */
[----:B------:R-:W-:Y:S02]  /*4180*/  MOV R167, 0x1f ;  /* 0x0000001f00a77802 */ /* 0x000fe40000000f00 */
[----:B------:R-:W-:-:S02]  /*4190*/  MOV R170, 0xffffffff ;  /* 0xffffffff00aa7802 */ /* 0x000fc40000000f00 */
[----:B------:R-:W-:Y:S02]  /*41a0*/  MOV R96, R98 ;  /* 0x0000006200607202 */ /* 0x000fe40000000f00 */
[----:B------:R-:W-:Y:S02]  /*41b0*/  MOV R92, 0x41d0 ;  /* 0x000041d0005c7802 */ /* 0x000fe40000000f00 */
[----:B------:R-:W-:Y:S05]  /*41c0*/  CALL.REL.NOINC `($__internal_113_$__cuda_sm70_shflsync_down_p) ;  /* 0x0000027000007944 */ /* 0x000fea0003c00000 */
[----:B0-----:R-:W-:Y:S01]  /*41d0*/  HFMA2.MMA R165, -RZ, RZ, 0, 2.384185791015625e-07 ;  /* 0x00000004ffa57435 */ /* 0x001fe200000001ff */
[----:B-1----:R-:W-:Y:S02]  /*41e0*/  MOV R95, R96 ;  /* 0x00000060005f7202 */ /* 0x002fe40000000f00 */
[----:B------:R-:W-:Y:S02]  /*41f0*/  MOV R96, R99 ;  /* 0x0000006300607202 */ /* 0x000fe40000000f00 */
[----:B------:R-:W-:Y:S02]  /*4200*/  MOV R167, 0x1f ;  /* 0x0000001f00a77802 */ /* 0x000fe40000000f00 */
[----:B------:R-:W-:Y:S02]  /*4210*/  MOV R170, 0xffffffff ;  /* 0xffffffff00aa7802 */ /* 0x000fe40000000f00 */
[----:B------:R-:W-:-:S02]  /*4220*/  MOV R92, 0x4240 ;  /* 0x00004240005c7802 */ /* 0x000fc40000000f00 */
[----:B------:R-:W-:Y:S05]  /*4230*/  CALL.REL.NOINC `($__internal_113_$__cuda_sm70_shflsync_down_p) ;  /* 0x0000020000007944 */ /* 0x000fea0003c00000 */
[----:B------:R-:W-:Y:S01]  /*4240*/  FADD.FTZ R98, R95, R98 ;  /* 0x000000625f627221 */ /* 0x000fe20000010000 */
[----:B0-----:R-:W-:Y:S01]  /*4250*/  HFMA2.MMA R165, -RZ, RZ, 0, 1.1920928955078125e-07 ;  /* 0x00000002ffa57435 */ /* 0x001fe200000001ff */
[----:B-1----:R-:W-:Y:S01]  /*4260*/  FADD.FTZ R99, R99, R96 ;  /* 0x0000006063637221 */ /* 0x002fe20000010000 */
[----:B------:R-:W-:-:S02]  /*4270*/  MOV R167, 0x1f ;  /* 0x0000001f00a77802 */ /* 0x000fc40000000f00 */
[----:B------:R-:W-:Y:S02]  /*4280*/  MOV R170, 0xffffffff ;  /* 0xffffffff00aa7802 */ /* 0x000fe40000000f00 */
[----:B------:R-:W-:Y:S02]  /*4290*/  MOV R96, R98 ;  /* 0x0000006200607202 */ /* 0x000fe40000000f00 */
[----:B------:R-:W-:Y:S02]  /*42a0*/  MOV R92, 0x42c0 ;  /* 0x000042c0005c7802 */ /* 0x000fe40000000f00 */
[----:B------:R-:W-:Y:S05]  /*42b0*/  CALL.REL.NOINC `($__internal_113_$__cuda_sm70_shflsync_down_p) ;  /* 0x0000018000007944 */ /* 0x000fea0003c00000 */
[----:B0-----:R-:W-:Y:S01]  /*42c0*/  HFMA2.MMA R165, -RZ, RZ, 0, 1.1920928955078125e-07 ;  /* 0x00000002ffa57435 */ /* 0x001fe200000001ff */
[----:B-1----:R-:W-:Y:S02]  /*42d0*/  MOV R95, R96 ;  /* 0x00000060005f7202 */ /* 0x002fe40000000f00 */
[----:B------:R-:W-:Y:S02]  /*42e0*/  MOV R96, R99 ;  /* 0x0000006300607202 */ /* 0x000fe40000000f00 */
[----:B------:R-:W-:Y:S02]  /*42f0*/  MOV R167, 0x1f ;  /* 0x0000001f00a77802 */ /* 0x000fe40000000f00 */
[----:B------:R-:W-:-:S02]  /*4300*/  MOV R170, 0xffffffff ;  /* 0xffffffff00aa7802 */ /* 0x000fc40000000f00 */
[----:B------:R-:W-:Y:S02]  /*4310*/  MOV R92, 0x4330 ;  /* 0x00004330005c7802 */ /* 0x000fe40000000f00 */
[----:B------:R-:W-:Y:S05]  /*4320*/  CALL.REL.NOINC `($__internal_113_$__cuda_sm70_shflsync_down_p) ;  /* 0x0000011000007944 */ /* 0x000fea0003c00000 */
[----:B------:R-:W-:Y:S01]  /*4330*/  FADD.FTZ R97, R95, R98 ;  /* 0x000000625f617221 */ /* 0x000fe20000010000 */
[----:B0-----:R-:W-:Y:S01]  /*4340*/  HFMA2.MMA R165, -RZ, RZ, 0, 5.9604644775390625e-08 ;  /* 0x00000001ffa57435 */ /* 0x001fe200000001ff */
[----:B-1----:R-:W-:Y:S01]  /*4350*/  FADD.FTZ R99, R99, R96 ;  /* 0x0000006063637221 */ /* 0x002fe20000010000 */
[----:B------:R-:W-:Y:S02]  /*4360*/  MOV R167, 0x1f ;  /* 0x0000001f00a77802 */ /* 0x000fe40000000f00 */
[----:B------:R-:W-:Y:S02]  /*4370*/  MOV R170, 0xffffffff ;  /* 0xffffffff00aa7802 */ /* 0x000fe40000000f00 */
[----:B------:R-:W-:Y:S02]  /*4380*/  MOV R96, R97 ;  /* 0x0000006100607202 */ /* 0x000fe40000000f00 */
[----:B------:R-:W-:Y:S02]  /*4390*/  MOV R92, 0x43b0 ;  /* 0x000043b0005c7802 */ /* 0x000fe40000000f00 */
[----:B------:R-:W-:Y:S05]  /*43a0*/  CALL.REL.NOINC `($__internal_113_$__cuda_sm70_shflsync_down_p) ;  /* 0x0000009000007944 */ /* 0x000fea0003c00000 */
[----:B0-----:R-:W-:Y:S01]  /*43b0*/  HFMA2.MMA R165, -RZ, RZ, 0, 5.9604644775390625e-08 ;  /* 0x00000001ffa57435 */ /* 0x001fe200000001ff */
[----:B-1----:R-:W-:-:S02]  /*43c0*/  MOV R166, R96 ;  /* 0x0000006000a67202 */ /* 0x002fc40000000f00 */
[----:B------:R-:W-:Y:S02]  /*43d0*/  MOV R96, R99 ;  /* 0x0000006300607202 */ /* 0x000fe40000000f00 */
[----:B------:R-:W-:Y:S02]  /*43e0*/  MOV R167, 0x1f ;  /* 0x0000001f00a77802 */ /* 0x000fe40000000f00 */
[----:B------:R-:W-:Y:S02]  /*43f0*/  MOV R170, 0xffffffff ;  /* 0xffffffff00aa7802 */ /* 0x000fe40000000f00 */
[----:B------:R-:W-:Y:S02]  /*4400*/  MOV R92, 0x4420 ;  /* 0x00004420005c7802 */ /* 0x000fe40000000f00 */
[----:B------:R-:W-:Y:S05]  /*4410*/  CALL.REL.NOINC `($__internal_113_$__cuda_sm70_shflsync_down_p) ;  /* 0x0000002000007944 */ /* 0x000fea0003c00000 */
[----:B-1----:R-:W-:Y:S01]  /*4420*/  MOV R92, R96 ;  /* 0x00000060005c7202 */ /* 0x002fe20000000f00 */
[----:B0-----:R-:W-:Y:S05]  /*4430*/  BRA `(.L_x_5426) ;  /* 0xffffd52000007947 */ /* 0x001fea000383ffff */
        .weak           $__internal_113_$__cuda_sm70_shflsync_down_p
        .type           $__internal_113_$__cuda_sm70_shflsync_down_p,@function
        .size           $__internal_113_$__cuda_sm70_shflsync_down_p,(.L_x_9367 - $__internal_113_$__cuda_sm70_shflsync_down_p)
$__internal_113_$__cuda_sm70_shflsync_down_p:
[----:B------:R-:W-:Y:S01]  /*4440*/  HFMA2.MMA R93, -RZ, RZ, 0, 0 ;  /* 0x00000000ff5d7435 */ /* 0x000fe200000001ff */
[----:B------:R-:W-:Y:S04]  /*4450*/  WARPSYNC R170 ;  /* 0x000000aa00007348 */ /* 0x000fe80003800000 */
[----:B------:R0:W1:Y:S01]  /*4460*/  SHFL.DOWN PT, R96, R96, R165, R167 ;  /* 0x080000a560607389 */ /* 0x00006200000e00a7 */
[----:B------:R-:W-:Y:S05]  /*4470*/  RET.REL.NODEC R92 `(_ZN10layer_norm13ln_bwd_kernelINS_13Kernel_traitsIf6__halfS2_S2_fjLj3072ELj1ELj1ELj4ELj16ENS_18Kernel_traits_baseILj3072EfS2_S2_S2_fjLj128EEEEELb1ELb0ELb1ELb1EEEvNS_9BwdParamsE) ;  /* 0xffffbb805c007950 */ /* 0x000fea0003c3ffff */
.L_x_5427:
        /* <DEDUP_REMOVED lines=16> */
.L_x_9367:


//--------------------- .text._ZN10layer_norm13ln_bwd_kernelINS_13Kernel_traitsIf6__halfS2_S2_fjLj3072ELj1ELj1ELj4ELj16ENS_18Kernel_traits_baseILj3072EfS2_S2_S2_fjLj128EEEEELb1ELb1ELb0ELb0EEEvNS_9BwdParamsE --------------------------
	.section	.text._ZN10layer_norm13ln_bwd_kernelINS_13Kernel_traitsIf6__halfS2_S2_fjLj3072ELj1ELj1ELj4ELj16ENS_18Kernel_traits_baseILj3072EfS2_S2_S2_fjLj128EEEEELb1ELb1ELb0ELb0EEEvNS_9BwdParamsE,"ax",@progbits
	.sectioninfo	@"SHI_REGISTERS=227"
	.align	128
        .global         _ZN10layer_norm13ln_bwd_kernelINS_13Kernel_traitsIf6__halfS2_S2_fjLj3072ELj1ELj1ELj4ELj16ENS_18Kernel_traits_baseILj3072EfS2_S2_S2_fjLj128EEEEELb1ELb1ELb0ELb0EEEvNS_9BwdParamsE
        .type           _ZN10layer_norm13ln_bwd_kernelINS_13Kernel_traitsIf6__halfS2_S2_fjLj3072ELj1ELj1ELj4ELj16ENS_18Kernel_traits_baseILj3072EfS2_S2_S2_fjLj128EEEEELb1ELb1ELb0ELb0EEEvNS_9BwdParamsE,@function
        .size           _ZN10layer_norm13ln_bwd_kernelINS_13Kernel_traitsIf6__halfS2_S2_fjLj3072ELj1ELj1ELj4ELj16ENS_18Kernel_traits_baseILj3072EfS2_S2_S2_fjLj128EEEEELb1ELb1ELb0ELb0EEEvNS_9BwdParamsE,(.L_x_9368 - _ZN10layer_norm13ln_bwd_kernelINS_13Kernel_traitsIf6__halfS2_S2_fjLj3072ELj1ELj1ELj4ELj16ENS_18Kernel_traits_baseILj3072EfS2_S2_S2_fjLj128EEEEELb1ELb1ELb0ELb0EEEvNS_9BwdParamsE)
        .other          _ZN10layer_norm13ln_bwd_kernelINS_13Kernel_traitsIf6__halfS2_S2_fjLj3072ELj1ELj1ELj4ELj16ENS_18Kernel_traits_baseILj3072EfS2_S2_S2_fjLj128EEEEELb1ELb1ELb0ELb0EEEvNS_9BwdParamsE,@"STO_CUDA_ENTRY STV_DEFAULT"
_ZN10layer_norm13ln_bwd_kernelINS_13Kernel_traitsIf6__halfS2_S2_fjLj3072ELj1ELj1ELj4ELj16ENS_18Kernel_traits_baseILj3072EfS2_S2_S2_fjLj128EEEEELb1ELb1ELb0ELb0EEEvNS_9BwdParamsE:
.text._ZN10layer_norm13ln_bwd_kernelINS_13Kernel_traitsIf6__halfS2_S2_fjLj3072ELj1ELj1ELj4ELj16ENS_18Kernel_traits_baseILj3072EfS2_S2_S2_fjLj128EEEEELb1ELb1ELb0ELb0EEEvNS_9BwdParamsE:
        /* <DEDUP_REMOVED lines=78> */
.L_x_5443:
        /* <DEDUP_REMOVED lines=39> */
[----:B------:R-:W-:Y:S01]  /*0750*/  HADD2.F32 R18, -RZ, R13.H0_H0 ;  /* 0x2000000dff127230 */ /* 0x000fe20000004100 */
[----:B0-----:R-:W-:Y:S01]  /*0760*/  FADD.FTZ R7, -R205, R16 ;  /* 0x00000010cd077221 */ /* 0x001fe20000010100 */
[--C-:B------:R-:W-:Y:S02]  /*0770*/  HADD2.F32 R164, -RZ, R14.reuse.H0_H0 ;  /* 0x2000000effa47230 */ /* 0x100fe40000004100 */
[----:B------:R-:W-:-:S02]  /*0780*/  HADD2.F32 R166, -RZ, R14.H1_H1 ;  /* 0x3000000effa67230 */ /* 0x000fc40000004100 */
[--C-:B------:R-:W-:Y:S02]  /*0790*/  HADD2.F32 R170, -RZ, R15.reuse.H0_H0 ;  /* 0x2000000fffaa7230 */ /* 0x100fe40000004100 */
[----:B------:R-:W-:Y:S02]  /*07a0*/  HADD2.F32 R208, -RZ, R15.H1_H1 ;  /* 0x3000000fffd07230 */ /* 0x000fe40000004100 */
[----:B------:R-:W-:Y:S02]  /*07b0*/  HADD2.F32 R20, -RZ, R13.H1_H1 ;  /* 0x3000000dff147230 */ /* 0x000fe40000004100 */
[--C-:B---3--:R-:W-:Y:S02]  /*07c0*/  HADD2.F32 R15, -RZ, R9.reuse.H0_H0 ;  /* 0x20000009ff0f7230 */ /* 0x108fe40000004100 */
[----:B------:R-:W-:Y:S01]  /*07d0*/  HADD2.F32 R14, -RZ, R9.H1_H1 ;  /* 0x30000009ff0e7230 */ /* 0x000fe20000004100 */
[----:B------:R-:W-:Y:S01]  /*07e0*/  FADD.FTZ R9, -R205, R12 ;  /* 0x0000000ccd097221 */ /* 0x000fe20000010100 */
[----:B------:R-:W-:Y:S01]  /*07f0*/  HADD2.F32 R13, -RZ, R8.H0_H0 ;  /* 0x20000008ff0d7230 */ /* 0x000fe20000004100 */
[----:B-----5:R-:W-:Y:S01]  /*0800*/  FMUL.FTZ R6, R188, R7 ;  /* 0x00000007bc067220 */ /* 0x020fe20000410000 */
[----:B------:R-:W-:-:S02]  /*0810*/  HADD2.F32 R165, -RZ, R11.H0_H0 ;  /* 0x2000000bffa57230 */ /* 0x000fc40000004100 */
[----:B------:R-:W-:Y:S01]  /*0820*/  HADD2.F32 R210, -RZ, R11.H1_H1 ;  /* 0x3000000bffd27230 */ /* 0x000fe20000004100 */
[C---:B------:R-:W-:Y:S01]  /*0830*/  FADD.FTZ R11, -R205.reuse, R18 ;  /* 0x00000012cd0b7221 */ /* 0x040fe20000010100 */
[----:B------:R-:W-:Y:S01]  /*0840*/  HADD2.F32 R8, -RZ, R8.H1_H1 ;  /* 0x30000008ff087230 */ /* 0x000fe20000004100 */
[----:B------:R-:W-:Y:S02]  /*0850*/  FMUL.FTZ R7, R188, R9 ;  /* 0x00000009bc077220 */ /* 0x000fe40000410000 */
[----:B------:R-:W-:Y:S01]  /*0860*/  FADD.FTZ R17, -R205, R164 ;  /* 0x000000a4cd117221 */ /* 0x000fe20000010100 */
[--C-:B------:R-:W-:Y:S01]  /*0870*/  HADD2.F32 R19, -RZ, R10.reuse.H0_H0 ;  /* 0x2000000aff137230 */ /* 0x100fe20000004100 */
[----:B------:R-:W-:Y:S01]  /*0880*/  FADD.FTZ R100, R100, R13 ;  /* 0x0000000d64647221 */ /* 0x000fe20000010000 */
[----:B------:R-:W-:Y:S01]  /*0890*/  HADD2.F32 R168, -RZ, R10.H1_H1 ;  /* 0x3000000affa87230 */ /* 0x000fe20000004100 */
        /* <DEDUP_REMOVED lines=49> */
.L_x_5430:
[----:B-1----:R-:W-:Y:S05]  /*0bb0*/  BSYNC B0 ;  /* 0x0000000000007941 */ /* 0x002fea0003800000 */
.L_x_5429:
        /* <DEDUP_REMOVED lines=23> */
[----:B------:R-:W-:Y:S02]  /*0d30*/  HADD2.F32 R176, -RZ, R166.H0_H0 ;  /* 0x200000a6ffb07230 */ /* 0x000fe40000004100 */
[----:B------:R-:W-:Y:S02]  /*0d40*/  HADD2.F32 R164, -RZ, R164.H1_H1 ;  /* 0x300000a4ffa47230 */ /* 0x000fe40000004100 */
[----:B------:R-:W-:Y:S01]  /*0d50*/  HADD2.F32 R178, -RZ, R166.H1_H1 ;  /* 0x300000a6ffb27230 */ /* 0x000fe20000004100 */
[----:B------:R-:W-:Y:S01]  /*0d60*/  FADD.FTZ R108, R108, R165 ;  /* 0x000000a56c6c7221 */ /* 0x000fe20000010000 */
[----:B------:R-:W-:Y:S01]  /*0d70*/  HADD2.F32 R166, -RZ, R24.H1_H1 ;  /* 0x30000018ffa67230 */ /* 0x000fe20000004100 */
[-C--:B------:R-:W-:Y:S01]  /*0d80*/  FFMA.FTZ R84, R5, R165.reuse, R84 ;  /* 0x000000a505547223 */ /* 0x080fe20000010054 */
[--C-:B------:R-:W-:Y:S01]  /*0d90*/  HADD2.F32 R171, -RZ, R27.reuse.H0_H0 ;  /* 0x2000001bffab7230 */ /* 0x100fe20000004100 */
[----:B------:R-:W-:Y:S01]  /*0da0*/  FMUL.FTZ R24, R44, R165 ;  /* 0x000000a52c187220 */ /* 0x000fe20000410000 */
[----:B------:R-:W-:Y:S01]  /*0db0*/  HADD2.F32 R212, -RZ, R27.H1_H1 ;  /* 0x3000001bffd47230 */ /* 0x000fe20000004100 */
[----:B------:R-:W-:-:S02]  /*0dc0*/  FADD.FTZ R27, -R205, R172 ;  /* 0x000000accd1b7221 */ /* 0x000fc40000010100 */
[C---:B------:R-:W-:Y:S01]  /*0dd0*/  FADD.FTZ R165, -R205.reuse, R176 ;  /* 0x000000b0cda57221 */ /* 0x040fe20000010100 */
[--C-:B------:R-:W-:Y:S01]  /*0de0*/  HADD2.F32 R169, -RZ, R26.reuse.H0_H0 ;  /* 0x2000001affa97230 */ /* 0x100fe20000004100 */
[C---:B0-----:R-:W-:Y:S01]  /*0df0*/  FADD.FTZ R23, -R205.reuse, R164 ;  /* 0x000000a4cd177221 */ /* 0x041fe20000010100 */
[----:B------:R-:W-:Y:S01]  /*0e00*/  HADD2.F32 R168, -RZ, R26.H1_H1 ;  /* 0x3000001affa87230 */ /* 0x000fe20000004100 */
[C---:B------:R-:W-:Y:S01]  /*0e10*/  FMUL.FTZ R26, R188.reuse, R27 ;  /* 0x0000001bbc1a7220 */ /* 0x040fe20000410000 */
[--C-:B------:R-:W-:Y:S01]  /*0e20*/  HADD2.F32 R186, -RZ, R167.reuse.H0_H0 ;  /* 0x200000a7ffba7230 */ /* 0x100fe20000004100 */
[C---:B------:R-:W-:Y:S01]  /*0e30*/  FMUL.FTZ R27, R188.reuse, R165 ;  /* 0x000000a5bc1b7220 */ /* 0x040fe20000410000 */
[----:B------:R-:W-:Y:S01]  /*0e40*/  HADD2.F32 R210, -RZ, R167.H1_H1 ;  /* 0x300000a7ffd27230 */ /* 0x000fe20000004100 */
[----:B------:R-:W-:Y:S01]  /*0e50*/  FMUL.FTZ R22, R188, R23 ;  /* 0x00000017bc167220 */ /* 0x000fe20000410000 */
[--C-:B------:R-:W-:Y:S01]  /*0e60*/  HADD2.F32 R167, -RZ, R25.reuse.H0_H0 ;  /* 0x20000019ffa77230 */ /* 0x100fe20000004100 */
[C---:B------:R-:W-:Y:S01]  /*0e70*/  FADD.FTZ R165, -R205.reuse, R178 ;  /* 0x000000b2cda57221 */ /* 0x040fe20000010100 */
[----:B------:R-:W-:Y:S01]  /*0e80*/  HADD2.F32 R174, -RZ, R25.H1_H1 ;  /* 0x30000019ffae7230 */ /* 0x000fe20000004100 */
        /* <DEDUP_REMOVED lines=44> */
.L_x_5432:
[----:B------:R-:W-:Y:S05]  /*1150*/  BSYNC B0 ;  /* 0x0000000000007941 */ /* 0x000fea0003800000 */
.L_x_5431:
        /* <DEDUP_REMOVED lines=16> */
[--C-:B--2---:R-:W-:Y:S02]  /*1260*/  HADD2.F32 R194, -RZ, R165.reuse.H0_H0 ;  /* 0x200000a5ffc27230 */ /* 0x104fe40000004100 */
[----:B------:R-:W-:Y:S02]  /*1270*/  HADD2.F32 R196, -RZ, R165.H1_H1 ;  /* 0x300000a5ffc47230 */ /* 0x000fe40000004100 */
[--C-:B------:R-:W-:Y:S02]  /*1280*/  HADD2.F32 R192, -RZ, R164.reuse.H0_H0 ;  /* 0x200000a4ffc07230 */ /* 0x100fe40000004100 */
[----:B------:R-:W-:Y:S01]  /*1290*/  HADD2.F32 R164, -RZ, R164.H1_H1 ;  /* 0x300000a4ffa47230 */ /* 0x000fe20000004100 */
[C---:B0-----:R-:W-:Y:S01]  /*12a0*/  FADD.FTZ R191, -R205.reuse, R194 ;  /* 0x000000c2cdbf7221 */ /* 0x041fe20000010100 */
[--C-:B---3--:R-:W-:Y:S01]  /*12b0*/  HADD2.F32 R165, -RZ, R168.reuse.H0_H0 ;  /* 0x200000a8ffa57230 */ /* 0x108fe20000004100 */
[C---:B------:R-:W-:Y:S01]  /*12c0*/  FADD.FTZ R197, -R205.reuse, R196 ;  /* 0x000000c4cdc57221 */ /* 0x040fe20000010100 */
[--C-:B------:R-:W-:Y:S01]  /*12d0*/  HADD2.F32 R200, -RZ, R167.reuse.H0_H0 ;  /* 0x200000a7ffc87230 */ /* 0x100fe20000004100 */
[C---:B------:R-:W-:Y:S01]  /*12e0*/  FADD.FTZ R189, -R205.reuse, R192 ;  /* 0x000000c0cdbd7221 */ /* 0x040fe20000010100 */
[----:B------:R-:W-:Y:S01]  /*12f0*/  HADD2.F32 R202, -RZ, R167.H1_H1 ;  /* 0x300000a7ffca7230 */ /* 0x000fe20000004100 */
[----:B------:R-:W-:Y:S01]  /*1300*/  FADD.FTZ R167, -R205, R164 ;  /* 0x000000a4cda77221 */ /* 0x000fe20000010100 */
[--C-:B------:R-:W-:Y:S01]  /*1310*/  HADD2.F32 R195, -RZ, R169.reuse.H0_H0 ;  /* 0x200000a9ffc37230 */ /* 0x100fe20000004100 */
[C---:B-----5:R-:W-:Y:S01]  /*1320*/  FMUL.FTZ R191, R188.reuse, R191 ;  /* 0x000000bfbcbf7220 */ /* 0x060fe20000410000 */
[----:B------:R-:W-:Y:S01]  /*1330*/  HADD2.F32 R164, -RZ, R169.H1_H1 ;  /* 0x300000a9ffa47230 */ /* 0x000fe20000004100 */
[C---:B------:R-:W-:Y:S01]  /*1340*/  FMUL.FTZ R194, R188.reuse, R197 ;  /* 0x000000c5bcc27220 */ /* 0x040fe20000410000 */
[----:B------:R-:W-:Y:S01]  /*1350*/  HADD2.F32 R168, -RZ, R168.H1_H1 ;  /* 0x300000a8ffa87230 */ /* 0x000fe20000004100 */
[----:B------:R-:W-:-:S02]  /*1360*/  FMUL.FTZ R189, R188, R189 ;  /* 0x000000bdbcbd7220 */ /* 0x000fc40000410000 */
[----:B------:R-:W-:Y:S02]  /*1370*/  FMUL.FTZ R192, R68, R165 ;  /* 0x000000a544c07220 */ /* 0x000fe40000410000 */
[----:B------:R-:W-:Y:S02]  /*1380*/  FADD.FTZ R118, R118, R195 ;  /* 0x000000c376767221 */ /* 0x000fe40000010000 */
[-C--:B------:R-:W-:Y:S02]  /*1390*/  FFMA.FTZ R94, R191, R195.reuse, R94 ;  /* 0x000000c3bf5e7223 */ /* 0x080fe4000001005e */
[----:B------:R-:W-:Y:S02]  /*13a0*/  FMUL.FTZ R196, R70, R195 ;  /* 0x000000c346c47220 */ /* 0x000fe40000410000 */
[----:B------:R-:W-:Y:S02]  /*13b0*/  FADD.FTZ R119, R119, R164 ;  /* 0x000000a477777221 */ /* 0x000fe40000010000 */
[----:B------:R-:W-:-:S02]  /*13c0*/  FFMA.FTZ R95, R194, R164, R95 ;  /* 0x000000a4c25f7223 */ /* 0x000fc4000001005f */
[----:B------:R-:W-:Y:S02]  /*13d0*/  FMUL.FTZ R195, R71, R164 ;  /* 0x000000a447c37220 */ /* 0x000fe40000410000 */
[----:B------:R-:W-:Y:S02]  /*13e0*/  FMUL.FTZ R190, R188, R167 ;  /* 0x000000a7bcbe7220 */ /* 0x000fe40000410000 */
[----:B------:R-:W-:Y:S02]  /*13f0*/  FMUL.FTZ R193, R69, R168 ;  /* 0x000000a845c17220 */ /* 0x000fe40000410000 */
[----:B------:R-:W-:Y:S02]  /*1400*/  FADD.FTZ R164, R209, R192 ;  /* 0x000000c0d1a47221 */ /* 0x000fe40000010000 */
[----:B------:R-:W-:Y:S01]  /*1410*/  FFMA.FTZ R208, R189, R192, R208 ;  /* 0x000000c0bdd07223 */ /* 0x000fe200000100d0 */
[----:B------:R-:W-:Y:S01]  /*1420*/  HADD2.F32 R198, -RZ, R166.H0_H0 ;  /* 0x200000a6ffc67230 */ /* 0x000fe20000004100 */
[----:B------:R-:W-:-:S02]  /*1430*/  FADD.FTZ R116, R116, R165 ;  /* 0x000000a574747221 */ /* 0x000fc40000010000 */
[----:B------:R-:W-:Y:S02]  /*1440*/  FFMA.FTZ R92, R189, R165, R92 ;  /* 0x000000a5bd5c7223 */ /* 0x000fe4000001005c */
[----:B------:R-:W-:Y:S02]  /*1450*/  FADD.FTZ R165, R164, R193 ;  /* 0x000000c1a4a57221 */ /* 0x000fe40000010000 */
[----:B------:R-:W-:Y:S01]  /*1460*/  FFMA.FTZ R208, R190, R193, R208 ;  /* 0x000000c1bed07223 */ /* 0x000fe200000100d0 */
[----:B------:R-:W-:Y:S01]  /*1470*/  HADD2.F32 R166, -RZ, R166.H1_H1 ;  /* 0x300000a6ffa67230 */ /* 0x000fe20000004100 */
[----:B------:R-:W-:Y:S01]  /*1480*/  FADD.FTZ R199, -R205, R198 ;  /* 0x000000c6cdc77221 */ /* 0x000fe20000010100 */
[--C-:B------:R-:W-:Y:S01]  /*1490*/  HADD2.F32 R169, -RZ, R170.reuse.H0_H0 ;  /* 0x200000aaffa97230 */ /* 0x100fe20000004100 */
[----:B------:R-:W-:Y:S02]  /*14a0*/  FADD.FTZ R164, R165, R196 ;  /* 0x000000c4a5a47221 */ /* 0x000fe40000010000 */
[----:B------:R-:W-:Y:S01]  /*14b0*/  FFMA.FTZ R208, R191, R196, R208 ;  /* 0x000000c4bfd07223 */ /* 0x000fe200000100d0 */
[----:B------:R-:W-:Y:S01]  /*14c0*/  HADD2.F32 R170, -RZ, R170.H1_H1 ;  /* 0x300000aaffaa7230 */ /* 0x000fe20000004100 */
[----:B------:R-:W-:-:S02]  /*14d0*/  FADD.FTZ R201, -R205, R166 ;  /* 0x000000a6cdc97221 */ /* 0x000fc40000010100 */
[----:B------:R-:W-:Y:S02]  /*14e0*/  FMUL.FTZ R197, R188, R199 ;  /* 0x000000c7bcc57220 */ /* 0x000fe40000410000 */
[----:B------:R-:W-:Y:S02]  /*14f0*/  FMUL.FTZ R198, R72, R169 ;  /* 0x000000a948c67220 */ /* 0x000fe40000410000 */
[----:B------:R-:W-:Y:S02]  /*1500*/  FADD.FTZ R165, R164, R195 ;  /* 0x000000c3a4a57221 */ /* 0x000fe40000010000 */
[----:B------:R-:W-:Y:S02]  /*1510*/  FFMA.FTZ R208, R194, R195, R208 ;  /* 0x000000c3c2d07223 */ /* 0x000fe400000100d0 */
[C---:B------:R-:W-:Y:S02]  /*1520*/  FADD.FTZ R203, -R205.reuse, R200 ;  /* 0x000000c8cdcb7221 */ /* 0x040fe40000010100 */
[----:B------:R-:W-:Y:S01]  /*1530*/  FADD.FTZ R207, -R205, R202 ;  /* 0x000000cacdcf7221 */ /* 0x000fe20000010100 */
[----:B------:R-:W-:Y:S01]  /*1540*/  HADD2.F32 R205, -RZ, R171.H0_H0 ;  /* 0x200000abffcd7230 */ /* 0x000fe20000004100 */
[----:B------:R-:W-:-:S02]  /*1550*/  FMUL.FTZ R200, R188, R201 ;  /* 0x000000c9bcc87220 */ /* 0x000fc40000410000 */
[----:B------:R-:W-:Y:S02]  /*1560*/  FMUL.FTZ R199, R73, R170 ;  /* 0x000000aa49c77220 */ /* 0x000fe40000410000 */
[----:B------:R-:W-:Y:S02]  /*1570*/  FADD.FTZ R164, R165, R198 ;  /* 0x000000c6a5a47221 */ /* 0x000fe40000010000 */
[----:B------:R-:W-:Y:S01]  /*1580*/  FFMA.FTZ R208, R197, R198, R208 ;  /* 0x000000c6c5d07223 */ /* 0x000fe200000100d0 */
[----:B------:R-:W-:Y:S01]  /*1590*/  HADD2.F32 R166, -RZ, R171.H1_H1 ;  /* 0x300000abffa67230 */ /* 0x000fe20000004100 */
        /* <DEDUP_REMOVED lines=20> */
.L_x_5434:
[----:B------:R-:W-:Y:S05]  /*16e0*/  BSYNC B0 ;  /* 0x0000000000007941 */ /* 0x000fea0003800000 */
.L_x_5433:
[----:B------:R-:W-:Y:S02]  /*16f0*/  LOP3.LUT P6, RZ, R0, 0xff, RZ, 0xc0, !PT ;  /* 0x000000ff00ff7812 */ /* 0x000fe400078cc0ff */
[----:B------:R-:W-:-:S02]  /*1700*/  SHF.R.U32.HI R166, RZ, 0x5, R4 ;  /* 0x00000005ffa67819 */ /* 0x000fc40000011604 */
[----:B------:R-:W-:Y:S01]  /*1710*/  MOV R207, 0x3f800000 ;  /* 0x3f80000000cf7802 */ /* 0x000fe20000000f00 */
[----:B-----5:R-:W-:Y:S01]  /*1720*/  @P0 HADD2.F32 R207, -RZ, R204.H0_H0 ;  /* 0x200000ccffcf0230 */ /* 0x020fe20000004100 */
[----:B------:R-:W-:Y:S02]  /*1730*/  LOP3.LUT R210, R166, 0x7fffffc, RZ, 0xc0, !PT ;  /* 0x07fffffca6d27812 */ /* 0x000fe400078ec0ff */
[----:B------:R-:W-:-:S05]  /*1740*/  LOP3.LUT P5, RZ, R4, 0x1f, RZ, 0xc0, !PT ;  /* 0x0000001f04ff7812 */ /* 0x000fca00078ac0ff */
[----:B------:R-:W-:Y:S01]  /*1750*/  @!P6 IADD3 R210, R210, 0x4, RZ ;  /* 0x00000004d2d2e810 */ /* 0x000fe20007ffe0ff */
[----:B------:R-:W-:Y:S05]  /*1760*/  BRA.DIV ~URZ, `(.L_x_5435) ;  /* 0x000021727f007947 */ /* 0x000fea000b800000 */
[----:B------:R0:W1:Y:S02]  /*1770*/  SHFL.DOWN PT, R168, R209, 0x10, 0x1f ;  /* 0x0a001f00d1a87f89 */ /* 0x00006400000e0000 */
.L_x_5448:
        /* <DEDUP_REMOVED lines=18> */
.L_x_5449:
        /* <DEDUP_REMOVED lines=34> */
[----:B------:R-:W-:-:S02]  /*1ac0*/  FADD.FTZ R209, R8, -R171 ;  /* 0x800000ab08d17221 */ /* 0x000fc40000010000 */
[----:B------:R-:W-:Y:S02]  /*1ad0*/  FADD.FTZ R169, R9, -R168 ;  /* 0x800000a809a97221 */ /* 0x000fe40000010000 */
[----:B------:R-:W-:Y:S01]  /*1ae0*/  @P0 HADD2.F32 R171, -RZ, R148.H0_H0 ;  /* 0x20000094ffab0230 */ /* 0x000fe20000004100 */
[----:B------:R-:W-:Y:S01]  /*1af0*/  FFMA.FTZ R211, R11, R205, R220 ;  /* 0x000000cd0bd37223 */ /* 0x000fe200000100dc */
[--C-:B------:R-:W-:Y:S01]  /*1b00*/  @P0 HADD2.F32 R215, -RZ, R149.reuse.H0_H0 ;  /* 0x20000095ffd70230 */ /* 0x100fe20000004100 */
[----:B------:R-:W-:Y:S01]  /*1b10*/  FMUL.FTZ R168, R188, R169 ;  /* 0x000000a9bca87220 */ /* 0x000fe20000410000 */
[----:B------:R-:W-:Y:S01]  /*1b20*/  @P0 HADD2.F32 R219, -RZ, R149.H1_H1 ;  /* 0x30000095ffdb0230 */ /* 0x000fe20000004100 */
[----:B------:R-:W-:Y:S02]  /*1b30*/  FADD.FTZ R213, R13, -R170 ;  /* 0x800000aa0dd57221 */ /* 0x000fe40000010000 */
[-CC-:B------:R-:W-:Y:S02]  /*1b40*/  FFMA.FTZ R212, R12, R205.reuse, R220.reuse ;  /* 0x000000cd0cd47223 */ /* 0x180fe400000100dc */
[----:B------:R-:W-:-:S02]  /*1b50*/  FFMA.FTZ R216, R18, R205, R220 ;  /* 0x000000cd12d87223 */ /* 0x000fc400000100dc */
[----:B------:R-:W-:Y:S01]  /*1b60*/  FADD.FTZ R217, R14, -R211 ;  /* 0x800000d30ed97221 */ /* 0x000fe20000010000 */
[----:B------:R-:W-:Y:S01]  /*1b70*/  @P0 HADD2.F32 R211, -RZ, R148.H1_H1 ;  /* 0x30000094ffd30230 */ /* 0x000fe20000004100 */
[----:B------:R-:W-:Y:S02]  /*1b80*/  @P0 FADD.FTZ R168, R168, R171 ;  /* 0x000000aba8a80221 */ /* 0x000fe40000010000 */
[----:B------:R-:W-:Y:S02]  /*1b90*/  FMUL.FTZ R210, R188, R213 ;  /* 0x000000d5bcd27220 */ /* 0x000fe40000410000 */
[-CC-:B------:R-:W-:Y:S02]  /*1ba0*/  FFMA.FTZ R171, R21, R205.reuse, R220.reuse ;  /* 0x000000cd15ab7223 */ /* 0x180fe400000100dc */
[----:B------:R-:W-:Y:S01]  /*1bb0*/  FFMA.FTZ R214, R16, R205, R220 ;  /* 0x000000cd10d67223 */ /* 0x000fe200000100dc */
[----:B------:R-:W-:Y:S01]  /*1bc0*/  MOV R220, RZ ;  /* 0x000000ff00dc7202 */ /* 0x000fe20000000f00 */
[----:B------:R-:W-:-:S02]  /*1bd0*/  FADD.FTZ R169, R15, -R212 ;  /* 0x800000d40fa97221 */ /* 0x000fc40000010000 */
[----:B------:R-:W-:Y:S02]  /*1be0*/  FADD.FTZ R213, R19, -R216 ;  /* 0x800000d813d57221 */ /* 0x000fe40000010000 */
[C---:B------:R-:W-:Y:S02]  /*1bf0*/  FMUL.FTZ R170, R188.reuse, R217 ;  /* 0x000000d9bcaa7220 */ /* 0x040fe40000410000 */
[----:B------:R-:W-:Y:S02]  /*1c00*/  FMUL.FTZ R218, R188, R209 ;  /* 0x000000d1bcda7220 */ /* 0x000fe40000410000 */
[----:B------:R-:W-:Y:S01]  /*1c10*/  @P0 FADD.FTZ R210, R210, R215 ;  /* 0x000000d7d2d20221 */ /* 0x000fe20000010000 */
[----:B------:R-:W-:Y:S01]  /*1c20*/  @P0 HADD2.F32 R215, -RZ, R151.H0_H0 ;  /* 0x20000097ffd70230 */ /* 0x000fe20000004100 */
[----:B------:R-:W-:Y:S01]  /*1c30*/  FADD.FTZ R217, R20, -R171 ;  /* 0x800000ab14d97221 */ /* 0x000fe20000010000 */
[----:B------:R-:W-:Y:S01]  /*1c40*/  @P0 HADD2.F32 R171, -RZ, R150.H0_H0 ;  /* 0x20000096ffab0230 */ /* 0x000fe20000004100 */
[----:B------:R-:W-:-:S02]  /*1c50*/  FADD.FTZ R209, R17, -R214 ;  /* 0x800000d611d17221 */ /* 0x000fc40000010000 */
[C---:B------:R-:W-:Y:S01]  /*1c60*/  FMUL.FTZ R222, R188.reuse, R169 ;  /* 0x000000a9bcde7220 */ /* 0x040fe20000410000 */
[----:B------:R-:W-:Y:S01]  /*1c70*/  @P5 F2FP.PACK_AB R169, RZ, R168 ;  /* 0x000000a8ffa9523e */ /* 0x000fe200000000ff */
[----:B------:R-:W-:Y:S02]  /*1c80*/  FMUL.FTZ R216, R188, R213 ;  /* 0x000000d5bcd87220 */ /* 0x000fe40000410000 */
[----:B------:R-:W-:Y:S01]  /*1c90*/  @P0 FADD.FTZ R218, R218, R211 ;  /* 0x000000d3dada0221 */ /* 0x000fe20000010000 */
[----:B------:R-:W-:Y:S01]  /*1ca0*/  @P0 HADD2.F32 R211, -RZ, R150.H1_H1 ;  /* 0x30000096ffd30230 */ /* 0x000fe20000004100 */
[----:B------:R-:W-:Y:S01]  /*1cb0*/  @P0 FADD.FTZ R170, R170, R219 ;  /* 0x000000dbaaaa0221 */ /* 0x000fe20000010000 */
[----:B------:R-:W-:Y:S01]  /*1cc0*/  @P0 HADD2.F32 R219, -RZ, R151.H1_H1 ;  /* 0x30000097ffdb0230 */ /* 0x000fe20000004100 */
[C---:B------:R-:W-:Y:S01]  /*1cd0*/  FMUL.FTZ R214, R188.reuse, R209 ;  /* 0x000000d1bcd67220 */ /* 0x040fe20000410000 */
[----:B------:R-:W-:Y:S01]  /*1ce0*/  @P5 F2FP.PACK_AB R209, RZ, R210 ;  /* 0x000000d2ffd1523e */ /* 0x000fe200000000ff */
[----:B------:R-:W-:Y:S01]  /*1cf0*/  FMUL.FTZ R212, R188, R217 ;  /* 0x000000d9bcd47220 */ /* 0x000fe20000410000 */
[----:B------:R-:W-:Y:S01]  /*1d00*/  @P5 PRMT R160, R169, 0x7610, R160 ;  /* 0x00007610a9a05816 */ /* 0x000fe200000000a0 */
[----:B------:R-:W-:Y:S01]  /*1d10*/  @P0 FADD.FTZ R222, R222, R171 ;  /* 0x000000abdede0221 */ /* 0x000fe20000010000 */
[----:B------:R-:W-:Y:S01]  /*1d20*/  @P5 PRMT R161, R209, 0x7610, R161 ;  /* 0x00007610d1a15816 */ /* 0x000fe200000000a1 */
[----:B------:R-:W-:Y:S01]  /*1d30*/  @P0 FADD.FTZ R216, R216, R215 ;  /* 0x000000d7d8d80221 */ /* 0x000fe20000010000 */
[----:B------:R-:W-:Y:S01]  /*1d40*/  HFMA2.MMA R209, -RZ, RZ, 0, 0 ;  /* 0x00000000ffd17435 */ /* 0x000fe200000001ff */
[-C--:B------:R-:W-:Y:S01]  /*1d50*/  FMUL.FTZ R168, R168, R207.reuse ;  /* 0x000000cfa8a87220 */ /* 0x080fe20000410000 */
[----:B------:R-:W-:Y:S01]  /*1d60*/  @P5 F2FP.PACK_AB R213, RZ, R222 ;  /* 0x000000deffd5523e */ /* 0x000fe200000000ff */
[----:B------:R-:W-:Y:S01]  /*1d70*/  @P0 FADD.FTZ R214, R214, R211 ;  /* 0x000000d3d6d60221 */ /* 0x000fe20000010000 */
[----:B------:R-:W-:Y:S01]  /*1d80*/  @P5 F2FP.PACK_AB R217, RZ, R216 ;  /* 0x000000d8ffd9523e */ /* 0x000fe200000000ff */
[----:B------:R-:W-:Y:S01]  /*1d90*/  @P0 FADD.FTZ R212, R212, R219 ;  /* 0x000000dbd4d40221 */ /* 0x000fe20000010000 */
[----:B------:R-:W-:Y:S01]  /*1da0*/  LOP3.LUT P0, RZ, R182, 0xff00, RZ, 0xc0, !PT ;  /* 0x0000ff00b6ff7812 */ /* 0x000fe2000780c0ff */
[----:B------:R-:W-:Y:S01]  /*1db0*/  FMUL.FTZ R169, R168, c[0x0][0x1e8] ;  /* 0x00007a00a8a97a20 */ /* 0x000fe20000410000 */
[----:B------:R-:W-:Y:S01]  /*1dc0*/  @P5 F2FP.PACK_AB R171, RZ, R218 ;  /* 0x000000daffab523e */ /* 0x000fe200000000ff */
        /* <DEDUP_REMOVED lines=8> */
[----:B------:R-:W-:Y:S01]  /*1e50*/  FMUL.FTZ R214, R214, R207 ;  /* 0x000000cfd6d67220 */ /* 0x000fe20000410000 */
[----:B------:R-:W-:Y:S01]  /*1e60*/  @P5 PRMT R163, R217, 0x7610, R163 ;  /* 0x00007610d9a35816 */ /* 0x000fe200000000a3 */
[----:B------:R-:W-:Y:S01]  /*1e70*/  FMUL.FTZ R217, R222, c[0x0][0x1e8] ;  /* 0x00007a00ded97a20 */ /* 0x000fe20000410000 */
[----:B------:R-:W-:Y:S01]  /*1e80*/  @P5 PRMT R160, R160, 0x5410, R171 ;  /* 0x00005410a0a05816 */ /* 0x000fe200000000ab */
[----:B------:R-:W-:Y:S01]  /*1e90*/  FMUL.FTZ R171, R36, R169 ;  /* 0x000000a924ab7220 */ /* 0x000fe20000410000 */
[----:B------:R-:W-:Y:S01]  /*1ea0*/  @P5 PRMT R161, R161, 0x5410, R211 ;  /* 0x00005410a1a15816 */ /* 0x000fe200000000d3 */
[----:B------:R-:W-:Y:S01]  /*1eb0*/  FMUL.FTZ R211, R218, c[0x0][0x1e8] ;  /* 0x00007a00dad37a20 */ /* 0x000fe20000410000 */
[----:B------:R-:W-:Y:S01]  /*1ec0*/  @P5 PRMT R162, R162, 0x5410, R215 ;  /* 0x00005410a2a25816 */ /* 0x000fe200000000d7 */
[-C--:B------:R-:W-:Y:S01]  /*1ed0*/  FMUL.FTZ R216, R216, R207.reuse ;  /* 0x000000cfd8d87220 */ /* 0x080fe20000410000 */
[----:B------:R-:W-:Y:S01]  /*1ee0*/  @P5 PRMT R163, R163, 0x5410, R219 ;  /* 0x00005410a3a35816 */ /* 0x000fe200000000db */
[----:B------:R-:W-:Y:S01]  /*1ef0*/  FMUL.FTZ R212, R212, R207 ;  /* 0x000000cfd4d47220 */ /* 0x000fe20000410000 */
[----:B------:R-:W-:Y:S01]  /*1f00*/  FSEL R215, R171, RZ, P6 ;  /* 0x000000ffabd77208 */ /* 0x000fe20003000000 */
[----:B------:R-:W-:Y:S01]  /*1f10*/  FMUL.FTZ R171, R37, R211 ;  /* 0x000000d325ab7220 */ /* 0x000fe20000410000 */
[----:B------:R-:W-:Y:S01]  /*1f20*/  MOV R218, RZ ;  /* 0x000000ff00da7202 */ /* 0x000fe20000000f00 */
[----:B------:R-:W-:Y:S01]  /*1f30*/  HFMA2.MMA R213, -RZ, RZ, 0, 0 ;  /* 0x00000000ffd57435 */ /* 0x000fe200000001ff */
[----:B------:R-:W-:-:S02]  /*1f40*/  FMUL.FTZ R219, R214, c[0x0][0x1e8] ;  /* 0x00007a00d6db7a20 */ /* 0x000fc40000410000 */
[----:B------:R-:W-:Y:S01]  /*1f50*/  FSEL R224, R171, RZ, P0 ;  /* 0x000000ffabe07208 */ /* 0x000fe20000000000 */
[----:B------:R-:W-:Y:S02]  /*1f60*/  FMUL.FTZ R221, R216, c[0x0][0x1e8] ;  /* 0x00007a00d8dd7a20 */ /* 0x000fe40000410000 */
[----:B------:R-:W-:Y:S01]  /*1f70*/  FMUL.FTZ R216, R212, c[0x0][0x1e8] ;  /* 0x00007a00d4d87a20 */ /* 0x000fe20000410000 */
[----:B------:R-:W-:Y:S01]  /*1f80*/  MOV R212, RZ ;  /* 0x000000ff00d47202 */ /* 0x000fe20000000f00 */
[--C-:B--2---:R-:W-:Y:S02]  /*1f90*/  @P6 HADD2.F32 R168, -RZ, R164.reuse.H0_H0 ;  /* 0x200000a4ffa86230 */ /* 0x104fe40000004100 */
[----:B------:R-:W-:-:S03]  /*1fa0*/  @P0 HADD2.F32 R164, -RZ, R164.H1_H1 ;  /* 0x300000a4ffa40230 */ /* 0x000fc60000004100 */
[----:B------:R-:W-:Y:S01]  /*1fb0*/  @P6 FMUL.FTZ R209, R169, R168 ;  /* 0x000000a8a9d16220 */ /* 0x000fe20000410000 */
[----:B------:R-:W-:Y:S01]  /*1fc0*/  LOP3.LUT P6, RZ, R182, 0xff0000, RZ, 0xc0, !PT ;  /* 0x00ff0000b6ff7812 */ /* 0x000fe200078cc0ff */
[----:B------:R-:W-:-:S04]  /*1fd0*/  @P5 IMAD.WIDE.U32 R168, R187, R208, c[0x0][0x258] ;  /* 0x00009600bba85625 */ /* 0x000fc800078e00d0 */
[----:B------:R-:W-:Y:S01]  /*1fe0*/  @P0 FMUL.FTZ R218, R211, R164 ;  /* 0x000000a4d3da0220 */ /* 0x000fe20000410000 */
[----:B------:R0:W-:Y:S01]  /*1ff0*/  @P5 STG.E.128 [R168.64], R160 ;  /* 0x000000a0a8005986 */ /* 0x0001e2000c101d04 */
[----:B------:R-:W-:Y:S01]  /*2000*/  LOP3.LUT P5, RZ, R182, 0xff000000, RZ, 0xc0, !PT ;  /* 0xff000000b6ff7812 */ /* 0x000fe200078ac0ff */
[----:B------:R-:W-:Y:S01]  /*2010*/  HFMA2.MMA R211, -RZ, RZ, 0, 0 ;  /* 0x00000000ffd37435 */ /* 0x000fe200000001ff */
[----:B------:R-:W-:Y:S01]  /*2020*/  LOP3.LUT P0, RZ, R183, 0xff, RZ, 0xc0, !PT ;  /* 0x000000ffb7ff7812 */ /* 0x000fe2000780c0ff */
[----:B------:R-:W-:Y:S02]  /*2030*/  FADD.FTZ R124, R124, R209 ;  /* 0x000000d17c7c7221 */ /* 0x000fe40000010000 */
[----:B------:R-:W-:Y:S01]  /*2040*/  FADD.FTZ R125, R125, R218 ;  /* 0x000000da7d7d7221 */ /* 0x000fe20000010000 */
[----:B------:R-:W-:-:S07]  /*2050*/  @P6 HADD2.F32 R164, -RZ, R165.H0_H0 ;  /* 0x200000a5ffa46230 */ /* 0x000fce0000004100 */
[----:B------:R-:W-:Y:S01]  /*2060*/  @P5 HADD2.F32 R171, -RZ, R165.H1_H1 ;  /* 0x300000a5ffab5230 */ /* 0x000fe20000004100 */
[----:B0-----:R-:W-:Y:S01]  /*2070*/  FMUL.FTZ R169, R210, c[0x0][0x1e8] ;  /* 0x00007a00d2a97a20 */ /* 0x001fe20000410000 */
[----:B------:R-:W-:Y:S01]  /*2080*/  @P0 HADD2.F32 R168, -RZ, R166.H0_H0 ;  /* 0x200000a6ffa80230 */ /* 0x000fe20000004100 */
[----:B------:R-:W-:Y:S02]  /*2090*/  FMUL.FTZ R210, R170, c[0x0][0x1e8] ;  /* 0x00007a00aad27a20 */ /* 0x000fe40000410000 */
[----:B------:R-:W-:Y:S02]  /*20a0*/  FMUL.FTZ R165, R38, R169 ;  /* 0x000000a926a57220 */ /* 0x000fe40000410000 */
[----:B------:R-:W-:Y:S02]  /*20b0*/  @P6 FMUL.FTZ R211, R169, R164 ;  /* 0x000000a4a9d36220 */ /* 0x000fe40000410000 */
[----:B------:R-:W-:Y:S01]  /*20c0*/  FMUL.FTZ R164, R39, R210 ;  /* 0x000000d227a47220 */ /* 0x000fe20000410000 */
[----:B------:R-:W-:Y:S01]  /*20d0*/  FSEL R170, R165, RZ, P6 ;  /* 0x000000ffa5aa7208 */ /* 0x000fe20003000000 */
[----:B------:R-:W-:Y:S01]  /*20e0*/  FMUL.FTZ R165, R40, R217 ;  /* 0x000000d928a57220 */ /* 0x000fe20000410000 */
[----:B------:R-:W-:Y:S01]  /*20f0*/  LOP3.LUT P6, RZ, R183, 0xff00, RZ, 0xc0, !PT ;  /* 0x0000ff00b7ff7812 */ /* 0x000fe200078cc0ff */
[----:B------:R-:W-:Y:S01]  /*2100*/  @P5 FMUL.FTZ R220, R210, R171 ;  /* 0x000000abd2dc5220 */ /* 0x000fe20000410000 */
[----:B------:R-:W-:Y:S01]  /*2110*/  FSEL R171, R164, RZ, P5 ;  /* 0x000000ffa4ab7208 */ /* 0x000fe20002800000 */
[----:B------:R-:W-:Y:S01]  /*2120*/  @P0 FMUL.FTZ R213, R217, R168 ;  /* 0x000000a8d9d50220 */ /* 0x000fe20000410000 */
[----:B------:R-:W-:Y:S01]  /*2130*/  FSEL R165, R165, RZ, P0 ;  /* 0x000000ffa5a57208 */ /* 0x000fe20000000000 */
[----:B------:R-:W-:Y:S01]  /*2140*/  FMUL.FTZ R164, R41, R219 ;  /* 0x000000db29a47220 */ /* 0x000fe20000410000 */
[C---:B------:R-:W-:Y:S01]  /*2150*/  LOP3.LUT P5, RZ, R183.reuse, 0xff0000, RZ, 0xc0, !PT ;  /* 0x00ff0000b7ff7812 */ /* 0x040fe200078ac0ff */
[----:B------:R-:W-:Y:S01]  /*2160*/  FMUL.FTZ R168, R42, R221 ;  /* 0x000000dd2aa87220 */ /* 0x000fe20000410000 */
[----:B------:R-:W-:Y:S01]  /*2170*/  LOP3.LUT P0, RZ, R183, 0xff000000, RZ, 0xc0, !PT ;  /* 0xff000000b7ff7812 */ /* 0x000fe2000780c0ff */
[----:B------:R-:W-:Y:S01]  /*2180*/  FMUL.FTZ R169, R43, R216 ;  /* 0x000000d82ba97220 */ /* 0x000fe20000410000 */
[----:B------:R-:W-:Y:S01]  /*2190*/  FSEL R164, R164, RZ, P6 ;  /* 0x000000ffa4a47208 */ /* 0x000fe20003000000 */
[----:B------:R-:W-:Y:S01]  /*21a0*/  FADD.FTZ R126, R126, R211 ;  /* 0x000000d37e7e7221 */ /* 0x000fe20000010000 */
[----:B------:R-:W-:Y:S01]  /*21b0*/  FSEL R210, R168, RZ, P5 ;  /* 0x000000ffa8d27208 */ /* 0x000fe20002800000 */
[----:B------:R-:W-:Y:S01]  /*21c0*/  FADD.FTZ R127, R127, R220 ;  /* 0x000000dc7f7f7221 */ /* 0x000fe20000010000 */
[----:B------:R-:W-:Y:S01]  /*21d0*/  FSEL R217, R169, RZ, P0 ;  /* 0x000000ffa9d97208 */ /* 0x000fe20000000000 */
[----:B------:R-:W-:Y:S01]  /*21e0*/  FADD.FTZ R128, R128, R213 ;  /* 0x000000d580807221 */ /* 0x000fe20000010000 */
[----:B------:R-:W-:-:S02]  /*21f0*/  F2FP.PACK_AB R169, R171, R170 ;  /* 0x000000aaaba9723e */ /* 0x000fc400000000ff */
[----:B------:R-:W-:Y:S01]  /*2200*/  F2FP.PACK_AB R170, R164, R165 ;  /* 0x000000a5a4aa723e */ /* 0x000fe200000000ff */
[----:B------:R-:W-:Y:S01]  /*2210*/  IMAD.WIDE.U32 R164, R187, R208, c[0x0][0x248] ;  /* 0x00009200bba47625 */ /* 0x000fe200078e00d0 */
[----:B------:R-:W-:Y:S01]  /*2220*/  F2FP.PACK_AB R168, R224, R215 ;  /* 0x000000d7e0a8723e */ /* 0x000fe200000000ff */
[----:B------:R-:W-:Y:S01]  /*2230*/  @P6 HADD2.F32 R208, -RZ, R166.H1_H1 ;  /* 0x300000a6ffd06230 */ /* 0x000fe20000004100 */
[----:B------:R-:W-:Y:S01]  /*2240*/  F2FP.PACK_AB R171, R217, R210 ;  /* 0x000000d2d9ab723e */ /* 0x000fe200000000ff */
[--C-:B------:R-:W-:Y:S01]  /*2250*/  @P5 HADD2.F32 R210, -RZ, R167.reuse.H0_H0 ;  /* 0x200000a7ffd25230 */ /* 0x100fe20000004100 */
[----:B------:R-:W-:Y:S01]  /*2260*/  IADD3 R187, R187, 0x80, RZ ;  /* 0x00000080bbbb7810 */ /* 0x000fe20007ffe0ff */
[----:B------:R-:W-:Y:S01]  /*2270*/  @P0 HADD2.F32 R214, -RZ, R167.H1_H1 ;  /* 0x300000a7ffd60230 */ /* 0x000fe20000004100 */
[----:B------:R-:W-:Y:S01]  /*2280*/  CS2R R166, SRZ ;  /* 0x0000000000a67805 */ /* 0x000fe2000001ff00 */
[----:B------:R0:W-:Y:S01]  /*2290*/  STG.E.128 [R164.64], R168 ;  /* 0x000000a8a4007986 */ /* 0x0001e2000c101d04 */
[----:B------:R-:W-:-:S02]  /*22a0*/  @P6 FMUL.FTZ R166, R219, R208 ;  /* 0x000000d0dba66220 */ /* 0x000fc40000410000 */
[----:B------:R-:W-:Y:S02]  /*22b0*/  @P5 FMUL.FTZ R167, R221, R210 ;  /* 0x000000d2dda75220 */ /* 0x000fe40000410000 */
[----:B------:R-:W-:Y:S02]  /*22c0*/  @P0 FMUL.FTZ R212, R216, R214 ;  /* 0x000000d6d8d40220 */ /* 0x000fe40000410000 */
[----:B------:R-:W-:Y:S02]  /*22d0*/  FADD.FTZ R129, R129, R166 ;  /* 0x000000a681817221 */ /* 0x000fe40000010000 */
[----:B------:R-:W-:Y:S02]  /*22e0*/  FADD.FTZ R130, R130, R167 ;  /* 0x000000a782827221 */ /* 0x000fe40000010000 */
[----:B------:R-:W-:Y:S02]  /*22f0*/  FADD.FTZ R131, R131, R212 ;  /* 0x000000d483837221 */ /* 0x000fe40000010000 */
.L_x_5438:
[----:B------:R-:W-:Y:S05]  /*2300*/  BSYNC B0 ;  /* 0x0000000000007941 */ /* 0x000fea0003800000 */
.L_x_5437:
[----:B------:R-:W-:Y:S01]  /*2310*/  BSSY B0, `(.L_x_5439) ;  /* 0x0000093000007945 */ /* 0x000fe20003800000 */
[----:B------:R-:W-:Y:S05]  /*2320*/  @!P2 BRA `(.L_x_5440) ;  /* 0x000009100000a947 */ /* 0x000fea0003800000 */
[----:B------:R-:W-:-:S10]  /*2330*/  HFMA2.MMA R208, -RZ, RZ, 0, 9.5367431640625e-07 ;  /* 0x00000010ffd07435 */ /* 0x000fd400000001ff */
[----:B0-----:R-:W-:-:S06]  /*2340*/  IMAD.WIDE.U32 R164, R187, R208, c[0x0][0x170] ;  /* 0x00005c00bba47625 */ /* 0x001fcc00078e00d0 */
        /* <DEDUP_REMOVED lines=12> */
[----:B------:R-:W-:Y:S01]  /*2410*/  MOV R220, RZ ;  /* 0x000000ff00dc7202 */ /* 0x000fe20000000f00 */
[----:B------:R-:W-:-:S02]  /*2420*/  FADD.FTZ R213, R172, -R171 ;  /* 0x800000abacd57221 */ /* 0x000fc40000010000 */
[----:B------:R-:W-:Y:S01]  /*2430*/  FADD.FTZ R209, R23, -R168 ;  /* 0x800000a817d17221 */ /* 0x000fe20000010000 */
[--C-:B------:R-:W-:Y:S01]  /*2440*/  @P0 HADD2.F32 R171, -RZ, R152.reuse.H0_H0 ;  /* 0x20000098ffab0230 */ /* 0x100fe20000004100 */
[----:B------:R-:W-:Y:S01]  /*2450*/  FMUL.FTZ R168, R188, R169 ;  /* 0x000000a9bca87220 */ /* 0x000fe20000410000 */
[--C-:B------:R-:W-:Y:S01]  /*2460*/  @P0 HADD2.F32 R215, -RZ, R153.reuse.H0_H0 ;  /* 0x20000099ffd70230 */ /* 0x100fe20000004100 */
[-CC-:B------:R-:W-:Y:S01]  /*2470*/  FFMA.FTZ R170, R26, R205.reuse, R214.reuse ;  /* 0x000000cd1aaa7223 */ /* 0x180fe200000100d6 */
[----:B------:R-:W-:Y:S01]  /*2480*/  @P0 HADD2.F32 R211, -RZ, R152.H1_H1 ;  /* 0x30000098ffd30230 */ /* 0x000fe20000004100 */
[----:B------:R-:W-:Y:S01]  /*2490*/  @P0 FADD.FTZ R168, R168, R171 ;  /* 0x000000aba8a80221 */ /* 0x000fe20000010000 */
[----:B------:R-:W-:Y:S01]  /*24a0*/  @P0 HADD2.F32 R219, -RZ, R153.H1_H1 ;  /* 0x30000099ffdb0230 */ /* 0x000fe20000004100 */
[-CC-:B------:R-:W-:Y:S02]  /*24b0*/  FFMA.FTZ R169, R27, R205.reuse, R214.reuse ;  /* 0x000000cd1ba97223 */ /* 0x180fe400000100d6 */
[----:B------:R-:W-:-:S02]  /*24c0*/  FFMA.FTZ R171, R177, R205, R214 ;  /* 0x000000cdb1ab7223 */ /* 0x000fc400000100d6 */
[----:B------:R-:W-:Y:S02]  /*24d0*/  FADD.FTZ R217, R173, -R170 ;  /* 0x800000aaadd97221 */ /* 0x000fe40000010000 */
[----:B------:R-:W-:Y:S02]  /*24e0*/  FMUL.FTZ R210, R188, R213 ;  /* 0x000000d5bcd27220 */ /* 0x000fe40000410000 */
[-CC-:B------:R-:W-:Y:S02]  /*24f0*/  FFMA.FTZ R212, R176, R205.reuse, R214.reuse ;  /* 0x000000cdb0d47223 */ /* 0x180fe400000100d6 */
[----:B------:R-:W-:Y:S02]  /*2500*/  FFMA.FTZ R214, R186, R205, R214 ;  /* 0x000000cdbad67223 */ /* 0x000fe400000100d6 */
[----:B------:R-:W-:Y:S02]  /*2510*/  FADD.FTZ R169, R174, -R169 ;  /* 0x800000a9aea97221 */ /* 0x000fe40000010000 */
[----:B------:R-:W-:Y:S01]  /*2520*/  FADD.FTZ R213, R178, -R171 ;  /* 0x800000abb2d57221 */ /* 0x000fe20000010000 */
[----:B------:R-:W-:Y:S01]  /*2530*/  @P0 HADD2.F32 R171, -RZ, R154.H0_H0 ;  /* 0x2000009affab0230 */ /* 0x000fe20000004100 */
[----:B------:R-:W-:-:S02]  /*2540*/  FMUL.FTZ R218, R188, R209 ;  /* 0x000000d1bcda7220 */ /* 0x000fc40000410000 */
[----:B------:R-:W-:Y:S02]  /*2550*/  FMUL.FTZ R170, R188, R217 ;  /* 0x000000d9bcaa7220 */ /* 0x000fe40000410000 */
[----:B------:R-:W-:Y:S01]  /*2560*/  @P0 FADD.FTZ R210, R210, R215 ;  /* 0x000000d7d2d20221 */ /* 0x000fe20000010000 */
[----:B------:R-:W-:Y:S01]  /*2570*/  @P0 HADD2.F32 R215, -RZ, R155.H0_H0 ;  /* 0x2000009bffd70230 */ /* 0x000fe20000004100 */
[----:B------:R-:W-:Y:S02]  /*2580*/  FADD.FTZ R209, R175, -R212 ;  /* 0x800000d4afd17221 */ /* 0x000fe40000010000 */
[----:B------:R-:W-:Y:S02]  /*2590*/  FADD.FTZ R217, R179, -R214 ;  /* 0x800000d6b3d97221 */ /* 0x000fe40000010000 */
[C---:B------:R-:W-:Y:S01]  /*25a0*/  FMUL.FTZ R222, R188.reuse, R169 ;  /* 0x000000a9bcde7220 */ /* 0x040fe20000410000 */
[----:B------:R-:W-:Y:S01]  /*25b0*/  @P5 F2FP.PACK_AB R169, RZ, R168 ;  /* 0x000000a8ffa9523e */ /* 0x000fe200000000ff */
[----:B------:R-:W-:-:S02]  /*25c0*/  FMUL.FTZ R216, R188, R213 ;  /* 0x000000d5bcd87220 */ /* 0x000fc40000410000 */
        /* <DEDUP_REMOVED lines=103> */
.L_x_5440:
[----:B------:R-:W-:Y:S05]  /*2c40*/  BSYNC B0 ;  /* 0x0000000000007941 */ /* 0x000fea0003800000 */
.L_x_5439:
[----:B------:R-:W-:Y:S01]  /*2c50*/  BSSY B0, `(.L_x_5441) ;  /* 0x0000094000007945 */ /* 0x000fe20003800000 */
[----:B------:R-:W-:Y:S05]  /*2c60*/  @!P3 BRA `(.L_x_5442) ;  /* 0x000009200000b947 */ /* 0x000fea0003800000 */
[----:B0-----:R-:W-:-:S10]  /*2c70*/  HFMA2.MMA R164, -RZ, RZ, 0, 9.5367431640625e-07 ;  /* 0x00000010ffa47435 */ /* 0x001fd400000001ff */
[----:B------:R-:W-:-:S06]  /*2c80*/  IMAD.WIDE.U32 R164, R187, R164, c[0x0][0x170] ;  /* 0x00005c00bba47625 */ /* 0x000fcc00078e00a4 */
[----:B------:R-:W2:Y:S01]  /*2c90*/  LDG.E.128 R164, [R164.64] ;  /* 0x00000004a4a47981 */ /* 0x000ea2000c1e1d00 */
[----:B------:R-:W-:Y:S02]  /*2ca0*/  ISETP.NE.U32.AND P0, PT, RZ, c[0x0][0x218], PT ;  /* 0x00008600ff007a0c */ /* 0x000fe40003f05070 */
[----:B------:R-:W-:Y:S02]  /*2cb0*/  FSEL R210, R204, RZ, !P4 ;  /* 0x000000ffccd27208 */ /* 0x000fe40006000000 */
[----:B------:R-:W-:Y:S02]  /*2cc0*/  ISETP.NE.AND.EX P4, PT, RZ, c[0x0][0x21c], PT, P0 ;  /* 0x00008700ff007a0c */ /* 0x000fe40003f85300 */
[----:B------:R-:W-:Y:S01]  /*2cd0*/  ISETP.NE.U32.AND P0, PT, RZ, c[0x0][0x258], PT ;  /* 0x00009600ff007a0c */ /* 0x000fe20003f05070 */
[-CC-:B------:R-:W-:Y:S01]  /*2ce0*/  FFMA.FTZ R169, R189, R205.reuse, R210.reuse ;  /* 0x000000cdbda97223 */ /* 0x180fe200000100d2 */
[----:B------:R-:W-:Y:S01]  /*2cf0*/  MOV R168, R184 ;  /* 0x000000b800a87202 */ /* 0x000fe20000000f00 */
[-CC-:B------:R-:W-:Y:S01]  /*2d00*/  FFMA.FTZ R170, R190, R205.reuse, R210.reuse ;  /* 0x000000cdbeaa7223 */ /* 0x180fe200000100d2 */
[----:B------:R-:W-:Y:S01]  /*2d10*/  ISETP.NE.AND.EX P0, PT, RZ, c[0x0][0x25c], PT, P0 ;  /* 0x00009700ff007a0c */ /* 0x000fe20003f05300 */
[-CC-:B------:R-:W-:Y:S01]  /*2d20*/  FFMA.FTZ R171, R191, R205.reuse, R210.reuse ;  /* 0x000000cdbfab7223 */ /* 0x180fe200000100d2 */
[----:B------:R-:W-:Y:S01]  /*2d30*/  LOP3.LUT P5, RZ, R168, 0xff, RZ, 0xc0, !PT ;  /* 0x000000ffa8ff7812 */ /* 0x000fe200078ac0ff */
[-CC-:B------:R-:W-:Y:S01]  /*2d40*/  FFMA.FTZ R204, R194, R205.reuse, R210.reuse ;  /* 0x000000cdc2cc7223 */ /* 0x180fe200000100d2 */
[----:B------:R-:W-:Y:S01]  /*2d50*/  LOP3.LUT P6, RZ, R184, 0xff000000, RZ, 0xc0, !PT ;  /* 0xff000000b8ff7812 */ /* 0x000fe200078cc0ff */
[----:B------:R-:W-:-:S02]  /*2d60*/  FFMA.FTZ R209, R197, R205, R210 ;  /* 0x000000cdc5d17223 */ /* 0x000fc400000100d2 */
[-CC-:B------:R-:W-:Y:S02]  /*2d70*/  FFMA.FTZ R208, R200, R205.reuse, R210.reuse ;  /* 0x000000cdc8d07223 */ /* 0x180fe400000100d2 */
[-CC-:B------:R-:W-:Y:S02]  /*2d80*/  FFMA.FTZ R213, R201, R205.reuse, R210.reuse ;  /* 0x000000cdc9d57223 */ /* 0x180fe400000100d2 */
[----:B------:R-:W-:Y:S02]  /*2d90*/  FFMA.FTZ R210, R206, R205, R210 ;  /* 0x000000cdced27223 */ /* 0x000fe400000100d2 */
[----:B------:R-:W-:Y:S02]  /*2da0*/  FADD.FTZ R169, R192, -R169 ;  /* 0x800000a9c0a97221 */ /* 0x000fe40000010000 */
[----:B------:R-:W-:Y:S02]  /*2db0*/  FADD.FTZ R205, R193, -R170 ;  /* 0x800000aac1cd7221 */ /* 0x000fe40000010000 */
[----:B------:R-:W-:Y:S01]  /*2dc0*/  FADD.FTZ R211, R196, -R171 ;  /* 0x800000abc4d37221 */ /* 0x000fe20000010000 */
[--C-:B------:R-:W-:Y:S01]  /*2dd0*/  @P4 HADD2.F32 R171, -RZ, R156.reuse.H0_H0 ;  /* 0x2000009cffab4230 */ /* 0x100fe20000004100 */
[----:B------:R-:W-:Y:S01]  /*2de0*/  FADD.FTZ R217, R198, -R209 ;  /* 0x800000d1c6d97221 */ /* 0x000fe20000010000 */
[----:B------:R-:W-:Y:S01]  /*2df0*/  @P4 HADD2.F32 R209, -RZ, R156.H1_H1 ;  /* 0x3000009cffd14230 */ /* 0x000fe20000004100 */
[----:B------:R-:W-:-:S02]  /*2e00*/  FADD.FTZ R215, R195, -R204 ;  /* 0x800000ccc3d77221 */ /* 0x000fc40000010000 */
[C---:B------:R-:W-:Y:S01]  /*2e10*/  FMUL.FTZ R170, R188.reuse, R169 ;  /* 0x000000a9bcaa7220 */ /* 0x040fe20000410000 */
[--C-:B------:R-:W-:Y:S01]  /*2e20*/  @P4 HADD2.F32 R169, -RZ, R157.reuse.H1_H1 ;  /* 0x3000009dffa94230 */ /* 0x100fe20000004100 */
[----:B------:R-:W-:Y:S01]  /*2e30*/  FMUL.FTZ R204, R188, R205 ;  /* 0x000000cdbccc7220 */ /* 0x000fe20000410000 */
[--C-:B------:R-:W-:Y:S01]  /*2e40*/  @P4 HADD2.F32 R205, -RZ, R158.reuse.H1_H1 ;  /* 0x3000009effcd4230 */ /* 0x100fe20000004100 */
[----:B------:R-:W-:Y:S01]  /*2e50*/  FADD.FTZ R221, R202, -R213 ;  /* 0x800000d5cadd7221 */ /* 0x000fe20000010000 */
[----:B------:R-:W-:Y:S01]  /*2e60*/  @P4 HADD2.F32 R213, -RZ, R157.H0_H0 ;  /* 0x2000009dffd54230 */ /* 0x000fe20000004100 */
[----:B------:R-:W-:Y:S01]  /*2e70*/  @P4 FADD.FTZ R170, R170, R171 ;  /* 0x000000abaaaa4221 */ /* 0x000fe20000010000 */
[----:B------:R-:W-:Y:S01]  /*2e80*/  @P4 HADD2.F32 R171, -RZ, R158.H0_H0 ;  /* 0x2000009effab4230 */ /* 0x000fe20000004100 */
[----:B------:R-:W-:Y:S01]  /*2e90*/  @P4 FADD.FTZ R204, R204, R209 ;  /* 0x000000d1cccc4221 */ /* 0x000fe20000010000 */
[----:B------:R-:W-:Y:S01]  /*2ea0*/  @P4 HADD2.F32 R209, -RZ, R159.H0_H0 ;  /* 0x2000009fffd14230 */ /* 0x000fe20000004100 */
[----:B------:R-:W-:Y:S01]  /*2eb0*/  FADD.FTZ R219, R199, -R208 ;  /* 0x800000d0c7db7221 */ /* 0x000fe20000010000 */
[----:B------:R-:W-:Y:S01]  /*2ec0*/  @P0 F2FP.PACK_AB R168, RZ, R170 ;  /* 0x000000aaffa8023e */ /* 0x000fe200000000ff */
[----:B------:R-:W-:-:S02]  /*2ed0*/  FADD.FTZ R223, R203, -R210 ;  /* 0x800000d2cbdf7221 */ /* 0x000fc40000010000 */
[C---:B------:R-:W-:Y:S01]  /*2ee0*/  FMUL.FTZ R208, R188.reuse, R211 ;  /* 0x000000d3bcd07220 */ /* 0x040fe20000410000 */
[----:B------:R-:W-:Y:S01]  /*2ef0*/  @P4 HADD2.F32 R211, -RZ, R159.H1_H1 ;  /* 0x3000009fffd34230 */ /* 0x000fe20000004100 */
[----:B------:R-:W-:Y:S01]  /*2f00*/  FMUL.FTZ R212, R188, R217 ;  /* 0x000000d9bcd47220 */ /* 0x000fe20000410000 */
[----:B------:R-:W-:Y:S01]  /*2f10*/  @P0 PRMT R160, R168, 0x7610, R160 ;  /* 0x00007610a8a00816 */ /* 0x000fe200000000a0 */
[C---:B------:R-:W-:Y:S02]  /*2f20*/  FMUL.FTZ R216, R188.reuse, R221 ;  /* 0x000000ddbcd87220 */ /* 0x040fe40000410000 */
[C---:B------:R-:W-:Y:S02]  /*2f30*/  FMUL.FTZ R210, R188.reuse, R215 ;  /* 0x000000d7bcd27220 */ /* 0x040fe40000410000 */
[C---:B------:R-:W-:Y:S02]  /*2f40*/  FMUL.FTZ R214, R188.reuse, R219 ;  /* 0x000000dbbcd67220 */ /* 0x040fe40000410000 */
[----:B------:R-:W-:-:S02]  /*2f50*/  FMUL.FTZ R218, R188, R223 ;  /* 0x000000dfbcda7220 */ /* 0x000fc40000410000 */
[----:B------:R-:W-:Y:S02]  /*2f60*/  @P4 FADD.FTZ R208, R208, R213 ;  /* 0x000000d5d0d04221 */ /* 0x000fe40000010000 */
[----:B------:R-:W-:Y:S02]  /*2f70*/  @P4 FADD.FTZ R212, R212, R171 ;  /* 0x000000abd4d44221 */ /* 0x000fe40000010000 */
        /* <DEDUP_REMOVED lines=17> */
[----:B------:R-:W-:Y:S01]  /*3090*/  @P0 LEA R168, P4, R187, c[0x0][0x258], 0x4 ;  /* 0x00009600bba80a11 */ /* 0x000fe200078820ff */
[-C--:B------:R-:W-:Y:S01]  /*30a0*/  FMUL.FTZ R216, R216, R207.reuse ;  /* 0x000000cfd8d87220 */ /* 0x080fe20000410000 */
[----:B------:R-:W-:Y:S01]  /*30b0*/  @P0 PRMT R162, R205, 0x7610, R162 ;  /* 0x00007610cda20816 */ /* 0x000fe200000000a2 */
[-C--:B------:R-:W-:Y:S01]  /*30c0*/  FMUL.FTZ R218, R218, R207.reuse ;  /* 0x000000cfdada7220 */ /* 0x080fe20000410000 */
[----:B------:R-:W-:Y:S01]  /*30d0*/  @P0 PRMT R163, R211, 0x7610, R163 ;  /* 0x00007610d3a30816 */ /* 0x000fe200000000a3 */
[----:B------:R-:W-:Y:S01]  /*30e0*/  FMUL.FTZ R204, R204, c[0x0][0x1e8] ;  /* 0x00007a00cccc7a20 */ /* 0x000fe20000410000 */
[----:B------:R-:W-:Y:S01]  /*30f0*/  @P0 PRMT R160, R160, 0x5410, R169 ;  /* 0x00005410a0a00816 */ /* 0x000fe200000000a9 */
[----:B------:R-:W-:Y:S01]  /*3100*/  FMUL.FTZ R210, R210, c[0x0][0x1e8] ;  /* 0x00007a00d2d27a20 */ /* 0x000fe20000410000 */
[----:B------:R-:W-:Y:S01]  /*3110*/  @P0 LEA.HI.X R169, R187, c[0x0][0x25c], RZ, 0x4, P4 ;  /* 0x00009700bba90a11 */ /* 0x000fe200020f24ff */
[----:B------:R-:W-:Y:S01]  /*3120*/  FMUL.FTZ R170, R170, c[0x0][0x1e8] ;  /* 0x00007a00aaaa7a20 */ /* 0x000fe20000410000 */
[----:B------:R-:W-:Y:S01]  /*3130*/  @P0 PRMT R161, R161, 0x5410, R188 ;  /* 0x00005410a1a10816 */ /* 0x000fe200000000bc */
[----:B------:R-:W-:Y:S01]  /*3140*/  HFMA2.MMA R205, -RZ, RZ, 0, 0 ;  /* 0x00000000ffcd7435 */ /* 0x000fe200000001ff */
[----:B------:R-:W-:Y:S01]  /*3150*/  @P0 PRMT R162, R162, 0x5410, R209 ;  /* 0x00005410a2a20816 */ /* 0x000fe200000000d1 */
[----:B------:R-:W-:Y:S01]  /*3160*/  FMUL.FTZ R209, R212, R207 ;  /* 0x000000cfd4d17220 */ /* 0x000fe20000410000 */
[----:B------:R-:W-:Y:S01]  /*3170*/  @P0 PRMT R163, R163, 0x5410, R213 ;  /* 0x00005410a3a30816 */ /* 0x000fe200000000d5 */
[----:B------:R-:W-:Y:S01]  /*3180*/  HFMA2.MMA R207, -RZ, RZ, 0, 0 ;  /* 0x00000000ffcf7435 */ /* 0x000fe200000001ff */
[C---:B------:R-:W-:Y:S01]  /*3190*/  LOP3.LUT P4, RZ, R184.reuse, 0xff00, RZ, 0xc0, !PT ;  /* 0x0000ff00b8ff7812 */ /* 0x040fe2000788c0ff */
[----:B------:R-:W-:Y:S01]  /*31a0*/  FMUL.FTZ R215, R209, c[0x0][0x1e8] ;  /* 0x00007a00d1d77a20 */ /* 0x000fe20000410000 */
[----:B------:R-:W-:Y:S01]  /*31b0*/  MOV R188, RZ ;  /* 0x000000ff00bc7202 */ /* 0x000fe20000000f00 */
[----:B------:R0:W-:Y:S01]  /*31c0*/  @P0 STG.E.128 [R168.64], R160 ;  /* 0x000000a0a8000986 */ /* 0x0001e2000c101d04 */
[----:B------:R-:W-:Y:S01]  /*31d0*/  LOP3.LUT P0, RZ, R184, 0xff0000, RZ, 0xc0, !PT ;  /* 0x00ff0000b8ff7812 */ /* 0x000fe2000780c0ff */
[----:B------:R-:W-:Y:S01]  /*31e0*/  FMUL.FTZ R214, R214, c[0x0][0x1e8] ;  /* 0x00007a00d6d67a20 */ /* 0x000fe20000410000 */
[----:B------:R-:W-:Y:S01]  /*31f0*/  MOV R212, RZ ;  /* 0x000000ff00d47202 */ /* 0x000fe20000000f00 */
[----:B------:R-:W-:-:S02]  /*3200*/  FMUL.FTZ R217, R216, c[0x0][0x1e8] ;  /* 0x00007a00d8d97a20 */ /* 0x000fc40000410000 */
[----:B------:R-:W-:Y:S02]  /*3210*/  FMUL.FTZ R218, R218, c[0x0][0x1e8] ;  /* 0x00007a00dada7a20 */ /* 0x000fe40000410000 */
[----:B0-----:R-:W-:Y:S01]  /*3220*/  FMUL.FTZ R169, R208, c[0x0][0x1e8] ;  /* 0x00007a00d0a97a20 */ /* 0x001fe20000410000 */
[----:B--2---:R-:W-:-:S05]  /*3230*/  @P5 HADD2.F32 R171, -RZ, R164.H0_H0 ;  /* 0x200000a4ffab5230 */ /* 0x004fca0000004100 */
[--C-:B------:R-:W-:Y:S02]  /*3240*/  @P0 HADD2.F32 R168, -RZ, R165.reuse.H0_H0 ;  /* 0x200000a5ffa80230 */ /* 0x100fe40000004100 */
[----:B------:R-:W-:Y:S01]  /*3250*/  @P4 HADD2.F32 R164, -RZ, R164.H1_H1 ;  /* 0x300000a4ffa44230 */ /* 0x000fe20000004100 */
[----:B------:R-:W-:Y:S01]  /*3260*/  @P5 FMUL.FTZ R205, R170, R171 ;  /* 0x000000abaacd5220 */ /* 0x000fe20000410000 */
[----:B------:R-:W-:Y:S01]  /*3270*/  @P6 HADD2.F32 R165, -RZ, R165.H1_H1 ;  /* 0x300000a5ffa56230 */ /* 0x000fe20000004100 */
[----:B------:R-:W-:Y:S02]  /*3280*/  @P0 FMUL.FTZ R207, R169, R168 ;  /* 0x000000a8a9cf0220 */ /* 0x000fe40000410000 */
[----:B------:R-:W-:Y:S02]  /*3290*/  @P4 FMUL.FTZ R188, R204, R164 ;  /* 0x000000a4ccbc4220 */ /* 0x000fe40000410000 */
[----:B------:R-:W-:Y:S02]  /*32a0*/  @P6 FMUL.FTZ R212, R210, R165 ;  /* 0x000000a5d2d46220 */ /* 0x000fe40000410000 */
[----:B------:R-:W-:-:S02]  /*32b0*/  FMUL.FTZ R164, R60, R170 ;  /* 0x000000aa3ca47220 */ /* 0x000fc40000410000 */
[----:B------:R-:W-:Y:S02]  /*32c0*/  FMUL.FTZ R165, R61, R204 ;  /* 0x000000cc3da57220 */ /* 0x000fe40000410000 */
[----:B------:R-:W-:Y:S01]  /*32d0*/  FMUL.FTZ R168, R62, R169 ;  /* 0x000000a93ea87220 */ /* 0x000fe20000410000 */
[----:B------:R-:W-:Y:S01]  /*32e0*/  FSEL R204, R164, RZ, P5 ;  /* 0x000000ffa4cc7208 */ /* 0x000fe20002800000 */
[----:B------:R-:W-:Y:S01]  /*32f0*/  FMUL.FTZ R169, R63, R210 ;  /* 0x000000d23fa97220 */ /* 0x000fe20000410000 */
[----:B------:R-:W-:Y:S01]  /*3300*/  FSEL R211, R165, RZ, P4 ;  /* 0x000000ffa5d37208 */ /* 0x000fe20002000000 */
[----:B------:R-:W-:Y:S01]  /*3310*/  FMUL.FTZ R170, R66, R217 ;  /* 0x000000d942aa7220 */ /* 0x000fe20000410000 */
[----:B------:R-:W-:Y:S01]  /*3320*/  LEA R164, P4, R187, c[0x0][0x248], 0x4 ;  /* 0x00009200bba47a11 */ /* 0x000fe200078820ff */
[----:B------:R-:W-:Y:S01]  /*3330*/  FMUL.FTZ R171, R67, R218 ;  /* 0x000000da43ab7220 */ /* 0x000fe20000410000 */
        /* <DEDUP_REMOVED lines=8> */
[C---:B------:R-:W-:Y:S01]  /*33c0*/  LOP3.LUT P0, RZ, R185.reuse, 0xff00, RZ, 0xc0, !PT ;  /* 0x0000ff00b9ff7812 */ /* 0x040fe2000780c0ff */
[----:B------:R-:W-:Y:S01]  /*33d0*/  FADD.FTZ R142, R142, R207 ;  /* 0x000000cf8e8e7221 */ /* 0x000fe20000010000 */
[----:B------:R-:W-:Y:S01]  /*33e0*/  LOP3.LUT P6, RZ, R185, 0xff0000, RZ, 0xc0, !PT ;  /* 0x00ff0000b9ff7812 */ /* 0x000fe200078cc0ff */
[----:B------:R-:W-:Y:S01]  /*33f0*/  FADD.FTZ R143, R143, R212 ;  /* 0x000000d48f8f7221 */ /* 0x000fe20000010000 */
[----:B------:R-:W-:-:S02]  /*3400*/  LOP3.LUT P4, RZ, R185, 0xff000000, RZ, 0xc0, !PT ;  /* 0xff000000b9ff7812 */ /* 0x000fc4000788c0ff */
[----:B------:R-:W-:Y:S02]  /*3410*/  FSEL R187, R168, RZ, P5 ;  /* 0x000000ffa8bb7208 */ /* 0x000fe40002800000 */
[----:B------:R-:W-:Y:S02]  /*3420*/  FSEL R210, R169, RZ, P0 ;  /* 0x000000ffa9d27208 */ /* 0x000fe40000000000 */
[----:B------:R-:W-:Y:S02]  /*3430*/  FSEL R209, R170, RZ, P6 ;  /* 0x000000ffaad17208 */ /* 0x000fe40003000000 */
[----:B------:R-:W-:Y:S02]  /*3440*/  FSEL R216, R171, RZ, P4 ;  /* 0x000000ffabd87208 */ /* 0x000fe40002000000 */
[----:B------:R-:W-:Y:S01]  /*3450*/  F2FP.PACK_AB R168, R211, R204 ;  /* 0x000000ccd3a8723e */ /* 0x000fe200000000ff */
[--C-:B------:R-:W-:Y:S01]  /*3460*/  @P0 HADD2.F32 R204, -RZ, R166.reuse.H1_H1 ;  /* 0x300000a6ffcc0230 */ /* 0x100fe20000004100 */
[----:B------:R-:W-:Y:S01]  /*3470*/  F2FP.PACK_AB R169, R213, R208 ;  /* 0x000000d0d5a9723e */ /* 0x000fe200000000ff */
[--C-:B------:R-:W-:Y:S01]  /*3480*/  @P6 HADD2.F32 R208, -RZ, R167.reuse.H0_H0 ;  /* 0x200000a7ffd06230 */ /* 0x100fe20000004100 */
[----:B------:R-:W-:Y:S01]  /*3490*/  F2FP.PACK_AB R170, R210, R187 ;  /* 0x000000bbd2aa723e */ /* 0x000fe200000000ff */
[----:B------:R-:W-:Y:S01]  /*34a0*/  @P5 HADD2.F32 R187, -RZ, R166.H0_H0 ;  /* 0x200000a6ffbb5230 */ /* 0x000fe20000004100 */
[----:B------:R-:W-:Y:S01]  /*34b0*/  F2FP.PACK_AB R171, R216, R209 ;  /* 0x000000d1d8ab723e */ /* 0x000fe200000000ff */
[----:B------:R-:W-:Y:S01]  /*34c0*/  HFMA2.MMA R209, -RZ, RZ, 0, 0 ;  /* 0x00000000ffd17435 */ /* 0x000fe200000001ff */
[----:B------:R-:W-:Y:S01]  /*34d0*/  @P4 HADD2.F32 R211, -RZ, R167.H1_H1 ;  /* 0x300000a7ffd34230 */ /* 0x000fe20000004100 */
[----:B------:R-:W-:Y:S01]  /*34e0*/  CS2R R166, SRZ ;  /* 0x0000000000a67805 */ /* 0x000fe2000001ff00 */
[----:B------:R-:W-:Y:S01]  /*34f0*/  MOV R210, RZ ;  /* 0x000000ff00d27202 */ /* 0x000fe20000000f00 */
[----:B------:R0:W-:Y:S01]  /*3500*/  STG.E.128 [R164.64], R168 ;  /* 0x000000a8a4007986 */ /* 0x0001e2000c101d04 */
[----:B------:R-:W-:-:S02]  /*3510*/  @P5 FMUL.FTZ R167, R215, R187 ;  /* 0x000000bbd7a75220 */ /* 0x000fc40000410000 */
[----:B------:R-:W-:Y:S02]  /*3520*/  @P0 FMUL.FTZ R166, R214, R204 ;  /* 0x000000ccd6a60220 */ /* 0x000fe40000410000 */
[----:B------:R-:W-:Y:S02]  /*3530*/  @P6 FMUL.FTZ R209, R217, R208 ;  /* 0x000000d0d9d16220 */ /* 0x000fe40000410000 */
[----:B------:R-:W-:Y:S02]  /*3540*/  @P4 FMUL.FTZ R210, R218, R211 ;  /* 0x000000d3dad24220 */ /* 0x000fe40000410000 */
[----:B------:R-:W-:Y:S02]  /*3550*/  FADD.FTZ R144, R144, R167 ;  /* 0x000000a790907221 */ /* 0x000fe40000010000 */
[----:B------:R-:W-:Y:S02]  /*3560*/  FADD.FTZ R145, R145, R166 ;  /* 0x000000a691917221 */ /* 0x000fe40000010000 */
[----:B------:R-:W-:-:S02]  /*3570*/  FADD.FTZ R146, R146, R209 ;  /* 0x000000d192927221 */ /* 0x000fc40000010000 */
[----:B------:R-:W-:Y:S02]  /*3580*/  FADD.FTZ R147, R147, R210 ;  /* 0x000000d293937221 */ /* 0x000fe40000010000 */
.L_x_5442:
[----:B------:R-:W-:Y:S05]  /*3590*/  BSYNC B0 ;  /* 0x0000000000007941 */ /* 0x000fea0003800000 */
.L_x_5441:
[----:B------:R-:W-:Y:S02]  /*35a0*/  IADD3 R2, R2, c[0x0][0x160], RZ ;  /* 0x0000580002027a10 */ /* 0x000fe40007ffe0ff */
[----:B------:R-:W-:Y:S02]  /*35b0*/  LOP3.LUT P4, RZ, R0, 0xff, RZ, 0xc0, !PT ;  /* 0x000000ff00ff7812 */ /* 0x000fe4000788c0ff */
[----:B------:R-:W-:Y:S02]  /*35c0*/  ISETP.GE.AND P0, PT, R2, c[0x0][0x164], PT ;  /* 0x0000590002007a0c */ /* 0x000fe40003f06270 */
[----:B------:R-:W-:-:S11]  /*35d0*/  SEL R0, RZ, 0x1, P4 ;  /* 0x00000001ff007807 */ /* 0x000fd60002000000 */
[----:B0-----:R-:W-:Y:S01]  /*35e0*/  @P0 CALL.REL.NOINC `(.L_x_5428) ;  /* 0x0000001000000944 */ /* 0x001fe20003c00000 */
[----:B------:R-:W-:Y:S05]  /*35f0*/  BRA `(.L_x_5443) ;  /* 0xffffcee000007947 */ /* 0x000fea000383ffff */
.L_x_5428:
        /* <DEDUP_REMOVED lines=19> */
.L_x_5445:
[----:B------:R-:W-:Y:S05]  /*3730*/  BSYNC B0 ;  /* 0x0000000000007941 */ /* 0x000fea0003800000 */
.L_x_5444:
        /* <DEDUP_REMOVED lines=13> */
.L_x_5447:
[----:B------:R-:W-:Y:S05]  /*3810*/  BSYNC B0 ;  /* 0x0000000000007941 */ /* 0x000fea0003800000 */
.L_x_5446:
        /* <DEDUP_REMOVED lines=12> */
.L_x_5435:
[----:B------:R-:W-:Y:S01]  /*38e0*/  HFMA2.MMA R204, -RZ, RZ, 0, 9.5367431640625e-07 ;  /* 0x00000010ffcc7435 */ /* 0x000fe200000001ff */
[----:B------:R-:W-:-:S02]  /*38f0*/  MOV R169, R209 ;  /* 0x000000d100a97202 */ /* 0x000fc40000000f00 */
[----:B------:R-:W-:Y:S02]  /*3900*/  MOV R211, 0x1f ;  /* 0x0000001f00d37802 */ /* 0x000fe40000000f00 */
[----:B------:R-:W-:Y:S02]  /*3910*/  MOV R212, 0xffffffff ;  /* 0xffffffff00d47802 */ /* 0x000fe40000000f00 */
[----:B------:R-:W-:Y:S02]  /*3920*/  MOV R164, 0x3940 ;  /* 0x0000394000a47802 */ /* 0x000fe40000000f00 */
[----:B------:R-:W-:Y:S05]  /*3930*/  CALL.REL.NOINC `($__internal_114_$__cuda_sm70_shflsync_down_p) ;  /* 0x0000046000007944 */ /* 0x000fea0003c00000 */
[----:B-1----:R-:W-:Y:S01]  /*3940*/  MOV R168, R169 ;  /* 0x000000a900a87202 */ /* 0x002fe20000000f00 */
[----:B0-----:R-:W-:Y:S05]  /*3950*/  BRA `(.L_x_5448) ;  /* 0xffffde2000007947 */ /* 0x001fea000383ffff */
.L_x_5436:
[----:B------:R-:W-:Y:S01]  /*3960*/  HFMA2.MMA R204, -RZ, RZ, 0, 9.5367431640625e-07 ;  /* 0x00000010ffcc7435 */ /* 0x000fe200000001ff */
[----:B------:R-:W-:Y:S02]  /*3970*/  MOV R169, R208 ;  /* 0x000000d000a97202 */ /* 0x000fe40000000f00 */
[----:B------:R-:W-:Y:S02]  /*3980*/  MOV R211, 0x1f ;  /* 0x0000001f00d37802 */ /* 0x000fe40000000f00 */
[----:B------:R-:W-:-:S02]  /*3990*/  MOV R212, 0xffffffff ;  /* 0xffffffff00d47802 */ /* 0x000fc40000000f00 */
[----:B------:R-:W-:Y:S02]  /*39a0*/  MOV R164, 0x39c0 ;  /* 0x000039c000a47802 */ /* 0x000fe40000000f00 */
[----:B01----:R-:W-:Y:S05]  /*39b0*/  CALL.REL.NOINC `($__internal_114_$__cuda_sm70_shflsync_down_p) ;  /* 0x000003e000007944 */ /* 0x003fea0003c00000 */
[----:B------:R-:W-:Y:S01]  /*39c0*/  FADD.FTZ R168, R168, R209 ;  /* 0x000000d1a8a87221 */ /* 0x000fe20000010000 */
[----:B0-----:R-:W-:Y:S01]  /*39d0*/  HFMA2.MMA R204, -RZ, RZ, 0, 4.76837158203125e-07 ;  /* 0x00000008ffcc7435 */ /* 0x001fe200000001ff */
[----:B-1----:R-:W-:Y:S01]  /*39e0*/  FADD.FTZ R208, R208, R169 ;  /* 0x000000a9d0d07221 */ /* 0x002fe20000010000 */
[----:B------:R-:W-:Y:S02]  /*39f0*/  MOV R211, 0x1f ;  /* 0x0000001f00d37802 */ /* 0x000fe40000000f00 */
[----:B------:R-:W-:Y:S02]  /*3a00*/  MOV R212, 0xffffffff ;  /* 0xffffffff00d47802 */ /* 0x000fe40000000f00 */
[----:B------:R-:W-:Y:S02]  /*3a10*/  MOV R169, R168 ;  /* 0x000000a800a97202 */ /* 0x000fe40000000f00 */
[----:B------:R-:W-:Y:S02]  /*3a20*/  MOV R164, 0x3a40 ;  /* 0x00003a4000a47802 */ /* 0x000fe40000000f00 */
[----:B------:R-:W-:Y:S05]  /*3a30*/  CALL.REL.NOINC `($__internal_114_$__cuda_sm70_shflsync_down_p) ;  /* 0x0000036000007944 */ /* 0x000fea0003c00000 */
[----:B0-----:R-:W-:Y:S01]  /*3a40*/  HFMA2.MMA R204, -RZ, RZ, 0, 4.76837158203125e-07 ;  /* 0x00000008ffcc7435 */ /* 0x001fe200000001ff */
[----:B-1----:R-:W-:-:S02]  /*3a50*/  MOV R167, R169 ;  /* 0x000000a900a77202 */ /* 0x002fc40000000f00 */
[----:B------:R-:W-:Y:S02]  /*3a60*/  MOV R169, R208 ;  /* 0x000000d000a97202 */ /* 0x000fe40000000f00 */
[----:B------:R-:W-:Y:S02]  /*3a70*/  MOV R211, 0x1f ;  /* 0x0000001f00d37802 */ /* 0x000fe40000000f00 */
[----:B------:R-:W-:Y:S02]  /*3a80*/  MOV R212, 0xffffffff ;  /* 0xffffffff00d47802 */ /* 0x000fe40000000f00 */
[----:B------:R-:W-:Y:S02]  /*3a90*/  MOV R164, 0x3ab0 ;  /* 0x00003ab000a47802 */ /* 0x000fe40000000f00 */
[----:B------:R-:W-:Y:S05]  /*3aa0*/  CALL.REL.NOINC `($__internal_114_$__cuda_sm70_shflsync_down_p) ;  /* 0x000002f000007944 */ /* 0x000fea0003c00000 */
[----:B------:R-:W-:Y:S01]  /*3ab0*/  FADD.FTZ R168, R167, R168 ;  /* 0x000000a8a7a87221 */ /* 0x000fe20000010000 */
[----:B0-----:R-:W-:Y:S01]  /*3ac0*/  HFMA2.MMA R204, -RZ, RZ, 0, 2.384185791015625e-07 ;  /* 0x00000004ffcc7435 */ /* 0x001fe200000001ff */
[----:B-1----:R-:W-:Y:S01]  /*3ad0*/  FADD.FTZ R208, R208, R169 ;  /* 0x000000a9d0d07221 */ /* 0x002fe20000010000 */
[----:B------:R-:W-:Y:S02]  /*3ae0*/  MOV R211, 0x1f ;  /* 0x0000001f00d37802 */ /* 0x000fe40000000f00 */
[----:B------:R-:W-:-:S02]  /*3af0*/  MOV R212, 0xffffffff ;  /* 0xffffffff00d47802 */ /* 0x000fc40000000f00 */
[----:B------:R-:W-:Y:S02]  /*3b00*/  MOV R169, R168 ;  /* 0x000000a800a97202 */ /* 0x000fe40000000f00 */
[----:B------:R-:W-:Y:S02]  /*3b10*/  MOV R164, 0x3b30 ;  /* 0x00003b3000a47802 */ /* 0x000fe40000000f00 */
[----:B------:R-:W-:Y:S05]  /*3b20*/  CALL.REL.NOINC `($__internal_114_$__cuda_sm70_shflsync_down_p) ;  /* 0x0000027000007944 */ /* 0x000fea0003c00000 */
[----:B0-----:R-:W-:Y:S01]  /*3b30*/  HFMA2.MMA R204, -RZ, RZ, 0, 2.384185791015625e-07 ;  /* 0x00000004ffcc7435 */ /* 0x001fe200000001ff */
[----:B-1----:R-:W-:Y:S02]  /*3b40*/  MOV R167, R169 ;  /* 0x000000a900a77202 */ /* 0x002fe40000000f00 */
[----:B------:R-:W-:Y:S02]  /*3b50*/  MOV R169, R208 ;  /* 0x000000d000a97202 */ /* 0x000fe40000000f00 */
[----:B------:R-:W-:Y:S02]  /*3b60*/  MOV R211, 0x1f ;  /* 0x0000001f00d37802 */ /* 0x000fe40000000f00 */
[----:B------:R-:W-:Y:S02]  /*3b70*/  MOV R212, 0xffffffff ;  /* 0xffffffff00d47802 */ /* 0x000fe40000000f00 */
[----:B------:R-:W-:-:S02]  /*3b80*/  MOV R164, 0x3ba0 ;  /* 0x00003ba000a47802 */ /* 0x000fc40000000f00 */
[----:B------:R-:W-:Y:S05]  /*3b90*/  CALL.REL.NOINC `($__internal_114_$__cuda_sm70_shflsync_down_p) ;  /* 0x0000020000007944 */ /* 0x000fea0003c00000 */
[----:B------:R-:W-:Y:S01]  /*3ba0*/  FADD.FTZ R168, R167, R168 ;  /* 0x000000a8a7a87221 */ /* 0x000fe20000010000 */
[----:B0-----:R-:W-:Y:S01]  /*3bb0*/  HFMA2.MMA R204, -RZ, RZ, 0, 1.1920928955078125e-07 ;  /* 0x00000002ffcc7435 */ /* 0x001fe200000001ff */
[----:B-1----:R-:W-:Y:S01]  /*3bc0*/  FADD.FTZ R208, R208, R169 ;  /* 0x000000a9d0d07221 */ /* 0x002fe20000010000 */
[----:B------:R-:W-:-:S02]  /*3bd0*/  MOV R211, 0x1f ;  /* 0x0000001f00d37802 */ /* 0x000fc40000000f00 */
[----:B------:R-:W-:Y:S02]  /*3be0*/  MOV R212, 0xffffffff ;  /* 0xffffffff00d47802 */ /* 0x000fe40000000f00 */
[----:B------:R-:W-:Y:S02]  /*3bf0*/  MOV R169, R168 ;  /* 0x000000a800a97202 */ /* 0x000fe40000000f00 */
[----:B------:R-:W-:Y:S02]  /*3c00*/  MOV R164, 0x3c20 ;  /* 0x00003c2000a47802 */ /* 0x000fe40000000f00 */
[----:B------:R-:W-:Y:S05]  /*3c10*/  CALL.REL.NOINC `($__internal_114_$__cuda_sm70_shflsync_down_p) ;  /* 0x0000018000007944 */ /* 0x000fea0003c00000 */
[----:B0-----:R-:W-:Y:S01]  /*3c20*/  HFMA2.MMA R204, -RZ, RZ, 0, 1.1920928955078125e-07 ;  /* 0x00000002ffcc7435 */ /* 0x001fe200000001ff */
[----:B-1----:R-:W-:Y:S02]  /*3c30*/  MOV R167, R169 ;  /* 0x000000a900a77202 */ /* 0x002fe40000000f00 */
[----:B------:R-:W-:Y:S02]  /*3c40*/  MOV R169, R208 ;  /* 0x000000d000a97202 */ /* 0x000fe40000000f00 */
[----:B------:R-:W-:Y:S02]  /*3c50*/  MOV R211, 0x1f ;  /* 0x0000001f00d37802 */ /* 0x000fe40000000f00 */
[----:B------:R-:W-:-:S02]  /*3c60*/  MOV R212, 0xffffffff ;  /* 0xffffffff00d47802 */ /* 0x000fc40000000f00 */
[----:B------:R-:W-:Y:S02]  /*3c70*/  MOV R164, 0x3c90 ;  /* 0x00003c9000a47802 */ /* 0x000fe40000000f00 */
[----:B------:R-:W-:Y:S05]  /*3c80*/  CALL.REL.NOINC `($__internal_114_$__cuda_sm70_shflsync_down_p) ;  /* 0x0000011000007944 */ /* 0x000fea0003c00000 */
[----:B------:R-:W-:Y:S01]  /*3c90*/  FADD.FTZ R170, R167, R168 ;  /* 0x000000a8a7aa7221 */ /* 0x000fe20000010000 */
[----:B0-----:R-:W-:Y:S01]  /*3ca0*/  HFMA2.MMA R204, -RZ, RZ, 0, 5.9604644775390625e-08 ;  /* 0x00000001ffcc7435 */ /* 0x001fe200000001ff */
[----:B-1----:R-:W-:Y:S01]  /*3cb0*/  FADD.FTZ R205, R208, R169 ;  /* 0x000000a9d0cd7221 */ /* 0x002fe20000010000 */
[----:B------:R-:W-:Y:S02]  /*3cc0*/  MOV R211, 0x1f ;  /* 0x0000001f00d37802 */ /* 0x000fe40000000f00 */
[----:B------:R-:W-:Y:S02]  /*3cd0*/  MOV R212, 0xffffffff ;  /* 0xffffffff00d47802 */ /* 0x000fe40000000f00 */
[----:B------:R-:W-:Y:S02]  /*3ce0*/  MOV R169, R170 ;  /* 0x000000aa00a97202 */ /* 0x000fe40000000f00 */
[----:B------:R-:W-:Y:S02]  /*3cf0*/  MOV R164, 0x3d10 ;  /* 0x00003d1000a47802 */ /* 0x000fe40000000f00 */
[----:B------:R-:W-:Y:S05]  /*3d00*/  CALL.REL.NOINC `($__internal_114_$__cuda_sm70_shflsync_down_p) ;  /* 0x0000009000007944 */ /* 0x000fea0003c00000 */
[----:B0-----:R-:W-:Y:S01]  /*3d10*/  HFMA2.MMA R204, -RZ, RZ, 0, 5.9604644775390625e-08 ;  /* 0x00000001ffcc7435 */ /* 0x001fe200000001ff */
[----:B-1----:R-:W-:-:S02]  /*3d20*/  MOV R171, R169 ;  /* 0x000000a900ab7202 */ /* 0x002fc40000000f00 */
[----:B------:R-:W-:Y:S02]  /*3d30*/  MOV R169, R205 ;  /* 0x000000cd00a97202 */ /* 0x000fe40000000f00 */
[----:B------:R-:W-:Y:S02]  /*3d40*/  MOV R211, 0x1f ;  /* 0x0000001f00d37802 */ /* 0x000fe40000000f00 */
[----:B------:R-:W-:Y:S02]  /*3d50*/  MOV R212, 0xffffffff ;  /* 0xffffffff00d47802 */ /* 0x000fe40000000f00 */
[----:B------:R-:W-:Y:S02]  /*3d60*/  MOV R164, 0x3d80 ;  /* 0x00003d8000a47802 */ /* 0x000fe40000000f00 */
[----:B------:R-:W-:Y:S05]  /*3d70*/  CALL.REL.NOINC `($__internal_114_$__cuda_sm70_shflsync_down_p) ;  /* 0x0000002000007944 */ /* 0x000fea0003c00000 */
[----:B-1----:R-:W-:Y:S01]  /*3d80*/  MOV R208, R169 ;  /* 0x000000a900d07202 */ /* 0x002fe20000000f00 */
[----:B0-----:R-:W-:Y:S05]  /*3d90*/  BRA `(.L_x_5449) ;  /* 0xffffdb0000007947 */ /* 0x001fea000383ffff */
        .weak           $__internal_114_$__cuda_sm70_shflsync_down_p
        .type           $__internal_114_$__cuda_sm70_shflsync_down_p,@function
        .size           $__internal_114_$__cuda_sm70_shflsync_down_p,(.L_x_9368 - $__internal_114_$__cuda_sm70_shflsync_down_p)
$__internal_114_$__cuda_sm70_shflsync_down_p:
[----:B------:R-:W-:Y:S01]  /*3da0*/  HFMA2.MMA R165, -RZ, RZ, 0, 0 ;  /* 0x00000000ffa57435 */ /* 0x000fe200000001ff */
[----:B------:R-:W-:Y:S04]  /*3db0*/  WARPSYNC R212 ;  /* 0x000000d400007348 */ /* 0x000fe80003800000 */
[----:B------:R0:W1:Y:S01]  /*3dc0*/  SHFL.DOWN PT, R169, R169, R204, R211 ;  /* 0x080000cca9a97389 */ /* 0x00006200000e00d3 */
[----:B------:R-:W-:Y:S05]  /*3dd0*/  RET.REL.NODEC R164 `(_ZN10layer_norm13ln_bwd_kernelINS_13Kernel_traitsIf6__halfS2_S2_fjLj3072ELj1ELj1ELj4ELj16ENS_18Kernel_traits_baseILj3072EfS2_S2_S2_fjLj128EEEEELb1ELb1ELb0ELb0EEEvNS_9BwdParamsE) ;  /* 0xffffc220a4007950 */ /* 0x000fea0003c3ffff */
.L_x_5450:
        /* <DEDUP_REMOVED lines=10> */
.L_x_9368:


//--------------------- .text._ZN10layer_norm13ln_bwd_kernelINS_13Kernel_traitsIf6__halfS2_S2_fjLj3072ELj1ELj1ELj4ELj16ENS_18Kernel_traits_baseILj3072EfS2_S2_S2_fjLj128EEEEELb1ELb1ELb0ELb1EEEvNS_9BwdParamsE --------------------------
	.section	.text._ZN10layer_norm13ln_bwd_kernelINS_13Kernel_traitsIf6__halfS2_S2_fjLj3072ELj1ELj1ELj4ELj16ENS_18Kernel_traits_baseILj3072EfS2_S2_S2_fjLj128EEEEELb1ELb1ELb0ELb1EEEvNS_9BwdParamsE,"ax",@progbits
	.sectioninfo	@"SHI_REGISTERS=220"
	.align	128
        .global         _ZN10layer_norm13ln_bwd_kernelINS_13Kernel_traitsIf6__halfS2_S2_fjLj3072ELj1ELj1ELj4ELj16ENS_18Kernel_traits_baseILj3072EfS2_S2_S2_fjLj128EEEEELb1ELb1ELb0ELb1EEEvNS_9BwdParamsE
        .type           _ZN10layer_norm13ln_bwd_kernelINS_13Kernel_traitsIf6__halfS2_S2_fjLj3072ELj1ELj1ELj4ELj16ENS_18Kernel_traits_baseILj3072EfS2_S2_S2_fjLj128EEEEELb1ELb1ELb0ELb1EEEvNS_9BwdParamsE,@function
        .size           _ZN10layer_norm13ln_bwd_kernelINS_13Kernel_traitsIf6__halfS2_S2_fjLj3072ELj1ELj1ELj4ELj16ENS_18Kernel_traits_baseILj3072EfS2_S2_S2_fjLj128EEEEELb1ELb1ELb0ELb1EEEvNS_9BwdParamsE,(.L_x_9369 - _ZN10layer_norm13ln_bwd_kernelINS_13Kernel_traitsIf6__halfS2_S2_fjLj3072ELj1ELj1ELj4ELj16ENS_18Kernel_traits_baseILj3072EfS2_S2_S2_fjLj128EEEEELb1ELb1ELb0ELb1EEEvNS_9BwdParamsE)
        .other          _ZN10layer_norm13ln_bwd_kernelINS_13Kernel_traitsIf6__halfS2_S2_fjLj3072ELj1ELj1ELj4ELj16ENS_18Kernel_traits_baseILj3072EfS2_S2_S2_fjLj128EEEEELb1ELb1ELb0ELb1EEEvNS_9BwdParamsE,@"STO_CUDA_ENTRY STV_DEFAULT"
_ZN10layer_norm13ln_bwd_kernelINS_13Kernel_traitsIf6__halfS2_S2_fjLj3072ELj1ELj1ELj4ELj16ENS_18Kernel_traits_baseILj3072EfS2_S2_S2_fjLj128EEEEELb1ELb1ELb0ELb1EEEvNS_9BwdParamsE:
.text._ZN10layer_norm13ln_bwd_kernelINS_13Kernel_traitsIf6__halfS2_S2_fjLj3072ELj1ELj1ELj4ELj16ENS_18Kernel_traits_baseILj3072EfS2_S2_S2_fjLj128EEEEELb1ELb1ELb0ELb1EEEvNS_9BwdParamsE:
        /* <DEDUP_REMOVED lines=44> */
.L_x_5451:
        /* <DEDUP_REMOVED lines=56> */
.L_x_5456:
        /* <DEDUP_REMOVED lines=12> */
[C---:B------:R-:W-:Y:S01]  /*0700*/  IMAD.WIDE.U32 R68, R176.reuse, R99, c[0x0][0x188] ;  /* 0x00006200b0447625 */ /* 0x040fe200078e0063 */
[----:B------:R-:W-:-:S03]  /*0710*/  IADD3 R175, R176, 0x80, RZ ;  /* 0x00000080b0af7810 */ /* 0x000fc60007ffe0ff */
[----:B------:R0:W2:Y:S01]  /*0720*/  @P0 LDG.E.U16 R183, [R2.64] ;  /* 0x0000000402b70981 */ /* 0x0000a2000c1e1500 */
[CC--:B------:R-:W-:Y:S01]  /*0730*/  IMAD.WIDE.U32 R72, R176.reuse, R99.reuse, c[0x0][0x208] ;  /* 0x00008200b0487625 */ /* 0x0c0fe200078e0063 */
[----:B------:R-:W-:Y:S02]  /*0740*/  IADD3 R174, R176, 0x100, RZ ;  /* 0x00000100b0ae7810 */ /* 0x000fe40007ffe0ff */
[----:B------:R-:W3:Y:S01]  /*0750*/  LDG.E.128 R68, [R68.64] ;  /* 0x0000000444447981 */ /* 0x000ee2000c1e1d00 */
[----:B------:R-:W-:-:S03]  /*0760*/  IMAD.WIDE.U32 R76, R175, R99, c[0x0][0x188] ;  /* 0x00006200af4c7625 */ /* 0x000fc600078e0063 */
[----:B------:R-:W4:Y:S01]  /*0770*/  LDG.E.128 R72, [R72.64] ;  /* 0x0000000448487981 */ /* 0x000f22000c1e1d00 */
[----:B0-----:R-:W-:-:S03]  /*0780*/  IMAD.WIDE R2, R172, R181, c[0x0][0x1a0] ;  /* 0x00006800ac027625 */ /* 0x001fc600078e02b5 */
[----:B------:R-:W4:Y:S01]  /*0790*/  LDG.E.128 R76, [R76.64] ;  /* 0x000000044c4c7981 */ /* 0x000f22000c1e1d00 */
[----:B------:R-:W-:-:S03]  /*07a0*/  IMAD.WIDE.U32 R80, R175, R99, c[0x0][0x208] ;  /* 0x00008200af507625 */ /* 0x000fc600078e0063 */
[----:B------:R0:W4:Y:S01]  /*07b0*/  LDG.E R184, [R2.64] ;  /* 0x0000000402b87981 */ /* 0x000122000c1e1900 */
[----:B------:R-:W-:-:S03]  /*07c0*/  IMAD.WIDE.U32 R84, R174, R99, c[0x0][0x188] ;  /* 0x00006200ae547625 */ /* 0x000fc600078e0063 */
[----:B------:R-:W4:Y:S01]  /*07d0*/  LDG.E.128 R80, [R80.64] ;  /* 0x0000000450507981 */ /* 0x000f22000c1e1d00 */
[----:B------:R-:W-:-:S03]  /*07e0*/  IMAD.WIDE R180, R172, R181, c[0x0][0x1a8] ;  /* 0x00006a00acb47625 */ /* 0x000fc600078e02b5 */
[----:B------:R-:W4:Y:S01]  /*07f0*/  LDG.E.128 R84, [R84.64] ;  /* 0x0000000454547981 */ /* 0x000f22000c1e1d00 */
[----:B------:R-:W-:-:S03]  /*0800*/  IMAD.WIDE.U32 R88, R174, R99, c[0x0][0x208] ;  /* 0x00008200ae587625 */ /* 0x000fc600078e0063 */
[----:B------:R1:W4:Y:S04]  /*0810*/  LDG.E R173, [R180.64] ;  /* 0x00000004b4ad7981 */ /* 0x000328000c1e1900 */
        /* <DEDUP_REMOVED lines=11> */
[----:B------:R-:W-:-:S11]  /*08d0*/  MOV R177, 0x3f800000 ;  /* 0x3f80000000b17802 */ /* 0x000fd60000000f00 */
        /* <DEDUP_REMOVED lines=11> */
[----:B------:R-:W-:Y:S02]  /*0990*/  HADD2.F32 R68, -RZ, R68.H1_H1 ;  /* 0x30000044ff447230 */ /* 0x000fe40000004100 */
[--C-:B----4-:R-:W-:Y:S02]  /*09a0*/  HADD2.F32 R215, -RZ, R73.reuse.H0_H0 ;  /* 0x20000049ffd77230 */ /* 0x110fe40000004100 */
[----:B------:R-:W-:Y:S02]  /*09b0*/  HADD2.F32 R217, -RZ, R73.H1_H1 ;  /* 0x30000049ffd97230 */ /* 0x000fe40000004100 */
[----:B------:R-:W-:Y:S01]  /*09c0*/  HADD2.F32 R73, -RZ, R76.H0_H0 ;  /* 0x2000004cff497230 */ /* 0x000fe20000004100 */
[----:B------:R-:W-:Y:S01]  /*09d0*/  FSEL R208, R184, RZ, !P0 ;  /* 0x000000ffb8d07208 */ /* 0x000fe20004000000 */
[--C-:B------:R-:W-:Y:S02]  /*09e0*/  HADD2.F32 R203, -RZ, R74.reuse.H0_H0 ;  /* 0x2000004affcb7230 */ /* 0x100fe40000004100 */
[----:B------:R-:W-:-:S02]  /*09f0*/  HADD2.F32 R205, -RZ, R74.H1_H1 ;  /* 0x3000004affcd7230 */ /* 0x000fc40000004100 */
[----:B------:R-:W-:Y:S01]  /*0a00*/  HADD2.F32 R76, -RZ, R76.H1_H1 ;  /* 0x3000004cff4c7230 */ /* 0x000fe20000004100 */
[C---:B------:R-:W-:Y:S01]  /*0a10*/  FADD.FTZ R204, -R208.reuse, R179 ;  /* 0x000000b3d0cc7221 */ /* 0x040fe20000010100 */
[----:B------:R-:W-:Y:S02]  /*0a20*/  HADD2.F32 R74, -RZ, R77.H0_H0 ;  /* 0x2000004dff4a7230 */ /* 0x000fe40000004100 */
[----:B------:R-:W-:Y:S01]  /*0a30*/  HADD2.F32 R183, -RZ, R78.H0_H0 ;  /* 0x2000004effb77230 */ /* 0x000fe20000004100 */
[C---:B------:R-:W-:Y:S01]  /*0a40*/  FADD.FTZ R206, -R208.reuse, R68 ;  /* 0x00000044d0ce7221 */ /* 0x040fe20000010100 */
[----:B-1----:R-:W-:Y:S01]  /*0a50*/  HADD2.F32 R180, -RZ, R69.H0_H0 ;  /* 0x20000045ffb47230 */ /* 0x002fe20000004100 */
[----:B------:R-:W-:Y:S01]  /*0a60*/  FADD.FTZ R184, -R208, R76 ;  /* 0x0000004cd0b87221 */ /* 0x000fe20000010100 */
[----:B------:R-:W-:Y:S01]  /*0a70*/  HADD2.F32 R211, -RZ, R72.H0_H0 ;  /* 0x20000048ffd37230 */ /* 0x000fe20000004100 */
[----:B------:R-:W-:Y:S01]  /*0a80*/  FMUL.FTZ R204, R173, R204 ;  /* 0x000000ccadcc7220 */ /* 0x000fe20000410000 */
[----:B------:R-:W-:-:S02]  /*0a90*/  HADD2.F32 R181, -RZ, R77.H1_H1 ;  /* 0x3000004dffb57230 */ /* 0x000fc40000004100 */
[--C-:B------:R-:W-:Y:S02]  /*0aa0*/  HADD2.F32 R185, -RZ, R79.reuse.H0_H0 ;  /* 0x2000004fffb97230 */ /* 0x100fe40000004100 */
[----:B------:R-:W-:Y:S01]  /*0ab0*/  HADD2.F32 R187, -RZ, R79.H1_H1 ;  /* 0x3000004fffbb7230 */ /* 0x000fe20000004100 */
[----:B------:R-:W-:Y:S01]  /*0ac0*/  FADD.FTZ R186, -R208, R74 ;  /* 0x0000004ad0ba7221 */ /* 0x000fe20000010100 */
[----:B0-----:R-:W-:Y:S02]  /*0ad0*/  HADD2.F32 R96, -RZ, R70.H0_H0 ;  /* 0x20000046ff607230 */ /* 0x001fe40000004100 */
[----:B------:R-:W-:Y:S02]  /*0ae0*/  HADD2.F32 R213, -RZ, R72.H1_H1 ;  /* 0x30000048ffd57230 */ /* 0x000fe40000004100 */
[--C-:B------:R-:W-:Y:S02]  /*0af0*/  HADD2.F32 R207, -RZ, R75.reuse.H0_H0 ;  /* 0x2000004bffcf7230 */ /* 0x100fe40000004100 */
[----:B------:R-:W-:-:S02]  /*0b00*/  HADD2.F32 R209, -RZ, R75.H1_H1 ;  /* 0x3000004bffd17230 */ /* 0x000fc40000004100 */
[--C-:B------:R-:W-:Y:S02]  /*0b10*/  HADD2.F32 R79, -RZ, R80.reuse.H0_H0 ;  /* 0x20000050ff4f7230 */ /* 0x100fe40000004100 */
[----:B------:R-:W-:Y:S02]  /*0b20*/  HADD2.F32 R178, -RZ, R80.H1_H1 ;  /* 0x30000050ffb27230 */ /* 0x000fe40000004100 */
[----:B------:R-:W-:Y:S02]  /*0b30*/  HADD2.F32 R70, -RZ, R70.H1_H1 ;  /* 0x30000046ff467230 */ /* 0x000fe40000004100 */
[----:B------:R-:W-:Y:S02]  /*0b40*/  HADD2.F32 R99, -RZ, R71.H0_H0 ;  /* 0x20000047ff637230 */ /* 0x000fe40000004100 */
[----:B------:R-:W-:Y:S02]  /*0b50*/  HADD2.F32 R78, -RZ, R78.H1_H1 ;  /* 0x3000004eff4e7230 */ /* 0x000fe40000004100 */
[----:B------:R-:W-:-:S02]  /*0b60*/  HADD2.F32 R77, -RZ, R81.H0_H0 ;  /* 0x20000051ff4d7230 */ /* 0x000fc40000004100 */
[----:B------:R-:W-:Y:S02]  /*0b70*/  HADD2.F32 R98, -RZ, R81.H1_H1 ;  /* 0x30000051ff627230 */ /* 0x000fe40000004100 */
[--C-:B------:R-:W-:Y:S02]  /*0b80*/  HADD2.F32 R75, -RZ, R83.reuse.H0_H0 ;  /* 0x20000053ff4b7230 */ /* 0x100fe40000004100 */
[----:B------:R-:W-:Y:S02]  /*0b90*/  HADD2.F32 R72, -RZ, R83.H1_H1 ;  /* 0x30000053ff487230 */ /* 0x000fe40000004100 */
[----:B------:R-:W-:Y:S02]  /*0ba0*/  HADD2.F32 R188, -RZ, R84.H0_H0 ;  /* 0x20000054ffbc7230 */ /* 0x000fe40000004100 */
[----:B------:R-:W-:Y:S01]  /*0bb0*/  HADD2.F32 R80, -RZ, R85.H0_H0 ;  /* 0x20000055ff507230 */ /* 0x000fe20000004100 */
[----:B------:R-:W-:Y:S01]  /*0bc0*/  FADD.FTZ R194, -R208, R183 ;  /* 0x000000b7d0c27221 */ /* 0x000fe20000010100 */
[----:B------:R-:W-:-:S02]  /*0bd0*/  HADD2.F32 R69, -RZ, R69.H1_H1 ;  /* 0x30000045ff457230 */ /* 0x000fc40000004100 */
[----:B------:R-:W-:Y:S02]  /*0be0*/  HADD2.F32 R71, -RZ, R71.H1_H1 ;  /* 0x30000047ff477230 */ /* 0x000fe40000004100 */
[----:B------:R-:W-:Y:S02]  /*0bf0*/  HADD2.F32 R84, -RZ, R84.H1_H1 ;  /* 0x30000054ff547230 */ /* 0x000fe40000004100 */
[----:B------:R-:W-:Y:S02]  /*0c00*/  HADD2.F32 R85, -RZ, R85.H1_H1 ;  /* 0x30000055ff557230 */ /* 0x000fe40000004100 */
[--C-:B------:R-:W-:Y:S02]  /*0c10*/  HADD2.F32 R81, -RZ, R86.reuse.H0_H0 ;  /* 0x20000056ff517230 */ /* 0x100fe40000004100 */
[----:B------:R-:W-:Y:S02]  /*0c20*/  HADD2.F32 R83, -RZ, R86.H1_H1 ;  /* 0x30000056ff537230 */ /* 0x000fe40000004100 */
[----:B------:R-:W-:-:S02]  /*0c30*/  HADD2.F32 R189, -RZ, R87.H0_H0 ;  /* 0x20000057ffbd7230 */ /* 0x000fc40000004100 */
[----:B------:R-:W-:Y:S01]  /*0c40*/  HADD2.F32 R192, -RZ, R87.H1_H1 ;  /* 0x30000057ffc07230 */ /* 0x000fe20000004100 */
[C---:B------:R-:W-:Y:S02]  /*0c50*/  FADD.FTZ R180, -R208.reuse, R180 ;  /* 0x000000b4d0b47221 */ /* 0x040fe40000010100 */
[----:B------:R-:W-:Y:S02]  /*0c60*/  FADD.FTZ R190, -R208, R181 ;  /* 0x000000b5d0be7221 */ /* 0x000fe40000010100 */
[----:B------:R-:W-:Y:S02]  /*0c70*/  FADD.FTZ R170, R211, R170 ;  /* 0x000000aad3aa7221 */ /* 0x000fe40000010000 */
[C---:B------:R-:W-:Y:S02]  /*0c80*/  FMUL.FTZ R206, R173.reuse, R206 ;  /* 0x000000ceadce7220 */ /* 0x040fe40000410000 */
[----:B------:R-:W-:Y:S02]  /*0c90*/  FFMA.FTZ R171, R204, R211, R171 ;  /* 0x000000d3ccab7223 */ /* 0x000fe400000100ab */
[----:B------:R-:W-:-:S02]  /*0ca0*/  FMUL.FTZ R183, R173, R184 ;  /* 0x000000b8adb77220 */ /* 0x000fc40000410000 */
[----:B------:R-:W-:Y:S02]  /*0cb0*/  FMUL.FTZ R211, R48, R211 ;  /* 0x000000d330d37220 */ /* 0x000fe40000410000 */
[----:B------:R-:W-:Y:S02]  /*0cc0*/  FMUL.FTZ R181, R173, R186 ;  /* 0x000000baadb57220 */ /* 0x000fe40000410000 */
[C---:B------:R-:W-:Y:S02]  /*0cd0*/  FADD.FTZ R196, -R208.reuse, R96 ;  /* 0x00000060d0c47221 */ /* 0x040fe40000010100 */
[C---:B------:R-:W-:Y:S02]  /*0ce0*/  FADD.FTZ R198, -R208.reuse, R70 ;  /* 0x00000046d0c67221 */ /* 0x040fe40000010100 */
[C---:B------:R-:W-:Y:S01]  /*0cf0*/  FADD.FTZ R212, -R208.reuse, R78 ;  /* 0x0000004ed0d47221 */ /* 0x040fe20000010100 */
[----:B------:R-:W-:Y:S01]  /*0d00*/  HADD2.F32 R76, -RZ, R90.H1_H1 ;  /* 0x3000005aff4c7230 */ /* 0x000fe20000004100 */
[----:B------:R-:W-:-:S02]  /*0d10*/  FADD.FTZ R210, -R208, R69 ;  /* 0x00000045d0d27221 */ /* 0x000fc40000010100 */
[C---:B------:R-:W-:Y:S02]  /*0d20*/  FADD.FTZ R200, -R208.reuse, R99 ;  /* 0x00000063d0c87221 */ /* 0x040fe40000010100 */
[C---:B------:R-:W-:Y:S01]  /*0d30*/  FADD.FTZ R202, -R208.reuse, R71 ;  /* 0x00000047d0ca7221 */ /* 0x040fe20000010100 */
[----:B------:R-:W-:Y:S01]  /*0d40*/  HADD2.F32 R71, -RZ, R90.H0_H0 ;  /* 0x2000005aff477230 */ /* 0x000fe20000004100 */
        /* <DEDUP_REMOVED lines=19> */
[----:B------:R-:W-:Y:S02]  /*0e80*/  FADD.FTZ R118, R77, R118 ;  /* 0x000000764d767221 */ /* 0x000fe40000010000 */
[-C--:B------:R-:W-:Y:S02]  /*0e90*/  FFMA.FTZ R102, R181, R77.reuse, R102 ;  /* 0x0000004db5667223 */ /* 0x080fe40000010066 */
[----:B------:R-:W-:-:S02]  /*0ea0*/  FMUL.FTZ R178, R42, R77 ;  /* 0x0000004d2ab27220 */ /* 0x000fc40000410000 */
[----:B------:R-:W-:Y:S02]  /*0eb0*/  FFMA.FTZ R77, R204, R211, RZ ;  /* 0x000000d3cc4d7223 */ /* 0x000fe400000100ff */
        /* <DEDUP_REMOVED lines=31> */
[-C--:B------:R-:W-:Y:S02]  /*10b0*/  FFMA.FTZ R157, R202, R209.reuse, R157 ;  /* 0x000000d1ca9d7223 */ /* 0x080fe4000001009d */
[C---:B------:R-:W-:Y:S02]  /*10c0*/  FMUL.FTZ R180, R173.reuse, R190 ;  /* 0x000000beadb47220 */ /* 0x040fe40000410000 */
[----:B------:R-:W-:Y:S02]  /*10d0*/  FMUL.FTZ R187, R173, R214 ;  /* 0x000000d6adbb7220 */ /* 0x000fe40000410000 */
[----:B------:R-:W-:-:S02]  /*10e0*/  FMUL.FTZ R209, R47, R209 ;  /* 0x000000d12fd17220 */ /* 0x000fc40000410000 */
[----:B------:R-:W-:Y:S01]  /*10f0*/  FADD.FTZ R90, R90, R207 ;  /* 0x000000cf5a5a7221 */ /* 0x000fe20000010000 */
[--C-:B------:R-:W-:Y:S01]  /*1100*/  HADD2.F32 R97, -RZ, R82.reuse.H0_H0 ;  /* 0x20000052ff617230 */ /* 0x100fe20000004100 */
[----:B------:R-:W-:Y:S01]  /*1110*/  FFMA.FTZ R77, R200, R207, R77 ;  /* 0x000000cfc84d7223 */ /* 0x000fe2000001004d */
[----:B------:R-:W-:Y:S01]  /*1120*/  HADD2.F32 R82, -RZ, R82.H1_H1 ;  /* 0x30000052ff527230 */ /* 0x000fe20000004100 */
[----:B------:R-:W-:Y:S02]  /*1130*/  FMUL.FTZ R185, R173, R182 ;  /* 0x000000b6adb97220 */ /* 0x000fe40000410000 */
[----:B------:R-:W-:Y:S02]  /*1140*/  FADD.FTZ R117, R98, R117 ;  /* 0x0000007562757221 */ /* 0x000fe40000010000 */
[-C--:B------:R-:W-:Y:S02]  /*1150*/  FFMA.FTZ R101, R180, R98.reuse, R101 ;  /* 0x00000062b4657223 */ /* 0x080fe40000010065 */
[----:B------:R-:W-:-:S02]  /*1160*/  FMUL.FTZ R191, R43, R98 ;  /* 0x000000622bbf7220 */ /* 0x000fc40000410000 */
[----:B------:R-:W-:Y:S02]  /*1170*/  FADD.FTZ R122, R75, R122 ;  /* 0x0000007a4b7a7221 */ /* 0x000fe40000010000 */
[-C--:B------:R-:W-:Y:S02]  /*1180*/  FFMA.FTZ R106, R187, R75.reuse, R106 ;  /* 0x0000004bbb6a7223 */ /* 0x080fe4000001006a */
[----:B------:R-:W-:Y:S02]  /*1190*/  FMUL.FTZ R186, R38, R75 ;  /* 0x0000004b26ba7220 */ /* 0x000fe40000410000 */
        /* <DEDUP_REMOVED lines=21> */
[----:B------:R-:W-:Y:S01]  /*12f0*/  FADD.FTZ R72, R72, R191 ;  /* 0x000000bf48487221 */ /* 0x000fe20000010000 */
[--C-:B------:R-:W-:Y:S01]  /*1300*/  HADD2.F32 R73, -RZ, R89.reuse.H0_H0 ;  /* 0x20000059ff497230 */ /* 0x100fe20000004100 */
[----:B------:R-:W-:Y:S02]  /*1310*/  FFMA.FTZ R82, R180, R191, R82 ;  /* 0x000000bfb4527223 */ /* 0x000fe40000010052 */
[----:B------:R-:W-:Y:S01]  /*1320*/  FMUL.FTZ R87, R173, R80 ;  /* 0x00000050ad577220 */ /* 0x000fe20000410000 */
[----:B------:R-:W-:Y:S01]  /*1330*/  HADD2.F32 R84, -RZ, R89.H1_H1 ;  /* 0x30000059ff547230 */ /* 0x000fe20000004100 */
[----:B------:R-:W-:Y:S02]  /*1340*/  FADD.FTZ R72, R72, R97 ;  /* 0x0000006148487221 */ /* 0x000fe40000010000 */
[----:B------:R-:W-:Y:S02]  /*1350*/  FFMA.FTZ R82, R99, R97, R82 ;  /* 0x0000006163527223 */ /* 0x000fe40000010052 */
[----:B------:R-:W-:-:S02]  /*1360*/  FMUL.FTZ R89, R173, R86 ;  /* 0x00000056ad597220 */ /* 0x000fc40000410000 */
[----:B------:R-:W-:Y:S02]  /*1370*/  FADD.FTZ R126, R73, R126 ;  /* 0x0000007e497e7221 */ /* 0x000fe40000010000 */
[-C--:B------:R-:W-:Y:S02]  /*1380*/  FFMA.FTZ R110, R87, R73.reuse, R110 ;  /* 0x00000049576e7223 */ /* 0x080fe4000001006e */
[----:B------:R-:W-:Y:S02]  /*1390*/  FMUL.FTZ R86, R34, R73 ;  /* 0x0000004922567220 */ /* 0x000fe40000410000 */
[----:B------:R-:W-:Y:S02]  /*13a0*/  FADD.FTZ R73, R72, R189 ;  /* 0x000000bd48497221 */ /* 0x000fe40000010000 */
[----:B------:R-:W-:Y:S01]  /*13b0*/  FFMA.FTZ R82, R98, R189, R82 ;  /* 0x000000bd62527223 */ /* 0x000fe20000010052 */
[----:B------:R-:W-:Y:S01]  /*13c0*/  HADD2.F32 R81, -RZ, R88.H0_H0 ;  /* 0x20000058ff517230 */ /* 0x000fe20000004100 */
[----:B------:R-:W-:-:S02]  /*13d0*/  FADD.FTZ R72, R73, R186 ;  /* 0x000000ba49487221 */ /* 0x000fc40000010000 */
[----:B------:R-:W-:Y:S01]  /*13e0*/  FFMA.FTZ R82, R187, R186, R82 ;  /* 0x000000babb527223 */ /* 0x000fe20000010052 */
[----:B------:R-:W-:Y:S01]  /*13f0*/  HADD2.F32 R88, -RZ, R88.H1_H1 ;  /* 0x30000058ff587230 */ /* 0x000fe20000004100 */
[----:B------:R-:W-:Y:S01]  /*1400*/  FADD.FTZ R73, R72, R197 ;  /* 0x000000c548497221 */ /* 0x000fe20000010000 */
[--C-:B------:R-:W-:Y:S01]  /*1410*/  HADD2.F32 R69, -RZ, R91.reuse.H0_H0 ;  /* 0x2000005bff457230 */ /* 0x100fe20000004100 */
[----:B------:R-:W-:Y:S01]  /*1420*/  FMUL.FTZ R90, R32, R81 ;  /* 0x00000051205a7220 */ /* 0x000fe20000410000 */
[----:B------:R-:W-:Y:S01]  /*1430*/  HADD2.F32 R68, -RZ, R91.H1_H1 ;  /* 0x3000005bff447230 */ /* 0x000fe20000004100 */
[----:B------:R-:W-:Y:S02]  /*1440*/  FMUL.FTZ R91, R173, R188 ;  /* 0x000000bcad5b7220 */ /* 0x000fe40000410000 */
[----:B------:R-:W-:Y:S02]  /*1450*/  FFMA.FTZ R72, R184, R197, R82 ;  /* 0x000000c5b8487223 */ /* 0x000fe40000010052 */
[----:B------:R-:W-:-:S02]  /*1460*/  FADD.FTZ R123, R88, R123 ;  /* 0x0000007b587b7221 */ /* 0x000fc40000010000 */
[-C--:B------:R-:W-:Y:S02]  /*1470*/  FFMA.FTZ R107, R89, R88.reuse, R107 ;  /* 0x00000058596b7223 */ /* 0x080fe4000001006b */
        /* <DEDUP_REMOVED lines=40> */
[----:B------:R-:W-:Y:S01]  /*1700*/  FFMA.FTZ R75, R192, R188, R71 ;  /* 0x000000bcc04b7223 */ /* 0x000fe20000010047 */
[----:B------:R-:W-:Y:S05]  /*1710*/  BRA.DIV ~URZ, `(.L_x_5453) ;  /* 0x000023d27f007947 */ /* 0x000fea000b800000 */
[----:B------:R0:W1:Y:S02]  /*1720*/  SHFL.DOWN PT, R70, R73, 0x10, 0x1f ;  /* 0x0a001f0049467f89 */ /* 0x00006400000e0000 */
.L_x_5457:
        /* <DEDUP_REMOVED lines=18> */
.L_x_5458:
        /* <DEDUP_REMOVED lines=22> */
[----:B0-----:R-:W0:Y:S04]  /*19b0*/  LDS.128 R72, [R212+0x3000] ;  /* 0x00300000d4487984 */ /* 0x001e280000000c00 */
[----:B------:R-:W1:Y:S01]  /*19c0*/  LDS.128 R76, [R212+0x3010] ;  /* 0x00301000d44c7984 */ /* 0x000e620000000c00 */
[----:B0-----:R-:W-:Y:S02]  /*19d0*/  FADD.FTZ R201, RZ, R72 ;  /* 0x00000048ffc97221 */ /* 0x001fe40000010000 */
[----:B------:R-:W-:Y:S01]  /*19e0*/  FADD.FTZ R72, RZ, R73 ;  /* 0x00000049ff487221 */ /* 0x000fe20000010000 */
[--C-:B------:R-:W-:Y:S01]  /*19f0*/  @P1 HADD2.F32 R73, -RZ, R52.reuse.H0_H0 ;  /* 0x20000034ff491230 */ /* 0x100fe20000004100 */
[----:B------:R-:W-:Y:S02]  /*1a00*/  FADD.FTZ R201, R74, R201 ;  /* 0x000000c94ac97221 */ /* 0x000fe40000010000 */
[----:B------:R-:W-:Y:S01]  /*1a10*/  FADD.FTZ R72, R75, R72 ;  /* 0x000000484b487221 */ /* 0x000fe20000010000 */
[----:B------:R-:W-:Y:S01]  /*1a20*/  @P1 HADD2.F32 R75, -RZ, R52.H1_H1 ;  /* 0x30000034ff4b1230 */ /* 0x000fe20000004100 */
[----:B-1----:R-:W-:-:S02]  /*1a30*/  FADD.FTZ R201, R201, R76 ;  /* 0x0000004cc9c97221 */ /* 0x002fc40000010000 */
[----:B------:R-:W-:Y:S01]  /*1a40*/  FADD.FTZ R72, R72, R77 ;  /* 0x0000004d48487221 */ /* 0x000fe20000010000 */
[--C-:B------:R-:W-:Y:S01]  /*1a50*/  @P1 HADD2.F32 R77, -RZ, R53.reuse.H0_H0 ;  /* 0x20000035ff4d1230 */ /* 0x100fe20000004100 */
[----:B------:R-:W-:Y:S02]  /*1a60*/  FADD.FTZ R78, R78, R201 ;  /* 0x000000c94e4e7221 */ /* 0x000fe40000010000 */
[----:B------:R-:W-:Y:S01]  /*1a70*/  FADD.FTZ R72, R79, R72 ;  /* 0x000000484f487221 */ /* 0x000fe20000010000 */
[----:B------:R-:W-:Y:S01]  /*1a80*/  @P1 HADD2.F32 R79, -RZ, R53.H1_H1 ;  /* 0x30000035ff4f1230 */ /* 0x000fe20000004100 */
[----:B------:R-:W-:Y:S02]  /*1a90*/  FMUL.FTZ R78, R78, c[0x0][0x1e0] ;  /* 0x000078004e4e7a20 */ /* 0x000fe40000410000 */
[----:B------:R-:W-:Y:S01]  /*1aa0*/  FMUL.FTZ R194, R72, c[0x0][0x1e0] ;  /* 0x0000780048c27a20 */ /* 0x000fe20000410000 */
[----:B------:R-:W-:Y:S02]  /*1ab0*/  MOV R72, R94 ;  /* 0x0000005e00487202 */ /* 0x000fe40000000f00 */
[----:B------:R-:W-:-:S02]  /*1ac0*/  FSEL R201, R78, RZ, !P0 ;  /* 0x000000ff4ec97208 */ /* 0x000fc40004000000 */
[----:B------:R-:W-:Y:S02]  /*1ad0*/  LOP3.LUT P4, RZ, R72, 0xff, RZ, 0xc0, !PT ;  /* 0x000000ff48ff7812 */ /* 0x000fe4000788c0ff */
[----:B------:R-:W-:Y:S01]  /*1ae0*/  LOP3.LUT P0, RZ, R94, 0xff000000, RZ, 0xc0, !PT ;  /* 0xff0000005eff7812 */ /* 0x000fe2000780c0ff */
[-CC-:B------:R-:W-:Y:S01]  /*1af0*/  FFMA.FTZ R204, R204, R194.reuse, R201.reuse ;  /* 0x000000c2cccc7223 */ /* 0x180fe200000100c9 */
[----:B------:R-:W-:Y:S01]  /*1b00*/  MOV R94, RZ ;  /* 0x000000ff005e7202 */ /* 0x000fe20000000f00 */
[-CC-:B------:R-:W-:Y:S02]  /*1b10*/  FFMA.FTZ R206, R206, R194.reuse, R201.reuse ;  /* 0x000000c2cece7223 */ /* 0x180fe400000100c9 */
[----:B------:R-:W-:Y:S01]  /*1b20*/  FADD.FTZ R204, R211, -R204 ;  /* 0x800000ccd3cc7221 */ /* 0x000fe20000010000 */
[----:B------:R-:W-:Y:S01]  /*1b30*/  HFMA2.MMA R211, -RZ, RZ, 0, 0 ;  /* 0x00000000ffd37435 */ /* 0x000fe200000001ff */
[----:B------:R-:W-:Y:S02]  /*1b40*/  FFMA.FTZ R208, R208, R194, R201 ;  /* 0x000000c2d0d07223 */ /* 0x000fe400000100c9 */
[----:B------:R-:W-:Y:S01]  /*1b50*/  FMUL.FTZ R72, R173, R204 ;  /* 0x000000ccad487220 */ /* 0x000fe20000410000 */
[----:B------:R-:W-:Y:S01]  /*1b60*/  MOV R204, RZ ;  /* 0x000000ff00cc7202 */ /* 0x000fe20000000f00 */
[----:B------:R-:W-:Y:S01]  /*1b70*/  FADD.FTZ R206, R213, -R206 ;  /* 0x800000ced5ce7221 */ /* 0x000fe20000010000 */
[----:B------:R-:W-:Y:S01]  /*1b80*/  HFMA2.MMA R213, -RZ, RZ, 0, 0 ;  /* 0x00000000ffd57435 */ /* 0x000fe200000001ff */
[----:B------:R-:W-:-:S02]  /*1b90*/  @P1 FADD.FTZ R72, R72, R73 ;  /* 0x0000004948481221 */ /* 0x000fc40000010000 */
[----:B------:R-:W-:Y:S02]  /*1ba0*/  FADD.FTZ R208, R215, -R208 ;  /* 0x800000d0d7d07221 */ /* 0x000fe40000010000 */
[----:B------:R-:W-:Y:S02]  /*1bb0*/  FFMA.FTZ R210, R210, R194, R201 ;  /* 0x000000c2d2d27223 */ /* 0x000fe400000100c9 */
[----:B------:R-:W-:Y:S02]  /*1bc0*/  FMUL.FTZ R73, R72, R177 ;  /* 0x000000b148497220 */ /* 0x000fe40000410000 */
[C---:B------:R-:W-:Y:S02]  /*1bd0*/  FMUL.FTZ R206, R173.reuse, R206 ;  /* 0x000000ceadce7220 */ /* 0x040fe40000410000 */
[----:B------:R-:W-:Y:S02]  /*1be0*/  FMUL.FTZ R208, R173, R208 ;  /* 0x000000d0add07220 */ /* 0x000fe40000410000 */
[----:B------:R-:W-:-:S02]  /*1bf0*/  FADD.FTZ R210, R217, -R210 ;  /* 0x800000d2d9d27221 */ /* 0x000fc40000010000 */
[----:B------:R-:W-:Y:S02]  /*1c00*/  FMUL.FTZ R81, R73, c[0x0][0x1e8] ;  /* 0x00007a0049517a20 */ /* 0x000fe40000410000 */
[----:B------:R-:W-:Y:S02]  /*1c10*/  @P1 FADD.FTZ R206, R206, R75 ;  /* 0x0000004bcece1221 */ /* 0x000fe40000010000 */
[----:B------:R-:W-:Y:S02]  /*1c20*/  @P1 FADD.FTZ R208, R208, R77 ;  /* 0x0000004dd0d01221 */ /* 0x000fe40000010000 */
[----:B------:R-:W-:Y:S02]  /*1c30*/  FMUL.FTZ R210, R173, R210 ;  /* 0x000000d2add27220 */ /* 0x000fe40000410000 */
[----:B------:R-:W-:Y:S02]  /*1c40*/  FMUL.FTZ R73, R206, R177 ;  /* 0x000000b1ce497220 */ /* 0x000fe40000410000 */
[----:B------:R-:W-:Y:S01]  /*1c50*/  @P1 FADD.FTZ R210, R210, R79 ;  /* 0x0000004fd2d21221 */ /* 0x000fe20000010000 */
[----:B------:R-:W-:Y:S01]  /*1c60*/  @P1 HADD2.F32 R79, -RZ, R55.H1_H1 ;  /* 0x30000037ff4f1230 */ /* 0x000fe20000004100 */
[----:B------:R-:W-:-:S02]  /*1c70*/  FMUL.FTZ R73, R73, c[0x0][0x1e8] ;  /* 0x00007a0049497a20 */ /* 0x000fc40000410000 */
[----:B------:R-:W-:Y:S02]  /*1c80*/  FMUL.FTZ R76, R24, R81 ;  /* 0x00000051184c7220 */ /* 0x000fe40000410000 */
[-CC-:B------:R-:W-:Y:S02]  /*1c90*/  FFMA.FTZ R196, R196, R194.reuse, R201.reuse ;  /* 0x000000c2c4c47223 */ /* 0x180fe400000100c9 */
[-CC-:B------:R-:W-:Y:S01]  /*1ca0*/  FFMA.FTZ R202, R202, R194.reuse, R201.reuse ;  /* 0x000000c2caca7223 */ /* 0x180fe200000100c9 */
[----:B------:R-:W-:Y:S01]  /*1cb0*/  FSEL R76, R76, RZ, P4 ;  /* 0x000000ff4c4c7208 */ /* 0x000fe20002000000 */
[-CC-:B------:R-:W-:Y:S02]  /*1cc0*/  FFMA.FTZ R198, R198, R194.reuse, R201.reuse ;  /* 0x000000c2c6c67223 */ /* 0x180fe400000100c9 */
[----:B------:R-:W-:Y:S02]  /*1cd0*/  FFMA.FTZ R200, R200, R194, R201 ;  /* 0x000000c2c8c87223 */ /* 0x000fe400000100c9 */
[----:B------:R-:W-:-:S02]  /*1ce0*/  FADD.FTZ R196, R203, -R196 ;  /* 0x800000c4cbc47221 */ /* 0x000fc40000010000 */
[----:B------:R-:W-:Y:S02]  /*1cf0*/  FADD.FTZ R202, R209, -R202 ;  /* 0x800000cad1ca7221 */ /* 0x000fe40000010000 */
[----:B------:R-:W-:Y:S02]  /*1d00*/  FADD.FTZ R198, R205, -R198 ;  /* 0x800000c6cdc67221 */ /* 0x000fe40000010000 */
[----:B------:R-:W-:Y:S02]  /*1d10*/  FADD.FTZ R200, R207, -R200 ;  /* 0x800000c8cfc87221 */ /* 0x000fe40000010000 */
[C---:B------:R-:W-:Y:S02]  /*1d20*/  FMUL.FTZ R196, R173.reuse, R196 ;  /* 0x000000c4adc47220 */ /* 0x040fe40000410000 */
[C---:B------:R-:W-:Y:S02]  /*1d30*/  FMUL.FTZ R202, R173.reuse, R202 ;  /* 0x000000caadca7220 */ /* 0x040fe40000410000 */
[----:B------:R-:W-:-:S02]  /*1d40*/  FMUL.FTZ R198, R173, R198 ;  /* 0x000000c6adc67220 */ /* 0x000fc40000410000 */
[----:B------:R-:W-:Y:S02]  /*1d50*/  FMUL.FTZ R200, R173, R200 ;  /* 0x000000c8adc87220 */ /* 0x000fe40000410000 */
[----:B------:R-:W-:Y:S01]  /*1d60*/  @P1 FADD.FTZ R202, R202, R79 ;  /* 0x0000004fcaca1221 */ /* 0x000fe20000010000 */
[--C-:B--2---:R-:W-:Y:S02]  /*1d70*/  @P4 HADD2.F32 R74, -RZ, R68.reuse.H0_H0 ;  /* 0x20000044ff4a4230 */ /* 0x104fe40000004100 */
[----:B------:R-:W-:Y:S02]  /*1d80*/  @P6 HADD2.F32 R68, -RZ, R68.H1_H1 ;  /* 0x30000044ff446230 */ /* 0x000fe40000004100 */
[--C-:B------:R-:W-:Y:S01]  /*1d90*/  @P5 HADD2.F32 R75, -RZ, R69.reuse.H0_H0 ;  /* 0x20000045ff4b5230 */ /* 0x100fe20000004100 */
[----:B------:R-:W-:Y:S01]  /*1da0*/  @P4 FMUL.FTZ R211, R81, R74 ;  /* 0x0000004a51d34220 */ /* 0x000fe20000410000 */
[----:B------:R-:W-:Y:S01]  /*1db0*/  @P0 HADD2.F32 R69, -RZ, R69.H1_H1 ;  /* 0x30000045ff450230 */ /* 0x000fe20000004100 */
[----:B------:R-:W-:Y:S01]  /*1dc0*/  FMUL.FTZ R74, R208, R177 ;  /* 0x000000b1d04a7220 */ /* 0x000fe20000410000 */
[----:B------:R-:W-:Y:S01]  /*1dd0*/  LOP3.LUT P4, RZ, R95, 0xff00, RZ, 0xc0, !PT ;  /* 0x0000ff005fff7812 */ /* 0x000fe2000788c0ff */
[----:B------:R-:W-:-:S02]  /*1de0*/  @P6 FMUL.FTZ R94, R73, R68 ;  /* 0x00000044495e6220 */ /* 0x000fc40000410000 */
[----:B------:R-:W-:Y:S02]  /*1df0*/  FMUL.FTZ R77, R74, c[0x0][0x1e8] ;  /* 0x00007a004a4d7a20 */ /* 0x000fe40000410000 */
[----:B------:R-:W-:Y:S02]  /*1e00*/  FMUL.FTZ R74, R210, R177 ;  /* 0x000000b1d24a7220 */ /* 0x000fe40000410000 */
[----:B------:R-:W-:Y:S02]  /*1e10*/  FMUL.FTZ R68, R26, R77 ;  /* 0x0000004d1a447220 */ /* 0x000fe40000410000 */
[----:B------:R-:W-:Y:S02]  /*1e20*/  FMUL.FTZ R74, R74, c[0x0][0x1e8] ;  /* 0x00007a004a4a7a20 */ /* 0x000fe40000410000 */
[----:B------:R-:W-:Y:S01]  /*1e30*/  @P5 FMUL.FTZ R213, R77, R75 ;  /* 0x0000004b4dd55220 */ /* 0x000fe20000410000 */
[----:B------:R-:W-:Y:S01]  /*1e40*/  FSEL R80, R68, RZ, P5 ;  /* 0x000000ff44507208 */ /* 0x000fe20002800000 */
[----:B------:R-:W-:Y:S01]  /*1e50*/  FMUL.FTZ R68, R27, R74 ;  /* 0x0000004a1b447220 */ /* 0x000fe20000410000 */
[--C-:B------:R-:W-:Y:S01]  /*1e60*/  @P1 HADD2.F32 R75, -RZ, R54.reuse.H1_H1 ;  /* 0x30000036ff4b1230 */ /* 0x100fe20000004100 */
[----:B------:R-:W-:Y:S01]  /*1e70*/  @P0 FMUL.FTZ R204, R74, R69 ;  /* 0x000000454acc0220 */ /* 0x000fe20000410000 */
[----:B------:R-:W-:Y:S01]  /*1e80*/  @P1 HADD2.F32 R69, -RZ, R54.H0_H0 ;  /* 0x20000036ff451230 */ /* 0x000fe20000004100 */
[----:B------:R-:W-:Y:S01]  /*1e90*/  FMUL.FTZ R73, R25, R73 ;  /* 0x0000004919497220 */ /* 0x000fe20000410000 */
[----:B------:R-:W-:Y:S01]  /*1ea0*/  FSEL R81, R68, RZ, P0 ;  /* 0x000000ff44517208 */ /* 0x000fe20000000000 */
[----:B------:R-:W-:Y:S01]  /*1eb0*/  @P1 HADD2.F32 R77, -RZ, R55.H0_H0 ;  /* 0x20000037ff4d1230 */ /* 0x000fe20000004100 */
[----:B------:R-:W-:Y:S01]  /*1ec0*/  ISETP.NE.U32.AND P0, PT, RZ, c[0x0][0x258], PT ;  /* 0x00009600ff007a0c */ /* 0x000fe20003f05070 */
[----:B------:R-:W-:Y:S01]  /*1ed0*/  @P1 FADD.FTZ R196, R196, R69 ;  /* 0x00000045c4c41221 */ /* 0x000fe20000010000 */
[----:B------:R-:W-:Y:S01]  /*1ee0*/  FSEL R73, R73, RZ, P6 ;  /* 0x000000ff49497208 */ /* 0x000fe20003000000 */
[----:B------:R-:W-:Y:S01]  /*1ef0*/  @P1 FADD.FTZ R198, R198, R75 ;  /* 0x0000004bc6c61221 */ /* 0x000fe20000010000 */
[----:B------:R-:W-:Y:S01]  /*1f00*/  ISETP.NE.AND.EX P0, PT, RZ, c[0x0][0x25c], PT, P0 ;  /* 0x00009700ff007a0c */ /* 0x000fe20003f05300 */
[----:B------:R-:W-:Y:S01]  /*1f10*/  @P1 FADD.FTZ R200, R200, R77 ;  /* 0x0000004dc8c81221 */ /* 0x000fe20000010000 */
[----:B------:R-:W-:-:S02]  /*1f20*/  LOP3.LUT P6, RZ, R95, 0xff0000, RZ, 0xc0, !PT ;  /* 0x00ff00005fff7812 */ /* 0x000fc400078cc0ff */
[----:B------:R-:W-:Y:S02]  /*1f30*/  LOP3.LUT P5, RZ, R95, 0xff000000, RZ, 0xc0, !PT ;  /* 0xff0000005fff7812 */ /* 0x000fe400078ac0ff */
[----:B------:R-:W-:-:S07]  /*1f40*/  F2FP.PACK_AB R76, R73, R76 ;  /* 0x0000004c494c723e */ /* 0x000fce00000000ff */
[----:B------:R-:W-:Y:S01]  /*1f50*/  @P0 F2FP.PACK_AB R68, RZ, R196 ;  /* 0x000000c4ff44023e */ /* 0x000fe200000000ff */
[-C--:B------:R-:W-:Y:S01]  /*1f60*/  FMUL.FTZ R196, R196, R177.reuse ;  /* 0x000000b1c4c47220 */ /* 0x080fe20000410000 */
[----:B------:R-:W-:Y:S01]  /*1f70*/  @P0 F2FP.PACK_AB R95, RZ, R202 ;  /* 0x000000caff5f023e */ /* 0x000fe200000000ff */
[-C--:B------:R-:W-:Y:S01]  /*1f80*/  FMUL.FTZ R202, R202, R177.reuse ;  /* 0x000000b1caca7220 */ /* 0x080fe20000410000 */
[----:B------:R-:W-:Y:S01]  /*1f90*/  @P0 F2FP.PACK_AB R74, RZ, R198 ;  /* 0x000000c6ff4a023e */ /* 0x000fe200000000ff */
[-C--:B------:R-:W-:Y:S01]  /*1fa0*/  FMUL.FTZ R198, R198, R177.reuse ;  /* 0x000000b1c6c67220 */ /* 0x080fe20000410000 */
[----:B------:R-:W-:Y:S01]  /*1fb0*/  @P0 F2FP.PACK_AB R75, RZ, R200 ;  /* 0x000000c8ff4b023e */ /* 0x000fe200000000ff */
[----:B------:R-:W-:Y:S01]  /*1fc0*/  FMUL.FTZ R200, R200, R177 ;  /* 0x000000b1c8c87220 */ /* 0x000fe20000410000 */
[----:B------:R-:W-:Y:S01]  /*1fd0*/  @P0 F2FP.PACK_AB R72, RZ, R72 ;  /* 0x00000048ff48023e */ /* 0x000fe200000000ff */
[----:B------:R-:W-:Y:S01]  /*1fe0*/  FMUL.FTZ R203, R196, c[0x0][0x1e8] ;  /* 0x00007a00c4cb7a20 */ /* 0x000fe20000410000 */
[----:B------:R-:W-:Y:S01]  /*1ff0*/  @P0 PRMT R66, R68, 0x7610, R66 ;  /* 0x0000761044420816 */ /* 0x000fe20000000042 */
[----:B------:R-:W-:Y:S01]  /*2000*/  FMUL.FTZ R196, R202, c[0x0][0x1e8] ;  /* 0x00007a00cac47a20 */ /* 0x000fe20000410000 */
[----:B------:R-:W-:Y:S01]  /*2010*/  @P0 PRMT R64, R72, 0x7610, R64 ;  /* 0x0000761048400816 */ /* 0x000fe20000000040 */
[----:B------:R-:W-:Y:S01]  /*2020*/  FMUL.FTZ R205, R200, c[0x0][0x1e8] ;  /* 0x00007a00c8cd7a20 */ /* 0x000fe20000410000 */
[----:B------:R-:W-:Y:S01]  /*2030*/  @P0 F2FP.PACK_AB R208, RZ, R208 ;  /* 0x000000d0ffd0023e */ /* 0x000fe200000000ff */
[----:B------:R-:W-:Y:S01]  /*2040*/  FMUL.FTZ R202, R198, c[0x0][0x1e8] ;  /* 0x00007a00c6ca7a20 */ /* 0x000fe20000410000 */
[----:B------:R-:W-:Y:S01]  /*2050*/  @P0 F2FP.PACK_AB R206, RZ, R206 ;  /* 0x000000ceffce023e */ /* 0x000fe200000000ff */
[----:B------:R-:W-:Y:S01]  /*2060*/  FMUL.FTZ R68, R20, R203 ;  /* 0x000000cb14447220 */ /* 0x000fe20000410000 */
[----:B------:R-:W-:Y:S01]  /*2070*/  @P0 F2FP.PACK_AB R210, RZ, R210 ;  /* 0x000000d2ffd2023e */ /* 0x000fe200000000ff */
[----:B------:R-:W-:Y:S01]  /*2080*/  FMUL.FTZ R72, R22, R205 ;  /* 0x000000cd16487220 */ /* 0x000fe20000410000 */
[----:B------:R-:W-:Y:S01]  /*2090*/  @P0 PRMT R65, R208, 0x7610, R65 ;  /* 0x00007610d0410816 */ /* 0x000fe20000000041 */
[----:B------:R-:W-:Y:S01]  /*20a0*/  FMUL.FTZ R77, R23, R196 ;  /* 0x000000c4174d7220 */ /* 0x000fe20000410000 */
[----:B------:R-:W-:Y:S01]  /*20b0*/  FSEL R68, R68, RZ, P3 ;  /* 0x000000ff44447208 */ /* 0x000fe20001800000 */
[----:B------:R-:W-:Y:S01]  /*20c0*/  FMUL.FTZ R69, R21, R202 ;  /* 0x000000ca15457220 */ /* 0x000fe20000410000 */
[----:B------:R-:W-:-:S02]  /*20d0*/  FSEL R72, R72, RZ, P6 ;  /* 0x000000ff48487208 */ /* 0x000fc40003000000 */
[----:B------:R-:W-:Y:S02]  /*20e0*/  FSEL R77, R77, RZ, P5 ;  /* 0x000000ff4d4d7208 */ /* 0x000fe40002800000 */
[----:B------:R-:W-:Y:S02]  /*20f0*/  FSEL R69, R69, RZ, P4 ;  /* 0x000000ff45457208 */ /* 0x000fe40002000000 */
[----:B------:R-:W-:Y:S02]  /*2100*/  @P0 PRMT R67, R75, 0x7610, R67 ;  /* 0x000076104b430816 */ /* 0x000fe40000000043 */
[----:B------:R-:W-:Y:S01]  /*2110*/  F2FP.PACK_AB R79, R77, R72 ;  /* 0x000000484d4f723e */ /* 0x000fe200000000ff */
[-C--:B------:R-:W-:Y:S01]  /*2120*/  IMAD.WIDE.U32 R72, R175, R199.reuse, c[0x0][0x170] ;  /* 0x00005c00af487625 */ /* 0x080fe200078e00c7 */
[----:B------:R-:W-:Y:S02]  /*2130*/  F2FP.PACK_AB R78, R69, R68 ;  /* 0x00000044454e723e */ /* 0x000fe400000000ff */
[----:B------:R-:W-:Y:S01]  /*2140*/  @P0 PRMT R64, R64, 0x5410, R206 ;  /* 0x0000541040400816 */ /* 0x000fe200000000ce */
[----:B------:R-:W-:Y:S01]  /*2150*/  @P0 IMAD.WIDE.U32 R68, R176, R199, c[0x0][0x258] ;  /* 0x00009600b0440625 */ /* 0x000fe200078e00c7 */
[----:B------:R-:W-:-:S02]  /*2160*/  @P0 PRMT R65, R65, 0x5410, R210 ;  /* 0x0000541041410816 */ /* 0x000fc400000000d2 */
[----:B------:R-:W-:Y:S01]  /*2170*/  F2FP.PACK_AB R77, R81, R80 ;  /* 0x00000050514d723e */ /* 0x000fe200000000ff */
[----:B------:R-:W-:Y:S01]  /*2180*/  IMAD.WIDE.U32 R80, R176, R199, c[0x0][0x248] ;  /* 0x00009200b0507625 */ /* 0x000fe200078e00c7 */
[----:B------:R-:W-:Y:S02]  /*2190*/  @P0 PRMT R66, R66, 0x5410, R74 ;  /* 0x0000541042420816 */ /* 0x000fe4000000004a */
[----:B------:R-:W-:-:S05]  /*21a0*/  @P0 PRMT R67, R67, 0x5410, R95 ;  /* 0x0000541043430816 */ /* 0x000fca000000005f */
[----:B------:R0:W-:Y:S04]  /*21b0*/  @P0 STG.E.128 [R68.64], R64 ;  /* 0x0000004044000986 */ /* 0x0001e8000c101d04 */
[----:B------:R1:W-:Y:S04]  /*21c0*/  STG.E.128 [R80.64], R76 ;  /* 0x0000004c50007986 */ /* 0x0003e8000c101d04 */
[----:B------:R-:W2:Y:S01]  /*21d0*/  LDG.E.128 R72, [R72.64] ;  /* 0x0000000448487981 */ /* 0x000ea2000c1e1d00 */
[----:B------:R-:W-:Y:S01]  /*21e0*/  HFMA2.MMA R95, -RZ, RZ, 0, 0 ;  /* 0x00000000ff5f7435 */ /* 0x000fe200000001ff */
[--C-:B------:R-:W-:Y:S01]  /*21f0*/  @P3 HADD2.F32 R198, -RZ, R70.reuse.H0_H0 ;  /* 0x20000046ffc63230 */ /* 0x100fe20000004100 */
[--C-:B------:R-:W-:Y:S01]  /*2200*/  FFMA.FTZ R185, R185, R194, R201.reuse ;  /* 0x000000c2b9b97223 */ /* 0x100fe200000100c9 */
[----:B------:R-:W-:Y:S01]  /*2210*/  MOV R200, R92 ;  /* 0x0000005c00c87202 */ /* 0x000fe20000000f00 */
[----:B------:R-:W-:Y:S01]  /*2220*/  FFMA.FTZ R181, R181, R194, R201 ;  /* 0x000000c2b5b57223 */ /* 0x000fe200000100c9 */
[----:B------:R-:W-:Y:S01]  /*2230*/  @P4 HADD2.F32 R70, -RZ, R70.H1_H1 ;  /* 0x30000046ff464230 */ /* 0x000fe20000004100 */
[----:B------:R-:W-:Y:S01]  /*2240*/  FADD.FTZ R182, R182, -R185 ;  /* 0x800000b9b6b67221 */ /* 0x000fe20000010000 */
[--C-:B------:R-:W-:Y:S01]  /*2250*/  @P1 HADD2.F32 R185, -RZ, R56.reuse.H0_H0 ;  /* 0x20000038ffb91230 */ /* 0x100fe20000004100 */
[----:B------:R-:W-:Y:S01]  /*2260*/  @P3 FMUL.FTZ R95, R203, R198 ;  /* 0x000000c6cb5f3220 */ /* 0x000fe20000410000 */
[----:B------:R-:W-:Y:S01]  /*2270*/  LOP3.LUT P3, RZ, R200, 0xff, RZ, 0xc0, !PT ;  /* 0x000000ffc8ff7812 */ /* 0x000fe2000786c0ff */
[----:B------:R-:W-:Y:S01]  /*2280*/  FFMA.FTZ R198, R183, R194, R201 ;  /* 0x000000c2b7c67223 */ /* 0x000fe200000100c9 */
[----:B0-----:R-:W-:Y:S01]  /*2290*/  @P6 HADD2.F32 R69, -RZ, R71.H0_H0 ;  /* 0x20000047ff456230 */ /* 0x001fe20000004100 */
[----:B------:R-:W-:Y:S01]  /*22a0*/  FMUL.FTZ R68, R173, R182 ;  /* 0x000000b6ad447220 */ /* 0x000fe20000410000 */
[----:B-1----:R-:W-:Y:S01]  /*22b0*/  @P1 HADD2.F32 R77, -RZ, R56.H1_H1 ;  /* 0x30000038ff4d1230 */ /* 0x002fe20000004100 */
[----:B------:R-:W-:Y:S01]  /*22c0*/  FADD.FTZ R198, R179, -R198 ;  /* 0x800000c6b3c67221 */ /* 0x000fe20000010000 */
[----:B------:R-:W-:Y:S01]  /*22d0*/  @P1 HADD2.F32 R79, -RZ, R57.H0_H0 ;  /* 0x20000039ff4f1230 */ /* 0x000fe20000004100 */
[----:B------:R-:W-:Y:S01]  /*22e0*/  FADD.FTZ R76, R178, -R181 ;  /* 0x800000b5b24c7221 */ /* 0x000fe20000010000 */
[----:B------:R-:W-:Y:S01]  /*22f0*/  @P5 HADD2.F32 R71, -RZ, R71.H1_H1 ;  /* 0x30000047ff475230 */ /* 0x000fe20000004100 */
[----:B------:R-:W-:Y:S01]  /*2300*/  @P1 FADD.FTZ R68, R68, R185 ;  /* 0x000000b944441221 */ /* 0x000fe20000010000 */
[----:B------:R-:W-:Y:S01]  /*2310*/  CS2R R178, SRZ ;  /* 0x0000000000b27805 */ /* 0x000fe2000001ff00 */
[----:B------:R-:W-:Y:S01]  /*2320*/  FFMA.FTZ R180, R180, R194, R201 ;  /* 0x000000c2b4b47223 */ /* 0x000fe200000100c9 */
[----:B------:R-:W-:Y:S01]  /*2330*/  CS2R R182, SRZ ;  /* 0x0000000000b67805 */ /* 0x000fe2000001ff00 */
[----:B------:R-:W-:Y:S01]  /*2340*/  @P6 FMUL.FTZ R179, R205, R69 ;  /* 0x00000045cdb36220 */ /* 0x000fe20000410000 */
[----:B------:R-:W-:Y:S01]  /*2350*/  LOP3.LUT P6, RZ, R92, 0xff0000, RZ, 0xc0, !PT ;  /* 0x00ff00005cff7812 */ /* 0x000fe200078cc0ff */
[----:B------:R-:W-:-:S02]  /*2360*/  FMUL.FTZ R198, R173, R198 ;  /* 0x000000c6adc67220 */ /* 0x000fc40000410000 */
[----:B------:R-:W-:Y:S02]  /*2370*/  FMUL.FTZ R76, R173, R76 ;  /* 0x0000004cad4c7220 */ /* 0x000fe40000410000 */
[----:B------:R-:W-:Y:S01]  /*2380*/  FMUL.FTZ R69, R68, R177 ;  /* 0x000000b144457220 */ /* 0x000fe20000410000 */
[----:B------:R-:W-:Y:S01]  /*2390*/  @P0 F2FP.PACK_AB R68, RZ, R68 ;  /* 0x00000044ff44023e */ /* 0x000fe200000000ff */
[----:B------:R-:W-:Y:S02]  /*23a0*/  FADD.FTZ R78, R191, -R180 ;  /* 0x800000b4bf4e7221 */ /* 0x000fe40000010000 */
[----:B------:R-:W-:Y:S01]  /*23b0*/  @P4 FMUL.FTZ R178, R202, R70 ;  /* 0x00000046cab24220 */ /* 0x000fe20000410000 */
[----:B------:R-:W-:Y:S01]  /*23c0*/  CS2R R180, SRZ ;  /* 0x0000000000b47805 */ /* 0x000fe2000001ff00 */
[----:B------:R-:W-:Y:S01]  /*23d0*/  @P1 FADD.FTZ R198, R198, R77 ;  /* 0x0000004dc6c61221 */ /* 0x000fe20000010000 */
[----:B------:R-:W-:Y:S01]  /*23e0*/  @P1 HADD2.F32 R77, -RZ, R57.H1_H1 ;  /* 0x30000039ff4d1230 */ /* 0x000fe20000004100 */
[----:B------:R-:W-:Y:S01]  /*23f0*/  @P1 FADD.FTZ R76, R76, R79 ;  /* 0x0000004f4c4c1221 */ /* 0x000fe20000010000 */
[----:B------:R-:W-:Y:S01]  /*2400*/  LOP3.LUT P4, RZ, R92, 0xff00, RZ, 0xc0, !PT ;  /* 0x0000ff005cff7812 */ /* 0x000fe2000788c0ff */
[----:B------:R-:W-:Y:S01]  /*2410*/  FMUL.FTZ R79, R69, c[0x0][0x1e8] ;  /* 0x00007a00454f7a20 */ /* 0x000fe20000410000 */
[----:B------:R-:W-:Y:S01]  /*2420*/  @P0 PRMT R64, R68, 0x7610, R64 ;  /* 0x0000761044400816 */ /* 0x000fe20000000040 */
[----:B------:R-:W-:-:S02]  /*2430*/  FMUL.FTZ R78, R173, R78 ;  /* 0x0000004ead4e7220 */ /* 0x000fc40000410000 */
[----:B------:R-:W-:Y:S01]  /*2440*/  FMUL.FTZ R69, R198, R177 ;  /* 0x000000b1c6457220 */ /* 0x000fe20000410000 */
[----:B------:R-:W-:Y:S01]  /*2450*/  @P0 F2FP.PACK_AB R198, RZ, R198 ;  /* 0x000000c6ffc6023e */ /* 0x000fe200000000ff */
[----:B------:R-:W-:Y:S01]  /*2460*/  @P5 FMUL.FTZ R180, R196, R71 ;  /* 0x00000047c4b45220 */ /* 0x000fe20000410000 */
[----:B------:R-:W-:Y:S01]  /*2470*/  LOP3.LUT P5, RZ, R92, 0xff000000, RZ, 0xc0, !PT ;  /* 0xff0000005cff7812 */ /* 0x000fe200078ac0ff */
[----:B------:R-:W-:Y:S01]  /*2480*/  @P1 FADD.FTZ R78, R78, R77 ;  /* 0x0000004d4e4e1221 */ /* 0x000fe20000010000 */
[----:B------:R-:W-:Y:S01]  /*2490*/  HFMA2.MMA R92, -RZ, RZ, 0, 0 ;  /* 0x00000000ff5c7435 */ /* 0x000fe200000001ff */
[----:B------:R-:W-:Y:S01]  /*24a0*/  FMUL.FTZ R77, R69, c[0x0][0x1e8] ;  /* 0x00007a00454d7a20 */ /* 0x000fe20000410000 */
[----:B------:R-:W-:Y:S01]  /*24b0*/  @P0 PRMT R64, R64, 0x5410, R198 ;  /* 0x0000541040400816 */ /* 0x000fe200000000c6 */
[----:B------:R-:W-:Y:S02]  /*24c0*/  FMUL.FTZ R71, R78, R177 ;  /* 0x000000b14e477220 */ /* 0x000fe40000410000 */
[----:B------:R-:W-:-:S02]  /*24d0*/  FFMA.FTZ R187, R187, R194, R201 ;  /* 0x000000c2bbbb7223 */ /* 0x000fc400000100c9 */
[----:B------:R-:W-:Y:S02]  /*24e0*/  FMUL.FTZ R196, R71, c[0x0][0x1e8] ;  /* 0x00007a0047c47a20 */ /* 0x000fe40000410000 */
[----:B------:R-:W-:-:S04]  /*24f0*/  FFMA.FTZ R98, R98, R194, R201 ;  /* 0x000000c262627223 */ /* 0x000fc800000100c9 */
[----:B------:R-:W-:Y:S01]  /*2500*/  FADD.FTZ R98, R189, -R98 ;  /* 0x80000062bd627221 */ /* 0x000fe20000010000 */
[--C-:B--2---:R-:W-:Y:S02]  /*2510*/  @P3 HADD2.F32 R70, -RZ, R72.reuse.H0_H0 ;  /* 0x20000048ff463230 */ /* 0x104fe40000004100 */
[--C-:B------:R-:W-:Y:S02]  /*2520*/  @P6 HADD2.F32 R69, -RZ, R73.reuse.H0_H0 ;  /* 0x20000049ff456230 */ /* 0x100fe40000004100 */
[----:B------:R-:W-:Y:S01]  /*2530*/  @P5 HADD2.F32 R73, -RZ, R73.H1_H1 ;  /* 0x30000049ff495230 */ /* 0x000fe20000004100 */
[----:B------:R-:W-:Y:S01]  /*2540*/  @P3 FMUL.FTZ R181, R79, R70 ;  /* 0x000000464fb53220 */ /* 0x000fe20000410000 */
[----:B------:R-:W-:Y:S01]  /*2550*/  @P4 HADD2.F32 R72, -RZ, R72.H1_H1 ;  /* 0x30000048ff484230 */ /* 0x000fe20000004100 */
[----:B------:R-:W-:Y:S02]  /*2560*/  FMUL.FTZ R70, R76, R177 ;  /* 0x000000b14c467220 */ /* 0x000fe40000410000 */
[----:B------:R-:W-:Y:S01]  /*2570*/  @P5 FMUL.FTZ R92, R196, R73 ;  /* 0x00000049c45c5220 */ /* 0x000fe20000410000 */
[----:B------:R-:W-:Y:S01]  /*2580*/  IADD3 R73, R176, 0x80, RZ ;  /* 0x00000080b0497810 */ /* 0x000fe20007ffe0ff */
[----:B------:R-:W-:Y:S01]  /*2590*/  FMUL.FTZ R80, R70, c[0x0][0x1e8] ;  /* 0x00007a0046507a20 */ /* 0x000fe20000410000 */
[----:B------:R-:W-:Y:S01]  /*25a0*/  IADD3 R176, R176, 0x100, RZ ;  /* 0x00000100b0b07810 */ /* 0x000fe20007ffe0ff */
[----:B------:R-:W-:-:S02]  /*25b0*/  FMUL.FTZ R70, R17, R77 ;  /* 0x0000004d11467220 */ /* 0x000fc40000410000 */
[----:B------:R-:W-:Y:S02]  /*25c0*/  @P6 FMUL.FTZ R183, R80, R69 ;  /* 0x0000004550b76220 */ /* 0x000fe40000410000 */
[----:B------:R-:W-:Y:S01]  /*25d0*/  FMUL.FTZ R69, R16, R79 ;  /* 0x0000004f10457220 */ /* 0x000fe20000410000 */
[----:B------:R-:W-:Y:S01]  /*25e0*/  FSEL R202, R70, RZ, P4 ;  /* 0x000000ff46ca7208 */ /* 0x000fe20002000000 */
[----:B------:R-:W-:Y:S01]  /*25f0*/  FMUL.FTZ R71, R18, R80 ;  /* 0x0000005012477220 */ /* 0x000fe20000410000 */
[--C-:B------:R-:W-:Y:S01]  /*2600*/  @P1 HADD2.F32 R79, -RZ, R59.reuse.H1_H1 ;  /* 0x3000003bff4f1230 */ /* 0x100fe20000004100 */
[--C-:B------:R-:W-:Y:S01]  /*2610*/  FFMA.FTZ R70, R99, R194, R201.reuse ;  /* 0x000000c263467223 */ /* 0x100fe200000100c9 */
[----:B------:R-:W-:Y:S01]  /*2620*/  FSEL R81, R69, RZ, P3 ;  /* 0x000000ff45517208 */ /* 0x000fe20001800000 */
[----:B------:R-:W-:Y:S01]  /*2630*/  FMUL.FTZ R69, R19, R196 ;  /* 0x000000c413457220 */ /* 0x000fe20000410000 */
[----:B------:R-:W-:Y:S01]  /*2640*/  FSEL R185, R71, RZ, P6 ;  /* 0x000000ff47b97208 */ /* 0x000fe20003000000 */
[----:B------:R-:W-:Y:S01]  /*2650*/  FFMA.FTZ R80, R184, R194, R201 ;  /* 0x000000c2b8507223 */ /* 0x000fe200000100c9 */
[--C-:B------:R-:W-:Y:S01]  /*2660*/  @P1 HADD2.F32 R71, -RZ, R58.reuse.H1_H1 ;  /* 0x3000003aff471230 */ /* 0x100fe20000004100 */
[----:B------:R-:W-:Y:S01]  /*2670*/  FADD.FTZ R70, R97, -R70 ;  /* 0x8000004661467221 */ /* 0x000fe20000010000 */
[----:B------:R-:W-:Y:S01]  /*2680*/  FSEL R206, R69, RZ, P5 ;  /* 0x000000ff45ce7208 */ /* 0x000fe20002800000 */
[----:B------:R-:W-:Y:S01]  /*2690*/  FADD.FTZ R184, R186, -R187 ;  /* 0x800000bbbab87221 */ /* 0x000fe20000010000 */
[----:B------:R-:W-:Y:S01]  /*26a0*/  @P1 HADD2.F32 R69, -RZ, R58.H0_H0 ;  /* 0x2000003aff451230 */ /* 0x000fe20000004100 */
[----:B------:R-:W-:Y:S01]  /*26b0*/  FADD.FTZ R200, R197, -R80 ;  /* 0x80000050c5c87221 */ /* 0x000fe20000010000 */
[----:B------:R-:W-:Y:S01]  /*26c0*/  LOP3.LUT P3, RZ, R93, 0xff, RZ, 0xc0, !PT ;  /* 0x000000ff5dff7812 */ /* 0x000fe2000786c0ff */
[----:B------:R-:W-:Y:S01]  /*26d0*/  @P4 FMUL.FTZ R182, R77, R72 ;  /* 0x000000484db64220 */ /* 0x000fe20000410000 */
[----:B------:R-:W-:Y:S01]  /*26e0*/  @P1 HADD2.F32 R77, -RZ, R59.H0_H0 ;  /* 0x2000003bff4d1230 */ /* 0x000fe20000004100 */
[----:B------:R-:W-:Y:S01]  /*26f0*/  FMUL.FTZ R80, R173, R70 ;  /* 0x00000046ad507220 */ /* 0x000fe20000410000 */
[----:B------:R-:W-:Y:S01]  /*2700*/  LEA R72, P4, R73, c[0x0][0x248], 0x4 ;  /* 0x0000920049487a11 */ /* 0x000fe200078820ff */
[----:B------:R-:W-:Y:S01]  /*2710*/  FMUL.FTZ R196, R173, R184 ;  /* 0x000000b8adc47220 */ /* 0x000fe20000410000 */
[----:B------:R-:W-:Y:S01]  /*2720*/  LOP3.LUT P6, RZ, R93, 0xff00, RZ, 0xc0, !PT ;  /* 0x0000ff005dff7812 */ /* 0x000fe200078cc0ff */
[----:B------:R-:W-:Y:S01]  /*2730*/  FMUL.FTZ R200, R173, R200 ;  /* 0x000000c8adc87220 */ /* 0x000fe20000410000 */
[----:B------:R-:W-:Y:S01]  /*2740*/  LEA.HI.X R73, R73, c[0x0][0x24c], RZ, 0x4, P4 ;  /* 0x0000930049497a11 */ /* 0x000fe200020f24ff */
[----:B------:R-:W-:Y:S01]  /*2750*/  FMUL.FTZ R186, R173, R98 ;  /* 0x00000062adba7220 */ /* 0x000fe20000410000 */
[C---:B------:R-:W-:Y:S01]  /*2760*/  LOP3.LUT P5, RZ, R93.reuse, 0xff0000, RZ, 0xc0, !PT ;  /* 0x00ff00005dff7812 */ /* 0x040fe200078ac0ff */
[----:B------:R-:W-:Y:S01]  /*2770*/  @P1 FADD.FTZ R80, R80, R69 ;  /* 0x0000004550501221 */ /* 0x000fe20000010000 */
[----:B------:R-:W-:Y:S01]  /*2780*/  LOP3.LUT P4, RZ, R93, 0xff000000, RZ, 0xc0, !PT ;  /* 0xff0000005dff7812 */ /* 0x000fe2000788c0ff */
        /* <DEDUP_REMOVED lines=13> */
[----:B------:R-:W-:Y:S01]  /*2860*/  @P0 F2FP.PACK_AB R186, RZ, R186 ;  /* 0x000000baffba023e */ /* 0x000fe200000000ff */
[----:B------:R-:W-:Y:S01]  /*2870*/  FMUL.FTZ R93, R93, c[0x0][0x1e8] ;  /* 0x00007a005d5d7a20 */ /* 0x000fe20000410000 */
[----:B------:R-:W-:Y:S01]  /*2880*/  @P0 PRMT R66, R71, 0x7610, R66 ;  /* 0x0000761047420816 */ /* 0x000fe20000000042 */
        /* <DEDUP_REMOVED lines=8> */
[----:B------:R-:W-:-:S02]  /*2910*/  FMUL.FTZ R79, R15, R98 ;  /* 0x000000620f4f7220 */ /* 0x000fc40000410000 */
[----:B------:R-:W-:Y:S01]  /*2920*/  FMUL.FTZ R76, R12, R187 ;  /* 0x000000bb0c4c7220 */ /* 0x000fe20000410000 */
[----:B------:R-:W-:Y:S01]  /*2930*/  FSEL R78, R78, RZ, P5 ;  /* 0x000000ff4e4e7208 */ /* 0x000fe20002800000 */
[----:B------:R-:W-:Y:S01]  /*2940*/  FMUL.FTZ R77, R13, R184 ;  /* 0x000000b80d4d7220 */ /* 0x000fe20000410000 */
[----:B------:R-:W-:Y:S01]  /*2950*/  FSEL R79, R79, RZ, P4 ;  /* 0x000000ff4f4f7208 */ /* 0x000fe20002000000 */
[----:B------:R-:W-:Y:S01]  /*2960*/  IMAD.WIDE.U32 R68, R176, R199, c[0x0][0x170] ;  /* 0x00005c00b0447625 */ /* 0x000fe200078e00c7 */
[----:B------:R-:W-:Y:S02]  /*2970*/  FSEL R76, R76, RZ, P3 ;  /* 0x000000ff4c4c7208 */ /* 0x000fe40001800000 */
[----:B------:R-:W-:Y:S02]  /*2980*/  FSEL R77, R77, RZ, P6 ;  /* 0x000000ff4d4d7208 */ /* 0x000fe40003000000 */
[----:B------:R-:W-:Y:S02]  /*2990*/  F2FP.PACK_AB R79, R79, R78 ;  /* 0x0000004e4f4f723e */ /* 0x000fe400000000ff */
[----:B------:R-:W-:-:S02]  /*29a0*/  F2FP.PACK_AB R78, R77, R76 ;  /* 0x0000004c4d4e723e */ /* 0x000fc400000000ff */
[----:B------:R-:W-:Y:S01]  /*29b0*/  F2FP.PACK_AB R76, R202, R81 ;  /* 0x00000051ca4c723e */ /* 0x000fe200000000ff */
[----:B------:R-:W-:Y:S01]  /*29c0*/  @P0 IMAD.WIDE.U32 R80, R175, R199, c[0x0][0x258] ;  /* 0x00009600af500625 */ /* 0x000fe200078e00c7 */
[----:B------:R-:W-:-:S04]  /*29d0*/  F2FP.PACK_AB R77, R206, R185 ;  /* 0x000000b9ce4d723e */ /* 0x000fc800000000ff */
[----:B------:R0:W-:Y:S04]  /*29e0*/  @P0 STG.E.128 [R80.64], R64 ;  /* 0x0000004050000986 */ /* 0x0001e8000c101d04 */
[----:B------:R1:W-:Y:S04]  /*29f0*/  STG.E.128 [R72.64], R76 ;  /* 0x0000004c48007986 */ /* 0x0003e8000c101d04 */
[----:B------:R-:W2:Y:S01]  /*2a00*/  LDG.E.128 R68, [R68.64] ;  /* 0x0000000444447981 */ /* 0x000ea2000c1e1d00 */
[-CC-:B------:R-:W-:Y:S01]  /*2a10*/  FFMA.FTZ R91, R91, R194.reuse, R201.reuse ;  /* 0x000000c25b5b7223 */ /* 0x180fe200000100c9 */
[----:B------:R-:W-:Y:S01]  /*2a20*/  @P3 HADD2.F32 R99, -RZ, R74.H0_H0 ;  /* 0x2000004aff633230 */ /* 0x000fe20000004100 */
[--C-:B------:R-:W-:Y:S01]  /*2a30*/  FFMA.FTZ R85, R85, R194, R201.reuse ;  /* 0x000000c255557223 */ /* 0x100fe200000100c9 */
[----:B------:R-:W-:Y:S01]  /*2a40*/  MOV R175, R2 ;  /* 0x0000000200af7202 */ /* 0x000fe20000000f00 */
[-C--:B------:R-:W-:Y:S01]  /*2a50*/  FFMA.FTZ R83, R83, R194.reuse, R201 ;  /* 0x000000c253537223 */ /* 0x080fe200000100c9 */
[----:B------:R-:W-:Y:S01]  /*2a60*/  MOV R97, RZ ;  /* 0x000000ff00617202 */ /* 0x000fe20000000f00 */
[----:B------:R-:W-:Y:S01]  /*2a70*/  FADD.FTZ R90, R90, -R91 ;  /* 0x8000005b5a5a7221 */ /* 0x000fe20000010000 */
[----:B------:R-:W-:Y:S01]  /*2a80*/  IADD3 R172, R172, c[0x0][0x160], RZ ;  /* 0x00005800acac7a10 */ /* 0x000fe20007ffe0ff */
[----:B------:R-:W-:Y:S01]  /*2a90*/  FADD.FTZ R84, R84, -R85 ;  /* 0x8000005554547221 */ /* 0x000fe20000010000 */
[--C-:B0-----:R-:W-:Y:S01]  /*2aa0*/  @P1 HADD2.F32 R81, -RZ, R62.reuse.H0_H0 ;  /* 0x2000003eff511230 */ /* 0x101fe20000004100 */
[----:B------:R-:W-:Y:S01]  /*2ab0*/  FADD.FTZ R82, R82, -R83 ;  /* 0x8000005352527221 */ /* 0x000fe20000010000 */
[----:B------:R-:W-:Y:S01]  /*2ac0*/  @P1 HADD2.F32 R83, -RZ, R62.H1_H1 ;  /* 0x3000003eff531230 */ /* 0x000fe20000004100 */
[-CC-:B------:R-:W-:Y:S01]  /*2ad0*/  FFMA.FTZ R89, R89, R194.reuse, R201.reuse ;  /* 0x000000c259597223 */ /* 0x180fe200000100c9 */
[----:B-1----:R-:W-:Y:S01]  /*2ae0*/  @P1 HADD2.F32 R73, -RZ, R60.H0_H0 ;  /* 0x2000003cff491230 */ /* 0x002fe20000004100 */
[-CC-:B------:R-:W-:Y:S01]  /*2af0*/  FFMA.FTZ R87, R87, R194.reuse, R201.reuse ;  /* 0x000000c257577223 */ /* 0x180fe200000100c9 */
[--C-:B------:R-:W-:Y:S01]  /*2b00*/  @P1 HADD2.F32 R79, -RZ, R61.reuse.H1_H1 ;  /* 0x3000003dff4f1230 */ /* 0x100fe20000004100 */
[-CC-:B------:R-:W-:Y:S01]  /*2b10*/  FFMA.FTZ R96, R96, R194.reuse, R201.reuse ;  /* 0x000000c260607223 */ /* 0x180fe200000100c9 */
[----:B------:R-:W-:Y:S01]  /*2b20*/  @P1 HADD2.F32 R77, -RZ, R61.H0_H0 ;  /* 0x2000003dff4d1230 */ /* 0x000fe20000004100 */
[-CC-:B------:R-:W-:Y:S01]  /*2b30*/  FFMA.FTZ R195, R195, R194.reuse, R201.reuse ;  /* 0x000000c2c3c37223 */ /* 0x180fe200000100c9 */
[----:B------:R-:W-:Y:S01]  /*2b40*/  HFMA2.MMA R72, -RZ, RZ, 0, 0 ;  /* 0x00000000ff487435 */ /* 0x000fe200000001ff */
[----:B------:R-:W-:Y:S01]  /*2b50*/  FFMA.FTZ R201, R192, R194, R201 ;  /* 0x000000c2c0c97223 */ /* 0x000fe200000100c9 */
[----:B------:R-:W-:Y:S01]  /*2b60*/  HFMA2.MMA R78, -RZ, RZ, 0, 0 ;  /* 0x00000000ff4e7435 */ /* 0x000fe200000001ff */
[----:B------:R-:W-:-:S02]  /*2b70*/  FMUL.FTZ R90, R173, R90 ;  /* 0x0000005aad5a7220 */ /* 0x000fc40000410000 */
[C---:B------:R-:W-:Y:S02]  /*2b80*/  FMUL.FTZ R84, R173.reuse, R84 ;  /* 0x00000054ad547220 */ /* 0x040fe40000410000 */
[----:B------:R-:W-:Y:S02]  /*2b90*/  FMUL.FTZ R82, R173, R82 ;  /* 0x00000052ad527220 */ /* 0x000fe40000410000 */
[----:B------:R-:W-:Y:S02]  /*2ba0*/  FADD.FTZ R88, R88, -R89 ;  /* 0x8000005958587221 */ /* 0x000fe40000010000 */
[----:B------:R-:W-:Y:S02]  /*2bb0*/  FADD.FTZ R86, R86, -R87 ;  /* 0x8000005756567221 */ /* 0x000fe40000010000 */
[----:B------:R-:W-:Y:S02]  /*2bc0*/  FADD.FTZ R96, R193, -R96 ;  /* 0x80000060c1607221 */ /* 0x000fe40000010000 */
[----:B------:R-:W-:-:S02]  /*2bd0*/  FADD.FTZ R190, R190, -R195 ;  /* 0x800000c3bebe7221 */ /* 0x000fc40000010000 */
[----:B------:R-:W-:Y:S02]  /*2be0*/  FADD.FTZ R188, R188, -R201 ;  /* 0x800000c9bcbc7221 */ /* 0x000fe40000010000 */
[----:B------:R-:W-:Y:S01]  /*2bf0*/  @P1 FADD.FTZ R90, R90, R73 ;  /* 0x000000495a5a1221 */ /* 0x000fe20000010000 */
[----:B------:R-:W-:Y:S01]  /*2c00*/  @P1 HADD2.F32 R73, -RZ, R60.H1_H1 ;  /* 0x3000003cff491230 */ /* 0x000fe20000004100 */
[----:B------:R-:W-:Y:S01]  /*2c10*/  @P1 FADD.FTZ R84, R84, R79 ;  /* 0x0000004f54541221 */ /* 0x000fe20000010000 */
[--C-:B------:R-:W-:Y:S01]  /*2c20*/  @P1 HADD2.F32 R79, -RZ, R63.reuse.H0_H0 ;  /* 0x2000003fff4f1230 */ /* 0x100fe20000004100 */
[----:B------:R-:W-:Y:S01]  /*2c30*/  @P1 FADD.FTZ R82, R82, R81 ;  /* 0x0000005152521221 */ /* 0x000fe20000010000 */
[----:B------:R-:W-:Y:S01]  /*2c40*/  @P1 HADD2.F32 R81, -RZ, R63.H1_H1 ;  /* 0x3000003fff511230 */ /* 0x000fe20000004100 */
[C---:B------:R-:W-:Y:S02]  /*2c50*/  FMUL.FTZ R88, R173.reuse, R88 ;  /* 0x00000058ad587220 */ /* 0x040fe40000410000 */
[----:B------:R-:W-:-:S02]  /*2c60*/  FMUL.FTZ R86, R173, R86 ;  /* 0x00000056ad567220 */ /* 0x000fc40000410000 */
[C---:B------:R-:W-:Y:S02]  /*2c70*/  FMUL.FTZ R96, R173.reuse, R96 ;  /* 0x00000060ad607220 */ /* 0x040fe40000410000 */
[C---:B------:R-:W-:Y:S02]  /*2c80*/  FMUL.FTZ R190, R173.reuse, R190 ;  /* 0x000000beadbe7220 */ /* 0x040fe40000410000 */
[----:B------:R-:W-:Y:S02]  /*2c90*/  FMUL.FTZ R188, R173, R188 ;  /* 0x000000bcadbc7220 */ /* 0x000fe40000410000 */
[----:B------:R-:W-:Y:S01]  /*2ca0*/  @P3 FMUL.FTZ R97, R187, R99 ;  /* 0x00000063bb613220 */ /* 0x000fe20000410000 */
[----:B------:R-:W-:Y:S01]  /*2cb0*/  LOP3.LUT P3, RZ, R175, 0xff, RZ, 0xc0, !PT ;  /* 0x000000ffafff7812 */ /* 0x000fe2000786c0ff */
[----:B------:R-:W-:Y:S01]  /*2cc0*/  @P1 FADD.FTZ R88, R88, R73 ;  /* 0x0000004958581221 */ /* 0x000fe20000010000 */
[----:B------:R-:W-:Y:S01]  /*2cd0*/  @P6 HADD2.F32 R73, -RZ, R74.H1_H1 ;  /* 0x3000004aff496230 */ /* 0x000fe20000004100 */
[----:B------:R-:W-:Y:S01]  /*2ce0*/  @P1 FADD.FTZ R86, R86, R77 ;  /* 0x0000004d56561221 */ /* 0x000fe20000010000 */
[--C-:B------:R-:W-:Y:S01]  /*2cf0*/  @P5 HADD2.F32 R74, -RZ, R75.reuse.H0_H0 ;  /* 0x2000004bff4a5230 */ /* 0x100fe20000004100 */
[----:B------:R-:W-:Y:S01]  /*2d00*/  @P1 FADD.FTZ R96, R96, R83 ;  /* 0x0000005360601221 */ /* 0x000fe20000010000 */
[----:B------:R-:W-:Y:S01]  /*2d10*/  @P4 HADD2.F32 R77, -RZ, R75.H1_H1 ;  /* 0x3000004bff4d4230 */ /* 0x000fe20000004100 */
[----:B------:R-:W-:Y:S01]  /*2d20*/  @P1 FADD.FTZ R190, R190, R79 ;  /* 0x0000004fbebe1221 */ /* 0x000fe20000010000 */
[----:B------:R-:W-:Y:S01]  /*2d30*/  @P0 F2FP.PACK_AB R79, RZ, R82 ;  /* 0x00000052ff4f023e */ /* 0x000fe200000000ff */
[----:B------:R-:W-:Y:S01]  /*2d40*/  @P1 FADD.FTZ R188, R188, R81 ;  /* 0x00000051bcbc1221 */ /* 0x000fe20000010000 */
[----:B------:R-:W-:Y:S01]  /*2d50*/  LOP3.LUT P1, RZ, R2, 0xff00, RZ, 0xc0, !PT ;  /* 0x0000ff0002ff7812 */ /* 0x000fe2000782c0ff */
[----:B------:R-:W-:Y:S01]  /*2d60*/  @P6 FMUL.FTZ R72, R184, R73 ;  /* 0x00000049b8486220 */ /* 0x000fe20000410000 */
[----:B------:R-:W-:Y:S01]  /*2d70*/  MOV R75, RZ ;  /* 0x000000ff004b7202 */ /* 0x000fe20000000f00 */
[----:B------:R-:W-:Y:S01]  /*2d80*/  @P5 FMUL.FTZ R75, R93, R74 ;  /* 0x0000004a5d4b5220 */ /* 0x000fe20000410000 */
[----:B------:R-:W-:Y:S01]  /*2d90*/  @P0 F2FP.PACK_AB R73, RZ, R90 ;  /* 0x0000005aff49023e */ /* 0x000fe200000000ff */
[----:B------:R-:W-:Y:S01]  /*2da0*/  FMUL.FTZ R90, R90, R177 ;  /* 0x000000b15a5a7220 */ /* 0x000fe20000410000 */
[----:B------:R-:W-:Y:S01]  /*2db0*/  @P0 F2FP.PACK_AB R80, RZ, R96 ;  /* 0x00000060ff50023e */ /* 0x000fe200000000ff */
[----:B------:R-:W-:Y:S01]  /*2dc0*/  @P4 FMUL.FTZ R78, R98, R77 ;  /* 0x0000004d624e4220 */ /* 0x000fe20000410000 */
[----:B------:R-:W-:Y:S01]  /*2dd0*/  @P0 PRMT R66, R79, 0x7610, R66 ;  /* 0x000076104f420816 */ /* 0x000fe20000000042 */
[----:B------:R-:W-:Y:S01]  /*2de0*/  FMUL.FTZ R90, R90, c[0x0][0x1e8] ;  /* 0x00007a005a5a7a20 */ /* 0x000fe20000410000 */
[----:B------:R-:W-:Y:S01]  /*2df0*/  @P0 F2FP.PACK_AB R74, RZ, R88 ;  /* 0x00000058ff4a023e */ /* 0x000fe200000000ff */
[-C--:B------:R-:W-:Y:S01]  /*2e00*/  FMUL.FTZ R88, R88, R177.reuse ;  /* 0x000000b158587220 */ /* 0x080fe20000410000 */
[----:B------:R-:W-:Y:S01]  /*2e10*/  @P0 PRMT R64, R73, 0x7610, R64 ;  /* 0x0000761049400816 */ /* 0x000fe20000000040 */
[-C--:B------:R-:W-:Y:S01]  /*2e20*/  FMUL.FTZ R82, R82, R177.reuse ;  /* 0x000000b152527220 */ /* 0x080fe20000410000 */
[----:B------:R-:W-:Y:S01]  /*2e30*/  @P0 PRMT R66, R66, 0x5410, R80 ;  /* 0x0000541042420816 */ /* 0x000fe20000000050 */
[----:B------:R-:W-:Y:S01]  /*2e40*/  HFMA2.MMA R80, -RZ, RZ, 0, 0 ;  /* 0x00000000ff507435 */ /* 0x000fe200000001ff */
        /* <DEDUP_REMOVED lines=12> */
[----:B------:R-:W-:Y:S01]  /*2f10*/  @P0 IMAD.WIDE.U32 R174, R174, R199, c[0x0][0x258] ;  /* 0x00009600aeae0625 */ /* 0x000fe200078e00c7 */
[----:B------:R-:W-:-:S02]  /*2f20*/  MOV R79, RZ ;  /* 0x000000ff004f7202 */ /* 0x000fc40000000f00 */
[----:B------:R-:W-:Y:S01]  /*2f30*/  @P0 PRMT R64, R64, 0x5410, R74 ;  /* 0x0000541040400816 */ /* 0x000fe2000000004a */
[----:B------:R-:W-:Y:S01]  /*2f40*/  FMUL.FTZ R89, R190, c[0x0][0x1e8] ;  /* 0x00007a00be597a20 */ /* 0x000fe20000410000 */
[----:B------:R-:W-:Y:S01]  /*2f50*/  @P0 PRMT R65, R65, 0x5410, R77 ;  /* 0x0000541041410816 */ /* 0x000fe2000000004d */
[----:B------:R-:W-:Y:S01]  /*2f60*/  FMUL.FTZ R85, R86, c[0x0][0x1e8] ;  /* 0x00007a0056557a20 */ /* 0x000fe20000410000 */
[----:B------:R-:W-:Y:S01]  /*2f70*/  @P0 PRMT R67, R67, 0x5410, R83 ;  /* 0x0000541043430816 */ /* 0x000fe20000000053 */
[----:B------:R-:W-:Y:S01]  /*2f80*/  FMUL.FTZ R87, R82, c[0x0][0x1e8] ;  /* 0x00007a0052577a20 */ /* 0x000fe20000410000 */
[----:B------:R-:W-:Y:S01]  /*2f90*/  LOP3.LUT P5, RZ, R2, 0xff000000, RZ, 0xc0, !PT ;  /* 0xff00000002ff7812 */ /* 0x000fe200078ac0ff */
[----:B------:R-:W-:Y:S01]  /*2fa0*/  FMUL.FTZ R96, R96, c[0x0][0x1e8] ;  /* 0x00007a0060607a20 */ /* 0x000fe20000410000 */
[----:B------:R-:W-:Y:S01]  /*2fb0*/  LOP3.LUT P4, RZ, R3, 0xff, RZ, 0xc0, !PT ;  /* 0x000000ff03ff7812 */ /* 0x000fe2000788c0ff */
[----:B------:R-:W-:Y:S01]  /*2fc0*/  FMUL.FTZ R86, R84, c[0x0][0x1e8] ;  /* 0x00007a0054567a20 */ /* 0x000fe20000410000 */
[----:B------:R0:W-:Y:S01]  /*2fd0*/  @P0 STG.E.128 [R174.64], R64 ;  /* 0x00000040ae000986 */ /* 0x0001e2000c101d04 */
[----:B------:R-:W-:Y:S01]  /*2fe0*/  FADD.FTZ R143, R72, R143 ;  /* 0x0000008f488f7221 */ /* 0x000fe20000010000 */
[----:B------:R-:W-:Y:S01]  /*2ff0*/  LOP3.LUT P0, RZ, R2, 0xff0000, RZ, 0xc0, !PT ;  /* 0x00ff000002ff7812 */ /* 0x000fe2000780c0ff */
[----:B------:R-:W-:Y:S01]  /*3000*/  FMUL.FTZ R72, R5, R96 ;  /* 0x0000006005487220 */ /* 0x000fe20000410000 */
[----:B------:R-:W-:Y:S01]  /*3010*/  LOP3.LUT P6, RZ, R3, 0xff00, RZ, 0xc0, !PT ;  /* 0x0000ff0003ff7812 */ /* 0x000fe200078cc0ff */
[----:B------:R-:W-:Y:S01]  /*3020*/  FMUL.FTZ R2, R10, R85 ;  /* 0x000000550a027220 */ /* 0x000fe20000410000 */
[----:B------:R-:W-:Y:S01]  /*3030*/  HFMA2.MMA R84, -RZ, RZ, 0, 0 ;  /* 0x00000000ff547435 */ /* 0x000fe200000001ff */
[----:B------:R-:W-:-:S02]  /*3040*/  FADD.FTZ R146, R75, R146 ;  /* 0x000000924b927221 */ /* 0x000fc40000010000 */
[----:B------:R-:W-:Y:S01]  /*3050*/  FADD.FTZ R145, R78, R145 ;  /* 0x000000914e917221 */ /* 0x000fe20000010000 */
[----:B------:R-:W-:Y:S01]  /*3060*/  FSEL R2, R2, RZ, P0 ;  /* 0x000000ff02027208 */ /* 0x000fe20000000000 */
[----:B------:R-:W-:Y:S01]  /*3070*/  FADD.FTZ R139, R182, R139 ;  /* 0x0000008bb68b7221 */ /* 0x000fe20000010000 */
[----:B------:R-:W-:Y:S01]  /*3080*/  SEL R182, RZ, 0x1, P2 ;  /* 0x00000001ffb67807 */ /* 0x000fe20001000000 */
        /* <DEDUP_REMOVED lines=11> */
[----:B------:R-:W-:Y:S01]  /*3140*/  FADD.FTZ R144, R97, R144 ;  /* 0x0000009061907221 */ /* 0x000fe20000010000 */
[--C-:B--2---:R-:W-:Y:S02]  /*3150*/  @P3 HADD2.F32 R73, -RZ, R68.reuse.H0_H0 ;  /* 0x20000044ff493230 */ /* 0x104fe40000004100 */
[----:B------:R-:W-:Y:S02]  /*3160*/  @P1 HADD2.F32 R68, -RZ, R68.H1_H1 ;  /* 0x30000044ff441230 */ /* 0x000fe40000004100 */
[----:B------:R-:W-:Y:S01]  /*3170*/  @P6 HADD2.F32 R78, -RZ, R70.H1_H1 ;  /* 0x30000046ff4e6230 */ /* 0x000fe20000004100 */
[----:B------:R-:W-:Y:S02]  /*3180*/  @P3 FMUL.FTZ R79, R90, R73 ;  /* 0x000000495a4f3220 */ /* 0x000fe40000410000 */
[----:B------:R-:W-:-:S02]  /*3190*/  @P1 FMUL.FTZ R80, R88, R68 ;  /* 0x0000004458501220 */ /* 0x000fc40000410000 */
[----:B------:R-:W-:Y:S02]  /*31a0*/  FMUL.FTZ R68, R8, R90 ;  /* 0x0000005a08447220 */ /* 0x000fe40000410000 */
[----:B------:R-:W-:Y:S02]  /*31b0*/  FMUL.FTZ R73, R9, R88 ;  /* 0x0000005809497220 */ /* 0x000fe40000410000 */
[----:B------:R-:W-:Y:S01]  /*31c0*/  FMUL.FTZ R90, R177, c[0x0][0x1e8] ;  /* 0x00007a00b15a7a20 */ /* 0x000fe20000410000 */
[----:B------:R-:W-:Y:S01]  /*31d0*/  FSEL R81, R68, RZ, P3 ;  /* 0x000000ff44517208 */ /* 0x000fe20001800000 */
[----:B------:R-:W-:Y:S01]  /*31e0*/  FMUL.FTZ R68, R4, R87 ;  /* 0x0000005704447220 */ /* 0x000fe20000410000 */
[----:B------:R-:W-:Y:S01]  /*31f0*/  LEA R76, P3, R176, c[0x0][0x248], 0x4 ;  /* 0x00009200b04c7a11 */ /* 0x000fe200078620ff */
[----:B------:R-:W-:Y:S01]  /*3200*/  FMUL.FTZ R74, R7, R90 ;  /* 0x0000005a074a7220 */ /* 0x000fe20000410000 */
[----:B------:R-:W-:Y:S01]  /*3210*/  FSEL R88, R73, RZ, P1 ;  /* 0x000000ff49587208 */ /* 0x000fe20000800000 */
[----:B------:R-:W-:Y:S01]  /*3220*/  FMUL.FTZ R73, R6, R89 ;  /* 0x0000005906497220 */ /* 0x000fe20000410000 */
[----:B------:R-:W-:Y:S01]  /*3230*/  LEA.HI.X R77, R176, c[0x0][0x24c], RZ, 0x4, P3 ;  /* 0x00009300b04d7a11 */ /* 0x000fe200018f24ff */
[----:B------:R-:W-:Y:S01]  /*3240*/  FADD.FTZ R148, R79, R148 ;  /* 0x000000944f947221 */ /* 0x000fe20000010000 */
[C---:B------:R-:W-:Y:S01]  /*3250*/  LOP3.LUT P1, RZ, R3.reuse, 0xff0000, RZ, 0xc0, !PT ;  /* 0x00ff000003ff7812 */ /* 0x040fe2000782c0ff */
[----:B------:R-:W-:Y:S01]  /*3260*/  FADD.FTZ R147, R80, R147 ;  /* 0x0000009350937221 */ /* 0x000fe20000010000 */
[----:B------:R-:W-:Y:S01]  /*3270*/  LOP3.LUT P3, RZ, R3, 0xff000000, RZ, 0xc0, !PT ;  /* 0xff00000003ff7812 */ /* 0x000fe2000786c0ff */
[----:B------:R-:W-:Y:S01]  /*3280*/  FMUL.FTZ R3, R11, R86 ;  /* 0x000000560b037220 */ /* 0x000fe20000410000 */
[----:B------:R-:W-:-:S02]  /*3290*/  FSEL R75, R73, RZ, P1 ;  /* 0x000000ff494b7208 */ /* 0x000fc40000800000 */
[----:B------:R-:W-:Y:S02]  /*32a0*/  FSEL R74, R74, RZ, P3 ;  /* 0x000000ff4a4a7208 */ /* 0x000fe40001800000 */
[----:B------:R-:W-:Y:S02]  /*32b0*/  FSEL R68, R68, RZ, P4 ;  /* 0x000000ff44447208 */ /* 0x000fe40002000000 */
[----:B------:R-:W-:Y:S02]  /*32c0*/  FSEL R73, R72, RZ, P6 ;  /* 0x000000ff48497208 */ /* 0x000fe40003000000 */
[----:B------:R-:W-:Y:S01]  /*32d0*/  FSEL R3, R3, RZ, P5 ;  /* 0x000000ff03037208 */ /* 0x000fe20002800000 */
[--C-:B------:R-:W-:Y:S01]  /*32e0*/  @P1 HADD2.F32 R82, -RZ, R71.reuse.H0_H0 ;  /* 0x20000047ff521230 */ /* 0x100fe20000004100 */
[----:B------:R-:W-:Y:S01]  /*32f0*/  F2FP.PACK_AB R75, R74, R75 ;  /* 0x0000004b4a4b723e */ /* 0x000fe200000000ff */
[----:B------:R-:W-:Y:S01]  /*3300*/  @P3 HADD2.F32 R83, -RZ, R71.H1_H1 ;  /* 0x30000047ff533230 */ /* 0x000fe20000004100 */
[----:B------:R-:W-:Y:S01]  /*3310*/  F2FP.PACK_AB R74, R73, R68 ;  /* 0x00000044494a723e */ /* 0x000fe200000000ff */
[----:B------:R-:W-:Y:S01]  /*3320*/  @P4 HADD2.F32 R68, -RZ, R70.H0_H0 ;  /* 0x20000046ff444230 */ /* 0x000fe20000004100 */
[----:B------:R-:W-:Y:S01]  /*3330*/  F2FP.PACK_AB R73, R3, R2 ;  /* 0x000000020349723e */ /* 0x000fe200000000ff */
[--C-:B------:R-:W-:Y:S01]  /*3340*/  @P0 HADD2.F32 R2, -RZ, R69.reuse.H0_H0 ;  /* 0x20000045ff020230 */ /* 0x100fe20000004100 */
[----:B------:R-:W-:Y:S01]  /*3350*/  F2FP.PACK_AB R72, R88, R81 ;  /* 0x000000515848723e */ /* 0x000fe200000000ff */
[----:B------:R-:W-:Y:S01]  /*3360*/  @P5 HADD2.F32 R69, -RZ, R69.H1_H1 ;  /* 0x30000045ff455230 */ /* 0x000fe20000004100 */
[----:B------:R-:W-:Y:S01]  /*3370*/  MOV R3, RZ ;  /* 0x000000ff00037202 */ /* 0x000fe20000000f00 */
[----:B------:R-:W-:Y:S01]  /*3380*/  CS2R R70, SRZ ;  /* 0x0000000000467805 */ /* 0x000fe2000001ff00 */
[----:B------:R-:W-:Y:S01]  /*3390*/  @P0 FMUL.FTZ R3, R85, R2 ;  /* 0x0000000255030220 */ /* 0x000fe20000410000 */
[----:B------:R0:W-:Y:S01]  /*33a0*/  STG.E.128 [R76.64], R72 ;  /* 0x000000484c007986 */ /* 0x0001e2000c101d04 */
[----:B------:R-:W-:Y:S01]  /*33b0*/  ISETP.GE.AND P0, PT, R172, c[0x0][0x164], PT ;  /* 0x00005900ac007a0c */ /* 0x000fe20003f06270 */
[----:B------:R-:W-:Y:S01]  /*33c0*/  HFMA2.MMA R2, -RZ, RZ, 0, 0 ;  /* 0x00000000ff027435 */ /* 0x000fe200000001ff */
[----:B------:R-:W-:Y:S01]  /*33d0*/  MOV R81, RZ ;  /* 0x000000ff00517202 */ /* 0x000fe20000000f00 */
[----:B------:R-:W-:-:S02]  /*33e0*/  @P4 FMUL.FTZ R71, R87, R68 ;  /* 0x0000004457474220 */ /* 0x000fc40000410000 */
[----:B------:R-:W-:Y:S02]  /*33f0*/  @P6 FMUL.FTZ R70, R96, R78 ;  /* 0x0000004e60466220 */ /* 0x000fe40000410000 */
        /* <DEDUP_REMOVED lines=11> */
.L_x_5455:
        /* <DEDUP_REMOVED lines=72> */
.L_x_5452:
        /* <DEDUP_REMOVED lines=28> */
.L_x_5453:
[----:B------:R-:W-:Y:S01]  /*3af0*/  HFMA2.MMA R72, -RZ, RZ, 0, 9.5367431640625e-07 ;  /* 0x00000010ff487435 */ /* 0x000fe200000001ff */
[----:B------:R-:W-:-:S02]  /*3b00*/  MOV R71, R73 ;  /* 0x0000004900477202 */ /* 0x000fc40000000f00 */
[----:B------:R-:W-:Y:S02]  /*3b10*/  MOV R74, 0x1f ;  /* 0x0000001f004a7802 */ /* 0x000fe40000000f00 */
[----:B------:R-:W-:Y:S02]  /*3b20*/  MOV R77, 0xffffffff ;  /* 0xffffffff004d7802 */ /* 0x000fe40000000f00 */
[----:B------:R-:W-:Y:S02]  /*3b30*/  MOV R68, 0x3b50 ;  /* 0x00003b5000447802 */ /* 0x000fe40000000f00 */
[----:B-----5:R-:W-:Y:S05]  /*3b40*/  CALL.REL.NOINC `($__internal_115_$__cuda_sm70_shflsync_down_p) ;  /* 0x0000046000007944 */ /* 0x020fea0003c00000 */
[----:B-1----:R-:W-:Y:S01]  /*3b50*/  MOV R70, R71 ;  /* 0x0000004700467202 */ /* 0x002fe20000000f00 */
[----:B0-----:R-:W-:Y:S05]  /*3b60*/  BRA `(.L_x_5457) ;  /* 0xffffdbc000007947 */ /* 0x001fea000383ffff */
.L_x_5454:
[----:B------:R-:W-:Y:S01]  /*3b70*/  HFMA2.MMA R72, -RZ, RZ, 0, 9.5367431640625e-07 ;  /* 0x00000010ff487435 */ /* 0x000fe200000001ff */
[----:B------:R-:W-:Y:S02]  /*3b80*/  MOV R71, R75 ;  /* 0x0000004b00477202 */ /* 0x000fe40000000f00 */
[----:B------:R-:W-:Y:S02]  /*3b90*/  MOV R74, 0x1f ;  /* 0x0000001f004a7802 */ /* 0x000fe40000000f00 */
[----:B------:R-:W-:-:S02]  /*3ba0*/  MOV R77, 0xffffffff ;  /* 0xffffffff004d7802 */ /* 0x000fc40000000f00 */
[----:B------:R-:W-:Y:S02]  /*3bb0*/  MOV R68, 0x3bd0 ;  /* 0x00003bd000447802 */ /* 0x000fe40000000f00 */
[----:B01---5:R-:W-:Y:S05]  /*3bc0*/  CALL.REL.NOINC `($__internal_115_$__cuda_sm70_shflsync_down_p) ;  /* 0x000003e000007944 */ /* 0x023fea0003c00000 */
[----:B------:R-:W-:Y:S01]  /*3bd0*/  FADD.FTZ R73, R73, R70 ;  /* 0x0000004649497221 */ /* 0x000fe20000010000 */
[----:B0-----:R-:W-:Y:S01]  /*3be0*/  HFMA2.MMA R72, -RZ, RZ, 0, 4.76837158203125e-07 ;  /* 0x00000008ff487435 */ /* 0x001fe200000001ff */
[----:B-1----:R-:W-:Y:S01]  /*3bf0*/  FADD.FTZ R76, R75, R71 ;  /* 0x000000474b4c7221 */ /* 0x002fe20000010000 */
[----:B------:R-:W-:Y:S02]  /*3c00*/  MOV R74, 0x1f ;  /* 0x0000001f004a7802 */ /* 0x000fe40000000f00 */
[----:B------:R-:W-:Y:S02]  /*3c10*/  MOV R77, 0xffffffff ;  /* 0xffffffff004d7802 */ /* 0x000fe40000000f00 */
[----:B------:R-:W-:Y:S02]  /*3c20*/  MOV R71, R73 ;  /* 0x0000004900477202 */ /* 0x000fe40000000f00 */
[----:B------:R-:W-:Y:S02]  /*3c30*/  MOV R68, 0x3c50 ;  /* 0x00003c5000447802 */ /* 0x000fe40000000f00 */
[----:B------:R-:W-:Y:S05]  /*3c40*/  CALL.REL.NOINC `($__internal_115_$__cuda_sm70_shflsync_down_p) ;  /* 0x0000036000007944 */ /* 0x000fea0003c00000 */
[----:B0-----:R-:W-:Y:S01]  /*3c50*/  HFMA2.MMA R72, -RZ, RZ, 0, 4.76837158203125e-07 ;  /* 0x00000008ff487435 */ /* 0x001fe200000001ff */
[----:B-1----:R-:W-:-:S02]  /*3c60*/  MOV R70, R71 ;  /* 0x0000004700467202 */ /* 0x002fc40000000f00 */
[----:B------:R-:W-:Y:S02]  /*3c70*/  MOV R71, R76 ;  /* 0x0000004c00477202 */ /* 0x000fe40000000f00 */
[----:B------:R-:W-:Y:S02]  /*3c80*/  MOV R74, 0x1f ;  /* 0x0000001f004a7802 */ /* 0x000fe40000000f00 */
[----:B------:R-:W-:Y:S02]  /*3c90*/  MOV R77, 0xffffffff ;  /* 0xffffffff004d7802 */ /* 0x000fe40000000f00 */
[----:B------:R-:W-:Y:S02]  /*3ca0*/  MOV R68, 0x3cc0 ;  /* 0x00003cc000447802 */ /* 0x000fe40000000f00 */
[----:B------:R-:W-:Y:S05]  /*3cb0*/  CALL.REL.NOINC `($__internal_115_$__cuda_sm70_shflsync_down_p) ;  /* 0x000002f000007944 */ /* 0x000fea0003c00000 */
[----:B------:R-:W-:Y:S01]  /*3cc0*/  FADD.FTZ R73, R70, R73 ;  /* 0x0000004946497221 */ /* 0x000fe20000010000 */
[----:B0-----:R-:W-:Y:S01]  /*3cd0*/  HFMA2.MMA R72, -RZ, RZ, 0, 2.384185791015625e-07 ;  /* 0x00000004ff487435 */ /* 0x001fe200000001ff */
[----:B-1----:R-:W-:Y:S01]  /*3ce0*/  FADD.FTZ R76, R76, R71 ;  /* 0x000000474c4c7221 */ /* 0x002fe20000010000 */
[----:B------:R-:W-:Y:S02]  /*3cf0*/  MOV R74, 0x1f ;  /* 0x0000001f004a7802 */ /* 0x000fe40000000f00 */
[----:B------:R-:W-:-:S02]  /*3d00*/  MOV R77, 0xffffffff ;  /* 0xffffffff004d7802 */ /* 0x000fc40000000f00 */
[----:B------:R-:W-:Y:S02]  /*3d10*/  MOV R71, R73 ;  /* 0x0000004900477202 */ /* 0x000fe40000000f00 */
[----:B------:R-:W-:Y:S02]  /*3d20*/  MOV R68, 0x3d40 ;  /* 0x00003d4000447802 */ /* 0x000fe40000000f00 */
[----:B------:R-:W-:Y:S05]  /*3d30*/  CALL.REL.NOINC `($__internal_115_$__cuda_sm70_shflsync_down_p) ;  /* 0x0000027000007944 */ /* 0x000fea0003c00000 */
[----:B0-----:R-:W-:Y:S01]  /*3d40*/  HFMA2.MMA R72, -RZ, RZ, 0, 2.384185791015625e-07 ;  /* 0x00000004ff487435 */ /* 0x001fe200000001ff */
[----:B-1----:R-:W-:Y:S02]  /*3d50*/  MOV R70, R71 ;  /* 0x0000004700467202 */ /* 0x002fe40000000f00 */
[----:B------:R-:W-:Y:S02]  /*3d60*/  MOV R71, R76 ;  /* 0x0000004c00477202 */ /* 0x000fe40000000f00 */
[----:B------:R-:W-:Y:S02]  /*3d70*/  MOV R74, 0x1f ;  /* 0x0000001f004a7802 */ /* 0x000fe40000000f00 */
[----:B------:R-:W-:Y:S02]  /*3d80*/  MOV R77, 0xffffffff ;  /* 0xffffffff004d7802 */ /* 0x000fe40000000f00 */
[----:B------:R-:W-:-:S02]  /*3d90*/  MOV R68, 0x3db0 ;  /* 0x00003db000447802 */ /* 0x000fc40000000f00 */
[----:B------:R-:W-:Y:S05]  /*3da0*/  CALL.REL.NOINC `($__internal_115_$__cuda_sm70_shflsync_down_p) ;  /* 0x0000020000007944 */ /* 0x000fea0003c00000 */
[----:B------:R-:W-:Y:S01]  /*3db0*/  FADD.FTZ R73, R70, R73 ;  /* 0x0000004946497221 */ /* 0x000fe20000010000 */
[----:B0-----:R-:W-:Y:S01]  /*3dc0*/  HFMA2.MMA R72, -RZ, RZ, 0, 1.1920928955078125e-07 ;  /* 0x00000002ff487435 */ /* 0x001fe200000001ff */
[----:B-1----:R-:W-:Y:S01]  /*3dd0*/  FADD.FTZ R76, R76, R71 ;  /* 0x000000474c4c7221 */ /* 0x002fe20000010000 */
[----:B------:R-:W-:-:S02]  /*3de0*/  MOV R74, 0x1f ;  /* 0x0000001f004a7802 */ /* 0x000fc40000000f00 */
[----:B------:R-:W-:Y:S02]  /*3df0*/  MOV R77, 0xffffffff ;  /* 0xffffffff004d7802 */ /* 0x000fe40000000f00 */
[----:B------:R-:W-:Y:S02]  /*3e00*/  MOV R71, R73 ;  /* 0x0000004900477202 */ /* 0x000fe40000000f00 */
[----:B------:R-:W-:Y:S02]  /*3e10*/  MOV R68, 0x3e30 ;  /* 0x00003e3000447802 */ /* 0x000fe40000000f00 */
[----:B------:R-:W-:Y:S05]  /*3e20*/  CALL.REL.NOINC `($__internal_115_$__cuda_sm70_shflsync_down_p) ;  /* 0x0000018000007944 */ /* 0x000fea0003c00000 */
[----:B0-----:R-:W-:Y:S01]  /*3e30*/  HFMA2.MMA R72, -RZ, RZ, 0, 1.1920928955078125e-07 ;  /* 0x00000002ff487435 */ /* 0x001fe200000001ff */
[----:B-1----:R-:W-:Y:S02]  /*3e40*/  MOV R70, R71 ;  /* 0x0000004700467202 */ /* 0x002fe40000000f00 */
[----:B------:R-:W-:Y:S02]  /*3e50*/  MOV R71, R76 ;  /* 0x0000004c00477202 */ /* 0x000fe40000000f00 */
[----:B------:R-:W-:Y:S02]  /*3e60*/  MOV R74, 0x1f ;  /* 0x0000001f004a7802 */ /* 0x000fe40000000f00 */
[----:B------:R-:W-:-:S02]  /*3e70*/  MOV R77, 0xffffffff ;  /* 0xffffffff004d7802 */ /* 0x000fc40000000f00 */
[----:B------:R-:W-:Y:S02]  /*3e80*/  MOV R68, 0x3ea0 ;  /* 0x00003ea000447802 */ /* 0x000fe40000000f00 */
[----:B------:R-:W-:Y:S05]  /*3e90*/  CALL.REL.NOINC `($__internal_115_$__cuda_sm70_shflsync_down_p) ;  /* 0x0000011000007944 */ /* 0x000fea0003c00000 */
[----:B------:R-:W-:Y:S01]  /*3ea0*/  FADD.FTZ R73, R70, R73 ;  /* 0x0000004946497221 */ /* 0x000fe20000010000 */
[----:B0-----:R-:W-:Y:S01]  /*3eb0*/  HFMA2.MMA R72, -RZ, RZ, 0, 5.9604644775390625e-08 ;  /* 0x00000001ff487435 */ /* 0x001fe200000001ff */
[----:B-1----:R-:W-:Y:S01]  /*3ec0*/  FADD.FTZ R75, R76, R71 ;  /* 0x000000474c4b7221 */ /* 0x002fe20000010000 */
[----:B------:R-:W-:Y:S02]  /*3ed0*/  MOV R74, 0x1f ;  /* 0x0000001f004a7802 */ /* 0x000fe40000000f00 */
[----:B------:R-:W-:Y:S02]  /*3ee0*/  MOV R77, 0xffffffff ;  /* 0xffffffff004d7802 */ /* 0x000fe40000000f00 */
[----:B------:R-:W-:Y:S02]  /*3ef0*/  MOV R71, R73 ;  /* 0x0000004900477202 */ /* 0x000fe40000000f00 */
[----:B------:R-:W-:Y:S02]  /*3f00*/  MOV R68, 0x3f20 ;  /* 0x00003f2000447802 */ /* 0x000fe40000000f00 */
[----:B------:R-:W-:Y:S05]  /*3f10*/  CALL.REL.NOINC `($__internal_115_$__cuda_sm70_shflsync_down_p) ;  /* 0x0000009000007944 */ /* 0x000fea0003c00000 */
[----:B0-----:R-:W-:Y:S01]  /*3f20*/  HFMA2.MMA R72, -RZ, RZ, 0, 5.9604644775390625e-08 ;  /* 0x00000001ff487435 */ /* 0x001fe200000001ff */
[----:B-1----:R-:W-:-:S02]  /*3f30*/  MOV R80, R71 ;  /* 0x0000004700507202 */ /* 0x002fc40000000f00 */
[----:B------:R-:W-:Y:S02]  /*3f40*/  MOV R71, R75 ;  /* 0x0000004b00477202 */ /* 0x000fe40000000f00 */
[----:B------:R-:W-:Y:S02]  /*3f50*/  MOV R74, 0x1f ;  /* 0x0000001f004a7802 */ /* 0x000fe40000000f00 */
[----:B------:R-:W-:Y:S02]  /*3f60*/  MOV R77, 0xffffffff ;  /* 0xffffffff004d7802 */ /* 0x000fe40000000f00 */
[----:B------:R-:W-:Y:S02]  /*3f70*/  MOV R68, 0x3f90 ;  /* 0x00003f9000447802 */ /* 0x000fe40000000f00 */
[----:B------:R-:W-:Y:S05]  /*3f80*/  CALL.REL.NOINC `($__internal_115_$__cuda_sm70_shflsync_down_p) ;  /* 0x0000002000007944 */ /* 0x000fea0003c00000 */
[----:B-1----:R-:W-:Y:S01]  /*3f90*/  MOV R68, R71 ;  /* 0x0000004700447202 */ /* 0x002fe20000000f00 */
[----:B0-----:R-:W-:Y:S05]  /*3fa0*/  BRA `(.L_x_5458) ;  /* 0xffffd8a000007947 */ /* 0x001fea000383ffff */
        .weak           $__internal_115_$__cuda_sm70_shflsync_down_p
        .type           $__internal_115_$__cuda_sm70_shflsync_down_p,@function
        .size           $__internal_115_$__cuda_sm70_shflsync_down_p,(.L_x_9369 - $__internal_115_$__cuda_sm70_shflsync_down_p)
$__internal_115_$__cuda_sm70_shflsync_down_p:
[----:B------:R-:W-:Y:S01]  /*3fb0*/  HFMA2.MMA R69, -RZ, RZ, 0, 0 ;  /* 0x00000000ff457435 */ /* 0x000fe200000001ff */
[----:B------:R-:W-:Y:S04]  /*3fc0*/  WARPSYNC R77 ;  /* 0x0000004d00007348 */ /* 0x000fe80003800000 */
[----:B------:R0:W1:Y:S01]  /*3fd0*/  SHFL.DOWN PT, R71, R71, R72, R74 ;  /* 0x0800004847477389 */ /* 0x00006200000e004a */
[----:B------:R-:W-:Y:S05]  /*3fe0*/  RET.REL.NODEC R68 `(_ZN10layer_norm13ln_bwd_kernelINS_13Kernel_traitsIf6__halfS2_S2_fjLj3072ELj1ELj1ELj4ELj16ENS_18Kernel_traits_baseILj3072EfS2_S2_S2_fjLj128EEEEELb1ELb1ELb0ELb1EEEvNS_9BwdParamsE) ;  /* 0xffffc01044007950 */ /* 0x000fea0003c3ffff */
.L_x_5459:
        /* <DEDUP_REMOVED lines=9> */
.L_x_9369:


//--------------------- .text._ZN10layer_norm22ln_bwd_finalize_kernelINS_22Kernel_traits_finalizeILj3072Ef6__halfS2_S2_fjLb1ELj1024ELj4ENS_18Kernel_traits_baseILj3072EfS2_S2_S2_fjLj1024EEEEELb1ELb0EEEvNS_9BwdParamsE --------------------------
	.section	.text._ZN10layer_norm22ln_bwd_finalize_kernelINS_22Kernel_traits_finalizeILj3072Ef6__halfS2_S2_fjLb1ELj1024ELj4ENS_18Kernel_traits_baseILj3072EfS2_S2_S2_fjLj1024EEEEELb1ELb0EEEvNS_9BwdParamsE,"ax",@progbits
	.sectioninfo	@"SHI_REGISTERS=32"
	.align	128
        .global         _ZN10layer_norm22ln_bwd_finalize_kernelINS_22Kernel_traits_finalizeILj3072Ef6__halfS2_S2_fjLb1ELj1024ELj4ENS_18Kernel_traits_baseILj3072EfS2_S2_S2_fjLj1024EEEEELb1ELb0EEEvNS_9BwdParamsE
        .type           _ZN10layer_norm22ln_bwd_finalize_kernelINS_22Kernel_traits_finalizeILj3072Ef6__halfS2_S2_fjLb1ELj1024ELj4ENS_18Kernel_traits_baseILj3072EfS2_S2_S2_fjLj1024EEEEELb1ELb0EEEvNS_9BwdParamsE,@function
        .size           _ZN10layer_norm22ln_bwd_finalize_kernelINS_22Kernel_traits_finalizeILj3072Ef6__halfS2_S2_fjLb1ELj1024ELj4ENS_18Kernel_traits_baseILj3072EfS2_S2_S2_fjLj1024EEEEELb1ELb0EEEvNS_9BwdParamsE,(.L_x_9370 - _ZN10layer_norm22ln_bwd_finalize_kernelINS_22Kernel_traits_finalizeILj3072Ef6__halfS2_S2_fjLb1ELj1024ELj4ENS_18Kernel_traits_baseILj3072EfS2_S2_S2_fjLj1024EEEEELb1ELb0EEEvNS_9BwdParamsE)
        .other          _ZN10layer_norm22ln_bwd_finalize_kernelINS_22Kernel_traits_finalizeILj3072Ef6__halfS2_S2_fjLb1ELj1024ELj4ENS_18Kernel_traits_baseILj3072EfS2_S2_S2_fjLj1024EEEEELb1ELb0EEEvNS_9BwdParamsE,@"STO_CUDA_ENTRY STV_DEFAULT"
_ZN10layer_norm22ln_bwd_finalize_kernelINS_22Kernel_traits_finalizeILj3072Ef6__halfS2_S2_fjLb1ELj1024ELj4ENS_18Kernel_traits_baseILj3072EfS2_S2_S2_fjLj1024EEEEELb1ELb0EEEvNS_9BwdParamsE:
.text._ZN10layer_norm22ln_bwd_finalize_kernelINS_22Kernel_traits_finalizeILj3072Ef6__halfS2_S2_fjLb1ELj1024ELj4ENS_18Kernel_traits_baseILj3072EfS2_S2_S2_fjLj1024EEEEELb1ELb0EEEvNS_9BwdParamsE:
        /* <DEDUP_REMOVED lines=19> */
.L_x_5473:
        /* <DEDUP_REMOVED lines=33> */
.L_x_5464:
        /* <DEDUP_REMOVED lines=47> */
.L_x_5463:
[----:B------:R-:W-:Y:S05]  /*0630*/  BSYNC B1 ;  /* 0x0000000000017941 */ /* 0x000fea0003800000 */
.L_x_5462:
        /* <DEDUP_REMOVED lines=29> */
.L_x_5466:
[----:B------:R-:W-:Y:S05]  /*0810*/  BSYNC B1 ;  /* 0x0000000000017941 */ /* 0x000fea0003800000 */
.L_x_5465:
        /* <DEDUP_REMOVED lines=14> */
.L_x_5467:
[----:B------:R-:W-:Y:S05]  /*0900*/  BSYNC B1 ;  /* 0x0000000000017941 */ /* 0x000fea0003800000 */
.L_x_5461:
[----:B------:R-:W-:Y:S05]  /*0910*/  BSYNC B0 ;  /* 0x0000000000007941 */ /* 0x000fea0003800000 */
.L_x_5460:
        /* <DEDUP_REMOVED lines=12> */
.L_x_5474:
        /* <DEDUP_REMOVED lines=27> */
.L_x_5475:
        /* <DEDUP_REMOVED lines=9> */
.L_x_5468:
        /* <DEDUP_REMOVED lines=18> */
.L_x_5472:
[----:B------:R-:W-:Y:S05]  /*0d40*/  BSYNC B0 ;  /* 0x0000000000007941 */ /* 0x000fea0003800000 */
.L_x_5471:
[C---:B------:R-:W-:Y:S02]  /*0d50*/  ISETP.GT.U32.AND P1, PT, R4.reuse, -0xc01, PT ;  /* 0xfffff3ff0400780c */ /* 0x040fe40003f24070 */
[----:B------:R-:W-:-:S02]  /*0d60*/  IADD3 R4, R4, 0xc00, RZ ;  /* 0x00000c0004047810 */ /* 0x000fc40007ffe0ff */
[----:B------:R-:W-:-:S09]  /*0d70*/  IADD3 R5, R5, 0x600, RZ ;  /* 0x0000060005057810 */ /* 0x000fd20007ffe0ff */
[----:B01----:R-:W-:Y:S05]  /*0d80*/  @P1 BRA `(.L_x_5473) ;  /* 0xfffff3a000001947 */ /* 0x003fea000383ffff */
[----:B------:R-:W-:Y:S05]  /*0d90*/  EXIT ;  /* 0x000000000000794d */ /* 0x000fea0003800000 */
.L_x_5469:
[----:B------:R-:W-:Y:S01]  /*0da0*/  HFMA2.MMA R17, -RZ, RZ, 0, 5.9604644775390625e-08 ;  /* 0x00000001ff117435 */ /* 0x000fe200000001ff */
[----:B---3--:R-:W-:Y:S01]  /*0db0*/  MOV R18, R10 ;  /* 0x0000000a00127202 */ /* 0x008fe20000000f00 */
[----:B------:R-:W-:Y:S01]  /*0dc0*/  IMAD.MOV.U32 R14, RZ, RZ, 0x1f ;  /* 0x0000001fff0e7424 */ /* 0x000fe200078e00ff */
[----:B------:R-:W-:Y:S02]  /*0dd0*/  MOV R19, 0xffffffff ;  /* 0xffffffff00137802 */ /* 0x000fe40000000f00 */
[----:B------:R-:W-:Y:S02]  /*0de0*/  MOV R8, 0xe00 ;  /* 0x00000e0000087802 */ /* 0x000fe40000000f00 */
[----:B012---:R-:W-:Y:S05]  /*0df0*/  CALL.REL.NOINC `($__internal_116_$__cuda_sm70_shflsync_bfly_p) ;  /* 0x0000059000007944 */ /* 0x007fea0003c00000 */
[----:B01----:R-:W-:Y:S05]  /*0e00*/  BRA `(.L_x_5474) ;  /* 0xfffffbd000007947 */ /* 0x003fea000383ffff */
.L_x_5470:
[----:B------:R-:W-:Y:S01]  /*0e10*/  HFMA2.MMA R17, -RZ, RZ, 0, 1.1920928955078125e-07 ;  /* 0x00000002ff117435 */ /* 0x000fe200000001ff */
[----:B------:R-:W-:Y:S01]  /*0e20*/  IMAD.MOV.U32 R14, RZ, RZ, 0x1f ;  /* 0x0000001fff0e7424 */ /* 0x000fe200078e00ff */
[----:B------:R-:W-:Y:S02]  /*0e30*/  MOV R19, 0xffffffff ;  /* 0xffffffff00137802 */ /* 0x000fe40000000f00 */
[----:B------:R-:W-:Y:S02]  /*0e40*/  MOV R8, 0xe60 ;  /* 0x00000e6000087802 */ /* 0x000fe40000000f00 */
[----:B0123--:R-:W-:Y:S05]  /*0e50*/  CALL.REL.NOINC `($__internal_116_$__cuda_sm70_shflsync_bfly_p) ;  /* 0x0000053000007944 */ /* 0x00ffea0003c00000 */
[----:B0-----:R-:W-:Y:S01]  /*0e60*/  HFMA2.MMA R17, -RZ, RZ, 0, 2.384185791015625e-07 ;  /* 0x00000004ff117435 */ /* 0x001fe200000001ff */
[----:B-1----:R-:W-:Y:S01]  /*0e70*/  FADD.FTZ R18, R18, R14 ;  /* 0x0000000e12127221 */ /* 0x002fe20000010000 */
[----:B------:R-:W-:Y:S01]  /*0e80*/  MOV R19, 0xffffffff ;  /* 0xffffffff00137802 */ /* 0x000fe20000000f00 */
[----:B------:R-:W-:Y:S01]  /*0e90*/  IMAD.MOV.U32 R14, RZ, RZ, 0x1f ;  /* 0x0000001fff0e7424 */ /* 0x000fe200078e00ff */
[----:B------:R-:W-:-:S02]  /*0ea0*/  MOV R8, 0xec0 ;  /* 0x00000ec000087802 */ /* 0x000fc40000000f00 */
[----:B------:R-:W-:Y:S05]  /*0eb0*/  CALL.REL.NOINC `($__internal_116_$__cuda_sm70_shflsync_bfly_p) ;  /* 0x000004d000007944 */ /* 0x000fea0003c00000 */
[----:B0-----:R-:W-:Y:S01]  /*0ec0*/  HFMA2.MMA R17, -RZ, RZ, 0, 4.76837158203125e-07 ;  /* 0x00000008ff117435 */ /* 0x001fe200000001ff */
[----:B-1----:R-:W-:Y:S01]  /*0ed0*/  FADD.FTZ R18, R18, R14 ;  /* 0x0000000e12127221 */ /* 0x002fe20000010000 */
[----:B------:R-:W-:Y:S01]  /*0ee0*/  MOV R19, 0xffffffff ;  /* 0xffffffff00137802 */ /* 0x000fe20000000f00 */
[----:B------:R-:W-:Y:S01]  /*0ef0*/  IMAD.MOV.U32 R14, RZ, RZ, 0x1f ;  /* 0x0000001fff0e7424 */ /* 0x000fe200078e00ff */
[----:B------:R-:W-:-:S02]  /*0f00*/  MOV R8, 0xf20 ;  /* 0x00000f2000087802 */ /* 0x000fc40000000f00 */
[----:B------:R-:W-:Y:S05]  /*0f10*/  CALL.REL.NOINC `($__internal_116_$__cuda_sm70_shflsync_bfly_p) ;  /* 0x0000047000007944 */ /* 0x000fea0003c00000 */
[----:B-1----:R-:W-:Y:S01]  /*0f20*/  FADD.FTZ R10, R18, R14 ;  /* 0x0000000e120a7221 */ /* 0x002fe20000010000 */
[----:B0-----:R-:W-:Y:S01]  /*0f30*/  HFMA2.MMA R17, -RZ, RZ, 0, 9.5367431640625e-07 ;  /* 0x00000010ff117435 */ /* 0x001fe200000001ff */
[----:B------:R-:W-:Y:S01]  /*0f40*/  IMAD.MOV.U32 R14, RZ, RZ, 0x1f ;  /* 0x0000001fff0e7424 */ /* 0x000fe200078e00ff */
[----:B------:R-:W-:-:S02]  /*0f50*/  MOV R19, 0xffffffff ;  /* 0xffffffff00137802 */ /* 0x000fc40000000f00 */
[----:B------:R-:W-:Y:S02]  /*0f60*/  MOV R18, R10 ;  /* 0x0000000a00127202 */ /* 0x000fe40000000f00 */
[----:B------:R-:W-:Y:S02]  /*0f70*/  MOV R8, 0xf90 ;  /* 0x00000f9000087802 */ /* 0x000fe40000000f00 */
[----:B------:R-:W-:Y:S05]  /*0f80*/  CALL.REL.NOINC `($__internal_116_$__cuda_sm70_shflsync_bfly_p) ;  /* 0x0000040000007944 */ /* 0x000fea0003c00000 */
[----:B0-----:R-:W-:Y:S01]  /*0f90*/  HFMA2.MMA R17, -RZ, RZ, 0, 5.9604644775390625e-08 ;  /* 0x00000001ff117435 */ /* 0x001fe200000001ff */
[----:B-1----:R-:W-:Y:S01]  /*0fa0*/  IMAD.MOV.U32 R13, RZ, RZ, R14 ;  /* 0x000000ffff0d7224 */ /* 0x002fe200078e000e */
[----:B------:R-:W-:Y:S01]  /*0fb0*/  MOV R18, R15 ;  /* 0x0000000f00127202 */ /* 0x000fe20000000f00 */
[----:B------:R-:W-:Y:S01]  /*0fc0*/  IMAD.MOV.U32 R14, RZ, RZ, 0x1f ;  /* 0x0000001fff0e7424 */ /* 0x000fe200078e00ff */
[----:B------:R-:W-:Y:S02]  /*0fd0*/  MOV R19, 0xffffffff ;  /* 0xffffffff00137802 */ /* 0x000fe40000000f00 */
[----:B------:R-:W-:Y:S02]  /*0fe0*/  MOV R8, 0x1000 ;  /* 0x0000100000087802 */ /* 0x000fe40000000f00 */
[----:B------:R-:W-:Y:S05]  /*0ff0*/  CALL.REL.NOINC `($__internal_116_$__cuda_sm70_shflsync_bfly_p) ;  /* 0x0000039000007944 */ /* 0x000fea0003c00000 */
[----:B0-----:R-:W-:Y:S01]  /*1000*/  HFMA2.MMA R17, -RZ, RZ, 0, 1.1920928955078125e-07 ;  /* 0x00000002ff117435 */ /* 0x001fe200000001ff */
[----:B-1----:R-:W-:Y:S01]  /*1010*/  FADD.FTZ R18, R15, R14 ;  /* 0x0000000e0f127221 */ /* 0x002fe20000010000 */
[----:B------:R-:W-:Y:S01]  /*1020*/  MOV R19, 0xffffffff ;  /* 0xffffffff00137802 */ /* 0x000fe20000000f00 */
[----:B------:R-:W-:Y:S01]  /*1030*/  IMAD.MOV.U32 R14, RZ, RZ, 0x1f ;  /* 0x0000001fff0e7424 */ /* 0x000fe200078e00ff */
[----:B------:R-:W-:-:S02]  /*1040*/  MOV R8, 0x1060 ;  /* 0x0000106000087802 */ /* 0x000fc40000000f00 */
[----:B------:R-:W-:Y:S05]  /*1050*/  CALL.REL.NOINC `($__internal_116_$__cuda_sm70_shflsync_bfly_p) ;  /* 0x0000033000007944 */ /* 0x000fea0003c00000 */
        /* <DEDUP_REMOVED lines=14> */
[----:B------:R-:W-:Y:S01]  /*1140*/  MOV R14, 0x1f ;  /* 0x0000001f000e7802 */ /* 0x000fe20000000f00 */
[----:B------:R-:W-:Y:S01]  /*1150*/  IMAD.MOV.U32 R19, RZ, RZ, -0x1 ;  /* 0xffffffffff137424 */ /* 0x000fe200078e00ff */
[----:B------:R-:W-:-:S02]  /*1160*/  MOV R8, 0x1190 ;  /* 0x0000119000087802 */ /* 0x000fc40000000f00 */
[----:B------:R-:W-:Y:S02]  /*1170*/  MOV R18, R12 ;  /* 0x0000000c00127202 */ /* 0x000fe40000000f00 */
[----:B------:R-:W-:Y:S05]  /*1180*/  CALL.REL.NOINC `($__internal_116_$__cuda_sm70_shflsync_bfly_p) ;  /* 0x0000020000007944 */ /* 0x000fea0003c00000 */
[----:B-1----:R-:W-:Y:S01]  /*1190*/  MOV R15, R14 ;  /* 0x0000000e000f7202 */ /* 0x002fe20000000f00 */
[----:B------:R-:W-:Y:S01]  /*11a0*/  HFMA2.MMA R14, -RZ, RZ, 0, 1.847743988037109375e-06 ;  /* 0x0000001fff0e7435 */ /* 0x000fe200000001ff */
[----:B0-----:R-:W-:Y:S01]  /*11b0*/  MOV R18, R11 ;  /* 0x0000000b00127202 */ /* 0x001fe20000000f00 */
        /* <DEDUP_REMOVED lines=13> */
[----:B------:R-:W-:Y:S01]  /*1290*/  IMAD.MOV.U32 R19, RZ, RZ, -0x1 ;  /* 0xffffffffff137424 */ /* 0x000fe200078e00ff */
[----:B------:R-:W-:-:S02]  /*12a0*/  MOV R8, 0x12c0 ;  /* 0x000012c000087802 */ /* 0x000fc40000000f00 */
[----:B------:R-:W-:Y:S05]  /*12b0*/  CALL.REL.NOINC `($__internal_116_$__cuda_sm70_shflsync_bfly_p) ;  /* 0x000000d000007944 */ /* 0x000fea0003c00000 */
[----:B0-----:R-:W-:Y:S01]  /*12c0*/  HFMA2.MMA R17, -RZ, RZ, 0, 4.76837158203125e-07 ;  /* 0x00000008ff117435 */ /* 0x001fe200000001ff */
[----:B-1----:R-:W-:Y:S01]  /*12d0*/  FADD.FTZ R18, R18, R14 ;  /* 0x0000000e12127221 */ /* 0x002fe20000010000 */
[----:B------:R-:W-:-:S02]  /*12e0*/  MOV R14, 0x1f ;  /* 0x0000001f000e7802 */ /* 0x000fc40000000f00 */
[----:B------:R-:W-:Y:S02]  /*12f0*/  MOV R19, 0xffffffff ;  /* 0xffffffff00137802 */ /* 0x000fe40000000f00 */
[----:B------:R-:W-:Y:S02]  /*1300*/  MOV R8, 0x1320 ;  /* 0x0000132000087802 */ /* 0x000fe40000000f00 */
[----:B------:R-:W-:Y:S05]  /*1310*/  CALL.REL.NOINC `($__internal_116_$__cuda_sm70_shflsync_bfly_p) ;  /* 0x0000007000007944 */ /* 0x000fea0003c00000 */
[----:B01----:R-:W-:Y:S01]  /*1320*/  FADD.FTZ R18, R18, R14 ;  /* 0x0000000e12127221 */ /* 0x003fe20000010000 */
[----:B------:R-:W-:Y:S01]  /*1330*/  HFMA2.MMA R14, -RZ, RZ, 0, 1.847743988037109375e-06 ;  /* 0x0000001fff0e7435 */ /* 0x000fe200000001ff */
[----:B------:R-:W-:Y:S01]  /*1340*/  IMAD.MOV.U32 R17, RZ, RZ, 0x10 ;  /* 0x00000010ff117424 */ /* 0x000fe200078e00ff */
[----:B------:R-:W-:Y:S02]  /*1350*/  MOV R19, 0xffffffff ;  /* 0xffffffff00137802 */ /* 0x000fe40000000f00 */
[----:B------:R-:W-:Y:S02]  /*1360*/  MOV R8, 0x1380 ;  /* 0x0000138000087802 */ /* 0x000fe40000000f00 */
[----:B------:R-:W-:Y:S05]  /*1370*/  CALL.REL.NOINC `($__internal_116_$__cuda_sm70_shflsync_bfly_p) ;  /* 0x0000001000007944 */ /* 0x000fea0003c00000 */
[----:B01----:R-:W-:Y:S05]  /*1380*/  BRA `(.L_x_5475) ;  /* 0xfffff80000007947 */ /* 0x003fea000383ffff */
        .weak           $__internal_116_$__cuda_sm70_shflsync_bfly_p
        .type           $__internal_116_$__cuda_sm70_shflsync_bfly_p,@function
        .size           $__internal_116_$__cuda_sm70_shflsync_bfly_p,(.L_x_9370 - $__internal_116_$__cuda_sm70_shflsync_bfly_p)
$__internal_116_$__cuda_sm70_shflsync_bfly_p:
[----:B------:R-:W-:Y:S01]  /*1390*/  HFMA2.MMA R9, -RZ, RZ, 0, 0 ;  /* 0x00000000ff097435 */ /* 0x000fe200000001ff */
[----:B------:R-:W-:Y:S04]  /*13a0*/  WARPSYNC R19 ;  /* 0x0000001300007348 */ /* 0x000fe80003800000 */
[----:B------:R0:W1:Y:S01]  /*13b0*/  SHFL.BFLY PT, R14, R18, R17, R14 ;  /* 0x0c000011120e7389 */ /* 0x00006200000e000e */
[----:B------:R-:W-:Y:S05]  /*13c0*/  RET.REL.NODEC R8 `(_ZN10layer_norm22ln_bwd_finalize_kernelINS_22Kernel_traits_finalizeILj3072Ef6__halfS2_S2_fjLb1ELj1024ELj4ENS_18Kernel_traits_baseILj3072EfS2_S2_S2_fjLj1024EEEEELb1ELb0EEEvNS_9BwdParamsE) ;  /* 0xffffec3008007950 */ /* 0x000fea0003c3ffff */
.L_x_5476:
        /* <DEDUP_REMOVED lines=11> */
.L_x_9370:


//--------------------- .text._ZN10layer_norm13ln_bwd_kernelINS_13Kernel_traitsIf6__halfS2_S2_fjLj3072ELj1ELj1ELj4ELj16ENS_18Kernel_traits_baseILj3072EfS2_S2_S2_fjLj128EEEEELb1ELb1ELb1ELb0EEEvNS_9BwdParamsE --------------------------
	.section	.text._ZN10layer_norm13ln_bwd_kernelINS_13Kernel_traitsIf6__halfS2_S2_fjLj3072ELj1ELj1ELj4ELj16ENS_18Kernel_traits_baseILj3072EfS2_S2_S2_fjLj128EEEEELb1ELb1ELb1ELb0EEEvNS_9BwdParamsE,"ax",@progbits
	.sectioninfo	@"SHI_REGISTERS=233"
	.align	128
        .global         _ZN10layer_norm13ln_bwd_kernelINS_13Kernel_traitsIf6__halfS2_S2_fjLj3072ELj1ELj1ELj4ELj16ENS_18Kernel_traits_baseILj3072EfS2_S2_S2_fjLj128EEEEELb1ELb1ELb1ELb0EEEvNS_9BwdParamsE
        .type           _ZN10layer_norm13ln_bwd_kernelINS_13Kernel_traitsIf6__halfS2_S2_fjLj3072ELj1ELj1ELj4ELj16ENS_18Kernel_traits_baseILj3072EfS2_S2_S2_fjLj128EEEEELb1ELb1ELb1ELb0EEEvNS_9BwdParamsE,@function
        .size           _ZN10layer_norm13ln_bwd_kernelINS_13Kernel_traitsIf6__halfS2_S2_fjLj3072ELj1ELj1ELj4ELj16ENS_18Kernel_traits_baseILj3072EfS2_S2_S2_fjLj128EEEEELb1ELb1ELb1ELb0EEEvNS_9BwdParamsE,(.L_x_9371 - _ZN10layer_norm13ln_bwd_kernelINS_13Kernel_traitsIf6__halfS2_S2_fjLj3072ELj1ELj1ELj4ELj16ENS_18Kernel_traits_baseILj3072EfS2_S2_S2_fjLj128EEEEELb1ELb1ELb1ELb0EEEvNS_9BwdParamsE)
        .other          _ZN10layer_norm13ln_bwd_kernelINS_13Kernel_traitsIf6__halfS2_S2_fjLj3072ELj1ELj1ELj4ELj16ENS_18Kernel_traits_baseILj3072EfS2_S2_S2_fjLj128EEEEELb1ELb1ELb1ELb0EEEvNS_9BwdParamsE,@"STO_CUDA_ENTRY STV_DEFAULT"
_ZN10layer_norm13ln_bwd_kernelINS_13Kernel_traitsIf6__halfS2_S2_fjLj3072ELj1ELj1ELj4ELj16ENS_18Kernel_traits_baseILj3072EfS2_S2_S2_fjLj128EEEEELb1ELb1ELb1ELb0EEEvNS_9BwdParamsE:
.text._ZN10layer_norm13ln_bwd_kernelINS_13Kernel_traitsIf6__halfS2_S2_fjLj3072ELj1ELj1ELj4ELj16ENS_18Kernel_traits_baseILj3072EfS2_S2_S2_fjLj128EEEEELb1ELb1ELb1ELb0EEEvNS_9BwdParamsE:
        /* <DEDUP_REMOVED lines=79> */
.L_x_5623:
        /* <DEDUP_REMOVED lines=17> */
[----:B-1---5:R-:W-:Y:S01]  /*0600*/  ISETP.GE.AND P3, PT, R2, 0x1, PT ;  /* 0x000000010200780c */ /* 0x022fe20003f66270 */
        /* <DEDUP_REMOVED lines=17> */
.L_x_5481:
[----:B------:R-:W-:Y:S05]  /*0720*/  BSYNC B1 ;  /* 0x0000000000017941 */ /* 0x000fea0003800000 */
.L_x_5480:
        /* <DEDUP_REMOVED lines=11> */
.L_x_5483:
[----:B------:R-:W-:Y:S05]  /*07e0*/  BSYNC B1 ;  /* 0x0000000000017941 */ /* 0x000fea0003800000 */
.L_x_5482:
        /* <DEDUP_REMOVED lines=10> */
[----:B------:R-:W-:Y:S01]  /*0890*/  HFMA2.MMA R220, -RZ, RZ, 0, 0 ;  /* 0x00000000ffdc7435 */ /* 0x000fe200000001ff */
[----:B------:R-:W-:Y:S05]  /*08a0*/  BRA `(.L_x_5484) ;  /* 0x0000118000007947 */ /* 0x000fea0003800000 */
.L_x_5479:
[----:B-1----:R-:W-:-:S06]  /*08b0*/  IMAD.WIDE R172, R5, R178, c[0x0][0x1a0] ;  /* 0x0000680005ac7625 */ /* 0x002fcc00078e02b2 */
        /* <DEDUP_REMOVED lines=33> */
[----:B------:R-:W-:Y:S02]  /*0ad0*/  HADD2.F32 R203, -RZ, R172.H1_H1 ;  /* 0x300000acffcb7230 */ /* 0x000fe40000004100 */
[--C-:B------:R-:W-:Y:S01]  /*0ae0*/  HADD2.F32 R207, -RZ, R173.reuse.H0_H0 ;  /* 0x200000adffcf7230 */ /* 0x100fe20000004100 */
[----:B------:R-:W-:Y:S01]  /*0af0*/  FADD.FTZ R172, -R218, R201 ;  /* 0x000000c9daac7221 */ /* 0x000fe20000010100 */
[----:B------:R-:W-:Y:S02]  /*0b00*/  HADD2.F32 R209, -RZ, R173.H1_H1 ;  /* 0x300000adffd17230 */ /* 0x000fe40000004100 */
[----:B---3--:R-:W-:Y:S01]  /*0b10*/  HADD2.F32 R173, -RZ, R176.H0_H0 ;  /* 0x200000b0ffad7230 */ /* 0x008fe20000004100 */
[----:B------:R-:W-:Y:S01]  /*0b20*/  FMUL.FTZ R217, R3, R172 ;  /* 0x000000ac03d97220 */ /* 0x000fe20000410000 */
[----:B------:R-:W-:Y:S02]  /*0b30*/  HADD2.F32 R215, -RZ, R175.H0_H0 ;  /* 0x200000afffd77230 */ /* 0x000fe40000004100 */
[--C-:B------:R-:W-:Y:S01]  /*0b40*/  HADD2.F32 R211, -RZ, R174.reuse.H0_H0 ;  /* 0x200000aeffd37230 */ /* 0x100fe20000004100 */
[----:B------:R-:W-:Y:S01]  /*0b50*/  FMUL.FTZ R214, R32, R173 ;  /* 0x000000ad20d67220 */ /* 0x000fe20000410000 */
[----:B------:R-:W-:Y:S01]  /*0b60*/  HADD2.F32 R213, -RZ, R174.H1_H1 ;  /* 0x300000aeffd57230 */ /* 0x000fe20000004100 */
[----:B------:R-:W-:Y:S01]  /*0b70*/  FADD.FTZ R174, -R218, R203 ;  /* 0x000000cbdaae7221 */ /* 0x000fe20000010100 */
[----:B------:R-:W-:-:S02]  /*0b80*/  HADD2.F32 R176, -RZ, R176.H1_H1 ;  /* 0x300000b0ffb07230 */ /* 0x000fc40000004100 */
[----:B------:R-:W-:Y:S01]  /*0b90*/  HADD2.F32 R221, -RZ, R175.H1_H1 ;  /* 0x300000afffdd7230 */ /* 0x000fe20000004100 */
[C---:B------:R-:W-:Y:S01]  /*0ba0*/  FADD.FTZ R198, -R218.reuse, R209 ;  /* 0x000000d1dac67221 */ /* 0x040fe20000010100 */
[--C-:B------:R-:W-:Y:S01]  /*0bb0*/  HADD2.F32 R175, -RZ, R177.reuse.H0_H0 ;  /* 0x200000b1ffaf7230 */ /* 0x100fe20000004100 */
[----:B0-----:R-:W-:Y:S01]  /*0bc0*/  FADD.FTZ R204, -R218, R215 ;  /* 0x000000d7dacc7221 */ /* 0x001fe20000010100 */
[----:B------:R-:W-:Y:S01]  /*0bd0*/  HADD2.F32 R208, -RZ, R177.H1_H1 ;  /* 0x300000b1ffd07230 */ /* 0x000fe20000004100 */
[----:B------:R-:W-:Y:S01]  /*0be0*/  FADD.FTZ R100, R100, R173 ;  /* 0x000000ad64647221 */ /* 0x000fe20000010000 */
[--C-:B------:R-:W-:Y:S01]  /*0bf0*/  HADD2.F32 R177, -RZ, R178.reuse.H0_H0 ;  /* 0x200000b2ffb17230 */ /* 0x100fe20000004100 */
[----:B------:R-:W-:Y:S01]  /*0c00*/  FFMA.FTZ R80, R217, R173, R80 ;  /* 0x000000add9507223 */ /* 0x000fe20000010050 */
[----:B------:R-:W-:Y:S01]  /*0c10*/  HADD2.F32 R202, -RZ, R178.H1_H1 ;  /* 0x300000b2ffca7230 */ /* 0x000fe20000004100 */
[----:B------:R-:W-:Y:S02]  /*0c20*/  FADD.FTZ R178, -R218, R207 ;  /* 0x000000cfdab27221 */ /* 0x000fe40000010100 */
[----:B------:R-:W-:-:S02]  /*0c30*/  FMUL.FTZ R215, R3, R174 ;  /* 0x000000ae03d77220 */ /* 0x000fc40000410000 */
[----:B------:R-:W-:Y:S02]  /*0c40*/  FMUL.FTZ R212, R33, R176 ;  /* 0x000000b021d47220 */ /* 0x000fe40000410000 */
[----:B------:R-:W-:Y:S02]  /*0c50*/  FADD.FTZ R173, RZ, R214 ;  /* 0x000000d6ffad7221 */ /* 0x000fe40000010000 */
[----:B------:R-:W-:Y:S02]  /*0c60*/  FFMA.FTZ R172, R217, R214, RZ ;  /* 0x000000d6d9ac7223 */ /* 0x000fe400000100ff */
[C---:B------:R-:W-:Y:S02]  /*0c70*/  FADD.FTZ R200, -R218.reuse, R211 ;  /* 0x000000d3dac87221 */ /* 0x040fe40000010100 */
[----:B------:R-:W-:Y:S02]  /*0c80*/  FADD.FTZ R206, -R218, R213 ;  /* 0x000000d5dace7221 */ /* 0x000fe40000010100 */
        /* <DEDUP_REMOVED lines=43> */
.L_x_5486:
[----:B------:R-:W-:Y:S05]  /*0f40*/  BSYNC B1 ;  /* 0x0000000000017941 */ /* 0x000fea0003800000 */
.L_x_5485:
        /* <DEDUP_REMOVED lines=16> */
[--C-:B--2---:R-:W-:Y:S02]  /*1050*/  HADD2.F32 R25, -RZ, R172.reuse.H0_H0 ;  /* 0x200000acff197230 */ /* 0x104fe40000004100 */
[--C-:B------:R-:W-:Y:S02]  /*1060*/  HADD2.F32 R183, -RZ, R173.reuse.H0_H0 ;  /* 0x200000adffb77230 */ /* 0x100fe40000004100 */
[----:B------:R-:W-:Y:S01]  /*1070*/  HADD2.F32 R185, -RZ, R173.H1_H1 ;  /* 0x300000adffb97230 */ /* 0x000fe20000004100 */
[----:B0-----:R-:W-:Y:S01]  /*1080*/  FADD.FTZ R26, -R218, R25 ;  /* 0x00000019da1a7221 */ /* 0x001fe20000010100 */
[----:B------:R-:W-:-:S02]  /*1090*/  HADD2.F32 R181, -RZ, R172.H1_H1 ;  /* 0x300000acffb57230 */ /* 0x000fc40000004100 */
[--C-:B---3--:R-:W-:Y:S02]  /*10a0*/  HADD2.F32 R173, -RZ, R176.reuse.H0_H0 ;  /* 0x200000b0ffad7230 */ /* 0x108fe40000004100 */
[--C-:B------:R-:W-:Y:S01]  /*10b0*/  HADD2.F32 R197, -RZ, R175.reuse.H0_H0 ;  /* 0x200000afffc57230 */ /* 0x100fe20000004100 */
[----:B------:R-:W-:Y:S01]  /*10c0*/  FADD.FTZ R172, -R218, R181 ;  /* 0x000000b5daac7221 */ /* 0x000fe20000010100 */
[----:B------:R-:W-:Y:S01]  /*10d0*/  HADD2.F32 R176, -RZ, R176.H1_H1 ;  /* 0x300000b0ffb07230 */ /* 0x000fe20000004100 */
[----:B------:R-:W-:Y:S01]  /*10e0*/  FMUL.FTZ R199, R3, R26 ;  /* 0x0000001a03c77220 */ /* 0x000fe20000410000 */
[--C-:B------:R-:W-:Y:S01]  /*10f0*/  HADD2.F32 R187, -RZ, R174.reuse.H0_H0 ;  /* 0x200000aeffbb7230 */ /* 0x100fe20000004100 */
[----:B------:R-:W-:Y:S01]  /*1100*/  FMUL.FTZ R196, R48, R173 ;  /* 0x000000ad30c47220 */ /* 0x000fe20000410000 */
[----:B------:R-:W-:Y:S01]  /*1110*/  HADD2.F32 R205, -RZ, R175.H1_H1 ;  /* 0x300000afffcd7230 */ /* 0x000fe20000004100 */
[----:B------:R-:W-:Y:S01]  /*1120*/  FADD.FTZ R226, -R218, R197 ;  /* 0x000000c5dae27221 */ /* 0x000fe20000010100 */
[----:B------:R-:W-:-:S02]  /*1130*/  HADD2.F32 R189, -RZ, R174.H1_H1 ;  /* 0x300000aeffbd7230 */ /* 0x000fc40000004100 */
[--C-:B------:R-:W-:Y:S02]  /*1140*/  HADD2.F32 R175, -RZ, R178.reuse.H0_H0 ;  /* 0x200000b2ffaf7230 */ /* 0x100fe40000004100 */
[----:B------:R-:W-:Y:S01]  /*1150*/  HADD2.F32 R204, -RZ, R178.H1_H1 ;  /* 0x300000b2ffcc7230 */ /* 0x000fe20000004100 */
[C---:B------:R-:W-:Y:S01]  /*1160*/  FADD.FTZ R178, -R218.reuse, R185 ;  /* 0x000000b9dab27221 */ /* 0x040fe20000010100 */
[----:B------:R-:W-:Y:S01]  /*1170*/  HADD2.F32 R27, -RZ, R177.H0_H0 ;  /* 0x200000b1ff1b7230 */ /* 0x000fe20000004100 */
[----:B------:R-:W-:Y:S02]  /*1180*/  FADD.FTZ R174, -R218, R183 ;  /* 0x000000b7daae7221 */ /* 0x000fe40000010100 */
[----:B------:R-:W-:Y:S02]  /*1190*/  FMUL.FTZ R197, R3, R172 ;  /* 0x000000ac03c57220 */ /* 0x000fe40000410000 */
[----:B------:R-:W-:Y:S02]  /*11a0*/  FMUL.FTZ R188, R49, R176 ;  /* 0x000000b031bc7220 */ /* 0x000fe40000410000 */
[----:B------:R-:W-:-:S02]  /*11b0*/  FADD.FTZ R221, R221, R196 ;  /* 0x000000c4dddd7221 */ /* 0x000fc40000010000 */
[----:B------:R-:W-:Y:S01]  /*11c0*/  FFMA.FTZ R220, R199, R196, R220 ;  /* 0x000000c4c7dc7223 */ /* 0x000fe200000100dc */
[----:B------:R-:W-:Y:S01]  /*11d0*/  HADD2.F32 R184, -RZ, R177.H1_H1 ;  /* 0x300000b1ffb87230 */ /* 0x000fe20000004100 */
        /* <DEDUP_REMOVED lines=47> */
.L_x_5488:
[----:B------:R-:W-:Y:S05]  /*14d0*/  BSYNC B1 ;  /* 0x0000000000017941 */ /* 0x000fea0003800000 */
.L_x_5487:
        /* <DEDUP_REMOVED lines=13> */
[--C-:B--2---:R-:W-:Y:S02]  /*15b0*/  HADD2.F32 R9, -RZ, R16.reuse.H0_H0 ;  /* 0x20000010ff097230 */ /* 0x104fe40000004100 */
[----:B------:R-:W-:Y:S02]  /*15c0*/  HADD2.F32 R21, -RZ, R16.H1_H1 ;  /* 0x30000010ff157230 */ /* 0x000fe40000004100 */
[--C-:B------:R-:W-:Y:S01]  /*15d0*/  HADD2.F32 R23, -RZ, R17.reuse.H0_H0 ;  /* 0x20000011ff177230 */ /* 0x100fe20000004100 */
[----:B------:R-:W-:Y:S01]  /*15e0*/  FADD.FTZ R16, -R218, R9 ;  /* 0x00000009da107221 */ /* 0x000fe20000010100 */
[----:B---3--:R-:W-:Y:S02]  /*15f0*/  HADD2.F32 R9, -RZ, R12.H0_H0 ;  /* 0x2000000cff097230 */ /* 0x008fe40000004100 */
[----:B------:R-:W-:Y:S02]  /*1600*/  HADD2.F32 R17, -RZ, R17.H1_H1 ;  /* 0x30000011ff117230 */ /* 0x000fe40000004100 */
[----:B------:R-:W-:-:S02]  /*1610*/  HADD2.F32 R173, -RZ, R18.H0_H0 ;  /* 0x20000012ffad7230 */ /* 0x000fc40000004100 */
[----:B------:R-:W-:Y:S02]  /*1620*/  HADD2.F32 R175, -RZ, R18.H1_H1 ;  /* 0x30000012ffaf7230 */ /* 0x000fe40000004100 */
[--C-:B------:R-:W-:Y:S01]  /*1630*/  HADD2.F32 R177, -RZ, R19.reuse.H0_H0 ;  /* 0x20000013ffb17230 */ /* 0x100fe20000004100 */
[C---:B0-----:R-:W-:Y:S01]  /*1640*/  FADD.FTZ R10, -R218.reuse, R23 ;  /* 0x00000017da0a7221 */ /* 0x041fe20000010100 */
[----:B------:R-:W-:Y:S01]  /*1650*/  HADD2.F32 R19, -RZ, R19.H1_H1 ;  /* 0x30000013ff137230 */ /* 0x000fe20000004100 */
[----:B------:R-:W-:Y:S01]  /*1660*/  FADD.FTZ R24, -R218, R21 ;  /* 0x00000015da187221 */ /* 0x000fe20000010100 */
[----:B------:R-:W-:Y:S01]  /*1670*/  HADD2.F32 R12, -RZ, R12.H1_H1 ;  /* 0x3000000cff0c7230 */ /* 0x000fe20000004100 */
[----:B------:R-:W-:Y:S02]  /*1680*/  FMUL.FTZ R23, R3, R16 ;  /* 0x0000001003177220 */ /* 0x000fe40000410000 */
[----:B------:R-:W-:Y:S01]  /*1690*/  FMUL.FTZ R22, R72, R9 ;  /* 0x0000000948167220 */ /* 0x000fe20000410000 */
[----:B------:R-:W-:Y:S01]  /*16a0*/  HADD2.F32 R11, -RZ, R13.H0_H0 ;  /* 0x2000000dff0b7230 */ /* 0x000fe20000004100 */
[----:B------:R-:W-:-:S02]  /*16b0*/  FADD.FTZ R20, -R218, R17 ;  /* 0x00000011da147221 */ /* 0x000fc40000010100 */
[C---:B------:R-:W-:Y:S02]  /*16c0*/  FADD.FTZ R174, -R218.reuse, R173 ;  /* 0x000000addaae7221 */ /* 0x040fe40000010100 */
[C---:B------:R-:W-:Y:S02]  /*16d0*/  FADD.FTZ R176, -R218.reuse, R175 ;  /* 0x000000afdab07221 */ /* 0x040fe40000010100 */
[C---:B------:R-:W-:Y:S02]  /*16e0*/  FADD.FTZ R204, -R218.reuse, R177 ;  /* 0x000000b1dacc7221 */ /* 0x040fe40000010100 */
[----:B------:R-:W-:Y:S02]  /*16f0*/  FADD.FTZ R218, -R218, R19 ;  /* 0x00000013dada7221 */ /* 0x000fe40000010100 */
[C---:B------:R-:W-:Y:S02]  /*1700*/  FMUL.FTZ R21, R3.reuse, R10 ;  /* 0x0000000a03157220 */ /* 0x040fe40000410000 */
[----:B------:R-:W-:-:S02]  /*1710*/  FMUL.FTZ R24, R3, R24 ;  /* 0x0000001803187220 */ /* 0x000fc40000410000 */
[----:B------:R-:W-:Y:S02]  /*1720*/  FMUL.FTZ R19, R73, R12 ;  /* 0x0000000c49137220 */ /* 0x000fe40000410000 */
[----:B------:R-:W-:Y:S02]  /*1730*/  FADD.FTZ R10, R221, R22 ;  /* 0x00000016dd0a7221 */ /* 0x000fe40000010000 */
[C---:B------:R-:W-:Y:S01]  /*1740*/  FFMA.FTZ R220, R23.reuse, R22, R220 ;  /* 0x0000001617dc7223 */ /* 0x040fe200000100dc */
[----:B------:R-:W-:Y:S01]  /*1750*/  HADD2.F32 R172, -RZ, R13.H1_H1 ;  /* 0x3000000dffac7230 */ /* 0x000fe20000004100 */
[----:B------:R-:W-:Y:S02]  /*1760*/  FADD.FTZ R116, R116, R9 ;  /* 0x0000000974747221 */ /* 0x000fe40000010000 */
[----:B------:R-:W-:Y:S02]  /*1770*/  FFMA.FTZ R92, R23, R9, R92 ;  /* 0x00000009175c7223 */ /* 0x000fe4000001005c */
        /* <DEDUP_REMOVED lines=43> */
.L_x_5484:
[----:B------:R-:W-:Y:S05]  /*1a30*/  BSYNC B0 ;  /* 0x0000000000007941 */ /* 0x000fea0003800000 */
.L_x_5478:
[----:B------:R-:W-:Y:S02]  /*1a40*/  LOP3.LUT P4, RZ, R4, 0xff, RZ, 0xc0, !PT ;  /* 0x000000ff04ff7812 */ /* 0x000fe4000788c0ff */
[----:B------:R-:W-:-:S02]  /*1a50*/  SHF.R.U32.HI R174, RZ, 0x5, R7 ;  /* 0x00000005ffae7819 */ /* 0x000fc40000011607 */
[----:B------:R-:W-:Y:S02]  /*1a60*/  LOP3.LUT P3, RZ, R7, 0x1f, RZ, 0xc0, !PT ;  /* 0x0000001f07ff7812 */ /* 0x000fe4000786c0ff */
[----:B------:R-:W-:-:S07]  /*1a70*/  LOP3.LUT R216, R174, 0x7fffffc, RZ, 0xc0, !PT ;  /* 0x07fffffcaed87812 */ /* 0x000fce00078ec0ff */
[----:B------:R-:W-:Y:S01]  /*1a80*/  @!P4 IADD3 R216, R216, 0x4, RZ ;  /* 0x00000004d8d8c810 */ /* 0x000fe20007ffe0ff */
[----:B------:R-:W-:Y:S05]  /*1a90*/  BRA.DIV ~URZ, `(.L_x_5489) ;  /* 0x000038327f007947 */ /* 0x000fea000b800000 */
[----:B------:R3:W4:Y:S02]  /*1aa0*/  SHFL.DOWN PT, R176, R221, 0x10, 0x1f ;  /* 0x0a001f00ddb07f89 */ /* 0x00072400000e0000 */
.L_x_5628:
        /* <DEDUP_REMOVED lines=18> */
.L_x_5629:
[----:B------:R-:W-:Y:S01]  /*1bd0*/  @!P3 LOP3.LUT R173, R174, 0x3, RZ, 0xc0, !PT ;  /* 0x00000003aeadb812 */ /* 0x000fe200078ec0ff */
[----:B-12---:R-:W-:Y:S01]  /*1be0*/  FADD.FTZ R205, R218, R205 ;  /* 0x000000cddacd7221 */ /* 0x006fe20000010000 */
[----:B------:R-:W-:Y:S01]  /*1bf0*/  WARPSYNC 0xffffffff ;  /* 0xffffffff00007948 */ /* 0x000fe20003800000 */
[----:B---3--:R-:W-:Y:S01]  /*1c00*/  FADD.FTZ R204, R179, R178 ;  /* 0x000000b2b3cc7221 */ /* 0x008fe20000010000 */
[----:B------:R-:W-:Y:S01]  /*1c10*/  @!P3 IADD3 R218, R216, R173, RZ ;  /* 0x000000add8dab210 */ /* 0x000fe20007ffe0ff */
[----:B------:R-:W-:Y:S04]  /*1c20*/  BSSY B0, `(.L_x_5491) ;  /* 0x0000120000007945 */ /* 0x000fe80003800000 */
        /* <DEDUP_REMOVED lines=23> */
[----:B------:R-:W-:Y:S01]  /*1da0*/  BSSY B1, `(.L_x_5493) ;  /* 0x0000005000017945 */ /* 0x000fe20003800000 */
[----:B------:R-:W-:Y:S05]  /*1db0*/  @!P3 BRA `(.L_x_5494) ;  /* 0x000000300000b947 */ /* 0x000fea0003800000 */
[----:B------:R-:W-:-:S10]  /*1dc0*/  HFMA2.MMA R89, -RZ, RZ, 0, 9.5367431640625e-07 ;  /* 0x00000010ff597435 */ /* 0x000fd400000001ff */
[----:B------:R-:W-:-:S06]  /*1dd0*/  IMAD.WIDE.U32 R88, R2, R89, c[0x0][0x170] ;  /* 0x00005c0002587625 */ /* 0x000fcc00078e0059 */
[----:B------:R-:W5:Y:S02]  /*1de0*/  LDG.E.128 R88, [R88.64] ;  /* 0x0000000458587981 */ /* 0x000f64000c1e1d00 */
.L_x_5494:
[----:B------:R-:W-:Y:S05]  /*1df0*/  BSYNC B1 ;  /* 0x0000000000017941 */ /* 0x000fea0003800000 */
.L_x_5493:
        /* <DEDUP_REMOVED lines=10> */
.L_x_5496:
        /* <DEDUP_REMOVED lines=11> */
.L_x_5497:
[----:B------:R-:W-:Y:S05]  /*1f50*/  BSYNC B1 ;  /* 0x0000000000017941 */ /* 0x000fea0003800000 */
.L_x_5495:
[----:B------:R-:W-:Y:S01]  /*1f60*/  ISETP.NE.U32.AND P5, PT, RZ, c[0x0][0x258], PT ;  /* 0x00009600ff007a0c */ /* 0x000fe20003fa5070 */
[----:B------:R-:W-:Y:S03]  /*1f70*/  BSSY B1, `(.L_x_5498) ;  /* 0x000000f000017945 */ /* 0x000fe60003800000 */
[----:B------:R-:W-:-:S13]  /*1f80*/  ISETP.NE.AND.EX P5, PT, RZ, c[0x0][0x25c], PT, P5 ;  /* 0x00009700ff007a0c */ /* 0x000fda0003fa5350 */
[----:B------:R-:W-:Y:S01]  /*1f90*/  @P5 F2FP.PACK_AB R173, RZ, R172 ;  /* 0x000000acffad523e */ /* 0x000fe200000000ff */
[----:B------:R-:W-:Y:S05]  /*1fa0*/  @!P3 BRA `(.L_x_5499) ;  /* 0x000000b00000b947 */ /* 0x000fea0003800000 */
[----:B-----5:R-:W-:Y:S01]  /*1fb0*/  LOP3.LUT P6, RZ, R192, 0xff, RZ, 0xc0, !PT ;  /* 0x000000ffc0ff7812 */ /* 0x020fe200078cc0ff */
[----:B------:R-:W-:Y:S01]  /*1fc0*/  FMUL.FTZ R172, R172, c[0x0][0x1ec] ;  /* 0x00007b00acac7a20 */ /* 0x000fe20000410000 */
[----:B------:R-:W-:-:S03]  /*1fd0*/  HFMA2.MMA R175, -RZ, RZ, 0, 0 ;  /* 0x00000000ffaf7435 */ /* 0x000fc600000001ff */
[----:B------:R-:W-:-:S04]  /*1fe0*/  FMUL.FTZ R177, R172, c[0x0][0x1e8] ;  /* 0x00007a00acb17a20 */ /* 0x000fc80000410000 */
[----:B------:R-:W-:-:S04]  /*1ff0*/  FMUL.FTZ R174, R44, R177 ;  /* 0x000000b12cae7220 */ /* 0x000fc80000410000 */
[----:B------:R-:W-:Y:S01]  /*2000*/  @P6 HADD2.F32 R172, -RZ, R88.H0_H0 ;  /* 0x20000058ffac6230 */ /* 0x000fe20000004100 */
[----:B------:R-:W-:-:S04]  /*2010*/  FSEL R174, R174, RZ, P6 ;  /* 0x000000ffaeae7208 */ /* 0x000fc80003000000 */
[----:B------:R-:W-:Y:S01]  /*2020*/  @P6 FMUL.FTZ R175, R177, R172 ;  /* 0x000000acb1af6220 */ /* 0x000fe20000410000 */
[----:B------:R-:W-:-:S03]  /*2030*/  F2FP.PACK_AB R174, RZ, R174 ;  /* 0x000000aeffae723e */ /* 0x000fc600000000ff */
[----:B------:R-:W-:Y:S01]  /*2040*/  FADD.FTZ R124, R124, R175 ;  /* 0x000000af7c7c7221 */ /* 0x000fe20000010000 */
[----:B------:R-:W-:Y:S02]  /*2050*/  PRMT R164, R174, 0x7610, R164 ;  /* 0x00007610aea47816 */ /* 0x000fe400000000a4 */
.L_x_5499:
[----:B------:R-:W-:Y:S05]  /*2060*/  BSYNC B1 ;  /* 0x0000000000017941 */ /* 0x000fea0003800000 */
.L_x_5498:
[----:B------:R-:W-:Y:S01]  /*2070*/  BSSY B1, `(.L_x_5500) ;  /* 0x000000e000017945 */ /* 0x000fe20003800000 */
[----:B------:R-:W-:Y:S01]  /*2080*/  @P5 PRMT R108, R173, 0x7610, R108 ;  /* 0x00007610ad6c5816 */ /* 0x000fe2000000006c */
[----:B------:R-:W-:Y:S05]  /*2090*/  @P2 BRA `(.L_x_5501) ;  /* 0x0000004000002947 */ /* 0x000fea0003800000 */
[----:B------:R-:W-:Y:S01]  /*20a0*/  MOV R172, RZ ;  /* 0x000000ff00ac7202 */ /* 0x000fe20000000f00 */
[----:B------:R-:W-:Y:S05]  /*20b0*/  @!P4 BRA `(.L_x_5502) ;  /* 0x000000900000c947 */ /* 0x000fea0003800000 */
[----:B-----5:R-:W-:Y:S01]  /*20c0*/  HADD2.F32 R172, -RZ, R148.H1_H1 ;  /* 0x30000094ffac7230 */ /* 0x020fe20000004100 */
[----:B------:R-:W-:Y:S05]  /*20d0*/  BRA `(.L_x_5502) ;  /* 0x0000007000007947 */ /* 0x000fea0003800000 */
.L_x_5501:
[----:B0-----:R-:W-:-:S04]  /*20e0*/  ISETP.NE.AND P6, PT, R6, RZ, PT ;  /* 0x000000ff0600720c */ /* 0x001fc80003fc5270 */
[----:B------:R-:W-:-:S05]  /*20f0*/  FSEL R173, R176, RZ, !P6 ;  /* 0x000000ffb0ad7208 */ /* 0x000fca0007000000 */
[----:B------:R-:W-:-:S04]  /*2100*/  FFMA.FTZ R173, R215, R178, R173 ;  /* 0x000000b2d7ad7223 */ /* 0x000fc800000100ad */
[----:B------:R-:W-:Y:S01]  /*2110*/  FADD.FTZ R172, R212, -R173 ;  /* 0x800000add4ac7221 */ /* 0x000fe20000010000 */
[----:B-----5:R-:W-:-:S03]  /*2120*/  @P4 HADD2.F32 R173, -RZ, R148.H1_H1 ;  /* 0x30000094ffad4230 */ /* 0x020fc60000004100 */
[----:B------:R-:W-:-:S04]  /*2130*/  FMUL.FTZ R172, R3, R172 ;  /* 0x000000ac03ac7220 */ /* 0x000fc80000410000 */
[----:B------:R-:W-:Y:S02]  /*2140*/  @P4 FADD.FTZ R172, R172, R173 ;  /* 0x000000adacac4221 */ /* 0x000fe40000010000 */
.L_x_5502:
[----:B------:R-:W-:Y:S05]  /*2150*/  BSYNC B1 ;  /* 0x0000000000017941 */ /* 0x000fea0003800000 */
.L_x_5500:
[----:B------:R-:W-:Y:S01]  /*2160*/  BSSY B1, `(.L_x_5503) ;  /* 0x000000e000017945 */ /* 0x000fe20003800000 */
[----:B------:R-:W-:Y:S01]  /*2170*/  @P5 F2FP.PACK_AB R173, RZ, R172 ;  /* 0x000000acffad523e */ /* 0x000fe200000000ff */
[----:B------:R-:W-:Y:S05]  /*2180*/  @!P3 BRA `(.L_x_5504) ;  /* 0x000000b00000b947 */ /* 0x000fea0003800000 */
[----:B-----5:R-:W-:Y:S01]  /*2190*/  LOP3.LUT P6, RZ, R192, 0xff00, RZ, 0xc0, !PT ;  /* 0x0000ff00c0ff7812 */ /* 0x020fe200078cc0ff */
[----:B------:R-:W-:Y:S01]  /*21a0*/  FMUL.FTZ R172, R172, c[0x0][0x1ec] ;  /* 0x00007b00acac7a20 */ /* 0x000fe20000410000 */
[----:B------:R-:W-:-:S03]  /*21b0*/  HFMA2.MMA R174, -RZ, RZ, 0, 0 ;  /* 0x00000000ffae7435 */ /* 0x000fc600000001ff */
[----:B------:R-:W-:-:S04]  /*21c0*/  FMUL.FTZ R177, R172, c[0x0][0x1e8] ;  /* 0x00007a00acb17a20 */ /* 0x000fc80000410000 */
[----:B------:R-:W-:-:S04]  /*21d0*/  FMUL.FTZ R175, R45, R177 ;  /* 0x000000b12daf7220 */ /* 0x000fc80000410000 */
[----:B------:R-:W-:Y:S01]  /*21e0*/  @P6 HADD2.F32 R172, -RZ, R88.H1_H1 ;  /* 0x30000058ffac6230 */ /* 0x000fe20000004100 */
[----:B------:R-:W-:-:S04]  /*21f0*/  FSEL R175, R175, RZ, P6 ;  /* 0x000000ffafaf7208 */ /* 0x000fc80003000000 */
[----:B------:R-:W-:Y:S01]  /*2200*/  @P6 FMUL.FTZ R174, R177, R172 ;  /* 0x000000acb1ae6220 */ /* 0x000fe20000410000 */
[----:B------:R-:W-:-:S03]  /*2210*/  F2FP.PACK_AB R175, RZ, R175 ;  /* 0x000000afffaf723e */ /* 0x000fc600000000ff */
[----:B------:R-:W-:Y:S01]  /*2220*/  FADD.FTZ R125, R125, R174 ;  /* 0x000000ae7d7d7221 */ /* 0x000fe20000010000 */
[----:B------:R-:W-:Y:S02]  /*2230*/  PRMT R164, R164, 0x5410, R175 ;  /* 0x00005410a4a47816 */ /* 0x000fe400000000af */
.L_x_5504:
[----:B------:R-:W-:Y:S05]  /*2240*/  BSYNC B1 ;  /* 0x0000000000017941 */ /* 0x000fea0003800000 */
.L_x_5503:
[----:B------:R-:W-:Y:S01]  /*2250*/  BSSY B1, `(.L_x_5505) ;  /* 0x000000e000017945 */ /* 0x000fe20003800000 */
[----:B------:R-:W-:Y:S01]  /*2260*/  @P5 PRMT R108, R108, 0x5410, R173 ;  /* 0x000054106c6c5816 */ /* 0x000fe200000000ad */
[----:B------:R-:W-:Y:S05]  /*2270*/  @P2 BRA `(.L_x_5506) ;  /* 0x0000004000002947 */ /* 0x000fea0003800000 */
[----:B------:R-:W-:Y:S01]  /*2280*/  MOV R172, RZ ;  /* 0x000000ff00ac7202 */ /* 0x000fe20000000f00 */
[----:B------:R-:W-:Y:S05]  /*2290*/  @!P4 BRA `(.L_x_5507) ;  /* 0x000000900000c947 */ /* 0x000fea0003800000 */
[----:B-----5:R-:W-:Y:S01]  /*22a0*/  HADD2.F32 R172, -RZ, R149.H0_H0 ;  /* 0x20000095ffac7230 */ /* 0x020fe20000004100 */
[----:B------:R-:W-:Y:S05]  /*22b0*/  BRA `(.L_x_5507) ;  /* 0x0000007000007947 */ /* 0x000fea0003800000 */
.L_x_5506:
[----:B0-----:R-:W-:-:S04]  /*22c0*/  ISETP.NE.AND P6, PT, R6, RZ, PT ;  /* 0x000000ff0600720c */ /* 0x001fc80003fc5270 */
[----:B------:R-:W-:-:S05]  /*22d0*/  FSEL R173, R176, RZ, !P6 ;  /* 0x000000ffb0ad7208 */ /* 0x000fca0007000000 */
[----:B------:R-:W-:-:S04]  /*22e0*/  FFMA.FTZ R173, R213, R178, R173 ;  /* 0x000000b2d5ad7223 */ /* 0x000fc800000100ad */
[----:B------:R-:W-:Y:S01]  /*22f0*/  FADD.FTZ R172, R210, -R173 ;  /* 0x800000add2ac7221 */ /* 0x000fe20000010000 */
[----:B-----5:R-:W-:-:S03]  /*2300*/  @P4 HADD2.F32 R173, -RZ, R149.H0_H0 ;  /* 0x20000095ffad4230 */ /* 0x020fc60000004100 */
[----:B------:R-:W-:-:S04]  /*2310*/  FMUL.FTZ R172, R3, R172 ;  /* 0x000000ac03ac7220 */ /* 0x000fc80000410000 */
[----:B------:R-:W-:Y:S02]  /*2320*/  @P4 FADD.FTZ R172, R172, R173 ;  /* 0x000000adacac4221 */ /* 0x000fe40000010000 */
.L_x_5507:
[----:B------:R-:W-:Y:S05]  /*2330*/  BSYNC B1 ;  /* 0x0000000000017941 */ /* 0x000fea0003800000 */
.L_x_5505:
        /* <DEDUP_REMOVED lines=14> */
.L_x_5509:
[----:B------:R-:W-:Y:S05]  /*2420*/  BSYNC B1 ;  /* 0x0000000000017941 */ /* 0x000fea0003800000 */
.L_x_5508:
[----:B------:R-:W-:Y:S01]  /*2430*/  BSSY B1, `(.L_x_5510) ;  /* 0x000000e000017945 */ /* 0x000fe20003800000 */
[----:B------:R-:W-:Y:S01]  /*2440*/  @P5 PRMT R109, R173, 0x7610, R109 ;  /* 0x00007610ad6d5816 */ /* 0x000fe2000000006d */
[----:B------:R-:W-:Y:S05]  /*2450*/  @P2 BRA `(.L_x_5511) ;  /* 0x0000004000002947 */ /* 0x000fea0003800000 */
[----:B------:R-:W-:Y:S01]  /*2460*/  MOV R172, RZ ;  /* 0x000000ff00ac7202 */ /* 0x000fe20000000f00 */
[----:B------:R-:W-:Y:S05]  /*2470*/  @!P4 BRA `(.L_x_5512) ;  /* 0x000000900000c947 */ /* 0x000fea0003800000 */
[----:B-----5:R-:W-:Y:S01]  /*2480*/  HADD2.F32 R172, -RZ, R149.H1_H1 ;  /* 0x30000095ffac7230 */ /* 0x020fe20000004100 */
[----:B------:R-:W-:Y:S05]  /*2490*/  BRA `(.L_x_5512) ;  /* 0x0000007000007947 */ /* 0x000fea0003800000 */
.L_x_5511:
[----:B0-----:R-:W-:-:S04]  /*24a0*/  ISETP.NE.AND P6, PT, R6, RZ, PT ;  /* 0x000000ff0600720c */ /* 0x001fc80003fc5270 */
[----:B------:R-:W-:-:S05]  /*24b0*/  FSEL R173, R176, RZ, !P6 ;  /* 0x000000ffb0ad7208 */ /* 0x000fca0007000000 */
[----:B------:R-:W-:-:S04]  /*24c0*/  FFMA.FTZ R173, R211, R178, R173 ;  /* 0x000000b2d3ad7223 */ /* 0x000fc800000100ad */
[----:B------:R-:W-:Y:S01]  /*24d0*/  FADD.FTZ R172, R208, -R173 ;  /* 0x800000add0ac7221 */ /* 0x000fe20000010000 */
[----:B-----5:R-:W-:-:S03]  /*24e0*/  @P4 HADD2.F32 R173, -RZ, R149.H1_H1 ;  /* 0x30000095ffad4230 */ /* 0x020fc60000004100 */
[----:B------:R-:W-:-:S04]  /*24f0*/  FMUL.FTZ R172, R3, R172 ;  /* 0x000000ac03ac7220 */ /* 0x000fc80000410000 */
[----:B------:R-:W-:Y:S02]  /*2500*/  @P4 FADD.FTZ R172, R172, R173 ;  /* 0x000000adacac4221 */ /* 0x000fe40000010000 */
.L_x_5512:
[----:B------:R-:W-:Y:S05]  /*2510*/  BSYNC B1 ;  /* 0x0000000000017941 */ /* 0x000fea0003800000 */
.L_x_5510:
        /* <DEDUP_REMOVED lines=14> */
.L_x_5514:
[----:B------:R-:W-:Y:S05]  /*2600*/  BSYNC B1 ;  /* 0x0000000000017941 */ /* 0x000fea0003800000 */
.L_x_5513:
[----:B------:R-:W-:Y:S01]  /*2610*/  BSSY B1, `(.L_x_5515) ;  /* 0x000000e000017945 */ /* 0x000fe20003800000 */
[----:B------:R-:W-:Y:S01]  /*2620*/  @P5 PRMT R109, R109, 0x5410, R173 ;  /* 0x000054106d6d5816 */ /* 0x000fe200000000ad */
[----:B------:R-:W-:Y:S05]  /*2630*/  @P2 BRA `(.L_x_5516) ;  /* 0x0000004000002947 */ /* 0x000fea0003800000 */
[----:B------:R-:W-:Y:S01]  /*2640*/  MOV R172, RZ ;  /* 0x000000ff00ac7202 */ /* 0x000fe20000000f00 */
[----:B------:R-:W-:Y:S05]  /*2650*/  @!P4 BRA `(.L_x_5517) ;  /* 0x000000900000c947 */ /* 0x000fea0003800000 */
[----:B-----5:R-:W-:Y:S01]  /*2660*/  HADD2.F32 R172, -RZ, R150.H0_H0 ;  /* 0x20000096ffac7230 */ /* 0x020fe20000004100 */
[----:B------:R-:W-:Y:S05]  /*2670*/  BRA `(.L_x_5517) ;  /* 0x0000007000007947 */ /* 0x000fea0003800000 */
.L_x_5516:
[----:B0-----:R-:W-:Y:S01]  /*2680*/  ISETP.NE.AND P6, PT, R6, RZ, PT ;  /* 0x000000ff0600720c */ /* 0x001fe20003fc5270 */
[----:B-----5:R-:W-:-:S03]  /*2690*/  @P4 HADD2.F32 R173, -RZ, R150.H0_H0 ;  /* 0x20000096ffad4230 */ /* 0x020fc60000004100 */
[----:B------:R-:W-:-:S05]  /*26a0*/  FSEL R172, R176, RZ, !P6 ;  /* 0x000000ffb0ac7208 */ /* 0x000fca0007000000 */
[----:B------:R-:W-:-:S04]  /*26b0*/  FFMA.FTZ R172, R209, R178, R172 ;  /* 0x000000b2d1ac7223 */ /* 0x000fc800000100ac */
[----:B------:R-:W-:-:S04]  /*26c0*/  FADD.FTZ R172, R207, -R172 ;  /* 0x800000accfac7221 */ /* 0x000fc80000010000 */
[----:B------:R-:W-:-:S04]  /*26d0*/  FMUL.FTZ R172, R3, R172 ;  /* 0x000000ac03ac7220 */ /* 0x000fc80000410000 */
[----:B------:R-:W-:Y:S02]  /*26e0*/  @P4 FADD.FTZ R172, R172, R173 ;  /* 0x000000adacac4221 */ /* 0x000fe40000010000 */
.L_x_5517:
[----:B------:R-:W-:Y:S05]  /*26f0*/  BSYNC B1 ;  /* 0x0000000000017941 */ /* 0x000fea0003800000 */
.L_x_5515:
        /* <DEDUP_REMOVED lines=14> */
.L_x_5519:
[----:B------:R-:W-:Y:S05]  /*27e0*/  BSYNC B1 ;  /* 0x0000000000017941 */ /* 0x000fea0003800000 */
.L_x_5518:
[----:B------:R-:W-:Y:S01]  /*27f0*/  BSSY B1, `(.L_x_5520) ;  /* 0x000000e000017945 */ /* 0x000fe20003800000 */
[----:B------:R-:W-:Y:S01]  /*2800*/  @P5 PRMT R110, R173, 0x7610, R110 ;  /* 0x00007610ad6e5816 */ /* 0x000fe2000000006e */
[----:B------:R-:W-:Y:S05]  /*2810*/  @P2 BRA `(.L_x_5521) ;  /* 0x0000004000002947 */ /* 0x000fea0003800000 */
[----:B------:R-:W-:Y:S01]  /*2820*/  MOV R172, RZ ;  /* 0x000000ff00ac7202 */ /* 0x000fe20000000f00 */
[----:B------:R-:W-:Y:S05]  /*2830*/  @!P4 BRA `(.L_x_5522) ;  /* 0x000000900000c947 */ /* 0x000fea0003800000 */
[----:B-----5:R-:W-:Y:S01]  /*2840*/  HADD2.F32 R172, -RZ, R150.H1_H1 ;  /* 0x30000096ffac7230 */ /* 0x020fe20000004100 */
[----:B------:R-:W-:Y:S05]  /*2850*/  BRA `(.L_x_5522) ;  /* 0x0000007000007947 */ /* 0x000fea0003800000 */
.L_x_5521:
[----:B0-----:R-:W-:-:S04]  /*2860*/  ISETP.NE.AND P6, PT, R6, RZ, PT ;  /* 0x000000ff0600720c */ /* 0x001fc80003fc5270 */
[----:B------:R-:W-:-:S05]  /*2870*/  FSEL R173, R176, RZ, !P6 ;  /* 0x000000ffb0ad7208 */ /* 0x000fca0007000000 */
[----:B------:R-:W-:Y:S01]  /*2880*/  FFMA.FTZ R172, R206, R178, R173 ;  /* 0x000000b2ceac7223 */ /* 0x000fe200000100ad */
[----:B-----5:R-:W-:-:S03]  /*2890*/  @P4 HADD2.F32 R173, -RZ, R150.H1_H1 ;  /* 0x30000096ffad4230 */ /* 0x020fc60000004100 */
[----:B------:R-:W-:-:S04]  /*28a0*/  FADD.FTZ R172, R203, -R172 ;  /* 0x800000accbac7221 */ /* 0x000fc80000010000 */
[----:B------:R-:W-:-:S04]  /*28b0*/  FMUL.FTZ R172, R3, R172 ;  /* 0x000000ac03ac7220 */ /* 0x000fc80000410000 */
[----:B------:R-:W-:Y:S02]  /*28c0*/  @P4 FADD.FTZ R172, R172, R173 ;  /* 0x000000adacac4221 */ /* 0x000fe40000010000 */
.L_x_5522:
[----:B------:R-:W-:Y:S05]  /*28d0*/  BSYNC B1 ;  /* 0x0000000000017941 */ /* 0x000fea0003800000 */
.L_x_5520:
        /* <DEDUP_REMOVED lines=14> */
.L_x_5524:
[----:B------:R-:W-:Y:S05]  /*29c0*/  BSYNC B1 ;  /* 0x0000000000017941 */ /* 0x000fea0003800000 */
.L_x_5523:
[----:B------:R-:W-:Y:S01]  /*29d0*/  BSSY B1, `(.L_x_5525) ;  /* 0x000000e000017945 */ /* 0x000fe20003800000 */
[----:B------:R-:W-:Y:S01]  /*29e0*/  @P5 PRMT R110, R110, 0x5410, R173 ;  /* 0x000054106e6e5816 */ /* 0x000fe200000000ad */
[----:B------:R-:W-:Y:S05]  /*29f0*/  @P2 BRA `(.L_x_5526) ;  /* 0x0000004000002947 */ /* 0x000fea0003800000 */
[----:B------:R-:W-:Y:S01]  /*2a00*/  MOV R172, RZ ;  /* 0x000000ff00ac7202 */ /* 0x000fe20000000f00 */
[----:B------:R-:W-:Y:S05]  /*2a10*/  @!P4 BRA `(.L_x_5527) ;  /* 0x000000900000c947 */ /* 0x000fea0003800000 */
[----:B-----5:R-:W-:Y:S01]  /*2a20*/  HADD2.F32 R172, -RZ, R151.H0_H0 ;  /* 0x20000097ffac7230 */ /* 0x020fe20000004100 */
[----:B------:R-:W-:Y:S05]  /*2a30*/  BRA `(.L_x_5527) ;  /* 0x0000007000007947 */ /* 0x000fea0003800000 */
.L_x_5526:
[----:B0-----:R-:W-:-:S04]  /*2a40*/  ISETP.NE.AND P6, PT, R6, RZ, PT ;  /* 0x000000ff0600720c */ /* 0x001fc80003fc5270 */
[----:B------:R-:W-:-:S05]  /*2a50*/  FSEL R173, R176, RZ, !P6 ;  /* 0x000000ffb0ad7208 */ /* 0x000fca0007000000 */
[----:B------:R-:W-:Y:S01]  /*2a60*/  FFMA.FTZ R172, R202, R178, R173 ;  /* 0x000000b2caac7223 */ /* 0x000fe200000100ad */
[----:B-----5:R-:W-:-:S03]  /*2a70*/  @P4 HADD2.F32 R173, -RZ, R151.H0_H0 ;  /* 0x20000097ffad4230 */ /* 0x020fc60000004100 */
[----:B------:R-:W-:-:S04]  /*2a80*/  FADD.FTZ R172, R201, -R172 ;  /* 0x800000acc9ac7221 */ /* 0x000fc80000010000 */
[----:B------:R-:W-:-:S04]  /*2a90*/  FMUL.FTZ R172, R3, R172 ;  /* 0x000000ac03ac7220 */ /* 0x000fc80000410000 */
[----:B------:R-:W-:Y:S02]  /*2aa0*/  @P4 FADD.FTZ R172, R172, R173 ;  /* 0x000000adacac4221 */ /* 0x000fe40000010000 */
.L_x_5527:
[----:B------:R-:W-:Y:S05]  /*2ab0*/  BSYNC B1 ;  /* 0x0000000000017941 */ /* 0x000fea0003800000 */
.L_x_5525:
        /* <DEDUP_REMOVED lines=14> */
.L_x_5529:
[----:B------:R-:W-:Y:S05]  /*2ba0*/  BSYNC B1 ;  /* 0x0000000000017941 */ /* 0x000fea0003800000 */
.L_x_5528:
[----:B------:R-:W-:Y:S01]  /*2bb0*/  BSSY B1, `(.L_x_5530) ;  /* 0x000000e000017945 */ /* 0x000fe20003800000 */
[----:B------:R-:W-:Y:S01]  /*2bc0*/  @P5 PRMT R111, R173, 0x7610, R111 ;  /* 0x00007610ad6f5816 */ /* 0x000fe2000000006f */
[----:B------:R-:W-:Y:S05]  /*2bd0*/  @P2 BRA `(.L_x_5531) ;  /* 0x0000004000002947 */ /* 0x000fea0003800000 */
[----:B------:R-:W-:Y:S01]  /*2be0*/  MOV R177, RZ ;  /* 0x000000ff00b17202 */ /* 0x000fe20000000f00 */
[----:B------:R-:W-:Y:S05]  /*2bf0*/  @!P4 BRA `(.L_x_5532) ;  /* 0x000000900000c947 */ /* 0x000fea0003800000 */
[----:B-----5:R-:W-:Y:S01]  /*2c00*/  HADD2.F32 R177, -RZ, R151.H1_H1 ;  /* 0x30000097ffb17230 */ /* 0x020fe20000004100 */
[----:B------:R-:W-:Y:S05]  /*2c10*/  BRA `(.L_x_5532) ;  /* 0x0000007000007947 */ /* 0x000fea0003800000 */
.L_x_5531:
[----:B0-----:R-:W-:Y:S01]  /*2c20*/  ISETP.NE.AND P6, PT, R6, RZ, PT ;  /* 0x000000ff0600720c */ /* 0x001fe20003fc5270 */
[----:B-----5:R-:W-:-:S03]  /*2c30*/  @P4 HADD2.F32 R174, -RZ, R151.H1_H1 ;  /* 0x30000097ffae4230 */ /* 0x020fc60000004100 */
[----:B------:R-:W-:-:S05]  /*2c40*/  FSEL R173, R176, RZ, !P6 ;  /* 0x000000ffb0ad7208 */ /* 0x000fca0007000000 */
[----:B------:R-:W-:-:S04]  /*2c50*/  FFMA.FTZ R173, R200, R178, R173 ;  /* 0x000000b2c8ad7223 */ /* 0x000fc800000100ad */
[----:B------:R-:W-:-:S04]  /*2c60*/  FADD.FTZ R172, R198, -R173 ;  /* 0x800000adc6ac7221 */ /* 0x000fc80000010000 */
[----:B------:R-:W-:-:S04]  /*2c70*/  FMUL.FTZ R177, R3, R172 ;  /* 0x000000ac03b17220 */ /* 0x000fc80000410000 */
[----:B------:R-:W-:Y:S02]  /*2c80*/  @P4 FADD.FTZ R177, R177, R174 ;  /* 0x000000aeb1b14221 */ /* 0x000fe40000010000 */
.L_x_5532:
[----:B------:R-:W-:Y:S05]  /*2c90*/  BSYNC B1 ;  /* 0x0000000000017941 */ /* 0x000fea0003800000 */
.L_x_5530:
        /* <DEDUP_REMOVED lines=20> */
.L_x_5534:
[----:B------:R-:W-:Y:S05]  /*2de0*/  BSYNC B1 ;  /* 0x0000000000017941 */ /* 0x000fea0003800000 */
.L_x_5533:
[----:B------:R2:W-:Y:S01]  /*2df0*/  @P3 STG.E.128 [R172.64], R164 ;  /* 0x000000a4ac003986 */ /* 0x0005e2000c101d04 */
[----:B------:R-:W-:Y:S02]  /*2e00*/  IADD3 R8, R8, 0x80, RZ ;  /* 0x0000008008087810 */ /* 0x000fe40007ffe0ff */
[----:B------:R-:W-:Y:S02]  /*2e10*/  IADD3 R2, R2, 0x80, RZ ;  /* 0x0000008002027810 */ /* 0x000fe40007ffe0ff */
.L_x_5492:
[----:B------:R-:W-:Y:S05]  /*2e20*/  BSYNC B0 ;  /* 0x0000000000007941 */ /* 0x000fea0003800000 */
.L_x_5491:
[----:B------:R-:W-:Y:S01]  /*2e30*/  BSSY B0, `(.L_x_5535) ;  /* 0x000010a000007945 */ /* 0x000fe20003800000 */
[----:B------:R-:W-:Y:S05]  /*2e40*/  @!P1 BRA `(.L_x_5536) ;  /* 0x0000108000009947 */ /* 0x000fea0003800000 */
[----:B------:R-:W-:Y:S01]  /*2e50*/  BSSY B1, `(.L_x_5537) ;  /* 0x0000005000017945 */ /* 0x000fe20003800000 */
[----:B------:R-:W-:Y:S05]  /*2e60*/  @!P3 BRA `(.L_x_5538) ;  /* 0x000000300000b947 */ /* 0x000fea0003800000 */
[----:B-----5:R-:W-:-:S05]  /*2e70*/  MOV R89, 0x10 ;  /* 0x0000001000597802 */ /* 0x020fca0000000f00 */
[----:B------:R-:W-:-:S06]  /*2e80*/  IMAD.WIDE.U32 R88, R2, R89, c[0x0][0x170] ;  /* 0x00005c0002587625 */ /* 0x000fcc00078e0059 */
[----:B------:R-:W5:Y:S02]  /*2e90*/  LDG.E.128 R88, [R88.64] ;  /* 0x0000000458587981 */ /* 0x000f64000c1e1d00 */
.L_x_5538:
[----:B------:R-:W-:Y:S05]  /*2ea0*/  BSYNC B1 ;  /* 0x0000000000017941 */ /* 0x000fea0003800000 */
.L_x_5537:
        /* <DEDUP_REMOVED lines=8> */
[----:B-----5:R-:W-:Y:S01]  /*2f30*/  HADD2.F32 R172, -RZ, R28.H0_H0 ;  /* 0x2000001cffac7230 */ /* 0x020fe20000004100 */
[----:B------:R-:W-:Y:S05]  /*2f40*/  BRA `(.L_x_5541) ;  /* 0x000000b000007947 */ /* 0x000fea0003800000 */
.L_x_5540:
        /* <DEDUP_REMOVED lines=9> */
[----:B-----5:R-:W-:-:S05]  /*2fe0*/  @P4 HADD2.F32 R173, -RZ, R28.H0_H0 ;  /* 0x2000001cffad4230 */ /* 0x020fca0000004100 */
[----:B------:R-:W-:Y:S02]  /*2ff0*/  @P4 FADD.FTZ R172, R172, R173 ;  /* 0x000000adacac4221 */ /* 0x000fe40000010000 */
.L_x_5541:
[----:B------:R-:W-:Y:S05]  /*3000*/  BSYNC B1 ;  /* 0x0000000000017941 */ /* 0x000fea0003800000 */
.L_x_5539:
[----:B------:R-:W-:Y:S01]  /*3010*/  ISETP.NE.U32.AND P5, PT, RZ, c[0x0][0x258], PT ;  /* 0x00009600ff007a0c */ /* 0x000fe20003fa5070 */
[----:B------:R-:W-:Y:S03]  /*3020*/  BSSY B1, `(.L_x_5542) ;  /* 0x000000f000017945 */ /* 0x000fe60003800000 */
[----:B------:R-:W-:-:S13]  /*3030*/  ISETP.NE.AND.EX P5, PT, RZ, c[0x0][0x25c], PT, P5 ;  /* 0x00009700ff007a0c */ /* 0x000fda0003fa5350 */
[----:B------:R-:W-:Y:S01]  /*3040*/  @P5 F2FP.PACK_AB R173, RZ, R172 ;  /* 0x000000acffad523e */ /* 0x000fe200000000ff */
[----:B------:R-:W-:Y:S05]  /*3050*/  @!P3 BRA `(.L_x_5543) ;  /* 0x000000b00000b947 */ /* 0x000fea0003800000 */
[----:B-----5:R-:W-:Y:S01]  /*3060*/  LOP3.LUT P6, RZ, R194, 0xff, RZ, 0xc0, !PT ;  /* 0x000000ffc2ff7812 */ /* 0x020fe200078cc0ff */
[----:B------:R-:W-:Y:S01]  /*3070*/  FMUL.FTZ R172, R172, c[0x0][0x1ec] ;  /* 0x00007b00acac7a20 */ /* 0x000fe20000410000 */
[----:B-1----:R-:W-:-:S03]  /*3080*/  MOV R175, RZ ;  /* 0x000000ff00af7202 */ /* 0x002fc60000000f00 */
        /* <DEDUP_REMOVED lines=8> */
.L_x_5543:
[----:B------:R-:W-:Y:S05]  /*3110*/  BSYNC B1 ;  /* 0x0000000000017941 */ /* 0x000fea0003800000 */
.L_x_5542:
[----:B------:R-:W-:Y:S01]  /*3120*/  BSSY B1, `(.L_x_5544) ;  /* 0x000000e000017945 */ /* 0x000fe20003800000 */
[----:B-1----:R-:W-:Y:S01]  /*3130*/  @P5 PRMT R108, R173, 0x7610, R108 ;  /* 0x00007610ad6c5816 */ /* 0x002fe2000000006c */
[----:B------:R-:W-:Y:S05]  /*3140*/  @P2 BRA `(.L_x_5545) ;  /* 0x0000004000002947 */ /* 0x000fea0003800000 */
[----:B------:R-:W-:Y:S01]  /*3150*/  HFMA2.MMA R172, -RZ, RZ, 0, 0 ;  /* 0x00000000ffac7435 */ /* 0x000fe200000001ff */
[----:B------:R-:W-:Y:S05]  /*3160*/  @!P4 BRA `(.L_x_5546) ;  /* 0x000000900000c947 */ /* 0x000fea0003800000 */
[----:B-----5:R-:W-:Y:S01]  /*3170*/  HADD2.F32 R172, -RZ, R28.H1_H1 ;  /* 0x3000001cffac7230 */ /* 0x020fe20000004100 */
[----:B------:R-:W-:Y:S05]  /*3180*/  BRA `(.L_x_5546) ;  /* 0x0000007000007947 */ /* 0x000fea0003800000 */
.L_x_5545:
[----:B0-----:R-:W-:-:S04]  /*3190*/  ISETP.NE.AND P6, PT, R6, RZ, PT ;  /* 0x000000ff0600720c */ /* 0x001fc80003fc5270 */
[----:B------:R-:W-:-:S05]  /*31a0*/  FSEL R173, R176, RZ, !P6 ;  /* 0x000000ffb0ad7208 */ /* 0x000fca0007000000 */
[----:B------:R-:W-:-:S04]  /*31b0*/  FFMA.FTZ R173, R197, R178, R173 ;  /* 0x000000b2c5ad7223 */ /* 0x000fc800000100ad */
[----:B------:R-:W-:Y:S01]  /*31c0*/  FADD.FTZ R172, R188, -R173 ;  /* 0x800000adbcac7221 */ /* 0x000fe20000010000 */
[----:B-----5:R-:W-:-:S03]  /*31d0*/  @P4 HADD2.F32 R173, -RZ, R28.H1_H1 ;  /* 0x3000001cffad4230 */ /* 0x020fc60000004100 */
[----:B------:R-:W-:-:S04]  /*31e0*/  FMUL.FTZ R172, R3, R172 ;  /* 0x000000ac03ac7220 */ /* 0x000fc80000410000 */
[----:B------:R-:W-:Y:S02]  /*31f0*/  @P4 FADD.FTZ R172, R172, R173 ;  /* 0x000000adacac4221 */ /* 0x000fe40000010000 */
.L_x_5546:
[----:B------:R-:W-:Y:S05]  /*3200*/  BSYNC B1 ;  /* 0x0000000000017941 */ /* 0x000fea0003800000 */
.L_x_5544:
[----:B------:R-:W-:Y:S01]  /*3210*/  BSSY B1, `(.L_x_5547) ;  /* 0x000000e000017945 */ /* 0x000fe20003800000 */
[----:B------:R-:W-:Y:S01]  /*3220*/  @P5 F2FP.PACK_AB R173, RZ, R172 ;  /* 0x000000acffad523e */ /* 0x000fe200000000ff */
[----:B------:R-:W-:Y:S05]  /*3230*/  @!P3 BRA `(.L_x_5548) ;  /* 0x000000b00000b947 */ /* 0x000fea0003800000 */
[----:B-----5:R-:W-:Y:S01]  /*3240*/  LOP3.LUT P6, RZ, R194, 0xff00, RZ, 0xc0, !PT ;  /* 0x0000ff00c2ff7812 */ /* 0x020fe200078cc0ff */
[----:B------:R-:W-:Y:S01]  /*3250*/  FMUL.FTZ R172, R172, c[0x0][0x1ec] ;  /* 0x00007b00acac7a20 */ /* 0x000fe20000410000 */
[----:B------:R-:W-:-:S03]  /*3260*/  MOV R174, RZ ;  /* 0x000000ff00ae7202 */ /* 0x000fc60000000f00 */
        /* <DEDUP_REMOVED lines=8> */
.L_x_5548:
[----:B------:R-:W-:Y:S05]  /*32f0*/  BSYNC B1 ;  /* 0x0000000000017941 */ /* 0x000fea0003800000 */
.L_x_5547:
[----:B------:R-:W-:Y:S01]  /*3300*/  BSSY B1, `(.L_x_5549) ;  /* 0x000000e000017945 */ /* 0x000fe20003800000 */
[----:B------:R-:W-:Y:S01]  /*3310*/  @P5 PRMT R108, R108, 0x5410, R173 ;  /* 0x000054106c6c5816 */ /* 0x000fe200000000ad */
[----:B------:R-:W-:Y:S05]  /*3320*/  @P2 BRA `(.L_x_5550) ;  /* 0x0000004000002947 */ /* 0x000fea0003800000 */
[----:B------:R-:W-:Y:S01]  /*3330*/  HFMA2.MMA R172, -RZ, RZ, 0, 0 ;  /* 0x00000000ffac7435 */ /* 0x000fe200000001ff */
[----:B------:R-:W-:Y:S05]  /*3340*/  @!P4 BRA `(.L_x_5551) ;  /* 0x000000900000c947 */ /* 0x000fea0003800000 */
[----:B-----5:R-:W-:Y:S01]  /*3350*/  HADD2.F32 R172, -RZ, R29.H0_H0 ;  /* 0x2000001dffac7230 */ /* 0x020fe20000004100 */
[----:B------:R-:W-:Y:S05]  /*3360*/  BRA `(.L_x_5551) ;  /* 0x0000007000007947 */ /* 0x000fea0003800000 */
.L_x_5550:
[----:B0-----:R-:W-:-:S04]  /*3370*/  ISETP.NE.AND P6, PT, R6, RZ, PT ;  /* 0x000000ff0600720c */ /* 0x001fc80003fc5270 */
[----:B------:R-:W-:-:S05]  /*3380*/  FSEL R173, R176, RZ, !P6 ;  /* 0x000000ffb0ad7208 */ /* 0x000fca0007000000 */
[----:B------:R-:W-:-:S04]  /*3390*/  FFMA.FTZ R173, R189, R178, R173 ;  /* 0x000000b2bdad7223 */ /* 0x000fc800000100ad */
[----:B------:R-:W-:Y:S01]  /*33a0*/  FADD.FTZ R172, R186, -R173 ;  /* 0x800000adbaac7221 */ /* 0x000fe20000010000 */
[----:B-----5:R-:W-:-:S03]  /*33b0*/  @P4 HADD2.F32 R173, -RZ, R29.H0_H0 ;  /* 0x2000001dffad4230 */ /* 0x020fc60000004100 */
[----:B------:R-:W-:-:S04]  /*33c0*/  FMUL.FTZ R172, R3, R172 ;  /* 0x000000ac03ac7220 */ /* 0x000fc80000410000 */
[----:B------:R-:W-:Y:S02]  /*33d0*/  @P4 FADD.FTZ R172, R172, R173 ;  /* 0x000000adacac4221 */ /* 0x000fe40000010000 */
.L_x_5551:
[----:B------:R-:W-:Y:S05]  /*33e0*/  BSYNC B1 ;  /* 0x0000000000017941 */ /* 0x000fea0003800000 */
.L_x_5549:
        /* <DEDUP_REMOVED lines=14> */
.L_x_5553:
[----:B------:R-:W-:Y:S05]  /*34d0*/  BSYNC B1 ;  /* 0x0000000000017941 */ /* 0x000fea0003800000 */
.L_x_5552:
[----:B------:R-:W-:Y:S01]  /*34e0*/  BSSY B1, `(.L_x_5554) ;  /* 0x000000e000017945 */ /* 0x000fe20003800000 */
[----:B------:R-:W-:Y:S01]  /*34f0*/  @P5 PRMT R109, R173, 0x7610, R109 ;  /* 0x00007610ad6d5816 */ /* 0x000fe2000000006d */
[----:B------:R-:W-:Y:S05]  /*3500*/  @P2 BRA `(.L_x_5555) ;  /* 0x0000004000002947 */ /* 0x000fea0003800000 */
[----:B------:R-:W-:Y:S01]  /*3510*/  HFMA2.MMA R172, -RZ, RZ, 0, 0 ;  /* 0x00000000ffac7435 */ /* 0x000fe200000001ff */
[----:B------:R-:W-:Y:S05]  /*3520*/  @!P4 BRA `(.L_x_5556) ;  /* 0x000000900000c947 */ /* 0x000fea0003800000 */
[----:B-----5:R-:W-:Y:S01]  /*3530*/  HADD2.F32 R172, -RZ, R29.H1_H1 ;  /* 0x3000001dffac7230 */ /* 0x020fe20000004100 */
[----:B------:R-:W-:Y:S05]  /*3540*/  BRA `(.L_x_5556) ;  /* 0x0000007000007947 */ /* 0x000fea0003800000 */
.L_x_5555:
[----:B0-----:R-:W-:-:S04]  /*3550*/  ISETP.NE.AND P6, PT, R6, RZ, PT ;  /* 0x000000ff0600720c */ /* 0x001fc80003fc5270 */
[----:B------:R-:W-:-:S05]  /*3560*/  FSEL R173, R176, RZ, !P6 ;  /* 0x000000ffb0ad7208 */ /* 0x000fca0007000000 */
[----:B------:R-:W-:-:S04]  /*3570*/  FFMA.FTZ R173, R187, R178, R173 ;  /* 0x000000b2bbad7223 */ /* 0x000fc800000100ad */
[----:B------:R-:W-:Y:S01]  /*3580*/  FADD.FTZ R172, R184, -R173 ;  /* 0x800000adb8ac7221 */ /* 0x000fe20000010000 */
[----:B-----5:R-:W-:-:S03]  /*3590*/  @P4 HADD2.F32 R173, -RZ, R29.H1_H1 ;  /* 0x3000001dffad4230 */ /* 0x020fc60000004100 */
[----:B------:R-:W-:-:S04]  /*35a0*/  FMUL.FTZ R172, R3, R172 ;  /* 0x000000ac03ac7220 */ /* 0x000fc80000410000 */
[----:B------:R-:W-:Y:S02]  /*35b0*/  @P4 FADD.FTZ R172, R172, R173 ;  /* 0x000000adacac4221 */ /* 0x000fe40000010000 */
.L_x_5556:
[----:B------:R-:W-:Y:S05]  /*35c0*/  BSYNC B1 ;  /* 0x0000000000017941 */ /* 0x000fea0003800000 */
.L_x_5554:
        /* <DEDUP_REMOVED lines=14> */
.L_x_5558:
[----:B------:R-:W-:Y:S05]  /*36b0*/  BSYNC B1 ;  /* 0x0000000000017941 */ /* 0x000fea0003800000 */
.L_x_5557:
[----:B------:R-:W-:Y:S01]  /*36c0*/  BSSY B1, `(.L_x_5559) ;  /* 0x000000e000017945 */ /* 0x000fe20003800000 */
[----:B------:R-:W-:Y:S01]  /*36d0*/  @P5 PRMT R109, R109, 0x5410, R173 ;  /* 0x000054106d6d5816 */ /* 0x000fe200000000ad */
[----:B------:R-:W-:Y:S05]  /*36e0*/  @P2 BRA `(.L_x_5560) ;  /* 0x0000004000002947 */ /* 0x000fea0003800000 */
[----:B------:R-:W-:Y:S01]  /*36f0*/  HFMA2.MMA R172, -RZ, RZ, 0, 0 ;  /* 0x00000000ffac7435 */ /* 0x000fe200000001ff */
[----:B------:R-:W-:Y:S05]  /*3700*/  @!P4 BRA `(.L_x_5561) ;  /* 0x000000900000c947 */ /* 0x000fea0003800000 */
[----:B-----5:R-:W-:Y:S01]  /*3710*/  HADD2.F32 R172, -RZ, R30.H0_H0 ;  /* 0x2000001effac7230 */ /* 0x020fe20000004100 */
[----:B------:R-:W-:Y:S05]  /*3720*/  BRA `(.L_x_5561) ;  /* 0x0000007000007947 */ /* 0x000fea0003800000 */
.L_x_5560:
[----:B0-----:R-:W-:Y:S01]  /*3730*/  ISETP.NE.AND P6, PT, R6, RZ, PT ;  /* 0x000000ff0600720c */ /* 0x001fe20003fc5270 */
[----:B-----5:R-:W-:-:S03]  /*3740*/  @P4 HADD2.F32 R173, -RZ, R30.H0_H0 ;  /* 0x2000001effad4230 */ /* 0x020fc60000004100 */
[----:B------:R-:W-:-:S05]  /*3750*/  FSEL R172, R176, RZ, !P6 ;  /* 0x000000ffb0ac7208 */ /* 0x000fca0007000000 */
[----:B------:R-:W-:-:S04]  /*3760*/  FFMA.FTZ R172, R185, R178, R172 ;  /* 0x000000b2b9ac7223 */ /* 0x000fc800000100ac */
[----:B------:R-:W-:-:S04]  /*3770*/  FADD.FTZ R172, R183, -R172 ;  /* 0x800000acb7ac7221 */ /* 0x000fc80000010000 */
[----:B------:R-:W-:-:S04]  /*3780*/  FMUL.FTZ R172, R3, R172 ;  /* 0x000000ac03ac7220 */ /* 0x000fc80000410000 */
[----:B------:R-:W-:Y:S02]  /*3790*/  @P4 FADD.FTZ R172, R172, R173 ;  /* 0x000000adacac4221 */ /* 0x000fe40000010000 */
.L_x_5561:
[----:B------:R-:W-:Y:S05]  /*37a0*/  BSYNC B1 ;  /* 0x0000000000017941 */ /* 0x000fea0003800000 */
.L_x_5559:
        /* <DEDUP_REMOVED lines=14> */
.L_x_5563:
[----:B------:R-:W-:Y:S05]  /*3890*/  BSYNC B1 ;  /* 0x0000000000017941 */ /* 0x000fea0003800000 */
.L_x_5562:
[----:B------:R-:W-:Y:S01]  /*38a0*/  BSSY B1, `(.L_x_5564) ;  /* 0x000000e000017945 */ /* 0x000fe20003800000 */
[----:B------:R-:W-:Y:S01]  /*38b0*/  @P5 PRMT R110, R173, 0x7610, R110 ;  /* 0x00007610ad6e5816 */ /* 0x000fe2000000006e */
[----:B------:R-:W-:Y:S05]  /*38c0*/  @P2 BRA `(.L_x_5565) ;  /* 0x0000004000002947 */ /* 0x000fea0003800000 */
[----:B------:R-:W-:Y:S01]  /*38d0*/  HFMA2.MMA R172, -RZ, RZ, 0, 0 ;  /* 0x00000000ffac7435 */ /* 0x000fe200000001ff */
[----:B------:R-:W-:Y:S05]  /*38e0*/  @!P4 BRA `(.L_x_5566) ;  /* 0x000000900000c947 */ /* 0x000fea0003800000 */
[----:B-----5:R-:W-:Y:S01]  /*38f0*/  HADD2.F32 R172, -RZ, R30.H1_H1 ;  /* 0x3000001effac7230 */ /* 0x020fe20000004100 */
[----:B------:R-:W-:Y:S05]  /*3900*/  BRA `(.L_x_5566) ;  /* 0x0000007000007947 */ /* 0x000fea0003800000 */
.L_x_5565:
[----:B0-----:R-:W-:-:S04]  /*3910*/  ISETP.NE.AND P6, PT, R6, RZ, PT ;  /* 0x000000ff0600720c */ /* 0x001fc80003fc5270 */
[----:B------:R-:W-:-:S05]  /*3920*/  FSEL R173, R176, RZ, !P6 ;  /* 0x000000ffb0ad7208 */ /* 0x000fca0007000000 */
[----:B------:R-:W-:Y:S01]  /*3930*/  FFMA.FTZ R172, R182, R178, R173 ;  /* 0x000000b2b6ac7223 */ /* 0x000fe200000100ad */
[----:B-----5:R-:W-:-:S03]  /*3940*/  @P4 HADD2.F32 R173, -RZ, R30.H1_H1 ;  /* 0x3000001effad4230 */ /* 0x020fc60000004100 */
[----:B------:R-:W-:-:S04]  /*3950*/  FADD.FTZ R172, R181, -R172 ;  /* 0x800000acb5ac7221 */ /* 0x000fc80000010000 */
[----:B------:R-:W-:-:S04]  /*3960*/  FMUL.FTZ R172, R3, R172 ;  /* 0x000000ac03ac7220 */ /* 0x000fc80000410000 */
[----:B------:R-:W-:Y:S02]  /*3970*/  @P4 FADD.FTZ R172, R172, R173 ;  /* 0x000000adacac4221 */ /* 0x000fe40000010000 */
.L_x_5566:
[----:B------:R-:W-:Y:S05]  /*3980*/  BSYNC B1 ;  /* 0x0000000000017941 */ /* 0x000fea0003800000 */
.L_x_5564:
        /* <DEDUP_REMOVED lines=14> */
.L_x_5568:
[----:B------:R-:W-:Y:S05]  /*3a70*/  BSYNC B1 ;  /* 0x0000000000017941 */ /* 0x000fea0003800000 */
.L_x_5567:
[----:B------:R-:W-:Y:S01]  /*3a80*/  BSSY B1, `(.L_x_5569) ;  /* 0x000000e000017945 */ /* 0x000fe20003800000 */
[----:B------:R-:W-:Y:S01]  /*3a90*/  @P5 PRMT R110, R110, 0x5410, R173 ;  /* 0x000054106e6e5816 */ /* 0x000fe200000000ad */
[----:B------:R-:W-:Y:S05]  /*3aa0*/  @P2 BRA `(.L_x_5570) ;  /* 0x0000004000002947 */ /* 0x000fea0003800000 */
[----:B------:R-:W-:Y:S01]  /*3ab0*/  HFMA2.MMA R172, -RZ, RZ, 0, 0 ;  /* 0x00000000ffac7435 */ /* 0x000fe200000001ff */
[----:B------:R-:W-:Y:S05]  /*3ac0*/  @!P4 BRA `(.L_x_5571) ;  /* 0x000000900000c947 */ /* 0x000fea0003800000 */
[----:B-----5:R-:W-:Y:S01]  /*3ad0*/  HADD2.F32 R172, -RZ, R31.H0_H0 ;  /* 0x2000001fffac7230 */ /* 0x020fe20000004100 */
[----:B------:R-:W-:Y:S05]  /*3ae0*/  BRA `(.L_x_5571) ;  /* 0x0000007000007947 */ /* 0x000fea0003800000 */
.L_x_5570:
[----:B0-----:R-:W-:-:S04]  /*3af0*/  ISETP.NE.AND P6, PT, R6, RZ, PT ;  /* 0x000000ff0600720c */ /* 0x001fc80003fc5270 */
[----:B------:R-:W-:-:S05]  /*3b00*/  FSEL R173, R176, RZ, !P6 ;  /* 0x000000ffb0ad7208 */ /* 0x000fca0007000000 */
[----:B------:R-:W-:Y:S01]  /*3b10*/  FFMA.FTZ R172, R180, R178, R173 ;  /* 0x000000b2b4ac7223 */ /* 0x000fe200000100ad */
[----:B-----5:R-:W-:-:S03]  /*3b20*/  @P4 HADD2.F32 R173, -RZ, R31.H0_H0 ;  /* 0x2000001fffad4230 */ /* 0x020fc60000004100 */
[----:B------:R-:W-:-:S04]  /*3b30*/  FADD.FTZ R172, R27, -R172 ;  /* 0x800000ac1bac7221 */ /* 0x000fc80000010000 */
[----:B------:R-:W-:-:S04]  /*3b40*/  FMUL.FTZ R172, R3, R172 ;  /* 0x000000ac03ac7220 */ /* 0x000fc80000410000 */
[----:B------:R-:W-:Y:S02]  /*3b50*/  @P4 FADD.FTZ R172, R172, R173 ;  /* 0x000000adacac4221 */ /* 0x000fe40000010000 */
.L_x_5571:
[----:B------:R-:W-:Y:S05]  /*3b60*/  BSYNC B1 ;  /* 0x0000000000017941 */ /* 0x000fea0003800000 */
.L_x_5569:
        /* <DEDUP_REMOVED lines=14> */
.L_x_5573:
[----:B------:R-:W-:Y:S05]  /*3c50*/  BSYNC B1 ;  /* 0x0000000000017941 */ /* 0x000fea0003800000 */
.L_x_5572:
[----:B------:R-:W-:Y:S01]  /*3c60*/  BSSY B1, `(.L_x_5574) ;  /* 0x000000e000017945 */ /* 0x000fe20003800000 */
[----:B------:R-:W-:Y:S01]  /*3c70*/  @P5 PRMT R111, R173, 0x7610, R111 ;  /* 0x00007610ad6f5816 */ /* 0x000fe2000000006f */
[----:B------:R-:W-:Y:S05]  /*3c80*/  @P2 BRA `(.L_x_5575) ;  /* 0x0000004000002947 */ /* 0x000fea0003800000 */
[----:B------:R-:W-:Y:S01]  /*3c90*/  HFMA2.MMA R177, -RZ, RZ, 0, 0 ;  /* 0x00000000ffb17435 */ /* 0x000fe200000001ff */
[----:B------:R-:W-:Y:S05]  /*3ca0*/  @!P4 BRA `(.L_x_5576) ;  /* 0x000000900000c947 */ /* 0x000fea0003800000 */
[----:B-----5:R-:W-:Y:S01]  /*3cb0*/  HADD2.F32 R177, -RZ, R31.H1_H1 ;  /* 0x3000001fffb17230 */ /* 0x020fe20000004100 */
[----:B------:R-:W-:Y:S05]  /*3cc0*/  BRA `(.L_x_5576) ;  /* 0x0000007000007947 */ /* 0x000fea0003800000 */
.L_x_5575:
[----:B0-----:R-:W-:Y:S01]  /*3cd0*/  ISETP.NE.AND P6, PT, R6, RZ, PT ;  /* 0x000000ff0600720c */ /* 0x001fe20003fc5270 */
[----:B-----5:R-:W-:-:S03]  /*3ce0*/  @P4 HADD2.F32 R174, -RZ, R31.H1_H1 ;  /* 0x3000001fffae4230 */ /* 0x020fc60000004100 */
[----:B------:R-:W-:-:S05]  /*3cf0*/  FSEL R173, R176, RZ, !P6 ;  /* 0x000000ffb0ad7208 */ /* 0x000fca0007000000 */
[----:B------:R-:W-:-:S04]  /*3d00*/  FFMA.FTZ R172, R26, R178, R173 ;  /* 0x000000b21aac7223 */ /* 0x000fc800000100ad */
[----:B------:R-:W-:-:S04]  /*3d10*/  FADD.FTZ R172, R25, -R172 ;  /* 0x800000ac19ac7221 */ /* 0x000fc80000010000 */
[----:B------:R-:W-:-:S04]  /*3d20*/  FMUL.FTZ R177, R3, R172 ;  /* 0x000000ac03b17220 */ /* 0x000fc80000410000 */
[----:B------:R-:W-:Y:S02]  /*3d30*/  @P4 FADD.FTZ R177, R177, R174 ;  /* 0x000000aeb1b14221 */ /* 0x000fe40000010000 */
.L_x_5576:
[----:B------:R-:W-:Y:S05]  /*3d40*/  BSYNC B1 ;  /* 0x0000000000017941 */ /* 0x000fea0003800000 */
.L_x_5574:
        /* <DEDUP_REMOVED lines=20> */
.L_x_5578:
[----:B------:R-:W-:Y:S05]  /*3e90*/  BSYNC B1 ;  /* 0x0000000000017941 */ /* 0x000fea0003800000 */
.L_x_5577:
[----:B------:R2:W-:Y:S01]  /*3ea0*/  @P3 STG.E.128 [R172.64], R164 ;  /* 0x000000a4ac003986 */ /* 0x0005e2000c101d04 */
[----:B------:R-:W-:Y:S02]  /*3eb0*/  IADD3 R8, R8, 0x80, RZ ;  /* 0x0000008008087810 */ /* 0x000fe40007ffe0ff */
[----:B------:R-:W-:Y:S02]  /*3ec0*/  IADD3 R2, R2, 0x80, RZ ;  /* 0x0000008002027810 */ /* 0x000fe40007ffe0ff */
.L_x_5536:
[----:B------:R-:W-:Y:S05]  /*3ed0*/  BSYNC B0 ;  /* 0x0000000000007941 */ /* 0x000fea0003800000 */
.L_x_5535:
        /* <DEDUP_REMOVED lines=8> */
.L_x_5582:
[----:B------:R-:W-:Y:S05]  /*3f60*/  BSYNC B1 ;  /* 0x0000000000017941 */ /* 0x000fea0003800000 */
.L_x_5581:
        /* <DEDUP_REMOVED lines=10> */
.L_x_5584:
        /* <DEDUP_REMOVED lines=11> */
.L_x_5585:
[----:B------:R-:W-:Y:S05]  /*40c0*/  BSYNC B1 ;  /* 0x0000000000017941 */ /* 0x000fea0003800000 */
.L_x_5583:
        /* <DEDUP_REMOVED lines=16> */
.L_x_5587:
[----:B------:R-:W-:Y:S05]  /*41d0*/  BSYNC B1 ;  /* 0x0000000000017941 */ /* 0x000fea0003800000 */
.L_x_5586:
[----:B------:R-:W-:Y:S01]  /*41e0*/  BSSY B1, `(.L_x_5588) ;  /* 0x000000e000017945 */ /* 0x000fe20003800000 */
[----:B-1----:R-:W-:Y:S01]  /*41f0*/  @P5 PRMT R108, R173, 0x7610, R108 ;  /* 0x00007610ad6c5816 */ /* 0x002fe2000000006c */
[----:B------:R-:W-:Y:S05]  /*4200*/  @P2 BRA `(.L_x_5589) ;  /* 0x0000004000002947 */ /* 0x000fea0003800000 */
[----:B------:R-:W-:Y:S01]  /*4210*/  HFMA2.MMA R172, -RZ, RZ, 0, 0 ;  /* 0x00000000ffac7435 */ /* 0x000fe200000001ff */
[----:B------:R-:W-:Y:S05]  /*4220*/  @!P4 BRA `(.L_x_5590) ;  /* 0x000000900000c947 */ /* 0x000fea0003800000 */
[----:B-----5:R-:W-:Y:S01]  /*4230*/  HADD2.F32 R172, -RZ, R152.H1_H1 ;  /* 0x30000098ffac7230 */ /* 0x020fe20000004100 */
[----:B------:R-:W-:Y:S05]  /*4240*/  BRA `(.L_x_5590) ;  /* 0x0000007000007947 */ /* 0x000fea0003800000 */
.L_x_5589:
[----:B0-----:R-:W-:-:S04]  /*4250*/  ISETP.NE.AND P6, PT, R6, RZ, PT ;  /* 0x000000ff0600720c */ /* 0x001fc80003fc5270 */
[----:B------:R-:W-:-:S05]  /*4260*/  FSEL R173, R176, RZ, !P6 ;  /* 0x000000ffb0ad7208 */ /* 0x000fca0007000000 */
[----:B------:R-:W-:Y:S01]  /*4270*/  FFMA.FTZ R172, R24, R178, R173 ;  /* 0x000000b218ac7223 */ /* 0x000fe200000100ad */
[----:B-----5:R-:W-:-:S03]  /*4280*/  @P4 HADD2.F32 R173, -RZ, R152.H1_H1 ;  /* 0x30000098ffad4230 */ /* 0x020fc60000004100 */
[----:B------:R-:W-:-:S04]  /*4290*/  FADD.FTZ R172, R19, -R172 ;  /* 0x800000ac13ac7221 */ /* 0x000fc80000010000 */
[----:B------:R-:W-:-:S04]  /*42a0*/  FMUL.FTZ R172, R3, R172 ;  /* 0x000000ac03ac7220 */ /* 0x000fc80000410000 */
[----:B------:R-:W-:Y:S02]  /*42b0*/  @P4 FADD.FTZ R172, R172, R173 ;  /* 0x000000adacac4221 */ /* 0x000fe40000010000 */
.L_x_5590:
[----:B------:R-:W-:Y:S05]  /*42c0*/  BSYNC B1 ;  /* 0x0000000000017941 */ /* 0x000fea0003800000 */
.L_x_5588:
        /* <DEDUP_REMOVED lines=14> */
.L_x_5592:
[----:B------:R-:W-:Y:S05]  /*43b0*/  BSYNC B1 ;  /* 0x0000000000017941 */ /* 0x000fea0003800000 */
.L_x_5591:
[----:B------:R-:W-:Y:S01]  /*43c0*/  BSSY B1, `(.L_x_5593) ;  /* 0x000000e000017945 */ /* 0x000fe20003800000 */
[----:B------:R-:W-:Y:S01]  /*43d0*/  @P5 PRMT R108, R108, 0x5410, R173 ;  /* 0x000054106c6c5816 */ /* 0x000fe200000000ad */
[----:B------:R-:W-:Y:S05]  /*43e0*/  @P2 BRA `(.L_x_5594) ;  /* 0x0000004000002947 */ /* 0x000fea0003800000 */
[----:B------:R-:W-:Y:S01]  /*43f0*/  HFMA2.MMA R172, -RZ, RZ, 0, 0 ;  /* 0x00000000ffac7435 */ /* 0x000fe200000001ff */
[----:B------:R-:W-:Y:S05]  /*4400*/  @!P4 BRA `(.L_x_5595) ;  /* 0x000000900000c947 */ /* 0x000fea0003800000 */
[----:B-----5:R-:W-:Y:S01]  /*4410*/  HADD2.F32 R172, -RZ, R153.H0_H0 ;  /* 0x20000099ffac7230 */ /* 0x020fe20000004100 */
[----:B------:R-:W-:Y:S05]  /*4420*/  BRA `(.L_x_5595) ;  /* 0x0000007000007947 */ /* 0x000fea0003800000 */
.L_x_5594:
[----:B0-----:R-:W-:-:S04]  /*4430*/  ISETP.NE.AND P6, PT, R6, RZ, PT ;  /* 0x000000ff0600720c */ /* 0x001fc80003fc5270 */
[----:B------:R-:W-:-:S05]  /*4440*/  FSEL R173, R176, RZ, !P6 ;  /* 0x000000ffb0ad7208 */ /* 0x000fca0007000000 */
[----:B------:R-:W-:-:S04]  /*4450*/  FFMA.FTZ R173, R21, R178, R173 ;  /* 0x000000b215ad7223 */ /* 0x000fc800000100ad */
[----:B------:R-:W-:Y:S01]  /*4460*/  FADD.FTZ R172, R18, -R173 ;  /* 0x800000ad12ac7221 */ /* 0x000fe20000010000 */
[----:B-----5:R-:W-:-:S03]  /*4470*/  @P4 HADD2.F32 R173, -RZ, R153.H0_H0 ;  /* 0x20000099ffad4230 */ /* 0x020fc60000004100 */
[----:B------:R-:W-:-:S04]  /*4480*/  FMUL.FTZ R172, R3, R172 ;  /* 0x000000ac03ac7220 */ /* 0x000fc80000410000 */
[----:B------:R-:W-:Y:S02]  /*4490*/  @P4 FADD.FTZ R172, R172, R173 ;  /* 0x000000adacac4221 */ /* 0x000fe40000010000 */
.L_x_5595:
[----:B------:R-:W-:Y:S05]  /*44a0*/  BSYNC B1 ;  /* 0x0000000000017941 */ /* 0x000fea0003800000 */
.L_x_5593:
        /* <DEDUP_REMOVED lines=14> */
.L_x_5597:
[----:B------:R-:W-:Y:S05]  /*4590*/  BSYNC B1 ;  /* 0x0000000000017941 */ /* 0x000fea0003800000 */
.L_x_5596:
[----:B------:R-:W-:Y:S01]  /*45a0*/  BSSY B1, `(.L_x_5598) ;  /* 0x000000e000017945 */ /* 0x000fe20003800000 */
[----:B------:R-:W-:Y:S01]  /*45b0*/  @P5 PRMT R109, R173, 0x7610, R109 ;  /* 0x00007610ad6d5816 */ /* 0x000fe2000000006d */
[----:B------:R-:W-:Y:S05]  /*45c0*/  @P2 BRA `(.L_x_5599) ;  /* 0x0000004000002947 */ /* 0x000fea0003800000 */
[----:B------:R-:W-:Y:S01]  /*45d0*/  HFMA2.MMA R172, -RZ, RZ, 0, 0 ;  /* 0x00000000ffac7435 */ /* 0x000fe200000001ff */
[----:B------:R-:W-:Y:S05]  /*45e0*/  @!P4 BRA `(.L_x_5600) ;  /* 0x000000900000c947 */ /* 0x000fea0003800000 */
[----:B-----5:R-:W-:Y:S01]  /*45f0*/  HADD2.F32 R172, -RZ, R153.H1_H1 ;  /* 0x30000099ffac7230 */ /* 0x020fe20000004100 */
[----:B------:R-:W-:Y:S05]  /*4600*/  BRA `(.L_x_5600) ;  /* 0x0000007000007947 */ /* 0x000fea0003800000 */
.L_x_5599:
[----:B0-----:R-:W-:-:S04]  /*4610*/  ISETP.NE.AND P6, PT, R6, RZ, PT ;  /* 0x000000ff0600720c */ /* 0x001fc80003fc5270 */
[----:B------:R-:W-:-:S05]  /*4620*/  FSEL R173, R176, RZ, !P6 ;  /* 0x000000ffb0ad7208 */ /* 0x000fca0007000000 */
[----:B------:R-:W-:Y:S01]  /*4630*/  FFMA.FTZ R172, R20, R178, R173 ;  /* 0x000000b214ac7223 */ /* 0x000fe200000100ad */
[----:B-----5:R-:W-:-:S03]  /*4640*/  @P4 HADD2.F32 R173, -RZ, R153.H1_H1 ;  /* 0x30000099ffad4230 */ /* 0x020fc60000004100 */
[----:B------:R-:W-:-:S04]  /*4650*/  FADD.FTZ R172, R17, -R172 ;  /* 0x800000ac11ac7221 */ /* 0x000fc80000010000 */
[----:B------:R-:W-:-:S04]  /*4660*/  FMUL.FTZ R172, R3, R172 ;  /* 0x000000ac03ac7220 */ /* 0x000fc80000410000 */
[----:B------:R-:W-:Y:S02]  /*4670*/  @P4 FADD.FTZ R172, R172, R173 ;  /* 0x000000adacac4221 */ /* 0x000fe40000010000 */
.L_x_5600:
[----:B------:R-:W-:Y:S05]  /*4680*/  BSYNC B1 ;  /* 0x0000000000017941 */ /* 0x000fea0003800000 */
.L_x_5598:
        /* <DEDUP_REMOVED lines=14> */
.L_x_5602:
[----:B------:R-:W-:Y:S05]  /*4770*/  BSYNC B1 ;  /* 0x0000000000017941 */ /* 0x000fea0003800000 */
.L_x_5601:
[----:B------:R-:W-:Y:S01]  /*4780*/  BSSY B1, `(.L_x_5603) ;  /* 0x000000e000017945 */ /* 0x000fe20003800000 */
[----:B------:R-:W-:Y:S01]  /*4790*/  @P5 PRMT R109, R109, 0x5410, R173 ;  /* 0x000054106d6d5816 */ /* 0x000fe200000000ad */
[----:B------:R-:W-:Y:S05]  /*47a0*/  @P2 BRA `(.L_x_5604) ;  /* 0x0000004000002947 */ /* 0x000fea0003800000 */
[----:B------:R-:W-:Y:S01]  /*47b0*/  HFMA2.MMA R172, -RZ, RZ, 0, 0 ;  /* 0x00000000ffac7435 */ /* 0x000fe200000001ff */
[----:B------:R-:W-:Y:S05]  /*47c0*/  @!P4 BRA `(.L_x_5605) ;  /* 0x000000900000c947 */ /* 0x000fea0003800000 */
[----:B-----5:R-:W-:Y:S01]  /*47d0*/  HADD2.F32 R172, -RZ, R154.H0_H0 ;  /* 0x2000009affac7230 */ /* 0x020fe20000004100 */
[----:B------:R-:W-:Y:S05]  /*47e0*/  BRA `(.L_x_5605) ;  /* 0x0000007000007947 */ /* 0x000fea0003800000 */
.L_x_5604:
[----:B0-----:R-:W-:-:S04]  /*47f0*/  ISETP.NE.AND P6, PT, R6, RZ, PT ;  /* 0x000000ff0600720c */ /* 0x001fc80003fc5270 */
[----:B------:R-:W-:-:S05]  /*4800*/  FSEL R173, R176, RZ, !P6 ;  /* 0x000000ffb0ad7208 */ /* 0x000fca0007000000 */
[----:B------:R-:W-:Y:S01]  /*4810*/  FFMA.FTZ R172, R16, R178, R173 ;  /* 0x000000b210ac7223 */ /* 0x000fe200000100ad */
[----:B-----5:R-:W-:-:S03]  /*4820*/  @P4 HADD2.F32 R173, -RZ, R154.H0_H0 ;  /* 0x2000009affad4230 */ /* 0x020fc60000004100 */
[----:B------:R-:W-:-:S04]  /*4830*/  FADD.FTZ R172, R15, -R172 ;  /* 0x800000ac0fac7221 */ /* 0x000fc80000010000 */
[----:B------:R-:W-:-:S04]  /*4840*/  FMUL.FTZ R172, R3, R172 ;  /* 0x000000ac03ac7220 */ /* 0x000fc80000410000 */
[----:B------:R-:W-:Y:S02]  /*4850*/  @P4 FADD.FTZ R172, R172, R173 ;  /* 0x000000adacac4221 */ /* 0x000fe40000010000 */
.L_x_5605:
[----:B------:R-:W-:Y:S05]  /*4860*/  BSYNC B1 ;  /* 0x0000000000017941 */ /* 0x000fea0003800000 */
.L_x_5603:
        /* <DEDUP_REMOVED lines=14> */
.L_x_5607:
[----:B------:R-:W-:Y:S05]  /*4950*/  BSYNC B1 ;  /* 0x0000000000017941 */ /* 0x000fea0003800000 */
.L_x_5606:
[----:B------:R-:W-:Y:S01]  /*4960*/  BSSY B1, `(.L_x_5608) ;  /* 0x000000e000017945 */ /* 0x000fe20003800000 */
[----:B------:R-:W-:Y:S01]  /*4970*/  @P5 PRMT R110, R173, 0x7610, R110 ;  /* 0x00007610ad6e5816 */ /* 0x000fe2000000006e */
[----:B------:R-:W-:Y:S05]  /*4980*/  @P2 BRA `(.L_x_5609) ;  /* 0x0000004000002947 */ /* 0x000fea0003800000 */
[----:B------:R-:W-:Y:S01]  /*4990*/  HFMA2.MMA R172, -RZ, RZ, 0, 0 ;  /* 0x00000000ffac7435 */ /* 0x000fe200000001ff */
[----:B------:R-:W-:Y:S05]  /*49a0*/  @!P4 BRA `(.L_x_5610) ;  /* 0x000000900000c947 */ /* 0x000fea0003800000 */
[----:B-----5:R-:W-:Y:S01]  /*49b0*/  HADD2.F32 R172, -RZ, R154.H1_H1 ;  /* 0x3000009affac7230 */ /* 0x020fe20000004100 */
[----:B------:R-:W-:Y:S05]  /*49c0*/  BRA `(.L_x_5610) ;  /* 0x0000007000007947 */ /* 0x000fea0003800000 */
.L_x_5609:
[----:B0-----:R-:W-:-:S04]  /*49d0*/  ISETP.NE.AND P6, PT, R6, RZ, PT ;  /* 0x000000ff0600720c */ /* 0x001fc80003fc5270 */
[----:B------:R-:W-:-:S05]  /*49e0*/  FSEL R173, R176, RZ, !P6 ;  /* 0x000000ffb0ad7208 */ /* 0x000fca0007000000 */
[----:B------:R-:W-:Y:S01]  /*49f0*/  FFMA.FTZ R172, R14, R178, R173 ;  /* 0x000000b20eac7223 */ /* 0x000fe200000100ad */
[----:B-----5:R-:W-:-:S03]  /*4a00*/  @P4 HADD2.F32 R173, -RZ, R154.H1_H1 ;  /* 0x3000009affad4230 */ /* 0x020fc60000004100 */
[----:B------:R-:W-:-:S04]  /*4a10*/  FADD.FTZ R172, R13, -R172 ;  /* 0x800000ac0dac7221 */ /* 0x000fc80000010000 */
[----:B------:R-:W-:-:S04]  /*4a20*/  FMUL.FTZ R172, R3, R172 ;  /* 0x000000ac03ac7220 */ /* 0x000fc80000410000 */
[----:B------:R-:W-:Y:S02]  /*4a30*/  @P4 FADD.FTZ R172, R172, R173 ;  /* 0x000000adacac4221 */ /* 0x000fe40000010000 */
.L_x_5610:
[----:B------:R-:W-:Y:S05]  /*4a40*/  BSYNC B1 ;  /* 0x0000000000017941 */ /* 0x000fea0003800000 */
.L_x_5608:
        /* <DEDUP_REMOVED lines=14> */
.L_x_5612:
[----:B------:R-:W-:Y:S05]  /*4b30*/  BSYNC B1 ;  /* 0x0000000000017941 */ /* 0x000fea0003800000 */
.L_x_5611:
[----:B------:R-:W-:Y:S01]  /*4b40*/  BSSY B1, `(.L_x_5613) ;  /* 0x000000e000017945 */ /* 0x000fe20003800000 */
[----:B------:R-:W-:Y:S01]  /*4b50*/  @P5 PRMT R110, R110, 0x5410, R173 ;  /* 0x000054106e6e5816 */ /* 0x000fe200000000ad */
[----:B------:R-:W-:Y:S05]  /*4b60*/  @P2 BRA `(.L_x_5614) ;  /* 0x0000004000002947 */ /* 0x000fea0003800000 */
[----:B------:R-:W-:Y:S01]  /*4b70*/  HFMA2.MMA R172, -RZ, RZ, 0, 0 ;  /* 0x00000000ffac7435 */ /* 0x000fe200000001ff */
[----:B------:R-:W-:Y:S05]  /*4b80*/  @!P4 BRA `(.L_x_5615) ;  /* 0x000000900000c947 */ /* 0x000fea0003800000 */
[----:B-----5:R-:W-:Y:S01]  /*4b90*/  HADD2.F32 R172, -RZ, R155.H0_H0 ;  /* 0x2000009bffac7230 */ /* 0x020fe20000004100 */
[----:B------:R-:W-:Y:S05]  /*4ba0*/  BRA `(.L_x_5615) ;  /* 0x0000007000007947 */ /* 0x000fea0003800000 */
.L_x_5614:
[----:B0-----:R-:W-:-:S04]  /*4bb0*/  ISETP.NE.AND P6, PT, R6, RZ, PT ;  /* 0x000000ff0600720c */ /* 0x001fc80003fc5270 */
[----:B------:R-:W-:-:S05]  /*4bc0*/  FSEL R173, R176, RZ, !P6 ;  /* 0x000000ffb0ad7208 */ /* 0x000fca0007000000 */
[----:B------:R-:W-:Y:S01]  /*4bd0*/  FFMA.FTZ R172, R12, R178, R173 ;  /* 0x000000b20cac7223 */ /* 0x000fe200000100ad */
[----:B-----5:R-:W-:-:S03]  /*4be0*/  @P4 HADD2.F32 R173, -RZ, R155.H0_H0 ;  /* 0x2000009bffad4230 */ /* 0x020fc60000004100 */
[----:B------:R-:W-:-:S04]  /*4bf0*/  FADD.FTZ R172, R11, -R172 ;  /* 0x800000ac0bac7221 */ /* 0x000fc80000010000 */
[----:B------:R-:W-:-:S04]  /*4c00*/  FMUL.FTZ R172, R3, R172 ;  /* 0x000000ac03ac7220 */ /* 0x000fc80000410000 */
[----:B------:R-:W-:Y:S02]  /*4c10*/  @P4 FADD.FTZ R172, R172, R173 ;  /* 0x000000adacac4221 */ /* 0x000fe40000010000 */
.L_x_5615:
[----:B------:R-:W-:Y:S05]  /*4c20*/  BSYNC B1 ;  /* 0x0000000000017941 */ /* 0x000fea0003800000 */
.L_x_5613:
        /* <DEDUP_REMOVED lines=14> */
.L_x_5617:
[----:B------:R-:W-:Y:S05]  /*4d10*/  BSYNC B1 ;  /* 0x0000000000017941 */ /* 0x000fea0003800000 */
.L_x_5616:
[----:B------:R-:W-:Y:S01]  /*4d20*/  BSSY B1, `(.L_x_5618) ;  /* 0x000000e000017945 */ /* 0x000fe20003800000 */
[----:B------:R-:W-:Y:S01]  /*4d30*/  @P5 PRMT R111, R173, 0x7610, R111 ;  /* 0x00007610ad6f5816 */ /* 0x000fe2000000006f */
[----:B------:R-:W-:Y:S05]  /*4d40*/  @P2 BRA `(.L_x_5619) ;  /* 0x0000004000002947 */ /* 0x000fea0003800000 */
[----:B------:R-:W-:Y:S01]  /*4d50*/  HFMA2.MMA R174, -RZ, RZ, 0, 0 ;  /* 0x00000000ffae7435 */ /* 0x000fe200000001ff */
[----:B------:R-:W-:Y:S05]  /*4d60*/  @!P4 BRA `(.L_x_5620) ;  /* 0x000000900000c947 */ /* 0x000fea0003800000 */
[----:B-----5:R-:W-:Y:S01]  /*4d70*/  HADD2.F32 R174, -RZ, R155.H1_H1 ;  /* 0x3000009bffae7230 */ /* 0x020fe20000004100 */
[----:B------:R-:W-:Y:S05]  /*4d80*/  BRA `(.L_x_5620) ;  /* 0x0000007000007947 */ /* 0x000fea0003800000 */
.L_x_5619:
[----:B0-----:R-:W-:-:S04]  /*4d90*/  ISETP.NE.AND P2, PT, R6, RZ, PT ;  /* 0x000000ff0600720c */ /* 0x001fc80003f45270 */
[----:B------:R-:W-:-:S05]  /*4da0*/  FSEL R173, R176, RZ, !P2 ;  /* 0x000000ffb0ad7208 */ /* 0x000fca0005000000 */
[----:B------:R-:W-:-:S04]  /*4db0*/  FFMA.FTZ R173, R9, R178, R173 ;  /* 0x000000b209ad7223 */ /* 0x000fc800000100ad */
[----:B------:R-:W-:Y:S01]  /*4dc0*/  FADD.FTZ R172, R10, -R173 ;  /* 0x800000ad0aac7221 */ /* 0x000fe20000010000 */
[----:B-----5:R-:W-:-:S03]  /*4dd0*/  @P4 HADD2.F32 R173, -RZ, R155.H1_H1 ;  /* 0x3000009bffad4230 */ /* 0x020fc60000004100 */
[----:B------:R-:W-:-:S04]  /*4de0*/  FMUL.FTZ R174, R3, R172 ;  /* 0x000000ac03ae7220 */ /* 0x000fc80000410000 */
[----:B------:R-:W-:Y:S02]  /*4df0*/  @P4 FADD.FTZ R174, R174, R173 ;  /* 0x000000adaeae4221 */ /* 0x000fe40000010000 */
.L_x_5620:
[----:B------:R-:W-:Y:S05]  /*4e00*/  BSYNC B1 ;  /* 0x0000000000017941 */ /* 0x000fea0003800000 */
.L_x_5618:
[----:B------:R-:W-:Y:S01]  /*4e10*/  @P5 MOV R173, 0x10 ;  /* 0x0000001000ad5802 */ /* 0x000fe20000000f00 */
[----:B------:R-:W-:Y:S01]  /*4e20*/  BSSY B1, `(.L_x_5621) ;  /* 0x0000013000017945 */ /* 0x000fe20003800000 */
[----:B------:R-:W-:-:S03]  /*4e30*/  @P5 F2FP.PACK_AB R3, RZ, R174 ;  /* 0x000000aeff03523e */ /* 0x000fc600000000ff */
[----:B------:R-:W-:Y:S01]  /*4e40*/  @P5 IMAD.WIDE.U32 R172, R8, R173, c[0x0][0x258] ;  /* 0x0000960008ac5625 */ /* 0x000fe200078e00ad */
[----:B------:R-:W-:Y:S02]  /*4e50*/  @P5 PRMT R111, R111, 0x5410, R3 ;  /* 0x000054106f6f5816 */ /* 0x000fe40000000003 */
[----:B------:R-:W-:-:S03]  /*4e60*/  @P3 MOV R3, 0x10 ;  /* 0x0000001000033802 */ /* 0x000fc60000000f00 */
        /* <DEDUP_REMOVED lines=8> */
[----:B------:R-:W-:Y:S01]  /*4ef0*/  @P2 HADD2.F32 R173, -RZ, R91.H1_H1 ;  /* 0x3000005bffad2230 */ /* 0x000fe20000004100 */
[----:B------:R-:W-:-:S04]  /*4f00*/  FSEL R172, R172, RZ, P2 ;  /* 0x000000ffacac7208 */ /* 0x000fc80001000000 */
[----:B------:R-:W-:Y:S01]  /*4f10*/  @P2 FMUL.FTZ R8, R173, R174 ;  /* 0x000000aead082220 */ /* 0x000fe20000410000 */
[----:B------:R-:W-:-:S03]  /*4f20*/  F2FP.PACK_AB R172, RZ, R172 ;  /* 0x000000acffac723e */ /* 0x000fc600000000ff */
[----:B------:R-:W-:Y:S01]  /*4f30*/  FADD.FTZ R147, R147, R8 ;  /* 0x0000000893937221 */ /* 0x000fe20000010000 */
[----:B------:R-:W-:Y:S02]  /*4f40*/  PRMT R167, R167, 0x5410, R172 ;  /* 0x00005410a7a77816 */ /* 0x000fe400000000ac */
.L_x_5622:
[----:B------:R-:W-:Y:S05]  /*4f50*/  BSYNC B1 ;  /* 0x0000000000017941 */ /* 0x000fea0003800000 */
.L_x_5621:
[----:B------:R2:W-:Y:S02]  /*4f60*/  @P3 STG.E.128 [R2.64], R164 ;  /* 0x000000a402003986 */ /* 0x0005e4000c101d04 */
.L_x_5580:
[----:B------:R-:W-:Y:S05]  /*4f70*/  BSYNC B0 ;  /* 0x0000000000007941 */ /* 0x000fea0003800000 */
.L_x_5579:
[----:B------:R-:W-:Y:S02]  /*4f80*/  IADD3 R5, R5, c[0x0][0x160], RZ ;  /* 0x0000580005057a10 */ /* 0x000fe40007ffe0ff */
[----:B------:R-:W-:Y:S02]  /*4f90*/  LOP3.LUT P3, RZ, R4, 0xff, RZ, 0xc0, !PT ;  /* 0x000000ff04ff7812 */ /* 0x000fe4000786c0ff */
[----:B------:R-:W-:Y:S02]  /*4fa0*/  ISETP.GE.AND P2, PT, R5, c[0x0][0x164], PT ;  /* 0x0000590005007a0c */ /* 0x000fe40003f46270 */
[----:B------:R-:W-:-:S11]  /*4fb0*/  SEL R4, RZ, 0x1, P3 ;  /* 0x00000001ff047807 */ /* 0x000fd60001800000 */
[----:B012--5:R-:W-:Y:S01]  /*4fc0*/  @P2 CALL.REL.NOINC `(.L_x_5477) ;  /* 0x0000001000002944 */ /* 0x027fe20003c00000 */
[----:B------:R-:W-:Y:S05]  /*4fd0*/  BRA `(.L_x_5623) ;  /* 0xffffb51000007947 */ /* 0x000fea000383ffff */
.L_x_5477:
        /* <DEDUP_REMOVED lines=19> */
.L_x_5625:
[----:B------:R-:W-:Y:S05]  /*5110*/  BSYNC B0 ;  /* 0x0000000000007941 */ /* 0x000fea0003800000 */
.L_x_5624:
        /* <DEDUP_REMOVED lines=13> */
.L_x_5627:
[----:B------:R-:W-:Y:S05]  /*51f0*/  BSYNC B0 ;  /* 0x0000000000007941 */ /* 0x000fea0003800000 */
.L_x_5626:
[----:B------:R-:W-:-:S13]  /*5200*/  ISETP.GE.U32.AND P0, PT, R0, 0x180, PT ;  /* 0x000001800000780c */ /* 0x000fda0003f06070 */
        /* <DEDUP_REMOVED lines=12> */
.L_x_5489:
[----:B------:R-:W-:Y:S01]  /*52d0*/  HFMA2.MMA R218, -RZ, RZ, 0, 9.5367431640625e-07 ;  /* 0x00000010ffda7435 */ /* 0x000fe200000001ff */
[----:B------:R-:W-:-:S02]  /*52e0*/  MOV R177, R221 ;  /* 0x000000dd00b17202 */ /* 0x000fc40000000f00 */
[----:B-1----:R-:W-:Y:S02]  /*52f0*/  MOV R204, 0x1f ;  /* 0x0000001f00cc7802 */ /* 0x002fe40000000f00 */
[----:B------:R-:W-:Y:S02]  /*5300*/  MOV R219, 0xffffffff ;  /* 0xffffffff00db7802 */ /* 0x000fe40000000f00 */
[----:B--2---:R-:W-:Y:S02]  /*5310*/  MOV R172, 0x5330 ;  /* 0x0000533000ac7802 */ /* 0x004fe40000000f00 */
[----:B0----5:R-:W-:Y:S05]  /*5320*/  CALL.REL.NOINC `($__internal_117_$__cuda_sm70_shflsync_down_p) ;  /* 0x0000045000007944 */ /* 0x021fea0003c00000 */
[----:B-1----:R-:W-:Y:S01]  /*5330*/  MOV R176, R218 ;  /* 0x000000da00b07202 */ /* 0x002fe20000000f00 */
[----:B0-----:R-:W-:Y:S05]  /*5340*/  BRA `(.L_x_5628) ;  /* 0xffffc76000007947 */ /* 0x001fea000383ffff */
.L_x_5490:
[----:B------:R-:W-:Y:S01]  /*5350*/  HFMA2.MMA R218, -RZ, RZ, 0, 9.5367431640625e-07 ;  /* 0x00000010ffda7435 */ /* 0x000fe200000001ff */
[----:B------:R-:W-:Y:S02]  /*5360*/  MOV R177, R220 ;  /* 0x000000dc00b17202 */ /* 0x000fe40000000f00 */
[----:B-1----:R-:W-:Y:S02]  /*5370*/  MOV R204, 0x1f ;  /* 0x0000001f00cc7802 */ /* 0x002fe40000000f00 */
[----:B------:R-:W-:-:S02]  /*5380*/  MOV R219, 0xffffffff ;  /* 0xffffffff00db7802 */ /* 0x000fc40000000f00 */
[----:B--2---:R-:W-:Y:S02]  /*5390*/  MOV R172, 0x53b0 ;  /* 0x000053b000ac7802 */ /* 0x004fe40000000f00 */
[----:B0--345:R-:W-:Y:S05]  /*53a0*/  CALL.REL.NOINC `($__internal_117_$__cuda_sm70_shflsync_down_p) ;  /* 0x000003d000007944 */ /* 0x039fea0003c00000 */
[----:B------:R-:W-:Y:S01]  /*53b0*/  FADD.FTZ R176, R176, R221 ;  /* 0x000000ddb0b07221 */ /* 0x000fe20000010000 */
[----:B0-----:R-:W-:Y:S01]  /*53c0*/  MOV R204, 0x1f ;  /* 0x0000001f00cc7802 */ /* 0x001fe20000000f00 */
[----:B-1----:R-:W-:Y:S01]  /*53d0*/  FADD.FTZ R179, R220, R218 ;  /* 0x000000dadcb37221 */ /* 0x002fe20000010000 */
[----:B------:R-:W-:Y:S01]  /*53e0*/  HFMA2.MMA R218, -RZ, RZ, 0, 4.76837158203125e-07 ;  /* 0x00000008ffda7435 */ /* 0x000fe200000001ff */
[----:B------:R-:W-:Y:S02]  /*53f0*/  MOV R219, 0xffffffff ;  /* 0xffffffff00db7802 */ /* 0x000fe40000000f00 */
[----:B------:R-:W-:Y:S02]  /*5400*/  MOV R177, R176 ;  /* 0x000000b000b17202 */ /* 0x000fe40000000f00 */
[----:B------:R-:W-:Y:S02]  /*5410*/  MOV R172, 0x5430 ;  /* 0x0000543000ac7802 */ /* 0x000fe40000000f00 */
[----:B------:R-:W-:Y:S05]  /*5420*/  CALL.REL.NOINC `($__internal_117_$__cuda_sm70_shflsync_down_p) ;  /* 0x0000035000007944 */ /* 0x000fea0003c00000 */
[----:B-1----:R-:W-:Y:S01]  /*5430*/  MOV R175, R218 ;  /* 0x000000da00af7202 */ /* 0x002fe20000000f00 */
[----:B------:R-:W-:Y:S01]  /*5440*/  HFMA2.MMA R218, -RZ, RZ, 0, 4.76837158203125e-07 ;  /* 0x00000008ffda7435 */ /* 0x000fe200000001ff */
[----:B0-----:R-:W-:-:S02]  /*5450*/  MOV R177, R179 ;  /* 0x000000b300b17202 */ /* 0x001fc40000000f00 */
[----:B------:R-:W-:Y:S02]  /*5460*/  MOV R204, 0x1f ;  /* 0x0000001f00cc7802 */ /* 0x000fe40000000f00 */
[----:B------:R-:W-:Y:S02]  /*5470*/  MOV R219, 0xffffffff ;  /* 0xffffffff00db7802 */ /* 0x000fe40000000f00 */
[----:B------:R-:W-:Y:S02]  /*5480*/  MOV R172, 0x54a0 ;  /* 0x000054a000ac7802 */ /* 0x000fe40000000f00 */
[----:B------:R-:W-:Y:S05]  /*5490*/  CALL.REL.NOINC `($__internal_117_$__cuda_sm70_shflsync_down_p) ;  /* 0x000002e000007944 */ /* 0x000fea0003c00000 */
[----:B------:R-:W-:Y:S01]  /*54a0*/  FADD.FTZ R176, R175, R176 ;  /* 0x000000b0afb07221 */ /* 0x000fe20000010000 */
[----:B0-----:R-:W-:Y:S01]  /*54b0*/  MOV R204, 0x1f ;  /* 0x0000001f00cc7802 */ /* 0x001fe20000000f00 */
[----:B-1----:R-:W-:Y:S01]  /*54c0*/  FADD.FTZ R179, R179, R218 ;  /* 0x000000dab3b37221 */ /* 0x002fe20000010000 */
[----:B------:R-:W-:Y:S01]  /*54d0*/  HFMA2.MMA R218, -RZ, RZ, 0, 2.384185791015625e-07 ;  /* 0x00000004ffda7435 */ /* 0x000fe200000001ff */
[----:B------:R-:W-:Y:S02]  /*54e0*/  MOV R219, 0xffffffff ;  /* 0xffffffff00db7802 */ /* 0x000fe40000000f00 */
[----:B------:R-:W-:-:S02]  /*54f0*/  MOV R177, R176 ;  /* 0x000000b000b17202 */ /* 0x000fc40000000f00 */
[----:B------:R-:W-:Y:S02]  /*5500*/  MOV R172, 0x5520 ;  /* 0x0000552000ac7802 */ /* 0x000fe40000000f00 */
[----:B------:R-:W-:Y:S05]  /*5510*/  CALL.REL.NOINC `($__internal_117_$__cuda_sm70_shflsync_down_p) ;  /* 0x0000026000007944 */ /* 0x000fea0003c00000 */
[----:B-1----:R-:W-:Y:S01]  /*5520*/  MOV R175, R218 ;  /* 0x000000da00af7202 */ /* 0x002fe20000000f00 */
[----:B------:R-:W-:Y:S01]  /*5530*/  HFMA2.MMA R218, -RZ, RZ, 0, 2.384185791015625e-07 ;  /* 0x00000004ffda7435 */ /* 0x000fe200000001ff */
[----:B0-----:R-:W-:Y:S02]  /*5540*/  MOV R177, R179 ;  /* 0x000000b300b17202 */ /* 0x001fe40000000f00 */
[----:B------:R-:W-:Y:S02]  /*5550*/  MOV R204, 0x1f ;  /* 0x0000001f00cc7802 */ /* 0x000fe40000000f00 */
[----:B------:R-:W-:Y:S02]  /*5560*/  MOV R219, 0xffffffff ;  /* 0xffffffff00db7802 */ /* 0x000fe40000000f00 */
[----:B------:R-:W-:Y:S02]  /*5570*/  MOV R172, 0x5590 ;  /* 0x0000559000ac7802 */ /* 0x000fe40000000f00 */
[----:B------:R-:W-:Y:S05]  /*5580*/  CALL.REL.NOINC `($__internal_117_$__cuda_sm70_shflsync_down_p) ;  /* 0x000001f000007944 */ /* 0x000fea0003c00000 */
[----:B------:R-:W-:Y:S01]  /*5590*/  FADD.FTZ R176, R175, R176 ;  /* 0x000000b0afb07221 */ /* 0x000fe20000010000 */
[----:B0-----:R-:W-:Y:S01]  /*55a0*/  MOV R204, 0x1f ;  /* 0x0000001f00cc7802 */ /* 0x001fe20000000f00 */
[----:B-1----:R-:W-:Y:S01]  /*55b0*/  FADD.FTZ R179, R179, R218 ;  /* 0x000000dab3b37221 */ /* 0x002fe20000010000 */
[----:B------:R-:W-:Y:S01]  /*55c0*/  HFMA2.MMA R218, -RZ, RZ, 0, 1.1920928955078125e-07 ;  /* 0x00000002ffda7435 */ /* 0x000fe200000001ff */
[----:B------:R-:W-:-:S02]  /*55d0*/  MOV R219, 0xffffffff ;  /* 0xffffffff00db7802 */ /* 0x000fc40000000f00 */
[----:B------:R-:W-:Y:S02]  /*55e0*/  MOV R177, R176 ;  /* 0x000000b000b17202 */ /* 0x000fe40000000f00 */
[----:B------:R-:W-:Y:S02]  /*55f0*/  MOV R172, 0x5610 ;  /* 0x0000561000ac7802 */ /* 0x000fe40000000f00 */
[----:B------:R-:W-:Y:S05]  /*5600*/  CALL.REL.NOINC `($__internal_117_$__cuda_sm70_shflsync_down_p) ;  /* 0x0000017000007944 */ /* 0x000fea0003c00000 */
[----:B-1----:R-:W-:Y:S01]  /*5610*/  MOV R175, R218 ;  /* 0x000000da00af7202 */ /* 0x002fe20000000f00 */
[----:B------:R-:W-:Y:S01]  /*5620*/  HFMA2.MMA R218, -RZ, RZ, 0, 1.1920928955078125e-07 ;  /* 0x00000002ffda7435 */ /* 0x000fe200000001ff */
[----:B0-----:R-:W-:Y:S02]  /*5630*/  MOV R177, R179 ;  /* 0x000000b300b17202 */ /* 0x001fe40000000f00 */
[----:B------:R-:W-:Y:S02]  /*5640*/  MOV R204, 0x1f ;  /* 0x0000001f00cc7802 */ /* 0x000fe40000000f00 */
[----:B------:R-:W-:Y:S02]  /*5650*/  MOV R219, 0xffffffff ;  /* 0xffffffff00db7802 */ /* 0x000fe40000000f00 */
[----:B------:R-:W-:-:S02]  /*5660*/  MOV R172, 0x5680 ;  /* 0x0000568000ac7802 */ /* 0x000fc40000000f00 */
[----:B------:R-:W-:Y:S05]  /*5670*/  CALL.REL.NOINC `($__internal_117_$__cuda_sm70_shflsync_down_p) ;  /* 0x0000010000007944 */ /* 0x000fea0003c00000 */
[----:B------:R-:W-:Y:S01]  /*5680*/  FADD.FTZ R178, R175, R176 ;  /* 0x000000b0afb27221 */ /* 0x000fe20000010000 */
[----:B0-----:R-:W-:Y:S01]  /*5690*/  MOV R204, 0x1f ;  /* 0x0000001f00cc7802 */ /* 0x001fe20000000f00 */
[----:B-1----:R-:W-:Y:S01]  /*56a0*/  FADD.FTZ R205, R179, R218 ;  /* 0x000000dab3cd7221 */ /* 0x002fe20000010000 */
[----:B------:R-:W-:Y:S01]  /*56b0*/  HFMA2.MMA R218, -RZ, RZ, 0, 5.9604644775390625e-08 ;  /* 0x00000001ffda7435 */ /* 0x000fe200000001ff */
[----:B------:R-:W-:-:S02]  /*56c0*/  MOV R219, 0xffffffff ;  /* 0xffffffff00db7802 */ /* 0x000fc40000000f00 */
[----:B------:R-:W-:Y:S02]  /*56d0*/  MOV R177, R178 ;  /* 0x000000b200b17202 */ /* 0x000fe40000000f00 */
[----:B------:R-:W-:Y:S02]  /*56e0*/  MOV R172, 0x5700 ;  /* 0x0000570000ac7802 */ /* 0x000fe40000000f00 */
[----:B------:R-:W-:Y:S05]  /*56f0*/  CALL.REL.NOINC `($__internal_117_$__cuda_sm70_shflsync_down_p) ;  /* 0x0000008000007944 */ /* 0x000fea0003c00000 */
[----:B-1----:R-:W-:Y:S01]  /*5700*/  MOV R179, R218 ;  /* 0x000000da00b37202 */ /* 0x002fe20000000f00 */
[----:B------:R-:W-:Y:S01]  /*5710*/  HFMA2.MMA R218, -RZ, RZ, 0, 5.9604644775390625e-08 ;  /* 0x00000001ffda7435 */ /* 0x000fe200000001ff */
[----:B0-----:R-:W-:Y:S02]  /*5720*/  MOV R177, R205 ;  /* 0x000000cd00b17202 */ /* 0x001fe40000000f00 */
[----:B------:R-:W-:Y:S02]  /*5730*/  MOV R204, 0x1f ;  /* 0x0000001f00cc7802 */ /* 0x000fe40000000f00 */
[----:B------:R-:W-:Y:S02]  /*5740*/  MOV R219, 0xffffffff ;  /* 0xffffffff00db7802 */ /* 0x000fe40000000f00 */
[----:B------:R-:W-:-:S02]  /*5750*/  MOV R172, 0x5770 ;  /* 0x0000577000ac7802 */ /* 0x000fc40000000f00 */
[----:B------:R-:W-:Y:S05]  /*5760*/  CALL.REL.NOINC `($__internal_117_$__cuda_sm70_shflsync_down_p) ;  /* 0x0000001000007944 */ /* 0x000fea0003c00000 */
[----:B01----:R-:W-:Y:S05]  /*5770*/  BRA `(.L_x_5629) ;  /* 0xffffc45000007947 */ /* 0x003fea000383ffff */
        .weak           $__internal_117_$__cuda_sm70_shflsync_down_p
        .type           $__internal_117_$__cuda_sm70_shflsync_down_p,@function
        .size           $__internal_117_$__cuda_sm70_shflsync_down_p,(.L_x_9371 - $__internal_117_$__cuda_sm70_shflsync_down_p)
$__internal_117_$__cuda_sm70_shflsync_down_p:
[----:B------:R-:W-:Y:S01]  /*5780*/  HFMA2.MMA R173, -RZ, RZ, 0, 0 ;  /* 0x00000000ffad7435 */ /* 0x000fe200000001ff */
[----:B------:R-:W-:Y:S04]  /*5790*/  WARPSYNC R219 ;  /* 0x000000db00007348 */ /* 0x000fe80003800000 */
[----:B------:R0:W1:Y:S01]  /*57a0*/  SHFL.DOWN PT, R218, R177, R218, R204 ;  /* 0x080000dab1da7389 */ /* 0x00006200000e00cc */
[----:B------:R-:W-:Y:S05]  /*57b0*/  RET.REL.NODEC R172 `(_ZN10layer_norm13ln_bwd_kernelINS_13Kernel_traitsIf6__halfS2_S2_fjLj3072ELj1ELj1ELj4ELj16ENS_18Kernel_traits_baseILj3072EfS2_S2_S2_fjLj128EEEEELb1ELb1ELb1ELb0EEEvNS_9BwdParamsE) ;  /* 0xffffa840ac007950 */ /* 0x000fea0003c3ffff */
.L_x_5630:
        /* <DEDUP_REMOVED lines=12> */
.L_x_9371:


//--------------------- .text._ZN10layer_norm22ln_bwd_finalize_kernelINS_22Kernel_traits_finalizeILj3072Ef6__halfS2_S2_fjLb1ELj1024ELj4ENS_18Kernel_traits_baseILj3072EfS2_S2_S2_fjLj1024EEEEELb1ELb1EEEvNS_9BwdParamsE --------------------------
	.section	.text._ZN10layer_norm22ln_bwd_finalize_kernelINS_22Kernel_traits_finalizeILj3072Ef6__halfS2_S2_fjLb1ELj1024ELj4ENS_18Kernel_traits_baseILj3072EfS2_S2_S2_fjLj1024EEEEELb1ELb1EEEvNS_9BwdParamsE,"ax",@progbits
	.sectioninfo	@"SHI_REGISTERS=32"
	.align	128
        .global         _ZN10layer_norm22ln_bwd_finalize_kernelINS_22Kernel_traits_finalizeILj3072Ef6__halfS2_S2_fjLb1ELj1024ELj4ENS_18Kernel_traits_baseILj3072EfS2_S2_S2_fjLj1024EEEEELb1ELb1EEEvNS_9BwdParamsE
        .type           _ZN10layer_norm22ln_bwd_finalize_kernelINS_22Kernel_traits_finalizeILj3072Ef6__halfS2_S2_fjLb1ELj1024ELj4ENS_18Kernel_traits_baseILj3072EfS2_S2_S2_fjLj1024EEEEELb1ELb1EEEvNS_9BwdParamsE,@function
        .size           _ZN10layer_norm22ln_bwd_finalize_kernelINS_22Kernel_traits_finalizeILj3072Ef6__halfS2_S2_fjLb1ELj1024ELj4ENS_18Kernel_traits_baseILj3072EfS2_S2_S2_fjLj1024EEEEELb1ELb1EEEvNS_9BwdParamsE,(.L_x_9372 - _ZN10layer_norm22ln_bwd_finalize_kernelINS_22Kernel_traits_finalizeILj3072Ef6__halfS2_S2_fjLb1ELj1024ELj4ENS_18Kernel_traits_baseILj3072EfS2_S2_S2_fjLj1024EEEEELb1ELb1EEEvNS_9BwdParamsE)
        .other          _ZN10layer_norm22ln_bwd_finalize_kernelINS_22Kernel_traits_finalizeILj3072Ef6__halfS2_S2_fjLb1ELj1024ELj4ENS_18Kernel_traits_baseILj3072EfS2_S2_S2_fjLj1024EEEEELb1ELb1EEEvNS_9BwdParamsE,@"STO_CUDA_ENTRY STV_DEFAULT"
_ZN10layer_norm22ln_bwd_finalize_kernelINS_22Kernel_traits_finalizeILj3072Ef6__halfS2_S2_fjLb1ELj1024ELj4ENS_18Kernel_traits_baseILj3072EfS2_S2_S2_fjLj1024EEEEELb1ELb1EEEvNS_9BwdParamsE:
.text._ZN10layer_norm22ln_bwd_finalize_kernelINS_22Kernel_traits_finalizeILj3072Ef6__halfS2_S2_fjLb1ELj1024ELj4ENS_18Kernel_traits_baseILj3072EfS2_S2_S2_fjLj1024EEEEELb1ELb1EEEvNS_9BwdParamsE:
        /* <DEDUP_REMOVED lines=19> */
.L_x_5643:
        /* <DEDUP_REMOVED lines=32> */
.L_x_5635:
        /* <DEDUP_REMOVED lines=47> */
.L_x_5634:
[----:B------:R-:W-:Y:S05]  /*0620*/  BSYNC B1 ;  /* 0x0000000000017941 */ /* 0x000fea0003800000 */
.L_x_5633:
        /* <DEDUP_REMOVED lines=29> */
.L_x_5637:
[----:B------:R-:W-:Y:S05]  /*0800*/  BSYNC B1 ;  /* 0x0000000000017941 */ /* 0x000fea0003800000 */
.L_x_5636:
        /* <DEDUP_REMOVED lines=13> */
.L_x_5632:
[----:B------:R-:W-:Y:S05]  /*08e0*/  BSYNC B0 ;  /* 0x0000000000007941 */ /* 0x000fea0003800000 */
.L_x_5631:
        /* <DEDUP_REMOVED lines=12> */
.L_x_5644:
        /* <DEDUP_REMOVED lines=27> */
.L_x_5645:
        /* <DEDUP_REMOVED lines=9> */
.L_x_5638:
        /* <DEDUP_REMOVED lines=16> */
.L_x_5642:
[----:B------:R-:W-:Y:S05]  /*0cf0*/  BSYNC B0 ;  /* 0x0000000000007941 */ /* 0x000fea0003800000 */
.L_x_5641:
[C---:B------:R-:W-:Y:S02]  /*0d00*/  ISETP.GT.U32.AND P1, PT, R4.reuse, -0xc01, PT ;  /* 0xfffff3ff0400780c */ /* 0x040fe40003f24070 */
[----:B------:R-:W-:-:S02]  /*0d10*/  IADD3 R4, R4, 0xc00, RZ ;  /* 0x00000c0004047810 */ /* 0x000fc40007ffe0ff */
[----:B------:R-:W-:-:S09]  /*0d20*/  IADD3 R5, R5, 0x600, RZ ;  /* 0x0000060005057810 */ /* 0x000fd20007ffe0ff */
[----:B012---:R-:W-:Y:S05]  /*0d30*/  @P1 BRA `(.L_x_5643) ;  /* 0xfffff3f000001947 */ /* 0x007fea000383ffff */
[----:B------:R-:W-:Y:S05]  /*0d40*/  EXIT ;  /* 0x000000000000794d */ /* 0x000fea0003800000 */
.L_x_5639:
[----:B------:R-:W-:Y:S01]  /*0d50*/  HFMA2.MMA R14, -RZ, RZ, 0, 1.847743988037109375e-06 ;  /* 0x0000001fff0e7435 */ /* 0x000fe200000001ff */
[----:B---3--:R-:W-:Y:S01]  /*0d60*/  IMAD.MOV.U32 R18, RZ, RZ, R10 ;  /* 0x000000ffff127224 */ /* 0x008fe200078e000a */
[----:B------:R-:W-:Y:S01]  /*0d70*/  MOV R17, 0x1 ;  /* 0x0000000100117802 */ /* 0x000fe20000000f00 */
[----:B------:R-:W-:Y:S01]  /*0d80*/  IMAD.MOV.U32 R19, RZ, RZ, -0x1 ;  /* 0xffffffffff137424 */ /* 0x000fe200078e00ff */
[----:B------:R-:W-:Y:S02]  /*0d90*/  MOV R8, 0xdb0 ;  /* 0x00000db000087802 */ /* 0x000fe40000000f00 */
[----:B012---:R-:W-:Y:S05]  /*0da0*/  CALL.REL.NOINC `($__internal_118_$__cuda_sm70_shflsync_bfly_p) ;  /* 0x0000059000007944 */ /* 0x007fea0003c00000 */
[----:B01----:R-:W-:Y:S05]  /*0db0*/  BRA `(.L_x_5644) ;  /* 0xfffffbf000007947 */ /* 0x003fea000383ffff */
.L_x_5640:
[----:B------:R-:W-:Y:S01]  /*0dc0*/  HFMA2.MMA R14, -RZ, RZ, 0, 1.847743988037109375e-06 ;  /* 0x0000001fff0e7435 */ /* 0x000fe200000001ff */
[----:B------:R-:W-:Y:S01]  /*0dd0*/  MOV R17, 0x2 ;  /* 0x0000000200117802 */ /* 0x000fe20000000f00 */
[----:B------:R-:W-:Y:S01]  /*0de0*/  IMAD.MOV.U32 R19, RZ, RZ, -0x1 ;  /* 0xffffffffff137424 */ /* 0x000fe200078e00ff */
[----:B------:R-:W-:-:S03]  /*0df0*/  MOV R8, 0xe10 ;  /* 0x00000e1000087802 */ /* 0x000fc60000000f00 */
[----:B0123--:R-:W-:Y:S05]  /*0e00*/  CALL.REL.NOINC `($__internal_118_$__cuda_sm70_shflsync_bfly_p) ;  /* 0x0000053000007944 */ /* 0x00ffea0003c00000 */
[----:B01----:R-:W-:Y:S01]  /*0e10*/  FADD.FTZ R18, R18, R14 ;  /* 0x0000000e12127221 */ /* 0x003fe20000010000 */
[----:B------:R-:W-:Y:S01]  /*0e20*/  HFMA2.MMA R14, -RZ, RZ, 0, 1.847743988037109375e-06 ;  /* 0x0000001fff0e7435 */ /* 0x000fe200000001ff */
[----:B------:R-:W-:Y:S01]  /*0e30*/  MOV R17, 0x4 ;  /* 0x0000000400117802 */ /* 0x000fe20000000f00 */
[----:B------:R-:W-:Y:S01]  /*0e40*/  IMAD.MOV.U32 R19, RZ, RZ, -0x1 ;  /* 0xffffffffff137424 */ /* 0x000fe200078e00ff */
[----:B------:R-:W-:-:S03]  /*0e50*/  MOV R8, 0xe70 ;  /* 0x00000e7000087802 */ /* 0x000fc60000000f00 */
[----:B------:R-:W-:Y:S05]  /*0e60*/  CALL.REL.NOINC `($__internal_118_$__cuda_sm70_shflsync_bfly_p) ;  /* 0x000004d000007944 */ /* 0x000fea0003c00000 */
[----:B01----:R-:W-:Y:S01]  /*0e70*/  FADD.FTZ R18, R18, R14 ;  /* 0x0000000e12127221 */ /* 0x003fe20000010000 */
[----:B------:R-:W-:Y:S01]  /*0e80*/  HFMA2.MMA R14, -RZ, RZ, 0, 1.847743988037109375e-06 ;  /* 0x0000001fff0e7435 */ /* 0x000fe200000001ff */
[----:B------:R-:W-:-:S02]  /*0e90*/  MOV R17, 0x8 ;  /* 0x0000000800117802 */ /* 0x000fc40000000f00 */
[----:B------:R-:W-:Y:S02]  /*0ea0*/  MOV R19, 0xffffffff ;  /* 0xffffffff00137802 */ /* 0x000fe40000000f00 */
[----:B------:R-:W-:Y:S02]  /*0eb0*/  MOV R8, 0xed0 ;  /* 0x00000ed000087802 */ /* 0x000fe40000000f00 */
[----:B------:R-:W-:Y:S05]  /*0ec0*/  CALL.REL.NOINC `($__internal_118_$__cuda_sm70_shflsync_bfly_p) ;  /* 0x0000047000007944 */ /* 0x000fea0003c00000 */
[----:B-1----:R-:W-:Y:S01]  /*0ed0*/  FADD.FTZ R10, R18, R14 ;  /* 0x0000000e120a7221 */ /* 0x002fe20000010000 */
[----:B------:R-:W-:Y:S01]  /*0ee0*/  HFMA2.MMA R14, -RZ, RZ, 0, 1.847743988037109375e-06 ;  /* 0x0000001fff0e7435 */ /* 0x000fe200000001ff */
[----:B0-----:R-:W-:Y:S01]  /*0ef0*/  IMAD.MOV.U32 R17, RZ, RZ, 0x10 ;  /* 0x00000010ff117424 */ /* 0x001fe200078e00ff */
[----:B------:R-:W-:Y:S02]  /*0f00*/  MOV R19, 0xffffffff ;  /* 0xffffffff00137802 */ /* 0x000fe40000000f00 */
[----:B------:R-:W-:Y:S02]  /*0f10*/  MOV R18, R10 ;  /* 0x0000000a00127202 */ /* 0x000fe40000000f00 */
[----:B------:R-:W-:Y:S02]  /*0f20*/  MOV R8, 0xf40 ;  /* 0x00000f4000087802 */ /* 0x000fe40000000f00 */
[----:B------:R-:W-:Y:S05]  /*0f30*/  CALL.REL.NOINC `($__internal_118_$__cuda_sm70_shflsync_bfly_p) ;  /* 0x0000040000007944 */ /* 0x000fea0003c00000 */
[----:B0-----:R-:W-:Y:S01]  /*0f40*/  HFMA2.MMA R17, -RZ, RZ, 0, 5.9604644775390625e-08 ;  /* 0x00000001ff117435 */ /* 0x001fe200000001ff */
[----:B-1----:R-:W-:Y:S01]  /*0f50*/  IMAD.MOV.U32 R13, RZ, RZ, R14 ;  /* 0x000000ffff0d7224 */ /* 0x002fe200078e000e */
[----:B------:R-:W-:Y:S01]  /*0f60*/  MOV R18, R15 ;  /* 0x0000000f00127202 */ /* 0x000fe20000000f00 */
[----:B------:R-:W-:Y:S01]  /*0f70*/  IMAD.MOV.U32 R19, RZ, RZ, -0x1 ;  /* 0xffffffffff137424 */ /* 0x000fe200078e00ff */
[----:B------:R-:W-:-:S02]  /*0f80*/  MOV R14, 0x1f ;  /* 0x0000001f000e7802 */ /* 0x000fc40000000f00 */
[----:B------:R-:W-:Y:S02]  /*0f90*/  MOV R8, 0xfb0 ;  /* 0x00000fb000087802 */ /* 0x000fe40000000f00 */
[----:B------:R-:W-:Y:S05]  /*0fa0*/  CALL.REL.NOINC `($__internal_118_$__cuda_sm70_shflsync_bfly_p) ;  /* 0x0000039000007944 */ /* 0x000fea0003c00000 */
[----:B0-----:R-:W-:Y:S01]  /*0fb0*/  HFMA2.MMA R17, -RZ, RZ, 0, 1.1920928955078125e-07 ;  /* 0x00000002ff117435 */ /* 0x001fe200000001ff */
[----:B-1----:R-:W-:Y:S01]  /*0fc0*/  FADD.FTZ R18, R15, R14 ;  /* 0x0000000e0f127221 */ /* 0x002fe20000010000 */
[----:B------:R-:W-:Y:S02]  /*0fd0*/  MOV R14, 0x1f ;  /* 0x0000001f000e7802 */ /* 0x000fe40000000f00 */
[----:B------:R-:W-:Y:S02]  /*0fe0*/  MOV R19, 0xffffffff ;  /* 0xffffffff00137802 */ /* 0x000fe40000000f00 */
[----:B------:R-:W-:Y:S02]  /*0ff0*/  MOV R8, 0x1010 ;  /* 0x0000101000087802 */ /* 0x000fe40000000f00 */
[----:B------:R-:W-:Y:S05]  /*1000*/  CALL.REL.NOINC `($__internal_118_$__cuda_sm70_shflsync_bfly_p) ;  /* 0x0000033000007944 */ /* 0x000fea0003c00000 */
[----:B01----:R-:W-:Y:S01]  /*1010*/  FADD.FTZ R18, R18, R14 ;  /* 0x0000000e12127221 */ /* 0x003fe20000010000 */
[----:B------:R-:W-:Y:S01]  /*1020*/  HFMA2.MMA R14, -RZ, RZ, 0, 1.847743988037109375e-06 ;  /* 0x0000001fff0e7435 */ /* 0x000fe200000001ff */
[----:B------:R-:W-:Y:S01]  /*1030*/  IMAD.MOV.U32 R17, RZ, RZ, 0x4 ;  /* 0x00000004ff117424 */ /* 0x000fe200078e00ff */
[----:B------:R-:W-:Y:S02]  /*1040*/  MOV R19, 0xffffffff ;  /* 0xffffffff00137802 */ /* 0x000fe40000000f00 */
[----:B------:R-:W-:-:S02]  /*1050*/  MOV R8, 0x1070 ;  /* 0x0000107000087802 */ /* 0x000fc40000000f00 */
[----:B------:R-:W-:Y:S05]  /*1060*/  CALL.REL.NOINC `($__internal_118_$__cuda_sm70_shflsync_bfly_p) ;  /* 0x000002d000007944 */ /* 0x000fea0003c00000 */
[----:B0-----:R-:W-:Y:S01]  /*1070*/  HFMA2.MMA R17, -RZ, RZ, 0, 4.76837158203125e-07 ;  /* 0x00000008ff117435 */ /* 0x001fe200000001ff */
[----:B-1----:R-:W-:Y:S01]  /*1080*/  FADD.FTZ R18, R18, R14 ;  /* 0x0000000e12127221 */ /* 0x002fe20000010000 */
[----:B------:R-:W-:Y:S01]  /*1090*/  MOV R19, 0xffffffff ;  /* 0xffffffff00137802 */ /* 0x000fe20000000f00 */
[----:B------:R-:W-:Y:S01]  /*10a0*/  IMAD.MOV.U32 R14, RZ, RZ, 0x1f ;  /* 0x0000001fff0e7424 */ /* 0x000fe200078e00ff */
[----:B------:R-:W-:-:S02]  /*10b0*/  MOV R8, 0x10d0 ;  /* 0x000010d000087802 */ /* 0x000fc40000000f00 */
[----:B------:R-:W-:Y:S05]  /*10c0*/  CALL.REL.NOINC `($__internal_118_$__cuda_sm70_shflsync_bfly_p) ;  /* 0x0000027000007944 */ /* 0x000fea0003c00000 */
[----:B-1----:R-:W-:Y:S01]  /*10d0*/  FADD.FTZ R12, R18, R14 ;  /* 0x0000000e120c7221 */ /* 0x002fe20000010000 */
[----:B0-----:R-:W-:Y:S01]  /*10e0*/  HFMA2.MMA R17, -RZ, RZ, 0, 9.5367431640625e-07 ;  /* 0x00000010ff117435 */ /* 0x001fe200000001ff */
[----:B------:R-:W-:Y:S01]  /*10f0*/  MOV R14, 0x1f ;  /* 0x0000001f000e7802 */ /* 0x000fe20000000f00 */
[----:B------:R-:W-:Y:S01]  /*1100*/  IMAD.MOV.U32 R19, RZ, RZ, -0x1 ;  /* 0xffffffffff137424 */ /* 0x000fe200078e00ff */
[----:B------:R-:W-:-:S02]  /*1110*/  MOV R8, 0x1140 ;  /* 0x0000114000087802 */ /* 0x000fc40000000f00 */
[----:B------:R-:W-:Y:S02]  /*1120*/  MOV R18, R12 ;  /* 0x0000000c00127202 */ /* 0x000fe40000000f00 */
[----:B------:R-:W-:Y:S05]  /*1130*/  CALL.REL.NOINC `($__internal_118_$__cuda_sm70_shflsync_bfly_p) ;  /* 0x0000020000007944 */ /* 0x000fea0003c00000 */
[----:B-1----:R-:W-:Y:S01]  /*1140*/  MOV R15, R14 ;  /* 0x0000000e000f7202 */ /* 0x002fe20000000f00 */
[----:B------:R-:W-:Y:S01]  /*1150*/  HFMA2.MMA R14, -RZ, RZ, 0, 1.847743988037109375e-06 ;  /* 0x0000001fff0e7435 */ /* 0x000fe200000001ff */
[----:B0-----:R-:W-:Y:S01]  /*1160*/  MOV R18, R11 ;  /* 0x0000000b00127202 */ /* 0x001fe20000000f00 */
[----:B------:R-:W-:Y:S01]  /*1170*/  IMAD.MOV.U32 R17, RZ, RZ, 0x1 ;  /* 0x00000001ff117424 */ /* 0x000fe200078e00ff */
[----:B------:R-:W-:Y:S02]  /*1180*/  MOV R19, 0xffffffff ;  /* 0xffffffff00137802 */ /* 0x000fe40000000f00 */
[----:B------:R-:W-:Y:S02]  /*1190*/  MOV R8, 0x11b0 ;  /* 0x000011b000087802 */ /* 0x000fe40000000f00 */
[----:B------:R-:W-:Y:S05]  /*11a0*/  CALL.REL.NOINC `($__internal_118_$__cuda_sm70_shflsync_bfly_p) ;  /* 0x0000019000007944 */ /* 0x000fea0003c00000 */
[----:B0-----:R-:W-:Y:S01]  /*11b0*/  HFMA2.MMA R17, -RZ, RZ, 0, 1.1920928955078125e-07 ;  /* 0x00000002ff117435 */ /* 0x001fe200000001ff */
[----:B-1----:R-:W-:Y:S01]  /*11c0*/  FADD.FTZ R18, R11, R14 ;  /* 0x0000000e0b127221 */ /* 0x002fe20000010000 */
[----:B------:R-:W-:Y:S01]  /*11d0*/  MOV R19, 0xffffffff ;  /* 0xffffffff00137802 */ /* 0x000fe20000000f00 */
[----:B------:R-:W-:Y:S01]  /*11e0*/  IMAD.MOV.U32 R14, RZ, RZ, 0x1f ;  /* 0x0000001fff0e7424 */ /* 0x000fe200078e00ff */
[----:B------:R-:W-:-:S02]  /*11f0*/  MOV R8, 0x1210 ;  /* 0x0000121000087802 */ /* 0x000fc40000000f00 */
[----:B------:R-:W-:Y:S05]  /*1200*/  CALL.REL.NOINC `($__internal_118_$__cuda_sm70_shflsync_bfly_p) ;  /* 0x0000013000007944 */ /* 0x000fea0003c00000 */
[----:B0-----:R-:W-:Y:S01]  /*1210*/  HFMA2.MMA R17, -RZ, RZ, 0, 2.384185791015625e-07 ;  /* 0x00000004ff117435 */ /* 0x001fe200000001ff */
[----:B-1----:R-:W-:Y:S01]  /*1220*/  FADD.FTZ R18, R18, R14 ;  /* 0x0000000e12127221 */ /* 0x002fe20000010000 */
[----:B------:R-:W-:Y:S01]  /*1230*/  MOV R14, 0x1f ;  /* 0x0000001f000e7802 */ /* 0x000fe20000000f00 */
[----:B------:R-:W-:Y:S01]  /*1240*/  IMAD.MOV.U32 R19, RZ, RZ, -0x1 ;  /* 0xffffffffff137424 */ /* 0x000fe200078e00ff */
[----:B------:R-:W-:-:S02]  /*1250*/  MOV R8, 0x1270 ;  /* 0x0000127000087802 */ /* 0x000fc40000000f00 */
[----:B------:R-:W-:Y:S05]  /*1260*/  CALL.REL.NOINC `($__internal_118_$__cuda_sm70_shflsync_bfly_p) ;  /* 0x000000d000007944 */ /* 0x000fea0003c00000 */
[----:B0-----:R-:W-:Y:S01]  /*1270*/  HFMA2.MMA R17, -RZ, RZ, 0, 4.76837158203125e-07 ;  /* 0x00000008ff117435 */ /* 0x001fe200000001ff */
[----:B-1----:R-:W-:Y:S01]  /*1280*/  FADD.FTZ R18, R18, R14 ;  /* 0x0000000e12127221 */ /* 0x002fe20000010000 */
[----:B------:R-:W-:-:S02]  /*1290*/  MOV R14, 0x1f ;  /* 0x0000001f000e7802 */ /* 0x000fc40000000f00 */
[----:B------:R-:W-:Y:S02]  /*12a0*/  MOV R19, 0xffffffff ;  /* 0xffffffff00137802 */ /* 0x000fe40000000f00 */
[----:B------:R-:W-:Y:S02]  /*12b0*/  MOV R8, 0x12d0 ;  /* 0x000012d000087802 */ /* 0x000fe40000000f00 */
[----:B------:R-:W-:Y:S05]  /*12c0*/  CALL.REL.NOINC `($__internal_118_$__cuda_sm70_shflsync_bfly_p) ;  /* 0x0000007000007944 */ /* 0x000fea0003c00000 */
[----:B01----:R-:W-:Y:S01]  /*12d0*/  FADD.FTZ R18, R18, R14 ;  /* 0x0000000e12127221 */ /* 0x003fe20000010000 */
[----:B------:R-:W-:Y:S01]  /*12e0*/  HFMA2.MMA R14, -RZ, RZ, 0, 1.847743988037109375e-06 ;  /* 0x0000001fff0e7435 */ /* 0x000fe200000001ff */
[----:B------:R-:W-:Y:S01]  /*12f0*/  IMAD.MOV.U32 R17, RZ, RZ, 0x10 ;  /* 0x00000010ff117424 */ /* 0x000fe200078e00ff */
[----:B------:R-:W-:Y:S02]  /*1300*/  MOV R19, 0xffffffff ;  /* 0xffffffff00137802 */ /* 0x000fe40000000f00 */
[----:B------:R-:W-:Y:S02]  /*1310*/  MOV R8, 0x1330 ;  /* 0x0000133000087802 */ /* 0x000fe40000000f00 */
[----:B------:R-:W-:Y:S05]  /*1320*/  CALL.REL.NOINC `($__internal_118_$__cuda_sm70_shflsync_bfly_p) ;  /* 0x0000001000007944 */ /* 0x000fea0003c00000 */
[----:B01----:R-:W-:Y:S05]  /*1330*/  BRA `(.L_x_5645) ;  /* 0xfffff82000007947 */ /* 0x003fea000383ffff */
        .weak           $__internal_118_$__cuda_sm70_shflsync_bfly_p
        .type           $__internal_118_$__cuda_sm70_shflsync_bfly_p,@function
        .size           $__internal_118_$__cuda_sm70_shflsync_bfly_p,(.L_x_9372 - $__internal_118_$__cuda_sm70_shflsync_bfly_p)
$__internal_118_$__cuda_sm70_shflsync_bfly_p:
[----:B------:R-:W-:Y:S01]  /*1340*/  HFMA2.MMA R9, -RZ, RZ, 0, 0 ;  /* 0x00000000ff097435 */ /* 0x000fe200000001ff */
[----:B------:R-:W-:Y:S04]  /*1350*/  WARPSYNC R19 ;  /* 0x0000001300007348 */ /* 0x000fe80003800000 */
[----:B------:R0:W1:Y:S01]  /*1360*/  SHFL.BFLY PT, R14, R18, R17, R14 ;  /* 0x0c000011120e7389 */ /* 0x00006200000e000e */
[----:B------:R-:W-:Y:S05]  /*1370*/  RET.REL.NODEC R8 `(_ZN10layer_norm22ln_bwd_finalize_kernelINS_22Kernel_traits_finalizeILj3072Ef6__halfS2_S2_fjLb1ELj1024ELj4ENS_18Kernel_traits_baseILj3072EfS2_S2_S2_fjLj1024EEEEELb1ELb1EEEvNS_9BwdParamsE) ;  /* 0xffffec8008007950 */ /* 0x000fea0003c3ffff */
.L_x_5646:
        /* <DEDUP_REMOVED lines=16> */
.L_x_9372:


//--------------------- .text._ZN10layer_norm13ln_bwd_kernelINS_13Kernel_traitsIf6__halfS2_S2_fjLj3072ELj1ELj1ELj4ELj16ENS_18Kernel_traits_baseILj3072EfS2_S2_S2_fjLj128EEEEELb1ELb1ELb1ELb1EEEvNS_9BwdParamsE --------------------------
	.section	.text._ZN10layer_norm13ln_bwd_kernelINS_13Kernel_traitsIf6__halfS2_S2_fjLj3072ELj1ELj1ELj4ELj16ENS_18Kernel_traits_baseILj3072EfS2_S2_S2_fjLj128EEEEELb1ELb1ELb1ELb1EEEvNS_9BwdParamsE,"ax",@progbits
	.sectioninfo	@"SHI_REGISTERS=237"
	.align	128
        .global         _ZN10layer_norm13ln_bwd_kernelINS_13Kernel_traitsIf6__halfS2_S2_fjLj3072ELj1ELj1ELj4ELj16ENS_18Kernel_traits_baseILj3072EfS2_S2_S2_fjLj128EEEEELb1ELb1ELb1ELb1EEEvNS_9BwdParamsE
        .type           _ZN10layer_norm13ln_bwd_kernelINS_13Kernel_traitsIf6__halfS2_S2_fjLj3072ELj1ELj1ELj4ELj16ENS_18Kernel_traits_baseILj3072EfS2_S2_S2_fjLj128EEEEELb1ELb1ELb1ELb1EEEvNS_9BwdParamsE,@function
        .size           _ZN10layer_norm13ln_bwd_kernelINS_13Kernel_traitsIf6__halfS2_S2_fjLj3072ELj1ELj1ELj4ELj16ENS_18Kernel_traits_baseILj3072EfS2_S2_S2_fjLj128EEEEELb1ELb1ELb1ELb1EEEvNS_9BwdParamsE,(.L_x_9373 - _ZN10layer_norm13ln_bwd_kernelINS_13Kernel_traitsIf6__halfS2_S2_fjLj3072ELj1ELj1ELj4ELj16ENS_18Kernel_traits_baseILj3072EfS2_S2_S2_fjLj128EEEEELb1ELb1ELb1ELb1EEEvNS_9BwdParamsE)
        .other          _ZN10layer_norm13ln_bwd_kernelINS_13Kernel_traitsIf6__halfS2_S2_fjLj3072ELj1ELj1ELj4ELj16ENS_18Kernel_traits_baseILj3072EfS2_S2_S2_fjLj128EEEEELb1ELb1ELb1ELb1EEEvNS_9BwdParamsE,@"STO_CUDA_ENTRY STV_DEFAULT"
_ZN10layer_norm13ln_bwd_kernelINS_13Kernel_traitsIf6__halfS2_S2_fjLj3072ELj1ELj1ELj4ELj16ENS_18Kernel_traits_baseILj3072EfS2_S2_S2_fjLj128EEEEELb1ELb1ELb1ELb1EEEvNS_9BwdParamsE:
.text._ZN10layer_norm13ln_bwd_kernelINS_13Kernel_traitsIf6__halfS2_S2_fjLj3072ELj1ELj1ELj4ELj16ENS_18Kernel_traits_baseILj3072EfS2_S2_S2_fjLj128EEEEELb1ELb1ELb1ELb1EEEvNS_9BwdParamsE:
        /* <DEDUP_REMOVED lines=44> */
.L_x_5647:
[----:B------:R-:W-:-:S04]  /*02c0*/  SHF.L.U32 R0, R162, 0x5, RZ ;  /* 0x00000005a2007819 */ /* 0x000fc800000006ff */
[----:B------:R-:W-:-:S04]  /*02d0*/  LOP3.LUT R0, R0, 0xfe0, RZ, 0xc0, !PT ;  /* 0x00000fe000007812 */ /* 0x000fc800078ec0ff */
[C---:B------:R-:W-:Y:S01]  /*02e0*/  IADD3 R2, P0, R0.reuse, c[0x0][0x1b0], RZ ;  /* 0x00006c0000027a10 */ /* 0x040fe20007f1e0ff */
[----:B------:R-:W0:Y:S01]  /*02f0*/  LDC.U8 R160, c[0x0][0x1f0] ;  /* 0x00007c00ffa07b82 */ /* 0x000e220000000000 */
        /* <DEDUP_REMOVED lines=52> */
.L_x_5778:
        /* <DEDUP_REMOVED lines=26> */
[----:B------:R-:W-:Y:S02]  /*07e0*/  ISETP.NE.U32.AND P0, PT, RZ, c[0x0][0x218], PT ;  /* 0x00008600ff007a0c */ /* 0x000fe40003f05070 */
[----:B------:R-:W-:Y:S02]  /*07f0*/  MOV R153, 0x8 ;  /* 0x0000000800997802 */ /* 0x000fe40000000f00 */
        /* <DEDUP_REMOVED lines=20> */
.L_x_5650:
        /* <DEDUP_REMOVED lines=44> */
[--C-:B------:R-:W-:Y:S02]  /*0c00*/  HADD2.F32 R163, -RZ, R187.reuse.H0_H0 ;  /* 0x200000bbffa37230 */ /* 0x100fe40000004100 */
[----:B------:R-:W-:Y:S02]  /*0c10*/  HADD2.F32 R187, -RZ, R187.H1_H1 ;  /* 0x300000bbffbb7230 */ /* 0x000fe40000004100 */
[----:B------:R-:W-:Y:S02]  /*0c20*/  HADD2.F32 R151, -RZ, R184.H0_H0 ;  /* 0x200000b8ff977230 */ /* 0x000fe40000004100 */
[----:B----4-:R-:W-:Y:S02]  /*0c30*/  HADD2.F32 R189, -RZ, R178.H0_H0 ;  /* 0x200000b2ffbd7230 */ /* 0x010fe40000004100 */
[----:B------:R-:W-:-:S02]  /*0c40*/  HADD2.F32 R208, -RZ, R174.H0_H0 ;  /* 0x200000aeffd07230 */ /* 0x000fc40000004100 */
[----:B------:R-:W-:Y:S01]  /*0c50*/  HADD2.F32 R209, -RZ, R174.H1_H1 ;  /* 0x300000aeffd17230 */ /* 0x000fe20000004100 */
[C---:B------:R-:W-:Y:S01]  /*0c60*/  FADD.FTZ R174, -R234.reuse, R149 ;  /* 0x00000095eaae7221 */ /* 0x040fe20000010100 */
[----:B------:R-:W-:Y:S01]  /*0c70*/  HADD2.F32 R203, -RZ, R178.H1_H1 ;  /* 0x300000b2ffcb7230 */ /* 0x000fe20000004100 */
[----:B------:R-:W-:Y:S01]  /*0c80*/  FADD.FTZ R178, -R234, R187 ;  /* 0x000000bbeab27221 */ /* 0x000fe20000010100 */
[--C-:B------:R-:W-:Y:S02]  /*0c90*/  HADD2.F32 R197, -RZ, R183.reuse.H0_H0 ;  /* 0x200000b7ffc57230 */ /* 0x100fe40000004100 */
[----:B------:R-:W-:Y:S02]  /*0ca0*/  HADD2.F32 R198, -RZ, R183.H1_H1 ;  /* 0x300000b7ffc67230 */ /* 0x000fe40000004100 */
[--C-:B------:R-:W-:Y:S02]  /*0cb0*/  HADD2.F32 R183, -RZ, R177.reuse.H0_H0 ;  /* 0x200000b1ffb77230 */ /* 0x100fe40000004100 */
[----:B------:R-:W-:-:S02]  /*0cc0*/  HADD2.F32 R177, -RZ, R177.H1_H1 ;  /* 0x300000b1ffb17230 */ /* 0x000fc40000004100 */
[--C-:B-1----:R-:W-:Y:S02]  /*0cd0*/  HADD2.F32 R145, -RZ, R171.reuse.H0_H0 ;  /* 0x200000abff917230 */ /* 0x102fe40000004100 */
[----:B------:R-:W-:Y:S02]  /*0ce0*/  HADD2.F32 R144, -RZ, R171.H1_H1 ;  /* 0x300000abff907230 */ /* 0x000fe40000004100 */
[----:B------:R-:W-:Y:S01]  /*0cf0*/  HADD2.F32 R171, -RZ, R172.H1_H1 ;  /* 0x300000acffab7230 */ /* 0x000fe20000004100 */
[C---:B------:R-:W-:Y:S01]  /*0d00*/  FADD.FTZ R190, -R234.reuse, R177 ;  /* 0x000000b1eabe7221 */ /* 0x040fe20000010100 */
[----:B------:R-:W-:Y:S02]  /*0d10*/  HADD2.F32 R184, -RZ, R184.H1_H1 ;  /* 0x300000b8ffb87230 */ /* 0x000fe40000004100 */
[--C-:B------:R-:W-:Y:S02]  /*0d20*/  HADD2.F32 R199, -RZ, R168.reuse.H0_H0 ;  /* 0x200000a8ffc77230 */ /* 0x100fe40000004100 */
[----:B------:R-:W-:Y:S01]  /*0d30*/  HADD2.F32 R200, -RZ, R168.H1_H1 ;  /* 0x300000a8ffc87230 */ /* 0x000fe20000004100 */
[C---:B------:R-:W-:Y:S01]  /*0d40*/  FADD.FTZ R168, -R234.reuse, R151 ;  /* 0x00000097eaa87221 */ /* 0x040fe20000010100 */
[--C-:B------:R-:W-:Y:S01]  /*0d50*/  HADD2.F32 R191, -RZ, R180.reuse.H0_H0 ;  /* 0x200000b4ffbf7230 */ /* 0x100fe20000004100 */
[----:B------:R-:W-:Y:S01]  /*0d60*/  FADD.FTZ R222, -R234, R171 ;  /* 0x000000abeade7221 */ /* 0x000fe20000010100 */
[----:B------:R-:W-:Y:S01]  /*0d70*/  HADD2.F32 R192, -RZ, R180.H1_H1 ;  /* 0x300000b4ffc07230 */ /* 0x000fe20000004100 */
[----:B------:R-:W-:Y:S01]  /*0d80*/  FMUL.FTZ R171, R215, R174 ;  /* 0x000000aed7ab7220 */ /* 0x000fe20000410000 */
[----:B------:R-:W-:-:S02]  /*0d90*/  HADD2.F32 R193, -RZ, R181.H0_H0 ;  /* 0x200000b5ffc17230 */ /* 0x000fc40000004100 */
[----:B------:R-:W-:Y:S02]  /*0da0*/  HADD2.F32 R194, -RZ, R181.H1_H1 ;  /* 0x300000b5ffc27230 */ /* 0x000fe40000004100 */
[--C-:B------:R-:W-:Y:S01]  /*0db0*/  HADD2.F32 R205, -RZ, R179.reuse.H0_H0 ;  /* 0x200000b3ffcd7230 */ /* 0x100fe20000004100 */
[C---:B------:R-:W-:Y:S01]  /*0dc0*/  FMUL.FTZ R174, R215.reuse, R178 ;  /* 0x000000b2d7ae7220 */ /* 0x040fe20000410000 */
[--C-:B------:R-:W-:Y:S02]  /*0dd0*/  HADD2.F32 R180, -RZ, R176.reuse.H0_H0 ;  /* 0x200000b0ffb47230 */ /* 0x100fe40000004100 */
[----:B------:R-:W-:Y:S01]  /*0de0*/  HADD2.F32 R181, -RZ, R176.H1_H1 ;  /* 0x300000b0ffb57230 */ /* 0x000fe20000004100 */
[C---:B------:R-:W-:Y:S01]  /*0df0*/  FADD.FTZ R176, -R234.reuse, R163 ;  /* 0x000000a3eab07221 */ /* 0x040fe20000010100 */
[----:B------:R-:W-:Y:S02]  /*0e00*/  HADD2.F32 R179, -RZ, R179.H1_H1 ;  /* 0x300000b3ffb37230 */ /* 0x000fe40000004100 */
[----:B------:R-:W-:Y:S01]  /*0e10*/  HADD2.F32 R207, -RZ, R173.H0_H0 ;  /* 0x200000adffcf7230 */ /* 0x000fe20000004100 */
[C---:B------:R-:W-:Y:S01]  /*0e20*/  FADD.FTZ R184, -R234.reuse, R184 ;  /* 0x000000b8eab87221 */ /* 0x040fe20000010100 */
[----:B------:R-:W-:Y:S01]  /*0e30*/  HADD2.F32 R148, -RZ, R185.H0_H0 ;  /* 0x200000b9ff947230 */ /* 0x000fe20000004100 */
[----:B------:R-:W-:Y:S01]  /*0e40*/  FADD.FTZ R204, -R234, R189 ;  /* 0x000000bdeacc7221 */ /* 0x000fe20000010100 */
[--C-:B------:R-:W-:Y:S01]  /*0e50*/  HADD2.F32 R201, -RZ, R169.reuse.H0_H0 ;  /* 0x200000a9ffc97230 */ /* 0x100fe20000004100 */
[C---:B------:R-:W-:Y:S01]  /*0e60*/  FMUL.FTZ R163, R215.reuse, R168 ;  /* 0x000000a8d7a37220 */ /* 0x040fe20000410000 */
[----:B------:R-:W-:Y:S01]  /*0e70*/  HADD2.F32 R202, -RZ, R169.H1_H1 ;  /* 0x300000a9ffca7230 */ /* 0x000fe20000004100 */
[C---:B------:R-:W-:Y:S01]  /*0e80*/  FMUL.FTZ R178, R215.reuse, R190 ;  /* 0x000000bed7b27220 */ /* 0x040fe20000410000 */
[----:B------:R-:W-:Y:S01]  /*0e90*/  HADD2.F32 R169, -RZ, R172.H0_H0 ;  /* 0x200000acffa97230 */ /* 0x000fe20000004100 */
[----:B------:R-:W-:Y:S01]  /*0ea0*/  FMUL.FTZ R190, R76, R191 ;  /* 0x000000bf4cbe7220 */ /* 0x000fe20000410000 */
        /* <DEDUP_REMOVED lines=13> */
[----:B------:R-:W-:-:S02]  /*0f80*/  FMUL.FTZ R179, R215, R204 ;  /* 0x000000ccd7b37220 */ /* 0x000fc40000410000 */
[----:B------:R-:W-:Y:S02]  /*0f90*/  FFMA.FTZ R72, R163, R191, R72 ;  /* 0x000000bfa3487223 */ /* 0x000fe40000010048 */
[----:B------:R-:W-:Y:S02]  /*0fa0*/  FADD.FTZ R48, R48, R191 ;  /* 0x000000bf30307221 */ /* 0x000fe40000010000 */
[----:B------:R-:W-:Y:S02]  /*0fb0*/  FMUL.FTZ R191, R77, R192 ;  /* 0x000000c04dbf7220 */ /* 0x000fe40000410000 */
[----:B------:R-:W-:Y:S02]  /*0fc0*/  FADD.FTZ R204, RZ, R190 ;  /* 0x000000beffcc7221 */ /* 0x000fe40000010000 */
[----:B------:R-:W-:Y:S01]  /*0fd0*/  FFMA.FTZ R157, R163, R190, RZ ;  /* 0x000000bea39d7223 */ /* 0x000fe200000100ff */
[--C-:B------:R-:W-:Y:S01]  /*0fe0*/  HADD2.F32 R149, -RZ, R159.reuse.H0_H0 ;  /* 0x2000009fff957230 */ /* 0x100fe20000004100 */
[C---:B------:R-:W-:Y:S01]  /*0ff0*/  FADD.FTZ R220, -R234.reuse, R169 ;  /* 0x000000a9eadc7221 */ /* 0x040fe20000010100 */
[----:B------:R-:W-:Y:S01]  /*1000*/  HADD2.F32 R148, -RZ, R159.H1_H1 ;  /* 0x3000009fff947230 */ /* 0x000fe20000004100 */
[----:B------:R-:W-:-:S02]  /*1010*/  FADD.FTZ R172, -R234, R185 ;  /* 0x000000b9eaac7221 */ /* 0x000fc40000010100 */
[----:B------:R-:W-:Y:S02]  /*1020*/  FMUL.FTZ R169, R215, R170 ;  /* 0x000000aad7a97220 */ /* 0x000fe40000410000 */
[----:B------:R-:W-:Y:S02]  /*1030*/  FFMA.FTZ R73, R168, R192, R73 ;  /* 0x000000c0a8497223 */ /* 0x000fe40000010049 */
[----:B------:R-:W-:Y:S02]  /*1040*/  FADD.FTZ R49, R49, R192 ;  /* 0x000000c031317221 */ /* 0x000fe40000010000 */
[----:B------:R-:W-:Y:S02]  /*1050*/  FMUL.FTZ R192, R78, R193 ;  /* 0x000000c14ec07220 */ /* 0x000fe40000410000 */
[----:B------:R-:W-:Y:S01]  /*1060*/  FADD.FTZ R159, R204, R191 ;  /* 0x000000bfcc9f7221 */ /* 0x000fe20000010000 */
[----:B------:R-:W-:Y:S01]  /*1070*/  HADD2.F32 R186, -RZ, R186.H1_H1 ;  /* 0x300000baffba7230 */ /* 0x000fe20000004100 */
[----:B------:R-:W-:Y:S01]  /*1080*/  FFMA.FTZ R157, R168, R191, R157 ;  /* 0x000000bfa89d7223 */ /* 0x000fe2000001009d */
[----:B------:R-:W-:Y:S01]  /*1090*/  HADD2.F32 R195, -RZ, R182.H0_H0 ;  /* 0x200000b6ffc37230 */ /* 0x000fe20000004100 */
[----:B------:R-:W-:-:S02]  /*10a0*/  FMUL.FTZ R170, R215, R172 ;  /* 0x000000acd7aa7220 */ /* 0x000fc40000410000 */
[----:B------:R-:W-:Y:S02]  /*10b0*/  FFMA.FTZ R74, R169, R193, R74 ;  /* 0x000000c1a94a7223 */ /* 0x000fe4000001004a */
[----:B------:R-:W-:Y:S02]  /*10c0*/  FADD.FTZ R50, R50, R193 ;  /* 0x000000c132327221 */ /* 0x000fe40000010000 */
[----:B------:R-:W-:Y:S02]  /*10d0*/  FMUL.FTZ R193, R79, R194 ;  /* 0x000000c24fc17220 */ /* 0x000fe40000410000 */
[----:B------:R-:W-:Y:S02]  /*10e0*/  FADD.FTZ R204, R159, R192 ;  /* 0x000000c09fcc7221 */ /* 0x000fe40000010000 */
[----:B------:R-:W-:Y:S01]  /*10f0*/  FFMA.FTZ R157, R169, R192, R157 ;  /* 0x000000c0a99d7223 */ /* 0x000fe2000001009d */
[----:B------:R-:W-:Y:S01]  /*1100*/  HADD2.F32 R196, -RZ, R182.H1_H1 ;  /* 0x300000b6ffc47230 */ /* 0x000fe20000004100 */
[----:B------:R-:W-:Y:S01]  /*1110*/  FADD.FTZ R186, -R234, R186 ;  /* 0x000000baeaba7221 */ /* 0x000fe20000010100 */
[----:B------:R-:W-:Y:S01]  /*1120*/  HADD2.F32 R173, -RZ, R173.H1_H1 ;  /* 0x300000adffad7230 */ /* 0x000fe20000004100 */
        /* <DEDUP_REMOVED lines=13> */
[--C-:B------:R-:W-:Y:S01]  /*1200*/  HADD2.F32 R211, -RZ, R175.reuse.H0_H0 ;  /* 0x200000afffd37230 */ /* 0x100fe20000004100 */
[----:B------:R-:W-:Y:S01]  /*1210*/  FADD.FTZ R188, -R234, R183 ;  /* 0x000000b7eabc7221 */ /* 0x000fe20000010100 */
[----:B------:R-:W-:Y:S01]  /*1220*/  HADD2.F32 R214, -RZ, R175.H1_H1 ;  /* 0x300000afffd67230 */ /* 0x000fe20000004100 */
        /* <DEDUP_REMOVED lines=78> */
[----:B------:R-:W-:Y:S01]  /*1710*/  HADD2.F32 R151, -RZ, R158.H0_H0 ;  /* 0x2000009eff977230 */ /* 0x000fe20000004100 */
[----:B------:R-:W-:-:S02]  /*1720*/  FFMA.FTZ R58, R185, R209, R58 ;  /* 0x000000d1b93a7223 */ /* 0x000fc4000001003a */
[----:B------:R-:W-:Y:S02]  /*1730*/  FADD.FTZ R34, R34, R209 ;  /* 0x000000d122227221 */ /* 0x000fe40000010000 */
        /* <DEDUP_REMOVED lines=35> */
.L_x_5651:
[----:B0-----:R-:W-:Y:S05]  /*1970*/  BSYNC B0 ;  /* 0x0000000000007941 */ /* 0x001fea0003800000 */
.L_x_5649:
[----:B------:R-:W-:Y:S02]  /*1980*/  LOP3.LUT P3, RZ, R0, 0xff, RZ, 0xc0, !PT ;  /* 0x000000ff00ff7812 */ /* 0x000fe4000786c0ff */
[----:B------:R-:W-:-:S02]  /*1990*/  SHF.R.U32.HI R146, RZ, 0x5, R162 ;  /* 0x00000005ff927819 */ /* 0x000fc400000116a2 */
[----:B-----5:R-:W-:Y:S02]  /*19a0*/  MOV R144, R154 ;  /* 0x0000009a00907202 */ /* 0x020fe40000000f00 */
[----:B------:R-:W-:Y:S02]  /*19b0*/  MOV R145, R2 ;  /* 0x0000000200917202 */ /* 0x000fe40000000f00 */
        /* <DEDUP_REMOVED lines=9> */
.L_x_5779:
        /* <DEDUP_REMOVED lines=18> */
.L_x_5780:
        /* <DEDUP_REMOVED lines=12> */
[----:B------:R-:W-:Y:S02]  /*1c30*/  @!P0 IADD3 R224, R220, R145, RZ ;  /* 0x00000091dce08210 */ /* 0x000fe40007ffe0ff */
[----:B------:R-:W-:-:S03]  /*1c40*/  @P3 LEA.HI.SX32 R219, R147, R144, 0x1d ;  /* 0x0000009093db3211 */ /* 0x000fc600078feaff */
[----:B------:R-:W-:Y:S02]  /*1c50*/  @!P0 STS.64 [R224.X8+0x3000], R156 ;  /* 0x0030009ce0008388 */ /* 0x000fe40000008a00 */
[----:B------:R-:W-:Y:S02]  /*1c60*/  @P3 IMAD.WIDE.U32 R158, R219, R146, c[0x0][0x170] ;  /* 0x00005c00db9e3625 */ /* 0x000fe400078e0092 */
        /* <DEDUP_REMOVED lines=24> */
.L_x_5655:
        /* <DEDUP_REMOVED lines=11> */
.L_x_5656:
[----:B------:R-:W-:Y:S05]  /*1ea0*/  BSYNC B0 ;  /* 0x0000000000007941 */ /* 0x000fea0003800000 */
.L_x_5654:
[----:B------:R-:W-:Y:S01]  /*1eb0*/  ISETP.NE.U32.AND P0, PT, RZ, c[0x0][0x258], PT ;  /* 0x00009600ff007a0c */ /* 0x000fe20003f05070 */
[----:B------:R-:W-:Y:S03]  /*1ec0*/  BSSY B0, `(.L_x_5657) ;  /* 0x000000f000007945 */ /* 0x000fe60003800000 */
[----:B------:R-:W-:-:S13]  /*1ed0*/  ISETP.NE.AND.EX P0, PT, RZ, c[0x0][0x25c], PT, P0 ;  /* 0x00009700ff007a0c */ /* 0x000fda0003f05300 */
[----:B------:R-:W-:Y:S01]  /*1ee0*/  @P0 F2FP.PACK_AB R145, RZ, R144 ;  /* 0x00000090ff91023e */ /* 0x000fe200000000ff */
[----:B------:R-:W-:Y:S05]  /*1ef0*/  @!P3 BRA `(.L_x_5658) ;  /* 0x000000b00000b947 */ /* 0x000fea0003800000 */
[----:B------:R-:W-:Y:S01]  /*1f00*/  LOP3.LUT P5, RZ, R223, 0xff, RZ, 0xc0, !PT ;  /* 0x000000ffdfff7812 */ /* 0x000fe200078ac0ff */
[----:B------:R-:W-:Y:S01]  /*1f10*/  FMUL.FTZ R144, R144, c[0x0][0x1ec] ;  /* 0x00007b0090907a20 */ /* 0x000fe20000410000 */
[----:B------:R-:W-:-:S03]  /*1f20*/  HFMA2.MMA R147, -RZ, RZ, 0, 0 ;  /* 0x00000000ff937435 */ /* 0x000fc600000001ff */
[----:B------:R-:W-:-:S04]  /*1f30*/  FMUL.FTZ R151, R144, c[0x0][0x1e8] ;  /* 0x00007a0090977a20 */ /* 0x000fc80000410000 */
[----:B------:R-:W-:-:S04]  /*1f40*/  FMUL.FTZ R146, R100, R151 ;  /* 0x0000009764927220 */ /* 0x000fc80000410000 */
[----:B-----5:R-:W-:Y:S01]  /*1f50*/  @P5 HADD2.F32 R144, -RZ, R132.H0_H0 ;  /* 0x20000084ff905230 */ /* 0x020fe20000004100 */
[----:B------:R-:W-:-:S04]  /*1f60*/  FSEL R146, R146, RZ, P5 ;  /* 0x000000ff92927208 */ /* 0x000fc80002800000 */
[----:B------:R-:W-:Y:S01]  /*1f70*/  @P5 FMUL.FTZ R147, R151, R144 ;  /* 0x0000009097935220 */ /* 0x000fe20000410000 */
[----:B------:R-:W-:-:S03]  /*1f80*/  F2FP.PACK_AB R146, RZ, R146 ;  /* 0x00000092ff92723e */ /* 0x000fc600000000ff */
[----:B------:R-:W-:Y:S01]  /*1f90*/  FADD.FTZ R4, R4, R147 ;  /* 0x0000009304047221 */ /* 0x000fe20000010000 */
[----:B------:R-:W-:Y:S02]  /*1fa0*/  PRMT R136, R146, 0x7610, R136 ;  /* 0x0000761092887816 */ /* 0x000fe40000000088 */
.L_x_5658:
[----:B------:R-:W-:Y:S05]  /*1fb0*/  BSYNC B0 ;  /* 0x0000000000007941 */ /* 0x000fea0003800000 */
.L_x_5657:
[----:B------:R-:W-:Y:S01]  /*1fc0*/  BSSY B0, `(.L_x_5659) ;  /* 0x000000e000007945 */ /* 0x000fe20003800000 */
[----:B------:R-:W-:Y:S01]  /*1fd0*/  @P0 PRMT R140, R145, 0x7610, R140 ;  /* 0x00007610918c0816 */ /* 0x000fe2000000008c */
[----:B------:R-:W-:Y:S05]  /*1fe0*/  @P2 BRA `(.L_x_5660) ;  /* 0x0000004000002947 */ /* 0x000fea0003800000 */
[----:B------:R-:W-:Y:S01]  /*1ff0*/  MOV R144, RZ ;  /* 0x000000ff00907202 */ /* 0x000fe20000000f00 */
[----:B------:R-:W-:Y:S05]  /*2000*/  @!P4 BRA `(.L_x_5661) ;  /* 0x000000900000c947 */ /* 0x000fea0003800000 */
[----:B------:R-:W-:Y:S01]  /*2010*/  HADD2.F32 R144, -RZ, R164.H1_H1 ;  /* 0x300000a4ff907230 */ /* 0x000fe20000004100 */
[----:B------:R-:W-:Y:S05]  /*2020*/  BRA `(.L_x_5661) ;  /* 0x0000007000007947 */ /* 0x000fea0003800000 */
.L_x_5660:
[----:B------:R-:W-:Y:S01]  /*2030*/  ISETP.NE.AND P5, PT, R160, RZ, PT ;  /* 0x000000ffa000720c */ /* 0x000fe20003fa5270 */
[----:B------:R-:W-:-:S03]  /*2040*/  @P4 HADD2.F32 R145, -RZ, R164.H1_H1 ;  /* 0x300000a4ff914230 */ /* 0x000fc60000004100 */
[----:B------:R-:W-:-:S05]  /*2050*/  FSEL R144, R148, RZ, !P5 ;  /* 0x000000ff94907208 */ /* 0x000fca0006800000 */
[----:B------:R-:W-:-:S04]  /*2060*/  FFMA.FTZ R144, R168, R149, R144 ;  /* 0x00000095a8907223 */ /* 0x000fc80000010090 */
[----:B------:R-:W-:-:S04]  /*2070*/  FADD.FTZ R144, R191, -R144 ;  /* 0x80000090bf907221 */ /* 0x000fc80000010000 */
[----:B------:R-:W-:-:S04]  /*2080*/  FMUL.FTZ R144, R215, R144 ;  /* 0x00000090d7907220 */ /* 0x000fc80000410000 */
[----:B------:R-:W-:Y:S02]  /*2090*/  @P4 FADD.FTZ R144, R144, R145 ;  /* 0x0000009190904221 */ /* 0x000fe40000010000 */
.L_x_5661:
[----:B------:R-:W-:Y:S05]  /*20a0*/  BSYNC B0 ;  /* 0x0000000000007941 */ /* 0x000fea0003800000 */
.L_x_5659:
[----:B------:R-:W-:Y:S01]  /*20b0*/  BSSY B0, `(.L_x_5662) ;  /* 0x000000e000007945 */ /* 0x000fe20003800000 */
[----:B------:R-:W-:Y:S01]  /*20c0*/  @P0 F2FP.PACK_AB R145, RZ, R144 ;  /* 0x00000090ff91023e */ /* 0x000fe200000000ff */
[----:B------:R-:W-:Y:S05]  /*20d0*/  @!P3 BRA `(.L_x_5663) ;  /* 0x000000b00000b947 */ /* 0x000fea0003800000 */
[----:B------:R-:W-:Y:S01]  /*20e0*/  LOP3.LUT P5, RZ, R154, 0xff00, RZ, 0xc0, !PT ;  /* 0x0000ff009aff7812 */ /* 0x000fe200078ac0ff */
[----:B------:R-:W-:-:S04]  /*20f0*/  FMUL.FTZ R144, R144, c[0x0][0x1ec] ;  /* 0x00007b0090907a20 */ /* 0x000fc80000410000 */
[----:B------:R-:W-:Y:S01]  /*2100*/  FMUL.FTZ R150, R144, c[0x0][0x1e8] ;  /* 0x00007a0090967a20 */ /* 0x000fe20000410000 */
[----:B------:R-:W-:-:S03]  /*2110*/  HFMA2.MMA R144, -RZ, RZ, 0, 0 ;  /* 0x00000000ff907435 */ /* 0x000fc600000001ff */
[----:B------:R-:W-:-:S04]  /*2120*/  FMUL.FTZ R147, R101, R150 ;  /* 0x0000009665937220 */ /* 0x000fc80000410000 */
[----:B-----5:R-:W-:Y:S01]  /*2130*/  @P5 HADD2.F32 R146, -RZ, R132.H1_H1 ;  /* 0x30000084ff925230 */ /* 0x020fe20000004100 */
[----:B------:R-:W-:-:S04]  /*2140*/  FSEL R147, R147, RZ, P5 ;  /* 0x000000ff93937208 */ /* 0x000fc80002800000 */
[----:B------:R-:W-:Y:S01]  /*2150*/  @P5 FMUL.FTZ R144, R150, R146 ;  /* 0x0000009296905220 */ /* 0x000fe20000410000 */
[----:B------:R-:W-:-:S03]  /*2160*/  F2FP.PACK_AB R147, RZ, R147 ;  /* 0x00000093ff93723e */ /* 0x000fc600000000ff */
[----:B------:R-:W-:Y:S01]  /*2170*/  FADD.FTZ R5, R5, R144 ;  /* 0x0000009005057221 */ /* 0x000fe20000010000 */
[----:B------:R-:W-:Y:S02]  /*2180*/  PRMT R136, R136, 0x5410, R147 ;  /* 0x0000541088887816 */ /* 0x000fe40000000093 */
.L_x_5663:
[----:B------:R-:W-:Y:S05]  /*2190*/  BSYNC B0 ;  /* 0x0000000000007941 */ /* 0x000fea0003800000 */
.L_x_5662:
[----:B------:R-:W-:Y:S01]  /*21a0*/  BSSY B0, `(.L_x_5664) ;  /* 0x000000e000007945 */ /* 0x000fe20003800000 */
[----:B------:R-:W-:Y:S01]  /*21b0*/  @P0 PRMT R140, R140, 0x5410, R145 ;  /* 0x000054108c8c0816 */ /* 0x000fe20000000091 */
[----:B------:R-:W-:Y:S05]  /*21c0*/  @P2 BRA `(.L_x_5665) ;  /* 0x0000004000002947 */ /* 0x000fea0003800000 */
[----:B------:R-:W-:Y:S01]  /*21d0*/  MOV R144, RZ ;  /* 0x000000ff00907202 */ /* 0x000fe20000000f00 */
[----:B------:R-:W-:Y:S05]  /*21e0*/  @!P4 BRA `(.L_x_5666) ;  /* 0x000000900000c947 */ /* 0x000fea0003800000 */
[----:B------:R-:W-:Y:S01]  /*21f0*/  HADD2.F32 R144, -RZ, R165.H0_H0 ;  /* 0x200000a5ff907230 */ /* 0x000fe20000004100 */
[----:B------:R-:W-:Y:S05]  /*2200*/  BRA `(.L_x_5666) ;  /* 0x0000007000007947 */ /* 0x000fea0003800000 */
.L_x_5665:
[----:B------:R-:W-:-:S04]  /*2210*/  ISETP.NE.AND P5, PT, R160, RZ, PT ;  /* 0x000000ffa000720c */ /* 0x000fc80003fa5270 */
[----:B------:R-:W-:-:S05]  /*2220*/  FSEL R144, R148, RZ, !P5 ;  /* 0x000000ff94907208 */ /* 0x000fca0006800000 */
[----:B------:R-:W-:-:S04]  /*2230*/  FFMA.FTZ R145, R169, R149, R144 ;  /* 0x00000095a9917223 */ /* 0x000fc80000010090 */
[----:B------:R-:W-:Y:S01]  /*2240*/  FADD.FTZ R144, R192, -R145 ;  /* 0x80000091c0907221 */ /* 0x000fe20000010000 */
[----:B------:R-:W-:-:S03]  /*2250*/  @P4 HADD2.F32 R145, -RZ, R165.H0_H0 ;  /* 0x200000a5ff914230 */ /* 0x000fc60000004100 */
[----:B------:R-:W-:-:S04]  /*2260*/  FMUL.FTZ R144, R215, R144 ;  /* 0x00000090d7907220 */ /* 0x000fc80000410000 */
[----:B------:R-:W-:Y:S02]  /*2270*/  @P4 FADD.FTZ R144, R144, R145 ;  /* 0x0000009190904221 */ /* 0x000fe40000010000 */
.L_x_5666:
[----:B------:R-:W-:Y:S05]  /*2280*/  BSYNC B0 ;  /* 0x0000000000007941 */ /* 0x000fea0003800000 */
.L_x_5664:
[----:B------:R-:W-:Y:S01]  /*2290*/  BSSY B0, `(.L_x_5667) ;  /* 0x000000e000007945 */ /* 0x000fe20003800000 */
        /* <DEDUP_REMOVED lines=13> */
.L_x_5668:
[----:B------:R-:W-:Y:S05]  /*2370*/  BSYNC B0 ;  /* 0x0000000000007941 */ /* 0x000fea0003800000 */
.L_x_5667:
[----:B------:R-:W-:Y:S01]  /*2380*/  BSSY B0, `(.L_x_5669) ;  /* 0x000000e000007945 */ /* 0x000fe20003800000 */
[----:B------:R-:W-:Y:S01]  /*2390*/  @P0 PRMT R141, R145, 0x7610, R141 ;  /* 0x00007610918d0816 */ /* 0x000fe2000000008d */
[----:B------:R-:W-:Y:S05]  /*23a0*/  @P2 BRA `(.L_x_5670) ;  /* 0x0000004000002947 */ /* 0x000fea0003800000 */
[----:B------:R-:W-:Y:S01]  /*23b0*/  MOV R144, RZ ;  /* 0x000000ff00907202 */ /* 0x000fe20000000f00 */
[----:B------:R-:W-:Y:S05]  /*23c0*/  @!P4 BRA `(.L_x_5671) ;  /* 0x000000900000c947 */ /* 0x000fea0003800000 */
[----:B------:R-:W-:Y:S01]  /*23d0*/  HADD2.F32 R144, -RZ, R165.H1_H1 ;  /* 0x300000a5ff907230 */ /* 0x000fe20000004100 */
[----:B------:R-:W-:Y:S05]  /*23e0*/  BRA `(.L_x_5671) ;  /* 0x0000007000007947 */ /* 0x000fea0003800000 */
.L_x_5670:
[----:B------:R-:W-:Y:S01]  /*23f0*/  ISETP.NE.AND P5, PT, R160, RZ, PT ;  /* 0x000000ffa000720c */ /* 0x000fe20003fa5270 */
[----:B------:R-:W-:-:S03]  /*2400*/  @P4 HADD2.F32 R145, -RZ, R165.H1_H1 ;  /* 0x300000a5ff914230 */ /* 0x000fc60000004100 */
[----:B------:R-:W-:-:S05]  /*2410*/  FSEL R144, R148, RZ, !P5 ;  /* 0x000000ff94907208 */ /* 0x000fca0006800000 */
[----:B------:R-:W-:-:S04]  /*2420*/  FFMA.FTZ R144, R170, R149, R144 ;  /* 0x00000095aa907223 */ /* 0x000fc80000010090 */
[----:B------:R-:W-:-:S04]  /*2430*/  FADD.FTZ R144, R193, -R144 ;  /* 0x80000090c1907221 */ /* 0x000fc80000010000 */
[----:B------:R-:W-:-:S04]  /*2440*/  FMUL.FTZ R144, R215, R144 ;  /* 0x00000090d7907220 */ /* 0x000fc80000410000 */
[----:B------:R-:W-:Y:S02]  /*2450*/  @P4 FADD.FTZ R144, R144, R145 ;  /* 0x0000009190904221 */ /* 0x000fe40000010000 */
.L_x_5671:
[----:B------:R-:W-:Y:S05]  /*2460*/  BSYNC B0 ;  /* 0x0000000000007941 */ /* 0x000fea0003800000 */
.L_x_5669:
        /* <DEDUP_REMOVED lines=14> */
.L_x_5673:
[----:B------:R-:W-:Y:S05]  /*2550*/  BSYNC B0 ;  /* 0x0000000000007941 */ /* 0x000fea0003800000 */
.L_x_5672:
[----:B------:R-:W-:Y:S01]  /*2560*/  BSSY B0, `(.L_x_5674) ;  /* 0x000000e000007945 */ /* 0x000fe20003800000 */
[----:B------:R-:W-:Y:S01]  /*2570*/  @P0 PRMT R141, R141, 0x5410, R145 ;  /* 0x000054108d8d0816 */ /* 0x000fe20000000091 */
[----:B------:R-:W-:Y:S05]  /*2580*/  @P2 BRA `(.L_x_5675) ;  /* 0x0000004000002947 */ /* 0x000fea0003800000 */
[----:B------:R-:W-:Y:S01]  /*2590*/  MOV R144, RZ ;  /* 0x000000ff00907202 */ /* 0x000fe20000000f00 */
[----:B------:R-:W-:Y:S05]  /*25a0*/  @!P4 BRA `(.L_x_5676) ;  /* 0x000000900000c947 */ /* 0x000fea0003800000 */
[----:B------:R-:W-:Y:S01]  /*25b0*/  HADD2.F32 R144, -RZ, R166.H0_H0 ;  /* 0x200000a6ff907230 */ /* 0x000fe20000004100 */
[----:B------:R-:W-:Y:S05]  /*25c0*/  BRA `(.L_x_5676) ;  /* 0x0000007000007947 */ /* 0x000fea0003800000 */
.L_x_5675:
[----:B------:R-:W-:-:S04]  /*25d0*/  ISETP.NE.AND P5, PT, R160, RZ, PT ;  /* 0x000000ffa000720c */ /* 0x000fc80003fa5270 */
[----:B------:R-:W-:-:S05]  /*25e0*/  FSEL R144, R148, RZ, !P5 ;  /* 0x000000ff94907208 */ /* 0x000fca0006800000 */
[----:B------:R-:W-:-:S04]  /*25f0*/  FFMA.FTZ R145, R171, R149, R144 ;  /* 0x00000095ab917223 */ /* 0x000fc80000010090 */
[----:B------:R-:W-:Y:S01]  /*2600*/  FADD.FTZ R144, R194, -R145 ;  /* 0x80000091c2907221 */ /* 0x000fe20000010000 */
[----:B------:R-:W-:-:S03]  /*2610*/  @P4 HADD2.F32 R145, -RZ, R166.H0_H0 ;  /* 0x200000a6ff914230 */ /* 0x000fc60000004100 */
[----:B------:R-:W-:-:S04]  /*2620*/  FMUL.FTZ R144, R215, R144 ;  /* 0x00000090d7907220 */ /* 0x000fc80000410000 */
[----:B------:R-:W-:Y:S02]  /*2630*/  @P4 FADD.FTZ R144, R144, R145 ;  /* 0x0000009190904221 */ /* 0x000fe40000010000 */
.L_x_5676:
[----:B------:R-:W-:Y:S05]  /*2640*/  BSYNC B0 ;  /* 0x0000000000007941 */ /* 0x000fea0003800000 */
.L_x_5674:
        /* <DEDUP_REMOVED lines=14> */
.L_x_5678:
[----:B------:R-:W-:Y:S05]  /*2730*/  BSYNC B0 ;  /* 0x0000000000007941 */ /* 0x000fea0003800000 */
.L_x_5677:
[----:B------:R-:W-:Y:S01]  /*2740*/  BSSY B0, `(.L_x_5679) ;  /* 0x000000e000007945 */ /* 0x000fe20003800000 */
[----:B------:R-:W-:Y:S01]  /*2750*/  @P0 PRMT R142, R145, 0x7610, R142 ;  /* 0x00007610918e0816 */ /* 0x000fe2000000008e */
[----:B------:R-:W-:Y:S05]  /*2760*/  @P2 BRA `(.L_x_5680) ;  /* 0x0000004000002947 */ /* 0x000fea0003800000 */
[----:B------:R-:W-:Y:S01]  /*2770*/  MOV R144, RZ ;  /* 0x000000ff00907202 */ /* 0x000fe20000000f00 */
[----:B------:R-:W-:Y:S05]  /*2780*/  @!P4 BRA `(.L_x_5681) ;  /* 0x000000900000c947 */ /* 0x000fea0003800000 */
[----:B------:R-:W-:Y:S01]  /*2790*/  HADD2.F32 R144, -RZ, R166.H1_H1 ;  /* 0x300000a6ff907230 */ /* 0x000fe20000004100 */
[----:B------:R-:W-:Y:S05]  /*27a0*/  BRA `(.L_x_5681) ;  /* 0x0000007000007947 */ /* 0x000fea0003800000 */
.L_x_5680:
[----:B------:R-:W-:Y:S01]  /*27b0*/  ISETP.NE.AND P5, PT, R160, RZ, PT ;  /* 0x000000ffa000720c */ /* 0x000fe20003fa5270 */
[----:B------:R-:W-:-:S03]  /*27c0*/  @P4 HADD2.F32 R145, -RZ, R166.H1_H1 ;  /* 0x300000a6ff914230 */ /* 0x000fc60000004100 */
[----:B------:R-:W-:-:S05]  /*27d0*/  FSEL R144, R148, RZ, !P5 ;  /* 0x000000ff94907208 */ /* 0x000fca0006800000 */
[----:B------:R-:W-:-:S04]  /*27e0*/  FFMA.FTZ R144, R172, R149, R144 ;  /* 0x00000095ac907223 */ /* 0x000fc80000010090 */
[----:B------:R-:W-:-:S04]  /*27f0*/  FADD.FTZ R144, R195, -R144 ;  /* 0x80000090c3907221 */ /* 0x000fc80000010000 */
[----:B------:R-:W-:-:S04]  /*2800*/  FMUL.FTZ R144, R215, R144 ;  /* 0x00000090d7907220 */ /* 0x000fc80000410000 */
[----:B------:R-:W-:Y:S02]  /*2810*/  @P4 FADD.FTZ R144, R144, R145 ;  /* 0x0000009190904221 */ /* 0x000fe40000010000 */
.L_x_5681:
[----:B------:R-:W-:Y:S05]  /*2820*/  BSYNC B0 ;  /* 0x0000000000007941 */ /* 0x000fea0003800000 */
.L_x_5679:
        /* <DEDUP_REMOVED lines=14> */
.L_x_5683:
[----:B------:R-:W-:Y:S05]  /*2910*/  BSYNC B0 ;  /* 0x0000000000007941 */ /* 0x000fea0003800000 */
.L_x_5682:
[----:B------:R-:W-:Y:S01]  /*2920*/  BSSY B0, `(.L_x_5684) ;  /* 0x000000e000007945 */ /* 0x000fe20003800000 */
[----:B------:R-:W-:Y:S01]  /*2930*/  @P0 PRMT R142, R142, 0x5410, R145 ;  /* 0x000054108e8e0816 */ /* 0x000fe20000000091 */
[----:B------:R-:W-:Y:S05]  /*2940*/  @P2 BRA `(.L_x_5685) ;  /* 0x0000004000002947 */ /* 0x000fea0003800000 */
[----:B------:R-:W-:Y:S01]  /*2950*/  MOV R144, RZ ;  /* 0x000000ff00907202 */ /* 0x000fe20000000f00 */
[----:B------:R-:W-:Y:S05]  /*2960*/  @!P4 BRA `(.L_x_5686) ;  /* 0x000000900000c947 */ /* 0x000fea0003800000 */
[----:B------:R-:W-:Y:S01]  /*2970*/  HADD2.F32 R144, -RZ, R167.H0_H0 ;  /* 0x200000a7ff907230 */ /* 0x000fe20000004100 */
[----:B------:R-:W-:Y:S05]  /*2980*/  BRA `(.L_x_5686) ;  /* 0x0000007000007947 */ /* 0x000fea0003800000 */
.L_x_5685:
[----:B------:R-:W-:-:S04]  /*2990*/  ISETP.NE.AND P5, PT, R160, RZ, PT ;  /* 0x000000ffa000720c */ /* 0x000fc80003fa5270 */
[----:B------:R-:W-:-:S05]  /*29a0*/  FSEL R144, R148, RZ, !P5 ;  /* 0x000000ff94907208 */ /* 0x000fca0006800000 */
[----:B------:R-:W-:-:S04]  /*29b0*/  FFMA.FTZ R145, R173, R149, R144 ;  /* 0x00000095ad917223 */ /* 0x000fc80000010090 */
[----:B------:R-:W-:Y:S01]  /*29c0*/  FADD.FTZ R144, R196, -R145 ;  /* 0x80000091c4907221 */ /* 0x000fe20000010000 */
[----:B------:R-:W-:-:S03]  /*29d0*/  @P4 HADD2.F32 R145, -RZ, R167.H0_H0 ;  /* 0x200000a7ff914230 */ /* 0x000fc60000004100 */
[----:B------:R-:W-:-:S04]  /*29e0*/  FMUL.FTZ R144, R215, R144 ;  /* 0x00000090d7907220 */ /* 0x000fc80000410000 */
[----:B------:R-:W-:Y:S02]  /*29f0*/  @P4 FADD.FTZ R144, R144, R145 ;  /* 0x0000009190904221 */ /* 0x000fe40000010000 */
.L_x_5686:
[----:B------:R-:W-:Y:S05]  /*2a00*/  BSYNC B0 ;  /* 0x0000000000007941 */ /* 0x000fea0003800000 */
.L_x_5684:
        /* <DEDUP_REMOVED lines=14> */
.L_x_5688:
[----:B------:R-:W-:Y:S05]  /*2af0*/  BSYNC B0 ;  /* 0x0000000000007941 */ /* 0x000fea0003800000 */
.L_x_5687:
[----:B------:R-:W-:Y:S01]  /*2b00*/  BSSY B0, `(.L_x_5689) ;  /* 0x000000e000007945 */ /* 0x000fe20003800000 */
[----:B------:R-:W-:Y:S01]  /*2b10*/  @P0 PRMT R143, R145, 0x7610, R143 ;  /* 0x00007610918f0816 */ /* 0x000fe2000000008f */
[----:B------:R-:W-:Y:S05]  /*2b20*/  @P2 BRA `(.L_x_5690) ;  /* 0x0000004000002947 */ /* 0x000fea0003800000 */
[----:B------:R-:W-:Y:S01]  /*2b30*/  MOV R150, RZ ;  /* 0x000000ff00967202 */ /* 0x000fe20000000f00 */
[----:B------:R-:W-:Y:S05]  /*2b40*/  @!P4 BRA `(.L_x_5691) ;  /* 0x000000900000c947 */ /* 0x000fea0003800000 */
[----:B------:R-:W-:Y:S01]  /*2b50*/  HADD2.F32 R150, -RZ, R167.H1_H1 ;  /* 0x300000a7ff967230 */ /* 0x000fe20000004100 */
[----:B------:R-:W-:Y:S05]  /*2b60*/  BRA `(.L_x_5691) ;  /* 0x0000007000007947 */ /* 0x000fea0003800000 */
.L_x_5690:
[----:B------:R-:W-:Y:S01]  /*2b70*/  ISETP.NE.AND P5, PT, R160, RZ, PT ;  /* 0x000000ffa000720c */ /* 0x000fe20003fa5270 */
[----:B------:R-:W-:-:S03]  /*2b80*/  @P4 HADD2.F32 R145, -RZ, R167.H1_H1 ;  /* 0x300000a7ff914230 */ /* 0x000fc60000004100 */
[----:B------:R-:W-:-:S05]  /*2b90*/  FSEL R144, R148, RZ, !P5 ;  /* 0x000000ff94907208 */ /* 0x000fca0006800000 */
[----:B------:R-:W-:-:S04]  /*2ba0*/  FFMA.FTZ R144, R174, R149, R144 ;  /* 0x00000095ae907223 */ /* 0x000fc80000010090 */
[----:B------:R-:W-:-:S04]  /*2bb0*/  FADD.FTZ R144, R197, -R144 ;  /* 0x80000090c5907221 */ /* 0x000fc80000010000 */
[----:B------:R-:W-:-:S04]  /*2bc0*/  FMUL.FTZ R150, R215, R144 ;  /* 0x00000090d7967220 */ /* 0x000fc80000410000 */
[----:B------:R-:W-:Y:S02]  /*2bd0*/  @P4 FADD.FTZ R150, R150, R145 ;  /* 0x0000009196964221 */ /* 0x000fe40000010000 */
.L_x_5691:
[----:B------:R-:W-:Y:S05]  /*2be0*/  BSYNC B0 ;  /* 0x0000000000007941 */ /* 0x000fea0003800000 */
.L_x_5689:
        /* <DEDUP_REMOVED lines=19> */
.L_x_5693:
[----:B------:R-:W-:Y:S05]  /*2d20*/  BSYNC B0 ;  /* 0x0000000000007941 */ /* 0x000fea0003800000 */
.L_x_5692:
        /* <DEDUP_REMOVED lines=8> */
.L_x_5695:
[----:B------:R-:W-:Y:S05]  /*2db0*/  BSYNC B0 ;  /* 0x0000000000007941 */ /* 0x000fea0003800000 */
.L_x_5694:
[----:B------:R-:W-:Y:S01]  /*2dc0*/  BSSY B0, `(.L_x_5696) ;  /* 0x000000d000007945 */ /* 0x000fe20003800000 */
[----:B------:R-:W-:Y:S05]  /*2dd0*/  @P2 BRA `(.L_x_5697) ;  /* 0x0000004000002947 */ /* 0x000fea0003800000 */
[----:B0-----:R-:W-:Y:S01]  /*2de0*/  HFMA2.MMA R144, -RZ, RZ, 0, 0 ;  /* 0x00000000ff907435 */ /* 0x001fe200000001ff */
[----:B------:R-:W-:Y:S05]  /*2df0*/  @!P4 BRA `(.L_x_5698) ;  /* 0x000000900000c947 */ /* 0x000fea0003800000 */
[----:B------:R-:W-:Y:S01]  /*2e00*/  HADD2.F32 R144, -RZ, R124.H0_H0 ;  /* 0x2000007cff907230 */ /* 0x000fe20000004100 */
[----:B------:R-:W-:Y:S05]  /*2e10*/  BRA `(.L_x_5698) ;  /* 0x0000007000007947 */ /* 0x000fea0003800000 */
.L_x_5697:
[----:B------:R-:W-:-:S04]  /*2e20*/  ISETP.NE.AND P5, PT, R160, RZ, PT ;  /* 0x000000ffa000720c */ /* 0x000fc80003fa5270 */
[----:B0-----:R-:W-:-:S05]  /*2e30*/  FSEL R144, R148, RZ, !P5 ;  /* 0x000000ff94907208 */ /* 0x001fca0006800000 */
[----:B------:R-:W-:-:S04]  /*2e40*/  FFMA.FTZ R145, R175, R149, R144 ;  /* 0x00000095af917223 */ /* 0x000fc80000010090 */
[----:B------:R-:W-:Y:S01]  /*2e50*/  FADD.FTZ R144, R198, -R145 ;  /* 0x80000091c6907221 */ /* 0x000fe20000010000 */
[----:B------:R-:W-:-:S03]  /*2e60*/  @P4 HADD2.F32 R145, -RZ, R124.H0_H0 ;  /* 0x2000007cff914230 */ /* 0x000fc60000004100 */
[----:B------:R-:W-:-:S04]  /*2e70*/  FMUL.FTZ R144, R215, R144 ;  /* 0x00000090d7907220 */ /* 0x000fc80000410000 */
[----:B------:R-:W-:Y:S02]  /*2e80*/  @P4 FADD.FTZ R144, R144, R145 ;  /* 0x0000009190904221 */ /* 0x000fe40000010000 */
.L_x_5698:
[----:B------:R-:W-:Y:S05]  /*2e90*/  BSYNC B0 ;  /* 0x0000000000007941 */ /* 0x000fea0003800000 */
.L_x_5696:
[----:B------:R-:W-:Y:S01]  /*2ea0*/  BSSY B0, `(.L_x_5699) ;  /* 0x000000e000007945 */ /* 0x000fe20003800000 */
[----:B------:R-:W-:Y:S01]  /*2eb0*/  @P0 F2FP.PACK_AB R145, RZ, R144 ;  /* 0x00000090ff91023e */ /* 0x000fe200000000ff */
[----:B------:R-:W-:Y:S05]  /*2ec0*/  @!P3 BRA `(.L_x_5700) ;  /* 0x000000b00000b947 */ /* 0x000fea0003800000 */
[----:B------:R-:W-:Y:S01]  /*2ed0*/  LOP3.LUT P5, RZ, R222, 0xff, RZ, 0xc0, !PT ;  /* 0x000000ffdeff7812 */ /* 0x000fe200078ac0ff */
[----:B------:R-:W-:Y:S01]  /*2ee0*/  FMUL.FTZ R144, R144, c[0x0][0x1ec] ;  /* 0x00007b0090907a20 */ /* 0x000fe20000410000 */
[----:B------:R-:W-:-:S03]  /*2ef0*/  MOV R147, RZ ;  /* 0x000000ff00937202 */ /* 0x000fc60000000f00 */
        /* <DEDUP_REMOVED lines=8> */
.L_x_5700:
[----:B------:R-:W-:Y:S05]  /*2f80*/  BSYNC B0 ;  /* 0x0000000000007941 */ /* 0x000fea0003800000 */
.L_x_5699:
[----:B------:R-:W-:Y:S01]  /*2f90*/  BSSY B0, `(.L_x_5701) ;  /* 0x000000e000007945 */ /* 0x000fe20003800000 */
[----:B------:R-:W-:Y:S01]  /*2fa0*/  @P0 PRMT R140, R145, 0x7610, R140 ;  /* 0x00007610918c0816 */ /* 0x000fe2000000008c */
[----:B------:R-:W-:Y:S05]  /*2fb0*/  @P2 BRA `(.L_x_5702) ;  /* 0x0000004000002947 */ /* 0x000fea0003800000 */
[----:B------:R-:W-:Y:S01]  /*2fc0*/  HFMA2.MMA R144, -RZ, RZ, 0, 0 ;  /* 0x00000000ff907435 */ /* 0x000fe200000001ff */
[----:B------:R-:W-:Y:S05]  /*2fd0*/  @!P4 BRA `(.L_x_5703) ;  /* 0x000000900000c947 */ /* 0x000fea0003800000 */
[----:B------:R-:W-:Y:S01]  /*2fe0*/  HADD2.F32 R144, -RZ, R124.H1_H1 ;  /* 0x3000007cff907230 */ /* 0x000fe20000004100 */
[----:B------:R-:W-:Y:S05]  /*2ff0*/  BRA `(.L_x_5703) ;  /* 0x0000007000007947 */ /* 0x000fea0003800000 */
.L_x_5702:
[----:B------:R-:W-:Y:S01]  /*3000*/  ISETP.NE.AND P5, PT, R160, RZ, PT ;  /* 0x000000ffa000720c */ /* 0x000fe20003fa5270 */
[----:B------:R-:W-:-:S03]  /*3010*/  @P4 HADD2.F32 R145, -RZ, R124.H1_H1 ;  /* 0x3000007cff914230 */ /* 0x000fc60000004100 */
[----:B------:R-:W-:-:S05]  /*3020*/  FSEL R144, R148, RZ, !P5 ;  /* 0x000000ff94907208 */ /* 0x000fca0006800000 */
[----:B------:R-:W-:-:S04]  /*3030*/  FFMA.FTZ R144, R176, R149, R144 ;  /* 0x00000095b0907223 */ /* 0x000fc80000010090 */
[----:B------:R-:W-:-:S04]  /*3040*/  FADD.FTZ R144, R199, -R144 ;  /* 0x80000090c7907221 */ /* 0x000fc80000010000 */
[----:B------:R-:W-:-:S04]  /*3050*/  FMUL.FTZ R144, R215, R144 ;  /* 0x00000090d7907220 */ /* 0x000fc80000410000 */
[----:B------:R-:W-:Y:S02]  /*3060*/  @P4 FADD.FTZ R144, R144, R145 ;  /* 0x0000009190904221 */ /* 0x000fe40000010000 */
.L_x_5703:
[----:B------:R-:W-:Y:S05]  /*3070*/  BSYNC B0 ;  /* 0x0000000000007941 */ /* 0x000fea0003800000 */
.L_x_5701:
[----:B------:R-:W-:Y:S01]  /*3080*/  BSSY B0, `(.L_x_5704) ;  /* 0x000000e000007945 */ /* 0x000fe20003800000 */
[----:B------:R-:W-:Y:S01]  /*3090*/  @P0 F2FP.PACK_AB R145, RZ, R144 ;  /* 0x00000090ff91023e */ /* 0x000fe200000000ff */
[----:B------:R-:W-:Y:S05]  /*30a0*/  @!P3 BRA `(.L_x_5705) ;  /* 0x000000b00000b947 */ /* 0x000fea0003800000 */
[----:B------:R-:W-:Y:S01]  /*30b0*/  LOP3.LUT P5, RZ, R2, 0xff00, RZ, 0xc0, !PT ;  /* 0x0000ff0002ff7812 */ /* 0x000fe200078ac0ff */
[----:B------:R-:W-:-:S04]  /*30c0*/  FMUL.FTZ R144, R144, c[0x0][0x1ec] ;  /* 0x00007b0090907a20 */ /* 0x000fc80000410000 */
[----:B------:R-:W-:Y:S01]  /*30d0*/  FMUL.FTZ R150, R144, c[0x0][0x1e8] ;  /* 0x00007a0090967a20 */ /* 0x000fe20000410000 */
[----:B------:R-:W-:-:S03]  /*30e0*/  MOV R144, RZ ;  /* 0x000000ff00907202 */ /* 0x000fc60000000f00 */
[----:B------:R-:W-:-:S04]  /*30f0*/  FMUL.FTZ R146, R109, R150 ;  /* 0x000000966d927220 */ /* 0x000fc80000410000 */
[----:B-----5:R-:W-:Y:S01]  /*3100*/  @P5 HADD2.F32 R147, -RZ, R132.H1_H1 ;  /* 0x30000084ff935230 */ /* 0x020fe20000004100 */
[----:B------:R-:W-:-:S04]  /*3110*/  FSEL R146, R146, RZ, P5 ;  /* 0x000000ff92927208 */ /* 0x000fc80002800000 */
[----:B------:R-:W-:Y:S01]  /*3120*/  @P5 FMUL.FTZ R144, R147, R150 ;  /* 0x0000009693905220 */ /* 0x000fe20000410000 */
[----:B------:R-:W-:-:S03]  /*3130*/  F2FP.PACK_AB R146, RZ, R146 ;  /* 0x00000092ff92723e */ /* 0x000fc600000000ff */
[----:B------:R-:W-:Y:S01]  /*3140*/  FADD.FTZ R13, R13, R144 ;  /* 0x000000900d0d7221 */ /* 0x000fe20000010000 */
[----:B------:R-:W-:Y:S02]  /*3150*/  PRMT R136, R136, 0x5410, R146 ;  /* 0x0000541088887816 */ /* 0x000fe40000000092 */
.L_x_5705:
[----:B------:R-:W-:Y:S05]  /*3160*/  BSYNC B0 ;  /* 0x0000000000007941 */ /* 0x000fea0003800000 */
.L_x_5704:
[----:B------:R-:W-:Y:S01]  /*3170*/  BSSY B0, `(.L_x_5706) ;  /* 0x000000e000007945 */ /* 0x000fe20003800000 */
[----:B------:R-:W-:Y:S01]  /*3180*/  @P0 PRMT R140, R140, 0x5410, R145 ;  /* 0x000054108c8c0816 */ /* 0x000fe20000000091 */
[----:B------:R-:W-:Y:S05]  /*3190*/  @P2 BRA `(.L_x_5707) ;  /* 0x0000004000002947 */ /* 0x000fea0003800000 */
[----:B------:R-:W-:Y:S01]  /*31a0*/  HFMA2.MMA R144, -RZ, RZ, 0, 0 ;  /* 0x00000000ff907435 */ /* 0x000fe200000001ff */
[----:B------:R-:W-:Y:S05]  /*31b0*/  @!P4 BRA `(.L_x_5708) ;  /* 0x000000900000c947 */ /* 0x000fea0003800000 */
[----:B------:R-:W-:Y:S01]  /*31c0*/  HADD2.F32 R144, -RZ, R125.H0_H0 ;  /* 0x2000007dff907230 */ /* 0x000fe20000004100 */
[----:B------:R-:W-:Y:S05]  /*31d0*/  BRA `(.L_x_5708) ;  /* 0x0000007000007947 */ /* 0x000fea0003800000 */
.L_x_5707:
[----:B------:R-:W-:-:S04]  /*31e0*/  ISETP.NE.AND P5, PT, R160, RZ, PT ;  /* 0x000000ffa000720c */ /* 0x000fc80003fa5270 */
[----:B------:R-:W-:-:S05]  /*31f0*/  FSEL R144, R148, RZ, !P5 ;  /* 0x000000ff94907208 */ /* 0x000fca0006800000 */
[----:B------:R-:W-:-:S04]  /*3200*/  FFMA.FTZ R145, R177, R149, R144 ;  /* 0x00000095b1917223 */ /* 0x000fc80000010090 */
[----:B------:R-:W-:Y:S01]  /*3210*/  FADD.FTZ R144, R200, -R145 ;  /* 0x80000091c8907221 */ /* 0x000fe20000010000 */
[----:B------:R-:W-:-:S03]  /*3220*/  @P4 HADD2.F32 R145, -RZ, R125.H0_H0 ;  /* 0x2000007dff914230 */ /* 0x000fc60000004100 */
[----:B------:R-:W-:-:S04]  /*3230*/  FMUL.FTZ R144, R215, R144 ;  /* 0x00000090d7907220 */ /* 0x000fc80000410000 */
[----:B------:R-:W-:Y:S02]  /*3240*/  @P4 FADD.FTZ R144, R144, R145 ;  /* 0x0000009190904221 */ /* 0x000fe40000010000 */
.L_x_5708:
[----:B------:R-:W-:Y:S05]  /*3250*/  BSYNC B0 ;  /* 0x0000000000007941 */ /* 0x000fea0003800000 */
.L_x_5706:
        /* <DEDUP_REMOVED lines=14> */
.L_x_5710:
[----:B------:R-:W-:Y:S05]  /*3340*/  BSYNC B0 ;  /* 0x0000000000007941 */ /* 0x000fea0003800000 */
.L_x_5709:
[----:B------:R-:W-:Y:S01]  /*3350*/  BSSY B0, `(.L_x_5711) ;  /* 0x000000e000007945 */ /* 0x000fe20003800000 */
[----:B------:R-:W-:Y:S01]  /*3360*/  @P0 PRMT R141, R145, 0x7610, R141 ;  /* 0x00007610918d0816 */ /* 0x000fe2000000008d */
[----:B------:R-:W-:Y:S05]  /*3370*/  @P2 BRA `(.L_x_5712) ;  /* 0x0000004000002947 */ /* 0x000fea0003800000 */
[----:B------:R-:W-:Y:S01]  /*3380*/  HFMA2.MMA R144, -RZ, RZ, 0, 0 ;  /* 0x00000000ff907435 */ /* 0x000fe200000001ff */
[----:B------:R-:W-:Y:S05]  /*3390*/  @!P4 BRA `(.L_x_5713) ;  /* 0x000000900000c947 */ /* 0x000fea0003800000 */
[----:B------:R-:W-:Y:S01]  /*33a0*/  HADD2.F32 R144, -RZ, R125.H1_H1 ;  /* 0x3000007dff907230 */ /* 0x000fe20000004100 */
[----:B------:R-:W-:Y:S05]  /*33b0*/  BRA `(.L_x_5713) ;  /* 0x0000007000007947 */ /* 0x000fea0003800000 */
.L_x_5712:
[----:B------:R-:W-:Y:S01]  /*33c0*/  ISETP.NE.AND P5, PT, R160, RZ, PT ;  /* 0x000000ffa000720c */ /* 0x000fe20003fa5270 */
[----:B------:R-:W-:-:S03]  /*33d0*/  @P4 HADD2.F32 R145, -RZ, R125.H1_H1 ;  /* 0x3000007dff914230 */ /* 0x000fc60000004100 */
[----:B------:R-:W-:-:S05]  /*33e0*/  FSEL R144, R148, RZ, !P5 ;  /* 0x000000ff94907208 */ /* 0x000fca0006800000 */
[----:B------:R-:W-:-:S04]  /*33f0*/  FFMA.FTZ R144, R178, R149, R144 ;  /* 0x00000095b2907223 */ /* 0x000fc80000010090 */
[----:B------:R-:W-:-:S04]  /*3400*/  FADD.FTZ R144, R201, -R144 ;  /* 0x80000090c9907221 */ /* 0x000fc80000010000 */
[----:B------:R-:W-:-:S04]  /*3410*/  FMUL.FTZ R144, R215, R144 ;  /* 0x00000090d7907220 */ /* 0x000fc80000410000 */
[----:B------:R-:W-:Y:S02]  /*3420*/  @P4 FADD.FTZ R144, R144, R145 ;  /* 0x0000009190904221 */ /* 0x000fe40000010000 */
.L_x_5713:
[----:B------:R-:W-:Y:S05]  /*3430*/  BSYNC B0 ;  /* 0x0000000000007941 */ /* 0x000fea0003800000 */
.L_x_5711:
        /* <DEDUP_REMOVED lines=14> */
.L_x_5715:
[----:B------:R-:W-:Y:S05]  /*3520*/  BSYNC B0 ;  /* 0x0000000000007941 */ /* 0x000fea0003800000 */
.L_x_5714:
[----:B------:R-:W-:Y:S01]  /*3530*/  BSSY B0, `(.L_x_5716) ;  /* 0x000000e000007945 */ /* 0x000fe20003800000 */
[----:B------:R-:W-:Y:S01]  /*3540*/  @P0 PRMT R141, R141, 0x5410, R145 ;  /* 0x000054108d8d0816 */ /* 0x000fe20000000091 */
[----:B------:R-:W-:Y:S05]  /*3550*/  @P2 BRA `(.L_x_5717) ;  /* 0x0000004000002947 */ /* 0x000fea0003800000 */
[----:B------:R-:W-:Y:S01]  /*3560*/  HFMA2.MMA R144, -RZ, RZ, 0, 0 ;  /* 0x00000000ff907435 */ /* 0x000fe200000001ff */
[----:B------:R-:W-:Y:S05]  /*3570*/  @!P4 BRA `(.L_x_5718) ;  /* 0x000000900000c947 */ /* 0x000fea0003800000 */
[----:B------:R-:W-:Y:S01]  /*3580*/  HADD2.F32 R144, -RZ, R126.H0_H0 ;  /* 0x2000007eff907230 */ /* 0x000fe20000004100 */
[----:B------:R-:W-:Y:S05]  /*3590*/  BRA `(.L_x_5718) ;  /* 0x0000007000007947 */ /* 0x000fea0003800000 */
.L_x_5717:
[----:B------:R-:W-:-:S04]  /*35a0*/  ISETP.NE.AND P5, PT, R160, RZ, PT ;  /* 0x000000ffa000720c */ /* 0x000fc80003fa5270 */
[----:B------:R-:W-:-:S05]  /*35b0*/  FSEL R144, R148, RZ, !P5 ;  /* 0x000000ff94907208 */ /* 0x000fca0006800000 */
[----:B------:R-:W-:-:S04]  /*35c0*/  FFMA.FTZ R145, R179, R149, R144 ;  /* 0x00000095b3917223 */ /* 0x000fc80000010090 */
[----:B------:R-:W-:Y:S01]  /*35d0*/  FADD.FTZ R144, R202, -R145 ;  /* 0x80000091ca907221 */ /* 0x000fe20000010000 */
[----:B------:R-:W-:-:S03]  /*35e0*/  @P4 HADD2.F32 R145, -RZ, R126.H0_H0 ;  /* 0x2000007eff914230 */ /* 0x000fc60000004100 */
[----:B------:R-:W-:-:S04]  /*35f0*/  FMUL.FTZ R144, R215, R144 ;  /* 0x00000090d7907220 */ /* 0x000fc80000410000 */
[----:B------:R-:W-:Y:S02]  /*3600*/  @P4 FADD.FTZ R144, R144, R145 ;  /* 0x0000009190904221 */ /* 0x000fe40000010000 */
.L_x_5718:
[----:B------:R-:W-:Y:S05]  /*3610*/  BSYNC B0 ;  /* 0x0000000000007941 */ /* 0x000fea0003800000 */
.L_x_5716:
        /* <DEDUP_REMOVED lines=14> */
.L_x_5720:
[----:B------:R-:W-:Y:S05]  /*3700*/  BSYNC B0 ;  /* 0x0000000000007941 */ /* 0x000fea0003800000 */
.L_x_5719:
[----:B------:R-:W-:Y:S01]  /*3710*/  BSSY B0, `(.L_x_5721) ;  /* 0x000000e000007945 */ /* 0x000fe20003800000 */
[----:B------:R-:W-:Y:S01]  /*3720*/  @P0 PRMT R142, R145, 0x7610, R142 ;  /* 0x00007610918e0816 */ /* 0x000fe2000000008e */
[----:B------:R-:W-:Y:S05]  /*3730*/  @P2 BRA `(.L_x_5722) ;  /* 0x0000004000002947 */ /* 0x000fea0003800000 */
[----:B------:R-:W-:Y:S01]  /*3740*/  HFMA2.MMA R144, -RZ, RZ, 0, 0 ;  /* 0x00000000ff907435 */ /* 0x000fe200000001ff */
[----:B------:R-:W-:Y:S05]  /*3750*/  @!P4 BRA `(.L_x_5723) ;  /* 0x000000900000c947 */ /* 0x000fea0003800000 */
[----:B------:R-:W-:Y:S01]  /*3760*/  HADD2.F32 R144, -RZ, R126.H1_H1 ;  /* 0x3000007eff907230 */ /* 0x000fe20000004100 */
[----:B------:R-:W-:Y:S05]  /*3770*/  BRA `(.L_x_5723) ;  /* 0x0000007000007947 */ /* 0x000fea0003800000 */
.L_x_5722:
[----:B------:R-:W-:Y:S01]  /*3780*/  ISETP.NE.AND P5, PT, R160, RZ, PT ;  /* 0x000000ffa000720c */ /* 0x000fe20003fa5270 */
[----:B------:R-:W-:-:S03]  /*3790*/  @P4 HADD2.F32 R145, -RZ, R126.H1_H1 ;  /* 0x3000007eff914230 */ /* 0x000fc60000004100 */
[----:B------:R-:W-:-:S05]  /*37a0*/  FSEL R144, R148, RZ, !P5 ;  /* 0x000000ff94907208 */ /* 0x000fca0006800000 */
[----:B------:R-:W-:-:S04]  /*37b0*/  FFMA.FTZ R144, R180, R149, R144 ;  /* 0x00000095b4907223 */ /* 0x000fc80000010090 */
[----:B------:R-:W-:-:S04]  /*37c0*/  FADD.FTZ R144, R203, -R144 ;  /* 0x80000090cb907221 */ /* 0x000fc80000010000 */
[----:B------:R-:W-:-:S04]  /*37d0*/  FMUL.FTZ R144, R215, R144 ;  /* 0x00000090d7907220 */ /* 0x000fc80000410000 */
[----:B------:R-:W-:Y:S02]  /*37e0*/  @P4 FADD.FTZ R144, R144, R145 ;  /* 0x0000009190904221 */ /* 0x000fe40000010000 */
.L_x_5723:
[----:B------:R-:W-:Y:S05]  /*37f0*/  BSYNC B0 ;  /* 0x0000000000007941 */ /* 0x000fea0003800000 */
.L_x_5721:
        /* <DEDUP_REMOVED lines=14> */
.L_x_5725:
[----:B------:R-:W-:Y:S05]  /*38e0*/  BSYNC B0 ;  /* 0x0000000000007941 */ /* 0x000fea0003800000 */
.L_x_5724:
[----:B------:R-:W-:Y:S01]  /*38f0*/  BSSY B0, `(.L_x_5726) ;  /* 0x000000e000007945 */ /* 0x000fe20003800000 */
[----:B------:R-:W-:Y:S01]  /*3900*/  @P0 PRMT R142, R142, 0x5410, R145 ;  /* 0x000054108e8e0816 */ /* 0x000fe20000000091 */
[----:B------:R-:W-:Y:S05]  /*3910*/  @P2 BRA `(.L_x_5727) ;  /* 0x0000004000002947 */ /* 0x000fea0003800000 */
[----:B------:R-:W-:Y:S01]  /*3920*/  HFMA2.MMA R144, -RZ, RZ, 0, 0 ;  /* 0x00000000ff907435 */ /* 0x000fe200000001ff */
[----:B------:R-:W-:Y:S05]  /*3930*/  @!P4 BRA `(.L_x_5728) ;  /* 0x000000900000c947 */ /* 0x000fea0003800000 */
[----:B------:R-:W-:Y:S01]  /*3940*/  HADD2.F32 R144, -RZ, R127.H0_H0 ;  /* 0x2000007fff907230 */ /* 0x000fe20000004100 */
[----:B------:R-:W-:Y:S05]  /*3950*/  BRA `(.L_x_5728) ;  /* 0x0000007000007947 */ /* 0x000fea0003800000 */
.L_x_5727:
[----:B------:R-:W-:-:S04]  /*3960*/  ISETP.NE.AND P5, PT, R160, RZ, PT ;  /* 0x000000ffa000720c */ /* 0x000fc80003fa5270 */
[----:B------:R-:W-:-:S05]  /*3970*/  FSEL R144, R148, RZ, !P5 ;  /* 0x000000ff94907208 */ /* 0x000fca0006800000 */
[----:B------:R-:W-:-:S04]  /*3980*/  FFMA.FTZ R145, R181, R149, R144 ;  /* 0x00000095b5917223 */ /* 0x000fc80000010090 */
[----:B------:R-:W-:Y:S01]  /*3990*/  FADD.FTZ R144, R204, -R145 ;  /* 0x80000091cc907221 */ /* 0x000fe20000010000 */
[----:B------:R-:W-:-:S03]  /*39a0*/  @P4 HADD2.F32 R145, -RZ, R127.H0_H0 ;  /* 0x2000007fff914230 */ /* 0x000fc60000004100 */
[----:B------:R-:W-:-:S04]  /*39b0*/  FMUL.FTZ R144, R215, R144 ;  /* 0x00000090d7907220 */ /* 0x000fc80000410000 */
[----:B------:R-:W-:Y:S02]  /*39c0*/  @P4 FADD.FTZ R144, R144, R145 ;  /* 0x0000009190904221 */ /* 0x000fe40000010000 */
.L_x_5728:
[----:B------:R-:W-:Y:S05]  /*39d0*/  BSYNC B0 ;  /* 0x0000000000007941 */ /* 0x000fea0003800000 */
.L_x_5726:
        /* <DEDUP_REMOVED lines=14> */
.L_x_5730:
[----:B------:R-:W-:Y:S05]  /*3ac0*/  BSYNC B0 ;  /* 0x0000000000007941 */ /* 0x000fea0003800000 */
.L_x_5729:
[----:B------:R-:W-:Y:S01]  /*3ad0*/  BSSY B0, `(.L_x_5731) ;  /* 0x000000e000007945 */ /* 0x000fe20003800000 */
[----:B------:R-:W-:Y:S01]  /*3ae0*/  @P0 PRMT R143, R145, 0x7610, R143 ;  /* 0x00007610918f0816 */ /* 0x000fe2000000008f */
[----:B------:R-:W-:Y:S05]  /*3af0*/  @P2 BRA `(.L_x_5732) ;  /* 0x0000004000002947 */ /* 0x000fea0003800000 */
[----:B------:R-:W-:Y:S01]  /*3b00*/  HFMA2.MMA R150, -RZ, RZ, 0, 0 ;  /* 0x00000000ff967435 */ /* 0x000fe200000001ff */
[----:B------:R-:W-:Y:S05]  /*3b10*/  @!P4 BRA `(.L_x_5733) ;  /* 0x000000900000c947 */ /* 0x000fea0003800000 */
[----:B------:R-:W-:Y:S01]  /*3b20*/  HADD2.F32 R150, -RZ, R127.H1_H1 ;  /* 0x3000007fff967230 */ /* 0x000fe20000004100 */
[----:B------:R-:W-:Y:S05]  /*3b30*/  BRA `(.L_x_5733) ;  /* 0x0000007000007947 */ /* 0x000fea0003800000 */
.L_x_5732:
[----:B------:R-:W-:Y:S01]  /*3b40*/  ISETP.NE.AND P5, PT, R160, RZ, PT ;  /* 0x000000ffa000720c */ /* 0x000fe20003fa5270 */
[----:B------:R-:W-:-:S03]  /*3b50*/  @P4 HADD2.F32 R145, -RZ, R127.H1_H1 ;  /* 0x3000007fff914230 */ /* 0x000fc60000004100 */
[----:B------:R-:W-:-:S05]  /*3b60*/  FSEL R144, R148, RZ, !P5 ;  /* 0x000000ff94907208 */ /* 0x000fca0006800000 */
[----:B------:R-:W-:-:S04]  /*3b70*/  FFMA.FTZ R144, R182, R149, R144 ;  /* 0x00000095b6907223 */ /* 0x000fc80000010090 */
[----:B------:R-:W-:-:S04]  /*3b80*/  FADD.FTZ R144, R205, -R144 ;  /* 0x80000090cd907221 */ /* 0x000fc80000010000 */
[----:B------:R-:W-:-:S04]  /*3b90*/  FMUL.FTZ R150, R215, R144 ;  /* 0x00000090d7967220 */ /* 0x000fc80000410000 */
[----:B------:R-:W-:Y:S02]  /*3ba0*/  @P4 FADD.FTZ R150, R150, R145 ;  /* 0x0000009196964221 */ /* 0x000fe40000010000 */
.L_x_5733:
[----:B------:R-:W-:Y:S05]  /*3bb0*/  BSYNC B0 ;  /* 0x0000000000007941 */ /* 0x000fea0003800000 */
.L_x_5731:
        /* <DEDUP_REMOVED lines=11> */
[----:B------:R-:W-:-:S03]  /*3c70*/  HFMA2.MMA R2, -RZ, RZ, 0, 0 ;  /* 0x00000000ff027435 */ /* 0x000fc600000001ff */
[----:B------:R-:W-:-:S04]  /*3c80*/  FMUL.FTZ R150, R150, c[0x0][0x1e8] ;  /* 0x00007a0096967a20 */ /* 0x000fc80000410000 */
[----:B------:R-:W-:-:S04]  /*3c90*/  FMUL.FTZ R3, R115, R150 ;  /* 0x0000009673037220 */ /* 0x000fc80000410000 */
[----:B-----5:R-:W-:Y:S01]  /*3ca0*/  @P5 HADD2.F32 R151, -RZ, R135.H1_H1 ;  /* 0x30000087ff975230 */ /* 0x020fe20000004100 */
[----:B------:R-:W-:-:S04]  /*3cb0*/  FSEL R3, R3, RZ, P5 ;  /* 0x000000ff03037208 */ /* 0x000fc80002800000 */
[----:B------:R-:W-:Y:S01]  /*3cc0*/  @P5 FMUL.FTZ R2, R151, R150 ;  /* 0x0000009697025220 */ /* 0x000fe20000410000 */
[----:B------:R-:W-:-:S03]  /*3cd0*/  F2FP.PACK_AB R3, RZ, R3 ;  /* 0x00000003ff03723e */ /* 0x000fc600000000ff */
[----:B------:R-:W-:Y:S01]  /*3ce0*/  FADD.FTZ R19, R19, R2 ;  /* 0x0000000213137221 */ /* 0x000fe20000010000 */
[----:B------:R-:W-:Y:S02]  /*3cf0*/  PRMT R139, R139, 0x5410, R3 ;  /* 0x000054108b8b7816 */ /* 0x000fe40000000003 */
.L_x_5735:
[----:B------:R-:W-:Y:S05]  /*3d00*/  BSYNC B0 ;  /* 0x0000000000007941 */ /* 0x000fea0003800000 */
.L_x_5734:
        /* <DEDUP_REMOVED lines=8> */
.L_x_5737:
[----:B------:R-:W-:Y:S05]  /*3d90*/  BSYNC B0 ;  /* 0x0000000000007941 */ /* 0x000fea0003800000 */
.L_x_5736:
[----:B------:R-:W-:Y:S01]  /*3da0*/  BSSY B0, `(.L_x_5738) ;  /* 0x000000d000007945 */ /* 0x000fe20003800000 */
[----:B------:R-:W-:Y:S05]  /*3db0*/  @P2 BRA `(.L_x_5739) ;  /* 0x0000004000002947 */ /* 0x000fea0003800000 */
[----:B------:R-:W-:Y:S01]  /*3dc0*/  HFMA2.MMA R2, -RZ, RZ, 0, 0 ;  /* 0x00000000ff027435 */ /* 0x000fe200000001ff */
[----:B------:R-:W-:Y:S05]  /*3dd0*/  @!P4 BRA `(.L_x_5740) ;  /* 0x000000900000c947 */ /* 0x000fea0003800000 */
[----:B------:R-:W-:Y:S01]  /*3de0*/  HADD2.F32 R2, -RZ, R128.H0_H0 ;  /* 0x20000080ff027230 */ /* 0x000fe20000004100 */
[----:B------:R-:W-:Y:S05]  /*3df0*/  BRA `(.L_x_5740) ;  /* 0x0000007000007947 */ /* 0x000fea0003800000 */
.L_x_5739:
[----:B------:R-:W-:-:S04]  /*3e00*/  ISETP.NE.AND P5, PT, R160, RZ, PT ;  /* 0x000000ffa000720c */ /* 0x000fc80003fa5270 */
[----:B------:R-:W-:-:S05]  /*3e10*/  FSEL R2, R148, RZ, !P5 ;  /* 0x000000ff94027208 */ /* 0x000fca0006800000 */
[----:B------:R-:W-:-:S04]  /*3e20*/  FFMA.FTZ R3, R183, R149, R2 ;  /* 0x00000095b7037223 */ /* 0x000fc80000010002 */
[----:B------:R-:W-:Y:S01]  /*3e30*/  FADD.FTZ R2, R206, -R3 ;  /* 0x80000003ce027221 */ /* 0x000fe20000010000 */
[----:B------:R-:W-:-:S03]  /*3e40*/  @P4 HADD2.F32 R3, -RZ, R128.H0_H0 ;  /* 0x20000080ff034230 */ /* 0x000fc60000004100 */
[----:B------:R-:W-:-:S04]  /*3e50*/  FMUL.FTZ R2, R215, R2 ;  /* 0x00000002d7027220 */ /* 0x000fc80000410000 */
[----:B------:R-:W-:Y:S02]  /*3e60*/  @P4 FADD.FTZ R2, R2, R3 ;  /* 0x0000000302024221 */ /* 0x000fe40000010000 */
.L_x_5740:
[----:B------:R-:W-:Y:S05]  /*3e70*/  BSYNC B0 ;  /* 0x0000000000007941 */ /* 0x000fea0003800000 */
.L_x_5738:
[----:B------:R-:W-:Y:S01]  /*3e80*/  BSSY B0, `(.L_x_5741) ;  /* 0x000000e000007945 */ /* 0x000fe20003800000 */
[----:B------:R-:W-:Y:S01]  /*3e90*/  @P0 F2FP.PACK_AB R3, RZ, R2 ;  /* 0x00000002ff03023e */ /* 0x000fe200000000ff */
[----:B------:R-:W-:Y:S05]  /*3ea0*/  @!P3 BRA `(.L_x_5742) ;  /* 0x000000b00000b947 */ /* 0x000fea0003800000 */
[----:B------:R-:W-:Y:S01]  /*3eb0*/  LOP3.LUT P5, RZ, R221, 0xff, RZ, 0xc0, !PT ;  /* 0x000000ffddff7812 */ /* 0x000fe200078ac0ff */
[----:B------:R-:W-:Y:S01]  /*3ec0*/  FMUL.FTZ R2, R2, c[0x0][0x1ec] ;  /* 0x00007b0002027a20 */ /* 0x000fe20000410000 */
[----:B0-----:R-:W-:-:S03]  /*3ed0*/  MOV R145, RZ ;  /* 0x000000ff00917202 */ /* 0x001fc60000000f00 */
        /* <DEDUP_REMOVED lines=8> */
.L_x_5742:
[----:B------:R-:W-:Y:S05]  /*3f60*/  BSYNC B0 ;  /* 0x0000000000007941 */ /* 0x000fea0003800000 */
.L_x_5741:
[----:B------:R-:W-:Y:S01]  /*3f70*/  BSSY B0, `(.L_x_5743) ;  /* 0x000000e000007945 */ /* 0x000fe20003800000 */
[----:B0-----:R-:W-:Y:S01]  /*3f80*/  @P0 PRMT R140, R3, 0x7610, R140 ;  /* 0x00007610038c0816 */ /* 0x001fe2000000008c */
[----:B------:R-:W-:Y:S05]  /*3f90*/  @P2 BRA `(.L_x_5744) ;  /* 0x0000004000002947 */ /* 0x000fea0003800000 */
[----:B------:R-:W-:Y:S01]  /*3fa0*/  HFMA2.MMA R2, -RZ, RZ, 0, 0 ;  /* 0x00000000ff027435 */ /* 0x000fe200000001ff */
[----:B------:R-:W-:Y:S05]  /*3fb0*/  @!P4 BRA `(.L_x_5745) ;  /* 0x000000900000c947 */ /* 0x000fea0003800000 */
[----:B------:R-:W-:Y:S01]  /*3fc0*/  HADD2.F32 R2, -RZ, R128.H1_H1 ;  /* 0x30000080ff027230 */ /* 0x000fe20000004100 */
[----:B------:R-:W-:Y:S05]  /*3fd0*/  BRA `(.L_x_5745) ;  /* 0x0000007000007947 */ /* 0x000fea0003800000 */
.L_x_5744:
[----:B------:R-:W-:Y:S01]  /*3fe0*/  ISETP.NE.AND P5, PT, R160, RZ, PT ;  /* 0x000000ffa000720c */ /* 0x000fe20003fa5270 */
[----:B------:R-:W-:-:S03]  /*3ff0*/  @P4 HADD2.F32 R3, -RZ, R128.H1_H1 ;  /* 0x30000080ff034230 */ /* 0x000fc60000004100 */
[----:B------:R-:W-:-:S05]  /*4000*/  FSEL R2, R148, RZ, !P5 ;  /* 0x000000ff94027208 */ /* 0x000fca0006800000 */
[----:B------:R-:W-:-:S04]  /*4010*/  FFMA.FTZ R2, R184, R149, R2 ;  /* 0x00000095b8027223 */ /* 0x000fc80000010002 */
[----:B------:R-:W-:-:S04]  /*4020*/  FADD.FTZ R2, R207, -R2 ;  /* 0x80000002cf027221 */ /* 0x000fc80000010000 */
[----:B------:R-:W-:-:S04]  /*4030*/  FMUL.FTZ R2, R215, R2 ;  /* 0x00000002d7027220 */ /* 0x000fc80000410000 */
[----:B------:R-:W-:Y:S02]  /*4040*/  @P4 FADD.FTZ R2, R2, R3 ;  /* 0x0000000302024221 */ /* 0x000fe40000010000 */
.L_x_5745:
[----:B------:R-:W-:Y:S05]  /*4050*/  BSYNC B0 ;  /* 0x0000000000007941 */ /* 0x000fea0003800000 */
.L_x_5743:
        /* <DEDUP_REMOVED lines=14> */
.L_x_5747:
[----:B------:R-:W-:Y:S05]  /*4140*/  BSYNC B0 ;  /* 0x0000000000007941 */ /* 0x000fea0003800000 */
.L_x_5746:
[----:B------:R-:W-:Y:S01]  /*4150*/  BSSY B0, `(.L_x_5748) ;  /* 0x000000e000007945 */ /* 0x000fe20003800000 */
[----:B------:R-:W-:Y:S01]  /*4160*/  @P0 PRMT R140, R140, 0x5410, R3 ;  /* 0x000054108c8c0816 */ /* 0x000fe20000000003 */
[----:B------:R-:W-:Y:S05]  /*4170*/  @P2 BRA `(.L_x_5749) ;  /* 0x0000004000002947 */ /* 0x000fea0003800000 */
[----:B------:R-:W-:Y:S01]  /*4180*/  HFMA2.MMA R2, -RZ, RZ, 0, 0 ;  /* 0x00000000ff027435 */ /* 0x000fe200000001ff */
[----:B------:R-:W-:Y:S05]  /*4190*/  @!P4 BRA `(.L_x_5750) ;  /* 0x000000900000c947 */ /* 0x000fea0003800000 */
[----:B------:R-:W-:Y:S01]  /*41a0*/  HADD2.F32 R2, -RZ, R129.H0_H0 ;  /* 0x20000081ff027230 */ /* 0x000fe20000004100 */
[----:B------:R-:W-:Y:S05]  /*41b0*/  BRA `(.L_x_5750) ;  /* 0x0000007000007947 */ /* 0x000fea0003800000 */
.L_x_5749:
[----:B------:R-:W-:-:S04]  /*41c0*/  ISETP.NE.AND P5, PT, R160, RZ, PT ;  /* 0x000000ffa000720c */ /* 0x000fc80003fa5270 */
[----:B------:R-:W-:-:S05]  /*41d0*/  FSEL R2, R148, RZ, !P5 ;  /* 0x000000ff94027208 */ /* 0x000fca0006800000 */
[----:B------:R-:W-:-:S04]  /*41e0*/  FFMA.FTZ R3, R185, R149, R2 ;  /* 0x00000095b9037223 */ /* 0x000fc80000010002 */
[----:B------:R-:W-:Y:S01]  /*41f0*/  FADD.FTZ R2, R208, -R3 ;  /* 0x80000003d0027221 */ /* 0x000fe20000010000 */
[----:B------:R-:W-:-:S03]  /*4200*/  @P4 HADD2.F32 R3, -RZ, R129.H0_H0 ;  /* 0x20000081ff034230 */ /* 0x000fc60000004100 */
[----:B------:R-:W-:-:S04]  /*4210*/  FMUL.FTZ R2, R215, R2 ;  /* 0x00000002d7027220 */ /* 0x000fc80000410000 */
[----:B------:R-:W-:Y:S02]  /*4220*/  @P4 FADD.FTZ R2, R2, R3 ;  /* 0x0000000302024221 */ /* 0x000fe40000010000 */
.L_x_5750:
[----:B------:R-:W-:Y:S05]  /*4230*/  BSYNC B0 ;  /* 0x0000000000007941 */ /* 0x000fea0003800000 */
.L_x_5748:
        /* <DEDUP_REMOVED lines=14> */
.L_x_5752:
[----:B------:R-:W-:Y:S05]  /*4320*/  BSYNC B0 ;  /* 0x0000000000007941 */ /* 0x000fea0003800000 */
.L_x_5751:
[----:B------:R-:W-:Y:S01]  /*4330*/  BSSY B0, `(.L_x_5753) ;  /* 0x000000e000007945 */ /* 0x000fe20003800000 */
[----:B------:R-:W-:Y:S01]  /*4340*/  @P0 PRMT R141, R3, 0x7610, R141 ;  /* 0x00007610038d0816 */ /* 0x000fe2000000008d */
[----:B------:R-:W-:Y:S05]  /*4350*/  @P2 BRA `(.L_x_5754) ;  /* 0x0000004000002947 */ /* 0x000fea0003800000 */
[----:B------:R-:W-:Y:S01]  /*4360*/  HFMA2.MMA R2, -RZ, RZ, 0, 0 ;  /* 0x00000000ff027435 */ /* 0x000fe200000001ff */
[----:B------:R-:W-:Y:S05]  /*4370*/  @!P4 BRA `(.L_x_5755) ;  /* 0x000000900000c947 */ /* 0x000fea0003800000 */
[----:B------:R-:W-:Y:S01]  /*4380*/  HADD2.F32 R2, -RZ, R129.H1_H1 ;  /* 0x30000081ff027230 */ /* 0x000fe20000004100 */
[----:B------:R-:W-:Y:S05]  /*4390*/  BRA `(.L_x_5755) ;  /* 0x0000007000007947 */ /* 0x000fea0003800000 */
.L_x_5754:
[----:B------:R-:W-:Y:S01]  /*43a0*/  ISETP.NE.AND P5, PT, R160, RZ, PT ;  /* 0x000000ffa000720c */ /* 0x000fe20003fa5270 */
[----:B------:R-:W-:-:S03]  /*43b0*/  @P4 HADD2.F32 R3, -RZ, R129.H1_H1 ;  /* 0x30000081ff034230 */ /* 0x000fc60000004100 */
[----:B------:R-:W-:-:S05]  /*43c0*/  FSEL R2, R148, RZ, !P5 ;  /* 0x000000ff94027208 */ /* 0x000fca0006800000 */
[----:B------:R-:W-:-:S04]  /*43d0*/  FFMA.FTZ R2, R186, R149, R2 ;  /* 0x00000095ba027223 */ /* 0x000fc80000010002 */
[----:B------:R-:W-:-:S04]  /*43e0*/  FADD.FTZ R2, R209, -R2 ;  /* 0x80000002d1027221 */ /* 0x000fc80000010000 */
[----:B------:R-:W-:-:S04]  /*43f0*/  FMUL.FTZ R2, R215, R2 ;  /* 0x00000002d7027220 */ /* 0x000fc80000410000 */
[----:B------:R-:W-:Y:S02]  /*4400*/  @P4 FADD.FTZ R2, R2, R3 ;  /* 0x0000000302024221 */ /* 0x000fe40000010000 */
.L_x_5755:
[----:B------:R-:W-:Y:S05]  /*4410*/  BSYNC B0 ;  /* 0x0000000000007941 */ /* 0x000fea0003800000 */
.L_x_5753:
        /* <DEDUP_REMOVED lines=14> */
.L_x_5757:
[----:B------:R-:W-:Y:S05]  /*4500*/  BSYNC B0 ;  /* 0x0000000000007941 */ /* 0x000fea0003800000 */
.L_x_5756:
[----:B------:R-:W-:Y:S01]  /*4510*/  BSSY B0, `(.L_x_5758) ;  /* 0x000000e000007945 */ /* 0x000fe20003800000 */
[----:B------:R-:W-:Y:S01]  /*4520*/  @P0 PRMT R141, R141, 0x5410, R3 ;  /* 0x000054108d8d0816 */ /* 0x000fe20000000003 */
[----:B------:R-:W-:Y:S05]  /*4530*/  @P2 BRA `(.L_x_5759) ;  /* 0x0000004000002947 */ /* 0x000fea0003800000 */
[----:B------:R-:W-:Y:S01]  /*4540*/  HFMA2.MMA R2, -RZ, RZ, 0, 0 ;  /* 0x00000000ff027435 */ /* 0x000fe200000001ff */
[----:B------:R-:W-:Y:S05]  /*4550*/  @!P4 BRA `(.L_x_5760) ;  /* 0x000000900000c947 */ /* 0x000fea0003800000 */
[----:B------:R-:W-:Y:S01]  /*4560*/  HADD2.F32 R2, -RZ, R130.H0_H0 ;  /* 0x20000082ff027230 */ /* 0x000fe20000004100 */
[----:B------:R-:W-:Y:S05]  /*4570*/  BRA `(.L_x_5760) ;  /* 0x0000007000007947 */ /* 0x000fea0003800000 */
.L_x_5759:
[----:B------:R-:W-:-:S04]  /*4580*/  ISETP.NE.AND P5, PT, R160, RZ, PT ;  /* 0x000000ffa000720c */ /* 0x000fc80003fa5270 */
[----:B------:R-:W-:-:S05]  /*4590*/  FSEL R2, R148, RZ, !P5 ;  /* 0x000000ff94027208 */ /* 0x000fca0006800000 */
[----:B------:R-:W-:-:S04]  /*45a0*/  FFMA.FTZ R3, R187, R149, R2 ;  /* 0x00000095bb037223 */ /* 0x000fc80000010002 */
[----:B------:R-:W-:Y:S01]  /*45b0*/  FADD.FTZ R2, R210, -R3 ;  /* 0x80000003d2027221 */ /* 0x000fe20000010000 */
[----:B------:R-:W-:-:S03]  /*45c0*/  @P4 HADD2.F32 R3, -RZ, R130.H0_H0 ;  /* 0x20000082ff034230 */ /* 0x000fc60000004100 */
[----:B------:R-:W-:-:S04]  /*45d0*/  FMUL.FTZ R2, R215, R2 ;  /* 0x00000002d7027220 */ /* 0x000fc80000410000 */
[----:B------:R-:W-:Y:S02]  /*45e0*/  @P4 FADD.FTZ R2, R2, R3 ;  /* 0x0000000302024221 */ /* 0x000fe40000010000 */
.L_x_5760:
[----:B------:R-:W-:Y:S05]  /*45f0*/  BSYNC B0 ;  /* 0x0000000000007941 */ /* 0x000fea0003800000 */
.L_x_5758:
        /* <DEDUP_REMOVED lines=14> */
.L_x_5762:
[----:B------:R-:W-:Y:S05]  /*46e0*/  BSYNC B0 ;  /* 0x0000000000007941 */ /* 0x000fea0003800000 */
.L_x_5761:
[----:B------:R-:W-:Y:S01]  /*46f0*/  BSSY B0, `(.L_x_5763) ;  /* 0x000000e000007945 */ /* 0x000fe20003800000 */
[----:B------:R-:W-:Y:S01]  /*4700*/  @P0 PRMT R142, R3, 0x7610, R142 ;  /* 0x00007610038e0816 */ /* 0x000fe2000000008e */
[----:B------:R-:W-:Y:S05]  /*4710*/  @P2 BRA `(.L_x_5764) ;  /* 0x0000004000002947 */ /* 0x000fea0003800000 */
[----:B------:R-:W-:Y:S01]  /*4720*/  HFMA2.MMA R2, -RZ, RZ, 0, 0 ;  /* 0x00000000ff027435 */ /* 0x000fe200000001ff */
[----:B------:R-:W-:Y:S05]  /*4730*/  @!P4 BRA `(.L_x_5765) ;  /* 0x000000900000c947 */ /* 0x000fea0003800000 */
[----:B------:R-:W-:Y:S01]  /*4740*/  HADD2.F32 R2, -RZ, R130.H1_H1 ;  /* 0x30000082ff027230 */ /* 0x000fe20000004100 */
[----:B------:R-:W-:Y:S05]  /*4750*/  BRA `(.L_x_5765) ;  /* 0x0000007000007947 */ /* 0x000fea0003800000 */
.L_x_5764:
[----:B------:R-:W-:Y:S01]  /*4760*/  ISETP.NE.AND P5, PT, R160, RZ, PT ;  /* 0x000000ffa000720c */ /* 0x000fe20003fa5270 */
[----:B------:R-:W-:-:S03]  /*4770*/  @P4 HADD2.F32 R3, -RZ, R130.H1_H1 ;  /* 0x30000082ff034230 */ /* 0x000fc60000004100 */
[----:B------:R-:W-:-:S05]  /*4780*/  FSEL R2, R148, RZ, !P5 ;  /* 0x000000ff94027208 */ /* 0x000fca0006800000 */
[----:B------:R-:W-:-:S04]  /*4790*/  FFMA.FTZ R2, R188, R149, R2 ;  /* 0x00000095bc027223 */ /* 0x000fc80000010002 */
[----:B------:R-:W-:-:S04]  /*47a0*/  FADD.FTZ R2, R211, -R2 ;  /* 0x80000002d3027221 */ /* 0x000fc80000010000 */
[----:B------:R-:W-:-:S04]  /*47b0*/  FMUL.FTZ R2, R215, R2 ;  /* 0x00000002d7027220 */ /* 0x000fc80000410000 */
[----:B------:R-:W-:Y:S02]  /*47c0*/  @P4 FADD.FTZ R2, R2, R3 ;  /* 0x0000000302024221 */ /* 0x000fe40000010000 */
.L_x_5765:
[----:B------:R-:W-:Y:S05]  /*47d0*/  BSYNC B0 ;  /* 0x0000000000007941 */ /* 0x000fea0003800000 */
.L_x_5763:
        /* <DEDUP_REMOVED lines=14> */
.L_x_5767:
[----:B------:R-:W-:Y:S05]  /*48c0*/  BSYNC B0 ;  /* 0x0000000000007941 */ /* 0x000fea0003800000 */
.L_x_5766:
[----:B------:R-:W-:Y:S01]  /*48d0*/  BSSY B0, `(.L_x_5768) ;  /* 0x000000e000007945 */ /* 0x000fe20003800000 */
[----:B------:R-:W-:Y:S01]  /*48e0*/  @P0 PRMT R142, R142, 0x5410, R3 ;  /* 0x000054108e8e0816 */ /* 0x000fe20000000003 */
[----:B------:R-:W-:Y:S05]  /*48f0*/  @P2 BRA `(.L_x_5769) ;  /* 0x0000004000002947 */ /* 0x000fea0003800000 */
[----:B------:R-:W-:Y:S01]  /*4900*/  HFMA2.MMA R2, -RZ, RZ, 0, 0 ;  /* 0x00000000ff027435 */ /* 0x000fe200000001ff */
[----:B------:R-:W-:Y:S05]  /*4910*/  @!P4 BRA `(.L_x_5770) ;  /* 0x000000900000c947 */ /* 0x000fea0003800000 */
[----:B------:R-:W-:Y:S01]  /*4920*/  HADD2.F32 R2, -RZ, R131.H0_H0 ;  /* 0x20000083ff027230 */ /* 0x000fe20000004100 */
[----:B------:R-:W-:Y:S05]  /*4930*/  BRA `(.L_x_5770) ;  /* 0x0000007000007947 */ /* 0x000fea0003800000 */
.L_x_5769:
[----:B------:R-:W-:-:S04]  /*4940*/  ISETP.NE.AND P5, PT, R160, RZ, PT ;  /* 0x000000ffa000720c */ /* 0x000fc80003fa5270 */
[----:B------:R-:W-:-:S05]  /*4950*/  FSEL R2, R148, RZ, !P5 ;  /* 0x000000ff94027208 */ /* 0x000fca0006800000 */
[----:B------:R-:W-:-:S04]  /*4960*/  FFMA.FTZ R3, R189, R149, R2 ;  /* 0x00000095bd037223 */ /* 0x000fc80000010002 */
[----:B------:R-:W-:Y:S01]  /*4970*/  FADD.FTZ R2, R212, -R3 ;  /* 0x80000003d4027221 */ /* 0x000fe20000010000 */
[----:B------:R-:W-:-:S03]  /*4980*/  @P4 HADD2.F32 R3, -RZ, R131.H0_H0 ;  /* 0x20000083ff034230 */ /* 0x000fc60000004100 */
[----:B------:R-:W-:-:S04]  /*4990*/  FMUL.FTZ R2, R215, R2 ;  /* 0x00000002d7027220 */ /* 0x000fc80000410000 */
[----:B------:R-:W-:Y:S02]  /*49a0*/  @P4 FADD.FTZ R2, R2, R3 ;  /* 0x0000000302024221 */ /* 0x000fe40000010000 */
.L_x_5770:
[----:B------:R-:W-:Y:S05]  /*49b0*/  BSYNC B0 ;  /* 0x0000000000007941 */ /* 0x000fea0003800000 */
.L_x_5768:
        /* <DEDUP_REMOVED lines=14> */
.L_x_5772:
[----:B------:R-:W-:Y:S05]  /*4aa0*/  BSYNC B0 ;  /* 0x0000000000007941 */ /* 0x000fea0003800000 */
.L_x_5771:
[----:B------:R-:W-:Y:S01]  /*4ab0*/  BSSY B0, `(.L_x_5773) ;  /* 0x000000e000007945 */ /* 0x000fe20003800000 */
[----:B------:R-:W-:Y:S01]  /*4ac0*/  @P0 PRMT R143, R3, 0x7610, R143 ;  /* 0x00007610038f0816 */ /* 0x000fe2000000008f */
[----:B------:R-:W-:Y:S05]  /*4ad0*/  @P2 BRA `(.L_x_5774) ;  /* 0x0000004000002947 */ /* 0x000fea0003800000 */
[----:B------:R-:W-:Y:S01]  /*4ae0*/  HFMA2.MMA R2, -RZ, RZ, 0, 0 ;  /* 0x00000000ff027435 */ /* 0x000fe200000001ff */
[----:B------:R-:W-:Y:S05]  /*4af0*/  @!P4 BRA `(.L_x_5775) ;  /* 0x000000900000c947 */ /* 0x000fea0003800000 */
[----:B------:R-:W-:Y:S01]  /*4b00*/  HADD2.F32 R2, -RZ, R131.H1_H1 ;  /* 0x30000083ff027230 */ /* 0x000fe20000004100 */
[----:B------:R-:W-:Y:S05]  /*4b10*/  BRA `(.L_x_5775) ;  /* 0x0000007000007947 */ /* 0x000fea0003800000 */
.L_x_5774:
[----:B------:R-:W-:Y:S01]  /*4b20*/  ISETP.NE.AND P2, PT, R160, RZ, PT ;  /* 0x000000ffa000720c */ /* 0x000fe20003f45270 */
[----:B------:R-:W-:-:S03]  /*4b30*/  @P4 HADD2.F32 R3, -RZ, R131.H1_H1 ;  /* 0x30000083ff034230 */ /* 0x000fc60000004100 */
[----:B------:R-:W-:-:S05]  /*4b40*/  FSEL R2, R148, RZ, !P2 ;  /* 0x000000ff94027208 */ /* 0x000fca0005000000 */
[----:B------:R-:W-:-:S04]  /*4b50*/  FFMA.FTZ R2, R214, R149, R2 ;  /* 0x00000095d6027223 */ /* 0x000fc80000010002 */
[----:B------:R-:W-:-:S04]  /*4b60*/  FADD.FTZ R2, R213, -R2 ;  /* 0x80000002d5027221 */ /* 0x000fc80000010000 */
[----:B------:R-:W-:-:S04]  /*4b70*/  FMUL.FTZ R2, R215, R2 ;  /* 0x00000002d7027220 */ /* 0x000fc80000410000 */
[----:B------:R-:W-:Y:S02]  /*4b80*/  @P4 FADD.FTZ R2, R2, R3 ;  /* 0x0000000302024221 */ /* 0x000fe40000010000 */
.L_x_5775:
[----:B------:R-:W-:Y:S05]  /*4b90*/  BSYNC B0 ;  /* 0x0000000000007941 */ /* 0x000fea0003800000 */
.L_x_5773:
[----:B------:R-:W-:Y:S01]  /*4ba0*/  @P0 F2FP.PACK_AB R3, RZ, R2 ;  /* 0x00000002ff03023e */ /* 0x000fe200000000ff */
        /* <DEDUP_REMOVED lines=14> */
.L_x_5777:
[----:B------:R-:W-:Y:S05]  /*4c90*/  BSYNC B0 ;  /* 0x0000000000007941 */ /* 0x000fea0003800000 */
.L_x_5776:
        /* <DEDUP_REMOVED lines=10> */
.L_x_5648:
        /* <DEDUP_REMOVED lines=28> */
.L_x_5652:
[----:B------:R-:W-:Y:S01]  /*4f00*/  HFMA2.MMA R158, -RZ, RZ, 0, 9.5367431640625e-07 ;  /* 0x00000010ff9e7435 */ /* 0x000fe200000001ff */
[----:B------:R-:W-:-:S02]  /*4f10*/  MOV R149, R151 ;  /* 0x0000009700957202 */ /* 0x000fc40000000f00 */
[----:B------:R-:W-:Y:S02]  /*4f20*/  MOV R159, 0x1f ;  /* 0x0000001f009f7802 */ /* 0x000fe40000000f00 */
[----:B------:R-:W-:Y:S02]  /*4f30*/  MOV R224, 0xffffffff ;  /* 0xffffffff00e07802 */ /* 0x000fe40000000f00 */
[----:B------:R-:W-:Y:S02]  /*4f40*/  MOV R144, 0x4f60 ;  /* 0x00004f6000907802 */ /* 0x000fe40000000f00 */
[----:B------:R-:W-:Y:S05]  /*4f50*/  CALL.REL.NOINC `($__internal_119_$__cuda_sm70_shflsync_down_p) ;  /* 0x0000045000007944 */ /* 0x000fea0003c00000 */
[----:B-1----:R-:W-:Y:S01]  /*4f60*/  MOV R148, R158 ;  /* 0x0000009e00947202 */ /* 0x002fe20000000f00 */
[----:B0-----:R-:W-:Y:S05]  /*4f70*/  BRA `(.L_x_5779) ;  /* 0xffffcad000007947 */ /* 0x001fea000383ffff */
.L_x_5653:
[----:B------:R-:W-:Y:S01]  /*4f80*/  HFMA2.MMA R158, -RZ, RZ, 0, 9.5367431640625e-07 ;  /* 0x00000010ff9e7435 */ /* 0x000fe200000001ff */
[----:B------:R-:W-:Y:S02]  /*4f90*/  MOV R149, R156 ;  /* 0x0000009c00957202 */ /* 0x000fe40000000f00 */
[----:B------:R-:W-:Y:S02]  /*4fa0*/  MOV R159, 0x1f ;  /* 0x0000001f009f7802 */ /* 0x000fe40000000f00 */
[----:B------:R-:W-:-:S02]  /*4fb0*/  MOV R224, 0xffffffff ;  /* 0xffffffff00e07802 */ /* 0x000fc40000000f00 */
[----:B------:R-:W-:Y:S02]  /*4fc0*/  MOV R144, 0x4fe0 ;  /* 0x00004fe000907802 */ /* 0x000fe40000000f00 */
[----:B01----:R-:W-:Y:S05]  /*4fd0*/  CALL.REL.NOINC `($__internal_119_$__cuda_sm70_shflsync_down_p) ;  /* 0x000003d000007944 */ /* 0x003fea0003c00000 */
[----:B------:R-:W-:Y:S01]  /*4fe0*/  FADD.FTZ R148, R148, R151 ;  /* 0x0000009794947221 */ /* 0x000fe20000010000 */
[----:B0-----:R-:W-:Y:S01]  /*4ff0*/  MOV R159, 0x1f ;  /* 0x0000001f009f7802 */ /* 0x001fe20000000f00 */
[----:B-1----:R-:W-:Y:S01]  /*5000*/  FADD.FTZ R151, R156, R158 ;  /* 0x0000009e9c977221 */ /* 0x002fe20000010000 */
[----:B------:R-:W-:Y:S01]  /*5010*/  HFMA2.MMA R158, -RZ, RZ, 0, 4.76837158203125e-07 ;  /* 0x00000008ff9e7435 */ /* 0x000fe200000001ff */
[----:B------:R-:W-:Y:S02]  /*5020*/  MOV R224, 0xffffffff ;  /* 0xffffffff00e07802 */ /* 0x000fe40000000f00 */
[----:B------:R-:W-:Y:S02]  /*5030*/  MOV R149, R148 ;  /* 0x0000009400957202 */ /* 0x000fe40000000f00 */
[----:B------:R-:W-:Y:S02]  /*5040*/  MOV R144, 0x5060 ;  /* 0x0000506000907802 */ /* 0x000fe40000000f00 */
[----:B------:R-:W-:Y:S05]  /*5050*/  CALL.REL.NOINC `($__internal_119_$__cuda_sm70_shflsync_down_p) ;  /* 0x0000035000007944 */ /* 0x000fea0003c00000 */
[----:B-1----:R-:W-:Y:S01]  /*5060*/  MOV R147, R158 ;  /* 0x0000009e00937202 */ /* 0x002fe20000000f00 */
[----:B------:R-:W-:Y:S01]  /*5070*/  HFMA2.MMA R158, -RZ, RZ, 0, 4.76837158203125e-07 ;  /* 0x00000008ff9e7435 */ /* 0x000fe200000001ff */
[----:B0-----:R-:W-:-:S02]  /*5080*/  MOV R149, R151 ;  /* 0x0000009700957202 */ /* 0x001fc40000000f00 */
[----:B------:R-:W-:Y:S02]  /*5090*/  MOV R159, 0x1f ;  /* 0x0000001f009f7802 */ /* 0x000fe40000000f00 */
[----:B------:R-:W-:Y:S02]  /*50a0*/  MOV R224, 0xffffffff ;  /* 0xffffffff00e07802 */ /* 0x000fe40000000f00 */
[----:B------:R-:W-:Y:S02]  /*50b0*/  MOV R144, 0x50d0 ;  /* 0x000050d000907802 */ /* 0x000fe40000000f00 */
[----:B------:R-:W-:Y:S05]  /*50c0*/  CALL.REL.NOINC `($__internal_119_$__cuda_sm70_shflsync_down_p) ;  /* 0x000002e000007944 */ /* 0x000fea0003c00000 */
[----:B------:R-:W-:Y:S01]  /*50d0*/  FADD.FTZ R148, R147, R148 ;  /* 0x0000009493947221 */ /* 0x000fe20000010000 */
[----:B0-----:R-:W-:Y:S01]  /*50e0*/  MOV R159, 0x1f ;  /* 0x0000001f009f7802 */ /* 0x001fe20000000f00 */
[----:B-1----:R-:W-:Y:S01]  /*50f0*/  FADD.FTZ R151, R151, R158 ;  /* 0x0000009e97977221 */ /* 0x002fe20000010000 */
[----:B------:R-:W-:Y:S01]  /*5100*/  HFMA2.MMA R158, -RZ, RZ, 0, 2.384185791015625e-07 ;  /* 0x00000004ff9e7435 */ /* 0x000fe200000001ff */
[----:B------:R-:W-:Y:S02]  /*5110*/  MOV R224, 0xffffffff ;  /* 0xffffffff00e07802 */ /* 0x000fe40000000f00 */
[----:B------:R-:W-:-:S02]  /*5120*/  MOV R149, R148 ;  /* 0x0000009400957202 */ /* 0x000fc40000000f00 */
[----:B------:R-:W-:Y:S02]  /*5130*/  MOV R144, 0x5150 ;  /* 0x0000515000907802 */ /* 0x000fe40000000f00 */
[----:B------:R-:W-:Y:S05]  /*5140*/  CALL.REL.NOINC `($__internal_119_$__cuda_sm70_shflsync_down_p) ;  /* 0x0000026000007944 */ /* 0x000fea0003c00000 */
[----:B-1----:R-:W-:Y:S01]  /*5150*/  MOV R147, R158 ;  /* 0x0000009e00937202 */ /* 0x002fe20000000f00 */
[----:B------:R-:W-:Y:S01]  /*5160*/  HFMA2.MMA R158, -RZ, RZ, 0, 2.384185791015625e-07 ;  /* 0x00000004ff9e7435 */ /* 0x000fe200000001ff */
[----:B0-----:R-:W-:Y:S02]  /*5170*/  MOV R149, R151 ;  /* 0x0000009700957202 */ /* 0x001fe40000000f00 */
[----:B------:R-:W-:Y:S02]  /*5180*/  MOV R159, 0x1f ;  /* 0x0000001f009f7802 */ /* 0x000fe40000000f00 */
[----:B------:R-:W-:Y:S02]  /*5190*/  MOV R224, 0xffffffff ;  /* 0xffffffff00e07802 */ /* 0x000fe40000000f00 */
[----:B------:R-:W-:Y:S02]  /*51a0*/  MOV R144, 0x51c0 ;  /* 0x000051c000907802 */ /* 0x000fe40000000f00 */
[----:B------:R-:W-:Y:S05]  /*51b0*/  CALL.REL.NOINC `($__internal_119_$__cuda_sm70_shflsync_down_p) ;  /* 0x000001f000007944 */ /* 0x000fea0003c00000 */
[----:B------:R-:W-:Y:S01]  /*51c0*/  FADD.FTZ R148, R147, R148 ;  /* 0x0000009493947221 */ /* 0x000fe20000010000 */
[----:B0-----:R-:W-:Y:S01]  /*51d0*/  MOV R159, 0x1f ;  /* 0x0000001f009f7802 */ /* 0x001fe20000000f00 */
[----:B-1----:R-:W-:Y:S01]  /*51e0*/  FADD.FTZ R151, R151, R158 ;  /* 0x0000009e97977221 */ /* 0x002fe20000010000 */
[----:B------:R-:W-:Y:S01]  /*51f0*/  HFMA2.MMA R158, -RZ, RZ, 0, 1.1920928955078125e-07 ;  /* 0x00000002ff9e7435 */ /* 0x000fe200000001ff */
[----:B------:R-:W-:-:S02]  /*5200*/  MOV R224, 0xffffffff ;  /* 0xffffffff00e07802 */ /* 0x000fc40000000f00 */
[----:B------:R-:W-:Y:S02]  /*5210*/  MOV R149, R148 ;  /* 0x0000009400957202 */ /* 0x000fe40000000f00 */
[----:B------:R-:W-:Y:S02]  /*5220*/  MOV R144, 0x5240 ;  /* 0x0000524000907802 */ /* 0x000fe40000000f00 */
[----:B------:R-:W-:Y:S05]  /*5230*/  CALL.REL.NOINC `($__internal_119_$__cuda_sm70_shflsync_down_p) ;  /* 0x0000017000007944 */ /* 0x000fea0003c00000 */
[----:B-1----:R-:W-:Y:S01]  /*5240*/  MOV R147, R158 ;  /* 0x0000009e00937202 */ /* 0x002fe20000000f00 */
[----:B------:R-:W-:Y:S01]  /*5250*/  HFMA2.MMA R158, -RZ, RZ, 0, 1.1920928955078125e-07 ;  /* 0x00000002ff9e7435 */ /* 0x000fe200000001ff */
[----:B0-----:R-:W-:Y:S02]  /*5260*/  MOV R149, R151 ;  /* 0x0000009700957202 */ /* 0x001fe40000000f00 */
[----:B------:R-:W-:Y:S02]  /*5270*/  MOV R159, 0x1f ;  /* 0x0000001f009f7802 */ /* 0x000fe40000000f00 */
[----:B------:R-:W-:Y:S02]  /*5280*/  MOV R224, 0xffffffff ;  /* 0xffffffff00e07802 */ /* 0x000fe40000000f00 */
[----:B------:R-:W-:-:S02]  /*5290*/  MOV R144, 0x52b0 ;  /* 0x000052b000907802 */ /* 0x000fc40000000f00 */
[----:B------:R-:W-:Y:S05]  /*52a0*/  CALL.REL.NOINC `($__internal_119_$__cuda_sm70_shflsync_down_p) ;  /* 0x0000010000007944 */ /* 0x000fea0003c00000 */
[----:B------:R-:W-:Y:S01]  /*52b0*/  FADD.FTZ R156, R147, R148 ;  /* 0x00000094939c7221 */ /* 0x000fe20000010000 */
[----:B0-----:R-:W-:Y:S01]  /*52c0*/  MOV R159, 0x1f ;  /* 0x0000001f009f7802 */ /* 0x001fe20000000f00 */
[----:B-1----:R-:W-:Y:S01]  /*52d0*/  FADD.FTZ R157, R151, R158 ;  /* 0x0000009e979d7221 */ /* 0x002fe20000010000 */
[----:B------:R-:W-:Y:S01]  /*52e0*/  HFMA2.MMA R158, -RZ, RZ, 0, 5.9604644775390625e-08 ;  /* 0x00000001ff9e7435 */ /* 0x000fe200000001ff */
[----:B------:R-:W-:-:S02]  /*52f0*/  MOV R224, 0xffffffff ;  /* 0xffffffff00e07802 */ /* 0x000fc40000000f00 */
[----:B------:R-:W-:Y:S02]  /*5300*/  MOV R149, R156 ;  /* 0x0000009c00957202 */ /* 0x000fe40000000f00 */
[----:B------:R-:W-:Y:S02]  /*5310*/  MOV R144, 0x5330 ;  /* 0x0000533000907802 */ /* 0x000fe40000000f00 */
[----:B------:R-:W-:Y:S05]  /*5320*/  CALL.REL.NOINC `($__internal_119_$__cuda_sm70_shflsync_down_p) ;  /* 0x0000008000007944 */ /* 0x000fea0003c00000 */
[----:B-1----:R-:W-:Y:S01]  /*5330*/  MOV R151, R158 ;  /* 0x0000009e00977202 */ /* 0x002fe20000000f00 */
[----:B------:R-:W-:Y:S01]  /*5340*/  HFMA2.MMA R158, -RZ, RZ, 0, 5.9604644775390625e-08 ;  /* 0x00000001ff9e7435 */ /* 0x000fe200000001ff */
[----:B0-----:R-:W-:Y:S02]  /*5350*/  MOV R149, R157 ;  /* 0x0000009d00957202 */ /* 0x001fe40000000f00 */
[----:B------:R-:W-:Y:S02]  /*5360*/  MOV R159, 0x1f ;  /* 0x0000001f009f7802 */ /* 0x000fe40000000f00 */
[----:B------:R-:W-:Y:S02]  /*5370*/  MOV R224, 0xffffffff ;  /* 0xffffffff00e07802 */ /* 0x000fe40000000f00 */
[----:B------:R-:W-:-:S02]  /*5380*/  MOV R144, 0x53a0 ;  /* 0x000053a000907802 */ /* 0x000fc40000000f00 */
[----:B------:R-:W-:Y:S05]  /*5390*/  CALL.REL.NOINC `($__internal_119_$__cuda_sm70_shflsync_down_p) ;  /* 0x0000001000007944 */ /* 0x000fea0003c00000 */
[----:B01----:R-:W-:Y:S05]  /*53a0*/  BRA `(.L_x_5780) ;  /* 0xffffc7c000007947 */ /* 0x003fea000383ffff */
        .weak           $__internal_119_$__cuda_sm70_shflsync_down_p
        .type           $__internal_119_$__cuda_sm70_shflsync_down_p,@function
        .size           $__internal_119_$__cuda_sm70_shflsync_down_p,(.L_x_9373 - $__internal_119_$__cuda_sm70_shflsync_down_p)
$__internal_119_$__cuda_sm70_shflsync_down_p:
[----:B------:R-:W-:Y:S01]  /*53b0*/  HFMA2.MMA R145, -RZ, RZ, 0, 0 ;  /* 0x00000000ff917435 */ /* 0x000fe200000001ff */
[----:B------:R-:W-:Y:S04]  /*53c0*/  WARPSYNC R224 ;  /* 0x000000e000007348 */ /* 0x000fe80003800000 */
[----:B------:R0:W1:Y:S01]  /*53d0*/  SHFL.DOWN PT, R158, R149, R158, R159 ;  /* 0x0800009e959e7389 */ /* 0x00006200000e009f */
[----:B------:R-:W-:Y:S05]  /*53e0*/  RET.REL.NODEC R144 `(_ZN10layer_norm13ln_bwd_kernelINS_13Kernel_traitsIf6__halfS2_S2_fjLj3072ELj1ELj1ELj4ELj16ENS_18Kernel_traits_baseILj3072EfS2_S2_S2_fjLj128EEEEELb1ELb1ELb1ELb1EEEvNS_9BwdParamsE) ;  /* 0xffffac1090007950 */ /* 0x000fea0003c3ffff */
.L_x_5781:
        /* <DEDUP_REMOVED lines=9> */
.L_x_9373:


//--------------------- .text._ZN10layer_norm13ln_bwd_kernelINS_13Kernel_traitsI6__halfS2_fS2_fjLj3072ELj1ELj1ELj4ELj16ENS_18Kernel_traits_baseILj3072ES2_S2_fS2_fjLj128EEEEELb0ELb0ELb0ELb0EEEvNS_9BwdParamsE --------------------------
	.section	.text._ZN10layer_norm13ln_bwd_kernelINS_13Kernel_traitsI6__halfS2_fS2_fjLj3072ELj1ELj1ELj4ELj16ENS_18Kernel_traits_baseILj3072ES2_S2_fS2_fjLj128EEEEELb0ELb0ELb0ELb0EEEvNS_9BwdParamsE,"ax",@progbits
	.sectioninfo	@"SHI_REGISTERS=179"
	.align	128
        .global         _ZN10layer_norm13ln_bwd_kernelINS_13Kernel_traitsI6__halfS2_fS2_fjLj3072ELj1ELj1ELj4ELj16ENS_18Kernel_traits_baseILj3072ES2_S2_fS2_fjLj128EEEEELb0ELb0ELb0ELb0EEEvNS_9BwdParamsE
        .type           _ZN10layer_norm13ln_bwd_kernelINS_13Kernel_traitsI6__halfS2_fS2_fjLj3072ELj1ELj1ELj4ELj16ENS_18Kernel_traits_baseILj3072ES2_S2_fS2_fjLj128EEEEELb0ELb0ELb0ELb0EEEvNS_9BwdParamsE,@function
        .size           _ZN10layer_norm13ln_bwd_kernelINS_13Kernel_traitsI6__halfS2_fS2_fjLj3072ELj1ELj1ELj4ELj16ENS_18Kernel_traits_baseILj3072ES2_S2_fS2_fjLj128EEEEELb0ELb0ELb0ELb0EEEvNS_9BwdParamsE,(.L_x_9374 - _ZN10layer_norm13ln_bwd_kernelINS_13Kernel_traitsI6__halfS2_fS2_fjLj3072ELj1ELj1ELj4ELj16ENS_18Kernel_traits_baseILj3072ES2_S2_fS2_fjLj128EEEEELb0ELb0ELb0ELb0EEEvNS_9BwdParamsE)
        .other          _ZN10layer_norm13ln_bwd_kernelINS_13Kernel_traitsI6__halfS2_fS2_fjLj3072ELj1ELj1ELj4ELj16ENS_18Kernel_traits_baseILj3072ES2_S2_fS2_fjLj128EEEEELb0ELb0ELb0ELb0EEEvNS_9BwdParamsE,@"STO_CUDA_ENTRY STV_DEFAULT"
_ZN10layer_norm13ln_bwd_kernelINS_13Kernel_traitsI6__halfS2_fS2_fjLj3072ELj1ELj1ELj4ELj16ENS_18Kernel_traits_baseILj3072ES2_S2_fS2_fjLj128EEEEELb0ELb0ELb0ELb0EEEvNS_9BwdParamsE:
.text._ZN10layer_norm13ln_bwd_kernelINS_13Kernel_traitsI6__halfS2_fS2_fjLj3072ELj1ELj1ELj4ELj16ENS_18Kernel_traits_baseILj3072ES2_S2_fS2_fjLj128EEEEELb0ELb0ELb0ELb0EEEvNS_9BwdParamsE:
        /* <DEDUP_REMOVED lines=53> */
[--C-:B-----5:R-:W-:Y:S01]  /*0350*/  HADD2.F32 R0, -RZ, R8.reuse.H0_H0 ;  /* 0x20000008ff007230 */ /* 0x120fe20000004100 */
[----:B------:R-:W-:Y:S01]  /*0360*/  MOV R65, RZ ;  /* 0x000000ff00417202 */ /* 0x000fe20000000f00 */
[----:B------:R-:W-:-:S02]  /*0370*/  HADD2.F32 R2, -RZ, R8.H1_H1 ;  /* 0x30000008ff027230 */ /* 0x000fc40000004100 */
[--C-:B------:R-:W-:Y:S02]  /*0380*/  HADD2.F32 R3, -RZ, R9.reuse.H0_H0 ;  /* 0x20000009ff037230 */ /* 0x100fe40000004100 */
[----:B------:R-:W-:Y:S02]  /*0390*/  HADD2.F32 R96, -RZ, R9.H1_H1 ;  /* 0x30000009ff607230 */ /* 0x000fe40000004100 */
[--C-:B------:R-:W-:Y:S02]  /*03a0*/  HADD2.F32 R97, -RZ, R10.reuse.H0_H0 ;  /* 0x2000000aff617230 */ /* 0x100fe40000004100 */
[----:B------:R-:W-:Y:S02]  /*03b0*/  HADD2.F32 R98, -RZ, R10.H1_H1 ;  /* 0x3000000aff627230 */ /* 0x000fe40000004100 */
[--C-:B------:R-:W-:Y:S02]  /*03c0*/  HADD2.F32 R99, -RZ, R11.reuse.H0_H0 ;  /* 0x2000000bff637230 */ /* 0x100fe40000004100 */
        /* <DEDUP_REMOVED lines=16> */
[----:B0-----:R-:W-:Y:S02]  /*04d0*/  HADD2.F32 R116, -RZ, R19.H1_H1 ;  /* 0x30000013ff747230 */ /* 0x001fe40000004100 */
.L_x_5797:
[----:B------:R-:W-:Y:S02]  /*04e0*/  ISETP.NE.U32.AND P0, PT, RZ, c[0x0][0x1c0], PT ;  /* 0x00007000ff007a0c */ /* 0x000fe40003f05070 */
[----:B------:R-:W-:Y:S02]  /*04f0*/  MOV R86, 0x4 ;  /* 0x0000000400567802 */ /* 0x000fe40000000f00 */
[----:B------:R-:W-:-:S02]  /*0500*/  ISETP.NE.AND.EX P0, PT, RZ, c[0x0][0x1c4], PT, P0 ;  /* 0x00007100ff007a0c */ /* 0x000fc40003f05300 */
        /* <DEDUP_REMOVED lines=38> */
[--C-:B----4-:R-:W-:Y:S01]  /*0770*/  HADD2.F32 R89, -RZ, R92.reuse.H0_H0 ;  /* 0x2000005cff597230 */ /* 0x110fe20000004100 */
[C---:B-----5:R-:W-:Y:S01]  /*0780*/  FMUL.FTZ R125, R120.reuse, R125 ;  /* 0x0000007d787d7220 */ /* 0x060fe20000410000 */
[----:B------:R-:W-:Y:S01]  /*0790*/  HADD2.F32 R92, -RZ, R92.H1_H1 ;  /* 0x3000005cff5c7230 */ /* 0x000fe20000004100 */
[----:B-1----:R-:W-:-:S02]  /*07a0*/  FMUL.FTZ R156, R120, R153 ;  /* 0x00000099789c7220 */ /* 0x002fc40000410000 */
[----:B0-----:R-:W-:Y:S01]  /*07b0*/  FMUL.FTZ R158, R0, R89 ;  /* 0x00000059009e7220 */ /* 0x001fe20000410000 */
[----:B------:R-:W-:Y:S01]  /*07c0*/  HADD2.F32 R162, -RZ, R93.H0_H0 ;  /* 0x2000005dffa27230 */ /* 0x000fe20000004100 */
[C---:B---3--:R-:W-:Y:S01]  /*07d0*/  FADD.FTZ R159, -R169.reuse, R84 ;  /* 0x00000054a99f7221 */ /* 0x048fe20000010100 */
[--C-:B------:R-:W-:Y:S01]  /*07e0*/  HADD2.F32 R168, -RZ, R95.reuse.H0_H0 ;  /* 0x2000005fffa87230 */ /* 0x100fe20000004100 */
[----:B------:R-:W-:Y:S01]  /*07f0*/  FMUL.FTZ R153, R120, R155 ;  /* 0x0000009b78997220 */ /* 0x000fe20000410000 */
[----:B------:R-:W-:Y:S01]  /*0800*/  HADD2.F32 R88, -RZ, R95.H1_H1 ;  /* 0x3000005fff587230 */ /* 0x000fe20000004100 */
[----:B------:R-:W-:Y:S02]  /*0810*/  FADD.FTZ R95, -R169, R85 ;  /* 0x00000055a95f7221 */ /* 0x000fe40000010100 */
[----:B------:R-:W-:Y:S02]  /*0820*/  FMUL.FTZ R155, R2, R92 ;  /* 0x0000005c029b7220 */ /* 0x000fe40000410000 */
[----:B------:R-:W-:-:S02]  /*0830*/  FADD.FTZ R84, RZ, R158 ;  /* 0x0000009eff547221 */ /* 0x000fc40000010000 */
[----:B------:R-:W-:Y:S01]  /*0840*/  FFMA.FTZ R85, R125, R158, RZ ;  /* 0x0000009e7d557223 */ /* 0x000fe200000100ff */
[----:B------:R-:W-:Y:S01]  /*0850*/  HADD2.F32 R93, -RZ, R93.H1_H1 ;  /* 0x3000005dff5d7230 */ /* 0x000fe20000004100 */
[----:B------:R-:W-:Y:S02]  /*0860*/  FADD.FTZ R171, -R169, R87 ;  /* 0x00000057a9ab7221 */ /* 0x000fe40000010100 */
[----:B------:R-:W-:Y:S02]  /*0870*/  FADD.FTZ R42, R42, R162 ;  /* 0x000000a22a2a7221 */ /* 0x000fe40000010000 */
[-C--:B------:R-:W-:Y:S02]  /*0880*/  FFMA.FTZ R66, R153, R162.reuse, R66 ;  /* 0x000000a299427223 */ /* 0x080fe40000010042 */
[----:B------:R-:W-:Y:S02]  /*0890*/  FADD.FTZ R91, -R169, R91 ;  /* 0x0000005ba95b7221 */ /* 0x000fe40000010100 */
        /* <DEDUP_REMOVED lines=42> */
.L_x_5784:
[----:B0-----:R-:W-:Y:S05]  /*0b40*/  BSYNC B0 ;  /* 0x0000000000007941 */ /* 0x001fea0003800000 */
.L_x_5783:
        /* <DEDUP_REMOVED lines=18> */
[--C-:B---3--:R-:W-:Y:S01]  /*0c70*/  HADD2.F32 R124, -RZ, R92.reuse.H0_H0 ;  /* 0x2000005cff7c7230 */ /* 0x108fe20000004100 */
[----:B-----5:R-:W-:Y:S01]  /*0c80*/  FMUL.FTZ R121, R120, R121 ;  /* 0x0000007978797220 */ /* 0x020fe20000410000 */
[----:B------:R-:W-:Y:S01]  /*0c90*/  HADD2.F32 R92, -RZ, R92.H1_H1 ;  /* 0x3000005cff5c7230 */ /* 0x000fe20000004100 */
[----:B------:R-:W-:Y:S01]  /*0ca0*/  FADD.FTZ R89, -R169, R89 ;  /* 0x00000059a9597221 */ /* 0x000fe20000010100 */
[--C-:B0-----:R-:W-:Y:S01]  /*0cb0*/  HADD2.F32 R128, -RZ, R93.reuse.H0_H0 ;  /* 0x2000005dff807230 */ /* 0x101fe20000004100 */
[----:B------:R-:W-:Y:S01]  /*0cc0*/  FADD.FTZ R32, R32, R124 ;  /* 0x0000007c20207221 */ /* 0x000fe20000010000 */
[----:B------:R-:W-:Y:S01]  /*0cd0*/  HADD2.F32 R93, -RZ, R93.H1_H1 ;  /* 0x3000005dff5d7230 */ /* 0x000fe20000004100 */
[-C--:B------:R-:W-:Y:S01]  /*0ce0*/  FFMA.FTZ R56, R121, R124.reuse, R56 ;  /* 0x0000007c79387223 */ /* 0x080fe20000010038 */
[--C-:B------:R-:W-:Y:S01]  /*0cf0*/  HADD2.F32 R130, -RZ, R94.reuse.H0_H0 ;  /* 0x2000005eff827230 */ /* 0x100fe20000004100 */
[----:B------:R-:W-:Y:S01]  /*0d00*/  FMUL.FTZ R124, R101, R124 ;  /* 0x0000007c657c7220 */ /* 0x000fe20000410000 */
[----:B------:R-:W-:Y:S01]  /*0d10*/  HADD2.F32 R94, -RZ, R94.H1_H1 ;  /* 0x3000005eff5e7230 */ /* 0x000fe20000004100 */
[C---:B----4-:R-:W-:Y:S01]  /*0d20*/  FADD.FTZ R133, -R169.reuse, R84 ;  /* 0x00000054a9857221 */ /* 0x050fe20000010100 */
[--C-:B------:R-:W-:Y:S01]  /*0d30*/  HADD2.F32 R134, -RZ, R95.reuse.H0_H0 ;  /* 0x2000005fff867230 */ /* 0x100fe20000004100 */
[----:B------:R-:W-:Y:S01]  /*0d40*/  FADD.FTZ R85, -R169, R85 ;  /* 0x00000055a9557221 */ /* 0x000fe20000010100 */
[----:B------:R-:W-:Y:S01]  /*0d50*/  HADD2.F32 R95, -RZ, R95.H1_H1 ;  /* 0x3000005fff5f7230 */ /* 0x000fe20000004100 */
        /* <DEDUP_REMOVED lines=47> */
.L_x_5786:
[----:B------:R-:W-:Y:S05]  /*1050*/  BSYNC B0 ;  /* 0x0000000000007941 */ /* 0x000fea0003800000 */
.L_x_5785:
        /* <DEDUP_REMOVED lines=17> */
[--C-:B0-----:R-:W-:Y:S01]  /*1170*/  HADD2.F32 R142, -RZ, R92.reuse.H0_H0 ;  /* 0x2000005cff8e7230 */ /* 0x101fe20000004100 */
[C---:B------:R-:W-:Y:S01]  /*1180*/  FADD.FTZ R139, -R169.reuse, R90 ;  /* 0x0000005aa98b7221 */ /* 0x040fe20000010100 */
[----:B------:R-:W-:Y:S01]  /*1190*/  HADD2.F32 R92, -RZ, R92.H1_H1 ;  /* 0x3000005cff5c7230 */ /* 0x000fe20000004100 */
[----:B------:R-:W-:Y:S02]  /*11a0*/  FADD.FTZ R89, -R169, R89 ;  /* 0x00000059a9597221 */ /* 0x000fe40000010100 */
[----:B------:R-:W-:Y:S02]  /*11b0*/  FADD.FTZ R24, R24, R142 ;  /* 0x0000008e18187221 */ /* 0x000fe40000010000 */
[-C--:B------:R-:W-:Y:S02]  /*11c0*/  FFMA.FTZ R48, R123, R142.reuse, R48 ;  /* 0x0000008e7b307223 */ /* 0x080fe40000010030 */
[----:B------:R-:W-:Y:S01]  /*11d0*/  FMUL.FTZ R142, R109, R142 ;  /* 0x0000008e6d8e7220 */ /* 0x000fe20000410000 */
[----:B------:R-:W-:Y:S01]  /*11e0*/  HADD2.F32 R146, -RZ, R93.H0_H0 ;  /* 0x2000005dff927230 */ /* 0x000fe20000004100 */
[----:B---3--:R-:W-:-:S02]  /*11f0*/  FADD.FTZ R145, -R169, R84 ;  /* 0x00000054a9917221 */ /* 0x008fc40000010100 */
[C---:B------:R-:W-:Y:S02]  /*1200*/  FMUL.FTZ R139, R120.reuse, R139 ;  /* 0x0000008b788b7220 */ /* 0x040fe40000410000 */
[----:B-1----:R-:W-:Y:S02]  /*1210*/  FMUL.FTZ R140, R120, R89 ;  /* 0x00000059788c7220 */ /* 0x002fe40000410000 */
[----:B------:R-:W-:Y:S02]  /*1220*/  FMUL.FTZ R141, R110, R92 ;  /* 0x0000005c6e8d7220 */ /* 0x000fe40000410000 */
[----:B------:R-:W-:Y:S02]  /*1230*/  FADD.FTZ R84, R175, R142 ;  /* 0x0000008eaf547221 */ /* 0x000fe40000010000 */
[----:B------:R-:W-:Y:S01]  /*1240*/  FFMA.FTZ R171, R123, R142, R171 ;  /* 0x0000008e7bab7223 */ /* 0x000fe200000100ab */
[--C-:B------:R-:W-:Y:S01]  /*1250*/  HADD2.F32 R152, -RZ, R95.reuse.H0_H0 ;  /* 0x2000005fff987230 */ /* 0x100fe20000004100 */
[----:B------:R-:W-:Y:S01]  /*1260*/  FADD.FTZ R26, R26, R146 ;  /* 0x000000921a1a7221 */ /* 0x000fe20000010000 */
[----:B------:R-:W-:Y:S01]  /*1270*/  HADD2.F32 R88, -RZ, R95.H1_H1 ;  /* 0x3000005fff587230 */ /* 0x000fe20000004100 */
[----:B------:R-:W-:Y:S01]  /*1280*/  FADD.FTZ R95, -R169, R85 ;  /* 0x00000055a95f7221 */ /* 0x000fe20000010100 */
[----:B------:R-:W-:Y:S01]  /*1290*/  HADD2.F32 R93, -RZ, R93.H1_H1 ;  /* 0x3000005dff5d7230 */ /* 0x000fe20000004100 */
[----:B------:R-:W-:-:S02]  /*12a0*/  FFMA.FTZ R50, R139, R146, R50 ;  /* 0x000000928b327223 */ /* 0x000fc40000010032 */
[----:B------:R-:W-:Y:S02]  /*12b0*/  FADD.FTZ R91, -R169, R91 ;  /* 0x0000005ba95b7221 */ /* 0x000fe40000010100 */
        /* <DEDUP_REMOVED lines=41> */
.L_x_5788:
[----:B------:R-:W-:Y:S05]  /*1550*/  BSYNC B0 ;  /* 0x0000000000007941 */ /* 0x000fea0003800000 */
.L_x_5787:
        /* <DEDUP_REMOVED lines=8> */
.L_x_5798:
        /* <DEDUP_REMOVED lines=18> */
.L_x_5799:
[----:B------:R-:W-:Y:S01]  /*1700*/  @!P1 LOP3.LUT R86, R86, 0x3, RZ, 0xc0, !PT ;  /* 0x0000000356569812 */ /* 0x000fe200078ec0ff */
[----:B---3--:R-:W-:Y:S01]  /*1710*/  FADD.FTZ R174, R94, R89 ;  /* 0x000000595eae7221 */ /* 0x008fe20000010000 */
[----:B------:R-:W-:Y:S01]  /*1720*/  WARPSYNC 0xffffffff ;  /* 0xffffffff00007948 */ /* 0x000fe20003800000 */
[----:B0-2---:R-:W-:Y:S01]  /*1730*/  FADD.FTZ R175, R84, R91 ;  /* 0x0000005b54af7221 */ /* 0x005fe20000010000 */
[----:B------:R-:W-:Y:S01]  /*1740*/  @!P1 IADD3 R94, R93, R86, RZ ;  /* 0x000000565d5e9210 */ /* 0x000fe20007ffe0ff */
[----:B------:R-:W-:Y:S01]  /*1750*/  BSSY B0, `(.L_x_5791) ;  /* 0x0000052000007945 */ /* 0x000fe20003800000 */
[----:B------:R-:W-:-:S03]  /*1760*/  ISETP.NE.AND P0, PT, R173, RZ, PT ;  /* 0x000000ffad00720c */ /* 0x000fc60003f05270 */
        /* <DEDUP_REMOVED lines=38> */
[----:B------:R-:W-:Y:S01]  /*19d0*/  F2FP.PACK_AB R84, R87, R84 ;  /* 0x000000545754723e */ /* 0x000fe200000000ff */
        /* <DEDUP_REMOVED lines=30> */
[----:B------:R-:W-:Y:S01]  /*1bc0*/  F2FP.PACK_AB R85, R86, R85 ;  /* 0x000000555655723e */ /* 0x000fe200000000ff */
[-C--:B------:R-:W-:Y:S02]  /*1bd0*/  FMUL.FTZ R87, R93, R92.reuse ;  /* 0x0000005c5d577220 */ /* 0x080fe40000410000 */
[----:B------:R-:W-:Y:S01]  /*1be0*/  FMUL.FTZ R94, R94, R92 ;  /* 0x0000005c5e5e7220 */ /* 0x000fe20000410000 */
[----:B------:R-:W-:Y:S01]  /*1bf0*/  F2FP.PACK_AB R86, R88, R89 ;  /* 0x000000595856723e */ /* 0x000fe200000000ff */
[----:B------:R-:W-:-:S03]  /*1c00*/  @P1 IMAD.WIDE.U32 R88, R119, R174, c[0x0][0x258] ;  /* 0x0000960077581625 */ /* 0x000fc600078e00ae */
[----:B------:R-:W-:Y:S01]  /*1c10*/  F2FP.PACK_AB R87, R94, R87 ;  /* 0x000000575e57723e */ /* 0x000fe200000000ff */
[C---:B------:R-:W-:Y:S01]  /*1c20*/  IMAD.WIDE.U32 R94, R119.reuse, R176, c[0x0][0x248] ;  /* 0x00009200775e7625 */ /* 0x040fe200078e00b0 */
[----:B------:R0:W-:Y:S01]  /*1c30*/  @P1 STG.E.128 [R88.64], R76 ;  /* 0x0000004c58001986 */ /* 0x0001e2000c101d04 */
[----:B------:R-:W-:-:S03]  /*1c40*/  IADD3 R119, R119, 0x80, RZ ;  /* 0x0000008077777810 */ /* 0x000fc60007ffe0ff */
[----:B------:R0:W-:Y:S04]  /*1c50*/  @P1 STG.E.128 [R88.64+0x10], R80 ;  /* 0x0000105058001986 */ /* 0x0001e8000c101d04 */
[----:B------:R0:W-:Y:S02]  /*1c60*/  STG.E.128 [R94.64], R84 ;  /* 0x000000545e007986 */ /* 0x0001e4000c101d04 */
.L_x_5792:
[----:B------:R-:W-:Y:S05]  /*1c70*/  BSYNC B0 ;  /* 0x0000000000007941 */ /* 0x000fea0003800000 */
.L_x_5791:
        /* <DEDUP_REMOVED lines=66> */
.L_x_5794:
[----:B------:R-:W-:Y:S05]  /*20a0*/  BSYNC B0 ;  /* 0x0000000000007941 */ /* 0x000fea0003800000 */
.L_x_5793:
        /* <DEDUP_REMOVED lines=51> */
[----:B------:R-:W-:Y:S01]  /*23e0*/  F2FP.PACK_AB R84, R85, R84 ;  /* 0x000000545554723e */ /* 0x000fe200000000ff */
[-C--:B------:R-:W-:Y:S01]  /*23f0*/  FMUL.FTZ R87, R90, R92.reuse ;  /* 0x0000005c5a577220 */ /* 0x080fe20000410000 */
[----:B------:R-:W-:Y:S01]  /*2400*/  @P1 MOV R90, 0x20 ;  /* 0x00000020005a1802 */ /* 0x000fe20000000f00 */
[-C--:B------:R-:W-:Y:S01]  /*2410*/  FMUL.FTZ R86, R93, R92.reuse ;  /* 0x0000005c5d567220 */ /* 0x080fe20000410000 */
[----:B------:R-:W-:Y:S01]  /*2420*/  F2FP.PACK_AB R85, R88, R89 ;  /* 0x000000595855723e */ /* 0x000fe200000000ff */
[-C--:B------:R-:W-:Y:S02]  /*2430*/  FMUL.FTZ R165, R165, R92.reuse ;  /* 0x0000005ca5a57220 */ /* 0x080fe40000410000 */
[----:B------:R-:W-:Y:S01]  /*2440*/  FMUL.FTZ R92, R120, R92 ;  /* 0x0000005c785c7220 */ /* 0x000fe20000410000 */
[----:B------:R-:W-:Y:S01]  /*2450*/  F2FP.PACK_AB R86, R87, R86 ;  /* 0x000000565756723e */ /* 0x000fe200000000ff */
[----:B------:R-:W-:-:S03]  /*2460*/  @P1 IMAD.WIDE.U32 R88, R119, R90, c[0x0][0x258] ;  /* 0x0000960077581625 */ /* 0x000fc600078e005a */
[----:B------:R-:W-:Y:S01]  /*2470*/  F2FP.PACK_AB R87, R92, R165 ;  /* 0x000000a55c57723e */ /* 0x000fe200000000ff */
[----:B------:R-:W-:Y:S01]  /*2480*/  IMAD.WIDE.U32 R90, R119, R94, c[0x0][0x248] ;  /* 0x00009200775a7625 */ /* 0x000fe200078e005e */
[----:B------:R0:W-:Y:S04]  /*2490*/  @P1 STG.E.128 [R88.64], R76 ;  /* 0x0000004c58001986 */ /* 0x0001e8000c101d04 */
[----:B------:R0:W-:Y:S04]  /*24a0*/  @P1 STG.E.128 [R88.64+0x10], R80 ;  /* 0x0000105058001986 */ /* 0x0001e8000c101d04 */
[----:B------:R0:W-:Y:S02]  /*24b0*/  STG.E.128 [R90.64], R84 ;  /* 0x000000545a007986 */ /* 0x0001e4000c101d04 */
.L_x_5796:
[----:B------:R-:W-:Y:S05]  /*24c0*/  BSYNC B0 ;  /* 0x0000000000007941 */ /* 0x000fea0003800000 */
.L_x_5795:
[----:B------:R-:W-:Y:S02]  /*24d0*/  IADD3 R117, R117, c[0x0][0x160], RZ ;  /* 0x0000580075757a10 */ /* 0x000fe40007ffe0ff */
[----:B------:R-:W-:-:S02]  /*24e0*/  LOP3.LUT P1, RZ, R118, 0xff, RZ, 0xc0, !PT ;  /* 0x000000ff76ff7812 */ /* 0x000fc4000782c0ff */
[----:B------:R-:W-:Y:S02]  /*24f0*/  ISETP.GE.AND P0, PT, R117, c[0x0][0x164], PT ;  /* 0x0000590075007a0c */ /* 0x000fe40003f06270 */
[----:B------:R-:W-:-:S11]  /*2500*/  SEL R118, RZ, 0x1, P1 ;  /* 0x00000001ff767807 */ /* 0x000fd60000800000 */
[----:B0-----:R-:W-:Y:S01]  /*2510*/  @P0 CALL.REL.NOINC `(.L_x_5782) ;  /* 0x0000001000000944 */ /* 0x001fe20003c00000 */
[----:B------:R-:W-:Y:S05]  /*2520*/  BRA `(.L_x_5797) ;  /* 0xffffdfb000007947 */ /* 0x000fea000383ffff */
.L_x_5782:
        /* <DEDUP_REMOVED lines=31> */
.L_x_5789:
[----:B------:R-:W-:Y:S01]  /*2720*/  HFMA2.MMA R95, -RZ, RZ, 0, 9.5367431640625e-07 ;  /* 0x00000010ff5f7435 */ /* 0x000fe200000001ff */
[----:B------:R-:W-:-:S02]  /*2730*/  MOV R90, R175 ;  /* 0x000000af005a7202 */ /* 0x000fc40000000f00 */
[----:B------:R-:W-:Y:S02]  /*2740*/  MOV R165, 0x1f ;  /* 0x0000001f00a57802 */ /* 0x000fe40000000f00 */
[----:B------:R-:W-:Y:S02]  /*2750*/  MOV R174, 0xffffffff ;  /* 0xffffffff00ae7802 */ /* 0x000fe40000000f00 */
[----:B------:R-:W-:Y:S02]  /*2760*/  MOV R84, 0x2780 ;  /* 0x0000278000547802 */ /* 0x000fe40000000f00 */
[----:B------:R-:W-:Y:S05]  /*2770*/  CALL.REL.NOINC `($__internal_120_$__cuda_sm70_shflsync_down_p) ;  /* 0x0000046000007944 */ /* 0x000fea0003c00000 */
[----:B-1----:R-:W-:Y:S01]  /*2780*/  MOV R88, R90 ;  /* 0x0000005a00587202 */ /* 0x002fe20000000f00 */
[----:B0-----:R-:W-:Y:S05]  /*2790*/  BRA `(.L_x_5798) ;  /* 0xffffee4000007947 */ /* 0x001fea000383ffff */
.L_x_5790:
[----:B------:R-:W-:Y:S01]  /*27a0*/  HFMA2.MMA R95, -RZ, RZ, 0, 9.5367431640625e-07 ;  /* 0x00000010ff5f7435 */ /* 0x000fe200000001ff */
[----:B------:R-:W-:Y:S02]  /*27b0*/  MOV R90, R171 ;  /* 0x000000ab005a7202 */ /* 0x000fe40000000f00 */
[----:B------:R-:W-:Y:S02]  /*27c0*/  MOV R165, 0x1f ;  /* 0x0000001f00a57802 */ /* 0x000fe40000000f00 */
[----:B------:R-:W-:-:S02]  /*27d0*/  MOV R174, 0xffffffff ;  /* 0xffffffff00ae7802 */ /* 0x000fc40000000f00 */
[----:B------:R-:W-:Y:S02]  /*27e0*/  MOV R84, 0x2800 ;  /* 0x0000280000547802 */ /* 0x000fe40000000f00 */
[----:B01----:R-:W-:Y:S05]  /*27f0*/  CALL.REL.NOINC `($__internal_120_$__cuda_sm70_shflsync_down_p) ;  /* 0x000003e000007944 */ /* 0x003fea0003c00000 */
[----:B------:R-:W-:Y:S01]  /*2800*/  FADD.FTZ R88, R88, R175 ;  /* 0x000000af58587221 */ /* 0x000fe20000010000 */
[----:B0-----:R-:W-:Y:S01]  /*2810*/  HFMA2.MMA R95, -RZ, RZ, 0, 4.76837158203125e-07 ;  /* 0x00000008ff5f7435 */ /* 0x001fe200000001ff */
[----:B-1----:R-:W-:Y:S01]  /*2820*/  FADD.FTZ R171, R171, R90 ;  /* 0x0000005aabab7221 */ /* 0x002fe20000010000 */
[----:B------:R-:W-:Y:S02]  /*2830*/  MOV R165, 0x1f ;  /* 0x0000001f00a57802 */ /* 0x000fe40000000f00 */
[----:B------:R-:W-:Y:S02]  /*2840*/  MOV R174, 0xffffffff ;  /* 0xffffffff00ae7802 */ /* 0x000fe40000000f00 */
[----:B------:R-:W-:Y:S02]  /*2850*/  MOV R90, R88 ;  /* 0x00000058005a7202 */ /* 0x000fe40000000f00 */
[----:B------:R-:W-:Y:S02]  /*2860*/  MOV R84, 0x2880 ;  /* 0x0000288000547802 */ /* 0x000fe40000000f00 */
[----:B------:R-:W-:Y:S05]  /*2870*/  CALL.REL.NOINC `($__internal_120_$__cuda_sm70_shflsync_down_p) ;  /* 0x0000036000007944 */ /* 0x000fea0003c00000 */
[----:B0-----:R-:W-:Y:S01]  /*2880*/  HFMA2.MMA R95, -RZ, RZ, 0, 4.76837158203125e-07 ;  /* 0x00000008ff5f7435 */ /* 0x001fe200000001ff */
[----:B-1----:R-:W-:-:S02]  /*2890*/  MOV R87, R90 ;  /* 0x0000005a00577202 */ /* 0x002fc40000000f00 */
[----:B------:R-:W-:Y:S02]  /*28a0*/  MOV R90, R171 ;  /* 0x000000ab005a7202 */ /* 0x000fe40000000f00 */
[----:B------:R-:W-:Y:S02]  /*28b0*/  MOV R165, 0x1f ;  /* 0x0000001f00a57802 */ /* 0x000fe40000000f00 */
[----:B------:R-:W-:Y:S02]  /*28c0*/  MOV R174, 0xffffffff ;  /* 0xffffffff00ae7802 */ /* 0x000fe40000000f00 */
[----:B------:R-:W-:Y:S02]  /*28d0*/  MOV R84, 0x28f0 ;  /* 0x000028f000547802 */ /* 0x000fe40000000f00 */
[----:B------:R-:W-:Y:S05]  /*28e0*/  CALL.REL.NOINC `($__internal_120_$__cuda_sm70_shflsync_down_p) ;  /* 0x000002f000007944 */ /* 0x000fea0003c00000 */
[----:B------:R-:W-:Y:S01]  /*28f0*/  FADD.FTZ R88, R87, R88 ;  /* 0x0000005857587221 */ /* 0x000fe20000010000 */
[----:B0-----:R-:W-:Y:S01]  /*2900*/  HFMA2.MMA R95, -RZ, RZ, 0, 2.384185791015625e-07 ;  /* 0x00000004ff5f7435 */ /* 0x001fe200000001ff */
[----:B-1----:R-:W-:Y:S01]  /*2910*/  FADD.FTZ R171, R171, R90 ;  /* 0x0000005aabab7221 */ /* 0x002fe20000010000 */
[----:B------:R-:W-:Y:S02]  /*2920*/  MOV R165, 0x1f ;  /* 0x0000001f00a57802 */ /* 0x000fe40000000f00 */
[----:B------:R-:W-:-:S02]  /*2930*/  MOV R174, 0xffffffff ;  /* 0xffffffff00ae7802 */ /* 0x000fc40000000f00 */
[----:B------:R-:W-:Y:S02]  /*2940*/  MOV R90, R88 ;  /* 0x00000058005a7202 */ /* 0x000fe40000000f00 */
[----:B------:R-:W-:Y:S02]  /*2950*/  MOV R84, 0x2970 ;  /* 0x0000297000547802 */ /* 0x000fe40000000f00 */
[----:B------:R-:W-:Y:S05]  /*2960*/  CALL.REL.NOINC `($__internal_120_$__cuda_sm70_shflsync_down_p) ;  /* 0x0000027000007944 */ /* 0x000fea0003c00000 */
[----:B0-----:R-:W-:Y:S01]  /*2970*/  HFMA2.MMA R95, -RZ, RZ, 0, 2.384185791015625e-07 ;  /* 0x00000004ff5f7435 */ /* 0x001fe200000001ff */
[----:B-1----:R-:W-:Y:S02]  /*2980*/  MOV R87, R90 ;  /* 0x0000005a00577202 */ /* 0x002fe40000000f00 */
[----:B------:R-:W-:Y:S02]  /*2990*/  MOV R90, R171 ;  /* 0x000000ab005a7202 */ /* 0x000fe40000000f00 */
[----:B------:R-:W-:Y:S02]  /*29a0*/  MOV R165, 0x1f ;  /* 0x0000001f00a57802 */ /* 0x000fe40000000f00 */
[----:B------:R-:W-:Y:S02]  /*29b0*/  MOV R174, 0xffffffff ;  /* 0xffffffff00ae7802 */ /* 0x000fe40000000f00 */
[----:B------:R-:W-:-:S02]  /*29c0*/  MOV R84, 0x29e0 ;  /* 0x000029e000547802 */ /* 0x000fc40000000f00 */
[----:B------:R-:W-:Y:S05]  /*29d0*/  CALL.REL.NOINC `($__internal_120_$__cuda_sm70_shflsync_down_p) ;  /* 0x0000020000007944 */ /* 0x000fea0003c00000 */
[----:B------:R-:W-:Y:S01]  /*29e0*/  FADD.FTZ R88, R87, R88 ;  /* 0x0000005857587221 */ /* 0x000fe20000010000 */
[----:B0-----:R-:W-:Y:S01]  /*29f0*/  HFMA2.MMA R95, -RZ, RZ, 0, 1.1920928955078125e-07 ;  /* 0x00000002ff5f7435 */ /* 0x001fe200000001ff */
[----:B-1----:R-:W-:Y:S01]  /*2a00*/  FADD.FTZ R91, R171, R90 ;  /* 0x0000005aab5b7221 */ /* 0x002fe20000010000 */
[----:B------:R-:W-:-:S02]  /*2a10*/  MOV R165, 0x1f ;  /* 0x0000001f00a57802 */ /* 0x000fc40000000f00 */
[----:B------:R-:W-:Y:S02]  /*2a20*/  MOV R174, 0xffffffff ;  /* 0xffffffff00ae7802 */ /* 0x000fe40000000f00 */
[----:B------:R-:W-:Y:S02]  /*2a30*/  MOV R90, R88 ;  /* 0x00000058005a7202 */ /* 0x000fe40000000f00 */
[----:B------:R-:W-:Y:S02]  /*2a40*/  MOV R84, 0x2a60 ;  /* 0x00002a6000547802 */ /* 0x000fe40000000f00 */
[----:B------:R-:W-:Y:S05]  /*2a50*/  CALL.REL.NOINC `($__internal_120_$__cuda_sm70_shflsync_down_p) ;  /* 0x0000018000007944 */ /* 0x000fea0003c00000 */
[----:B0-----:R-:W-:Y:S01]  /*2a60*/  HFMA2.MMA R95, -RZ, RZ, 0, 1.1920928955078125e-07 ;  /* 0x00000002ff5f7435 */ /* 0x001fe200000001ff */
[----:B-1----:R-:W-:Y:S02]  /*2a70*/  MOV R87, R90 ;  /* 0x0000005a00577202 */ /* 0x002fe40000000f00 */
[----:B------:R-:W-:Y:S02]  /*2a80*/  MOV R90, R91 ;  /* 0x0000005b005a7202 */ /* 0x000fe40000000f00 */
[----:B------:R-:W-:Y:S02]  /*2a90*/  MOV R165, 0x1f ;  /* 0x0000001f00a57802 */ /* 0x000fe40000000f00 */
[----:B------:R-:W-:-:S02]  /*2aa0*/  MOV R174, 0xffffffff ;  /* 0xffffffff00ae7802 */ /* 0x000fc40000000f00 */
[----:B------:R-:W-:Y:S02]  /*2ab0*/  MOV R84, 0x2ad0 ;  /* 0x00002ad000547802 */ /* 0x000fe40000000f00 */
[----:B------:R-:W-:Y:S05]  /*2ac0*/  CALL.REL.NOINC `($__internal_120_$__cuda_sm70_shflsync_down_p) ;  /* 0x0000011000007944 */ /* 0x000fea0003c00000 */
[----:B------:R-:W-:Y:S01]  /*2ad0*/  FADD.FTZ R89, R87, R88 ;  /* 0x0000005857597221 */ /* 0x000fe20000010000 */
[----:B0-----:R-:W-:Y:S01]  /*2ae0*/  HFMA2.MMA R95, -RZ, RZ, 0, 5.9604644775390625e-08 ;  /* 0x00000001ff5f7435 */ /* 0x001fe200000001ff */
[----:B-1----:R-:W-:Y:S01]  /*2af0*/  FADD.FTZ R91, R91, R90 ;  /* 0x0000005a5b5b7221 */ /* 0x002fe20000010000 */
[----:B------:R-:W-:Y:S02]  /*2b00*/  MOV R165, 0x1f ;  /* 0x0000001f00a57802 */ /* 0x000fe40000000f00 */
[----:B------:R-:W-:Y:S02]  /*2b10*/  MOV R174, 0xffffffff ;  /* 0xffffffff00ae7802 */ /* 0x000fe40000000f00 */
[----:B------:R-:W-:Y:S02]  /*2b20*/  MOV R90, R89 ;  /* 0x00000059005a7202 */ /* 0x000fe40000000f00 */
[----:B------:R-:W-:Y:S02]  /*2b30*/  MOV R84, 0x2b50 ;  /* 0x00002b5000547802 */ /* 0x000fe40000000f00 */
[----:B------:R-:W-:Y:S05]  /*2b40*/  CALL.REL.NOINC `($__internal_120_$__cuda_sm70_shflsync_down_p) ;  /* 0x0000009000007944 */ /* 0x000fea0003c00000 */
[----:B0-----:R-:W-:Y:S01]  /*2b50*/  HFMA2.MMA R95, -RZ, RZ, 0, 5.9604644775390625e-08 ;  /* 0x00000001ff5f7435 */ /* 0x001fe200000001ff */
[----:B-1----:R-:W-:-:S02]  /*2b60*/  MOV R94, R90 ;  /* 0x0000005a005e7202 */ /* 0x002fc40000000f00 */
[----:B------:R-:W-:Y:S02]  /*2b70*/  MOV R90, R91 ;  /* 0x0000005b005a7202 */ /* 0x000fe40000000f00 */
[----:B------:R-:W-:Y:S02]  /*2b80*/  MOV R165, 0x1f ;  /* 0x0000001f00a57802 */ /* 0x000fe40000000f00 */
[----:B------:R-:W-:Y:S02]  /*2b90*/  MOV R174, 0xffffffff ;  /* 0xffffffff00ae7802 */ /* 0x000fe40000000f00 */
[----:B------:R-:W-:Y:S02]  /*2ba0*/  MOV R84, 0x2bc0 ;  /* 0x00002bc000547802 */ /* 0x000fe40000000f00 */
[----:B------:R-:W-:Y:S05]  /*2bb0*/  CALL.REL.NOINC `($__internal_120_$__cuda_sm70_shflsync_down_p) ;  /* 0x0000002000007944 */ /* 0x000fea0003c00000 */
[----:B-1----:R-:W-:Y:S01]  /*2bc0*/  MOV R84, R90 ;  /* 0x0000005a00547202 */ /* 0x002fe20000000f00 */
[----:B0-----:R-:W-:Y:S05]  /*2bd0*/  BRA `(.L_x_5799) ;  /* 0xffffeb2000007947 */ /* 0x001fea000383ffff */
        .weak           $__internal_120_$__cuda_sm70_shflsync_down_p
        .type           $__internal_120_$__cuda_sm70_shflsync_down_p,@function
        .size           $__internal_120_$__cuda_sm70_shflsync_down_p,(.L_x_9374 - $__internal_120_$__cuda_sm70_shflsync_down_p)
$__internal_120_$__cuda_sm70_shflsync_down_p:
[----:B------:R-:W-:Y:S01]  /*2be0*/  HFMA2.MMA R85, -RZ, RZ, 0, 0 ;  /* 0x00000000ff557435 */ /* 0x000fe200000001ff */
[----:B------:R-:W-:Y:S04]  /*2bf0*/  WARPSYNC R174 ;  /* 0x000000ae00007348 */ /* 0x000fe80003800000 */
[----:B------:R0:W1:Y:S01]  /*2c00*/  SHFL.DOWN PT, R90, R90, R95, R165 ;  /* 0x0800005f5a5a7389 */ /* 0x00006200000e00a5 */
[----:B------:R-:W-:Y:S05]  /*2c10*/  RET.REL.NODEC R84 `(_ZN10layer_norm13ln_bwd_kernelINS_13Kernel_traitsI6__halfS2_fS2_fjLj3072ELj1ELj1ELj4ELj16ENS_18Kernel_traits_baseILj3072ES2_S2_fS2_fjLj128EEEEELb0ELb0ELb0ELb0EEEvNS_9BwdParamsE) ;  /* 0xffffd3e054007950 */ /* 0x000fea0003c3ffff */
.L_x_5800:
        /* <DEDUP_REMOVED lines=14> */
.L_x_9374:


//--------------------- .text._ZN10layer_norm13ln_bwd_kernelINS_13Kernel_traitsI6__halfS2_fS2_fjLj3072ELj1ELj1ELj4ELj16ENS_18Kernel_traits_baseILj3072ES2_S2_fS2_fjLj128EEEEELb0ELb0ELb0ELb1EEEvNS_9BwdParamsE --------------------------
	.section	.text._ZN10layer_norm13ln_bwd_kernelINS_13Kernel_traitsI6__halfS2_fS2_fjLj3072ELj1ELj1ELj4ELj16ENS_18Kernel_traits_baseILj3072ES2_S2_fS2_fjLj128EEEEELb0ELb0ELb0ELb1EEEvNS_9BwdParamsE,"ax",@progbits
	.sectioninfo	@"SHI_REGISTERS=216"
	.align	128
        .global         _ZN10layer_norm13ln_bwd_kernelINS_13Kernel_traitsI6__halfS2_fS2_fjLj3072ELj1ELj1ELj4ELj16ENS_18Kernel_traits_baseILj3072ES2_S2_fS2_fjLj128EEEEELb0ELb0ELb0ELb1EEEvNS_9BwdParamsE
        .type           _ZN10layer_norm13ln_bwd_kernelINS_13Kernel_traitsI6__halfS2_fS2_fjLj3072ELj1ELj1ELj4ELj16ENS_18Kernel_traits_baseILj3072ES2_S2_fS2_fjLj128EEEEELb0ELb0ELb0ELb1EEEvNS_9BwdParamsE,@function
        .size           _ZN10layer_norm13ln_bwd_kernelINS_13Kernel_traitsI6__halfS2_fS2_fjLj3072ELj1ELj1ELj4ELj16ENS_18Kernel_traits_baseILj3072ES2_S2_fS2_fjLj128EEEEELb0ELb0ELb0ELb1EEEvNS_9BwdParamsE,(.L_x_9375 - _ZN10layer_norm13ln_bwd_kernelINS_13Kernel_traitsI6__halfS2_fS2_fjLj3072ELj1ELj1ELj4ELj16ENS_18Kernel_traits_baseILj3072ES2_S2_fS2_fjLj128EEEEELb0ELb0ELb0ELb1EEEvNS_9BwdParamsE)
        .other          _ZN10layer_norm13ln_bwd_kernelINS_13Kernel_traitsI6__halfS2_fS2_fjLj3072ELj1ELj1ELj4ELj16ENS_18Kernel_traits_baseILj3072ES2_S2_fS2_fjLj128EEEEELb0ELb0ELb0ELb1EEEvNS_9BwdParamsE,@"STO_CUDA_ENTRY STV_DEFAULT"
_ZN10layer_norm13ln_bwd_kernelINS_13Kernel_traitsI6__halfS2_fS2_fjLj3072ELj1ELj1ELj4ELj16ENS_18Kernel_traits_baseILj3072ES2_S2_fS2_fjLj128EEEEELb0ELb0ELb0ELb1EEEvNS_9BwdParamsE:
.text._ZN10layer_norm13ln_bwd_kernelINS_13Kernel_traitsI6__halfS2_fS2_fjLj3072ELj1ELj1ELj4ELj16ENS_18Kernel_traits_baseILj3072ES2_S2_fS2_fjLj128EEEEELb0ELb0ELb0ELb1EEEvNS_9BwdParamsE:
        /* <DEDUP_REMOVED lines=32> */
.L_x_5801:
        /* <DEDUP_REMOVED lines=38> */
[--C-:B---3--:R-:W-:Y:S02]  /*0460*/  HADD2.F32 R128, -RZ, R132.reuse.H0_H0 ;  /* 0x20000084ff807230 */ /* 0x108fe40000004100 */
[----:B------:R-:W-:Y:S02]  /*0470*/  HADD2.F32 R129, -RZ, R132.H1_H1 ;  /* 0x30000084ff817230 */ /* 0x000fe40000004100 */
[----:B------:R-:W-:-:S02]  /*0480*/  HADD2.F32 R130, -RZ, R133.H0_H0 ;  /* 0x20000085ff827230 */ /* 0x000fc40000004100 */
[----:B------:R-:W-:Y:S02]  /*0490*/  HADD2.F32 R131, -RZ, R133.H1_H1 ;  /* 0x30000085ff837230 */ /* 0x000fe40000004100 */
[--C-:B----4-:R-:W-:Y:S02]  /*04a0*/  HADD2.F32 R136, -RZ, R140.reuse.H0_H0 ;  /* 0x2000008cff887230 */ /* 0x110fe40000004100 */
        /* <DEDUP_REMOVED lines=10> */
[----:B------:R-:W-:Y:S02]  /*0550*/  HADD2.F32 R134, -RZ, R135.H0_H0 ;  /* 0x20000087ff867230 */ /* 0x000fe40000004100 */
[----:B------:R-:W-:Y:S02]  /*0560*/  HADD2.F32 R142, -RZ, R143.H0_H0 ;  /* 0x2000008fff8e7230 */ /* 0x000fe40000004100 */
[----:B------:R-:W-:Y:S02]  /*0570*/  HADD2.F32 R127, -RZ, R127.H1_H1 ;  /* 0x3000007fff7f7230 */ /* 0x000fe40000004100 */
[----:B------:R-:W-:Y:S02]  /*0580*/  HADD2.F32 R135, -RZ, R135.H1_H1 ;  /* 0x30000087ff877230 */ /* 0x000fe40000004100 */
[----:B------:R-:W-:Y:S02]  /*0590*/  HADD2.F32 R143, -RZ, R143.H1_H1 ;  /* 0x3000008fff8f7230 */ /* 0x000fe40000004100 */
.L_x_5806:
[----:B------:R-:W-:Y:S01]  /*05a0*/  IMAD R2, R117, c[0x0][0x168], RZ ;  /* 0x00005a0075027a24 */ /* 0x000fe200078e02ff */
[----:B------:R-:W-:Y:S02]  /*05b0*/  ISETP.NE.U32.AND P0, PT, RZ, c[0x0][0x1c0], PT ;  /* 0x00007000ff007a0c */ /* 0x000fe40003f05070 */
[----:B------:R-:W-:-:S02]  /*05c0*/  MOV R150, 0x4 ;  /* 0x0000000400967802 */ /* 0x000fc40000000f00 */
[----:B------:R-:W-:Y:S02]  /*05d0*/  ISETP.NE.AND.EX P0, PT, RZ, c[0x0][0x1c4], PT, P0 ;  /* 0x00007100ff007a0c */ /* 0x000fe40003f05300 */
[----:B------:R-:W-:Y:S02]  /*05e0*/  SHF.R.S32.HI R3, RZ, 0x1f, R2 ;  /* 0x0000001fff037819 */ /* 0x000fe40000011402 */
[----:B------:R-:W-:Y:S02]  /*05f0*/  LOP3.LUT R36, R111, 0x7f, RZ, 0xc0, !PT ;  /* 0x0000007f6f247812 */ /* 0x000fe400078ec0ff */
[----:B------:R-:W-:Y:S01]  /*0600*/  LEA.HI R145, R3, R2, RZ, 0x3 ;  /* 0x0000000203917211 */ /* 0x000fe200078f18ff */
[----:B------:R-:W-:Y:S01]  /*0610*/  IMAD.WIDE R2, R117, R150, c[0x0][0x1a0] ;  /* 0x0000680075027625 */ /* 0x000fe200078e0296 */
[----:B------:R-:W-:Y:S02]  /*0620*/  MOV R65, 0x10 ;  /* 0x0000001000417802 */ /* 0x000fe40000000f00 */
[----:B------:R-:W-:-:S02]  /*0630*/  LEA.HI.SX32 R145, R145, R36, 0x1d ;  /* 0x0000002491917211 */ /* 0x000fc400078feaff */
[----:B------:R-:W-:Y:S01]  /*0640*/  MOV R147, 0x20 ;  /* 0x0000002000937802 */ /* 0x000fe20000000f00 */
[----:B------:R0:W2:Y:S01]  /*0650*/  LDG.E R159, [R2.64] ;  /* 0x00000004029f7981 */ /* 0x0000a2000c1e1900 */
[----:B------:R-:W-:Y:S01]  /*0660*/  SHF.R.S32.HI R38, RZ, 0x1f, R117 ;  /* 0x0000001fff267819 */ /* 0x000fe20000011475 */
[----:B------:R-:W-:Y:S01]  /*0670*/  IMAD.WIDE.U32 R40, R145, R65, c[0x0][0x208] ;  /* 0x0000820091287625 */ /* 0x000fe200078e0041 */
[----:B------:R-:W-:Y:S02]  /*0680*/  @P0 LEA R56, P1, R117, c[0x0][0x1c0], 0x1 ;  /* 0x0000700075380a11 */ /* 0x000fe400078208ff */
[C---:B------:R-:W-:Y:S01]  /*0690*/  IADD3 R148, R145.reuse, 0x80, RZ ;  /* 0x0000008091947810 */ /* 0x040fe20007ffe0ff */
[C---:B------:R-:W-:Y:S01]  /*06a0*/  IMAD.WIDE.U32 R68, R145.reuse, R147, c[0x0][0x188] ;  /* 0x0000620091447625 */ /* 0x040fe200078e0093 */
[----:B------:R-:W-:Y:S01]  /*06b0*/  IADD3 R146, R145, 0x100, RZ ;  /* 0x0000010091927810 */ /* 0x000fe20007ffe0ff */
[----:B------:R-:W3:Y:S01]  /*06c0*/  LDG.E.128 R40, [R40.64] ;  /* 0x0000000428287981 */ /* 0x000ee2000c1e1d00 */
[C---:B------:R-:W-:Y:S01]  /*06d0*/  @P0 LEA.HI.X R57, R117.reuse, c[0x0][0x1c4], R38, 0x1, P1 ;  /* 0x0000710075390a11 */ /* 0x040fe200008f0c26 */
[----:B------:R-:W-:-:S02]  /*06e0*/  IMAD.WIDE R150, R117, R150, c[0x0][0x1a8] ;  /* 0x00006a0075967625 */ /* 0x000fc400078e0296 */
[----:B------:R1:W4:Y:S02]  /*06f0*/  LDG.E.128 R36, [R68.64] ;  /* 0x0000000444247981 */ /* 0x000324000c1e1d00 */
[C---:B------:R-:W-:Y:S02]  /*0700*/  IMAD.WIDE.U32 R154, R148.reuse, R147, c[0x0][0x188] ;  /* 0x00006200949a7625 */ /* 0x040fe400078e0093 */
[----:B------:R1:W4:Y:S02]  /*0710*/  LDG.E.128 R44, [R68.64+0x10] ;  /* 0x00001004442c7981 */ /* 0x000324000c1e1d00 */
[----:B------:R-:W-:Y:S02]  /*0720*/  IMAD.WIDE.U32 R52, R148, R65, c[0x0][0x208] ;  /* 0x0000820094347625 */ /* 0x000fe400078e0041 */
[----:B------:R0:W4:Y:S02]  /*0730*/  @P0 LDG.E.U16 R158, [R56.64] ;  /* 0x00000004389e0981 */ /* 0x000124000c1e1500 */
[----:B------:R-:W-:-:S02]  /*0740*/  IMAD.WIDE.U32 R156, R146, R147, c[0x0][0x188] ;  /* 0x00006200929c7625 */ /* 0x000fc400078e0093 */
[----:B------:R1:W4:Y:S02]  /*0750*/  LDG.E.128 R48, [R154.64] ;  /* 0x000000049a307981 */ /* 0x000324000c1e1d00 */
[----:B------:R-:W-:Y:S02]  /*0760*/  IMAD.WIDE.U32 R64, R146, R65, c[0x0][0x208] ;  /* 0x0000820092407625 */ /* 0x000fe400078e0041 */
[----:B------:R4:W4:Y:S04]  /*0770*/  LDG.E R150, [R150.64] ;  /* 0x0000000496967981 */ /* 0x000928000c1e1900 */
[----:B0-----:R0:W4:Y:S04]  /*0780*/  LDG.E.128 R56, [R154.64+0x10] ;  /* 0x000010049a387981 */ /* 0x001128000c1e1d00 */
[----:B------:R-:W4:Y:S04]  /*0790*/  LDG.E.128 R52, [R52.64] ;  /* 0x0000000434347981 */ /* 0x000f28000c1e1d00 */
[----:B------:R0:W4:Y:S04]  /*07a0*/  LDG.E.128 R60, [R156.64] ;  /* 0x000000049c3c7981 */ /* 0x000128000c1e1d00 */
[----:B------:R-:W4:Y:S04]  /*07b0*/  LDG.E.128 R64, [R64.64] ;  /* 0x0000000440407981 */ /* 0x000f28000c1e1d00 */
[----:B-1----:R1:W4:Y:S01]  /*07c0*/  LDG.E.128 R68, [R156.64+0x10] ;  /* 0x000010049c447981 */ /* 0x002322000c1e1d00 */
[----:B------:R-:W-:-:S04]  /*07d0*/  ISETP.NE.U32.AND P1, PT, RZ, c[0x0][0x218], PT ;  /* 0x00008600ff007a0c */ /* 0x000fc80003f25070 */
[----:B------:R-:W-:Y:S01]  /*07e0*/  ISETP.NE.AND.EX P1, PT, RZ, c[0x0][0x21c], PT, P1 ;  /* 0x00008700ff007a0c */ /* 0x000fe20003f25310 */
[----:B------:R-:W-:-:S12]  /*07f0*/  ULDC.U8 UR6, c[0x0][0x1f0] ;  /* 0x00007c0000067ab9 */ /* 0x000fd80000000000 */
[----:B------:R-:W-:-:S04]  /*0800*/  @P1 IMAD.WIDE.U32 R2, R145, R147, c[0x0][0x218] ;  /* 0x0000860091021625 */ /* 0x000fc800078e0093 */
[-C--:B------:R-:W-:Y:S01]  /*0810*/  @P1 IMAD.WIDE.U32 R152, R148, R147.reuse, c[0x0][0x218] ;  /* 0x0000860094981625 */ /* 0x080fe200078e0093 */
[----:B------:R3:W5:Y:S03]  /*0820*/  @P1 LDG.E.128 R4, [R2.64] ;  /* 0x0000000402041981 */ /* 0x000766000c1e1d00 */
[----:B0-----:R-:W-:Y:S01]  /*0830*/  @P1 IMAD.WIDE.U32 R154, R146, R147, c[0x0][0x218] ;  /* 0x00008600929a1625 */ /* 0x001fe200078e0093 */
[----:B------:R3:W5:Y:S04]  /*0840*/  @P1 LDG.E.128 R8, [R2.64+0x10] ;  /* 0x0000100402081981 */ /* 0x000768000c1e1d00 */
[----:B------:R0:W5:Y:S04]  /*0850*/  @P1 LDG.E.128 R12, [R152.64] ;  /* 0x00000004980c1981 */ /* 0x000168000c1e1d00 */
[----:B------:R0:W5:Y:S04]  /*0860*/  @P1 LDG.E.128 R16, [R152.64+0x10] ;  /* 0x0000100498101981 */ /* 0x000168000c1e1d00 */
[----:B------:R0:W5:Y:S04]  /*0870*/  @P1 LDG.E.128 R20, [R154.64] ;  /* 0x000000049a141981 */ /* 0x000168000c1e1d00 */
[----:B------:R0:W5:Y:S01]  /*0880*/  @P1 LDG.E.128 R24, [R154.64+0x10] ;  /* 0x000010049a181981 */ /* 0x000162000c1e1d00 */
[----:B------:R-:W-:-:S02]  /*0890*/  ISETP.NE.AND P1, PT, RZ, UR6, PT ;  /* 0x00000006ff007c0c */ /* 0x000fc4000bf25270 */
[----:B------:R-:W-:Y:S02]  /*08a0*/  MOV R147, 0x3f800000 ;  /* 0x3f80000000937802 */ /* 0x000fe40000000f00 */
[----:B--2---:R-:W-:Y:S01]  /*08b0*/  FSEL R213, R159, RZ, !P1 ;  /* 0x000000ff9fd57208 */ /* 0x004fe20004800000 */
[----:B---3--:R-:W-:-:S04]  /*08c0*/  HADD2.F32 R3, -RZ, R40.H0_H0 ;  /* 0x20000028ff037230 */ /* 0x008fc80000004100 */
[C---:B----4-:R-:W-:Y:S01]  /*08d0*/  FADD.FTZ R151, -R213.reuse, R36 ;  /* 0x00000024d5977221 */ /* 0x050fe20000010100 */
[----:B------:R-:W-:Y:S01]  /*08e0*/  HADD2.F32 R40, -RZ, R40.H1_H1 ;  /* 0x30000028ff287230 */ /* 0x000fe20000004100 */
[C---:B------:R-:W-:Y:S01]  /*08f0*/  FADD.FTZ R167, -R213.reuse, R47 ;  /* 0x0000002fd5a77221 */ /* 0x040fe20000010100 */
[----:B------:R-:W-:Y:S01]  /*0900*/  HADD2.F32 R36, -RZ, R43.H1_H1 ;  /* 0x3000002bff247230 */ /* 0x000fe20000004100 */
[C---:B------:R-:W-:Y:S02]  /*0910*/  FADD.FTZ R159, -R213.reuse, R45 ;  /* 0x0000002dd59f7221 */ /* 0x040fe40000010100 */
[C---:B------:R-:W-:Y:S02]  /*0920*/  FADD.FTZ R37, -R213.reuse, R37 ;  /* 0x00000025d5257221 */ /* 0x040fe40000010100 */
[C---:B-1----:R-:W-:Y:S02]  /*0930*/  FADD.FTZ R157, -R213.reuse, R38 ;  /* 0x00000026d59d7221 */ /* 0x042fe40000010100 */
[----:B------:R-:W-:-:S02]  /*0940*/  FADD.FTZ R169, -R213, R48 ;  /* 0x00000030d5a97221 */ /* 0x000fc40000010100 */
[C---:B------:R-:W-:Y:S02]  /*0950*/  FADD.FTZ R173, -R213.reuse, R49 ;  /* 0x00000031d5ad7221 */ /* 0x040fe40000010100 */
[----:B------:R-:W-:Y:S02]  /*0960*/  FMUL.FTZ R45, R150, R151 ;  /* 0x00000097962d7220 */ /* 0x000fe40000410000 */
[----:B------:R-:W-:Y:S02]  /*0970*/  FMUL.FTZ R48, R120, R3 ;  /* 0x0000000378307220 */ /* 0x000fe40000410000 */
[C---:B------:R-:W-:Y:S02]  /*0980*/  FADD.FTZ R181, -R213.reuse, R56 ;  /* 0x00000038d5b57221 */ /* 0x040fe40000010100 */
[----:B------:R-:W-:Y:S02]  /*0990*/  FMUL.FTZ R56, R150, R167 ;  /* 0x000000a796387220 */ /* 0x000fe40000410000 */
[C---:B0-----:R-:W-:Y:S01]  /*09a0*/  FADD.FTZ R153, -R213.reuse, R39 ;  /* 0x00000027d5997221 */ /* 0x041fe20000010100 */
[----:B------:R-:W-:Y:S01]  /*09b0*/  HADD2.F32 R38, -RZ, R52.H1_H1 ;  /* 0x30000034ff267230 */ /* 0x000fe20000004100 */
[C---:B------:R-:W-:Y:S01]  /*09c0*/  FADD.FTZ R175, -R213.reuse, R50 ;  /* 0x00000032d5af7221 */ /* 0x040fe20000010100 */
[----:B------:R-:W-:Y:S01]  /*09d0*/  HADD2.F32 R39, -RZ, R41.H0_H0 ;  /* 0x20000029ff277230 */ /* 0x000fe20000004100 */
[----:B------:R-:W-:-:S02]  /*09e0*/  FADD.FTZ R193, -R213, R60 ;  /* 0x0000003cd5c17221 */ /* 0x000fc40000010100 */
[----:B------:R-:W-:Y:S02]  /*09f0*/  FADD.FTZ R191, -R213, R59 ;  /* 0x0000003bd5bf7221 */ /* 0x000fe40000010100 */
[----:B------:R-:W-:Y:S02]  /*0a00*/  FADD.FTZ R119, R3, R119 ;  /* 0x0000007703777221 */ /* 0x000fe40000010000 */
[----:B------:R-:W-:Y:S02]  /*0a10*/  FFMA.FTZ R144, R45, R3, R144 ;  /* 0x000000032d907223 */ /* 0x000fe40000010090 */
[----:B------:R-:W-:Y:S02]  /*0a20*/  FMUL.FTZ R60, R150, R173 ;  /* 0x000000ad963c7220 */ /* 0x000fe40000410000 */
[----:B------:R-:W-:Y:S02]  /*0a30*/  FMUL.FTZ R50, R121, R40 ;  /* 0x0000002879327220 */ /* 0x000fe40000410000 */
[----:B------:R-:W-:-:S02]  /*0a40*/  FADD.FTZ R93, R36, R93 ;  /* 0x0000005d245d7221 */ /* 0x000fc40000010000 */
[-C--:B------:R-:W-:Y:S02]  /*0a50*/  FFMA.FTZ R73, R56, R36.reuse, R73 ;  /* 0x0000002438497223 */ /* 0x080fe40000010049 */
[----:B------:R-:W-:Y:S02]  /*0a60*/  FMUL.FTZ R59, R127, R36 ;  /* 0x000000247f3b7220 */ /* 0x000fe40000410000 */
[----:B------:R-:W-:Y:S01]  /*0a70*/  FADD.FTZ R3, RZ, R48 ;  /* 0x00000030ff037221 */ /* 0x000fe20000010000 */
[--C-:B------:R-:W-:Y:S01]  /*0a80*/  HADD2.F32 R201, -RZ, R65.reuse.H0_H0 ;  /* 0x20000041ffc97230 */ /* 0x100fe20000004100 */
[----:B------:R-:W-:Y:S01]  /*0a90*/  FMUL.FTZ R47, R150, R37 ;  /* 0x00000025962f7220 */ /* 0x000fe20000410000 */
[----:B------:R-:W-:Y:S01]  /*0aa0*/  HADD2.F32 R164, -RZ, R65.H1_H1 ;  /* 0x30000041ffa47230 */ /* 0x000fe20000004100 */
[----:B------:R-:W-:Y:S01]  /*0ab0*/  FFMA.FTZ R36, R45, R48, RZ ;  /* 0x000000302d247223 */ /* 0x000fe200000100ff */
[----:B------:R-:W-:Y:S01]  /*0ac0*/  HADD2.F32 R41, -RZ, R41.H1_H1 ;  /* 0x30000029ff297230 */ /* 0x000fe20000004100 */
[----:B------:R-:W-:Y:S01]  /*0ad0*/  FADD.FTZ R95, R38, R95 ;  /* 0x0000005f265f7221 */ /* 0x000fe20000010000 */
[----:B------:R-:W-:Y:S01]  /*0ae0*/  HADD2.F32 R163, -RZ, R43.H0_H0 ;  /* 0x2000002bffa37230 */ /* 0x000fe20000004100 */
[----:B------:R-:W-:-:S02]  /*0af0*/  FFMA.FTZ R75, R60, R38, R75 ;  /* 0x000000263c4b7223 */ /* 0x000fc4000001004b */
[----:B------:R-:W-:Y:S02]  /*0b00*/  FMUL.FTZ R65, R129, R38 ;  /* 0x0000002681417220 */ /* 0x000fe40000410000 */
[----:B------:R-:W-:Y:S02]  /*0b10*/  FADD.FTZ R43, -R213, R44 ;  /* 0x0000002cd52b7221 */ /* 0x000fe40000010100 */
[----:B------:R-:W-:Y:S02]  /*0b20*/  FMUL.FTZ R49, R122, R39 ;  /* 0x000000277a317220 */ /* 0x000fe40000410000 */
[----:B------:R-:W-:Y:S02]  /*0b30*/  FADD.FTZ R38, R3, R50 ;  /* 0x0000003203267221 */ /* 0x000fe40000010000 */
[----:B------:R-:W-:Y:S02]  /*0b40*/  FMUL.FTZ R44, R150, R157 ;  /* 0x0000009d962c7220 */ /* 0x000fe40000410000 */
[----:B------:R-:W-:Y:S01]  /*0b50*/  FFMA.FTZ R36, R47, R50, R36 ;  /* 0x000000322f247223 */ /* 0x000fe20000010024 */
[----:B------:R-:W-:Y:S01]  /*0b60*/  HADD2.F32 R155, -RZ, R42.H0_H0 ;  /* 0x2000002aff9b7230 */ /* 0x000fe20000004100 */
[----:B------:R-:W-:Y:S01]  /*0b70*/  FADD.FTZ R161, -R213, R46 ;  /* 0x0000002ed5a17221 */ /* 0x000fe20000010100 */
[--C-:B------:R-:W-:Y:S01]  /*0b80*/  HADD2.F32 R177, -RZ, R53.reuse.H0_H0 ;  /* 0x20000035ffb17230 */ /* 0x100fe20000004100 */
[----:B------:R-:W-:Y:S01]  /*0b90*/  FADD.FTZ R38, R38, R49 ;  /* 0x0000003126267221 */ /* 0x000fe20000010000 */
[----:B------:R-:W-:Y:S01]  /*0ba0*/  HADD2.F32 R152, -RZ, R53.H1_H1 ;  /* 0x30000035ff987230 */ /* 0x000fe20000004100 */
[----:B------:R-:W-:-:S02]  /*0bb0*/  FMUL.FTZ R53, R123, R41 ;  /* 0x000000297b357220 */ /* 0x000fc40000410000 */
[----:B------:R-:W-:Y:S02]  /*0bc0*/  FMUL.FTZ R46, R150, R153 ;  /* 0x00000099962e7220 */ /* 0x000fe40000410000 */
[----:B------:R-:W-:Y:S01]  /*0bd0*/  FFMA.FTZ R36, R44, R49, R36 ;  /* 0x000000312c247223 */ /* 0x000fe20000010024 */
[----:B------:R-:W-:Y:S01]  /*0be0*/  HADD2.F32 R42, -RZ, R42.H1_H1 ;  /* 0x3000002aff2a7230 */ /* 0x000fe20000004100 */
[----:B------:R-:W-:Y:S01]  /*0bf0*/  FADD.FTZ R179, -R213, R51 ;  /* 0x00000033d5b37221 */ /* 0x000fe20000010100 */
[----:B------:R-:W-:Y:S01]  /*0c00*/  HADD2.F32 R171, -RZ, R52.H0_H0 ;  /* 0x20000034ffab7230 */ /* 0x000fe20000004100 */
[----:B------:R-:W-:Y:S02]  /*0c10*/  FMUL.FTZ R52, R124, R155 ;  /* 0x0000009b7c347220 */ /* 0x000fe40000410000 */
[----:B------:R-:W-:Y:S02]  /*0c20*/  FADD.FTZ R3, R38, R53 ;  /* 0x0000003526037221 */ /* 0x000fe40000010000 */
[----:B------:R-:W-:-:S02]  /*0c30*/  FMUL.FTZ R51, R150, R43 ;  /* 0x0000002b96337220 */ /* 0x000fc40000410000 */
[----:B------:R-:W-:Y:S01]  /*0c40*/  FFMA.FTZ R36, R46, R53, R36 ;  /* 0x000000352e247223 */ /* 0x000fe20000010024 */
[--C-:B------:R-:W-:Y:S01]  /*0c50*/  HADD2.F32 R183, -RZ, R54.reuse.H0_H0 ;  /* 0x20000036ffb77230 */ /* 0x100fe20000004100 */
[----:B------:R-:W-:Y:S01]  /*0c60*/  FADD.FTZ R3, R3, R52 ;  /* 0x0000003403037221 */ /* 0x000fe20000010000 */
[----:B------:R-:W-:Y:S01]  /*0c70*/  HADD2.F32 R154, -RZ, R54.H1_H1 ;  /* 0x30000036ff9a7230 */ /* 0x000fe20000004100 */
[----:B------:R-:W-:Y:S01]  /*0c80*/  FMUL.FTZ R54, R125, R42 ;  /* 0x0000002a7d367220 */ /* 0x000fe20000410000 */
[--C-:B------:R-:W-:Y:S01]  /*0c90*/  HADD2.F32 R189, -RZ, R55.reuse.H0_H0 ;  /* 0x20000037ffbd7230 */ /* 0x100fe20000004100 */
[----:B------:R-:W-:Y:S01]  /*0ca0*/  FFMA.FTZ R36, R51, R52, R36 ;  /* 0x0000003433247223 */ /* 0x000fe20000010024 */
[----:B------:R-:W-:Y:S01]  /*0cb0*/  HADD2.F32 R156, -RZ, R55.H1_H1 ;  /* 0x30000037ff9c7230 */ /* 0x000fe20000004100 */
[----:B------:R-:W-:Y:S02]  /*0cc0*/  FMUL.FTZ R55, R150, R159 ;  /* 0x0000009f96377220 */ /* 0x000fe40000410000 */
[----:B------:R-:W-:-:S02]  /*0cd0*/  FADD.FTZ R187, -R213, R58 ;  /* 0x0000003ad5bb7221 */ /* 0x000fc40000010100 */
[----:B------:R-:W-:Y:S02]  /*0ce0*/  FADD.FTZ R185, -R213, R57 ;  /* 0x00000039d5b97221 */ /* 0x000fe40000010100 */
[----:B------:R-:W-:Y:S02]  /*0cf0*/  FMUL.FTZ R58, R126, R163 ;  /* 0x000000a37e3a7220 */ /* 0x000fe40000410000 */
[----:B------:R-:W-:Y:S02]  /*0d00*/  FADD.FTZ R3, R3, R54 ;  /* 0x0000003603037221 */ /* 0x000fe40000010000 */
[----:B------:R-:W-:Y:S02]  /*0d10*/  FMUL.FTZ R57, R150, R161 ;  /* 0x000000a196397220 */ /* 0x000fe40000410000 */
[----:B------:R-:W-:Y:S02]  /*0d20*/  FFMA.FTZ R36, R55, R54, R36 ;  /* 0x0000003637247223 */ /* 0x000fe40000010024 */
[----:B------:R-:W-:-:S02]  /*0d30*/  FADD.FTZ R38, R3, R58 ;  /* 0x0000003a03267221 */ /* 0x000fc40000010000 */
[----:B------:R-:W-:Y:S01]  /*0d40*/  FFMA.FTZ R36, R57, R58, R36 ;  /* 0x0000003a39247223 */ /* 0x000fe20000010024 */
[--C-:B------:R-:W-:Y:S01]  /*0d50*/  HADD2.F32 R195, -RZ, R64.reuse.H0_H0 ;  /* 0x20000040ffc37230 */ /* 0x100fe20000004100 */
[----:B------:R-:W-:Y:S01]  /*0d60*/  FADD.FTZ R197, -R213, R61 ;  /* 0x0000003dd5c57221 */ /* 0x000fe20000010100 */
[----:B------:R-:W-:Y:S01]  /*0d70*/  HADD2.F32 R162, -RZ, R64.H1_H1 ;  /* 0x30000040ffa27230 */ /* 0x000fe20000004100 */
[----:B------:R-:W-:Y:S02]  /*0d80*/  FMUL.FTZ R64, R128, R171 ;  /* 0x000000ab80407220 */ /* 0x000fe40000410000 */
[----:B------:R-:W-:Y:S02]  /*0d90*/  FADD.FTZ R3, R38, R59 ;  /* 0x0000003b26037221 */ /* 0x000fe40000010000 */
[----:B------:R-:W-:Y:S02]  /*0da0*/  FMUL.FTZ R61, R150, R169 ;  /* 0x000000a9963d7220 */ /* 0x000fe40000410000 */
[----:B------:R-:W-:-:S02]  /*0db0*/  FFMA.FTZ R37, R56, R59, R36 ;  /* 0x0000003b38257223 */ /* 0x000fc40000010024 */
[----:B------:R-:W-:Y:S02]  /*0dc0*/  FADD.FTZ R36, R3, R64 ;  /* 0x0000004003247221 */ /* 0x000fe40000010000 */
[----:B------:R-:W-:Y:S01]  /*0dd0*/  FFMA.FTZ R3, R61, R64, R37 ;  /* 0x000000403d037223 */ /* 0x000fe20000010025 */
[--C-:B------:R-:W-:Y:S01]  /*0de0*/  HADD2.F32 R207, -RZ, R66.reuse.H0_H0 ;  /* 0x20000042ffcf7230 */ /* 0x100fe20000004100 */
[----:B------:R-:W-:Y:S01]  /*0df0*/  FADD.FTZ R203, -R213, R63 ;  /* 0x0000003fd5cb7221 */ /* 0x000fe20000010100 */
[----:B------:R-:W-:Y:S01]  /*0e00*/  HADD2.F32 R166, -RZ, R66.H1_H1 ;  /* 0x30000042ffa67230 */ /* 0x000fe20000004100 */
        /* <DEDUP_REMOVED lines=10> */
[--C-:B------:R-:W-:Y:S01]  /*0eb0*/  HADD2.F32 R165, -RZ, R67.reuse.H0_H0 ;  /* 0x20000043ffa57230 */ /* 0x100fe20000004100 */
[----:B------:R-:W-:Y:S01]  /*0ec0*/  FADD.FTZ R205, -R213, R68 ;  /* 0x00000044d5cd7221 */ /* 0x000fe20000010100 */
[----:B------:R-:W-:Y:S01]  /*0ed0*/  HADD2.F32 R2, -RZ, R67.H1_H1 ;  /* 0x30000043ff027230 */ /* 0x000fe20000004100 */
        /* <DEDUP_REMOVED lines=40> */
[----:B------:R-:W-:Y:S01]  /*1160*/  @P0 HADD2.F32 R147, -RZ, R158.H0_H0 ;  /* 0x2000009eff930230 */ /* 0x000fe20000004100 */
        /* <DEDUP_REMOVED lines=28> */
[----:B------:R-:W-:Y:S01]  /*1330*/  LOP3.LUT P1, RZ, R111, 0x1f, RZ, 0xc0, !PT ;  /* 0x0000001f6fff7812 */ /* 0x000fe2000782c0ff */
        /* <DEDUP_REMOVED lines=28> */
.L_x_5807:
        /* <DEDUP_REMOVED lines=18> */
.L_x_5808:
        /* <DEDUP_REMOVED lines=54> */
[----:B------:R-:W-:Y:S02]  /*1980*/  FADD.FTZ R47, R50, -R47 ;  /* 0x8000002f322f7221 */ /* 0x000fe40000010000 */
[----:B------:R-:W-:-:S02]  /*1990*/  FADD.FTZ R45, R48, -R45 ;  /* 0x8000002d302d7221 */ /* 0x000fc40000010000 */
[----:B------:R-:W-:Y:S02]  /*19a0*/  FADD.FTZ R57, R58, -R57 ;  /* 0x800000393a397221 */ /* 0x000fe40000010000 */
[----:B------:R-:W-:Y:S01]  /*19b0*/  FADD.FTZ R59, R59, -R56 ;  /* 0x800000383b3b7221 */ /* 0x000fe20000010000 */
[----:B------:R-:W-:Y:S01]  /*19c0*/  @P1 MOV R56, 0x20 ;  /* 0x0000002000381802 */ /* 0x000fe20000000f00 */
[-CC-:B------:R-:W-:Y:S02]  /*19d0*/  FFMA.FTZ R2, R167, R36.reuse, R37.reuse ;  /* 0x00000024a7027223 */ /* 0x180fe40000010025 */
[----:B------:R-:W-:Y:S02]  /*19e0*/  FFMA.FTZ R151, R151, R36, R37 ;  /* 0x0000002497977223 */ /* 0x000fe40000010025 */
[----:B-----5:R-:W-:Y:S02]  /*19f0*/  @P0 FADD.FTZ R49, R6, R49 ;  /* 0x0000003106310221 */ /* 0x020fe40000010000 */
[----:B------:R-:W-:-:S02]  /*1a00*/  @P0 FADD.FTZ R44, R7, R44 ;  /* 0x0000002c072c0221 */ /* 0x000fc40000010000 */
[----:B------:R-:W-:Y:S02]  /*1a10*/  @P0 FADD.FTZ R51, R8, R51 ;  /* 0x0000003308330221 */ /* 0x000fe40000010000 */
[----:B------:R-:W-:Y:S01]  /*1a20*/  @P0 FADD.FTZ R46, R9, R46 ;  /* 0x0000002e092e0221 */ /* 0x000fe20000010000 */
[----:B------:R-:W-:Y:S01]  /*1a30*/  SEL R43, R44, R31, P3 ;  /* 0x0000001f2c2b7207 */ /* 0x000fe20001800000 */
[----:B------:R-:W-:Y:S02]  /*1a40*/  FFMA.FTZ R3, R168, R36, R37 ;  /* 0x00000024a8037223 */ /* 0x000fe40000010025 */
[C---:B------:R-:W-:Y:S02]  /*1a50*/  FMUL.FTZ R42, R150.reuse, R47 ;  /* 0x0000002f962a7220 */ /* 0x040fe40000410000 */
[C---:B------:R-:W-:Y:S02]  /*1a60*/  FMUL.FTZ R45, R150.reuse, R45 ;  /* 0x0000002d962d7220 */ /* 0x040fe40000410000 */
[----:B------:R-:W-:-:S02]  /*1a70*/  FMUL.FTZ R47, R150, R57 ;  /* 0x00000039962f7220 */ /* 0x000fc40000410000 */
        /* <DEDUP_REMOVED lines=15> */
[----:B------:R-:W-:Y:S01]  /*1b70*/  FADD.FTZ R151, R152, -R151 ;  /* 0x8000009798977221 */ /* 0x000fe20000010000 */
[----:B------:R-:W-:Y:S01]  /*1b80*/  HFMA2.MMA R152, -RZ, RZ, 0, 9.5367431640625e-07 ;  /* 0x00000010ff987435 */ /* 0x000fe200000001ff */
[-C--:B------:R-:W-:Y:S02]  /*1b90*/  FMUL.FTZ R37, R49, R147.reuse ;  /* 0x0000009331257220 */ /* 0x080fe40000410000 */
[-C--:B------:R-:W-:Y:S01]  /*1ba0*/  FMUL.FTZ R2, R44, R147.reuse ;  /* 0x000000932c027220 */ /* 0x080fe20000410000 */
[C---:B------:R-:W-:Y:S01]  /*1bb0*/  SEL R44, R51.reuse, R32, P3 ;  /* 0x00000020332c7207 */ /* 0x040fe20001800000 */
[----:B------:R-:W-:-:S02]  /*1bc0*/  FMUL.FTZ R38, R51, R147 ;  /* 0x0000009333267220 */ /* 0x000fc40000410000 */
[----:B------:R-:W-:Y:S01]  /*1bd0*/  FMUL.FTZ R39, R46, R147 ;  /* 0x000000932e277220 */ /* 0x000fe20000410000 */
[----:B------:R-:W-:Y:S01]  /*1be0*/  F2FP.PACK_AB R37, R2, R37 ;  /* 0x000000250225723e */ /* 0x000fe200000000ff */
[----:B------:R-:W-:Y:S02]  /*1bf0*/  FADD.FTZ R3, R164, -R3 ;  /* 0x80000003a4037221 */ /* 0x000fe40000010000 */
[----:B------:R-:W-:Y:S01]  /*1c00*/  @P0 FADD.FTZ R45, R4, R45 ;  /* 0x0000002d042d0221 */ /* 0x000fe20000010000 */
[----:B------:R-:W-:Y:S01]  /*1c10*/  F2FP.PACK_AB R38, R39, R38 ;  /* 0x000000262726723e */ /* 0x000fe200000000ff */
[----:B------:R-:W-:Y:S02]  /*1c20*/  @P0 FADD.FTZ R42, R5, R42 ;  /* 0x0000002a052a0221 */ /* 0x000fe40000010000 */
[----:B------:R-:W-:Y:S01]  /*1c30*/  @P0 FADD.FTZ R47, R10, R47 ;  /* 0x0000002f0a2f0221 */ /* 0x000fe20000010000 */
[----:B------:R-:W-:Y:S01]  /*1c40*/  SEL R40, R45, R28, P3 ;  /* 0x0000001c2d287207 */ /* 0x000fe20001800000 */
[----:B------:R-:W-:Y:S01]  /*1c50*/  @P0 FADD.FTZ R48, R11, R48 ;  /* 0x000000300b300221 */ /* 0x000fe20000010000 */
[----:B------:R-:W-:Y:S01]  /*1c60*/  SEL R41, R42, R29, P3 ;  /* 0x0000001d2a297207 */ /* 0x000fe20001800000 */
[----:B------:R-:W-:-:S02]  /*1c70*/  FADD.FTZ R71, R71, -R70 ;  /* 0x8000004647477221 */ /* 0x000fc40000010000 */
[----:B------:R-:W-:Y:S02]  /*1c80*/  FADD.FTZ R67, R68, -R67 ;  /* 0x8000004344437221 */ /* 0x000fe40000010000 */
[----:B------:R-:W-:Y:S02]  /*1c90*/  FADD.FTZ R153, R153, -R154 ;  /* 0x8000009a99997221 */ /* 0x000fe40000010000 */
[----:B------:R-:W-:Y:S02]  /*1ca0*/  FMUL.FTZ R70, R150, R3 ;  /* 0x0000000396467220 */ /* 0x000fe40000410000 */
[----:B------:R-:W-:Y:S01]  /*1cb0*/  FMUL.FTZ R36, R45, R147 ;  /* 0x000000932d247220 */ /* 0x000fe20000410000 */
[----:B------:R-:W-:Y:S01]  /*1cc0*/  SEL R45, R46, R33, P3 ;  /* 0x000000212e2d7207 */ /* 0x000fe20001800000 */
[-C--:B------:R-:W-:Y:S01]  /*1cd0*/  FMUL.FTZ R3, R42, R147.reuse ;  /* 0x000000932a037220 */ /* 0x080fe20000410000 */
[C---:B------:R-:W-:Y:S01]  /*1ce0*/  SEL R46, R47.reuse, R34, P3 ;  /* 0x000000222f2e7207 */ /* 0x040fe20001800000 */
[-C--:B------:R-:W-:Y:S01]  /*1cf0*/  FMUL.FTZ R39, R47, R147.reuse ;  /* 0x000000932f277220 */ /* 0x080fe20000410000 */
[----:B------:R-:W-:Y:S01]  /*1d00*/  SEL R42, R49, R30, P3 ;  /* 0x0000001e312a7207 */ /* 0x000fe20001800000 */
[C---:B------:R-:W-:Y:S01]  /*1d10*/  FMUL.FTZ R2, R48.reuse, R147 ;  /* 0x0000009330027220 */ /* 0x040fe20000410000 */
[----:B------:R-:W-:Y:S01]  /*1d20*/  SEL R47, R48, R35, P3 ;  /* 0x00000023302f7207 */ /* 0x000fe20001800000 */
[----:B------:R-:W-:Y:S01]  /*1d30*/  FADD.FTZ R61, R64, -R61 ;  /* 0x8000003d403d7221 */ /* 0x000fe20000010000 */
[----:B------:R-:W-:Y:S01]  /*1d40*/  F2FP.PACK_AB R36, R3, R36 ;  /* 0x000000240324723e */ /* 0x000fe200000000ff */
[----:B------:R-:W-:Y:S01]  /*1d50*/  FADD.FTZ R65, R65, -R60 ;  /* 0x8000003c41417221 */ /* 0x000fe20000010000 */
[----:B------:R-:W-:Y:S01]  /*1d60*/  F2FP.PACK_AB R39, R2, R39 ;  /* 0x000000270227723e */ /* 0x000fe200000000ff */
        /* <DEDUP_REMOVED lines=16> */
[----:B------:R-:W-:Y:S01]  /*1e70*/  FADD.FTZ R63, R66, -R63 ;  /* 0x8000003f423f7221 */ /* 0x000fe20000010000 */
[----:B------:R1:W-:Y:S01]  /*1e80*/  STG.E.128 [R54.64], R36 ;  /* 0x0000002436007986 */ /* 0x0003e2000c101d04 */
[----:B------:R-:W-:Y:S02]  /*1e90*/  FADD.FTZ R165, R165, -R170 ;  /* 0x800000aaa5a57221 */ /* 0x000fe40000010000 */
[----:B------:R-:W-:Y:S02]  /*1ea0*/  @P0 FADD.FTZ R67, R16, R67 ;  /* 0x0000004310430221 */ /* 0x000fe40000010000 */
[----:B------:R-:W-:Y:S01]  /*1eb0*/  @P0 FADD.FTZ R62, R17, R62 ;  /* 0x0000003e113e0221 */ /* 0x000fe20000010000 */
[----:B0-----:R-:W-:Y:S01]  /*1ec0*/  IADD3 R45, R145, 0x80, RZ ;  /* 0x00000080912d7810 */ /* 0x001fe20007ffe0ff */
[----:B------:R-:W-:Y:S01]  /*1ed0*/  @P0 FADD.FTZ R151, R18, R151 ;  /* 0x0000009712970221 */ /* 0x000fe20000010000 */
[----:B------:R-:W-:Y:S01]  /*1ee0*/  @P1 MOV R47, 0x20 ;  /* 0x00000020002f1802 */ /* 0x000fe20000000f00 */
[----:B------:R-:W-:Y:S01]  /*1ef0*/  @P0 FADD.FTZ R64, R19, R64 ;  /* 0x0000004013400221 */ /* 0x000fe20000010000 */
[----:B------:R-:W-:Y:S01]  /*1f00*/  IADD3 R145, R145, 0x100, RZ ;  /* 0x0000010091917810 */ /* 0x000fe20007ffe0ff */
[----:B------:R-:W-:-:S02]  /*1f10*/  FADD.FTZ R169, R166, -R169 ;  /* 0x800000a9a6a97221 */ /* 0x000fc40000010000 */
[C---:B------:R-:W-:Y:S02]  /*1f20*/  FMUL.FTZ R60, R150.reuse, R69 ;  /* 0x00000045963c7220 */ /* 0x040fe40000410000 */
[C---:B------:R-:W-:Y:S02]  /*1f30*/  FMUL.FTZ R155, R150.reuse, R155 ;  /* 0x0000009b969b7220 */ /* 0x040fe40000410000 */
[C---:B------:R-:W-:Y:S01]  /*1f40*/  FMUL.FTZ R66, R150.reuse, R159 ;  /* 0x0000009f96427220 */ /* 0x040fe20000410000 */
[----:B-1----:R-:W-:Y:S01]  /*1f50*/  SEL R38, R151, R34, P3 ;  /* 0x0000002297267207 */ /* 0x002fe20001800000 */
[C---:B------:R-:W-:Y:S02]  /*1f60*/  FMUL.FTZ R157, R150.reuse, R157 ;  /* 0x0000009d969d7220 */ /* 0x040fe40000410000 */
[C---:B------:R-:W-:Y:S02]  /*1f70*/  FMUL.FTZ R68, R150.reuse, R161 ;  /* 0x000000a196447220 */ /* 0x040fe40000410000 */
[----:B------:R-:W-:-:S02]  /*1f80*/  FMUL.FTZ R163, R150, R163 ;  /* 0x000000a396a37220 */ /* 0x000fc40000410000 */
[----:B------:R-:W-:Y:S02]  /*1f90*/  @P0 FADD.FTZ R61, R12, R61 ;  /* 0x0000003d0c3d0221 */ /* 0x000fe40000010000 */
[----:B------:R-:W-:Y:S02]  /*1fa0*/  @P0 FADD.FTZ R58, R13, R58 ;  /* 0x0000003a0d3a0221 */ /* 0x000fe40000010000 */
[C---:B------:R-:W-:Y:S01]  /*1fb0*/  FMUL.FTZ R63, R150.reuse, R63 ;  /* 0x0000003f963f7220 */ /* 0x040fe20000410000 */
[----:B------:R-:W-:Y:S01]  /*1fc0*/  SEL R48, R61, R28, P3 ;  /* 0x0000001c3d307207 */ /* 0x000fe20001800000 */
[----:B------:R-:W-:Y:S01]  /*1fd0*/  FMUL.FTZ R165, R150, R165 ;  /* 0x000000a596a57220 */ /* 0x000fe20000410000 */
[----:B------:R-:W-:Y:S01]  /*1fe0*/  SEL R49, R58, R29, P3 ;  /* 0x0000001d3a317207 */ /* 0x000fe20001800000 */
[-C--:B------:R-:W-:Y:S02]  /*1ff0*/  FMUL.FTZ R40, R67, R147.reuse ;  /* 0x0000009343287220 */ /* 0x080fe40000410000 */
[----:B------:R-:W-:-:S02]  /*2000*/  FMUL.FTZ R41, R62, R147 ;  /* 0x000000933e297220 */ /* 0x000fc40000410000 */
[-C--:B------:R-:W-:Y:S02]  /*2010*/  FMUL.FTZ R55, R151, R147.reuse ;  /* 0x0000009397377220 */ /* 0x080fe40000410000 */
[----:B------:R-:W-:Y:S01]  /*2020*/  FMUL.FTZ R36, R64, R147 ;  /* 0x0000009340247220 */ /* 0x000fe20000410000 */
[----:B------:R-:W-:Y:S01]  /*2030*/  F2FP.PACK_AB R54, R41, R40 ;  /* 0x000000282936723e */ /* 0x000fe200000000ff */
[----:B------:R-:W-:Y:S02]  /*2040*/  FMUL.FTZ R150, R150, R169 ;  /* 0x000000a996967220 */ /* 0x000fe40000410000 */
[----:B------:R-:W-:Y:S01]  /*2050*/  @P0 FADD.FTZ R60, R15, R60 ;  /* 0x0000003c0f3c0221 */ /* 0x000fe20000010000 */
[----:B------:R-:W-:Y:S01]  /*2060*/  F2FP.PACK_AB R55, R36, R55 ;  /* 0x000000372437723e */ /* 0x000fe200000000ff */
[-C--:B------:R-:W-:Y:S02]  /*2070*/  FMUL.FTZ R52, R61, R147.reuse ;  /* 0x000000933d347220 */ /* 0x080fe40000410000 */
[----:B------:R-:W-:Y:S01]  /*2080*/  FMUL.FTZ R53, R58, R147 ;  /* 0x000000933a357220 */ /* 0x000fe20000410000 */
[----:B------:R-:W-:Y:S01]  /*2090*/  SEL R51, R60, R31, P3 ;  /* 0x0000001f3c337207 */ /* 0x000fe20001800000 */
[----:B------:R-:W-:-:S02]  /*20a0*/  @P0 FADD.FTZ R155, R20, R155 ;  /* 0x0000009b149b0221 */ /* 0x000fc40000010000 */
[----:B------:R-:W-:Y:S01]  /*20b0*/  @P0 FADD.FTZ R66, R21, R66 ;  /* 0x0000004215420221 */ /* 0x000fe20000010000 */
[----:B------:R-:W-:Y:S01]  /*20c0*/  F2FP.PACK_AB R52, R53, R52 ;  /* 0x000000343534723e */ /* 0x000fe200000000ff */
        /* <DEDUP_REMOVED lines=9> */
[----:B------:R-:W-:Y:S01]  /*2160*/  @P0 FADD.FTZ R150, R27, R150 ;  /* 0x000000961b960221 */ /* 0x000fe20000010000 */
[-C--:B------:R-:W-:Y:S01]  /*2170*/  SEL R50, R63, R30.reuse, P3 ;  /* 0x0000001e3f327207 */ /* 0x080fe20001800000 */
[-C--:B------:R-:W-:Y:S01]  /*2180*/  FMUL.FTZ R40, R155, R147.reuse ;  /* 0x000000939b287220 */ /* 0x080fe20000410000 */
[----:B------:R-:W-:Y:S01]  /*2190*/  SEL R30, R157, R30, P3 ;  /* 0x0000001e9d1e7207 */ /* 0x000fe20001800000 */
[-C--:B------:R-:W-:Y:S01]  /*21a0*/  FMUL.FTZ R37, R66, R147.reuse ;  /* 0x0000009342257220 */ /* 0x080fe20000410000 */
[----:B------:R-:W-:Y:S01]  /*21b0*/  SEL R34, R165, R34, P3 ;  /* 0x00000022a5227207 */ /* 0x000fe20001800000 */
[-C--:B------:R-:W-:Y:S01]  /*21c0*/  FMUL.FTZ R41, R157, R147.reuse ;  /* 0x000000939d297220 */ /* 0x080fe20000410000 */
[----:B------:R-:W-:Y:S01]  /*21d0*/  ISETP.GE.AND P0, PT, R117, c[0x0][0x164], PT ;  /* 0x0000590075007a0c */ /* 0x000fe20003f06270 */
[-C--:B------:R-:W-:Y:S01]  /*21e0*/  FMUL.FTZ R36, R68, R147.reuse ;  /* 0x0000009344247220 */ /* 0x080fe20000410000 */
[----:B------:R-:W-:Y:S01]  /*21f0*/  F2FP.PACK_AB R40, R37, R40 ;  /* 0x000000282528723e */ /* 0x000fe200000000ff */
[----:B------:R-:W-:Y:S01]  /*2200*/  FMUL.FTZ R42, R163, R147 ;  /* 0x00000093a32a7220 */ /* 0x000fe20000410000 */
[----:B------:R-:W-:Y:S01]  /*2210*/  SEL R37, R62, R33, P3 ;  /* 0x000000213e257207 */ /* 0x000fe20001800000 */
[----:B------:R-:W-:Y:S01]  /*2220*/  FMUL.FTZ R39, R70, R147 ;  /* 0x0000009346277220 */ /* 0x000fe20000410000 */
[----:B------:R-:W-:Y:S01]  /*2230*/  F2FP.PACK_AB R41, R36, R41 ;  /* 0x000000292429723e */ /* 0x000fe200000000ff */
[-C--:B------:R-:W-:Y:S01]  /*2240*/  FMUL.FTZ R53, R63, R147.reuse ;  /* 0x000000933f357220 */ /* 0x080fe20000410000 */
[----:B------:R-:W-:Y:S01]  /*2250*/  SEL R36, R67, R32, P3 ;  /* 0x0000002043247207 */ /* 0x000fe20001800000 */
[-C--:B------:R-:W-:Y:S01]  /*2260*/  FMUL.FTZ R60, R60, R147.reuse ;  /* 0x000000933c3c7220 */ /* 0x080fe20000410000 */
[----:B------:R-:W-:Y:S01]  /*2270*/  F2FP.PACK_AB R42, R39, R42 ;  /* 0x0000002a272a723e */ /* 0x000fe200000000ff */
[----:B------:R-:W-:Y:S01]  /*2280*/  FMUL.FTZ R43, R165, R147 ;  /* 0x00000093a52b7220 */ /* 0x000fe20000410000 */
[----:B------:R-:W-:Y:S01]  /*2290*/  SEL R39, R64, R35, P3 ;  /* 0x0000002340277207 */ /* 0x000fe20001800000 */
[----:B------:R-:W-:Y:S01]  /*22a0*/  FMUL.FTZ R46, R150, R147 ;  /* 0x00000093962e7220 */ /* 0x000fe20000410000 */
[----:B------:R-:W-:Y:S01]  /*22b0*/  F2FP.PACK_AB R53, R60, R53 ;  /* 0x000000353c35723e */ /* 0x000fe200000000ff */
[----:B------:R-:W-:Y:S01]  /*22c0*/  @P1 IMAD.WIDE.U32 R2, R148, R3, c[0x0][0x258] ;  /* 0x0000960094021625 */ /* 0x000fe200078e0003 */
[----:B------:R-:W-:-:S02]  /*22d0*/  SEL R32, R163, R32, P3 ;  /* 0x00000020a3207207 */ /* 0x000fc40001800000 */
[----:B------:R-:W-:Y:S01]  /*22e0*/  SEL R33, R70, R33, P3 ;  /* 0x0000002146217207 */ /* 0x000fe20001800000 */
[----:B------:R-:W-:Y:S01]  /*22f0*/  IMAD.WIDE.U32 R44, R152, R45, c[0x0][0x248] ;  /* 0x00009200982c7625 */ /* 0x000fe200078e002d */
[----:B------:R-:W-:Y:S01]  /*2300*/  SEL R35, R150, R35, P3 ;  /* 0x0000002396237207 */ /* 0x000fe20001800000 */
[----:B------:R0:W-:Y:S01]  /*2310*/  @P1 STG.E.128 [R2.64], R48 ;  /* 0x0000003002001986 */ /* 0x0001e2000c101d04 */
[----:B------:R-:W-:Y:S01]  /*2320*/  F2FP.PACK_AB R43, R46, R43 ;  /* 0x0000002b2e2b723e */ /* 0x000fe200000000ff */
[----:B------:R-:W-:Y:S02]  /*2330*/  @P1 IMAD.WIDE.U32 R146, R146, R47, c[0x0][0x258] ;  /* 0x0000960092921625 */ /* 0x000fe400078e002f */
[----:B------:R0:W-:Y:S02]  /*2340*/  @P1 STG.E.128 [R2.64+0x10], R36 ;  /* 0x0000102402001986 */ /* 0x0001e4000c101d04 */
[----:B------:R-:W-:Y:S02]  /*2350*/  IMAD.WIDE.U32 R46, R152, R145, c[0x0][0x248] ;  /* 0x00009200982e7625 */ /* 0x000fe400078e0091 */
[----:B------:R0:W-:Y:S04]  /*2360*/  STG.E.128 [R44.64], R52 ;  /* 0x000000342c007986 */ /* 0x0001e8000c101d04 */
[----:B------:R0:W-:Y:S04]  /*2370*/  @P1 STG.E.128 [R146.64], R28 ;  /* 0x0000001c92001986 */ /* 0x0001e8000c101d04 */
[----:B------:R0:W-:Y:S04]  /*2380*/  @P1 STG.E.128 [R146.64+0x10], R32 ;  /* 0x0000102092001986 */ /* 0x0001e8000c101d04 */
[----:B------:R0:W-:Y:S02]  /*2390*/  STG.E.128 [R46.64], R40 ;  /* 0x000000282e007986 */ /* 0x0001e4000c101d04 */
[----:B0-----:R-:W-:Y:S01]  /*23a0*/  @P0 CALL.REL.NOINC `(.L_x_5805) ;  /* 0x0000001000000944 */ /* 0x001fe20003c00000 */
[----:B------:R-:W-:Y:S05]  /*23b0*/  BRA `(.L_x_5806) ;  /* 0xffffe1e000007947 */ /* 0x000fea000383ffff */
.L_x_5805:
        /* <DEDUP_REMOVED lines=47> */
.L_x_5802:
        /* <DEDUP_REMOVED lines=21> */
.L_x_5803:
[----:B------:R-:W-:Y:S01]  /*2800*/  HFMA2.MMA R42, -RZ, RZ, 0, 9.5367431640625e-07 ;  /* 0x00000010ff2a7435 */ /* 0x000fe200000001ff */
[----:B------:R-:W-:-:S02]  /*2810*/  MOV R37, R39 ;  /* 0x0000002700257202 */ /* 0x000fc40000000f00 */
[----:B------:R-:W-:Y:S02]  /*2820*/  MOV R38, 0x1f ;  /* 0x0000001f00267802 */ /* 0x000fe40000000f00 */
[----:B------:R-:W-:Y:S02]  /*2830*/  MOV R43, 0xffffffff ;  /* 0xffffffff002b7802 */ /* 0x000fe40000000f00 */
[----:B------:R-:W-:Y:S02]  /*2840*/  MOV R2, 0x2860 ;  /* 0x0000286000027802 */ /* 0x000fe40000000f00 */
[----:B-----5:R-:W-:Y:S05]  /*2850*/  CALL.REL.NOINC `($__internal_121_$__cuda_sm70_shflsync_down_p) ;  /* 0x0000045000007944 */ /* 0x020fea0003c00000 */
[----:B-1----:R-:W-:Y:S01]  /*2860*/  MOV R36, R42 ;  /* 0x0000002a00247202 */ /* 0x002fe20000000f00 */
[----:B0-----:R-:W-:Y:S05]  /*2870*/  BRA `(.L_x_5807) ;  /* 0xffffec8000007947 */ /* 0x001fea000383ffff */
.L_x_5804:
[----:B------:R-:W-:Y:S01]  /*2880*/  HFMA2.MMA R42, -RZ, RZ, 0, 9.5367431640625e-07 ;  /* 0x00000010ff2a7435 */ /* 0x000fe200000001ff */
[----:B------:R-:W-:Y:S02]  /*2890*/  MOV R37, R41 ;  /* 0x0000002900257202 */ /* 0x000fe40000000f00 */
[----:B------:R-:W-:Y:S02]  /*28a0*/  MOV R38, 0x1f ;  /* 0x0000001f00267802 */ /* 0x000fe40000000f00 */
[----:B------:R-:W-:-:S02]  /*28b0*/  MOV R43, 0xffffffff ;  /* 0xffffffff002b7802 */ /* 0x000fc40000000f00 */
[----:B------:R-:W-:Y:S02]  /*28c0*/  MOV R2, 0x28e0 ;  /* 0x000028e000027802 */ /* 0x000fe40000000f00 */
[----:B01---5:R-:W-:Y:S05]  /*28d0*/  CALL.REL.NOINC `($__internal_121_$__cuda_sm70_shflsync_down_p) ;  /* 0x000003d000007944 */ /* 0x023fea0003c00000 */
[----:B------:R-:W-:Y:S01]  /*28e0*/  FADD.FTZ R39, R39, R36 ;  /* 0x0000002427277221 */ /* 0x000fe20000010000 */
[----:B0-----:R-:W-:Y:S01]  /*28f0*/  MOV R38, 0x1f ;  /* 0x0000001f00267802 */ /* 0x001fe20000000f00 */
[----:B-1----:R-:W-:Y:S01]  /*2900*/  FADD.FTZ R41, R41, R42 ;  /* 0x0000002a29297221 */ /* 0x002fe20000010000 */
[----:B------:R-:W-:Y:S01]  /*2910*/  HFMA2.MMA R42, -RZ, RZ, 0, 4.76837158203125e-07 ;  /* 0x00000008ff2a7435 */ /* 0x000fe200000001ff */
[----:B------:R-:W-:Y:S02]  /*2920*/  MOV R43, 0xffffffff ;  /* 0xffffffff002b7802 */ /* 0x000fe40000000f00 */
[----:B------:R-:W-:Y:S02]  /*2930*/  MOV R37, R39 ;  /* 0x0000002700257202 */ /* 0x000fe40000000f00 */
[----:B------:R-:W-:Y:S02]  /*2940*/  MOV R2, 0x2960 ;  /* 0x0000296000027802 */ /* 0x000fe40000000f00 */
[----:B------:R-:W-:Y:S05]  /*2950*/  CALL.REL.NOINC `($__internal_121_$__cuda_sm70_shflsync_down_p) ;  /* 0x0000035000007944 */ /* 0x000fea0003c00000 */
[----:B-1----:R-:W-:Y:S01]  /*2960*/  MOV R36, R42 ;  /* 0x0000002a00247202 */ /* 0x002fe20000000f00 */
[----:B------:R-:W-:Y:S01]  /*2970*/  HFMA2.MMA R42, -RZ, RZ, 0, 4.76837158203125e-07 ;  /* 0x00000008ff2a7435 */ /* 0x000fe200000001ff */
[----:B0-----:R-:W-:-:S02]  /*2980*/  MOV R37, R41 ;  /* 0x0000002900257202 */ /* 0x001fc40000000f00 */
[----:B------:R-:W-:Y:S02]  /*2990*/  MOV R38, 0x1f ;  /* 0x0000001f00267802 */ /* 0x000fe40000000f00 */
[----:B------:R-:W-:Y:S02]  /*29a0*/  MOV R43, 0xffffffff ;  /* 0xffffffff002b7802 */ /* 0x000fe40000000f00 */
[----:B------:R-:W-:Y:S02]  /*29b0*/  MOV R2, 0x29d0 ;  /* 0x000029d000027802 */ /* 0x000fe40000000f00 */
[----:B------:R-:W-:Y:S05]  /*29c0*/  CALL.REL.NOINC `($__internal_121_$__cuda_sm70_shflsync_down_p) ;  /* 0x000002e000007944 */ /* 0x000fea0003c00000 */
[----:B------:R-:W-:Y:S01]  /*29d0*/  FADD.FTZ R39, R36, R39 ;  /* 0x0000002724277221 */ /* 0x000fe20000010000 */
[----:B0-----:R-:W-:Y:S01]  /*29e0*/  MOV R38, 0x1f ;  /* 0x0000001f00267802 */ /* 0x001fe20000000f00 */
[----:B-1----:R-:W-:Y:S01]  /*29f0*/  FADD.FTZ R41, R41, R42 ;  /* 0x0000002a29297221 */ /* 0x002fe20000010000 */
[----:B------:R-:W-:Y:S01]  /*2a00*/  HFMA2.MMA R42, -RZ, RZ, 0, 2.384185791015625e-07 ;  /* 0x00000004ff2a7435 */ /* 0x000fe200000001ff */
[----:B------:R-:W-:Y:S02]  /*2a10*/  MOV R43, 0xffffffff ;  /* 0xffffffff002b7802 */ /* 0x000fe40000000f00 */
[----:B------:R-:W-:-:S02]  /*2a20*/  MOV R37, R39 ;  /* 0x0000002700257202 */ /* 0x000fc40000000f00 */
[----:B------:R-:W-:Y:S02]  /*2a30*/  MOV R2, 0x2a50 ;  /* 0x00002a5000027802 */ /* 0x000fe40000000f00 */
[----:B------:R-:W-:Y:S05]  /*2a40*/  CALL.REL.NOINC `($__internal_121_$__cuda_sm70_shflsync_down_p) ;  /* 0x0000026000007944 */ /* 0x000fea0003c00000 */
[----:B-1----:R-:W-:Y:S01]  /*2a50*/  MOV R36, R42 ;  /* 0x0000002a00247202 */ /* 0x002fe20000000f00 */
[----:B------:R-:W-:Y:S01]  /*2a60*/  HFMA2.MMA R42, -RZ, RZ, 0, 2.384185791015625e-07 ;  /* 0x00000004ff2a7435 */ /* 0x000fe200000001ff */
[----:B0-----:R-:W-:Y:S02]  /*2a70*/  MOV R37, R41 ;  /* 0x0000002900257202 */ /* 0x001fe40000000f00 */
[----:B------:R-:W-:Y:S02]  /*2a80*/  MOV R38, 0x1f ;  /* 0x0000001f00267802 */ /* 0x000fe40000000f00 */
[----:B------:R-:W-:Y:S02]  /*2a90*/  MOV R43, 0xffffffff ;  /* 0xffffffff002b7802 */ /* 0x000fe40000000f00 */
[----:B------:R-:W-:Y:S02]  /*2aa0*/  MOV R2, 0x2ac0 ;  /* 0x00002ac000027802 */ /* 0x000fe40000000f00 */
[----:B------:R-:W-:Y:S05]  /*2ab0*/  CALL.REL.NOINC `($__internal_121_$__cuda_sm70_shflsync_down_p) ;  /* 0x000001f000007944 */ /* 0x000fea0003c00000 */
[----:B------:R-:W-:Y:S01]  /*2ac0*/  FADD.FTZ R39, R36, R39 ;  /* 0x0000002724277221 */ /* 0x000fe20000010000 */
[----:B0-----:R-:W-:Y:S01]  /*2ad0*/  MOV R38, 0x1f ;  /* 0x0000001f00267802 */ /* 0x001fe20000000f00 */
[----:B-1----:R-:W-:Y:S01]  /*2ae0*/  FADD.FTZ R41, R41, R42 ;  /* 0x0000002a29297221 */ /* 0x002fe20000010000 */
[----:B------:R-:W-:Y:S01]  /*2af0*/  HFMA2.MMA R42, -RZ, RZ, 0, 1.1920928955078125e-07 ;  /* 0x00000002ff2a7435 */ /* 0x000fe200000001ff */
[----:B------:R-:W-:-:S02]  /*2b00*/  MOV R43, 0xffffffff ;  /* 0xffffffff002b7802 */ /* 0x000fc40000000f00 */
[----:B------:R-:W-:Y:S02]  /*2b10*/  MOV R37, R39 ;  /* 0x0000002700257202 */ /* 0x000fe40000000f00 */
[----:B------:R-:W-:Y:S02]  /*2b20*/  MOV R2, 0x2b40 ;  /* 0x00002b4000027802 */ /* 0x000fe40000000f00 */
[----:B------:R-:W-:Y:S05]  /*2b30*/  CALL.REL.NOINC `($__internal_121_$__cuda_sm70_shflsync_down_p) ;  /* 0x0000017000007944 */ /* 0x000fea0003c00000 */
[----:B-1----:R-:W-:Y:S01]  /*2b40*/  MOV R36, R42 ;  /* 0x0000002a00247202 */ /* 0x002fe20000000f00 */
[----:B------:R-:W-:Y:S01]  /*2b50*/  HFMA2.MMA R42, -RZ, RZ, 0, 1.1920928955078125e-07 ;  /* 0x00000002ff2a7435 */ /* 0x000fe200000001ff */
[----:B0-----:R-:W-:Y:S02]  /*2b60*/  MOV R37, R41 ;  /* 0x0000002900257202 */ /* 0x001fe40000000f00 */
[----:B------:R-:W-:Y:S02]  /*2b70*/  MOV R38, 0x1f ;  /* 0x0000001f00267802 */ /* 0x000fe40000000f00 */
[----:B------:R-:W-:Y:S02]  /*2b80*/  MOV R43, 0xffffffff ;  /* 0xffffffff002b7802 */ /* 0x000fe40000000f00 */
[----:B------:R-:W-:-:S02]  /*2b90*/  MOV R2, 0x2bb0 ;  /* 0x00002bb000027802 */ /* 0x000fc40000000f00 */
[----:B------:R-:W-:Y:S05]  /*2ba0*/  CALL.REL.NOINC `($__internal_121_$__cuda_sm70_shflsync_down_p) ;  /* 0x0000010000007944 */ /* 0x000fea0003c00000 */
[----:B------:R-:W-:Y:S01]  /*2bb0*/  FADD.FTZ R39, R36, R39 ;  /* 0x0000002724277221 */ /* 0x000fe20000010000 */
[----:B0-----:R-:W-:Y:S01]  /*2bc0*/  MOV R38, 0x1f ;  /* 0x0000001f00267802 */ /* 0x001fe20000000f00 */
[----:B-1----:R-:W-:Y:S01]  /*2bd0*/  FADD.FTZ R41, R41, R42 ;  /* 0x0000002a29297221 */ /* 0x002fe20000010000 */
[----:B------:R-:W-:Y:S01]  /*2be0*/  HFMA2.MMA R42, -RZ, RZ, 0, 5.9604644775390625e-08 ;  /* 0x00000001ff2a7435 */ /* 0x000fe200000001ff */
[----:B------:R-:W-:-:S02]  /*2bf0*/  MOV R43, 0xffffffff ;  /* 0xffffffff002b7802 */ /* 0x000fc40000000f00 */
[----:B------:R-:W-:Y:S02]  /*2c00*/  MOV R37, R39 ;  /* 0x0000002700257202 */ /* 0x000fe40000000f00 */
[----:B------:R-:W-:Y:S02]  /*2c10*/  MOV R2, 0x2c30 ;  /* 0x00002c3000027802 */ /* 0x000fe40000000f00 */
[----:B------:R-:W-:Y:S05]  /*2c20*/  CALL.REL.NOINC `($__internal_121_$__cuda_sm70_shflsync_down_p) ;  /* 0x0000008000007944 */ /* 0x000fea0003c00000 */
[----:B-1----:R-:W-:Y:S01]  /*2c30*/  MOV R40, R42 ;  /* 0x0000002a00287202 */ /* 0x002fe20000000f00 */
[----:B------:R-:W-:Y:S01]  /*2c40*/  HFMA2.MMA R42, -RZ, RZ, 0, 5.9604644775390625e-08 ;  /* 0x00000001ff2a7435 */ /* 0x000fe200000001ff */
[----:B0-----:R-:W-:Y:S02]  /*2c50*/  MOV R37, R41 ;  /* 0x0000002900257202 */ /* 0x001fe40000000f00 */
[----:B------:R-:W-:Y:S02]  /*2c60*/  MOV R38, 0x1f ;  /* 0x0000001f00267802 */ /* 0x000fe40000000f00 */
[----:B------:R-:W-:Y:S02]  /*2c70*/  MOV R43, 0xffffffff ;  /* 0xffffffff002b7802 */ /* 0x000fe40000000f00 */
[----:B------:R-:W-:-:S02]  /*2c80*/  MOV R2, 0x2ca0 ;  /* 0x00002ca000027802 */ /* 0x000fc40000000f00 */
[----:B------:R-:W-:Y:S05]  /*2c90*/  CALL.REL.NOINC `($__internal_121_$__cuda_sm70_shflsync_down_p) ;  /* 0x0000001000007944 */ /* 0x000fea0003c00000 */
[----:B01----:R-:W-:Y:S05]  /*2ca0*/  BRA `(.L_x_5808) ;  /* 0xffffe97000007947 */ /* 0x003fea000383ffff */
        .weak           $__internal_121_$__cuda_sm70_shflsync_down_p
        .type           $__internal_121_$__cuda_sm70_shflsync_down_p,@function
        .size           $__internal_121_$__cuda_sm70_shflsync_down_p,(.L_x_9375 - $__internal_121_$__cuda_sm70_shflsync_down_p)
$__internal_121_$__cuda_sm70_shflsync_down_p:
[----:B------:R-:W-:Y:S01]  /*2cb0*/  HFMA2.MMA R3, -RZ, RZ, 0, 0 ;  /* 0x00000000ff037435 */ /* 0x000fe200000001ff */
[----:B------:R-:W-:Y:S04]  /*2cc0*/  WARPSYNC R43 ;  /* 0x0000002b00007348 */ /* 0x000fe80003800000 */
[----:B------:R0:W1:Y:S01]  /*2cd0*/  SHFL.DOWN PT, R42, R37, R42, R38 ;  /* 0x0800002a252a7389 */ /* 0x00006200000e0026 */
[----:B------:R-:W-:Y:S05]  /*2ce0*/  RET.REL.NODEC R2 `(_ZN10layer_norm13ln_bwd_kernelINS_13Kernel_traitsI6__halfS2_fS2_fjLj3072ELj1ELj1ELj4ELj16ENS_18Kernel_traits_baseILj3072ES2_S2_fS2_fjLj128EEEEELb0ELb0ELb0ELb1EEEvNS_9BwdParamsE) ;  /* 0xffffd31002007950 */ /* 0x000fea0003c3ffff */
.L_x_5809:
        /* <DEDUP_REMOVED lines=9> */
.L_x_9375:


//--------------------- .text._ZN10layer_norm13ln_bwd_kernelINS_13Kernel_traitsI6__halfS2_fS2_fjLj3072ELj1ELj1ELj4ELj16ENS_18Kernel_traits_baseILj3072ES2_S2_fS2_fjLj128EEEEELb0ELb0ELb1ELb0EEEvNS_9BwdParamsE --------------------------
	.section	.text._ZN10layer_norm13ln_bwd_kernelINS_13Kernel_traitsI6__halfS2_fS2_fjLj3072ELj1ELj1ELj4ELj16ENS_18Kernel_traits_baseILj3072ES2_S2_fS2_fjLj128EEEEELb0ELb0ELb1ELb0EEEvNS_9BwdParamsE,"ax",@progbits
	.sectioninfo	@"SHI_REGISTERS=188"
	.align	128
        .global         _ZN10layer_norm13ln_bwd_kernelINS_13Kernel_traitsI6__halfS2_fS2_fjLj3072ELj1ELj1ELj4ELj16ENS_18Kernel_traits_baseILj3072ES2_S2_fS2_fjLj128EEEEELb0ELb0ELb1ELb0EEEvNS_9BwdParamsE
        .type           _ZN10layer_norm13ln_bwd_kernelINS_13Kernel_traitsI6__halfS2_fS2_fjLj3072ELj1ELj1ELj4ELj16ENS_18Kernel_traits_baseILj3072ES2_S2_fS2_fjLj128EEEEELb0ELb0ELb1ELb0EEEvNS_9BwdParamsE,@function
        .size           _ZN10layer_norm13ln_bwd_kernelINS_13Kernel_traitsI6__halfS2_fS2_fjLj3072ELj1ELj1ELj4ELj16ENS_18Kernel_traits_baseILj3072ES2_S2_fS2_fjLj128EEEEELb0ELb0ELb1ELb0EEEvNS_9BwdParamsE,(.L_x_9376 - _ZN10layer_norm13ln_bwd_kernelINS_13Kernel_traitsI6__halfS2_fS2_fjLj3072ELj1ELj1ELj4ELj16ENS_18Kernel_traits_baseILj3072ES2_S2_fS2_fjLj128EEEEELb0ELb0ELb1ELb0EEEvNS_9BwdParamsE)
        .other          _ZN10layer_norm13ln_bwd_kernelINS_13Kernel_traitsI6__halfS2_fS2_fjLj3072ELj1ELj1ELj4ELj16ENS_18Kernel_traits_baseILj3072ES2_S2_fS2_fjLj128EEEEELb0ELb0ELb1ELb0EEEvNS_9BwdParamsE,@"STO_CUDA_ENTRY STV_DEFAULT"
_ZN10layer_norm13ln_bwd_kernelINS_13Kernel_traitsI6__halfS2_fS2_fjLj3072ELj1ELj1ELj4ELj16ENS_18Kernel_traits_baseILj3072ES2_S2_fS2_fjLj128EEEEELb0ELb0ELb1ELb0EEEvNS_9BwdParamsE:
.text._ZN10layer_norm13ln_bwd_kernelINS_13Kernel_traitsI6__halfS2_fS2_fjLj3072ELj1ELj1ELj4ELj16ENS_18Kernel_traits_baseILj3072ES2_S2_fS2_fjLj128EEEEELb0ELb0ELb1ELb0EEEvNS_9BwdParamsE:
        /* <DEDUP_REMOVED lines=75> */
[----:B------:R-:W-:Y:S02]  /*04b0*/  HADD2.F32 R107, -RZ, R107.H1_H1 ;  /* 0x3000006bff6b7230 */ /* 0x000fe40000004100 */
[----:B------:R-:W-:Y:S02]  /*04c0*/  HADD2.F32 R115, -RZ, R115.H1_H1 ;  /* 0x30000073ff737230 */ /* 0x000fe40000004100 */
[----:B0-----:R-:W-:Y:S02]  /*04d0*/  HADD2.F32 R123, -RZ, R123.H1_H1 ;  /* 0x3000007bff7b7230 */ /* 0x001fe40000004100 */
.L_x_5880:
[----:B------:R-:W-:-:S05]  /*04e0*/  MOV R93, 0x4 ;  /* 0x00000004005d7802 */ /* 0x000fca0000000f00 */
        /* <DEDUP_REMOVED lines=17> */
[----:B------:R-:W-:Y:S01]  /*0600*/  MOV R89, R127 ;  /* 0x0000007f00597202 */ /* 0x000fe20000000f00 */
[----:B------:R-:W-:Y:S05]  /*0610*/  @!P1 BRA `(.L_x_5814) ;  /* 0x0000006000009947 */ /* 0x000fea0003800000 */
[----:B------:R-:W-:-:S04]  /*0620*/  ISETP.NE.U32.AND P0, PT, RZ, c[0x0][0x218], PT ;  /* 0x00008600ff007a0c */ /* 0x000fc80003f05070 */
[----:B------:R-:W-:-:S13]  /*0630*/  ISETP.NE.AND.EX P0, PT, RZ, c[0x0][0x21c], PT, P0 ;  /* 0x00008700ff007a0c */ /* 0x000fda0003f05300 */
[----:B------:R-:W-:Y:S05]  /*0640*/  @!P0 BRA `(.L_x_5815) ;  /* 0x0000002000008947 */ /* 0x000fea0003800000 */
[----:B------:R0:W5:Y:S04]  /*0650*/  LDG.E.128 R52, [R2.64] ;  /* 0x0000000402347981 */ /* 0x000168000c1e1d00 */
[----:B------:R0:W5:Y:S02]  /*0660*/  LDG.E.128 R56, [R2.64+0x10] ;  /* 0x0000100402387981 */ /* 0x000164000c1e1d00 */
.L_x_5815:
[----:B------:R-:W-:Y:S02]  /*0670*/  IADD3 R89, R127, 0x80, RZ ;  /* 0x000000807f597810 */ /* 0x000fe40007ffe0ff */
.L_x_5814:
[----:B------:R-:W-:Y:S05]  /*0680*/  BSYNC B1 ;  /* 0x0000000000017941 */ /* 0x000fea0003800000 */
.L_x_5813:
        /* <DEDUP_REMOVED lines=8> */
.L_x_5818:
[----:B------:R-:W-:Y:S02]  /*0710*/  IADD3 R89, R89, 0x80, RZ ;  /* 0x0000008059597810 */ /* 0x000fe40007ffe0ff */
.L_x_5817:
[----:B------:R-:W-:Y:S05]  /*0720*/  BSYNC B1 ;  /* 0x0000000000017941 */ /* 0x000fea0003800000 */
.L_x_5816:
        /* <DEDUP_REMOVED lines=9> */
.L_x_5812:
        /* <DEDUP_REMOVED lines=17> */
[----:B------:R-:W3:Y:S05]  /*08d0*/  LDG.E.128 R96, [R128.64+0x10] ;  /* 0x0000100480607981 */ /* 0x000eea000c1e1d00 */
        /* <DEDUP_REMOVED lines=9> */
[C---:B------:R-:W-:Y:S02]  /*0970*/  FADD.FTZ R137, -R177.reuse, R91 ;  /* 0x0000005bb1897221 */ /* 0x040fe40000010100 */
[----:B---3--:R-:W-:Y:S01]  /*0980*/  FADD.FTZ R3, -R177, R96 ;  /* 0x00000060b1037221 */ /* 0x008fe20000010100 */
[--C-:B----4-:R-:W-:Y:S01]  /*0990*/  HADD2.F32 R89, -RZ, R92.reuse.H0_H0 ;  /* 0x2000005cff597230 */ /* 0x110fe20000004100 */
[C---:B-----5:R-:W-:Y:S01]  /*09a0*/  FMUL.FTZ R129, R126.reuse, R131 ;  /* 0x000000837e817220 */ /* 0x060fe20000410000 */
[----:B------:R-:W-:Y:S01]  /*09b0*/  HADD2.F32 R92, -RZ, R92.H1_H1 ;  /* 0x3000005cff5c7230 */ /* 0x000fe20000004100 */
[----:B------:R-:W-:Y:S02]  /*09c0*/  FMUL.FTZ R128, R126, R133 ;  /* 0x000000857e807220 */ /* 0x000fe40000410000 */
[----:B------:R-:W-:Y:S01]  /*09d0*/  FMUL.FTZ R136, R100, R89 ;  /* 0x0000005964887220 */ /* 0x000fe20000410000 */
[----:B------:R-:W-:Y:S01]  /*09e0*/  HADD2.F32 R91, -RZ, R93.H0_H0 ;  /* 0x2000005dff5b7230 */ /* 0x000fe20000004100 */
[----:B------:R-:W-:-:S02]  /*09f0*/  FMUL.FTZ R130, R126, R137 ;  /* 0x000000897e827220 */ /* 0x000fc40000410000 */
[----:B------:R-:W-:Y:S02]  /*0a00*/  FMUL.FTZ R133, R126, R3 ;  /* 0x000000037e857220 */ /* 0x000fe40000410000 */
[----:B------:R-:W-:Y:S02]  /*0a10*/  FADD.FTZ R135, -R177, R90 ;  /* 0x0000005ab1877221 */ /* 0x000fe40000010100 */
[----:B------:R-:W-:Y:S02]  /*0a20*/  FMUL.FTZ R137, R101, R92 ;  /* 0x0000005c65897220 */ /* 0x000fe40000410000 */
[----:B------:R-:W-:Y:S02]  /*0a30*/  FADD.FTZ R2, RZ, R136 ;  /* 0x00000088ff027221 */ /* 0x000fe40000010000 */
[C---:B------:R-:W-:Y:S01]  /*0a40*/  FFMA.FTZ R3, R129.reuse, R136, RZ ;  /* 0x0000008881037223 */ /* 0x040fe200000100ff */
[----:B------:R-:W-:Y:S01]  /*0a50*/  HADD2.F32 R88, -RZ, R93.H1_H1 ;  /* 0x3000005dff587230 */ /* 0x000fe20000004100 */
[----:B------:R-:W-:-:S02]  /*0a60*/  FFMA.FTZ R48, R129, R89, R48 ;  /* 0x0000005981307223 */ /* 0x000fc40000010030 */
[----:B------:R-:W-:Y:S02]  /*0a70*/  FADD.FTZ R24, R24, R89 ;  /* 0x0000005918187221 */ /* 0x000fe40000010000 */
[----:B------:R-:W-:Y:S02]  /*0a80*/  FMUL.FTZ R131, R126, R135 ;  /* 0x000000877e837220 */ /* 0x000fe40000410000 */
[----:B------:R-:W-:Y:S02]  /*0a90*/  FMUL.FTZ R138, R102, R91 ;  /* 0x0000005b668a7220 */ /* 0x000fe40000410000 */
[----:B------:R-:W-:Y:S02]  /*0aa0*/  FADD.FTZ R89, R2, R137 ;  /* 0x0000008902597221 */ /* 0x000fe40000010000 */
[----:B------:R-:W-:Y:S01]  /*0ab0*/  FFMA.FTZ R3, R128, R137, R3 ;  /* 0x0000008980037223 */ /* 0x000fe20000010003 */
[----:B------:R-:W-:Y:S01]  /*0ac0*/  HADD2.F32 R93, -RZ, R94.H0_H0 ;  /* 0x2000005eff5d7230 */ /* 0x000fe20000004100 */
[----:B------:R-:W-:-:S02]  /*0ad0*/  FMUL.FTZ R139, R103, R88 ;  /* 0x00000058678b7220 */ /* 0x000fc40000410000 */
[----:B------:R-:W-:Y:S02]  /*0ae0*/  FADD.FTZ R2, R89, R138 ;  /* 0x0000008a59027221 */ /* 0x000fe40000010000 */
[----:B------:R-:W-:Y:S01]  /*0af0*/  FFMA.FTZ R3, R131, R138, R3 ;  /* 0x0000008a83037223 */ /* 0x000fe20000010003 */
[----:B------:R-:W-:Y:S01]  /*0b00*/  HADD2.F32 R94, -RZ, R94.H1_H1 ;  /* 0x3000005eff5e7230 */ /* 0x000fe20000004100 */
[----:B------:R-:W-:Y:S02]  /*0b10*/  FADD.FTZ R97, -R177, R97 ;  /* 0x00000061b1617221 */ /* 0x000fe40000010100 */
[----:B------:R-:W-:Y:S02]  /*0b20*/  FMUL.FTZ R140, R104, R93 ;  /* 0x0000005d688c7220 */ /* 0x000fe40000410000 */
[----:B------:R-:W-:Y:S02]  /*0b30*/  FADD.FTZ R89, R2, R139 ;  /* 0x0000008b02597221 */ /* 0x000fe40000010000 */
[----:B------:R-:W-:Y:S01]  /*0b40*/  FFMA.FTZ R3, R130, R139, R3 ;  /* 0x0000008b82037223 */ /* 0x000fe20000010003 */
[----:B------:R-:W-:-:S02]  /*0b50*/  HADD2.F32 R143, -RZ, R95.H0_H0 ;  /* 0x2000005fff8f7230 */ /* 0x000fc40000004100 */
[----:B------:R-:W-:Y:S01]  /*0b60*/  HADD2.F32 R90, -RZ, R95.H1_H1 ;  /* 0x3000005fff5a7230 */ /* 0x000fe20000004100 */
[----:B------:R-:W-:Y:S02]  /*0b70*/  FADD.FTZ R95, -R177, R98 ;  /* 0x00000062b15f7221 */ /* 0x000fe40000010100 */
[C---:B------:R-:W-:Y:S02]  /*0b80*/  FMUL.FTZ R132, R126.reuse, R97 ;  /* 0x000000617e847220 */ /* 0x040fe40000410000 */
[----:B------:R-:W-:Y:S02]  /*0b90*/  FMUL.FTZ R141, R105, R94 ;  /* 0x0000005e698d7220 */ /* 0x000fe40000410000 */
        /* <DEDUP_REMOVED lines=27> */
.L_x_5821:
[----:B------:R-:W-:Y:S05]  /*0d50*/  BSYNC B1 ;  /* 0x0000000000017941 */ /* 0x000fea0003800000 */
.L_x_5820:
        /* <DEDUP_REMOVED lines=17> */
[----:B------:R-:W-:Y:S01]  /*0e70*/  FADD.FTZ R153, -R177, R91 ;  /* 0x0000005bb1997221 */ /* 0x000fe20000010100 */
[--C-:B----4-:R-:W-:Y:S01]  /*0e80*/  HADD2.F32 R89, -RZ, R92.reuse.H0_H0 ;  /* 0x2000005cff597230 */ /* 0x110fe20000004100 */
[----:B0----5:R-:W-:Y:S01]  /*0e90*/  FMUL.FTZ R145, R126, R147 ;  /* 0x000000937e917220 */ /* 0x021fe20000410000 */
[----:B------:R-:W-:-:S03]  /*0ea0*/  HADD2.F32 R92, -RZ, R92.H1_H1 ;  /* 0x3000005cff5c7230 */ /* 0x000fc60000004100 */
[----:B------:R-:W-:Y:S01]  /*0eb0*/  FMUL.FTZ R152, R108, R89 ;  /* 0x000000596c987220 */ /* 0x000fe20000410000 */
[----:B------:R-:W-:Y:S01]  /*0ec0*/  HADD2.F32 R91, -RZ, R93.H0_H0 ;  /* 0x2000005dff5b7230 */ /* 0x000fe20000004100 */
[C---:B---3--:R-:W-:Y:S02]  /*0ed0*/  FADD.FTZ R3, -R177.reuse, R96 ;  /* 0x00000060b1037221 */ /* 0x048fe40000010100 */
[C---:B------:R-:W-:Y:S02]  /*0ee0*/  FMUL.FTZ R146, R126.reuse, R153 ;  /* 0x000000997e927220 */ /* 0x040fe40000410000 */
[----:B------:R-:W-:Y:S02]  /*0ef0*/  FADD.FTZ R151, -R177, R90 ;  /* 0x0000005ab1977221 */ /* 0x000fe40000010100 */
[----:B------:R-:W-:Y:S02]  /*0f00*/  FMUL.FTZ R144, R126, R149 ;  /* 0x000000957e907220 */ /* 0x000fe40000410000 */
[----:B------:R-:W-:-:S02]  /*0f10*/  FMUL.FTZ R153, R109, R92 ;  /* 0x0000005c6d997220 */ /* 0x000fc40000410000 */
[----:B------:R-:W-:Y:S02]  /*0f20*/  FADD.FTZ R2, R181, R152 ;  /* 0x00000098b5027221 */ /* 0x000fe40000010000 */
[----:B------:R-:W-:Y:S01]  /*0f30*/  FFMA.FTZ R180, R145, R152, R180 ;  /* 0x0000009891b47223 */ /* 0x000fe200000100b4 */
[----:B------:R-:W-:Y:S01]  /*0f40*/  HADD2.F32 R88, -RZ, R93.H1_H1 ;  /* 0x3000005dff587230 */ /* 0x000fe20000004100 */
[C---:B------:R-:W-:Y:S02]  /*0f50*/  FMUL.FTZ R149, R126.reuse, R3 ;  /* 0x000000037e957220 */ /* 0x040fe40000410000 */
[----:B------:R-:W-:Y:S02]  /*0f60*/  FMUL.FTZ R147, R126, R151 ;  /* 0x000000977e937220 */ /* 0x000fe40000410000 */
[----:B------:R-:W-:Y:S02]  /*0f70*/  FMUL.FTZ R154, R110, R91 ;  /* 0x0000005b6e9a7220 */ /* 0x000fe40000410000 */
[----:B------:R-:W-:-:S02]  /*0f80*/  FADD.FTZ R3, R2, R153 ;  /* 0x0000009902037221 */ /* 0x000fc40000010000 */
[----:B------:R-:W-:Y:S01]  /*0f90*/  FFMA.FTZ R180, R144, R153, R180 ;  /* 0x0000009990b47223 */ /* 0x000fe200000100b4 */
[--C-:B------:R-:W-:Y:S01]  /*0fa0*/  HADD2.F32 R93, -RZ, R94.reuse.H0_H0 ;  /* 0x2000005eff5d7230 */ /* 0x100fe20000004100 */
[----:B------:R-:W-:Y:S02]  /*0fb0*/  FMUL.FTZ R155, R111, R88 ;  /* 0x000000586f9b7220 */ /* 0x000fe40000410000 */
[----:B------:R-:W-:Y:S02]  /*0fc0*/  FADD.FTZ R2, R3, R154 ;  /* 0x0000009a03027221 */ /* 0x000fe40000010000 */
[----:B------:R-:W-:Y:S01]  /*0fd0*/  FFMA.FTZ R180, R147, R154, R180 ;  /* 0x0000009a93b47223 */ /* 0x000fe200000100b4 */
[----:B------:R-:W-:Y:S01]  /*0fe0*/  HADD2.F32 R94, -RZ, R94.H1_H1 ;  /* 0x3000005eff5e7230 */ /* 0x000fe20000004100 */
[----:B------:R-:W-:Y:S02]  /*0ff0*/  FADD.FTZ R97, -R177, R97 ;  /* 0x00000061b1617221 */ /* 0x000fe40000010100 */
[----:B------:R-:W-:-:S02]  /*1000*/  FMUL.FTZ R156, R112, R93 ;  /* 0x0000005d709c7220 */ /* 0x000fc40000410000 */
[----:B------:R-:W-:Y:S02]  /*1010*/  FADD.FTZ R3, R2, R155 ;  /* 0x0000009b02037221 */ /* 0x000fe40000010000 */
[----:B------:R-:W-:Y:S01]  /*1020*/  FFMA.FTZ R180, R146, R155, R180 ;  /* 0x0000009b92b47223 */ /* 0x000fe200000100b4 */
[--C-:B------:R-:W-:Y:S02]  /*1030*/  HADD2.F32 R159, -RZ, R95.reuse.H0_H0 ;  /* 0x2000005fff9f7230 */ /* 0x100fe40000004100 */
[----:B------:R-:W-:Y:S01]  /*1040*/  HADD2.F32 R90, -RZ, R95.H1_H1 ;  /* 0x3000005fff5a7230 */ /* 0x000fe20000004100 */
[----:B------:R-:W-:Y:S02]  /*1050*/  FADD.FTZ R95, -R177, R98 ;  /* 0x00000062b15f7221 */ /* 0x000fe40000010100 */
        /* <DEDUP_REMOVED lines=31> */
.L_x_5823:
[----:B------:R-:W-:Y:S05]  /*1250*/  BSYNC B1 ;  /* 0x0000000000017941 */ /* 0x000fea0003800000 */
.L_x_5822:
        /* <DEDUP_REMOVED lines=15> */
[--C-:B----4-:R-:W-:Y:S01]  /*1350*/  HADD2.F32 R89, -RZ, R92.reuse.H0_H0 ;  /* 0x2000005cff597230 */ /* 0x110fe20000004100 */
[C---:B-----5:R-:W-:Y:S01]  /*1360*/  FMUL.FTZ R161, R126.reuse, R161 ;  /* 0x000000a17ea17220 */ /* 0x060fe20000410000 */
[----:B------:R-:W-:Y:S01]  /*1370*/  HADD2.F32 R92, -RZ, R92.H1_H1 ;  /* 0x3000005cff5c7230 */ /* 0x000fe20000004100 */
[----:B------:R-:W-:-:S02]  /*1380*/  FMUL.FTZ R160, R126, R163 ;  /* 0x000000a37ea07220 */ /* 0x000fc40000410000 */
[----:B------:R-:W-:Y:S01]  /*1390*/  FMUL.FTZ R166, R116, R89 ;  /* 0x0000005974a67220 */ /* 0x000fe20000410000 */
[--C-:B0-----:R-:W-:Y:S01]  /*13a0*/  HADD2.F32 R3, -RZ, R93.reuse.H0_H0 ;  /* 0x2000005dff037230 */ /* 0x101fe20000004100 */
        /* <DEDUP_REMOVED lines=8> */
[C---:B------:R-:W-:Y:S02]  /*1430*/  FADD.FTZ R91, -R177.reuse, R91 ;  /* 0x0000005bb15b7221 */ /* 0x040fe40000010100 */
[----:B------:R-:W-:Y:S02]  /*1440*/  FADD.FTZ R3, R2, R169 ;  /* 0x000000a902037221 */ /* 0x000fe40000010000 */
[----:B------:R-:W-:Y:S01]  /*1450*/  FFMA.FTZ R180, R160, R169, R180 ;  /* 0x000000a9a0b47223 */ /* 0x000fe200000100b4 */
[----:B------:R-:W-:Y:S01]  /*1460*/  HADD2.F32 R173, -RZ, R94.H0_H0 ;  /* 0x2000005effad7230 */ /* 0x000fe20000004100 */
[----:B---3--:R-:W-:-:S02]  /*1470*/  FADD.FTZ R93, -R177, R96 ;  /* 0x00000060b15d7221 */ /* 0x008fc40000010100 */
[C---:B------:R-:W-:Y:S02]  /*1480*/  FMUL.FTZ R162, R126.reuse, R91 ;  /* 0x0000005b7ea27220 */ /* 0x040fe40000410000 */
[----:B------:R-:W-:Y:S02]  /*1490*/  FMUL.FTZ R171, R119, R88 ;  /* 0x0000005877ab7220 */ /* 0x000fe40000410000 */
[----:B------:R-:W-:Y:S02]  /*14a0*/  FADD.FTZ R2, R3, R168 ;  /* 0x000000a803027221 */ /* 0x000fe40000010000 */
[----:B------:R-:W-:Y:S01]  /*14b0*/  FFMA.FTZ R180, R163, R168, R180 ;  /* 0x000000a8a3b47223 */ /* 0x000fe200000100b4 */
[----:B------:R-:W-:Y:S01]  /*14c0*/  HADD2.F32 R94, -RZ, R94.H1_H1 ;  /* 0x3000005eff5e7230 */ /* 0x000fe20000004100 */
[----:B------:R-:W-:Y:S02]  /*14d0*/  FMUL.FTZ R165, R126, R93 ;  /* 0x0000005d7ea57220 */ /* 0x000fe40000410000 */
[----:B------:R-:W-:-:S02]  /*14e0*/  FADD.FTZ R97, -R177, R97 ;  /* 0x00000061b1617221 */ /* 0x000fc40000010100 */
[----:B------:R-:W-:Y:S02]  /*14f0*/  FMUL.FTZ R170, R120, R173 ;  /* 0x000000ad78aa7220 */ /* 0x000fe40000410000 */
[----:B------:R-:W-:Y:S02]  /*1500*/  FADD.FTZ R3, R2, R171 ;  /* 0x000000ab02037221 */ /* 0x000fe40000010000 */
[----:B------:R-:W-:Y:S01]  /*1510*/  FFMA.FTZ R180, R162, R171, R180 ;  /* 0x000000aba2b47223 */ /* 0x000fe200000100b4 */
[----:B------:R-:W-:Y:S01]  /*1520*/  HADD2.F32 R175, -RZ, R95.H0_H0 ;  /* 0x2000005fffaf7230 */ /* 0x000fe20000004100 */
[----:B------:R-:W-:Y:S02]  /*1530*/  FADD.FTZ R167, -R177, R98 ;  /* 0x00000062b1a77221 */ /* 0x000fe40000010100 */
[----:B------:R-:W-:Y:S02]  /*1540*/  FADD.FTZ R4, R4, R173 ;  /* 0x000000ad04047221 */ /* 0x000fe40000010000 */
[----:B------:R-:W-:-:S02]  /*1550*/  FFMA.FTZ R28, R165, R173, R28 ;  /* 0x000000ada51c7223 */ /* 0x000fc4000001001c */
        /* <DEDUP_REMOVED lines=28> */
.L_x_5819:
[----:B-1----:R-:W-:Y:S05]  /*1720*/  BSYNC B0 ;  /* 0x0000000000007941 */ /* 0x002fea0003800000 */
.L_x_5811:
[----:B------:R-:W-:Y:S02]  /*1730*/  LOP3.LUT P5, RZ, R125, 0xff, RZ, 0xc0, !PT ;  /* 0x000000ff7dff7812 */ /* 0x000fe400078ac0ff */
[----:B------:R-:W-:Y:S02]  /*1740*/  SHF.R.U32.HI R88, RZ, 0x5, R182 ;  /* 0x00000005ff587819 */ /* 0x000fe400000116b6 */
[----:B------:R-:W-:Y:S02]  /*1750*/  LOP3.LUT P0, RZ, R182, 0x1f, RZ, 0xc0, !PT ;  /* 0x0000001fb6ff7812 */ /* 0x000fe4000780c0ff */
[----:B------:R-:W-:-:S07]  /*1760*/  LOP3.LUT R96, R88, 0x7fffffc, RZ, 0xc0, !PT ;  /* 0x07fffffc58607812 */ /* 0x000fce00078ec0ff */
[----:B------:R-:W-:Y:S01]  /*1770*/  @!P5 IADD3 R96, R96, 0x4, RZ ;  /* 0x000000046060d810 */ /* 0x000fe20007ffe0ff */
[----:B------:R-:W-:Y:S05]  /*1780*/  BRA.DIV ~URZ, `(.L_x_5824) ;  /* 0x000020327f007947 */ /* 0x000fea000b800000 */
[----:B------:R1:W2:Y:S02]  /*1790*/  SHFL.DOWN PT, R90, R181, 0x10, 0x1f ;  /* 0x0a001f00b55a7f89 */ /* 0x0002a400000e0000 */
.L_x_5881:
        /* <DEDUP_REMOVED lines=18> */
.L_x_5882:
        /* <DEDUP_REMOVED lines=19> */
[----:B------:R-:W-:Y:S01]  /*19f0*/  FADD.FTZ R99, R90, R99 ;  /* 0x000000635a637221 */ /* 0x000fe20000010000 */
[----:B------:R-:W-:Y:S01]  /*1a00*/  MOV R90, RZ ;  /* 0x000000ff005a7202 */ /* 0x000fe20000000f00 */
[----:B------:R-:W-:Y:S01]  /*1a10*/  FADD.FTZ R88, R91, R88 ;  /* 0x000000585b587221 */ /* 0x000fe20000010000 */
[----:B------:R-:W-:Y:S01]  /*1a20*/  @P5 LEA.HI.SX32 R90, R3, R2, 0x1d ;  /* 0x00000002035a5211 */ /* 0x000fe200078feaff */
[----:B-1----:R-:W-:-:S02]  /*1a30*/  FADD.FTZ R99, R99, R92 ;  /* 0x0000005c63637221 */ /* 0x002fc40000010000 */
[----:B------:R-:W-:Y:S02]  /*1a40*/  FADD.FTZ R88, R88, R93 ;  /* 0x0000005d58587221 */ /* 0x000fe40000010000 */
        /* <DEDUP_REMOVED lines=36> */
.L_x_5829:
[----:B------:R-:W-:Y:S05]  /*1c90*/  BSYNC B1 ;  /* 0x0000000000017941 */ /* 0x000fea0003800000 */
.L_x_5828:
        /* <DEDUP_REMOVED lines=9> */
.L_x_5831:
[----:B------:R-:W-:Y:S05]  /*1d30*/  BSYNC B1 ;  /* 0x0000000000017941 */ /* 0x000fea0003800000 */
.L_x_5830:
        /* <DEDUP_REMOVED lines=8> */
.L_x_5833:
[----:B------:R-:W-:Y:S05]  /*1dc0*/  BSYNC B1 ;  /* 0x0000000000017941 */ /* 0x000fea0003800000 */
.L_x_5832:
        /* <DEDUP_REMOVED lines=8> */
.L_x_5835:
[----:B------:R-:W-:Y:S05]  /*1e50*/  BSYNC B1 ;  /* 0x0000000000017941 */ /* 0x000fea0003800000 */
.L_x_5834:
[----:B------:R-:W-:Y:S01]  /*1e60*/  @!P4 ISETP.NE.U32.AND P0, PT, RZ, c[0x0][0x218], PT ;  /* 0x00008600ff00ca0c */ /* 0x000fe20003f05070 */
[----:B------:R-:W-:Y:S01]  /*1e70*/  @P5 FMUL.FTZ R89, R88, c[0x0][0x1ec] ;  /* 0x00007b0058595a20 */ /* 0x000fe20000410000 */
[----:B------:R-:W-:Y:S01]  /*1e80*/  BSSY B1, `(.L_x_5836) ;  /* 0x0000010000017945 */ /* 0x000fe20003800000 */
[----:B------:R-:W-:Y:S01]  /*1e90*/  @P5 FMUL.FTZ R94, R93, c[0x0][0x1ec] ;  /* 0x00007b005d5e5a20 */ /* 0x000fe20000410000 */
[----:B------:R-:W-:Y:S01]  /*1ea0*/  @!P4 ISETP.NE.AND.EX P0, PT, RZ, c[0x0][0x21c], PT, P0 ;  /* 0x00008700ff00ca0c */ /* 0x000fe20003f05300 */
[----:B------:R-:W-:Y:S01]  /*1eb0*/  @P5 FMUL.FTZ R95, R96, c[0x0][0x1ec] ;  /* 0x00007b00605f5a20 */ /* 0x000fe20000410000 */
[----:B------:R-:W-:Y:S02]  /*1ec0*/  @P5 F2FP.PACK_AB R2, RZ, R2 ;  /* 0x00000002ff02523e */ /* 0x000fe400000000ff */
[----:B------:R-:W-:Y:S02]  /*1ed0*/  @P5 F2FP.PACK_AB R89, RZ, R89 ;  /* 0x00000059ff59523e */ /* 0x000fe400000000ff */
[----:B------:R-:W-:-:S02]  /*1ee0*/  @P5 F2FP.PACK_AB R94, RZ, R94 ;  /* 0x0000005eff5e523e */ /* 0x000fc400000000ff */
[----:B------:R-:W-:Y:S02]  /*1ef0*/  @P5 F2FP.PACK_AB R95, RZ, R95 ;  /* 0x0000005fff5f523e */ /* 0x000fe400000000ff */
        /* <DEDUP_REMOVED lines=8> */
.L_x_5837:
[----:B------:R-:W-:Y:S05]  /*1f80*/  BSYNC B1 ;  /* 0x0000000000017941 */ /* 0x000fea0003800000 */
.L_x_5836:
        /* <DEDUP_REMOVED lines=9> */
.L_x_5839:
[----:B------:R-:W-:Y:S05]  /*2020*/  BSYNC B1 ;  /* 0x0000000000017941 */ /* 0x000fea0003800000 */
.L_x_5838:
        /* <DEDUP_REMOVED lines=9> */
.L_x_5841:
[----:B------:R-:W-:Y:S05]  /*20c0*/  BSYNC B1 ;  /* 0x0000000000017941 */ /* 0x000fea0003800000 */
.L_x_5840:
        /* <DEDUP_REMOVED lines=8> */
.L_x_5843:
[----:B------:R-:W-:Y:S05]  /*2150*/  BSYNC B1 ;  /* 0x0000000000017941 */ /* 0x000fea0003800000 */
.L_x_5842:
[----:B------:R-:W-:Y:S01]  /*2160*/  ISETP.NE.U32.AND P0, PT, RZ, c[0x0][0x258], PT ;  /* 0x00009600ff007a0c */ /* 0x000fe20003f05070 */
[----:B------:R-:W-:Y:S01]  /*2170*/  @P5 FMUL.FTZ R178, R177, c[0x0][0x1ec] ;  /* 0x00007b00b1b25a20 */ /* 0x000fe20000410000 */
[----:B------:R-:W-:Y:S02]  /*2180*/  ISETP.NE.AND.EX P6, PT, RZ, c[0x0][0x25c], PT, P6 ;  /* 0x00009700ff007a0c */ /* 0x000fe40003fc5360 */
[----:B------:R-:W-:Y:S02]  /*2190*/  ISETP.NE.AND.EX P0, PT, RZ, c[0x0][0x25c], PT, P0 ;  /* 0x00009700ff007a0c */ /* 0x000fe40003f05300 */
[----:B------:R-:W-:Y:S01]  /*21a0*/  SEL R77, R88, R77, P6 ;  /* 0x0000004d584d7207 */ /* 0x000fe20003000000 */
[----:B------:R-:W-:Y:S01]  /*21b0*/  @P5 FMUL.FTZ R88, R180, c[0x0][0x1ec] ;  /* 0x00007b00b4585a20 */ /* 0x000fe20000410000 */
[----:B------:R-:W-:Y:S02]  /*21c0*/  @P5 PRMT R84, R2, 0x7610, R84 ;  /* 0x0000761002545816 */ /* 0x000fe40000000054 */
[----:B------:R-:W-:-:S02]  /*21d0*/  @P5 F2FP.PACK_AB R98, RZ, R98 ;  /* 0x00000062ff62523e */ /* 0x000fc400000000ff */
[----:B------:R-:W-:Y:S02]  /*21e0*/  @P5 F2FP.PACK_AB R178, RZ, R178 ;  /* 0x000000b2ffb2523e */ /* 0x000fe400000000ff */
[----:B------:R-:W-:Y:S02]  /*21f0*/  @P5 PRMT R84, R84, 0x5410, R89 ;  /* 0x0000541054545816 */ /* 0x000fe40000000059 */
[----:B------:R-:W-:Y:S02]  /*2200*/  SEL R78, R93, R78, P6 ;  /* 0x0000004e5d4e7207 */ /* 0x000fe40003000000 */
[----:B------:R-:W-:Y:S02]  /*2210*/  @P0 MOV R2, 0x20 ;  /* 0x0000002000020802 */ /* 0x000fe40000000f00 */
[----:B------:R-:W-:Y:S02]  /*2220*/  @P5 MOV R89, 0x10 ;  /* 0x0000001000595802 */ /* 0x000fe40000000f00 */
[----:B------:R-:W-:-:S02]  /*2230*/  @P5 F2FP.PACK_AB R99, RZ, R99 ;  /* 0x00000063ff63523e */ /* 0x000fc400000000ff */
[----:B------:R-:W-:Y:S02]  /*2240*/  @P5 PRMT R85, R94, 0x7610, R85 ;  /* 0x000076105e555816 */ /* 0x000fe40000000055 */
[----:B------:R-:W-:Y:S02]  /*2250*/  @P5 PRMT R86, R98, 0x7610, R86 ;  /* 0x0000761062565816 */ /* 0x000fe40000000056 */
[----:B------:R-:W-:Y:S01]  /*2260*/  @P5 F2FP.PACK_AB R93, RZ, R88 ;  /* 0x00000058ff5d523e */ /* 0x000fe200000000ff */
        /* <DEDUP_REMOVED lines=17> */
.L_x_5827:
[----:B------:R-:W-:Y:S05]  /*2380*/  BSYNC B0 ;  /* 0x0000000000007941 */ /* 0x000fea0003800000 */
.L_x_5826:
        /* <DEDUP_REMOVED lines=32> */
.L_x_5847:
[----:B------:R-:W-:Y:S05]  /*2590*/  BSYNC B1 ;  /* 0x0000000000017941 */ /* 0x000fea0003800000 */
.L_x_5846:
        /* <DEDUP_REMOVED lines=9> */
.L_x_5849:
[----:B------:R-:W-:Y:S05]  /*2630*/  BSYNC B1 ;  /* 0x0000000000017941 */ /* 0x000fea0003800000 */
.L_x_5848:
        /* <DEDUP_REMOVED lines=8> */
.L_x_5851:
[----:B------:R-:W-:Y:S05]  /*26c0*/  BSYNC B1 ;  /* 0x0000000000017941 */ /* 0x000fea0003800000 */
.L_x_5850:
        /* <DEDUP_REMOVED lines=8> */
.L_x_5853:
[----:B------:R-:W-:Y:S05]  /*2750*/  BSYNC B1 ;  /* 0x0000000000017941 */ /* 0x000fea0003800000 */
.L_x_5852:
        /* <DEDUP_REMOVED lines=18> */
.L_x_5855:
[----:B------:R-:W-:Y:S05]  /*2880*/  BSYNC B1 ;  /* 0x0000000000017941 */ /* 0x000fea0003800000 */
.L_x_5854:
        /* <DEDUP_REMOVED lines=9> */
.L_x_5857:
[----:B------:R-:W-:Y:S05]  /*2920*/  BSYNC B1 ;  /* 0x0000000000017941 */ /* 0x000fea0003800000 */
.L_x_5856:
        /* <DEDUP_REMOVED lines=9> */
.L_x_5859:
[----:B------:R-:W-:Y:S05]  /*29c0*/  BSYNC B1 ;  /* 0x0000000000017941 */ /* 0x000fea0003800000 */
.L_x_5858:
        /* <DEDUP_REMOVED lines=8> */
.L_x_5861:
[----:B------:R-:W-:Y:S05]  /*2a50*/  BSYNC B1 ;  /* 0x0000000000017941 */ /* 0x000fea0003800000 */
.L_x_5860:
        /* <DEDUP_REMOVED lines=34> */
.L_x_5845:
[----:B------:R-:W-:Y:S05]  /*2c80*/  BSYNC B0 ;  /* 0x0000000000007941 */ /* 0x000fea0003800000 */
.L_x_5844:
        /* <DEDUP_REMOVED lines=33> */
.L_x_5865:
[----:B------:R-:W-:Y:S05]  /*2ea0*/  BSYNC B1 ;  /* 0x0000000000017941 */ /* 0x000fea0003800000 */
.L_x_5864:
        /* <DEDUP_REMOVED lines=9> */
.L_x_5867:
[----:B------:R-:W-:Y:S05]  /*2f40*/  BSYNC B1 ;  /* 0x0000000000017941 */ /* 0x000fea0003800000 */
.L_x_5866:
        /* <DEDUP_REMOVED lines=9> */
.L_x_5869:
[----:B------:R-:W-:Y:S05]  /*2fe0*/  BSYNC B1 ;  /* 0x0000000000017941 */ /* 0x000fea0003800000 */
.L_x_5868:
        /* <DEDUP_REMOVED lines=9> */
.L_x_5871:
[----:B------:R-:W-:Y:S05]  /*3080*/  BSYNC B1 ;  /* 0x0000000000017941 */ /* 0x000fea0003800000 */
.L_x_5870:
        /* <DEDUP_REMOVED lines=10> */
.L_x_5873:
[----:B------:R-:W-:Y:S05]  /*3130*/  BSYNC B1 ;  /* 0x0000000000017941 */ /* 0x000fea0003800000 */
.L_x_5872:
        /* <DEDUP_REMOVED lines=8> */
.L_x_5875:
[----:B------:R-:W-:Y:S05]  /*31c0*/  BSYNC B1 ;  /* 0x0000000000017941 */ /* 0x000fea0003800000 */
.L_x_5874:
        /* <DEDUP_REMOVED lines=8> */
.L_x_5877:
[----:B------:R-:W-:Y:S05]  /*3250*/  BSYNC B1 ;  /* 0x0000000000017941 */ /* 0x000fea0003800000 */
.L_x_5876:
        /* <DEDUP_REMOVED lines=8> */
.L_x_5879:
[----:B------:R-:W-:Y:S05]  /*32e0*/  BSYNC B1 ;  /* 0x0000000000017941 */ /* 0x000fea0003800000 */
.L_x_5878:
[----:B------:R-:W-:Y:S01]  /*32f0*/  ISETP.NE.U32.AND P4, PT, RZ, c[0x0][0x258], PT ;  /* 0x00009600ff007a0c */ /* 0x000fe20003f85070 */
[----:B------:R-:W-:Y:S01]  /*3300*/  @P5 FMUL.FTZ R91, R97, c[0x0][0x1ec] ;  /* 0x00007b00615b5a20 */ /* 0x000fe20000410000 */
[----:B------:R-:W-:Y:S01]  /*3310*/  ISETP.NE.U32.AND P0, PT, RZ, c[0x0][0x258], PT ;  /* 0x00009600ff007a0c */ /* 0x000fe20003f05070 */
[----:B------:R-:W-:Y:S01]  /*3320*/  @P5 FMUL.FTZ R99, R177, c[0x0][0x1ec] ;  /* 0x00007b00b1635a20 */ /* 0x000fe20000410000 */
[----:B------:R-:W-:Y:S01]  /*3330*/  ISETP.NE.AND.EX P4, PT, RZ, c[0x0][0x25c], PT, P4 ;  /* 0x00009700ff007a0c */ /* 0x000fe20003f85340 */
[----:B------:R-:W-:Y:S01]  /*3340*/  @P5 FMUL.FTZ R92, R98, c[0x0][0x1ec] ;  /* 0x00007b00625c5a20 */ /* 0x000fe20000410000 */
[----:B------:R-:W-:Y:S02]  /*3350*/  ISETP.NE.AND.EX P0, PT, RZ, c[0x0][0x25c], PT, P0 ;  /* 0x00009700ff007a0c */ /* 0x000fe40003f05300 */
[----:B------:R-:W-:Y:S02]  /*3360*/  @P5 F2FP.PACK_AB R2, RZ, R2 ;  /* 0x00000002ff02523e */ /* 0x000fe400000000ff */
[----:B------:R-:W-:-:S02]  /*3370*/  @P5 F2FP.PACK_AB R91, RZ, R91 ;  /* 0x0000005bff5b523e */ /* 0x000fc400000000ff */
[----:B------:R-:W-:Y:S01]  /*3380*/  SEL R77, R88, R77, P0 ;  /* 0x0000004d584d7207 */ /* 0x000fe20000000000 */
[----:B------:R-:W-:Y:S01]  /*3390*/  @P5 FMUL.FTZ R88, R176, c[0x0][0x1ec] ;  /* 0x00007b00b0585a20 */ /* 0x000fe20000410000 */
[----:B------:R-:W-:Y:S02]  /*33a0*/  @P5 F2FP.PACK_AB R94, RZ, R94 ;  /* 0x0000005eff5e523e */ /* 0x000fe400000000ff */
[----:B------:R-:W-:Y:S02]  /*33b0*/  @P5 F2FP.PACK_AB R99, RZ, R99 ;  /* 0x00000063ff63523e */ /* 0x000fe400000000ff */
[----:B------:R-:W-:Y:S02]  /*33c0*/  @P5 PRMT R84, R2, 0x7610, R84 ;  /* 0x0000761002545816 */ /* 0x000fe40000000054 */
[----:B------:R-:W-:Y:S02]  /*33d0*/  @P5 PRMT R86, R91, 0x7610, R86 ;  /* 0x000076105b565816 */ /* 0x000fe40000000056 */
[----:B------:R-:W-:-:S02]  /*33e0*/  @P4 MOV R2, 0x20 ;  /* 0x0000002000024802 */ /* 0x000fc40000000f00 */
[----:B------:R-:W-:Y:S02]  /*33f0*/  @P5 MOV R91, 0x10 ;  /* 0x00000010005b5802 */ /* 0x000fe40000000f00 */
[----:B------:R-:W-:Y:S02]  /*3400*/  @P5 F2FP.PACK_AB R89, RZ, R89 ;  /* 0x00000059ff59523e */ /* 0x000fe400000000ff */
[----:B------:R-:W-:Y:S01]  /*3410*/  @P5 F2FP.PACK_AB R95, RZ, R95 ;  /* 0x0000005fff5f523e */ /* 0x000fe200000000ff */
[----:B------:R-:W-:Y:S01]  /*3420*/  @P5 IMAD.WIDE.U32 R90, R90, R91, c[0x0][0x248] ;  /* 0x000092005a5a5625 */ /* 0x000fe200078e005b */
[----:B------:R-:W-:Y:S02]  /*3430*/  @P5 F2FP.PACK_AB R92, RZ, R92 ;  /* 0x0000005cff5c523e */ /* 0x000fe400000000ff */
[----:B------:R-:W-:Y:S02]  /*3440*/  @P5 PRMT R85, R94, 0x7610, R85 ;  /* 0x000076105e555816 */ /* 0x000fe40000000055 */
[----:B------:R-:W-:-:S02]  /*3450*/  @P5 F2FP.PACK_AB R88, RZ, R88 ;  /* 0x00000058ff58523e */ /* 0x000fc400000000ff */
[----:B------:R-:W-:Y:S02]  /*3460*/  @P5 PRMT R87, R99, 0x7610, R87 ;  /* 0x0000761063575816 */ /* 0x000fe40000000057 */
[----:B------:R-:W-:Y:S01]  /*3470*/  SEL R76, R3, R76, P0 ;  /* 0x0000004c034c7207 */ /* 0x000fe20000000000 */
[----:B------:R-:W-:Y:S01]  /*3480*/  @P4 IMAD.WIDE.U32 R2, R127, R2, c[0x0][0x258] ;  /* 0x000096007f024625 */ /* 0x000fe200078e0002 */
[----:B------:R-:W-:Y:S02]  /*3490*/  SEL R78, R93, R78, P0 ;  /* 0x0000004e5d4e7207 */ /* 0x000fe40000000000 */
        /* <DEDUP_REMOVED lines=9> */
[----:B------:R-:W-:Y:S02]  /*3530*/  @P5 PRMT R86, R86, 0x5410, R92 ;  /* 0x0000541056565816 */ /* 0x000fe4000000005c */
[----:B------:R-:W-:-:S05]  /*3540*/  @P5 PRMT R87, R87, 0x5410, R88 ;  /* 0x0000541057575816 */ /* 0x000fca0000000058 */
[----:B------:R0:W-:Y:S02]  /*3550*/  @P5 STG.E.128 [R90.64], R84 ;  /* 0x000000545a005986 */ /* 0x0001e4000c101d04 */
.L_x_5863:
[----:B------:R-:W-:Y:S05]  /*3560*/  BSYNC B0 ;  /* 0x0000000000007941 */ /* 0x000fea0003800000 */
.L_x_5862:
[----:B------:R-:W-:Y:S02]  /*3570*/  IADD3 R124, R124, c[0x0][0x160], RZ ;  /* 0x000058007c7c7a10 */ /* 0x000fe40007ffe0ff */
[----:B------:R-:W-:Y:S02]  /*3580*/  LOP3.LUT P4, RZ, R125, 0xff, RZ, 0xc0, !PT ;  /* 0x000000ff7dff7812 */ /* 0x000fe4000788c0ff */
[----:B------:R-:W-:Y:S02]  /*3590*/  ISETP.GE.AND P0, PT, R124, c[0x0][0x164], PT ;  /* 0x000059007c007a0c */ /* 0x000fe40003f06270 */
[----:B------:R-:W-:-:S11]  /*35a0*/  SEL R125, RZ, 0x1, P4 ;  /* 0x00000001ff7d7807 */ /* 0x000fd60002000000 */
[----:B0-----:R-:W-:Y:S01]  /*35b0*/  @P0 CALL.REL.NOINC `(.L_x_5810) ;  /* 0x0000001000000944 */ /* 0x001fe20003c00000 */
[----:B------:R-:W-:Y:S05]  /*35c0*/  BRA `(.L_x_5880) ;  /* 0xffffcf1000007947 */ /* 0x000fea000383ffff */
.L_x_5810:
        /* <DEDUP_REMOVED lines=31> */
.L_x_5824:
[----:B------:R-:W-:Y:S01]  /*37c0*/  HFMA2.MMA R98, -RZ, RZ, 0, 9.5367431640625e-07 ;  /* 0x00000010ff627435 */ /* 0x000fe200000001ff */
[----:B------:R-:W-:-:S02]  /*37d0*/  MOV R91, R181 ;  /* 0x000000b5005b7202 */ /* 0x000fc40000000f00 */
[----:B------:R-:W-:Y:S02]  /*37e0*/  MOV R95, 0x1f ;  /* 0x0000001f005f7802 */ /* 0x000fe40000000f00 */
[----:B------:R-:W-:Y:S02]  /*37f0*/  MOV R178, 0xffffffff ;  /* 0xffffffff00b27802 */ /* 0x000fe40000000f00 */
[----:B0-----:R-:W-:Y:S02]  /*3800*/  MOV R2, 0x3820 ;  /* 0x0000382000027802 */ /* 0x001fe40000000f00 */
[----:B-----5:R-:W-:Y:S05]  /*3810*/  CALL.REL.NOINC `($__internal_122_$__cuda_sm70_shflsync_down_p) ;  /* 0x0000046000007944 */ /* 0x020fea0003c00000 */
[----:B-1----:R-:W-:Y:S01]  /*3820*/  MOV R90, R91 ;  /* 0x0000005b005a7202 */ /* 0x002fe20000000f00 */
[----:B0-----:R-:W-:Y:S05]  /*3830*/  BRA `(.L_x_5881) ;  /* 0xffffdf6000007947 */ /* 0x001fea000383ffff */
.L_x_5825:
[----:B------:R-:W-:Y:S01]  /*3840*/  HFMA2.MMA R98, -RZ, RZ, 0, 9.5367431640625e-07 ;  /* 0x00000010ff627435 */ /* 0x000fe200000001ff */
[----:B------:R-:W-:Y:S02]  /*3850*/  MOV R91, R180 ;  /* 0x000000b4005b7202 */ /* 0x000fe40000000f00 */
[----:B------:R-:W-:Y:S02]  /*3860*/  MOV R95, 0x1f ;  /* 0x0000001f005f7802 */ /* 0x000fe40000000f00 */
[----:B------:R-:W-:-:S02]  /*3870*/  MOV R178, 0xffffffff ;  /* 0xffffffff00b27802 */ /* 0x000fc40000000f00 */
[----:B0-----:R-:W-:Y:S02]  /*3880*/  MOV R2, 0x38a0 ;  /* 0x000038a000027802 */ /* 0x001fe40000000f00 */
[----:B-12--5:R-:W-:Y:S05]  /*3890*/  CALL.REL.NOINC `($__internal_122_$__cuda_sm70_shflsync_down_p) ;  /* 0x000003e000007944 */ /* 0x026fea0003c00000 */
[----:B------:R-:W-:Y:S01]  /*38a0*/  FADD.FTZ R90, R90, R181 ;  /* 0x000000b55a5a7221 */ /* 0x000fe20000010000 */
[----:B0-----:R-:W-:Y:S01]  /*38b0*/  HFMA2.MMA R98, -RZ, RZ, 0, 4.76837158203125e-07 ;  /* 0x00000008ff627435 */ /* 0x001fe200000001ff */
[----:B-1----:R-:W-:Y:S01]  /*38c0*/  FADD.FTZ R180, R180, R91 ;  /* 0x0000005bb4b47221 */ /* 0x002fe20000010000 */
[----:B------:R-:W-:Y:S01]  /*38d0*/  MOV R178, 0xffffffff ;  /* 0xffffffff00b27802 */ /* 0x000fe20000000f00 */
[----:B------:R-:W-:Y:S01]  /*38e0*/  IMAD.MOV.U32 R95, RZ, RZ, 0x1f ;  /* 0x0000001fff5f7424 */ /* 0x000fe200078e00ff */
[----:B------:R-:W-:Y:S02]  /*38f0*/  MOV R91, R90 ;  /* 0x0000005a005b7202 */ /* 0x000fe40000000f00 */
[----:B------:R-:W-:Y:S02]  /*3900*/  MOV R2, 0x3920 ;  /* 0x0000392000027802 */ /* 0x000fe40000000f00 */
[----:B------:R-:W-:Y:S05]  /*3910*/  CALL.REL.NOINC `($__internal_122_$__cuda_sm70_shflsync_down_p) ;  /* 0x0000036000007944 */ /* 0x000fea0003c00000 */
[----:B0-----:R-:W-:Y:S01]  /*3920*/  HFMA2.MMA R98, -RZ, RZ, 0, 4.76837158203125e-07 ;  /* 0x00000008ff627435 */ /* 0x001fe200000001ff */
[----:B-1----:R-:W-:Y:S02]  /*3930*/  MOV R89, R91 ;  /* 0x0000005b00597202 */ /* 0x002fe40000000f00 */
[----:B------:R-:W-:-:S02]  /*3940*/  MOV R91, R180 ;  /* 0x000000b4005b7202 */ /* 0x000fc40000000f00 */
[----:B------:R-:W-:Y:S02]  /*3950*/  MOV R95, 0x1f ;  /* 0x0000001f005f7802 */ /* 0x000fe40000000f00 */
[----:B------:R-:W-:Y:S02]  /*3960*/  MOV R178, 0xffffffff ;  /* 0xffffffff00b27802 */ /* 0x000fe40000000f00 */
[----:B------:R-:W-:Y:S02]  /*3970*/  MOV R2, 0x3990 ;  /* 0x0000399000027802 */ /* 0x000fe40000000f00 */
[----:B------:R-:W-:Y:S05]  /*3980*/  CALL.REL.NOINC `($__internal_122_$__cuda_sm70_shflsync_down_p) ;  /* 0x000002f000007944 */ /* 0x000fea0003c00000 */
[----:B------:R-:W-:Y:S01]  /*3990*/  FADD.FTZ R90, R89, R90 ;  /* 0x0000005a595a7221 */ /* 0x000fe20000010000 */
[----:B0-----:R-:W-:Y:S01]  /*39a0*/  HFMA2.MMA R98, -RZ, RZ, 0, 2.384185791015625e-07 ;  /* 0x00000004ff627435 */ /* 0x001fe200000001ff */
[----:B-1----:R-:W-:Y:S01]  /*39b0*/  FADD.FTZ R180, R180, R91 ;  /* 0x0000005bb4b47221 */ /* 0x002fe20000010000 */
[----:B------:R-:W-:Y:S02]  /*39c0*/  MOV R95, 0x1f ;  /* 0x0000001f005f7802 */ /* 0x000fe40000000f00 */
[----:B------:R-:W-:Y:S02]  /*39d0*/  MOV R178, 0xffffffff ;  /* 0xffffffff00b27802 */ /* 0x000fe40000000f00 */
[----:B------:R-:W-:-:S02]  /*39e0*/  MOV R91, R90 ;  /* 0x0000005a005b7202 */ /* 0x000fc40000000f00 */
[----:B------:R-:W-:Y:S02]  /*39f0*/  MOV R2, 0x3a10 ;  /* 0x00003a1000027802 */ /* 0x000fe40000000f00 */
[----:B------:R-:W-:Y:S05]  /*3a00*/  CALL.REL.NOINC `($__internal_122_$__cuda_sm70_shflsync_down_p) ;  /* 0x0000027000007944 */ /* 0x000fea0003c00000 */
[----:B0-----:R-:W-:Y:S01]  /*3a10*/  HFMA2.MMA R98, -RZ, RZ, 0, 2.384185791015625e-07 ;  /* 0x00000004ff627435 */ /* 0x001fe200000001ff */
[----:B-1----:R-:W-:Y:S02]  /*3a20*/  MOV R89, R91 ;  /* 0x0000005b00597202 */ /* 0x002fe40000000f00 */
[----:B------:R-:W-:Y:S02]  /*3a30*/  MOV R91, R180 ;  /* 0x000000b4005b7202 */ /* 0x000fe40000000f00 */
[----:B------:R-:W-:Y:S02]  /*3a40*/  MOV R95, 0x1f ;  /* 0x0000001f005f7802 */ /* 0x000fe40000000f00 */
[----:B------:R-:W-:Y:S02]  /*3a50*/  MOV R178, 0xffffffff ;  /* 0xffffffff00b27802 */ /* 0x000fe40000000f00 */
[----:B------:R-:W-:Y:S02]  /*3a60*/  MOV R2, 0x3a80 ;  /* 0x00003a8000027802 */ /* 0x000fe40000000f00 */
[----:B------:R-:W-:Y:S05]  /*3a70*/  CALL.REL.NOINC `($__internal_122_$__cuda_sm70_shflsync_down_p) ;  /* 0x0000020000007944 */ /* 0x000fea0003c00000 */
[----:B------:R-:W-:Y:S01]  /*3a80*/  FADD.FTZ R90, R89, R90 ;  /* 0x0000005a595a7221 */ /* 0x000fe20000010000 */
[----:B0-----:R-:W-:Y:S01]  /*3a90*/  HFMA2.MMA R98, -RZ, RZ, 0, 1.1920928955078125e-07 ;  /* 0x00000002ff627435 */ /* 0x001fe200000001ff */
[----:B-1----:R-:W-:Y:S01]  /*3aa0*/  FADD.FTZ R94, R180, R91 ;  /* 0x0000005bb45e7221 */ /* 0x002fe20000010000 */
[----:B------:R-:W-:Y:S01]  /*3ab0*/  MOV R178, 0xffffffff ;  /* 0xffffffff00b27802 */ /* 0x000fe20000000f00 */
[----:B------:R-:W-:Y:S01]  /*3ac0*/  IMAD.MOV.U32 R95, RZ, RZ, 0x1f ;  /* 0x0000001fff5f7424 */ /* 0x000fe200078e00ff */
[----:B------:R-:W-:-:S02]  /*3ad0*/  MOV R91, R90 ;  /* 0x0000005a005b7202 */ /* 0x000fc40000000f00 */
[----:B------:R-:W-:Y:S02]  /*3ae0*/  MOV R2, 0x3b00 ;  /* 0x00003b0000027802 */ /* 0x000fe40000000f00 */
[----:B------:R-:W-:Y:S05]  /*3af0*/  CALL.REL.NOINC `($__internal_122_$__cuda_sm70_shflsync_down_p) ;  /* 0x0000018000007944 */ /* 0x000fea0003c00000 */
[----:B0-----:R-:W-:Y:S01]  /*3b00*/  HFMA2.MMA R98, -RZ, RZ, 0, 1.1920928955078125e-07 ;  /* 0x00000002ff627435 */ /* 0x001fe200000001ff */
[----:B-1----:R-:W-:Y:S02]  /*3b10*/  MOV R89, R91 ;  /* 0x0000005b00597202 */ /* 0x002fe40000000f00 */
[----:B------:R-:W-:Y:S02]  /*3b20*/  MOV R91, R94 ;  /* 0x0000005e005b7202 */ /* 0x000fe40000000f00 */
[----:B------:R-:W-:Y:S02]  /*3b30*/  MOV R95, 0x1f ;  /* 0x0000001f005f7802 */ /* 0x000fe40000000f00 */
[----:B------:R-:W-:Y:S02]  /*3b40*/  MOV R178, 0xffffffff ;  /* 0xffffffff00b27802 */ /* 0x000fe40000000f00 */
[----:B------:R-:W-:Y:S02]  /*3b50*/  MOV R2, 0x3b70 ;  /* 0x00003b7000027802 */ /* 0x000fe40000000f00 */
[----:B------:R-:W-:Y:S05]  /*3b60*/  CALL.REL.NOINC `($__internal_122_$__cuda_sm70_shflsync_down_p) ;  /* 0x0000011000007944 */ /* 0x000fea0003c00000 */
[----:B------:R-:W-:Y:S01]  /*3b70*/  FADD.FTZ R92, R89, R90 ;  /* 0x0000005a595c7221 */ /* 0x000fe20000010000 */
[----:B0-----:R-:W-:Y:S01]  /*3b80*/  HFMA2.MMA R98, -RZ, RZ, 0, 5.9604644775390625e-08 ;  /* 0x00000001ff627435 */ /* 0x001fe200000001ff */
[----:B-1----:R-:W-:Y:S01]  /*3b90*/  FADD.FTZ R94, R94, R91 ;  /* 0x0000005b5e5e7221 */ /* 0x002fe20000010000 */
[----:B------:R-:W-:-:S02]  /*3ba0*/  MOV R95, 0x1f ;  /* 0x0000001f005f7802 */ /* 0x000fc40000000f00 */
[----:B------:R-:W-:Y:S02]  /*3bb0*/  MOV R178, 0xffffffff ;  /* 0xffffffff00b27802 */ /* 0x000fe40000000f00 */
[----:B------:R-:W-:Y:S02]  /*3bc0*/  MOV R91, R92 ;  /* 0x0000005c005b7202 */ /* 0x000fe40000000f00 */
[----:B------:R-:W-:Y:S02]  /*3bd0*/  MOV R2, 0x3bf0 ;  /* 0x00003bf000027802 */ /* 0x000fe40000000f00 */
[----:B------:R-:W-:Y:S05]  /*3be0*/  CALL.REL.NOINC `($__internal_122_$__cuda_sm70_shflsync_down_p) ;  /* 0x0000009000007944 */ /* 0x000fea0003c00000 */
[----:B0-----:R-:W-:Y:S01]  /*3bf0*/  HFMA2.MMA R98, -RZ, RZ, 0, 5.9604644775390625e-08 ;  /* 0x00000001ff627435 */ /* 0x001fe200000001ff */
[----:B-1----:R-:W-:Y:S02]  /*3c00*/  MOV R93, R91 ;  /* 0x0000005b005d7202 */ /* 0x002fe40000000f00 */
[----:B------:R-:W-:Y:S02]  /*3c10*/  MOV R91, R94 ;  /* 0x0000005e005b7202 */ /* 0x000fe40000000f00 */
[----:B------:R-:W-:Y:S02]  /*3c20*/  MOV R95, 0x1f ;  /* 0x0000001f005f7802 */ /* 0x000fe40000000f00 */
[----:B------:R-:W-:-:S02]  /*3c30*/  MOV R178, 0xffffffff ;  /* 0xffffffff00b27802 */ /* 0x000fc40000000f00 */
[----:B------:R-:W-:Y:S02]  /*3c40*/  MOV R2, 0x3c60 ;  /* 0x00003c6000027802 */ /* 0x000fe40000000f00 */
[----:B------:R-:W-:Y:S05]  /*3c50*/  CALL.REL.NOINC `($__internal_122_$__cuda_sm70_shflsync_down_p) ;  /* 0x0000002000007944 */ /* 0x000fea0003c00000 */
[----:B-1----:R-:W-:Y:S01]  /*3c60*/  MOV R3, R91 ;  /* 0x0000005b00037202 */ /* 0x002fe20000000f00 */
[----:B0-----:R-:W-:Y:S05]  /*3c70*/  BRA `(.L_x_5882) ;  /* 0xffffdc4000007947 */ /* 0x001fea000383ffff */
        .weak           $__internal_122_$__cuda_sm70_shflsync_down_p
        .type           $__internal_122_$__cuda_sm70_shflsync_down_p,@function
        .size           $__internal_122_$__cuda_sm70_shflsync_down_p,(.L_x_9376 - $__internal_122_$__cuda_sm70_shflsync_down_p)
$__internal_122_$__cuda_sm70_shflsync_down_p:
[----:B------:R-:W-:Y:S01]  /*3c80*/  HFMA2.MMA R3, -RZ, RZ, 0, 0 ;  /* 0x00000000ff037435 */ /* 0x000fe200000001ff */
[----:B------:R-:W-:Y:S04]  /*3c90*/  WARPSYNC R178 ;  /* 0x000000b200007348 */ /* 0x000fe80003800000 */
[----:B------:R0:W1:Y:S01]  /*3ca0*/  SHFL.DOWN PT, R91, R91, R98, R95 ;  /* 0x080000625b5b7389 */ /* 0x00006200000e005f */
[----:B------:R-:W-:Y:S05]  /*3cb0*/  RET.REL.NODEC R2 `(_ZN10layer_norm13ln_bwd_kernelINS_13Kernel_traitsI6__halfS2_fS2_fjLj3072ELj1ELj1ELj4ELj16ENS_18Kernel_traits_baseILj3072ES2_S2_fS2_fjLj128EEEEELb0ELb0ELb1ELb0EEEvNS_9BwdParamsE) ;  /* 0xffffc34002007950 */ /* 0x000fea0003c3ffff */
.L_x_5883:
        /* <DEDUP_REMOVED lines=12> */
.L_x_9376:


//--------------------- .text._ZN10layer_norm13ln_bwd_kernelINS_13Kernel_traitsI6__halfS2_fS2_fjLj3072ELj1ELj1ELj4ELj16ENS_18Kernel_traits_baseILj3072ES2_S2_fS2_fjLj128EEEEELb0ELb0ELb1ELb1EEEvNS_9BwdParamsE --------------------------
	.section	.text._ZN10layer_norm13ln_bwd_kernelINS_13Kernel_traitsI6__halfS2_fS2_fjLj3072ELj1ELj1ELj4ELj16ENS_18Kernel_traits_baseILj3072ES2_S2_fS2_fjLj128EEEEELb0ELb0ELb1ELb1EEEvNS_9BwdParamsE,"ax",@progbits
	.sectioninfo	@"SHI_REGISTERS=200"
	.align	128
        .global         _ZN10layer_norm13ln_bwd_kernelINS_13Kernel_traitsI6__halfS2_fS2_fjLj3072ELj1ELj1ELj4ELj16ENS_18Kernel_traits_baseILj3072ES2_S2_fS2_fjLj128EEEEELb0ELb0ELb1ELb1EEEvNS_9BwdParamsE
        .type           _ZN10layer_norm13ln_bwd_kernelINS_13Kernel_traitsI6__halfS2_fS2_fjLj3072ELj1ELj1ELj4ELj16ENS_18Kernel_traits_baseILj3072ES2_S2_fS2_fjLj128EEEEELb0ELb0ELb1ELb1EEEvNS_9BwdParamsE,@function
        .size           _ZN10layer_norm13ln_bwd_kernelINS_13Kernel_traitsI6__halfS2_fS2_fjLj3072ELj1ELj1ELj4ELj16ENS_18Kernel_traits_baseILj3072ES2_S2_fS2_fjLj128EEEEELb0ELb0ELb1ELb1EEEvNS_9BwdParamsE,(.L_x_9377 - _ZN10layer_norm13ln_bwd_kernelINS_13Kernel_traitsI6__halfS2_fS2_fjLj3072ELj1ELj1ELj4ELj16ENS_18Kernel_traits_baseILj3072ES2_S2_fS2_fjLj128EEEEELb0ELb0ELb1ELb1EEEvNS_9BwdParamsE)
        .other          _ZN10layer_norm13ln_bwd_kernelINS_13Kernel_traitsI6__halfS2_fS2_fjLj3072ELj1ELj1ELj4ELj16ENS_18Kernel_traits_baseILj3072ES2_S2_fS2_fjLj128EEEEELb0ELb0ELb1ELb1EEEvNS_9BwdParamsE,@"STO_CUDA_ENTRY STV_DEFAULT"
_ZN10layer_norm13ln_bwd_kernelINS_13Kernel_traitsI6__halfS2_fS2_fjLj3072ELj1ELj1ELj4ELj16ENS_18Kernel_traits_baseILj3072ES2_S2_fS2_fjLj128EEEEELb0ELb0ELb1ELb1EEEvNS_9BwdParamsE:
.text._ZN10layer_norm13ln_bwd_kernelINS_13Kernel_traitsI6__halfS2_fS2_fjLj3072ELj1ELj1ELj4ELj16ENS_18Kernel_traits_baseILj3072ES2_S2_fS2_fjLj128EEEEELb0ELb0ELb1ELb1EEEvNS_9BwdParamsE:
        /* <DEDUP_REMOVED lines=32> */
.L_x_5884:
        /* <DEDUP_REMOVED lines=57> */
.L_x_5939:
[----:B------:R-:W-:-:S05]  /*0590*/  MOV R95, 0x4 ;  /* 0x00000004005f7802 */ /* 0x000fca0000000f00 */
        /* <DEDUP_REMOVED lines=31> */
[----:B------:R-:W-:-:S02]  /*0790*/  MOV R90, RZ ;  /* 0x000000ff005a7202 */ /* 0x000fc40000000f00 */
[----:B------:R-:W-:Y:S01]  /*07a0*/  MOV R88, RZ ;  /* 0x000000ff00587202 */ /* 0x000fe20000000f00 */
[----:B------:R-:W-:Y:S05]  /*07b0*/  BRA `(.L_x_5888) ;  /* 0x00000e3000007947 */ /* 0x000fea0003800000 */
.L_x_5887:
        /* <DEDUP_REMOVED lines=36> */
[C---:B-1----:R-:W-:Y:S01]  /*0a00*/  FADD.FTZ R163, -R184.reuse, R90 ;  /* 0x0000005ab8a37221 */ /* 0x042fe20000010100 */
[--C-:B----4-:R-:W-:Y:S01]  /*0a10*/  HADD2.F32 R88, -RZ, R92.reuse.H0_H0 ;  /* 0x2000005cff587230 */ /* 0x110fe20000004100 */
[C---:B------:R-:W-:Y:S01]  /*0a20*/  FADD.FTZ R161, -R184.reuse, R89 ;  /* 0x00000059b8a17221 */ /* 0x040fe20000010100 */
[----:B------:R-:W-:Y:S01]  /*0a30*/  HADD2.F32 R92, -RZ, R92.H1_H1 ;  /* 0x3000005cff5c7230 */ /* 0x000fe20000004100 */
[----:B------:R-:W-:Y:S02]  /*0a40*/  FADD.FTZ R167, -R184, R101 ;  /* 0x00000065b8a77221 */ /* 0x000fe40000010100 */
[----:B-----5:R-:W-:Y:S02]  /*0a50*/  FMUL.FTZ R101, R154, R159 ;  /* 0x0000009f9a657220 */ /* 0x020fe40000410000 */
[----:B------:R-:W-:-:S02]  /*0a60*/  FADD.FTZ R197, -R184, R122 ;  /* 0x0000007ab8c57221 */ /* 0x000fc40000010100 */
[-C--:B------:R-:W-:Y:S01]  /*0a70*/  FMUL.FTZ R122, R129, R88.reuse ;  /* 0x00000058817a7220 */ /* 0x080fe20000410000 */
[----:B------:R-:W-:Y:S01]  /*0a80*/  HADD2.F32 R160, -RZ, R93.H0_H0 ;  /* 0x2000005dffa07230 */ /* 0x000fe20000004100 */
[C---:B------:R-:W-:Y:S02]  /*0a90*/  FADD.FTZ R171, -R184.reuse, R103 ;  /* 0x00000067b8ab7221 */ /* 0x040fe40000010100 */
[C---:B------:R-:W-:Y:S02]  /*0aa0*/  FADD.FTZ R91, -R184.reuse, R91 ;  /* 0x0000005bb85b7221 */ /* 0x040fe40000010100 */
[----:B0-----:R-:W-:Y:S02]  /*0ab0*/  FADD.FTZ R127, -R184, R100 ;  /* 0x00000064b87f7221 */ /* 0x001fe40000010100 */
[----:B------:R-:W-:Y:S02]  /*0ac0*/  FMUL.FTZ R103, R154, R163 ;  /* 0x000000a39a677220 */ /* 0x000fe40000410000 */
[----:B------:R-:W-:-:S02]  /*0ad0*/  FFMA.FTZ R4, R101, R88, R4 ;  /* 0x0000005865047223 */ /* 0x000fc40000010004 */
[----:B------:R-:W-:Y:S02]  /*0ae0*/  FADD.FTZ R36, R36, R88 ;  /* 0x0000005824247221 */ /* 0x000fe40000010000 */
[----:B------:R-:W-:Y:S02]  /*0af0*/  FMUL.FTZ R100, R154, R161 ;  /* 0x000000a19a647220 */ /* 0x000fe40000410000 */
[----:B------:R-:W-:Y:S02]  /*0b00*/  FMUL.FTZ R159, R130, R92 ;  /* 0x0000005c829f7220 */ /* 0x000fe40000410000 */
[----:B------:R-:W-:Y:S02]  /*0b10*/  FADD.FTZ R88, RZ, R122 ;  /* 0x0000007aff587221 */ /* 0x000fe40000010000 */
[----:B------:R-:W-:Y:S01]  /*0b20*/  FFMA.FTZ R90, R101, R122, RZ ;  /* 0x0000007a655a7223 */ /* 0x000fe200000100ff */
[--C-:B------:R-:W-:Y:S01]  /*0b30*/  HADD2.F32 R164, -RZ, R95.reuse.H0_H0 ;  /* 0x2000005fffa47230 */ /* 0x100fe20000004100 */
[C---:B------:R-:W-:Y:S01]  /*0b40*/  FADD.FTZ R169, -R184.reuse, R102 ;  /* 0x00000066b8a97221 */ /* 0x040fe20000010100 */
[----:B------:R-:W-:Y:S01]  /*0b50*/  HADD2.F32 R165, -RZ, R95.H1_H1 ;  /* 0x3000005fffa57230 */ /* 0x000fe20000004100 */
[----:B------:R-:W-:Y:S01]  /*0b60*/  FADD.FTZ R95, -R184, R96 ;  /* 0x00000060b85f7221 */ /* 0x000fe20000010100 */
[----:B------:R-:W-:Y:S01]  /*0b70*/  HADD2.F32 R93, -RZ, R93.H1_H1 ;  /* 0x3000005dff5d7230 */ /* 0x000fe20000004100 */
[----:B------:R-:W-:-:S02]  /*0b80*/  FMUL.FTZ R102, R154, R91 ;  /* 0x0000005b9a667220 */ /* 0x000fc40000410000 */
[-C--:B------:R-:W-:Y:S02]  /*0b90*/  FFMA.FTZ R6, R103, R160.reuse, R6 ;  /* 0x000000a067067223 */ /* 0x080fe40000010006 */
[----:B------:R-:W-:Y:S02]  /*0ba0*/  FADD.FTZ R38, R38, R160 ;  /* 0x000000a026267221 */ /* 0x000fe40000010000 */
[----:B------:R-:W-:Y:S02]  /*0bb0*/  FMUL.FTZ R160, R131, R160 ;  /* 0x000000a083a07220 */ /* 0x000fe40000410000 */
[----:B------:R-:W-:Y:S02]  /*0bc0*/  FADD.FTZ R91, R88, R159 ;  /* 0x0000009f585b7221 */ /* 0x000fe40000010000 */
[----:B------:R-:W-:Y:S01]  /*0bd0*/  FFMA.FTZ R90, R100, R159, R90 ;  /* 0x0000009f645a7223 */ /* 0x000fe2000001005a */
[----:B------:R-:W-:Y:S01]  /*0be0*/  HADD2.F32 R162, -RZ, R94.H0_H0 ;  /* 0x2000005effa27230 */ /* 0x000fe20000004100 */
[----:B------:R-:W-:Y:S01]  /*0bf0*/  FADD.FTZ R125, -R184, R98 ;  /* 0x00000062b87d7221 */ /* 0x000fe20000010100 */
[----:B------:R-:W-:-:S02]  /*0c00*/  HADD2.F32 R168, -RZ, R105.H0_H0 ;  /* 0x20000069ffa87230 */ /* 0x000fc40000004100 */
[----:B------:R-:W-:Y:S01]  /*0c10*/  HADD2.F32 R98, -RZ, R105.H1_H1 ;  /* 0x30000069ff627230 */ /* 0x000fe20000004100 */
[----:B------:R-:W-:Y:S02]  /*0c20*/  FMUL.FTZ R105, R154, R95 ;  /* 0x0000005f9a697220 */ /* 0x000fe40000410000 */
[----:B------:R-:W-:Y:S02]  /*0c30*/  FMUL.FTZ R161, R132, R93 ;  /* 0x0000005d84a17220 */ /* 0x000fe40000410000 */
[----:B------:R-:W-:Y:S02]  /*0c40*/  FADD.FTZ R88, R91, R160 ;  /* 0x000000a05b587221 */ /* 0x000fe40000010000 */
[----:B------:R-:W-:Y:S01]  /*0c50*/  FFMA.FTZ R90, R103, R160, R90 ;  /* 0x000000a0675a7223 */ /* 0x000fe2000001005a */
[----:B------:R-:W-:Y:S01]  /*0c60*/  HADD2.F32 R94, -RZ, R94.H1_H1 ;  /* 0x3000005eff5e7230 */ /* 0x000fe20000004100 */
[----:B------:R-:W-:Y:S02]  /*0c70*/  FADD.FTZ R32, R32, R162 ;  /* 0x000000a220207221 */ /* 0x000fe40000010000 */
[----:B------:R-:W-:-:S02]  /*0c80*/  FFMA.FTZ R8, R105, R162, R8 ;  /* 0x000000a269087223 */ /* 0x000fc40000010008 */
[----:B------:R-:W-:Y:S02]  /*0c90*/  FADD.FTZ R97, -R184, R97 ;  /* 0x00000061b8617221 */ /* 0x000fe40000010100 */
[----:B------:R-:W-:Y:S02]  /*0ca0*/  FMUL.FTZ R162, R133, R162 ;  /* 0x000000a285a27220 */ /* 0x000fe40000410000 */
[----:B------:R-:W-:Y:S02]  /*0cb0*/  FADD.FTZ R91, R88, R161 ;  /* 0x000000a1585b7221 */ /* 0x000fe40000010000 */
[----:B------:R-:W-:Y:S01]  /*0cc0*/  FFMA.FTZ R90, R102, R161, R90 ;  /* 0x000000a1665a7223 */ /* 0x000fe2000001005a */
[--C-:B------:R-:W-:Y:S01]  /*0cd0*/  HADD2.F32 R172, -RZ, R107.reuse.H0_H0 ;  /* 0x2000006bffac7230 */ /* 0x100fe20000004100 */
[----:B------:R-:W-:Y:S01]  /*0ce0*/  FADD.FTZ R99, -R184, R99 ;  /* 0x00000063b8637221 */ /* 0x000fe20000010100 */
[----:B------:R-:W-:Y:S01]  /*0cf0*/  HADD2.F32 R126, -RZ, R107.H1_H1 ;  /* 0x3000006bff7e7230 */ /* 0x000fe20000004100 */
[----:B------:R-:W-:Y:S01]  /*0d00*/  FMUL.FTZ R107, R154, R125 ;  /* 0x0000007d9a6b7220 */ /* 0x000fe20000410000 */
[--C-:B------:R-:W-:Y:S01]  /*0d10*/  HADD2.F32 R166, -RZ, R104.reuse.H0_H0 ;  /* 0x20000068ffa67230 */ /* 0x100fe20000004100 */
[----:B------:R-:W-:Y:S01]  /*0d20*/  FMUL.FTZ R163, R134, R94 ;  /* 0x0000005e86a37220 */ /* 0x000fe20000410000 */
[----:B------:R-:W-:Y:S01]  /*0d30*/  HADD2.F32 R96, -RZ, R104.H1_H1 ;  /* 0x30000068ff607230 */ /* 0x000fe20000004100 */
[----:B------:R-:W-:-:S02]  /*0d40*/  FMUL.FTZ R104, R154, R97 ;  /* 0x000000619a687220 */ /* 0x000fc40000410000 */
[----:B------:R-:W-:Y:S02]  /*0d50*/  FADD.FTZ R88, R91, R162 ;  /* 0x000000a25b587221 */ /* 0x000fe40000010000 */
[----:B------:R-:W-:Y:S01]  /*0d60*/  FFMA.FTZ R90, R105, R162, R90 ;  /* 0x000000a2695a7223 */ /* 0x000fe2000001005a */
[--C-:B------:R-:W-:Y:S01]  /*0d70*/  HADD2.F32 R170, -RZ, R106.reuse.H0_H0 ;  /* 0x2000006affaa7230 */ /* 0x100fe20000004100 */
[----:B------:R-:W-:Y:S01]  /*0d80*/  FADD.FTZ R34, R34, R164 ;  /* 0x000000a422227221 */ /* 0x000fe20000010000 */
[----:B------:R-:W-:Y:S01]  /*0d90*/  HADD2.F32 R124, -RZ, R106.H1_H1 ;  /* 0x3000006aff7c7230 */ /* 0x000fe20000004100 */
        /* <DEDUP_REMOVED lines=54> */
[----:B------:R-:W-:Y:S01]  /*1100*/  FADD.FTZ R189, -R184, R114 ;  /* 0x00000072b8bd7221 */ /* 0x000fe20000010100 */
[--C-:B------:R-:W-:Y:S02]  /*1110*/  HADD2.F32 R178, -RZ, R117.reuse.H0_H0 ;  /* 0x20000075ffb27230 */ /* 0x100fe40000004100 */
[----:B------:R-:W-:Y:S01]  /*1120*/  HADD2.F32 R180, -RZ, R117.H1_H1 ;  /* 0x30000075ffb47230 */ /* 0x000fe20000004100 */
        /* <DEDUP_REMOVED lines=10> */
[----:B------:R-:W-:Y:S02]  /*11d0*/  FFMA.FTZ R90, R114, R173, R90 ;  /* 0x000000ad725a7223 */ /* 0x000fe4000001005a */
[----:B------:R-:W-:Y:S02]  /*11e0*/  FMUL.FTZ R116, R154, R187 ;  /* 0x000000bb9a747220 */ /* 0x000fe40000410000 */
[----:B------:R-:W-:Y:S02]  /*11f0*/  FMUL.FTZ R175, R146, R176 ;  /* 0x000000b092af7220 */ /* 0x000fe40000410000 */
[----:B------:R-:W-:Y:S02]  /*1200*/  FADD.FTZ R88, R91, R174 ;  /* 0x000000ae5b587221 */ /* 0x000fe40000010000 */
[----:B------:R-:W-:Y:S01]  /*1210*/  FFMA.FTZ R90, R117, R174, R90 ;  /* 0x000000ae755a7223 */ /* 0x000fe2000001005a */
[--C-:B------:R-:W-:Y:S01]  /*1220*/  HADD2.F32 R3, -RZ, R119.reuse.H0_H0 ;  /* 0x20000077ff037230 */ /* 0x100fe20000004100 */
[----:B------:R-:W-:Y:S01]  /*1230*/  FFMA.FTZ R45, R116, R176, R45 ;  /* 0x000000b0742d7223 */ /* 0x000fe2000001002d */
[----:B------:R-:W-:Y:S01]  /*1240*/  HADD2.F32 R2, -RZ, R119.H1_H1 ;  /* 0x30000077ff027230 */ /* 0x000fe20000004100 */
[----:B------:R-:W-:-:S02]  /*1250*/  FADD.FTZ R21, R21, R176 ;  /* 0x000000b015157221 */ /* 0x000fc40000010000 */
[----:B------:R-:W-:Y:S02]  /*1260*/  FMUL.FTZ R119, R154, R189 ;  /* 0x000000bd9a777220 */ /* 0x000fe40000410000 */
[----:B------:R-:W-:Y:S02]  /*1270*/  FMUL.FTZ R176, R147, R178 ;  /* 0x000000b293b07220 */ /* 0x000fe40000410000 */
[----:B------:R-:W-:Y:S02]  /*1280*/  FADD.FTZ R91, R88, R175 ;  /* 0x000000af585b7221 */ /* 0x000fe40000010000 */
[----:B------:R-:W-:Y:S01]  /*1290*/  FFMA.FTZ R90, R116, R175, R90 ;  /* 0x000000af745a7223 */ /* 0x000fe2000001005a */
[--C-:B------:R-:W-:Y:S01]  /*12a0*/  HADD2.F32 R182, -RZ, R118.reuse.H0_H0 ;  /* 0x20000076ffb67230 */ /* 0x100fe20000004100 */
[C---:B------:R-:W-:Y:S01]  /*12b0*/  FADD.FTZ R195, -R184.reuse, R121 ;  /* 0x00000079b8c37221 */ /* 0x040fe20000010100 */
[----:B------:R-:W-:Y:S01]  /*12c0*/  HADD2.F32 R179, -RZ, R118.H1_H1 ;  /* 0x30000076ffb37230 */ /* 0x000fe20000004100 */
[----:B------:R-:W-:-:S02]  /*12d0*/  FADD.FTZ R193, -R184, R120 ;  /* 0x00000078b8c17221 */ /* 0x000fc40000010100 */
[----:B------:R-:W-:Y:S02]  /*12e0*/  FMUL.FTZ R118, R154, R191 ;  /* 0x000000bf9a767220 */ /* 0x000fe40000410000 */
[----:B------:R-:W-:Y:S02]  /*12f0*/  FMUL.FTZ R177, R148, R180 ;  /* 0x000000b494b17220 */ /* 0x000fe40000410000 */
[----:B------:R-:W-:Y:S02]  /*1300*/  FADD.FTZ R88, R91, R176 ;  /* 0x000000b05b587221 */ /* 0x000fe40000010000 */
[C---:B------:R-:W-:Y:S02]  /*1310*/  FFMA.FTZ R90, R119.reuse, R176, R90 ;  /* 0x000000b0775a7223 */ /* 0x040fe4000001005a */
[----:B------:R-:W-:Y:S02]  /*1320*/  FMUL.FTZ R120, R154, R195 ;  /* 0x000000c39a787220 */ /* 0x000fe40000410000 */
[----:B------:R-:W-:-:S02]  /*1330*/  FFMA.FTZ R46, R119, R178, R46 ;  /* 0x000000b2772e7223 */ /* 0x000fc4000001002e */
[----:B------:R-:W-:Y:S02]  /*1340*/  FADD.FTZ R22, R22, R178 ;  /* 0x000000b216167221 */ /* 0x000fe40000010000 */
[----:B------:R-:W-:Y:S02]  /*1350*/  FMUL.FTZ R121, R154, R193 ;  /* 0x000000c19a797220 */ /* 0x000fe40000410000 */
        /* <DEDUP_REMOVED lines=41> */
.L_x_5888:
[----:B------:R-:W-:Y:S05]  /*15f0*/  BSYNC B0 ;  /* 0x0000000000007941 */ /* 0x000fea0003800000 */
.L_x_5886:
[----:B------:R-:W-:Y:S02]  /*1600*/  LOP3.LUT P1, RZ, R153, 0xff, RZ, 0xc0, !PT ;  /* 0x000000ff99ff7812 */ /* 0x000fe4000782c0ff */
[----:B------:R-:W-:Y:S02]  /*1610*/  SHF.R.U32.HI R89, RZ, 0x5, R0 ;  /* 0x00000005ff597819 */ /* 0x000fe40000011600 */
[----:B------:R-:W-:Y:S02]  /*1620*/  LOP3.LUT P0, RZ, R0, 0x1f, RZ, 0xc0, !PT ;  /* 0x0000001f00ff7812 */ /* 0x000fe4000780c0ff */
[----:B------:R-:W-:-:S07]  /*1630*/  LOP3.LUT R96, R89, 0x7fffffc, RZ, 0xc0, !PT ;  /* 0x07fffffc59607812 */ /* 0x000fce00078ec0ff */
[----:B------:R-:W-:Y:S01]  /*1640*/  @!P1 IADD3 R96, R96, 0x4, RZ ;  /* 0x0000000460609810 */ /* 0x000fe20007ffe0ff */
[----:B------:R-:W-:Y:S05]  /*1650*/  BRA.DIV ~URZ, `(.L_x_5889) ;  /* 0x00001e627f007947 */ /* 0x000fea000b800000 */
[----:B------:R1:W2:Y:S02]  /*1660*/  SHFL.DOWN PT, R91, R88, 0x10, 0x1f ;  /* 0x0a001f00585b7f89 */ /* 0x0002a400000e0000 */
.L_x_5940:
[----:B------:R-:W-:Y:S05]  /*1670*/  BRA.DIV ~URZ, `(.L_x_5890) ;  /* 0x00001ec27f007947 */ /* 0x000fea000b800000 */
[----:B0-----:R-:W0:Y:S01]  /*1680*/  SHFL.DOWN PT, R3, R90, 0x10, 0x1f ;  /* 0x0a001f005a037f89 */ /* 0x001e2200000e0000 */
[----:B--2---:R-:W-:-:S05]  /*1690*/  FADD.FTZ R95, R91, R88 ;  /* 0x000000585b5f7221 */ /* 0x004fca0000010000 */
        /* <DEDUP_REMOVED lines=15> */
.L_x_5941:
        /* <DEDUP_REMOVED lines=42> */
.L_x_5892:
[----:B------:R-:W-:Y:S05]  /*1a30*/  BSYNC B0 ;  /* 0x0000000000007941 */ /* 0x000fea0003800000 */
.L_x_5891:
        /* <DEDUP_REMOVED lines=19> */
.L_x_5894:
[----:B------:R-:W-:Y:S05]  /*1b70*/  BSYNC B0 ;  /* 0x0000000000007941 */ /* 0x000fea0003800000 */
.L_x_5893:
        /* <DEDUP_REMOVED lines=10> */
.L_x_5896:
[----:B------:R-:W-:Y:S05]  /*1c20*/  BSYNC B0 ;  /* 0x0000000000007941 */ /* 0x000fea0003800000 */
.L_x_5895:
        /* <DEDUP_REMOVED lines=10> */
.L_x_5898:
[----:B------:R-:W-:Y:S05]  /*1cd0*/  BSYNC B0 ;  /* 0x0000000000007941 */ /* 0x000fea0003800000 */
.L_x_5897:
[----:B------:R-:W-:Y:S01]  /*1ce0*/  @P4 FMUL.FTZ R93, R93, c[0x0][0x1ec] ;  /* 0x00007b005d5d4a20 */ /* 0x000fe20000410000 */
[----:B------:R-:W-:Y:S01]  /*1cf0*/  @!P5 ISETP.NE.U32.AND P6, PT, RZ, c[0x0][0x218], PT ;  /* 0x00008600ff00da0c */ /* 0x000fe20003fc5070 */
[----:B------:R-:W-:Y:S01]  /*1d00*/  @P4 FMUL.FTZ R92, R92, c[0x0][0x1ec] ;  /* 0x00007b005c5c4a20 */ /* 0x000fe20000410000 */
[----:B------:R-:W-:Y:S01]  /*1d10*/  @!P5 ISETP.NE.U32.AND P3, PT, RZ, c[0x0][0x218], PT ;  /* 0x00008600ff00da0c */ /* 0x000fe20003f65070 */
[----:B------:R-:W-:Y:S01]  /*1d20*/  @P4 FMUL.FTZ R95, R95, c[0x0][0x1ec] ;  /* 0x00007b005f5f4a20 */ /* 0x000fe20000410000 */
[----:B------:R-:W-:Y:S01]  /*1d30*/  @P4 F2FP.PACK_AB R93, RZ, R93 ;  /* 0x0000005dff5d423e */ /* 0x000fe200000000ff */
        /* <DEDUP_REMOVED lines=8> */
[----:B------:R-:W-:Y:S02]  /*1dc0*/  @P4 F2FP.PACK_AB R92, RZ, R92 ;  /* 0x0000005cff5c423e */ /* 0x000fe400000000ff */
[----:B------:R-:W-:Y:S02]  /*1dd0*/  @P4 PRMT R84, R93, 0x7610, R84 ;  /* 0x000076105d544816 */ /* 0x000fe40000000054 */
[----:B------:R-:W-:Y:S02]  /*1de0*/  @!P5 FSEL R127, R56, RZ, P6 ;  /* 0x000000ff387fd208 */ /* 0x000fe40003000000 */
[----:B------:R-:W-:-:S02]  /*1df0*/  @!P5 FSEL R158, R57, RZ, P3 ;  /* 0x000000ff399ed208 */ /* 0x000fc40001800000 */
[----:B------:R-:W-:Y:S02]  /*1e00*/  @P4 LEA.HI.SX32 R126, R157, R96, 0x1d ;  /* 0x000000609d7e4211 */ /* 0x000fe400078feaff */
[----:B------:R-:W-:Y:S02]  /*1e10*/  @!P5 ISETP.NE.U32.AND P6, PT, RZ, c[0x0][0x218], PT ;  /* 0x00008600ff00da0c */ /* 0x000fe40003fc5070 */
[----:B------:R-:W-:Y:S02]  /*1e20*/  @!P5 ISETP.NE.U32.AND P3, PT, RZ, c[0x0][0x218], PT ;  /* 0x00008600ff00da0c */ /* 0x000fe40003f65070 */
[----:B------:R-:W-:Y:S02]  /*1e30*/  @P4 F2FP.PACK_AB R95, RZ, R95 ;  /* 0x0000005fff5f423e */ /* 0x000fe400000000ff */
        /* <DEDUP_REMOVED lines=9> */
.L_x_5900:
[----:B------:R-:W-:Y:S05]  /*1ed0*/  BSYNC B0 ;  /* 0x0000000000007941 */ /* 0x000fea0003800000 */
.L_x_5899:
        /* <DEDUP_REMOVED lines=8> */
.L_x_5902:
[----:B------:R-:W-:Y:S05]  /*1f60*/  BSYNC B0 ;  /* 0x0000000000007941 */ /* 0x000fea0003800000 */
.L_x_5901:
[----:B------:R-:W-:Y:S01]  /*1f70*/  @P4 FMUL.FTZ R88, R127, c[0x0][0x1ec] ;  /* 0x00007b007f584a20 */ /* 0x000fe20000410000 */
[----:B------:R-:W-:Y:S01]  /*1f80*/  @P4 F2FP.PACK_AB R94, RZ, R94 ;  /* 0x0000005eff5e423e */ /* 0x000fe200000000ff */
[----:B------:R-:W-:Y:S01]  /*1f90*/  @P4 FMUL.FTZ R89, R158, c[0x0][0x1ec] ;  /* 0x00007b009e594a20 */ /* 0x000fe20000410000 */
[----:B------:R-:W-:Y:S01]  /*1fa0*/  @!P5 ISETP.NE.AND.EX P6, PT, RZ, c[0x0][0x21c], PT, P6 ;  /* 0x00008700ff00da0c */ /* 0x000fe20003fc5360 */
[----:B------:R-:W-:Y:S01]  /*1fb0*/  BSSY B0, `(.L_x_5903) ;  /* 0x000000e000007945 */ /* 0x000fe20003800000 */
[----:B------:R-:W-:Y:S02]  /*1fc0*/  @P4 PRMT R85, R95, 0x7610, R85 ;  /* 0x000076105f554816 */ /* 0x000fe40000000055 */
[----:B------:R-:W-:Y:S02]  /*1fd0*/  @!P5 ISETP.NE.U32.AND P2, PT, RZ, c[0x0][0x218], PT ;  /* 0x00008600ff00da0c */ /* 0x000fe40003f45070 */
[----:B------:R-:W-:Y:S02]  /*1fe0*/  @P4 F2FP.PACK_AB R88, RZ, R88 ;  /* 0x00000058ff58423e */ /* 0x000fe400000000ff */
[----:B------:R-:W-:-:S02]  /*1ff0*/  @P4 F2FP.PACK_AB R89, RZ, R89 ;  /* 0x00000059ff59423e */ /* 0x000fc400000000ff */
        /* <DEDUP_REMOVED lines=9> */
.L_x_5904:
[----:B------:R-:W-:Y:S05]  /*2090*/  BSYNC B0 ;  /* 0x0000000000007941 */ /* 0x000fea0003800000 */
.L_x_5903:
        /* <DEDUP_REMOVED lines=8> */
.L_x_5906:
[----:B------:R-:W-:Y:S05]  /*2120*/  BSYNC B0 ;  /* 0x0000000000007941 */ /* 0x000fea0003800000 */
.L_x_5905:
[----:B------:R-:W-:Y:S01]  /*2130*/  @P4 FMUL.FTZ R90, R91, c[0x0][0x1ec] ;  /* 0x00007b005b5a4a20 */ /* 0x000fe20000410000 */
[----:B------:R-:W-:Y:S01]  /*2140*/  @P4 PRMT R86, R88, 0x7610, R86 ;  /* 0x0000761058564816 */ /* 0x000fe20000000056 */
[----:B------:R-:W-:Y:S01]  /*2150*/  @P4 FMUL.FTZ R93, R92, c[0x0][0x1ec] ;  /* 0x00007b005c5d4a20 */ /* 0x000fe20000410000 */
[----:B------:R-:W-:Y:S01]  /*2160*/  @!P5 ISETP.NE.AND.EX P3, PT, RZ, c[0x0][0x21c], PT, P3 ;  /* 0x00008700ff00da0c */ /* 0x000fe20003f65330 */
[----:B------:R-:W-:Y:S01]  /*2170*/  BSSY B0, `(.L_x_5907) ;  /* 0x000000d000007945 */ /* 0x000fe20003800000 */
[----:B------:R-:W-:Y:S02]  /*2180*/  @!P5 ISETP.NE.U32.AND P6, PT, RZ, c[0x0][0x218], PT ;  /* 0x00008600ff00da0c */ /* 0x000fe40003fc5070 */
[----:B------:R-:W-:Y:S02]  /*2190*/  @P4 PRMT R86, R86, 0x5410, R89 ;  /* 0x0000541056564816 */ /* 0x000fe40000000059 */
[----:B------:R-:W-:Y:S02]  /*21a0*/  @P4 F2FP.PACK_AB R157, RZ, R90 ;  /* 0x0000005aff9d423e */ /* 0x000fe400000000ff */
[----:B------:R-:W-:-:S02]  /*21b0*/  @P4 F2FP.PACK_AB R184, RZ, R93 ;  /* 0x0000005dffb8423e */ /* 0x000fc400000000ff */
        /* <DEDUP_REMOVED lines=8> */
.L_x_5908:
[----:B------:R-:W-:Y:S05]  /*2240*/  BSYNC B0 ;  /* 0x0000000000007941 */ /* 0x000fea0003800000 */
.L_x_5907:
        /* <DEDUP_REMOVED lines=9> */
[----:B------:R-:W-:Y:S02]  /*22e0*/  @!P5 ISETP.NE.AND.EX P6, PT, RZ, c[0x0][0x21c], PT, P6 ;  /* 0x00008700ff00da0c */ /* 0x000fe40003fc5360 */
        /* <DEDUP_REMOVED lines=12> */
.L_x_5910:
[----:B------:R-:W-:Y:S05]  /*23b0*/  BSYNC B0 ;  /* 0x0000000000007941 */ /* 0x000fea0003800000 */
.L_x_5909:
        /* <DEDUP_REMOVED lines=10> */
.L_x_5912:
[----:B------:R-:W-:Y:S05]  /*2460*/  BSYNC B0 ;  /* 0x0000000000007941 */ /* 0x000fea0003800000 */
.L_x_5911:
        /* <DEDUP_REMOVED lines=10> */
.L_x_5914:
[----:B------:R-:W-:Y:S05]  /*2510*/  BSYNC B0 ;  /* 0x0000000000007941 */ /* 0x000fea0003800000 */
.L_x_5913:
        /* <DEDUP_REMOVED lines=8> */
[----:B------:R-:W-:Y:S01]  /*25a0*/  @P4 F2FP.PACK_AB R185, RZ, R185 ;  /* 0x000000b9ffb9423e */ /* 0x000fe200000000ff */
[----:B------:R1:W-:Y:S01]  /*25b0*/  @P4 STG.E.128 [R98.64], R84 ;  /* 0x0000005462004986 */ /* 0x0003e2000c101d04 */
[----:B------:R-:W-:Y:S01]  /*25c0*/  @!P5 ISETP.NE.AND.EX P2, PT, RZ, c[0x0][0x21c], PT, P2 ;  /* 0x00008700ff00da0c */ /* 0x000fe20003f45320 */
[----:B------:R-:W-:Y:S01]  /*25d0*/  BSSY B0, `(.L_x_5915) ;  /* 0x000000f000007945 */ /* 0x000fe20003800000 */
[----:B------:R-:W-:Y:S01]  /*25e0*/  @!P5 ISETP.NE.U32.AND P3, PT, RZ, c[0x0][0x218], PT ;  /* 0x00008600ff00da0c */ /* 0x000fe20003f65070 */
[----:B------:R2:W-:Y:S01]  /*25f0*/  @P0 STG.E.128 [R96.64], R92 ;  /* 0x0000005c60000986 */ /* 0x0005e2000c101d04 */
[----:B------:R-:W-:-:S02]  /*2600*/  @!P5 ISETP.NE.U32.AND P6, PT, RZ, c[0x0][0x218], PT ;  /* 0x00008600ff00da0c */ /* 0x000fc40003fc5070 */
[----:B------:R-:W-:Y:S02]  /*2610*/  @P4 F2FP.PACK_AB R156, RZ, R156 ;  /* 0x0000009cff9c423e */ /* 0x000fe400000000ff */
[----:B------:R-:W-:Y:S02]  /*2620*/  @P4 F2FP.PACK_AB R127, RZ, R127 ;  /* 0x0000007fff7f423e */ /* 0x000fe400000000ff */
        /* <DEDUP_REMOVED lines=9> */
.L_x_5916:
[----:B------:R-:W-:Y:S05]  /*26c0*/  BSYNC B0 ;  /* 0x0000000000007941 */ /* 0x000fea0003800000 */
.L_x_5915:
        /* <DEDUP_REMOVED lines=8> */
[----:B------:R-:W-:Y:S02]  /*2750*/  @P4 F2FP.PACK_AB R158, RZ, R158 ;  /* 0x0000009eff9e423e */ /* 0x000fe400000000ff */
        /* <DEDUP_REMOVED lines=9> */
.L_x_5918:
[----:B------:R-:W-:Y:S05]  /*27f0*/  BSYNC B0 ;  /* 0x0000000000007941 */ /* 0x000fea0003800000 */
.L_x_5917:
        /* <DEDUP_REMOVED lines=10> */
.L_x_5920:
[----:B------:R-:W-:Y:S05]  /*28a0*/  BSYNC B0 ;  /* 0x0000000000007941 */ /* 0x000fea0003800000 */
.L_x_5919:
[----:B------:R-:W-:Y:S01]  /*28b0*/  @P4 FMUL.FTZ R89, R91, c[0x0][0x1ec] ;  /* 0x00007b005b594a20 */ /* 0x000fe20000410000 */
[----:B------:R-:W-:Y:S01]  /*28c0*/  @!P5 ISETP.NE.AND.EX P2, PT, RZ, c[0x0][0x21c], PT, P2 ;  /* 0x00008700ff00da0c */ /* 0x000fe20003f45320 */
[----:B------:R-:W-:Y:S01]  /*28d0*/  BSSY B0, `(.L_x_5921) ;  /* 0x000000f000007945 */ /* 0x000fe20003800000 */
[----:B------:R-:W-:Y:S02]  /*28e0*/  @P4 PRMT R86, R2, 0x7610, R86 ;  /* 0x0000761002564816 */ /* 0x000fe40000000056 */
[----:B------:R-:W-:Y:S02]  /*28f0*/  @P4 PRMT R85, R85, 0x5410, R158 ;  /* 0x0000541055554816 */ /* 0x000fe4000000009e */
[----:B------:R-:W-:Y:S02]  /*2900*/  @P4 F2FP.PACK_AB R2, RZ, R88 ;  /* 0x00000058ff02423e */ /* 0x000fe400000000ff */
[----:B--2---:R-:W-:Y:S02]  /*2910*/  @P4 F2FP.PACK_AB R92, RZ, R89 ;  /* 0x00000059ff5c423e */ /* 0x004fe400000000ff */
        /* <DEDUP_REMOVED lines=10> */
.L_x_5922:
[----:B------:R-:W-:Y:S05]  /*29c0*/  BSYNC B0 ;  /* 0x0000000000007941 */ /* 0x000fea0003800000 */
.L_x_5921:
[----:B------:R-:W-:Y:S01]  /*29d0*/  @P4 FMUL.FTZ R93, R94, c[0x0][0x1ec] ;  /* 0x00007b005e5d4a20 */ /* 0x000fe20000410000 */
[----:B------:R-:W-:Y:S01]  /*29e0*/  @P4 PRMT R87, R92, 0x7610, R87 ;  /* 0x000076105c574816 */ /* 0x000fe20000000057 */
[----:B------:R-:W-:Y:S01]  /*29f0*/  BSSY B0, `(.L_x_5923) ;  /* 0x0000020000007945 */ /* 0x000fe20003800000 */
[----:B------:R-:W-:Y:S02]  /*2a00*/  SEL R89, R90, R81, P1 ;  /* 0x000000515a597207 */ /* 0x000fe40000800000 */
[----:B------:R-:W-:Y:S02]  /*2a10*/  @P4 F2FP.PACK_AB R93, RZ, R93 ;  /* 0x0000005dff5d423e */ /* 0x000fe400000000ff */
        /* <DEDUP_REMOVED lines=29> */
.L_x_5924:
[----:B-1----:R-:W-:Y:S05]  /*2bf0*/  BSYNC B0 ;  /* 0x0000000000007941 */ /* 0x002fea0003800000 */
.L_x_5923:
        /* <DEDUP_REMOVED lines=8> */
.L_x_5926:
[----:B------:R-:W-:Y:S05]  /*2c80*/  BSYNC B0 ;  /* 0x0000000000007941 */ /* 0x000fea0003800000 */
.L_x_5925:
        /* <DEDUP_REMOVED lines=8> */
.L_x_5928:
[----:B------:R-:W-:Y:S05]  /*2d10*/  BSYNC B0 ;  /* 0x0000000000007941 */ /* 0x000fea0003800000 */
.L_x_5927:
        /* <DEDUP_REMOVED lines=8> */
.L_x_5930:
[----:B------:R-:W-:Y:S05]  /*2da0*/  BSYNC B0 ;  /* 0x0000000000007941 */ /* 0x000fea0003800000 */
.L_x_5929:
        /* <DEDUP_REMOVED lines=19> */
.L_x_5932:
[----:B------:R-:W-:Y:S05]  /*2ee0*/  BSYNC B0 ;  /* 0x0000000000007941 */ /* 0x000fea0003800000 */
.L_x_5931:
        /* <DEDUP_REMOVED lines=10> */
.L_x_5934:
[----:B------:R-:W-:Y:S05]  /*2f90*/  BSYNC B0 ;  /* 0x0000000000007941 */ /* 0x000fea0003800000 */
.L_x_5933:
        /* <DEDUP_REMOVED lines=10> */
.L_x_5936:
[----:B------:R-:W-:Y:S05]  /*3040*/  BSYNC B0 ;  /* 0x0000000000007941 */ /* 0x000fea0003800000 */
.L_x_5935:
[----:B------:R-:W-:Y:S01]  /*3050*/  @P4 FMUL.FTZ R98, R99, c[0x0][0x1ec] ;  /* 0x00007b0063624a20 */ /* 0x000fe20000410000 */
[----:B------:R-:W-:Y:S01]  /*3060*/  @P4 F2FP.PACK_AB R90, RZ, R90 ;  /* 0x0000005aff5a423e */ /* 0x000fe200000000ff */
[----:B------:R-:W-:Y:S01]  /*3070*/  BSSY B0, `(.L_x_5937) ;  /* 0x000001d000007945 */ /* 0x000fe20003800000 */
[----:B------:R-:W-:Y:S02]  /*3080*/  @P4 F2FP.PACK_AB R94, RZ, R94 ;  /* 0x0000005eff5e423e */ /* 0x000fe400000000ff */
[----:B------:R-:W-:Y:S02]  /*3090*/  @!P5 ISETP.NE.U32.AND P2, PT, RZ, c[0x0][0x218], PT ;  /* 0x00008600ff00da0c */ /* 0x000fe40003f45070 */
[----:B------:R-:W-:Y:S02]  /*30a0*/  @P4 F2FP.PACK_AB R91, RZ, R91 ;  /* 0x0000005bff5b423e */ /* 0x000fe400000000ff */
[----:B------:R-:W-:Y:S02]  /*30b0*/  @P4 F2FP.PACK_AB R97, RZ, R97 ;  /* 0x00000061ff61423e */ /* 0x000fe400000000ff */
[----:B------:R-:W-:-:S02]  /*30c0*/  @P4 F2FP.PACK_AB R98, RZ, R98 ;  /* 0x00000062ff62423e */ /* 0x000fc400000000ff */
        /* <DEDUP_REMOVED lines=23> */
.L_x_5938:
[----:B------:R-:W-:Y:S05]  /*3240*/  BSYNC B0 ;  /* 0x0000000000007941 */ /* 0x000fea0003800000 */
.L_x_5937:
[----:B------:R-:W-:Y:S01]  /*3250*/  @P4 FMUL.FTZ R89, R88, c[0x0][0x1ec] ;  /* 0x00007b0058594a20 */ /* 0x000fe20000410000 */
[----:B------:R-:W-:Y:S02]  /*3260*/  @P0 MOV R2, 0x20 ;  /* 0x0000002000020802 */ /* 0x000fe40000000f00 */
[----:B------:R-:W-:Y:S02]  /*3270*/  @P4 IADD3 R126, R126, 0x100, RZ ;  /* 0x000001007e7e4810 */ /* 0x000fe40007ffe0ff */
[----:B------:R-:W-:Y:S01]  /*3280*/  @P4 MOV R91, 0x10 ;  /* 0x00000010005b4802 */ /* 0x000fe20000000f00 */
[----:B------:R-:W-:Y:S01]  /*3290*/  @P0 IMAD.WIDE.U32 R2, R155, R2, c[0x0][0x258] ;  /* 0x000096009b020625 */ /* 0x000fe200078e0002 */
[----:B------:R-:W-:Y:S02]  /*32a0*/  @P4 F2FP.PACK_AB R90, RZ, R89 ;  /* 0x00000059ff5a423e */ /* 0x000fe400000000ff */
        /* <DEDUP_REMOVED lines=12> */
.L_x_5885:
        /* <DEDUP_REMOVED lines=21> */
.L_x_5889:
[----:B------:R-:W-:Y:S01]  /*34c0*/  HFMA2.MMA R94, -RZ, RZ, 0, 9.5367431640625e-07 ;  /* 0x00000010ff5e7435 */ /* 0x000fe200000001ff */
[----:B------:R-:W-:-:S02]  /*34d0*/  MOV R93, R88 ;  /* 0x00000058005d7202 */ /* 0x000fc40000000f00 */
[----:B------:R-:W-:Y:S02]  /*34e0*/  MOV R97, 0x1f ;  /* 0x0000001f00617802 */ /* 0x000fe40000000f00 */
[----:B------:R-:W-:Y:S02]  /*34f0*/  MOV R98, 0xffffffff ;  /* 0xffffffff00627802 */ /* 0x000fe40000000f00 */
[----:B0-----:R-:W-:Y:S02]  /*3500*/  MOV R2, 0x3520 ;  /* 0x0000352000027802 */ /* 0x001fe40000000f00 */
[----:B-----5:R-:W-:Y:S05]  /*3510*/  CALL.REL.NOINC `($__internal_123_$__cuda_sm70_shflsync_down_p) ;  /* 0x0000046000007944 */ /* 0x020fea0003c00000 */
[----:B-1----:R-:W-:Y:S01]  /*3520*/  MOV R91, R93 ;  /* 0x0000005d005b7202 */ /* 0x002fe20000000f00 */
[----:B0-----:R-:W-:Y:S05]  /*3530*/  BRA `(.L_x_5940) ;  /* 0xffffe13000007947 */ /* 0x001fea000383ffff */
.L_x_5890:
[----:B------:R-:W-:Y:S01]  /*3540*/  HFMA2.MMA R94, -RZ, RZ, 0, 9.5367431640625e-07 ;  /* 0x00000010ff5e7435 */ /* 0x000fe200000001ff */
[----:B------:R-:W-:Y:S02]  /*3550*/  MOV R93, R90 ;  /* 0x0000005a005d7202 */ /* 0x000fe40000000f00 */
[----:B------:R-:W-:Y:S02]  /*3560*/  MOV R97, 0x1f ;  /* 0x0000001f00617802 */ /* 0x000fe40000000f00 */
[----:B------:R-:W-:-:S02]  /*3570*/  MOV R98, 0xffffffff ;  /* 0xffffffff00627802 */ /* 0x000fc40000000f00 */
[----:B0-----:R-:W-:Y:S02]  /*3580*/  MOV R2, 0x35a0 ;  /* 0x000035a000027802 */ /* 0x001fe40000000f00 */
[----:B-12--5:R-:W-:Y:S05]  /*3590*/  CALL.REL.NOINC `($__internal_123_$__cuda_sm70_shflsync_down_p) ;  /* 0x000003e000007944 */ /* 0x026fea0003c00000 */
[----:B------:R-:W-:Y:S01]  /*35a0*/  FADD.FTZ R91, R91, R88 ;  /* 0x000000585b5b7221 */ /* 0x000fe20000010000 */
[----:B0-----:R-:W-:Y:S01]  /*35b0*/  HFMA2.MMA R94, -RZ, RZ, 0, 4.76837158203125e-07 ;  /* 0x00000008ff5e7435 */ /* 0x001fe200000001ff */
[----:B-1----:R-:W-:Y:S01]  /*35c0*/  FADD.FTZ R90, R90, R93 ;  /* 0x0000005d5a5a7221 */ /* 0x002fe20000010000 */
[----:B------:R-:W-:Y:S02]  /*35d0*/  MOV R97, 0x1f ;  /* 0x0000001f00617802 */ /* 0x000fe40000000f00 */
[----:B------:R-:W-:Y:S02]  /*35e0*/  MOV R98, 0xffffffff ;  /* 0xffffffff00627802 */ /* 0x000fe40000000f00 */
[----:B------:R-:W-:Y:S02]  /*35f0*/  MOV R93, R91 ;  /* 0x0000005b005d7202 */ /* 0x000fe40000000f00 */
[----:B------:R-:W-:Y:S02]  /*3600*/  MOV R2, 0x3620 ;  /* 0x0000362000027802 */ /* 0x000fe40000000f00 */
[----:B------:R-:W-:Y:S05]  /*3610*/  CALL.REL.NOINC `($__internal_123_$__cuda_sm70_shflsync_down_p) ;  /* 0x0000036000007944 */ /* 0x000fea0003c00000 */
[----:B0-----:R-:W-:Y:S01]  /*3620*/  HFMA2.MMA R94, -RZ, RZ, 0, 4.76837158203125e-07 ;  /* 0x00000008ff5e7435 */ /* 0x001fe200000001ff */
[----:B-1----:R-:W-:-:S02]  /*3630*/  MOV R88, R93 ;  /* 0x0000005d00587202 */ /* 0x002fc40000000f00 */
[----:B------:R-:W-:Y:S02]  /*3640*/  MOV R93, R90 ;  /* 0x0000005a005d7202 */ /* 0x000fe40000000f00 */
[----:B------:R-:W-:Y:S02]  /*3650*/  MOV R97, 0x1f ;  /* 0x0000001f00617802 */ /* 0x000fe40000000f00 */
[----:B------:R-:W-:Y:S02]  /*3660*/  MOV R98, 0xffffffff ;  /* 0xffffffff00627802 */ /* 0x000fe40000000f00 */
[----:B------:R-:W-:Y:S02]  /*3670*/  MOV R2, 0x3690 ;  /* 0x0000369000027802 */ /* 0x000fe40000000f00 */
[----:B------:R-:W-:Y:S05]  /*3680*/  CALL.REL.NOINC `($__internal_123_$__cuda_sm70_shflsync_down_p) ;  /* 0x000002f000007944 */ /* 0x000fea0003c00000 */
[----:B------:R-:W-:Y:S01]  /*3690*/  FADD.FTZ R91, R88, R91 ;  /* 0x0000005b585b7221 */ /* 0x000fe20000010000 */
[----:B0-----:R-:W-:Y:S01]  /*36a0*/  HFMA2.MMA R94, -RZ, RZ, 0, 2.384185791015625e-07 ;  /* 0x00000004ff5e7435 */ /* 0x001fe200000001ff */
[----:B-1----:R-:W-:Y:S01]  /*36b0*/  FADD.FTZ R90, R90, R93 ;  /* 0x0000005d5a5a7221 */ /* 0x002fe20000010000 */
[----:B------:R-:W-:Y:S02]  /*36c0*/  MOV R97, 0x1f ;  /* 0x0000001f00617802 */ /* 0x000fe40000000f00 */
[----:B------:R-:W-:-:S02]  /*36d0*/  MOV R98, 0xffffffff ;  /* 0xffffffff00627802 */ /* 0x000fc40000000f00 */
[----:B------:R-:W-:Y:S02]  /*36e0*/  MOV R93, R91 ;  /* 0x0000005b005d7202 */ /* 0x000fe40000000f00 */
[----:B------:R-:W-:Y:S02]  /*36f0*/  MOV R2, 0x3710 ;  /* 0x0000371000027802 */ /* 0x000fe40000000f00 */
[----:B------:R-:W-:Y:S05]  /*3700*/  CALL.REL.NOINC `($__internal_123_$__cuda_sm70_shflsync_down_p) ;  /* 0x0000027000007944 */ /* 0x000fea0003c00000 */
[----:B0-----:R-:W-:Y:S01]  /*3710*/  HFMA2.MMA R94, -RZ, RZ, 0, 2.384185791015625e-07 ;  /* 0x00000004ff5e7435 */ /* 0x001fe200000001ff */
[----:B-1----:R-:W-:Y:S02]  /*3720*/  MOV R88, R93 ;  /* 0x0000005d00587202 */ /* 0x002fe40000000f00 */
[----:B------:R-:W-:Y:S02]  /*3730*/  MOV R93, R90 ;  /* 0x0000005a005d7202 */ /* 0x000fe40000000f00 */
[----:B------:R-:W-:Y:S02]  /*3740*/  MOV R97, 0x1f ;  /* 0x0000001f00617802 */ /* 0x000fe40000000f00 */
[----:B------:R-:W-:Y:S02]  /*3750*/  MOV R98, 0xffffffff ;  /* 0xffffffff00627802 */ /* 0x000fe40000000f00 */
[----:B------:R-:W-:-:S02]  /*3760*/  MOV R2, 0x3780 ;  /* 0x0000378000027802 */ /* 0x000fc40000000f00 */
[----:B------:R-:W-:Y:S05]  /*3770*/  CALL.REL.NOINC `($__internal_123_$__cuda_sm70_shflsync_down_p) ;  /* 0x0000020000007944 */ /* 0x000fea0003c00000 */
[----:B------:R-:W-:Y:S01]  /*3780*/  FADD.FTZ R91, R88, R91 ;  /* 0x0000005b585b7221 */ /* 0x000fe20000010000 */
[----:B0-----:R-:W-:Y:S01]  /*3790*/  HFMA2.MMA R94, -RZ, RZ, 0, 1.1920928955078125e-07 ;  /* 0x00000002ff5e7435 */ /* 0x001fe200000001ff */
[----:B-1----:R-:W-:Y:S01]  /*37a0*/  FADD.FTZ R92, R90, R93 ;  /* 0x0000005d5a5c7221 */ /* 0x002fe20000010000 */
[----:B------:R-:W-:-:S02]  /*37b0*/  MOV R97, 0x1f ;  /* 0x0000001f00617802 */ /* 0x000fc40000000f00 */
[----:B------:R-:W-:Y:S02]  /*37c0*/  MOV R98, 0xffffffff ;  /* 0xffffffff00627802 */ /* 0x000fe40000000f00 */
[----:B------:R-:W-:Y:S02]  /*37d0*/  MOV R93, R91 ;  /* 0x0000005b005d7202 */ /* 0x000fe40000000f00 */
[----:B------:R-:W-:Y:S02]  /*37e0*/  MOV R2, 0x3800 ;  /* 0x0000380000027802 */ /* 0x000fe40000000f00 */
[----:B------:R-:W-:Y:S05]  /*37f0*/  CALL.REL.NOINC `($__internal_123_$__cuda_sm70_shflsync_down_p) ;  /* 0x0000018000007944 */ /* 0x000fea0003c00000 */
[----:B0-----:R-:W-:Y:S01]  /*3800*/  HFMA2.MMA R94, -RZ, RZ, 0, 1.1920928955078125e-07 ;  /* 0x00000002ff5e7435 */ /* 0x001fe200000001ff */
[----:B-1----:R-:W-:Y:S02]  /*3810*/  MOV R88, R93 ;  /* 0x0000005d00587202 */ /* 0x002fe40000000f00 */
[----:B------:R-:W-:Y:S02]  /*3820*/  MOV R93, R92 ;  /* 0x0000005c005d7202 */ /* 0x000fe40000000f00 */
[----:B------:R-:W-:Y:S02]  /*3830*/  MOV R97, 0x1f ;  /* 0x0000001f00617802 */ /* 0x000fe40000000f00 */
[----:B------:R-:W-:-:S02]  /*3840*/  MOV R98, 0xffffffff ;  /* 0xffffffff00627802 */ /* 0x000fc40000000f00 */
[----:B------:R-:W-:Y:S02]  /*3850*/  MOV R2, 0x3870 ;  /* 0x0000387000027802 */ /* 0x000fe40000000f00 */
[----:B------:R-:W-:Y:S05]  /*3860*/  CALL.REL.NOINC `($__internal_123_$__cuda_sm70_shflsync_down_p) ;  /* 0x0000011000007944 */ /* 0x000fea0003c00000 */
[----:B------:R-:W-:Y:S01]  /*3870*/  FADD.FTZ R90, R88, R91 ;  /* 0x0000005b585a7221 */ /* 0x000fe20000010000 */
[----:B0-----:R-:W-:Y:S01]  /*3880*/  HFMA2.MMA R94, -RZ, RZ, 0, 5.9604644775390625e-08 ;  /* 0x00000001ff5e7435 */ /* 0x001fe200000001ff */
[----:B-1----:R-:W-:Y:S01]  /*3890*/  FADD.FTZ R92, R92, R93 ;  /* 0x0000005d5c5c7221 */ /* 0x002fe20000010000 */
[----:B------:R-:W-:Y:S02]  /*38a0*/  MOV R97, 0x1f ;  /* 0x0000001f00617802 */ /* 0x000fe40000000f00 */
[----:B------:R-:W-:Y:S02]  /*38b0*/  MOV R98, 0xffffffff ;  /* 0xffffffff00627802 */ /* 0x000fe40000000f00 */
[----:B------:R-:W-:Y:S02]  /*38c0*/  MOV R93, R90 ;  /* 0x0000005a005d7202 */ /* 0x000fe40000000f00 */
[----:B------:R-:W-:Y:S02]  /*38d0*/  MOV R2, 0x38f0 ;  /* 0x000038f000027802 */ /* 0x000fe40000000f00 */
[----:B------:R-:W-:Y:S05]  /*38e0*/  CALL.REL.NOINC `($__internal_123_$__cuda_sm70_shflsync_down_p) ;  /* 0x0000009000007944 */ /* 0x000fea0003c00000 */
[----:B0-----:R-:W-:Y:S01]  /*38f0*/  HFMA2.MMA R94, -RZ, RZ, 0, 5.9604644775390625e-08 ;  /* 0x00000001ff5e7435 */ /* 0x001fe200000001ff */
[----:B-1----:R-:W-:-:S02]  /*3900*/  MOV R95, R93 ;  /* 0x0000005d005f7202 */ /* 0x002fc40000000f00 */
[----:B------:R-:W-:Y:S02]  /*3910*/  MOV R93, R92 ;  /* 0x0000005c005d7202 */ /* 0x000fe40000000f00 */
[----:B------:R-:W-:Y:S02]  /*3920*/  MOV R97, 0x1f ;  /* 0x0000001f00617802 */ /* 0x000fe40000000f00 */
[----:B------:R-:W-:Y:S02]  /*3930*/  MOV R98, 0xffffffff ;  /* 0xffffffff00627802 */ /* 0x000fe40000000f00 */
[----:B------:R-:W-:Y:S02]  /*3940*/  MOV R2, 0x3960 ;  /* 0x0000396000027802 */ /* 0x000fe40000000f00 */
[----:B------:R-:W-:Y:S05]  /*3950*/  CALL.REL.NOINC `($__internal_123_$__cuda_sm70_shflsync_down_p) ;  /* 0x0000002000007944 */ /* 0x000fea0003c00000 */
[----:B-1----:R-:W-:Y:S01]  /*3960*/  MOV R3, R93 ;  /* 0x0000005d00037202 */ /* 0x002fe20000000f00 */
[----:B0-----:R-:W-:Y:S05]  /*3970*/  BRA `(.L_x_5941) ;  /* 0xffffde1000007947 */ /* 0x001fea000383ffff */
        .weak           $__internal_123_$__cuda_sm70_shflsync_down_p
        .type           $__internal_123_$__cuda_sm70_shflsync_down_p,@function
        .size           $__internal_123_$__cuda_sm70_shflsync_down_p,(.L_x_9377 - $__internal_123_$__cuda_sm70_shflsync_down_p)
$__internal_123_$__cuda_sm70_shflsync_down_p:
[----:B------:R-:W-:Y:S01]  /*3980*/  HFMA2.MMA R3, -RZ, RZ, 0, 0 ;  /* 0x00000000ff037435 */ /* 0x000fe200000001ff */
[----:B------:R-:W-:Y:S04]  /*3990*/  WARPSYNC R98 ;  /* 0x0000006200007348 */ /* 0x000fe80003800000 */
[----:B------:R0:W1:Y:S01]  /*39a0*/  SHFL.DOWN PT, R93, R93, R94, R97 ;  /* 0x0800005e5d5d7389 */ /* 0x00006200000e0061 */
[----:B------:R-:W-:Y:S05]  /*39b0*/  RET.REL.NODEC R2 `(_ZN10layer_norm13ln_bwd_kernelINS_13Kernel_traitsI6__halfS2_fS2_fjLj3072ELj1ELj1ELj4ELj16ENS_18Kernel_traits_baseILj3072ES2_S2_fS2_fjLj128EEEEELb0ELb0ELb1ELb1EEEvNS_9BwdParamsE) ;  /* 0xffffc64002007950 */ /* 0x000fea0003c3ffff */
.L_x_5942:
        /* <DEDUP_REMOVED lines=12> */
.L_x_9377:


//--------------------- .text._ZN10layer_norm13ln_bwd_kernelINS_13Kernel_traitsI6__halfS2_fS2_fjLj3072ELj1ELj1ELj4ELj16ENS_18Kernel_traits_baseILj3072ES2_S2_fS2_fjLj128EEEEELb0ELb1ELb0ELb0EEEvNS_9BwdParamsE --------------------------
	.section	.text._ZN10layer_norm13ln_bwd_kernelINS_13Kernel_traitsI6__halfS2_fS2_fjLj3072ELj1ELj1ELj4ELj16ENS_18Kernel_traits_baseILj3072ES2_S2_fS2_fjLj128EEEEELb0ELb1ELb0ELb0EEEvNS_9BwdParamsE,"ax",@progbits
	.sectioninfo	@"SHI_REGISTERS=238"
	.align	128
        .global         _ZN10layer_norm13ln_bwd_kernelINS_13Kernel_traitsI6__halfS2_fS2_fjLj3072ELj1ELj1ELj4ELj16ENS_18Kernel_traits_baseILj3072ES2_S2_fS2_fjLj128EEEEELb0ELb1ELb0ELb0EEEvNS_9BwdParamsE
        .type           _ZN10layer_norm13ln_bwd_kernelINS_13Kernel_traitsI6__halfS2_fS2_fjLj3072ELj1ELj1ELj4ELj16ENS_18Kernel_traits_baseILj3072ES2_S2_fS2_fjLj128EEEEELb0ELb1ELb0ELb0EEEvNS_9BwdParamsE,@function
        .size           _ZN10layer_norm13ln_bwd_kernelINS_13Kernel_traitsI6__halfS2_fS2_fjLj3072ELj1ELj1ELj4ELj16ENS_18Kernel_traits_baseILj3072ES2_S2_fS2_fjLj128EEEEELb0ELb1ELb0ELb0EEEvNS_9BwdParamsE,(.L_x_9378 - _ZN10layer_norm13ln_bwd_kernelINS_13Kernel_traitsI6__halfS2_fS2_fjLj3072ELj1ELj1ELj4ELj16ENS_18Kernel_traits_baseILj3072ES2_S2_fS2_fjLj128EEEEELb0ELb1ELb0ELb0EEEvNS_9BwdParamsE)
        .other          _ZN10layer_norm13ln_bwd_kernelINS_13Kernel_traitsI6__halfS2_fS2_fjLj3072ELj1ELj1ELj4ELj16ENS_18Kernel_traits_baseILj3072ES2_S2_fS2_fjLj128EEEEELb0ELb1ELb0ELb0EEEvNS_9BwdParamsE,@"STO_CUDA_ENTRY STV_DEFAULT"
_ZN10layer_norm13ln_bwd_kernelINS_13Kernel_traitsI6__halfS2_fS2_fjLj3072ELj1ELj1ELj4ELj16ENS_18Kernel_traits_baseILj3072ES2_S2_fS2_fjLj128EEEEELb0ELb1ELb0ELb0EEEvNS_9BwdParamsE:
.text._ZN10layer_norm13ln_bwd_kernelINS_13Kernel_traitsI6__halfS2_fS2_fjLj3072ELj1ELj1ELj4ELj16ENS_18Kernel_traits_baseILj3072ES2_S2_fS2_fjLj128EEEEELb0ELb1ELb0ELb0EEEvNS_9BwdParamsE:
        /* <DEDUP_REMOVED lines=120> */
.L_x_5958:
        /* <DEDUP_REMOVED lines=39> */
[----:B----4-:R-:W-:-:S03]  /*09f0*/  HADD2.F32 R141, -RZ, R144.H0_H0 ;  /* 0x20000090ff8d7230 */ /* 0x010fc60000004100 */
[----:B0----5:R-:W-:Y:S01]  /*0a00*/  FMUL.FTZ R175, R170, R205 ;  /* 0x000000cdaaaf7220 */ /* 0x021fe20000410000 */
[----:B------:R-:W-:Y:S01]  /*0a10*/  HADD2.F32 R144, -RZ, R144.H1_H1 ;  /* 0x30000090ff907230 */ /* 0x000fe20000004100 */
[----:B------:R-:W-:Y:S02]  /*0a20*/  FADD.FTZ R213, -R219, R143 ;  /* 0x0000008fdbd57221 */ /* 0x000fe40000010100 */
[-C--:B------:R-:W-:Y:S01]  /*0a30*/  FMUL.FTZ R218, R158, R141.reuse ;  /* 0x0000008d9eda7220 */ /* 0x080fe20000410000 */
[----:B------:R-:W-:Y:S01]  /*0a40*/  HADD2.F32 R143, -RZ, R145.H0_H0 ;  /* 0x20000091ff8f7230 */ /* 0x000fe20000004100 */
[----:B------:R-:W-:Y:S02]  /*0a50*/  FADD.FTZ R68, R68, R141 ;  /* 0x0000008d44447221 */ /* 0x000fe40000010000 */
[----:B------:R-:W-:Y:S02]  /*0a60*/  FFMA.FTZ R44, R175, R141, R44 ;  /* 0x0000008daf2c7223 */ /* 0x000fe4000001002c */
[----:B------:R-:W-:-:S02]  /*0a70*/  FADD.FTZ R215, -R219, R142 ;  /* 0x0000008edbd77221 */ /* 0x000fc40000010100 */
[C---:B------:R-:W-:Y:S02]  /*0a80*/  FMUL.FTZ R217, R170.reuse, R217 ;  /* 0x000000d9aad97220 */ /* 0x040fe40000410000 */
[----:B------:R-:W-:Y:S02]  /*0a90*/  FMUL.FTZ R216, R157, R144 ;  /* 0x000000909dd87220 */ /* 0x000fe40000410000 */
[----:B------:R-:W-:Y:S02]  /*0aa0*/  FADD.FTZ R141, RZ, R218 ;  /* 0x000000daff8d7221 */ /* 0x000fe40000010000 */
[----:B------:R-:W-:Y:S01]  /*0ab0*/  FFMA.FTZ R140, R175, R218, RZ ;  /* 0x000000daaf8c7223 */ /* 0x000fe200000100ff */
[----:B------:R-:W-:Y:S01]  /*0ac0*/  HADD2.F32 R212, -RZ, R145.H1_H1 ;  /* 0x30000091ffd47230 */ /* 0x000fe20000004100 */
[----:B---3--:R-:W-:Y:S02]  /*0ad0*/  FADD.FTZ R211, -R219, R148 ;  /* 0x00000094dbd37221 */ /* 0x008fe40000010100 */
        /* <DEDUP_REMOVED lines=19> */
[----:B------:R-:W-:Y:S01]  /*0c10*/  HADD2.F32 R221, -RZ, R147.H0_H0 ;  /* 0x20000093ffdd7230 */ /* 0x000fe20000004100 */
[----:B------:R-:W-:Y:S02]  /*0c20*/  FADD.FTZ R145, -R219, R150 ;  /* 0x00000096db917221 */ /* 0x000fe40000010100 */
[----:B------:R-:W-:-:S02]  /*0c30*/  FMUL.FTZ R210, R170, R149 ;  /* 0x00000095aad27220 */ /* 0x000fc40000410000 */
[----:B------:R-:W-:Y:S02]  /*0c40*/  FMUL.FTZ R207, R153, R146 ;  /* 0x0000009299cf7220 */ /* 0x000fe40000410000 */
[----:B------:R-:W-:Y:S02]  /*0c50*/  FADD.FTZ R142, R142, R209 ;  /* 0x000000d18e8e7221 */ /* 0x000fe40000010000 */
[----:B------:R-:W-:Y:S01]  /*0c60*/  FFMA.FTZ R140, R211, R209, R140 ;  /* 0x000000d1d38c7223 */ /* 0x000fe2000001008c */
[----:B------:R-:W-:Y:S01]  /*0c70*/  HADD2.F32 R222, -RZ, R147.H1_H1 ;  /* 0x30000093ffde7230 */ /* 0x000fe20000004100 */
[----:B------:R-:W-:Y:S02]  /*0c80*/  FADD.FTZ R151, -R219, R151 ;  /* 0x00000097db977221 */ /* 0x000fe40000010100 */
        /* <DEDUP_REMOVED lines=21> */
.L_x_5945:
[----:B0-----:R-:W-:Y:S05]  /*0de0*/  BSYNC B0 ;  /* 0x0000000000007941 */ /* 0x001fea0003800000 */
.L_x_5944:
        /* <DEDUP_REMOVED lines=19> */
[----:B------:R-:W-:Y:S01]  /*0f20*/  FADD.FTZ R173, -R219, R140 ;  /* 0x0000008cdbad7221 */ /* 0x000fe20000010100 */
[--C-:B------:R-:W-:Y:S01]  /*0f30*/  HADD2.F32 R140, -RZ, R145.reuse.H1_H1 ;  /* 0x30000091ff8c7230 */ /* 0x100fe20000004100 */
[C---:B-----5:R-:W-:Y:S01]  /*0f40*/  FMUL.FTZ R182, R170.reuse, R185 ;  /* 0x000000b9aab67220 */ /* 0x060fe20000410000 */
[----:B------:R-:W-:Y:S01]  /*0f50*/  HADD2.F32 R144, -RZ, R144.H1_H1 ;  /* 0x30000090ff907230 */ /* 0x000fe20000004100 */
[----:B------:R-:W-:Y:S01]  /*0f60*/  FMUL.FTZ R173, R170, R173 ;  /* 0x000000adaaad7220 */ /* 0x000fe20000410000 */
[----:B------:R-:W-:Y:S01]  /*0f70*/  HADD2.F32 R143, -RZ, R145.H0_H0 ;  /* 0x20000091ff8f7230 */ /* 0x000fe20000004100 */
[----:B0-----:R-:W-:Y:S01]  /*0f80*/  FMUL.FTZ R180, R34, R141 ;  /* 0x0000008d22b47220 */ /* 0x001fe20000410000 */
[--C-:B------:R-:W-:Y:S01]  /*0f90*/  HADD2.F32 R187, -RZ, R146.reuse.H0_H0 ;  /* 0x20000092ffbb7230 */ /* 0x100fe20000004100 */
[----:B------:R-:W-:Y:S01]  /*0fa0*/  FADD.FTZ R111, R111, R140 ;  /* 0x0000008c6f6f7221 */ /* 0x000fe20000010000 */
[----:B------:R-:W-:Y:S01]  /*0fb0*/  HADD2.F32 R146, -RZ, R146.H1_H1 ;  /* 0x30000092ff927230 */ /* 0x000fe20000004100 */
[-C--:B------:R-:W-:Y:S01]  /*0fc0*/  FFMA.FTZ R127, R182, R140.reuse, R127 ;  /* 0x0000008cb67f7223 */ /* 0x080fe2000001007f */
[----:B------:R-:W-:Y:S01]  /*0fd0*/  HADD2.F32 R189, -RZ, R147.H0_H0 ;  /* 0x20000093ffbd7230 */ /* 0x000fe20000004100 */
[----:B------:R-:W-:-:S02]  /*0fe0*/  FMUL.FTZ R181, R31, R140 ;  /* 0x0000008c1fb57220 */ /* 0x000fc40000410000 */
[----:B------:R-:W-:Y:S01]  /*0ff0*/  FADD.FTZ R183, -R219, R142 ;  /* 0x0000008edbb77221 */ /* 0x000fe20000010100 */
[----:B------:R-:W-:Y:S01]  /*1000*/  HADD2.F32 R142, -RZ, R147.H1_H1 ;  /* 0x30000093ff8e7230 */ /* 0x000fe20000004100 */
[----:B-1----:R-:W-:Y:S02]  /*1010*/  FMUL.FTZ R178, R170, R177 ;  /* 0x000000b1aab27220 */ /* 0x002fe40000410000 */
        /* <DEDUP_REMOVED lines=9> */
[----:B----4-:R-:W-:-:S02]  /*10b0*/  FADD.FTZ R145, -R219, R148 ;  /* 0x00000094db917221 */ /* 0x010fc40000010100 */
        /* <DEDUP_REMOVED lines=35> */
.L_x_5947:
[----:B------:R-:W-:Y:S05]  /*12f0*/  BSYNC B0 ;  /* 0x0000000000007941 */ /* 0x000fea0003800000 */
.L_x_5946:
        /* <DEDUP_REMOVED lines=17> */
[C---:B------:R-:W-:Y:S01]  /*1410*/  FADD.FTZ R171, -R219.reuse, R140 ;  /* 0x0000008cdbab7221 */ /* 0x040fe20000010100 */
[--C-:B----4-:R-:W-:Y:S01]  /*1420*/  HADD2.F32 R141, -RZ, R144.reuse.H0_H0 ;  /* 0x20000090ff8d7230 */ /* 0x110fe20000004100 */
[----:B------:R-:W-:Y:S01]  /*1430*/  FADD.FTZ R193, -R219, R142 ;  /* 0x0000008edbc17221 */ /* 0x000fe20000010100 */
[----:B------:R-:W-:Y:S01]  /*1440*/  HADD2.F32 R140, -RZ, R145.H1_H1 ;  /* 0x30000091ff8c7230 */ /* 0x000fe20000004100 */
[C---:B-----5:R-:W-:Y:S01]  /*1450*/  FMUL.FTZ R198, R170.reuse, R199 ;  /* 0x000000c7aac67220 */ /* 0x060fe20000410000 */
[----:B------:R-:W-:Y:S01]  /*1460*/  HADD2.F32 R144, -RZ, R144.H1_H1 ;  /* 0x30000090ff907230 */ /* 0x000fe20000004100 */
[----:B------:R-:W-:-:S02]  /*1470*/  FMUL.FTZ R171, R170, R171 ;  /* 0x000000abaaab7220 */ /* 0x000fc40000410000 */
[----:B0-----:R-:W-:Y:S01]  /*1480*/  FMUL.FTZ R196, R26, R141 ;  /* 0x0000008d1ac47220 */ /* 0x001fe20000410000 */
[----:B------:R-:W-:Y:S01]  /*1490*/  HADD2.F32 R143, -RZ, R145.H0_H0 ;  /* 0x20000091ff8f7230 */ /* 0x000fe20000004100 */
[C---:B-1----:R-:W-:Y:S02]  /*14a0*/  FMUL.FTZ R194, R170.reuse, R191 ;  /* 0x000000bfaac27220 */ /* 0x042fe40000410000 */
[----:B------:R-:W-:Y:S02]  /*14b0*/  FMUL.FTZ R191, R170, R193 ;  /* 0x000000c1aabf7220 */ /* 0x000fe40000410000 */
[----:B------:R-:W-:Y:S02]  /*14c0*/  FADD.FTZ R79, R79, R140 ;  /* 0x0000008c4f4f7221 */ /* 0x000fe40000010000 */
[-C--:B------:R-:W-:Y:S02]  /*14d0*/  FFMA.FTZ R63, R198, R140.reuse, R63 ;  /* 0x0000008cc63f7223 */ /* 0x080fe4000001003f */
[----:B------:R-:W-:-:S02]  /*14e0*/  FMUL.FTZ R195, R23, R140 ;  /* 0x0000008c17c37220 */ /* 0x000fc40000410000 */
[----:B------:R-:W-:Y:S02]  /*14f0*/  FMUL.FTZ R193, R25, R144 ;  /* 0x0000009019c17220 */ /* 0x000fe40000410000 */
[----:B------:R-:W-:Y:S02]  /*1500*/  FADD.FTZ R140, R223, R196 ;  /* 0x000000c4df8c7221 */ /* 0x000fe40000010000 */
[C---:B------:R-:W-:Y:S02]  /*1510*/  FFMA.FTZ R221, R171.reuse, R196, R221 ;  /* 0x000000c4abdd7223 */ /* 0x040fe400000100dd */
[----:B------:R-:W-:Y:S02]  /*1520*/  FADD.FTZ R76, R76, R141 ;  /* 0x0000008d4c4c7221 */ /* 0x000fe40000010000 */
[----:B------:R-:W-:Y:S02]  /*1530*/  FFMA.FTZ R60, R171, R141, R60 ;  /* 0x0000008dab3c7223 */ /* 0x000fe4000001003c */
[----:B------:R-:W-:-:S02]  /*1540*/  FMUL.FTZ R200, R24, R143 ;  /* 0x0000008f18c87220 */ /* 0x000fc40000410000 */
[----:B------:R-:W-:Y:S02]  /*1550*/  FADD.FTZ R141, R140, R193 ;  /* 0x000000c18c8d7221 */ /* 0x000fe40000010000 */
[----:B------:R-:W-:Y:S01]  /*1560*/  FFMA.FTZ R221, R194, R193, R221 ;  /* 0x000000c1c2dd7223 */ /* 0x000fe200000100dd */
[--C-:B------:R-:W-:Y:S01]  /*1570*/  HADD2.F32 R145, -RZ, R146.reuse.H0_H0 ;  /* 0x20000092ff917230 */ /* 0x100fe20000004100 */
[----:B---3--:R-:W-:Y:S02]  /*1580*/  FADD.FTZ R197, -R219, R148 ;  /* 0x00000094dbc57221 */ /* 0x008fe40000010100 */
[----:B------:R-:W-:Y:S02]  /*1590*/  FADD.FTZ R140, R141, R200 ;  /* 0x000000c88d8c7221 */ /* 0x000fe40000010000 */
[----:B------:R-:W-:Y:S01]  /*15a0*/  FFMA.FTZ R221, R191, R200, R221 ;  /* 0x000000c8bfdd7223 */ /* 0x000fe200000100dd */
[----:B------:R-:W-:Y:S01]  /*15b0*/  HADD2.F32 R146, -RZ, R146.H1_H1 ;  /* 0x30000092ff927230 */ /* 0x000fe20000004100 */
[----:B------:R-:W-:-:S02]  /*15c0*/  FADD.FTZ R149, -R219, R149 ;  /* 0x00000095db957221 */ /* 0x000fc40000010100 */
[----:B------:R-:W-:Y:S02]  /*15d0*/  FMUL.FTZ R197, R170, R197 ;  /* 0x000000c5aac57220 */ /* 0x000fe40000410000 */
        /* <DEDUP_REMOVED lines=33> */
.L_x_5949:
[----:B------:R-:W-:Y:S05]  /*17f0*/  BSYNC B0 ;  /* 0x0000000000007941 */ /* 0x000fea0003800000 */
.L_x_5948:
        /* <DEDUP_REMOVED lines=8> */
.L_x_5963:
        /* <DEDUP_REMOVED lines=18> */
.L_x_5964:
[----:B------:R-:W-:Y:S01]  /*19a0*/  @!P1 LOP3.LUT R141, R142, 0x3, RZ, 0xc0, !PT ;  /* 0x000000038e8d9812 */ /* 0x000fe200078ec0ff */
[----:B---3--:R-:W-:Y:S01]  /*19b0*/  FADD.FTZ R148, R148, R145 ;  /* 0x0000009194947221 */ /* 0x008fe20000010000 */
[----:B------:R-:W-:Y:S01]  /*19c0*/  WARPSYNC 0xffffffff ;  /* 0xffffffff00007948 */ /* 0x000fe20003800000 */
[----:B--2---:R-:W-:Y:S01]  /*19d0*/  FADD.FTZ R149, R140, R147 ;  /* 0x000000938c957221 */ /* 0x004fe20000010000 */
[----:B------:R-:W-:Y:S01]  /*19e0*/  @!P1 IADD3 R151, R150, R141, RZ ;  /* 0x0000008d96979210 */ /* 0x000fe20007ffe0ff */
[----:B------:R-:W-:Y:S01]  /*19f0*/  BSSY B0, `(.L_x_5952) ;  /* 0x000006e000007945 */ /* 0x000fe20003800000 */
[----:B------:R-:W-:-:S03]  /*1a00*/  ISETP.NE.AND P0, PT, R7, RZ, PT ;  /* 0x000000ff0700720c */ /* 0x000fc60003f05270 */
[----:B------:R-:W-:Y:S04]  /*1a10*/  @!P1 STS.64 [R151.X8+0x3000], R148 ;  /* 0x0030009497009388 */ /* 0x000fe80000008a00 */
[----:B------:R-:W-:Y:S06]  /*1a20*/  BAR.SYNC.DEFER_BLOCKING 0x0 ;  /* 0x0000000000007b1d */ /* 0x000fec0000010000 */
[----:B------:R-:W2:Y:S04]  /*1a30*/  LDS.128 R140, [R150.X8+0x3000] ;  /* 0x00300000968c7984 */ /* 0x000ea80000008c00 */
[----:B-1----:R-:W1:Y:S01]  /*1a40*/  LDS.128 R144, [R150.X8+0x3010] ;  /* 0x0030100096907984 */ /* 0x002e620000008c00 */
[----:B--2---:R-:W-:-:S02]  /*1a50*/  FADD.FTZ R221, RZ, R140 ;  /* 0x0000008cffdd7221 */ /* 0x004fc40000010000 */
        /* <DEDUP_REMOVED lines=33> */
[----:B0-----:R-:W-:Y:S02]  /*1c70*/  FADD.FTZ R223, R209, -R144 ;  /* 0x80000090d1df7221 */ /* 0x001fe40000010000 */
        /* <DEDUP_REMOVED lines=39> */
[----:B------:R-:W-:Y:S01]  /*1ef0*/  F2FP.PACK_AB R144, R145, R144 ;  /* 0x000000909190723e */ /* 0x000fe200000000ff */
[----:B------:R-:W-:Y:S02]  /*1f00*/  FMUL.FTZ R149, R14, R227 ;  /* 0x000000e30e957220 */ /* 0x000fe40000410000 */
        /* <DEDUP_REMOVED lines=11> */
[----:B------:R0:W-:Y:S01]  /*1fc0*/  STG.E.128 [R148.64], R144 ;  /* 0x0000009094007986 */ /* 0x0001e2000c101d04 */
[----:B--2---:R-:W-:Y:S02]  /*1fd0*/  HADD2.F32 R224, -RZ, R140.H0_H0 ;  /* 0x2000008cffe07230 */ /* 0x004fe40000004100 */
[----:B------:R-:W-:Y:S02]  /*1fe0*/  HADD2.F32 R226, -RZ, R141.H0_H0 ;  /* 0x2000008dffe27230 */ /* 0x000fe40000004100 */
        /* <DEDUP_REMOVED lines=8> */
[----:B------:R-:W-:Y:S01]  /*2070*/  HADD2.F32 R142, -RZ, R142.H1_H1 ;  /* 0x3000008eff8e7230 */ /* 0x000fe20000004100 */
[----:B------:R-:W-:Y:S01]  /*2080*/  FFMA.FTZ R85, R222, R140, R85 ;  /* 0x0000008cde557223 */ /* 0x000fe20000010055 */
[----:B------:R-:W-:Y:S01]  /*2090*/  HADD2.F32 R143, -RZ, R143.H1_H1 ;  /* 0x3000008fff8f7230 */ /* 0x000fe20000004100 */
[----:B------:R-:W-:-:S02]  /*20a0*/  FFMA.FTZ R87, R228, R141, R87 ;  /* 0x0000008de4577223 */ /* 0x000fc40000010057 */
[----:B------:R-:W-:Y:S02]  /*20b0*/  FFMA.FTZ R89, R230, R142, R89 ;  /* 0x0000008ee6597223 */ /* 0x000fe40000010059 */
[----:B------:R-:W-:Y:S02]  /*20c0*/  FFMA.FTZ R91, R234, R143, R91 ;  /* 0x0000008fea5b7223 */ /* 0x000fe4000001005b */
.L_x_5953:
[----:B0-----:R-:W-:Y:S05]  /*20d0*/  BSYNC B0 ;  /* 0x0000000000007941 */ /* 0x001fea0003800000 */
.L_x_5952:
        /* <DEDUP_REMOVED lines=30> */
[----:B------:R-:W-:Y:S01]  /*22c0*/  F2FP.PACK_AB R144, R147, R144 ;  /* 0x000000909390723e */ /* 0x000fe200000000ff */
        /* <DEDUP_REMOVED lines=28> */
[-C--:B------:R-:W-:Y:S01]  /*2490*/  FMUL.FTZ R229, R149, R219.reuse ;  /* 0x000000db95e57220 */ /* 0x080fe20000410000 */
[C---:B------:R-:W-:Y:S01]  /*24a0*/  @P5 LEA R150, P0, R169.reuse, c[0x0][0x258], 0x5 ;  /* 0x00009600a9965a11 */ /* 0x040fe200078028ff */
[-C--:B------:R-:W-:Y:S01]  /*24b0*/  FMUL.FTZ R230, R224, R219.reuse ;  /* 0x000000dbe0e67220 */ /* 0x080fe20000410000 */
[----:B------:R-:W-:Y:S01]  /*24c0*/  LEA.HI.X R149, R169, c[0x0][0x24c], RZ, 0x4, P6 ;  /* 0x00009300a9957a11 */ /* 0x000fe200030f24ff */
[-C--:B------:R-:W-:Y:S01]  /*24d0*/  FMUL.FTZ R231, R147, R219.reuse ;  /* 0x000000db93e77220 */ /* 0x080fe20000410000 */
[C---:B------:R-:W-:Y:S01]  /*24e0*/  @P5 LEA.HI.X R151, R169.reuse, c[0x0][0x25c], RZ, 0x5, P0 ;  /* 0x00009700a9975a11 */ /* 0x040fe200000f2cff */
[----:B------:R-:W-:Y:S01]  /*24f0*/  FMUL.FTZ R233, R226, R219 ;  /* 0x000000dbe2e97220 */ /* 0x000fe20000410000 */
[----:B------:R-:W-:Y:S01]  /*2500*/  IADD3 R169, R169, 0x80, RZ ;  /* 0x00000080a9a97810 */ /* 0x000fe20007ffe0ff */
[----:B------:R-:W-:-:S02]  /*2510*/  FMUL.FTZ R145, R8, R225 ;  /* 0x000000e108917220 */ /* 0x000fc40000410000 */
[----:B------:R-:W-:Y:S01]  /*2520*/  FMUL.FTZ R146, R6, R227 ;  /* 0x000000e306927220 */ /* 0x000fe20000410000 */
[----:B------:R0:W-:Y:S01]  /*2530*/  @P5 STG.E.128 [R150.64], R120 ;  /* 0x0000007896005986 */ /* 0x0001e2000c101d04 */
[----:B------:R-:W-:Y:S02]  /*2540*/  FMUL.FTZ R147, R5, R229 ;  /* 0x000000e505937220 */ /* 0x000fe40000410000 */
[----:B------:R-:W-:Y:S01]  /*2550*/  FMUL.FTZ R224, R4, R230 ;  /* 0x000000e604e07220 */ /* 0x000fe20000410000 */
[----:B------:R-:W-:Y:S01]  /*2560*/  F2FP.PACK_AB R145, R146, R145 ;  /* 0x000000919291723e */ /* 0x000fe200000000ff */
[----:B------:R-:W-:Y:S01]  /*2570*/  FMUL.FTZ R226, R3, R231 ;  /* 0x000000e703e27220 */ /* 0x000fe20000410000 */
[----:B------:R0:W-:Y:S01]  /*2580*/  @P5 STG.E.128 [R150.64+0x10], R52 ;  /* 0x0000103496005986 */ /* 0x0001e2000c101d04 */
[----:B------:R-:W-:Y:S01]  /*2590*/  FMUL.FTZ R235, R2, R233 ;  /* 0x000000e902eb7220 */ /* 0x000fe20000410000 */
[----:B------:R-:W-:-:S04]  /*25a0*/  F2FP.PACK_AB R146, R224, R147 ;  /* 0x00000093e092723e */ /* 0x000fc800000000ff */
[----:B------:R-:W-:-:S05]  /*25b0*/  F2FP.PACK_AB R147, R235, R226 ;  /* 0x000000e2eb93723e */ /* 0x000fca00000000ff */
        /* <DEDUP_REMOVED lines=17> */
.L_x_5955:
[----:B0-----:R-:W-:Y:S05]  /*26d0*/  BSYNC B0 ;  /* 0x0000000000007941 */ /* 0x001fea0003800000 */
.L_x_5954:
        /* <DEDUP_REMOVED lines=57> */
[----:B------:R-:W-:Y:S01]  /*2a70*/  F2FP.PACK_AB R144, R145, R144 ;  /* 0x000000909190723e */ /* 0x000fe200000000ff */
        /* <DEDUP_REMOVED lines=12> */
[----:B------:R-:W-:Y:S01]  /*2b40*/  F2FP.PACK_AB R145, R146, R145 ;  /* 0x000000919291723e */ /* 0x000fe200000000ff */
[----:B------:R-:W-:Y:S01]  /*2b50*/  FMUL.FTZ R219, R164, R227 ;  /* 0x000000e3a4db7220 */ /* 0x000fe20000410000 */
[----:B------:R0:W-:Y:S01]  /*2b60*/  @P1 STG.E.128 [R150.64], R120 ;  /* 0x0000007896001986 */ /* 0x0001e2000c101d04 */
[----:B------:R-:W-:Y:S01]  /*2b70*/  FMUL.FTZ R226, R168, R228 ;  /* 0x000000e4a8e27220 */ /* 0x000fe20000410000 */
[----:B------:R-:W-:Y:S02]  /*2b80*/  F2FP.PACK_AB R146, R222, R147 ;  /* 0x00000093de92723e */ /* 0x000fe400000000ff */
[----:B------:R0:W-:Y:S02]  /*2b90*/  @P1 STG.E.128 [R150.64+0x10], R52 ;  /* 0x0000103496001986 */ /* 0x0001e4000c101d04 */
[----:B------:R-:W-:-:S05]  /*2ba0*/  F2FP.PACK_AB R147, R226, R219 ;  /* 0x000000dbe293723e */ /* 0x000fca00000000ff */
        /* <DEDUP_REMOVED lines=17> */
.L_x_5957:
[----:B0-----:R-:W-:Y:S05]  /*2cc0*/  BSYNC B0 ;  /* 0x0000000000007941 */ /* 0x001fea0003800000 */
.L_x_5956:
[----:B------:R-:W-:Y:S02]  /*2cd0*/  IADD3 R167, R167, c[0x0][0x160], RZ ;  /* 0x00005800a7a77a10 */ /* 0x000fe40007ffe0ff */
[----:B------:R-:W-:Y:S02]  /*2ce0*/  LOP3.LUT P1, RZ, R166, 0xff, RZ, 0xc0, !PT ;  /* 0x000000ffa6ff7812 */ /* 0x000fe4000782c0ff */
[----:B------:R-:W-:Y:S02]  /*2cf0*/  ISETP.GE.AND P0, PT, R167, c[0x0][0x164], PT ;  /* 0x00005900a7007a0c */ /* 0x000fe40003f06270 */
[----:B------:R-:W-:-:S11]  /*2d00*/  SEL R166, RZ, 0x1, P1 ;  /* 0x00000001ffa67807 */ /* 0x000fd60000800000 */
[----:B------:R-:W-:Y:S01]  /*2d10*/  @P0 CALL.REL.NOINC `(.L_x_5943) ;  /* 0x0000001000000944 */ /* 0x000fe20003c00000 */
[----:B------:R-:W-:Y:S05]  /*2d20*/  BRA `(.L_x_5958) ;  /* 0xffffda5000007947 */ /* 0x000fea000383ffff */
.L_x_5943:
        /* <DEDUP_REMOVED lines=19> */
.L_x_5960:
[----:B------:R-:W-:Y:S05]  /*2e60*/  BSYNC B0 ;  /* 0x0000000000007941 */ /* 0x000fea0003800000 */
.L_x_5959:
        /* <DEDUP_REMOVED lines=13> */
.L_x_5962:
[----:B------:R-:W-:Y:S05]  /*2f40*/  BSYNC B0 ;  /* 0x0000000000007941 */ /* 0x000fea0003800000 */
.L_x_5961:
        /* <DEDUP_REMOVED lines=12> */
.L_x_5950:
[----:B------:R-:W-:Y:S01]  /*3010*/  HFMA2.MMA R149, -RZ, RZ, 0, 9.5367431640625e-07 ;  /* 0x00000010ff957435 */ /* 0x000fe200000001ff */
[----:B------:R-:W-:-:S02]  /*3020*/  MOV R146, R223 ;  /* 0x000000df00927202 */ /* 0x000fc40000000f00 */
[----:B------:R-:W-:Y:S02]  /*3030*/  MOV R151, 0x1f ;  /* 0x0000001f00977802 */ /* 0x000fe40000000f00 */
[----:B------:R-:W-:Y:S02]  /*3040*/  MOV R220, 0xffffffff ;  /* 0xffffffff00dc7802 */ /* 0x000fe40000000f00 */
[----:B------:R-:W-:Y:S02]  /*3050*/  MOV R140, 0x3070 ;  /* 0x00003070008c7802 */ /* 0x000fe40000000f00 */
[----:B------:R-:W-:Y:S05]  /*3060*/  CALL.REL.NOINC `($__internal_124_$__cuda_sm70_shflsync_down_p) ;  /* 0x0000046000007944 */ /* 0x000fea0003c00000 */
[----:B-1----:R-:W-:Y:S01]  /*3070*/  MOV R144, R146 ;  /* 0x0000009200907202 */ /* 0x002fe20000000f00 */
[----:B0-----:R-:W-:Y:S05]  /*3080*/  BRA `(.L_x_5963) ;  /* 0xffffe7f000007947 */ /* 0x001fea000383ffff */
.L_x_5951:
[----:B------:R-:W-:Y:S01]  /*3090*/  HFMA2.MMA R149, -RZ, RZ, 0, 9.5367431640625e-07 ;  /* 0x00000010ff957435 */ /* 0x000fe200000001ff */
[----:B------:R-:W-:Y:S02]  /*30a0*/  MOV R146, R221 ;  /* 0x000000dd00927202 */ /* 0x000fe40000000f00 */
[----:B------:R-:W-:Y:S02]  /*30b0*/  MOV R151, 0x1f ;  /* 0x0000001f00977802 */ /* 0x000fe40000000f00 */
[----:B------:R-:W-:-:S02]  /*30c0*/  MOV R220, 0xffffffff ;  /* 0xffffffff00dc7802 */ /* 0x000fc40000000f00 */
[----:B------:R-:W-:Y:S02]  /*30d0*/  MOV R140, 0x30f0 ;  /* 0x000030f0008c7802 */ /* 0x000fe40000000f00 */
[----:B01----:R-:W-:Y:S05]  /*30e0*/  CALL.REL.NOINC `($__internal_124_$__cuda_sm70_shflsync_down_p) ;  /* 0x000003e000007944 */ /* 0x003fea0003c00000 */
[----:B------:R-:W-:Y:S01]  /*30f0*/  FADD.FTZ R144, R144, R223 ;  /* 0x000000df90907221 */ /* 0x000fe20000010000 */
[----:B0-----:R-:W-:Y:S01]  /*3100*/  HFMA2.MMA R149, -RZ, RZ, 0, 4.76837158203125e-07 ;  /* 0x00000008ff957435 */ /* 0x001fe200000001ff */
[----:B-1----:R-:W-:Y:S01]  /*3110*/  FADD.FTZ R221, R221, R146 ;  /* 0x00000092dddd7221 */ /* 0x002fe20000010000 */
[----:B------:R-:W-:Y:S02]  /*3120*/  MOV R151, 0x1f ;  /* 0x0000001f00977802 */ /* 0x000fe40000000f00 */
[----:B------:R-:W-:Y:S02]  /*3130*/  MOV R220, 0xffffffff ;  /* 0xffffffff00dc7802 */ /* 0x000fe40000000f00 */
[----:B------:R-:W-:Y:S02]  /*3140*/  MOV R146, R144 ;  /* 0x0000009000927202 */ /* 0x000fe40000000f00 */
[----:B------:R-:W-:Y:S02]  /*3150*/  MOV R140, 0x3170 ;  /* 0x00003170008c7802 */ /* 0x000fe40000000f00 */
[----:B------:R-:W-:Y:S05]  /*3160*/  CALL.REL.NOINC `($__internal_124_$__cuda_sm70_shflsync_down_p) ;  /* 0x0000036000007944 */ /* 0x000fea0003c00000 */
[----:B0-----:R-:W-:Y:S01]  /*3170*/  HFMA2.MMA R149, -RZ, RZ, 0, 4.76837158203125e-07 ;  /* 0x00000008ff957435 */ /* 0x001fe200000001ff */
[----:B-1----:R-:W-:-:S02]  /*3180*/  MOV R143, R146 ;  /* 0x00000092008f7202 */ /* 0x002fc40000000f00 */
[----:B------:R-:W-:Y:S02]  /*3190*/  MOV R146, R221 ;  /* 0x000000dd00927202 */ /* 0x000fe40000000f00 */
[----:B------:R-:W-:Y:S02]  /*31a0*/  MOV R151, 0x1f ;  /* 0x0000001f00977802 */ /* 0x000fe40000000f00 */
[----:B------:R-:W-:Y:S02]  /*31b0*/  MOV R220, 0xffffffff ;  /* 0xffffffff00dc7802 */ /* 0x000fe40000000f00 */
[----:B------:R-:W-:Y:S02]  /*31c0*/  MOV R140, 0x31e0 ;  /* 0x000031e0008c7802 */ /* 0x000fe40000000f00 */
[----:B------:R-:W-:Y:S05]  /*31d0*/  CALL.REL.NOINC `($__internal_124_$__cuda_sm70_shflsync_down_p) ;  /* 0x000002f000007944 */ /* 0x000fea0003c00000 */
[----:B------:R-:W-:Y:S01]  /*31e0*/  FADD.FTZ R144, R143, R144 ;  /* 0x000000908f907221 */ /* 0x000fe20000010000 */
[----:B0-----:R-:W-:Y:S01]  /*31f0*/  HFMA2.MMA R149, -RZ, RZ, 0, 2.384185791015625e-07 ;  /* 0x00000004ff957435 */ /* 0x001fe200000001ff */
[----:B-1----:R-:W-:Y:S01]  /*3200*/  FADD.FTZ R221, R221, R146 ;  /* 0x00000092dddd7221 */ /* 0x002fe20000010000 */
[----:B------:R-:W-:Y:S02]  /*3210*/  MOV R151, 0x1f ;  /* 0x0000001f00977802 */ /* 0x000fe40000000f00 */
[----:B------:R-:W-:-:S02]  /*3220*/  MOV R220, 0xffffffff ;  /* 0xffffffff00dc7802 */ /* 0x000fc40000000f00 */
[----:B------:R-:W-:Y:S02]  /*3230*/  MOV R146, R144 ;  /* 0x0000009000927202 */ /* 0x000fe40000000f00 */
[----:B------:R-:W-:Y:S02]  /*3240*/  MOV R140, 0x3260 ;  /* 0x00003260008c7802 */ /* 0x000fe40000000f00 */
[----:B------:R-:W-:Y:S05]  /*3250*/  CALL.REL.NOINC `($__internal_124_$__cuda_sm70_shflsync_down_p) ;  /* 0x0000027000007944 */ /* 0x000fea0003c00000 */
[----:B0-----:R-:W-:Y:S01]  /*3260*/  HFMA2.MMA R149, -RZ, RZ, 0, 2.384185791015625e-07 ;  /* 0x00000004ff957435 */ /* 0x001fe200000001ff */
[----:B-1----:R-:W-:Y:S02]  /*3270*/  MOV R143, R146 ;  /* 0x00000092008f7202 */ /* 0x002fe40000000f00 */
[----:B------:R-:W-:Y:S02]  /*3280*/  MOV R146, R221 ;  /* 0x000000dd00927202 */ /* 0x000fe40000000f00 */
[----:B------:R-:W-:Y:S02]  /*3290*/  MOV R151, 0x1f ;  /* 0x0000001f00977802 */ /* 0x000fe40000000f00 */
[----:B------:R-:W-:Y:S02]  /*32a0*/  MOV R220, 0xffffffff ;  /* 0xffffffff00dc7802 */ /* 0x000fe40000000f00 */
[----:B------:R-:W-:-:S02]  /*32b0*/  MOV R140, 0x32d0 ;  /* 0x000032d0008c7802 */ /* 0x000fc40000000f00 */
[----:B------:R-:W-:Y:S05]  /*32c0*/  CALL.REL.NOINC `($__internal_124_$__cuda_sm70_shflsync_down_p) ;  /* 0x0000020000007944 */ /* 0x000fea0003c00000 */
[----:B------:R-:W-:Y:S01]  /*32d0*/  FADD.FTZ R144, R143, R144 ;  /* 0x000000908f907221 */ /* 0x000fe20000010000 */
[----:B0-----:R-:W-:Y:S01]  /*32e0*/  HFMA2.MMA R149, -RZ, RZ, 0, 1.1920928955078125e-07 ;  /* 0x00000002ff957435 */ /* 0x001fe200000001ff */
[----:B-1----:R-:W-:Y:S01]  /*32f0*/  FADD.FTZ R147, R221, R146 ;  /* 0x00000092dd937221 */ /* 0x002fe20000010000 */
[----:B------:R-:W-:-:S02]  /*3300*/  MOV R151, 0x1f ;  /* 0x0000001f00977802 */ /* 0x000fc40000000f00 */
[----:B------:R-:W-:Y:S02]  /*3310*/  MOV R220, 0xffffffff ;  /* 0xffffffff00dc7802 */ /* 0x000fe40000000f00 */
[----:B------:R-:W-:Y:S02]  /*3320*/  MOV R146, R144 ;  /* 0x0000009000927202 */ /* 0x000fe40000000f00 */
[----:B------:R-:W-:Y:S02]  /*3330*/  MOV R140, 0x3350 ;  /* 0x00003350008c7802 */ /* 0x000fe40000000f00 */
[----:B------:R-:W-:Y:S05]  /*3340*/  CALL.REL.NOINC `($__internal_124_$__cuda_sm70_shflsync_down_p) ;  /* 0x0000018000007944 */ /* 0x000fea0003c00000 */
[----:B0-----:R-:W-:Y:S01]  /*3350*/  HFMA2.MMA R149, -RZ, RZ, 0, 1.1920928955078125e-07 ;  /* 0x00000002ff957435 */ /* 0x001fe200000001ff */
[----:B-1----:R-:W-:Y:S02]  /*3360*/  MOV R143, R146 ;  /* 0x00000092008f7202 */ /* 0x002fe40000000f00 */
[----:B------:R-:W-:Y:S02]  /*3370*/  MOV R146, R147 ;  /* 0x0000009300927202 */ /* 0x000fe40000000f00 */
[----:B------:R-:W-:Y:S02]  /*3380*/  MOV R151, 0x1f ;  /* 0x0000001f00977802 */ /* 0x000fe40000000f00 */
[----:B------:R-:W-:-:S02]  /*3390*/  MOV R220, 0xffffffff ;  /* 0xffffffff00dc7802 */ /* 0x000fc40000000f00 */
[----:B------:R-:W-:Y:S02]  /*33a0*/  MOV R140, 0x33c0 ;  /* 0x000033c0008c7802 */ /* 0x000fe40000000f00 */
[----:B------:R-:W-:Y:S05]  /*33b0*/  CALL.REL.NOINC `($__internal_124_$__cuda_sm70_shflsync_down_p) ;  /* 0x0000011000007944 */ /* 0x000fea0003c00000 */
[----:B------:R-:W-:Y:S01]  /*33c0*/  FADD.FTZ R145, R143, R144 ;  /* 0x000000908f917221 */ /* 0x000fe20000010000 */
[----:B0-----:R-:W-:Y:S01]  /*33d0*/  HFMA2.MMA R149, -RZ, RZ, 0, 5.9604644775390625e-08 ;  /* 0x00000001ff957435 */ /* 0x001fe200000001ff */
[----:B-1----:R-:W-:Y:S01]  /*33e0*/  FADD.FTZ R147, R147, R146 ;  /* 0x0000009293937221 */ /* 0x002fe20000010000 */
[----:B------:R-:W-:Y:S02]  /*33f0*/  MOV R151, 0x1f ;  /* 0x0000001f00977802 */ /* 0x000fe40000000f00 */
[----:B------:R-:W-:Y:S02]  /*3400*/  MOV R220, 0xffffffff ;  /* 0xffffffff00dc7802 */ /* 0x000fe40000000f00 */
[----:B------:R-:W-:Y:S02]  /*3410*/  MOV R146, R145 ;  /* 0x0000009100927202 */ /* 0x000fe40000000f00 */
[----:B------:R-:W-:Y:S02]  /*3420*/  MOV R140, 0x3440 ;  /* 0x00003440008c7802 */ /* 0x000fe40000000f00 */
[----:B------:R-:W-:Y:S05]  /*3430*/  CALL.REL.NOINC `($__internal_124_$__cuda_sm70_shflsync_down_p) ;  /* 0x0000009000007944 */ /* 0x000fea0003c00000 */
[----:B0-----:R-:W-:Y:S01]  /*3440*/  HFMA2.MMA R149, -RZ, RZ, 0, 5.9604644775390625e-08 ;  /* 0x00000001ff957435 */ /* 0x001fe200000001ff */
[----:B-1----:R-:W-:-:S02]  /*3450*/  MOV R148, R146 ;  /* 0x0000009200947202 */ /* 0x002fc40000000f00 */
[----:B------:R-:W-:Y:S02]  /*3460*/  MOV R146, R147 ;  /* 0x0000009300927202 */ /* 0x000fe40000000f00 */
[----:B------:R-:W-:Y:S02]  /*3470*/  MOV R151, 0x1f ;  /* 0x0000001f00977802 */ /* 0x000fe40000000f00 */
[----:B------:R-:W-:Y:S02]  /*3480*/  MOV R220, 0xffffffff ;  /* 0xffffffff00dc7802 */ /* 0x000fe40000000f00 */
[----:B------:R-:W-:Y:S02]  /*3490*/  MOV R140, 0x34b0 ;  /* 0x000034b0008c7802 */ /* 0x000fe40000000f00 */
[----:B------:R-:W-:Y:S05]  /*34a0*/  CALL.REL.NOINC `($__internal_124_$__cuda_sm70_shflsync_down_p) ;  /* 0x0000002000007944 */ /* 0x000fea0003c00000 */
[----:B-1----:R-:W-:Y:S01]  /*34b0*/  MOV R140, R146 ;  /* 0x00000092008c7202 */ /* 0x002fe20000000f00 */
[----:B0-----:R-:W-:Y:S05]  /*34c0*/  BRA `(.L_x_5964) ;  /* 0xffffe4d000007947 */ /* 0x001fea000383ffff */
        .weak           $__internal_124_$__cuda_sm70_shflsync_down_p
        .type           $__internal_124_$__cuda_sm70_shflsync_down_p,@function
        .size           $__internal_124_$__cuda_sm70_shflsync_down_p,(.L_x_9378 - $__internal_124_$__cuda_sm70_shflsync_down_p)
$__internal_124_$__cuda_sm70_shflsync_down_p:
[----:B------:R-:W-:Y:S01]  /*34d0*/  HFMA2.MMA R141, -RZ, RZ, 0, 0 ;  /* 0x00000000ff8d7435 */ /* 0x000fe200000001ff */
[----:B------:R-:W-:Y:S04]  /*34e0*/  WARPSYNC R220 ;  /* 0x000000dc00007348 */ /* 0x000fe80003800000 */
[----:B------:R0:W1:Y:S01]  /*34f0*/  SHFL.DOWN PT, R146, R146, R149, R151 ;  /* 0x0800009592927389 */ /* 0x00006200000e0097 */
[----:B------:R-:W-:Y:S05]  /*3500*/  RET.REL.NODEC R140 `(_ZN10layer_norm13ln_bwd_kernelINS_13Kernel_traitsI6__halfS2_fS2_fjLj3072ELj1ELj1ELj4ELj16ENS_18Kernel_traits_baseILj3072ES2_S2_fS2_fjLj128EEEEELb0ELb1ELb0ELb0EEEvNS_9BwdParamsE) ;  /* 0xffffcaf08c007950 */ /* 0x000fea0003c3ffff */
.L_x_5965:
        /* <DEDUP_REMOVED lines=15> */
.L_x_9378:


//--------------------- .text._ZN10layer_norm13ln_bwd_kernelINS_13Kernel_traitsI6__halfS2_fS2_fjLj3072ELj1ELj1ELj4ELj16ENS_18Kernel_traits_baseILj3072ES2_S2_fS2_fjLj128EEEEELb0ELb1ELb0ELb1EEEvNS_9BwdParamsE --------------------------
	.section	.text._ZN10layer_norm13ln_bwd_kernelINS_13Kernel_traitsI6__halfS2_fS2_fjLj3072ELj1ELj1ELj4ELj16ENS_18Kernel_traits_baseILj3072ES2_S2_fS2_fjLj128EEEEELb0ELb1ELb0ELb1EEEvNS_9BwdParamsE,"ax",@progbits
	.sectioninfo	@"SHI_REGISTERS=240"
	.align	128
        .global         _ZN10layer_norm13ln_bwd_kernelINS_13Kernel_traitsI6__halfS2_fS2_fjLj3072ELj1ELj1ELj4ELj16ENS_18Kernel_traits_baseILj3072ES2_S2_fS2_fjLj128EEEEELb0ELb1ELb0ELb1EEEvNS_9BwdParamsE
        .type           _ZN10layer_norm13ln_bwd_kernelINS_13Kernel_traitsI6__halfS2_fS2_fjLj3072ELj1ELj1ELj4ELj16ENS_18Kernel_traits_baseILj3072ES2_S2_fS2_fjLj128EEEEELb0ELb1ELb0ELb1EEEvNS_9BwdParamsE,@function
        .size           _ZN10layer_norm13ln_bwd_kernelINS_13Kernel_traitsI6__halfS2_fS2_fjLj3072ELj1ELj1ELj4ELj16ENS_18Kernel_traits_baseILj3072ES2_S2_fS2_fjLj128EEEEELb0ELb1ELb0ELb1EEEvNS_9BwdParamsE,(.L_x_9379 - _ZN10layer_norm13ln_bwd_kernelINS_13Kernel_traitsI6__halfS2_fS2_fjLj3072ELj1ELj1ELj4ELj16ENS_18Kernel_traits_baseILj3072ES2_S2_fS2_fjLj128EEEEELb0ELb1ELb0ELb1EEEvNS_9BwdParamsE)
        .other          _ZN10layer_norm13ln_bwd_kernelINS_13Kernel_traitsI6__halfS2_fS2_fjLj3072ELj1ELj1ELj4ELj16ENS_18Kernel_traits_baseILj3072ES2_S2_fS2_fjLj128EEEEELb0ELb1ELb0ELb1EEEvNS_9BwdParamsE,@"STO_CUDA_ENTRY STV_DEFAULT"
_ZN10layer_norm13ln_bwd_kernelINS_13Kernel_traitsI6__halfS2_fS2_fjLj3072ELj1ELj1ELj4ELj16ENS_18Kernel_traits_baseILj3072ES2_S2_fS2_fjLj128EEEEELb0ELb1ELb0ELb1EEEvNS_9BwdParamsE:
.text._ZN10layer_norm13ln_bwd_kernelINS_13Kernel_traitsI6__halfS2_fS2_fjLj3072ELj1ELj1ELj4ELj16ENS_18Kernel_traits_baseILj3072ES2_S2_fS2_fjLj128EEEEELb0ELb1ELb0ELb1EEEvNS_9BwdParamsE:
        /* <DEDUP_REMOVED lines=44> */
.L_x_5966:
[----:B------:R-:W-:-:S04]  /*02c0*/  SHF.L.U32 R2, R0, 0x4, RZ ;  /* 0x0000000400027819 */ /* 0x000fc800000006ff */
[----:B------:R-:W-:-:S04]  /*02d0*/  LOP3.LUT R4, R2, 0x7f0, RZ, 0xc0, !PT ;  /* 0x000007f002047812 */ /* 0x000fc800078ec0ff */
[----:B------:R-:W-:-:S04]  /*02e0*/  IADD3 R2, P0, R4, c[0x0][0x1b0], RZ ;  /* 0x00006c0004027a10 */ /* 0x000fc80007f1e0ff */
[----:B------:R-:W-:Y:S02]  /*02f0*/  IADD3.X R3, RZ, c[0x0][0x1b4], RZ, P0, !PT ;  /* 0x00006d00ff037a10 */ /* 0x000fe400007fe4ff */
[----:B------:R-:W-:-:S03]  /*0300*/  IADD3 R4, P0, R4, c[0x0][0x1c8], RZ ;  /* 0x0000720004047a10 */ /* 0x000fc60007f1e0ff */
[----:B------:R0:W2:Y:S01]  /*0310*/  LDG.E.128 R8, [R2.64] ;  /* 0x0000000402087981 */ /* 0x0000a2000c1e1d00 */
[----:B------:R-:W-:-:S03]  /*0320*/  IADD3.X R5, RZ, c[0x0][0x1cc], RZ, P0, !PT ;  /* 0x00007300ff057a10 */ /* 0x000fc600007fe4ff */
[----:B------:R0:W3:Y:S04]  /*0330*/  LDG.E.128 R16, [R2.64+0x800] ;  /* 0x0008000402107981 */ /* 0x0000e8000c1e1d00 */
[----:B------:R0:W4:Y:S04]  /*0340*/  LDG.E.128 R24, [R2.64+0x1000] ;  /* 0x0010000402187981 */ /* 0x000128000c1e1d00 */
[----:B------:R1:W5:Y:S04]  /*0350*/  LDG.E.128 R12, [R4.64] ;  /* 0x00000004040c7981 */ /* 0x000368000c1e1d00 */
[----:B------:R1:W3:Y:S04]  /*0360*/  LDG.E.128 R20, [R4.64+0x800] ;  /* 0x0008000404147981 */ /* 0x0002e8000c1e1d00 */
[----:B------:R1:W4:Y:S01]  /*0370*/  LDG.E.128 R28, [R4.64+0x1000] ;  /* 0x00100004041c7981 */ /* 0x000322000c1e1d00 */
[----:B------:R-:W-:Y:S01]  /*0380*/  HFMA2.MMA R204, -RZ, RZ, 0, 5.9604644775390625e-08 ;  /* 0x00000001ffcc7435 */ /* 0x000fe200000001ff */
        /* <DEDUP_REMOVED lines=53> */
[----:B------:R-:W-:Y:S01]  /*06e0*/  CS2R R26, SRZ ;  /* 0x00000000001a7805 */ /* 0x000fe2000001ff00 */
[----:B-----5:R-:W-:-:S02]  /*06f0*/  HADD2.F32 R175, -RZ, R12.H0_H0 ;  /* 0x2000000cffaf7230 */ /* 0x020fc40000004100 */
        /* <DEDUP_REMOVED lines=29> */
.L_x_5971:
[----:B------:R-:W-:Y:S01]  /*08d0*/  IMAD R80, R200, c[0x0][0x168], RZ ;  /* 0x00005a00c8507a24 */ /* 0x000fe200078e02ff */
[----:B------:R-:W-:-:S02]  /*08e0*/  ISETP.NE.U32.AND P0, PT, RZ, c[0x0][0x1c0], PT ;  /* 0x00007000ff007a0c */ /* 0x000fc40003f05070 */
[----:B------:R-:W-:Y:S02]  /*08f0*/  MOV R167, 0x4 ;  /* 0x0000000400a77802 */ /* 0x000fe40000000f00 */
[----:B------:R-:W-:Y:S02]  /*0900*/  SHF.R.S32.HI R81, RZ, 0x1f, R80 ;  /* 0x0000001fff517819 */ /* 0x000fe40000011450 */
[----:B------:R-:W-:Y:S01]  /*0910*/  ISETP.NE.AND.EX P0, PT, RZ, c[0x0][0x1c4], PT, P0 ;  /* 0x00007100ff007a0c */ /* 0x000fe20003f05300 */
[----:B------:R-:W-:Y:S01]  /*0920*/  IMAD.WIDE R92, R200, R167, c[0x0][0x1a0] ;  /* 0x00006800c85c7625 */ /* 0x000fe200078e02a7 */
[----:B------:R-:W-:Y:S02]  /*0930*/  LEA.HI R81, R81, R80, RZ, 0x3 ;  /* 0x0000005051517211 */ /* 0x000fe400078f18ff */
[----:B------:R-:W-:Y:S02]  /*0940*/  LOP3.LUT R80, R0, 0x7f, RZ, 0xc0, !PT ;  /* 0x0000007f00507812 */ /* 0x000fe400078ec0ff */
[----:B------:R-:W-:Y:S01]  /*0950*/  MOV R108, 0x10 ;  /* 0x00000010006c7802 */ /* 0x000fe20000000f00 */
[----:B------:R0:W2:Y:S01]  /*0960*/  LDG.E R207, [R92.64] ;  /* 0x000000045ccf7981 */ /* 0x0000a2000c1e1900 */
[----:B------:R-:W-:-:S02]  /*0970*/  LEA.HI.SX32 R203, R81, R80, 0x1d ;  /* 0x0000005051cb7211 */ /* 0x000fc400078feaff */
[----:B------:R-:W-:Y:S02]  /*0980*/  MOV R206, 0x20 ;  /* 0x0000002000ce7802 */ /* 0x000fe40000000f00 */
[C---:B------:R-:W-:Y:S01]  /*0990*/  IADD3 R202, R203.reuse, 0x80, RZ ;  /* 0x00000080cbca7810 */ /* 0x040fe20007ffe0ff */
[C---:B------:R-:W-:Y:S01]  /*09a0*/  IMAD.WIDE.U32 R84, R203.reuse, R108, c[0x0][0x208] ;  /* 0x00008200cb547625 */ /* 0x040fe200078e006c */
[----:B------:R-:W-:Y:S02]  /*09b0*/  SHF.R.S32.HI R83, RZ, 0x1f, R200 ;  /* 0x0000001fff537819 */ /* 0x000fe400000114c8 */
[C---:B------:R-:W-:Y:S01]  /*09c0*/  @P0 LEA R100, P1, R200.reuse, c[0x0][0x1c0], 0x1 ;  /* 0x00007000c8640a11 */ /* 0x040fe200078208ff */
[----:B------:R-:W-:Y:S02]  /*09d0*/  IMAD.WIDE.U32 R112, R203, R206, c[0x0][0x188] ;  /* 0x00006200cb707625 */ /* 0x000fe400078e00ce */
[----:B------:R-:W3:Y:S01]  /*09e0*/  LDG.E.128 R84, [R84.64] ;  /* 0x0000000454547981 */ /* 0x000ee2000c1e1d00 */
[----:B------:R-:W-:Y:S01]  /*09f0*/  @P0 LEA.HI.X R101, R200, c[0x0][0x1c4], R83, 0x1, P1 ;  /* 0x00007100c8650a11 */ /* 0x000fe200008f0c53 */
[----:B------:R-:W-:-:S02]  /*0a00*/  IMAD.WIDE.U32 R96, R202, R108, c[0x0][0x208] ;  /* 0x00008200ca607625 */ /* 0x000fc400078e006c */
[----:B------:R1:W4:Y:S02]  /*0a10*/  LDG.E.128 R80, [R112.64] ;  /* 0x0000000470507981 */ /* 0x000324000c1e1d00 */
[----:B------:R-:W-:Y:S02]  /*0a20*/  IMAD.WIDE.U32 R162, R202, R206, c[0x0][0x188] ;  /* 0x00006200caa27625 */ /* 0x000fe400078e00ce */
[----:B------:R-:W4:Y:S02]  /*0a30*/  LDG.E.128 R96, [R96.64] ;  /* 0x0000000460607981 */ /* 0x000f24000c1e1d00 */
[----:B------:R-:W-:Y:S02]  /*0a40*/  IMAD.WIDE R166, R200, R167, c[0x0][0x1a8] ;  /* 0x00006a00c8a67625 */ /* 0x000fe400078e02a7 */
[----:B0-----:R0:W4:Y:S01]  /*0a50*/  LDG.E.128 R92, [R162.64] ;  /* 0x00000004a25c7981 */ /* 0x001122000c1e1d00 */
[----:B------:R-:W-:-:S03]  /*0a60*/  IADD3 R201, R203, 0x100, RZ ;  /* 0x00000100cbc97810 */ /* 0x000fc60007ffe0ff */
[----:B------:R0:W4:Y:S04]  /*0a70*/  LDG.E R166, [R166.64] ;  /* 0x00000004a6a67981 */ /* 0x000128000c1e1900 */
[----:B------:R0:W4:Y:S04]  /*0a80*/  @P0 LDG.E.U16 R205, [R100.64] ;  /* 0x0000000464cd0981 */ /* 0x000128000c1e1500 */
[----:B------:R1:W4:Y:S01]  /*0a90*/  LDG.E.128 R88, [R112.64+0x10] ;  /* 0x0000100470587981 */ /* 0x000322000c1e1d00 */
[----:B------:R-:W-:-:S03]  /*0aa0*/  IMAD.WIDE.U32 R168, R201, R206, c[0x0][0x188] ;  /* 0x00006200c9a87625 */ /* 0x000fc600078e00ce */
[----:B0-----:R0:W4:Y:S01]  /*0ab0*/  LDG.E.128 R100, [R162.64+0x10] ;  /* 0x00001004a2647981 */ /* 0x001122000c1e1d00 */
[----:B------:R-:W-:-:S03]  /*0ac0*/  IMAD.WIDE.U32 R108, R201, R108, c[0x0][0x208] ;  /* 0x00008200c96c7625 */ /* 0x000fc600078e006c */
[----:B------:R-:W4:Y:S04]  /*0ad0*/  LDG.E.128 R104, [R168.64] ;  /* 0x00000004a8687981 */ /* 0x000f28000c1e1d00 */
[----:B------:R-:W4:Y:S04]  /*0ae0*/  LDG.E.128 R108, [R108.64] ;  /* 0x000000046c6c7981 */ /* 0x000f28000c1e1d00 */
[----:B-1----:R-:W4:Y:S01]  /*0af0*/  LDG.E.128 R112, [R168.64+0x10] ;  /* 0x00001004a8707981 */ /* 0x002f22000c1e1d00 */
        /* <DEDUP_REMOVED lines=15> */
[--C-:B---3--:R-:W-:Y:S02]  /*0bf0*/  HADD2.F32 R158, -RZ, R84.reuse.H0_H0 ;  /* 0x20000054ff9e7230 */ /* 0x108fe40000004100 */
[----:B------:R-:W-:Y:S02]  /*0c00*/  HADD2.F32 R211, -RZ, R84.H1_H1 ;  /* 0x30000054ffd37230 */ /* 0x000fe40000004100 */
[C---:B----4-:R-:W-:Y:S02]  /*0c10*/  FADD.FTZ R207, -R208.reuse, R80 ;  /* 0x00000050d0cf7221 */ /* 0x050fe40000010100 */
[C---:B------:R-:W-:Y:S02]  /*0c20*/  FADD.FTZ R209, -R208.reuse, R81 ;  /* 0x00000051d0d17221 */ /* 0x040fe40000010100 */
[----:B------:R-:W-:Y:S01]  /*0c30*/  FADD.FTZ R213, -R208, R82 ;  /* 0x00000052d0d57221 */ /* 0x000fe20000010100 */
[----:B------:R-:W-:-:S02]  /*0c40*/  HADD2.F32 R82, -RZ, R99.H0_H0 ;  /* 0x20000063ff527230 */ /* 0x000fc40000004100 */
[----:B------:R-:W-:Y:S01]  /*0c50*/  HADD2.F32 R81, -RZ, R99.H1_H1 ;  /* 0x30000063ff517230 */ /* 0x000fe20000004100 */
[----:B------:R-:W-:Y:S02]  /*0c60*/  FADD.FTZ R233, -R208, R94 ;  /* 0x0000005ed0e97221 */ /* 0x000fe40000010100 */
[----:B------:R-:W-:Y:S02]  /*0c70*/  FMUL.FTZ R99, R199, R158 ;  /* 0x0000009ec7637220 */ /* 0x000fe40000410000 */
[----:B------:R-:W-:Y:S01]  /*0c80*/  FMUL.FTZ R94, R166, R207 ;  /* 0x000000cfa65e7220 */ /* 0x000fe20000410000 */
[----:B------:R-:W-:Y:S01]  /*0c90*/  HADD2.F32 R206, -RZ, R85.H0_H0 ;  /* 0x20000055ffce7230 */ /* 0x000fe20000004100 */
[----:B------:R-:W-:Y:S01]  /*0ca0*/  FMUL.FTZ R207, R198, R211 ;  /* 0x000000d3c6cf7220 */ /* 0x000fe20000410000 */
[--C-:B------:R-:W-:Y:S02]  /*0cb0*/  HADD2.F32 R216, -RZ, R96.reuse.H0_H0 ;  /* 0x20000060ffd87230 */ /* 0x100fe40000004100 */
[----:B------:R-:W-:Y:S01]  /*0cc0*/  HADD2.F32 R218, -RZ, R96.H1_H1 ;  /* 0x30000060ffda7230 */ /* 0x000fe20000004100 */
[----:B------:R-:W-:-:S02]  /*0cd0*/  FMUL.FTZ R96, R166, R209 ;  /* 0x000000d1a6607220 */ /* 0x000fc40000410000 */
[C---:B------:R-:W-:Y:S02]  /*0ce0*/  FADD.FTZ R219, -R208.reuse, R88 ;  /* 0x00000058d0db7221 */ /* 0x040fe40000010100 */
[----:B------:R-:W-:Y:S01]  /*0cf0*/  FADD.FTZ R88, RZ, R99 ;  /* 0x00000063ff587221 */ /* 0x000fe20000010000 */
[----:B------:R-:W-:Y:S01]  /*0d00*/  HADD2.F32 R217, -RZ, R85.H1_H1 ;  /* 0x30000055ffd97230 */ /* 0x000fe20000004100 */
[----:B------:R-:W-:Y:S02]  /*0d10*/  FADD.FTZ R237, -R208, R100 ;  /* 0x00000064d0ed7221 */ /* 0x000fe40000010100 */
[----:B------:R-:W-:Y:S01]  /*0d20*/  FFMA.FTZ R100, R94, R99, RZ ;  /* 0x000000635e647223 */ /* 0x000fe200000100ff */
[--C-:B------:R-:W-:Y:S01]  /*0d30*/  HADD2.F32 R210, -RZ, R86.reuse.H0_H0 ;  /* 0x20000056ffd27230 */ /* 0x100fe20000004100 */
[----:B------:R-:W-:Y:S01]  /*0d40*/  FADD.FTZ R227, -R208, R90 ;  /* 0x0000005ad0e37221 */ /* 0x000fe20000010100 */
[----:B------:R-:W-:Y:S01]  /*0d50*/  HADD2.F32 R225, -RZ, R86.H1_H1 ;  /* 0x30000056ffe17230 */ /* 0x000fe20000004100 */
[----:B------:R-:W-:Y:S01]  /*0d60*/  FMUL.FTZ R209, R197, R206 ;  /* 0x000000cec5d17220 */ /* 0x000fe20000410000 */
[--C-:B------:R-:W-:Y:S01]  /*0d70*/  HADD2.F32 R90, -RZ, R98.reuse.H0_H0 ;  /* 0x20000062ff5a7230 */ /* 0x100fe20000004100 */
[----:B------:R-:W-:Y:S01]  /*0d80*/  FADD.FTZ R88, R88, R207 ;  /* 0x000000cf58587221 */ /* 0x000fe20000010000 */
[----:B------:R-:W-:Y:S01]  /*0d90*/  HADD2.F32 R86, -RZ, R98.H1_H1 ;  /* 0x30000062ff567230 */ /* 0x000fe20000004100 */
[----:B------:R-:W-:-:S02]  /*0da0*/  FADD.FTZ R215, -R208, R83 ;  /* 0x00000053d0d77221 */ /* 0x000fc40000010100 */
[----:B------:R-:W-:Y:S02]  /*0db0*/  FMUL.FTZ R98, R166, R213 ;  /* 0x000000d5a6627220 */ /* 0x000fe40000410000 */
[----:B------:R-:W-:Y:S02]  /*0dc0*/  FFMA.FTZ R100, R96, R207, R100 ;  /* 0x000000cf60647223 */ /* 0x000fe40000010064 */
[----:B------:R-:W-:Y:S02]  /*0dd0*/  FADD.FTZ R223, -R208, R101 ;  /* 0x00000065d0df7221 */ /* 0x000fe40000010100 */
[----:B------:R-:W-:Y:S02]  /*0de0*/  FADD.FTZ R138, R211, R138 ;  /* 0x0000008ad38a7221 */ /* 0x000fe40000010000 */
[----:B------:R-:W-:Y:S02]  /*0df0*/  FFMA.FTZ R139, R96, R211, R139 ;  /* 0x000000d3608b7223 */ /* 0x000fe4000001008b */
[----:B------:R-:W-:-:S02]  /*0e00*/  FADD.FTZ R101, -R208, R102 ;  /* 0x00000066d0657221 */ /* 0x000fc40000010100 */
[----:B------:R-:W-:Y:S02]  /*0e10*/  FADD.FTZ R159, -R208, R106 ;  /* 0x0000006ad09f7221 */ /* 0x000fe40000010100 */
[----:B------:R-:W-:Y:S02]  /*0e20*/  FMUL.FTZ R211, R196, R217 ;  /* 0x000000d9c4d37220 */ /* 0x000fe40000410000 */
[----:B------:R-:W-:Y:S02]  /*0e30*/  FADD.FTZ R88, R88, R209 ;  /* 0x000000d158587221 */ /* 0x000fe40000010000 */
[----:B------:R-:W-:Y:S02]  /*0e40*/  FMUL.FTZ R106, R166, R215 ;  /* 0x000000d7a66a7220 */ /* 0x000fe40000410000 */
[----:B------:R-:W-:Y:S02]  /*0e50*/  FFMA.FTZ R102, R98, R209, R100 ;  /* 0x000000d162667223 */ /* 0x000fe40000010064 */
[----:B------:R-:W-:-:S02]  /*0e60*/  FADD.FTZ R221, -R208, R89 ;  /* 0x00000059d0dd7221 */ /* 0x000fc40000010100 */
[----:B------:R-:W-:Y:S02]  /*0e70*/  FADD.FTZ R89, -R208, R105 ;  /* 0x00000069d0597221 */ /* 0x000fe40000010100 */
[----:B------:R-:W-:Y:S02]  /*0e80*/  FADD.FTZ R136, R206, R136 ;  /* 0x00000088ce887221 */ /* 0x000fe40000010000 */
[----:B------:R-:W-:Y:S02]  /*0e90*/  FFMA.FTZ R137, R98, R206, R137 ;  /* 0x000000ce62897223 */ /* 0x000fe40000010089 */
[----:B------:R-:W-:Y:S02]  /*0ea0*/  FMUL.FTZ R213, R195, R210 ;  /* 0x000000d2c3d57220 */ /* 0x000fe40000410000 */
[----:B------:R-:W-:Y:S02]  /*0eb0*/  FMUL.FTZ R105, R166, R223 ;  /* 0x000000dfa6697220 */ /* 0x000fe40000410000 */
[----:B------:R-:W-:-:S02]  /*0ec0*/  FADD.FTZ R88, R88, R211 ;  /* 0x000000d358587221 */ /* 0x000fc40000010000 */
[----:B------:R-:W-:Y:S02]  /*0ed0*/  FMUL.FTZ R206, R166, R219 ;  /* 0x000000dba6ce7220 */ /* 0x000fe40000410000 */
[----:B------:R-:W-:Y:S01]  /*0ee0*/  FFMA.FTZ R102, R106, R211, R102 ;  /* 0x000000d36a667223 */ /* 0x000fe20000010066 */
[----:B------:R-:W-:Y:S01]  /*0ef0*/  @P0 HADD2.F32 R167, -RZ, R205.H0_H0 ;  /* 0x200000cdffa70230 */ /* 0x000fe20000004100 */
        /* <DEDUP_REMOVED lines=16> */
[----:B------:R-:W-:Y:S02]  /*1000*/  FADD.FTZ R33, R86, R33 ;  /* 0x0000002156217221 */ /* 0x000fe40000010000 */
[-C--:B------:R-:W-:Y:S02]  /*1010*/  FFMA.FTZ R117, R105, R86.reuse, R117 ;  /* 0x0000005669757223 */ /* 0x080fe40000010075 */
        /* <DEDUP_REMOVED lines=8> */
[----:B------:R-:W-:-:S02]  /*10a0*/  FMUL.FTZ R217, R193, R214 ;  /* 0x000000d6c1d97220 */ /* 0x000fc40000410000 */
[----:B------:R-:W-:Y:S02]  /*10b0*/  FADD.FTZ R88, R88, R215 ;  /* 0x000000d758587221 */ /* 0x000fe40000010000 */
[----:B------:R-:W-:Y:S02]  /*10c0*/  FMUL.FTZ R210, R166, R227 ;  /* 0x000000e3a6d27220 */ /* 0x000fe40000410000 */
[----:B------:R-:W-:Y:S02]  /*10d0*/  FFMA.FTZ R86, R208, R215, R86 ;  /* 0x000000d7d0567223 */ /* 0x000fe40000010056 */
[C---:B------:R-:W-:Y:S02]  /*10e0*/  FMUL.FTZ R221, R166.reuse, R231 ;  /* 0x000000e7a6dd7220 */ /* 0x040fe40000410000 */
        /* <DEDUP_REMOVED lines=9> */
[-C--:B------:R-:W-:Y:S02]  /*1180*/  FFMA.FTZ R47, R104, R81.reuse, R47 ;  /* 0x00000051682f7223 */ /* 0x080fe4000001002f */
[----:B------:R-:W-:Y:S02]  /*1190*/  FMUL.FTZ R103, R184, R81 ;  /* 0x00000051b8677220 */ /* 0x000fe40000410000 */
[----:B------:R-:W-:Y:S02]  /*11a0*/  FMUL.FTZ R216, R191, R216 ;  /* 0x000000d8bfd87220 */ /* 0x000fe40000410000 */
[----:B------:R-:W-:Y:S02]  /*11b0*/  FADD.FTZ R81, R88, R219 ;  /* 0x000000db58517221 */ /* 0x000fe40000010000 */
[----:B------:R-:W-:Y:S01]  /*11c0*/  FFMA.FTZ R86, R212, R219, R86 ;  /* 0x000000dbd4567223 */ /* 0x000fe20000010056 */
[----:B------:R-:W-:Y:S01]  /*11d0*/  HADD2.F32 R220, -RZ, R97.H0_H0 ;  /* 0x20000061ffdc7230 */ /* 0x000fe20000004100 */
[----:B------:R-:W-:-:S02]  /*11e0*/  FADD.FTZ R30, R82, R30 ;  /* 0x0000001e521e7221 */ /* 0x000fc40000010000 */
[-C--:B------:R-:W-:Y:S02]  /*11f0*/  FFMA.FTZ R46, R101, R82.reuse, R46 ;  /* 0x00000052652e7223 */ /* 0x080fe4000001002e */
[----:B------:R-:W-:Y:S02]  /*1200*/  FMUL.FTZ R102, R185, R82 ;  /* 0x00000052b9667220 */ /* 0x000fe40000410000 */
[----:B------:R-:W-:Y:S02]  /*1210*/  FADD.FTZ R128, R214, R128 ;  /* 0x00000080d6807221 */ /* 0x000fe40000010000 */
[----:B------:R-:W-:Y:S02]  /*1220*/  FFMA.FTZ R129, R210, R214, R129 ;  /* 0x000000d6d2817223 */ /* 0x000fe40000010081 */
[----:B------:R-:W-:Y:S02]  /*1230*/  FMUL.FTZ R107, R190, R218 ;  /* 0x000000dabe6b7220 */ /* 0x000fe40000410000 */
[----:B------:R-:W-:Y:S01]  /*1240*/  FADD.FTZ R82, R81, R216 ;  /* 0x000000d851527221 */ /* 0x000fe20000010000 */
[----:B------:R-:W-:Y:S01]  /*1250*/  HADD2.F32 R92, -RZ, R97.H1_H1 ;  /* 0x30000061ff5c7230 */ /* 0x000fe20000004100 */
[----:B------:R-:W-:-:S02]  /*1260*/  FMUL.FTZ R214, R166, R93 ;  /* 0x0000005da6d67220 */ /* 0x000fc40000410000 */
[----:B------:R-:W-:Y:S02]  /*1270*/  FFMA.FTZ R81, R221, R216, R86 ;  /* 0x000000d8dd517223 */ /* 0x000fe40000010056 */
[----:B------:R-:W-:Y:S02]  /*1280*/  FMUL.FTZ R97, R166, R235 ;  /* 0x000000eba6617220 */ /* 0x000fe40000410000 */
[----:B------:R-:W-:Y:S02]  /*1290*/  FMUL.FTZ R93, R189, R220 ;  /* 0x000000dcbd5d7220 */ /* 0x000fe40000410000 */
[----:B------:R-:W-:Y:S02]  /*12a0*/  FADD.FTZ R82, R82, R107 ;  /* 0x0000006b52527221 */ /* 0x000fe40000010000 */
[----:B------:R-:W-:Y:S02]  /*12b0*/  FMUL.FTZ R95, R166, R233 ;  /* 0x000000e9a65f7220 */ /* 0x000fe40000410000 */
        /* <DEDUP_REMOVED lines=15> */
[----:B------:R-:W-:Y:S01]  /*13b0*/  FFMA.FTZ R86, R105, R100, R86 ;  /* 0x0000006469567223 */ /* 0x000fe20000010056 */
[--C-:B------:R-:W-:Y:S01]  /*13c0*/  HADD2.F32 R84, -RZ, R108.reuse.H0_H0 ;  /* 0x2000006cff547230 */ /* 0x100fe20000004100 */
[----:B------:R-:W-:Y:S02]  /*13d0*/  FADD.FTZ R82, R81, R102 ;  /* 0x0000006651527221 */ /* 0x000fe40000010000 */
[----:B------:R-:W-:Y:S01]  /*13e0*/  FFMA.FTZ R86, R101, R102, R86 ;  /* 0x0000006665567223 */ /* 0x000fe20000010056 */
[----:B------:R-:W-:Y:S01]  /*13f0*/  HADD2.F32 R169, -RZ, R108.H1_H1 ;  /* 0x3000006cffa97230 */ /* 0x000fe20000004100 */
[----:B------:R-:W-:Y:S01]  /*1400*/  FMUL.FTZ R112, R166, R89 ;  /* 0x00000059a6707220 */ /* 0x000fe20000410000 */
[--C-:B------:R-:W-:Y:S01]  /*1410*/  HADD2.F32 R168, -RZ, R109.reuse.H0_H0 ;  /* 0x2000006dffa87230 */ /* 0x100fe20000004100 */
[----:B------:R-:W-:Y:S01]  /*1420*/  FMUL.FTZ R114, R183, R84 ;  /* 0x00000054b7727220 */ /* 0x000fe20000410000 */
[----:B-1----:R-:W-:Y:S01]  /*1430*/  HADD2.F32 R163, -RZ, R109.H1_H1 ;  /* 0x3000006dffa37230 */ /* 0x002fe20000004100 */
[----:B------:R-:W-:-:S02]  /*1440*/  FADD.FTZ R81, R82, R103 ;  /* 0x0000006752517221 */ /* 0x000fc40000010000 */
[----:B------:R-:W-:Y:S02]  /*1450*/  FMUL.FTZ R109, R166, R87 ;  /* 0x00000057a66d7220 */ /* 0x000fe40000410000 */
[----:B------:R-:W-:Y:S02]  /*1460*/  FFMA.FTZ R86, R104, R103, R86 ;  /* 0x0000006768567223 */ /* 0x000fe40000010056 */
[----:B------:R-:W-:Y:S02]  /*1470*/  FMUL.FTZ R115, R166, R159 ;  /* 0x0000009fa6737220 */ /* 0x000fe40000410000 */
[----:B------:R-:W-:Y:S02]  /*1480*/  FADD.FTZ R29, R169, R29 ;  /* 0x0000001da91d7221 */ /* 0x000fe40000010000 */
[----:B------:R-:W-:Y:S02]  /*1490*/  FFMA.FTZ R45, R112, R169, R45 ;  /* 0x000000a9702d7223 */ /* 0x000fe4000001002d */
[----:B------:R-:W-:-:S02]  /*14a0*/  FADD.FTZ R82, R81, R114 ;  /* 0x0000007251527221 */ /* 0x000fc40000010000 */
[----:B------:R-:W-:Y:S02]  /*14b0*/  FMUL.FTZ R169, R182, R169 ;  /* 0x000000a9b6a97220 */ /* 0x000fe40000410000 */
[----:B------:R-:W-:Y:S02]  /*14c0*/  FFMA.FTZ R81, R109, R114, R86 ;  /* 0x000000726d517223 */ /* 0x000fe40000010056 */
[----:B------:R-:W-:Y:S02]  /*14d0*/  FMUL.FTZ R108, R166, R205 ;  /* 0x000000cda66c7220 */ /* 0x000fe40000410000 */
[----:B------:R-:W-:Y:S02]  /*14e0*/  FADD.FTZ R26, R168, R26 ;  /* 0x0000001aa81a7221 */ /* 0x000fe40000010000 */
[-C--:B------:R-:W-:Y:S02]  /*14f0*/  FFMA.FTZ R42, R115, R168.reuse, R42 ;  /* 0x000000a8732a7223 */ /* 0x080fe4000001002a */
[----:B------:R-:W-:-:S02]  /*1500*/  FMUL.FTZ R168, R181, R168 ;  /* 0x000000a8b5a87220 */ /* 0x000fc40000410000 */
[----:B------:R-:W-:Y:S02]  /*1510*/  FADD.FTZ R87, R82, R169 ;  /* 0x000000a952577221 */ /* 0x000fe40000010000 */
[----:B------:R-:W-:Y:S01]  /*1520*/  FFMA.FTZ R81, R112, R169, R81 ;  /* 0x000000a970517223 */ /* 0x000fe20000010051 */
[----:B------:R-:W-:Y:S01]  /*1530*/  HADD2.F32 R162, -RZ, R110.H0_H0 ;  /* 0x2000006effa27230 */ /* 0x000fe20000004100 */
[----:B------:R-:W-:Y:S02]  /*1540*/  FADD.FTZ R27, R163, R27 ;  /* 0x0000001ba31b7221 */ /* 0x000fe40000010000 */
[----:B------:R-:W-:Y:S02]  /*1550*/  FFMA.FTZ R43, R108, R163, R43 ;  /* 0x000000a36c2b7223 */ /* 0x000fe4000001002b */
        /* <DEDUP_REMOVED lines=28> */
[----:B------:R-:W-:Y:S01]  /*1720*/  LOP3.LUT P1, RZ, R0, 0x1f, RZ, 0xc0, !PT ;  /* 0x0000001f00ff7812 */ /* 0x000fe2000782c0ff */
        /* <DEDUP_REMOVED lines=16> */
.L_x_5972:
        /* <DEDUP_REMOVED lines=18> */
.L_x_5973:
        /* <DEDUP_REMOVED lines=42> */
[-CC-:B------:R-:W-:Y:S02]  /*1bf0*/  FFMA.FTZ R208, R208, R205.reuse, R204.reuse ;  /* 0x000000cdd0d07223 */ /* 0x180fe400000100cc */
[-C--:B------:R-:W-:Y:S01]  /*1c00*/  FFMA.FTZ R206, R206, R205.reuse, R204 ;  /* 0x000000cdcece7223 */ /* 0x080fe200000100cc */
[----:B------:R-:W-:Y:S01]  /*1c10*/  @P0 MOV R96, 0x20 ;  /* 0x0000002000600802 */ /* 0x000fe20000000f00 */
[----:B-----5:R-:W-:Y:S02]  /*1c20*/  @P1 FADD.FTZ R99, R48, R99 ;  /* 0x0000006330631221 */ /* 0x020fe40000010000 */
[----:B------:R-:W-:Y:S02]  /*1c30*/  @P1 FADD.FTZ R82, R49, R82 ;  /* 0x0000005231521221 */ /* 0x000fe40000010000 */
[----:B------:R-:W-:Y:S01]  /*1c40*/  FADD.FTZ R223, R215, -R208 ;  /* 0x800000d0d7df7221 */ /* 0x000fe20000010000 */
[----:B------:R-:W-:Y:S01]  /*1c50*/  SEL R84, R99, R72, P2 ;  /* 0x0000004863547207 */ /* 0x000fe20001000000 */
[--C-:B------:R-:W-:Y:S01]  /*1c60*/  FFMA.FTZ R215, R221, R205, R204.reuse ;  /* 0x000000cdddd77223 */ /* 0x100fe200000100cc */
[----:B------:R-:W-:Y:S01]  /*1c70*/  SEL R85, R82, R73, P2 ;  /* 0x0000004952557207 */ /* 0x000fe20001000000 */
[----:B------:R-:W-:-:S02]  /*1c80*/  FFMA.FTZ R98, R98, R205, R204 ;  /* 0x000000cd62627223 */ /* 0x000fc400000100cc */
[-C--:B------:R-:W-:Y:S02]  /*1c90*/  FFMA.FTZ R106, R106, R205.reuse, R204 ;  /* 0x000000cd6a6a7223 */ /* 0x080fe400000100cc */
[----:B------:R-:W-:Y:S02]  /*1ca0*/  FADD.FTZ R213, R213, -R206 ;  /* 0x800000ced5d57221 */ /* 0x000fe40000010000 */
[-CC-:B------:R-:W-:Y:S02]  /*1cb0*/  FFMA.FTZ R210, R210, R205.reuse, R204.reuse ;  /* 0x000000cdd2d27223 */ /* 0x180fe400000100cc */
[----:B------:R-:W-:Y:S02]  /*1cc0*/  FFMA.FTZ R221, R97, R205, R204 ;  /* 0x000000cd61dd7223 */ /* 0x000fe400000100cc */
[-C--:B------:R-:W-:Y:S02]  /*1cd0*/  FMUL.FTZ R206, R99, R167.reuse ;  /* 0x000000a763ce7220 */ /* 0x080fe40000410000 */
[----:B------:R-:W-:-:S02]  /*1ce0*/  FMUL.FTZ R207, R82, R167 ;  /* 0x000000a752cf7220 */ /* 0x000fc40000410000 */
[----:B------:R-:W-:Y:S02]  /*1cf0*/  FFMA.FTZ R212, R212, R205, R204 ;  /* 0x000000cdd4d47223 */ /* 0x000fe400000100cc */
[----:B------:R-:W-:Y:S02]  /*1d00*/  FADD.FTZ R209, R209, -R98 ;  /* 0x80000062d1d17221 */ /* 0x000fe40000010000 */
[----:B------:R-:W-:Y:S02]  /*1d10*/  FADD.FTZ R211, R211, -R106 ;  /* 0x8000006ad3d37221 */ /* 0x000fe40000010000 */
[----:B------:R-:W-:Y:S01]  /*1d20*/  FADD.FTZ R225, R217, -R210 ;  /* 0x800000d2d9e17221 */ /* 0x000fe20000010000 */
[----:B------:R-:W-:Y:S01]  /*1d30*/  HFMA2.MMA R210, -RZ, RZ, 0, 9.5367431640625e-07 ;  /* 0x00000010ffd27435 */ /* 0x000fe200000001ff */
[----:B------:R-:W-:Y:S02]  /*1d40*/  FADD.FTZ R221, R92, -R221 ;  /* 0x800000dd5cdd7221 */ /* 0x000fe40000010000 */
[----:B------:R-:W-:-:S02]  /*1d50*/  FMUL.FTZ R92, R175, R206 ;  /* 0x000000ceaf5c7220 */ /* 0x000fc40000410000 */
[----:B------:R-:W-:Y:S02]  /*1d60*/  FMUL.FTZ R89, R174, R207 ;  /* 0x000000cfae597220 */ /* 0x000fe40000410000 */
[----:B------:R-:W-:Y:S02]  /*1d70*/  FFMA.FTZ R91, R91, R205, R204 ;  /* 0x000000cd5b5b7223 */ /* 0x000fe400000100cc */
[----:B------:R-:W-:Y:S02]  /*1d80*/  FADD.FTZ R227, R219, -R212 ;  /* 0x800000d4dbe37221 */ /* 0x000fe40000010000 */
[C---:B------:R-:W-:Y:S02]  /*1d90*/  FMUL.FTZ R83, R166.reuse, R209 ;  /* 0x000000d1a6537220 */ /* 0x040fe40000410000 */
[----:B------:R-:W-:Y:S01]  /*1da0*/  FMUL.FTZ R88, R166, R211 ;  /* 0x000000d3a6587220 */ /* 0x000fe20000410000 */
[----:B------:R-:W-:Y:S01]  /*1db0*/  F2FP.PACK_AB R92, R89, R92 ;  /* 0x0000005c595c723e */ /* 0x000fe200000000ff */
[----:B------:R-:W-:-:S02]  /*1dc0*/  FFMA.FTZ R80, R95, R205, R204 ;  /* 0x000000cd5f507223 */ /* 0x000fc400000100cc */
[----:B------:R-:W-:Y:S02]  /*1dd0*/  FADD.FTZ R229, R90, -R91 ;  /* 0x8000005b5ae57221 */ /* 0x000fe40000010000 */
[C---:B------:R-:W-:Y:S02]  /*1de0*/  FMUL.FTZ R89, R166.reuse, R213 ;  /* 0x000000d5a6597220 */ /* 0x040fe40000410000 */
[C---:B------:R-:W-:Y:S02]  /*1df0*/  FMUL.FTZ R90, R166.reuse, R223 ;  /* 0x000000dfa65a7220 */ /* 0x040fe40000410000 */
[C---:B------:R-:W-:Y:S02]  /*1e00*/  FMUL.FTZ R225, R166.reuse, R225 ;  /* 0x000000e1a6e17220 */ /* 0x040fe40000410000 */
[----:B------:R-:W-:Y:S02]  /*1e10*/  FMUL.FTZ R106, R166, R227 ;  /* 0x000000e3a66a7220 */ /* 0x000fe40000410000 */
[----:B------:R-:W-:-:S02]  /*1e20*/  @P1 FADD.FTZ R83, R50, R83 ;  /* 0x0000005332531221 */ /* 0x000fc40000010000 */
[----:B------:R-:W-:Y:S02]  /*1e30*/  @P1 FADD.FTZ R88, R51, R88 ;  /* 0x0000005833581221 */ /* 0x000fe40000010000 */
[----:B------:R-:W-:Y:S01]  /*1e40*/  FFMA.FTZ R214, R214, R205, R204 ;  /* 0x000000cdd6d67223 */ /* 0x000fe200000100cc */
[----:B------:R-:W-:Y:S01]  /*1e50*/  SEL R86, R83, R74, P2 ;  /* 0x0000004a53567207 */ /* 0x000fe20001000000 */
[----:B------:R-:W-:Y:S01]  /*1e60*/  FADD.FTZ R219, R93, -R80 ;  /* 0x800000505ddb7221 */ /* 0x000fe20000010000 */
[----:B------:R-:W-:Y:S01]  /*1e70*/  SEL R87, R88, R75, P2 ;  /* 0x0000004b58577207 */ /* 0x000fe20001000000 */
[----:B------:R-:W-:-:S04]  /*1e80*/  IMAD.WIDE.U32 R80, R203, R210, c[0x0][0x170] ;  /* 0x00005c00cb507625 */ /* 0x000fc800078e00d2 */
        /* <DEDUP_REMOVED lines=8> */
[----:B------:R-:W-:Y:S02]  /*1f10*/  FADD.FTZ R107, R107, -R214 ;  /* 0x800000d66b6b7221 */ /* 0x000fe40000010000 */
[-C--:B------:R-:W-:Y:S02]  /*1f20*/  FMUL.FTZ R214, R89, R167.reuse ;  /* 0x000000a759d67220 */ /* 0x080fe40000410000 */
[-C--:B------:R-:W-:Y:S02]  /*1f30*/  FMUL.FTZ R213, R90, R167.reuse ;  /* 0x000000a75ad57220 */ /* 0x080fe40000410000 */
[-C--:B------:R-:W-:Y:S02]  /*1f40*/  FMUL.FTZ R212, R225, R167.reuse ;  /* 0x000000a7e1d47220 */ /* 0x080fe40000410000 */
[----:B------:R-:W-:Y:S02]  /*1f50*/  FMUL.FTZ R211, R106, R167 ;  /* 0x000000a76ad37220 */ /* 0x000fe40000410000 */
[----:B------:R-:W-:-:S02]  /*1f60*/  FMUL.FTZ R93, R173, R208 ;  /* 0x000000d0ad5d7220 */ /* 0x000fc40000410000 */
[----:B------:R-:W-:Y:S01]  /*1f70*/  FMUL.FTZ R88, R172, R209 ;  /* 0x000000d1ac587220 */ /* 0x000fe20000410000 */
[----:B------:R0:W-:Y:S01]  /*1f80*/  @P0 STG.E.128 [R96.64], R84 ;  /* 0x0000005460000986 */ /* 0x0001e2000c101d04 */
[----:B------:R-:W-:Y:S01]  /*1f90*/  FMUL.FTZ R94, R171, R214 ;  /* 0x000000d6ab5e7220 */ /* 0x000fe20000410000 */
[----:B------:R-:W-:Y:S01]  /*1fa0*/  IADD3 R217, R203, 0x80, RZ ;  /* 0x00000080cbd97810 */ /* 0x000fe20007ffe0ff */
[----:B------:R-:W-:Y:S01]  /*1fb0*/  FMUL.FTZ R95, R165, R212 ;  /* 0x000000d4a55f7220 */ /* 0x000fe20000410000 */
[----:B------:R-:W-:Y:S01]  /*1fc0*/  F2FP.PACK_AB R93, R88, R93 ;  /* 0x0000005d585d723e */ /* 0x000fe200000000ff */
[----:B------:R-:W-:Y:S01]  /*1fd0*/  FFMA.FTZ R105, R105, R205, R204 ;  /* 0x000000cd69697223 */ /* 0x000fe200000100cc */
[----:B------:R-:W-:Y:S01]  /*1fe0*/  LEA R98, P4, R203, c[0x0][0x248], 0x4 ;  /* 0x00009200cb627a11 */ /* 0x000fe200078820ff */
[----:B------:R-:W-:Y:S01]  /*1ff0*/  FADD.FTZ R215, R216, -R215 ;  /* 0x800000d7d8d77221 */ /* 0x000fe20000010000 */
[----:B------:R-:W-:Y:S02]  /*2000*/  SEL R88, R89, R76, P2 ;  /* 0x0000004c59587207 */ /* 0x000fe40001000000 */
[----:B------:R-:W-:-:S02]  /*2010*/  SEL R89, R90, R77, P2 ;  /* 0x0000004d5a597207 */ /* 0x000fc40001000000 */
[----:B------:R-:W-:Y:S01]  /*2020*/  SEL R90, R225, R78, P2 ;  /* 0x0000004ee15a7207 */ /* 0x000fe20001000000 */
[----:B0-----:R-:W-:Y:S02]  /*2030*/  FMUL.FTZ R85, R170, R213 ;  /* 0x000000d5aa557220 */ /* 0x001fe40000410000 */
[----:B------:R-:W-:Y:S01]  /*2040*/  FMUL.FTZ R84, R164, R211 ;  /* 0x000000d3a4547220 */ /* 0x000fe20000410000 */
[----:B------:R-:W-:Y:S02]  /*2050*/  SEL R91, R106, R79, P2 ;  /* 0x0000004f6a5b7207 */ /* 0x000fe40001000000 */
[----:B------:R-:W-:Y:S02]  /*2060*/  F2FP.PACK_AB R94, R85, R94 ;  /* 0x0000005e555e723e */ /* 0x000fe400000000ff */
[----:B------:R-:W-:Y:S01]  /*2070*/  F2FP.PACK_AB R95, R84, R95 ;  /* 0x0000005f545f723e */ /* 0x000fe200000000ff */
[----:B------:R-:W-:Y:S01]  /*2080*/  IMAD.WIDE.U32 R84, R217, R210, c[0x0][0x170] ;  /* 0x00005c00d9547625 */ /* 0x000fe200078e00d2 */
[----:B------:R-:W-:Y:S01]  /*2090*/  LEA.HI.X R99, R203, c[0x0][0x24c], RZ, 0x4, P4 ;  /* 0x00009300cb637a11 */ /* 0x000fe200020f24ff */
[----:B------:R0:W-:Y:S04]  /*20a0*/  @P0 STG.E.128 [R96.64+0x10], R88 ;  /* 0x0000105860000986 */ /* 0x0001e8000c101d04 */
[----:B------:R1:W-:Y:S04]  /*20b0*/  STG.E.128 [R98.64], R92 ;  /* 0x0000005c62007986 */ /* 0x0003e8000c101d04 */
[----:B------:R-:W3:Y:S01]  /*20c0*/  LDG.E.128 R84, [R84.64] ;  /* 0x0000000454547981 */ /* 0x000ee2000c1e1d00 */
[----:B------:R-:W-:-:S02]  /*20d0*/  FADD.FTZ R223, R100, -R105 ;  /* 0x8000006964df7221 */ /* 0x000fc40000010000 */
[-CC-:B------:R-:W-:Y:S02]  /*20e0*/  FFMA.FTZ R225, R101, R205.reuse, R204.reuse ;  /* 0x000000cd65e17223 */ /* 0x180fe400000100cc */
[----:B------:R-:W-:Y:S02]  /*20f0*/  FFMA.FTZ R104, R104, R205, R204 ;  /* 0x000000cd68687223 */ /* 0x000fe400000100cc */
[C---:B------:R-:W-:Y:S02]  /*2100*/  FMUL.FTZ R101, R166.reuse, R215 ;  /* 0x000000d7a6657220 */ /* 0x040fe40000410000 */
[----:B------:R-:W-:Y:S02]  /*2110*/  FMUL.FTZ R100, R166, R107 ;  /* 0x0000006ba6647220 */ /* 0x000fe40000410000 */
[----:B------:R-:W-:Y:S02]  /*2120*/  FADD.FTZ R225, R102, -R225 ;  /* 0x800000e166e17221 */ /* 0x000fe40000010000 */
[----:B------:R-:W-:-:S02]  /*2130*/  FADD.FTZ R103, R103, -R104 ;  /* 0x8000006867677221 */ /* 0x000fc40000010000 */
[----:B------:R-:W-:Y:S02]  /*2140*/  @P1 FADD.FTZ R101, R56, R101 ;  /* 0x0000006538651221 */ /* 0x000fe40000010000 */
[----:B------:R-:W-:Y:S02]  /*2150*/  @P1 FADD.FTZ R100, R57, R100 ;  /* 0x0000006439641221 */ /* 0x000fe40000010000 */
[C---:B------:R-:W-:Y:S02]  /*2160*/  FMUL.FTZ R105, R166.reuse, R219 ;  /* 0x000000dba6697220 */ /* 0x040fe40000410000 */
[C---:B------:R-:W-:Y:S02]  /*2170*/  FMUL.FTZ R224, R166.reuse, R221 ;  /* 0x000000dda6e07220 */ /* 0x040fe40000410000 */
[C---:B------:R-:W-:Y:S02]  /*2180*/  FMUL.FTZ R229, R166.reuse, R229 ;  /* 0x000000e5a6e57220 */ /* 0x040fe40000410000 */
[----:B------:R-:W-:-:S02]  /*2190*/  FMUL.FTZ R226, R166, R223 ;  /* 0x000000dfa6e27220 */ /* 0x000fc40000410000 */
[C---:B------:R-:W-:Y:S02]  /*21a0*/  FMUL.FTZ R225, R166.reuse, R225 ;  /* 0x000000e1a6e17220 */ /* 0x040fe40000410000 */
[----:B------:R-:W-:Y:S01]  /*21b0*/  FMUL.FTZ R102, R166, R103 ;  /* 0x00000067a6667220 */ /* 0x000fe20000410000 */
[----:B------:R-:W-:Y:S01]  /*21c0*/  @P0 MOV R107, 0x20 ;  /* 0x00000020006b0802 */ /* 0x000fe20000000f00 */
[-C--:B------:R-:W-:Y:S02]  /*21d0*/  FMUL.FTZ R222, R101, R167.reuse ;  /* 0x000000a765de7220 */ /* 0x080fe40000410000 */
[----:B------:R-:W-:Y:S02]  /*21e0*/  FMUL.FTZ R220, R100, R167 ;  /* 0x000000a764dc7220 */ /* 0x000fe40000410000 */
[----:B------:R-:W-:Y:S02]  /*21f0*/  @P1 FADD.FTZ R105, R58, R105 ;  /* 0x000000693a691221 */ /* 0x000fe40000010000 */
[----:B------:R-:W-:-:S02]  /*2200*/  @P1 FADD.FTZ R224, R59, R224 ;  /* 0x000000e03be01221 */ /* 0x000fc40000010000 */
[----:B------:R-:W-:Y:S02]  /*2210*/  @P1 FADD.FTZ R229, R60, R229 ;  /* 0x000000e53ce51221 */ /* 0x000fe40000010000 */
[----:B------:R-:W-:Y:S02]  /*2220*/  @P1 FADD.FTZ R226, R61, R226 ;  /* 0x000000e23de21221 */ /* 0x000fe40000010000 */
[----:B------:R-:W-:Y:S02]  /*2230*/  @P1 FADD.FTZ R225, R62, R225 ;  /* 0x000000e13ee11221 */ /* 0x000fe40000010000 */
[----:B------:R-:W-:Y:S02]  /*2240*/  @P1 FADD.FTZ R102, R63, R102 ;  /* 0x000000663f661221 */ /* 0x000fe40000010000 */
[----:B0-----:R-:W-:Y:S02]  /*2250*/  FMUL.FTZ R96, R157, R222 ;  /* 0x000000de9d607220 */ /* 0x001fe40000410000 */
[----:B------:R-:W-:-:S02]  /*2260*/  FMUL.FTZ R89, R156, R220 ;  /* 0x000000dc9c597220 */ /* 0x000fc40000410000 */
[-C--:B------:R-:W-:Y:S02]  /*2270*/  FMUL.FTZ R219, R105, R167.reuse ;  /* 0x000000a769db7220 */ /* 0x080fe40000410000 */
[-C--:B------:R-:W-:Y:S02]  /*2280*/  FMUL.FTZ R218, R224, R167.reuse ;  /* 0x000000a7e0da7220 */ /* 0x080fe40000410000 */
[-C--:B------:R-:W-:Y:S02]  /*2290*/  FMUL.FTZ R216, R229, R167.reuse ;  /* 0x000000a7e5d87220 */ /* 0x080fe40000410000 */
[----:B------:R-:W-:Y:S02]  /*22a0*/  FMUL.FTZ R215, R226, R167 ;  /* 0x000000a7e2d77220 */ /* 0x000fe40000410000 */
[----:B------:R-:W-:Y:S01]  /*22b0*/  @P0 IMAD.WIDE.U32 R106, R202, R107, c[0x0][0x258] ;  /* 0x00009600ca6a0625 */ /* 0x000fe200078e006b */
[----:B------:R-:W-:-:S03]  /*22c0*/  F2FP.PACK_AB R96, R89, R96 ;  /* 0x000000605960723e */ /* 0x000fc600000000ff */
        /* <DEDUP_REMOVED lines=11> */
[----:B------:R-:W-:Y:S02]  /*2380*/  F2FP.PACK_AB R97, R88, R97 ;  /* 0x000000615861723e */ /* 0x000fe400000000ff */
[----:B------:R-:W-:Y:S02]  /*2390*/  F2FP.PACK_AB R98, R91, R98 ;  /* 0x000000625b62723e */ /* 0x000fe400000000ff */
[----:B------:R-:W-:Y:S02]  /*23a0*/  SEL R88, R101, R72, P2 ;  /* 0x0000004865587207 */ /* 0x000fe40001000000 */
[----:B------:R-:W-:Y:S02]  /*23b0*/  SEL R90, R105, R74, P2 ;  /* 0x0000004a695a7207 */ /* 0x000fe40001000000 */
[----:B------:R-:W-:-:S02]  /*23c0*/  SEL R91, R224, R75, P2 ;  /* 0x0000004be05b7207 */ /* 0x000fc40001000000 */
[----:B------:R-:W-:Y:S02]  /*23d0*/  SEL R92, R229, R76, P2 ;  /* 0x0000004ce55c7207 */ /* 0x000fe40001000000 */
[----:B------:R-:W-:Y:S02]  /*23e0*/  SEL R93, R226, R77, P2 ;  /* 0x0000004de25d7207 */ /* 0x000fe40001000000 */
[----:B------:R-:W-:Y:S02]  /*23f0*/  SEL R94, R225, R78, P2 ;  /* 0x0000004ee15e7207 */ /* 0x000fe40001000000 */
[----:B------:R-:W-:Y:S02]  /*2400*/  SEL R95, R102, R79, P2 ;  /* 0x0000004f665f7207 */ /* 0x000fe40001000000 */
[----:B------:R-:W-:Y:S01]  /*2410*/  F2FP.PACK_AB R99, R100, R99 ;  /* 0x000000636463723e */ /* 0x000fe200000000ff */
[----:B------:R-:W-:Y:S01]  /*2420*/  IMAD.WIDE.U32 R100, R203, R210, c[0x0][0x170] ;  /* 0x00005c00cb647625 */ /* 0x000fe200078e00d2 */
[----:B------:R-:W-:Y:S01]  /*2430*/  LEA.HI.X R105, R217, c[0x0][0x24c], RZ, 0x4, P4 ;  /* 0x00009300d9697a11 */ /* 0x000fe200020f24ff */
[----:B------:R-:W-:Y:S04]  /*2440*/  @P0 STG.E.128 [R106.64], R88 ;  /* 0x000000586a000986 */ /* 0x000fe8000c101d04 */
[----:B------:R0:W-:Y:S04]  /*2450*/  @P0 STG.E.128 [R106.64+0x10], R92 ;  /* 0x0000105c6a000986 */ /* 0x0001e8000c101d04 */
[----:B------:R1:W-:Y:S04]  /*2460*/  STG.E.128 [R104.64], R96 ;  /* 0x0000006068007986 */ /* 0x0003e8000c101d04 */
[----:B------:R-:W4:Y:S01]  /*2470*/  LDG.E.128 R100, [R100.64] ;  /* 0x0000000464647981 */ /* 0x000f22000c1e1d00 */
[----:B------:R-:W-:-:S02]  /*2480*/  FFMA.FTZ R109, R109, R205, R204 ;  /* 0x000000cd6d6d7223 */ /* 0x000fc400000100cc */
[-CC-:B------:R-:W-:Y:S02]  /*2490*/  FFMA.FTZ R112, R112, R205.reuse, R204.reuse ;  /* 0x000000cd70707223 */ /* 0x180fe400000100cc */
[----:B------:R-:W-:Y:S02]  /*24a0*/  FADD.FTZ R109, R114, -R109 ;  /* 0x8000006d726d7221 */ /* 0x000fe40000010000 */
[-C--:B------:R-:W-:Y:S02]  /*24b0*/  FFMA.FTZ R115, R115, R205.reuse, R204 ;  /* 0x000000cd73737223 */ /* 0x080fe400000100cc */
[----:B------:R-:W-:Y:S02]  /*24c0*/  FADD.FTZ R169, R169, -R112 ;  /* 0x80000070a9a97221 */ /* 0x000fe40000010000 */
[----:B------:R-:W-:Y:S02]  /*24d0*/  FFMA.FTZ R108, R108, R205, R204 ;  /* 0x000000cd6c6c7223 */ /* 0x000fe400000100cc */
[----:B------:R-:W-:-:S02]  /*24e0*/  FMUL.FTZ R109, R166, R109 ;  /* 0x0000006da66d7220 */ /* 0x000fc40000410000 */
[-CC-:B------:R-:W-:Y:S02]  /*24f0*/  FFMA.FTZ R111, R111, R205.reuse, R204.reuse ;  /* 0x000000cd6f6f7223 */ /* 0x180fe400000100cc */
[-CC-:B------:R-:W-:Y:S02]  /*2500*/  FFMA.FTZ R110, R110, R205.reuse, R204.reuse ;  /* 0x000000cd6e6e7223 */ /* 0x180fe400000100cc */
[-CC-:B------:R-:W-:Y:S02]  /*2510*/  FFMA.FTZ R113, R113, R205.reuse, R204.reuse ;  /* 0x000000cd71717223 */ /* 0x180fe400000100cc */
[----:B------:R-:W-:Y:S02]  /*2520*/  FFMA.FTZ R158, R158, R205, R204 ;  /* 0x000000cd9e9e7223 */ /* 0x000fe400000100cc */
[----:B------:R-:W-:Y:S02]  /*2530*/  FADD.FTZ R115, R168, -R115 ;  /* 0x80000073a8737221 */ /* 0x000fe40000010000 */
[----:B0-----:R-:W-:-:S02]  /*2540*/  FMUL.FTZ R94, R166, R169 ;  /* 0x000000a9a65e7220 */ /* 0x001fc40000410000 */
[----:B------:R-:W-:Y:S02]  /*2550*/  FADD.FTZ R163, R163, -R108 ;  /* 0x8000006ca3a37221 */ /* 0x000fe40000010000 */
[----:B------:R-:W-:Y:S02]  /*2560*/  @P1 FADD.FTZ R109, R64, R109 ;  /* 0x0000006d406d1221 */ /* 0x000fe40000010000 */
[----:B------:R-:W-:Y:S02]  /*2570*/  FADD.FTZ R111, R162, -R111 ;  /* 0x8000006fa26f7221 */ /* 0x000fe40000010000 */
[----:B------:R-:W-:Y:S02]  /*2580*/  FADD.FTZ R161, R161, -R110 ;  /* 0x8000006ea1a17221 */ /* 0x000fe40000010000 */
[----:B------:R-:W-:Y:S02]  /*2590*/  FADD.FTZ R113, R160, -R113 ;  /* 0x80000071a0717221 */ /* 0x000fe40000010000 */
[----:B------:R-:W-:-:S02]  /*25a0*/  FADD.FTZ R159, R159, -R158 ;  /* 0x8000009e9f9f7221 */ /* 0x000fc40000010000 */
[C---:B------:R-:W-:Y:S02]  /*25b0*/  FMUL.FTZ R115, R166.reuse, R115 ;  /* 0x00000073a6737220 */ /* 0x040fe40000410000 */
[----:B------:R-:W-:Y:S01]  /*25c0*/  @P1 FADD.FTZ R94, R65, R94 ;  /* 0x0000005e415e1221 */ /* 0x000fe20000010000 */
[----:B------:R-:W-:Y:S01]  /*25d0*/  SEL R72, R109, R72, P2 ;  /* 0x000000486d487207 */ /* 0x000fe20001000000 */
[C---:B-1----:R-:W-:Y:S02]  /*25e0*/  FMUL.FTZ R96, R166.reuse, R163 ;  /* 0x000000a3a6607220 */ /* 0x042fe40000410000 */
[C---:B------:R-:W-:Y:S02]  /*25f0*/  FMUL.FTZ R111, R166.reuse, R111 ;  /* 0x0000006fa66f7220 */ /* 0x040fe40000410000 */
[C---:B------:R-:W-:Y:S02]  /*2600*/  FMUL.FTZ R98, R166.reuse, R161 ;  /* 0x000000a1a6627220 */ /* 0x040fe40000410000 */
[----:B------:R-:W-:-:S02]  /*2610*/  FMUL.FTZ R113, R166, R113 ;  /* 0x00000071a6717220 */ /* 0x000fc40000410000 */
[----:B------:R-:W-:Y:S02]  /*2620*/  FMUL.FTZ R166, R166, R159 ;  /* 0x0000009fa6a67220 */ /* 0x000fe40000410000 */
[----:B------:R-:W-:Y:S02]  /*2630*/  @P1 FADD.FTZ R115, R66, R115 ;  /* 0x0000007342731221 */ /* 0x000fe40000010000 */
[----:B------:R-:W-:Y:S02]  /*2640*/  FMUL.FTZ R109, R109, R167 ;  /* 0x000000a76d6d7220 */ /* 0x000fe40000410000 */
[----:B------:R-:W-:Y:S02]  /*2650*/  @P1 FADD.FTZ R96, R67, R96 ;  /* 0x0000006043601221 */ /* 0x000fe40000010000 */
[----:B------:R-:W-:Y:S02]  /*2660*/  @P1 FADD.FTZ R111, R68, R111 ;  /* 0x0000006f446f1221 */ /* 0x000fe40000010000 */
[----:B------:R-:W-:-:S02]  /*2670*/  @P1 FADD.FTZ R98, R69, R98 ;  /* 0x0000006245621221 */ /* 0x000fc40000010000 */
[----:B------:R-:W-:Y:S01]  /*2680*/  @P1 FADD.FTZ R113, R70, R113 ;  /* 0x0000007146711221 */ /* 0x000fe20000010000 */
[----:B------:R-:W-:Y:S01]  /*2690*/  SEL R74, R115, R74, P2 ;  /* 0x0000004a734a7207 */ /* 0x000fe20001000000 */
[----:B------:R-:W-:Y:S01]  /*26a0*/  @P1 FADD.FTZ R166, R71, R166 ;  /* 0x000000a647a61221 */ /* 0x000fe20000010000 */
[----:B------:R-:W-:Y:S01]  /*26b0*/  SEL R73, R94, R73, P2 ;  /* 0x000000495e497207 */ /* 0x000fe20001000000 */
[-C--:B------:R-:W-:Y:S02]  /*26c0*/  FMUL.FTZ R115, R115, R167.reuse ;  /* 0x000000a773737220 */ /* 0x080fe40000410000 */
[----:B------:R-:W-:Y:S01]  /*26d0*/  FMUL.FTZ R95, R98, R167 ;  /* 0x000000a7625f7220 */ /* 0x000fe20000410000 */
[----:B------:R-:W-:Y:S02]  /*26e0*/  SEL R75, R96, R75, P2 ;  /* 0x0000004b604b7207 */ /* 0x000fe40001000000 */
[----:B------:R-:W-:Y:S02]  /*26f0*/  SEL R76, R111, R76, P2 ;  /* 0x0000004c6f4c7207 */ /* 0x000fe40001000000 */
[----:B------:R-:W-:-:S02]  /*2700*/  SEL R77, R98, R77, P2 ;  /* 0x0000004d624d7207 */ /* 0x000fc40001000000 */
[----:B------:R-:W-:Y:S02]  /*2710*/  SEL R78, R113, R78, P2 ;  /* 0x0000004e714e7207 */ /* 0x000fe40001000000 */
[----:B------:R-:W-:Y:S02]  /*2720*/  SEL R79, R166, R79, P2 ;  /* 0x0000004fa64f7207 */ /* 0x000fe40001000000 */
[----:B------:R-:W-:Y:S01]  /*2730*/  IADD3 R200, R200, c[0x0][0x160], RZ ;  /* 0x00005800c8c87a10 */ /* 0x000fe20007ffe0ff */
[--C-:B--2---:R-:W-:Y:S02]  /*2740*/  HADD2.F32 R89, -RZ, R81.reuse.H0_H0 ;  /* 0x20000051ff597230 */ /* 0x104fe40000004100 */
[--C-:B------:R-:W-:Y:S02]  /*2750*/  HADD2.F32 R88, -RZ, R80.reuse.H0_H0 ;  /* 0x20000050ff587230 */ /* 0x100fe40000004100 */
[----:B------:R-:W-:Y:S01]  /*2760*/  HADD2.F32 R80, -RZ, R80.H1_H1 ;  /* 0x30000050ff507230 */ /* 0x000fe20000004100 */
[----:B------:R-:W-:Y:S01]  /*2770*/  FFMA.FTZ R21, R208, R89, R21 ;  /* 0x00000059d0157223 */ /* 0x000fe20000010015 */
[----:B------:R-:W-:-:S03]  /*2780*/  HADD2.F32 R81, -RZ, R81.H1_H1 ;  /* 0x30000051ff517230 */ /* 0x000fc60000004100 */
[----:B------:R-:W-:Y:S02]  /*2790*/  FFMA.FTZ R20, R207, R80, R20 ;  /* 0x00000050cf147223 */ /* 0x000fe40000010014 */
[----:B------:R-:W-:Y:S01]  /*27a0*/  FFMA.FTZ R18, R209, R81, R18 ;  /* 0x00000051d1127223 */ /* 0x000fe20000010012 */
[--C-:B------:R-:W-:Y:S02]  /*27b0*/  HADD2.F32 R91, -RZ, R83.reuse.H0_H0 ;  /* 0x20000053ff5b7230 */ /* 0x100fe40000004100 */
[----:B------:R-:W-:Y:S02]  /*27c0*/  HADD2.F32 R92, -RZ, R83.H1_H1 ;  /* 0x30000053ff5c7230 */ /* 0x000fe40000004100 */
[--C-:B------:R-:W-:Y:S01]  /*27d0*/  HADD2.F32 R90, -RZ, R82.reuse.H0_H0 ;  /* 0x20000052ff5a7230 */ /* 0x100fe20000004100 */
[----:B------:R-:W-:Y:S01]  /*27e0*/  FFMA.FTZ R17, R212, R91, R17 ;  /* 0x0000005bd4117223 */ /* 0x000fe20000010011 */
[----:B------:R-:W-:Y:S01]  /*27f0*/  HADD2.F32 R82, -RZ, R82.H1_H1 ;  /* 0x30000052ff527230 */ /* 0x000fe20000004100 */
[----:B------:R-:W-:-:S02]  /*2800*/  FFMA.FTZ R15, R211, R92, R15 ;  /* 0x0000005cd30f7223 */ /* 0x000fc4000001000f */
[-C--:B------:R-:W-:Y:S02]  /*2810*/  FMUL.FTZ R91, R96, R167.reuse ;  /* 0x000000a7605b7220 */ /* 0x080fe40000410000 */
[----:B------:R-:W-:Y:S02]  /*2820*/  FMUL.FTZ R92, R111, R167 ;  /* 0x000000a76f5c7220 */ /* 0x000fe40000410000 */
[----:B------:R-:W-:Y:S02]  /*2830*/  FFMA.FTZ R16, R213, R82, R16 ;  /* 0x00000052d5107223 */ /* 0x000fe40000010010 */
[----:B------:R-:W-:Y:S02]  /*2840*/  FFMA.FTZ R19, R214, R90, R19 ;  /* 0x0000005ad6137223 */ /* 0x000fe40000010013 */
[----:B------:R-:W-:Y:S02]  /*2850*/  FMUL.FTZ R82, R146, R91 ;  /* 0x0000005b92527220 */ /* 0x000fe40000410000 */
[----:B------:R-:W-:-:S02]  /*2860*/  FMUL.FTZ R90, R144, R95 ;  /* 0x0000005f905a7220 */ /* 0x000fc40000410000 */
[----:B------:R-:W-:Y:S01]  /*2870*/  FFMA.FTZ R125, R206, R88, R125 ;  /* 0x00000058ce7d7223 */ /* 0x000fe2000001007d */
[----:B---3--:R-:W-:Y:S02]  /*2880*/  HADD2.F32 R89, -RZ, R87.H0_H0 ;  /* 0x20000057ff597230 */ /* 0x008fe40000004100 */
[----:B------:R-:W-:Y:S02]  /*2890*/  HADD2.F32 R80, -RZ, R84.H0_H0 ;  /* 0x20000054ff507230 */ /* 0x000fe40000004100 */
[----:B------:R-:W-:Y:S01]  /*28a0*/  HADD2.F32 R81, -RZ, R85.H0_H0 ;  /* 0x20000055ff517230 */ /* 0x000fe20000004100 */
[----:B------:R-:W-:Y:S02]  /*28b0*/  FFMA.FTZ R10, R202, R89, R10 ;  /* 0x00000059ca0a7223 */ /* 0x000fe4000001000a */
[----:B------:R-:W-:Y:S01]  /*28c0*/  FMUL.FTZ R89, R94, R167 ;  /* 0x000000a75e597220 */ /* 0x000fe20000410000 */
[----:B------:R-:W-:Y:S01]  /*28d0*/  HADD2.F32 R83, -RZ, R86.H0_H0 ;  /* 0x20000056ff537230 */ /* 0x000fe20000004100 */
[----:B------:R-:W-:-:S02]  /*28e0*/  FFMA.FTZ R123, R222, R80, R123 ;  /* 0x00000050de7b7223 */ /* 0x000fc4000001007b */
[----:B------:R-:W-:Y:S01]  /*28f0*/  FFMA.FTZ R14, R219, R81, R14 ;  /* 0x00000051db0e7223 */ /* 0x000fe2000001000e */
[----:B------:R-:W-:Y:S01]  /*2900*/  HADD2.F32 R86, -RZ, R86.H1_H1 ;  /* 0x30000056ff567230 */ /* 0x000fe20000004100 */
[----:B------:R-:W-:Y:S02]  /*2910*/  FMUL.FTZ R80, R149, R109 ;  /* 0x0000006d95507220 */ /* 0x000fe40000410000 */
[----:B------:R-:W-:Y:S01]  /*2920*/  FMUL.FTZ R81, R148, R89 ;  /* 0x0000005994517220 */ /* 0x000fe20000410000 */
[----:B------:R-:W-:Y:S01]  /*2930*/  HADD2.F32 R84, -RZ, R84.H1_H1 ;  /* 0x30000054ff547230 */ /* 0x000fe20000004100 */
[-C--:B------:R-:W-:Y:S02]  /*2940*/  FMUL.FTZ R94, R113, R167.reuse ;  /* 0x000000a7715e7220 */ /* 0x080fe40000410000 */
[----:B------:R-:W-:Y:S01]  /*2950*/  FMUL.FTZ R167, R166, R167 ;  /* 0x000000a7a6a77220 */ /* 0x000fe20000410000 */
[----:B------:R-:W-:Y:S01]  /*2960*/  F2FP.PACK_AB R80, R81, R80 ;  /* 0x000000505150723e */ /* 0x000fe200000000ff */
[----:B------:R-:W-:Y:S01]  /*2970*/  FFMA.FTZ R12, R216, R83, R12 ;  /* 0x00000053d80c7223 */ /* 0x000fe2000001000c */
[----:B------:R-:W-:Y:S01]  /*2980*/  HADD2.F32 R85, -RZ, R85.H1_H1 ;  /* 0x30000055ff557230 */ /* 0x000fe20000004100 */
[----:B------:R-:W-:Y:S01]  /*2990*/  FFMA.FTZ R9, R215, R86, R9 ;  /* 0x00000056d7097223 */ /* 0x000fe20000010009 */
[----:B------:R-:W-:Y:S01]  /*29a0*/  @P0 MOV R86, 0x20 ;  /* 0x0000002000560802 */ /* 0x000fe20000000f00 */
[----:B------:R-:W-:-:S02]  /*29b0*/  FMUL.FTZ R81, R147, R115 ;  /* 0x0000007393517220 */ /* 0x000fc40000410000 */
[----:B------:R-:W-:Y:S02]  /*29c0*/  FMUL.FTZ R83, R145, R92 ;  /* 0x0000005c91537220 */ /* 0x000fe40000410000 */
[----:B------:R-:W-:Y:S01]  /*29d0*/  FFMA.FTZ R13, R220, R84, R13 ;  /* 0x00000054dc0d7223 */ /* 0x000fe2000001000d */
[----:B------:R-:W-:Y:S01]  /*29e0*/  LEA R84, P1, R203, c[0x0][0x248], 0x4 ;  /* 0x00009200cb547a11 */ /* 0x000fe200078220ff */
[----:B------:R-:W-:Y:S02]  /*29f0*/  FMUL.FTZ R93, R143, R94 ;  /* 0x0000005e8f5d7220 */ /* 0x000fe40000410000 */
[----:B------:R-:W-:Y:S01]  /*2a00*/  FMUL.FTZ R96, R142, R167 ;  /* 0x000000a78e607220 */ /* 0x000fe20000410000 */
[----:B------:R-:W-:Y:S01]  /*2a10*/  HADD2.F32 R88, -RZ, R87.H1_H1 ;  /* 0x30000057ff587230 */ /* 0x000fe20000004100 */
[----:B------:R-:W-:Y:S01]  /*2a20*/  F2FP.PACK_AB R81, R82, R81 ;  /* 0x000000515251723e */ /* 0x000fe200000000ff */
[----:B------:R-:W-:Y:S01]  /*2a30*/  FFMA.FTZ R11, R218, R85, R11 ;  /* 0x00000055da0b7223 */ /* 0x000fe2000001000b */
[----:B------:R-:W-:Y:S01]  /*2a40*/  F2FP.PACK_AB R82, R90, R83 ;  /* 0x000000535a52723e */ /* 0x000fe200000000ff */
[----:B------:R-:W-:Y:S01]  /*2a50*/  @P0 IMAD.WIDE.U32 R86, R201, R86, c[0x0][0x258] ;  /* 0x00009600c9560625 */ /* 0x000fe200078e0056 */
[----:B------:R-:W-:-:S02]  /*2a60*/  LEA.HI.X R85, R203, c[0x0][0x24c], RZ, 0x4, P1 ;  /* 0x00009300cb557a11 */ /* 0x000fc400008f24ff */
[----:B------:R-:W-:Y:S02]  /*2a70*/  F2FP.PACK_AB R83, R96, R93 ;  /* 0x0000005d6053723e */ /* 0x000fe400000000ff */
[----:B------:R0:W-:Y:S04]  /*2a80*/  @P0 STG.E.128 [R86.64], R72 ;  /* 0x0000004856000986 */ /* 0x0001e8000c101d04 */
[----:B------:R0:W-:Y:S04]  /*2a90*/  @P0 STG.E.128 [R86.64+0x10], R76 ;  /* 0x0000104c56000986 */ /* 0x0001e8000c101d04 */
[----:B------:R0:W-:Y:S01]  /*2aa0*/  STG.E.128 [R84.64], R80 ;  /* 0x0000005054007986 */ /* 0x0001e2000c101d04 */
[----:B------:R-:W-:Y:S01]  /*2ab0*/  ISETP.GE.AND P0, PT, R200, c[0x0][0x164], PT ;  /* 0x00005900c8007a0c */ /* 0x000fe20003f06270 */
[----:B------:R-:W-:Y:S01]  /*2ac0*/  FFMA.FTZ R124, R221, R88, R124 ;  /* 0x00000058dd7c7223 */ /* 0x000fe2000001007c */
[----:B------:R-:W-:Y:S01]  /*2ad0*/  SEL R204, RZ, 0x1, P3 ;  /* 0x00000001ffcc7807 */ /* 0x000fe20001800000 */
[----:B----4-:R-:W-:-:S02]  /*2ae0*/  HADD2.F32 R88, -RZ, R100.H0_H0 ;  /* 0x20000064ff587230 */ /* 0x010fc40000004100 */
[--C-:B------:R-:W-:Y:S02]  /*2af0*/  HADD2.F32 R90, -RZ, R101.reuse.H0_H0 ;  /* 0x20000065ff5a7230 */ /* 0x100fe40000004100 */
[----:B------:R-:W-:Y:S02]  /*2b00*/  HADD2.F32 R93, -RZ, R102.H0_H0 ;  /* 0x20000066ff5d7230 */ /* 0x000fe40000004100 */
[----:B------:R-:W-:Y:S02]  /*2b10*/  HADD2.F32 R100, -RZ, R100.H1_H1 ;  /* 0x30000064ff647230 */ /* 0x000fe40000004100 */
        /* <DEDUP_REMOVED lines=14> */
.L_x_5970:
        /* <DEDUP_REMOVED lines=59> */
.L_x_5967:
        /* <DEDUP_REMOVED lines=28> */
.L_x_5968:
[----:B------:R-:W-:Y:S01]  /*3170*/  HFMA2.MMA R84, -RZ, RZ, 0, 9.5367431640625e-07 ;  /* 0x00000010ff547435 */ /* 0x000fe200000001ff */
[----:B------:R-:W-:-:S02]  /*3180*/  MOV R83, R85 ;  /* 0x0000005500537202 */ /* 0x000fc40000000f00 */
[----:B------:R-:W-:Y:S02]  /*3190*/  MOV R86, 0x1f ;  /* 0x0000001f00567802 */ /* 0x000fe40000000f00 */
[----:B------:R-:W-:Y:S02]  /*31a0*/  MOV R89, 0xffffffff ;  /* 0xffffffff00597802 */ /* 0x000fe40000000f00 */
[----:B------:R-:W-:Y:S02]  /*31b0*/  MOV R80, 0x31d0 ;  /* 0x000031d000507802 */ /* 0x000fe40000000f00 */
[----:B-----5:R-:W-:Y:S05]  /*31c0*/  CALL.REL.NOINC `($__internal_125_$__cuda_sm70_shflsync_down_p) ;  /* 0x0000046000007944 */ /* 0x020fea0003c00000 */
[----:B-1----:R-:W-:Y:S01]  /*31d0*/  MOV R82, R83 ;  /* 0x0000005300527202 */ /* 0x002fe20000000f00 */
[----:B0-----:R-:W-:Y:S05]  /*31e0*/  BRA `(.L_x_5972) ;  /* 0xffffe64000007947 */ /* 0x001fea000383ffff */
.L_x_5969:
[----:B------:R-:W-:Y:S01]  /*31f0*/  HFMA2.MMA R84, -RZ, RZ, 0, 9.5367431640625e-07 ;  /* 0x00000010ff547435 */ /* 0x000fe200000001ff */
[----:B------:R-:W-:Y:S02]  /*3200*/  MOV R83, R87 ;  /* 0x0000005700537202 */ /* 0x000fe40000000f00 */
[----:B------:R-:W-:Y:S02]  /*3210*/  MOV R86, 0x1f ;  /* 0x0000001f00567802 */ /* 0x000fe40000000f00 */
[----:B------:R-:W-:-:S02]  /*3220*/  MOV R89, 0xffffffff ;  /* 0xffffffff00597802 */ /* 0x000fc40000000f00 */
[----:B------:R-:W-:Y:S02]  /*3230*/  MOV R80, 0x3250 ;  /* 0x0000325000507802 */ /* 0x000fe40000000f00 */
[----:B01---5:R-:W-:Y:S05]  /*3240*/  CALL.REL.NOINC `($__internal_125_$__cuda_sm70_shflsync_down_p) ;  /* 0x000003e000007944 */ /* 0x023fea0003c00000 */
[----:B------:R-:W-:Y:S01]  /*3250*/  FADD.FTZ R85, R85, R82 ;  /* 0x0000005255557221 */ /* 0x000fe20000010000 */
[----:B0-----:R-:W-:Y:S01]  /*3260*/  HFMA2.MMA R84, -RZ, RZ, 0, 4.76837158203125e-07 ;  /* 0x00000008ff547435 */ /* 0x001fe200000001ff */
[----:B-1----:R-:W-:Y:S01]  /*3270*/  FADD.FTZ R88, R87, R83 ;  /* 0x0000005357587221 */ /* 0x002fe20000010000 */
[----:B------:R-:W-:Y:S02]  /*3280*/  MOV R86, 0x1f ;  /* 0x0000001f00567802 */ /* 0x000fe40000000f00 */
[----:B------:R-:W-:Y:S02]  /*3290*/  MOV R89, 0xffffffff ;  /* 0xffffffff00597802 */ /* 0x000fe40000000f00 */
[----:B------:R-:W-:Y:S02]  /*32a0*/  MOV R83, R85 ;  /* 0x0000005500537202 */ /* 0x000fe40000000f00 */
[----:B------:R-:W-:Y:S02]  /*32b0*/  MOV R80, 0x32d0 ;  /* 0x000032d000507802 */ /* 0x000fe40000000f00 */
[----:B------:R-:W-:Y:S05]  /*32c0*/  CALL.REL.NOINC `($__internal_125_$__cuda_sm70_shflsync_down_p) ;  /* 0x0000036000007944 */ /* 0x000fea0003c00000 */
[----:B0-----:R-:W-:Y:S01]  /*32d0*/  HFMA2.MMA R84, -RZ, RZ, 0, 4.76837158203125e-07 ;  /* 0x00000008ff547435 */ /* 0x001fe200000001ff */
[----:B-1----:R-:W-:-:S02]  /*32e0*/  MOV R82, R83 ;  /* 0x0000005300527202 */ /* 0x002fc40000000f00 */
[----:B------:R-:W-:Y:S02]  /*32f0*/  MOV R83, R88 ;  /* 0x0000005800537202 */ /* 0x000fe40000000f00 */
[----:B------:R-:W-:Y:S02]  /*3300*/  MOV R86, 0x1f ;  /* 0x0000001f00567802 */ /* 0x000fe40000000f00 */
[----:B------:R-:W-:Y:S02]  /*3310*/  MOV R89, 0xffffffff ;  /* 0xffffffff00597802 */ /* 0x000fe40000000f00 */
[----:B------:R-:W-:Y:S02]  /*3320*/  MOV R80, 0x3340 ;  /* 0x0000334000507802 */ /* 0x000fe40000000f00 */
[----:B------:R-:W-:Y:S05]  /*3330*/  CALL.REL.NOINC `($__internal_125_$__cuda_sm70_shflsync_down_p) ;  /* 0x000002f000007944 */ /* 0x000fea0003c00000 */
[----:B------:R-:W-:Y:S01]  /*3340*/  FADD.FTZ R85, R82, R85 ;  /* 0x0000005552557221 */ /* 0x000fe20000010000 */
[----:B0-----:R-:W-:Y:S01]  /*3350*/  HFMA2.MMA R84, -RZ, RZ, 0, 2.384185791015625e-07 ;  /* 0x00000004ff547435 */ /* 0x001fe200000001ff */
[----:B-1----:R-:W-:Y:S01]  /*3360*/  FADD.FTZ R88, R88, R83 ;  /* 0x0000005358587221 */ /* 0x002fe20000010000 */
[----:B------:R-:W-:Y:S02]  /*3370*/  MOV R86, 0x1f ;  /* 0x0000001f00567802 */ /* 0x000fe40000000f00 */
[----:B------:R-:W-:-:S02]  /*3380*/  MOV R89, 0xffffffff ;  /* 0xffffffff00597802 */ /* 0x000fc40000000f00 */
[----:B------:R-:W-:Y:S02]  /*3390*/  MOV R83, R85 ;  /* 0x0000005500537202 */ /* 0x000fe40000000f00 */
[----:B------:R-:W-:Y:S02]  /*33a0*/  MOV R80, 0x33c0 ;  /* 0x000033c000507802 */ /* 0x000fe40000000f00 */
[----:B------:R-:W-:Y:S05]  /*33b0*/  CALL.REL.NOINC `($__internal_125_$__cuda_sm70_shflsync_down_p) ;  /* 0x0000027000007944 */ /* 0x000fea0003c00000 */
[----:B0-----:R-:W-:Y:S01]  /*33c0*/  HFMA2.MMA R84, -RZ, RZ, 0, 2.384185791015625e-07 ;  /* 0x00000004ff547435 */ /* 0x001fe200000001ff */
[----:B-1----:R-:W-:Y:S02]  /*33d0*/  MOV R82, R83 ;  /* 0x0000005300527202 */ /* 0x002fe40000000f00 */
[----:B------:R-:W-:Y:S02]  /*33e0*/  MOV R83, R88 ;  /* 0x0000005800537202 */ /* 0x000fe40000000f00 */
[----:B------:R-:W-:Y:S02]  /*33f0*/  MOV R86, 0x1f ;  /* 0x0000001f00567802 */ /* 0x000fe40000000f00 */
[----:B------:R-:W-:Y:S02]  /*3400*/  MOV R89, 0xffffffff ;  /* 0xffffffff00597802 */ /* 0x000fe40000000f00 */
[----:B------:R-:W-:-:S02]  /*3410*/  MOV R80, 0x3430 ;  /* 0x0000343000507802 */ /* 0x000fc40000000f00 */
[----:B------:R-:W-:Y:S05]  /*3420*/  CALL.REL.NOINC `($__internal_125_$__cuda_sm70_shflsync_down_p) ;  /* 0x0000020000007944 */ /* 0x000fea0003c00000 */
[----:B------:R-:W-:Y:S01]  /*3430*/  FADD.FTZ R85, R82, R85 ;  /* 0x0000005552557221 */ /* 0x000fe20000010000 */
[----:B0-----:R-:W-:Y:S01]  /*3440*/  HFMA2.MMA R84, -RZ, RZ, 0, 1.1920928955078125e-07 ;  /* 0x00000002ff547435 */ /* 0x001fe200000001ff */
[----:B-1----:R-:W-:Y:S01]  /*3450*/  FADD.FTZ R88, R88, R83 ;  /* 0x0000005358587221 */ /* 0x002fe20000010000 */
[----:B------:R-:W-:-:S02]  /*3460*/  MOV R86, 0x1f ;  /* 0x0000001f00567802 */ /* 0x000fc40000000f00 */
[----:B------:R-:W-:Y:S02]  /*3470*/  MOV R89, 0xffffffff ;  /* 0xffffffff00597802 */ /* 0x000fe40000000f00 */
[----:B------:R-:W-:Y:S02]  /*3480*/  MOV R83, R85 ;  /* 0x0000005500537202 */ /* 0x000fe40000000f00 */
[----:B------:R-:W-:Y:S02]  /*3490*/  MOV R80, 0x34b0 ;  /* 0x000034b000507802 */ /* 0x000fe40000000f00 */
[----:B------:R-:W-:Y:S05]  /*34a0*/  CALL.REL.NOINC `($__internal_125_$__cuda_sm70_shflsync_down_p) ;  /* 0x0000018000007944 */ /* 0x000fea0003c00000 */
[----:B0-----:R-:W-:Y:S01]  /*34b0*/  HFMA2.MMA R84, -RZ, RZ, 0, 1.1920928955078125e-07 ;  /* 0x00000002ff547435 */ /* 0x001fe200000001ff */
[----:B-1----:R-:W-:Y:S02]  /*34c0*/  MOV R82, R83 ;  /* 0x0000005300527202 */ /* 0x002fe40000000f00 */
[----:B------:R-:W-:Y:S02]  /*34d0*/  MOV R83, R88 ;  /* 0x0000005800537202 */ /* 0x000fe40000000f00 */
[----:B------:R-:W-:Y:S02]  /*34e0*/  MOV R86, 0x1f ;  /* 0x0000001f00567802 */ /* 0x000fe40000000f00 */
[----:B------:R-:W-:-:S02]  /*34f0*/  MOV R89, 0xffffffff ;  /* 0xffffffff00597802 */ /* 0x000fc40000000f00 */
[----:B------:R-:W-:Y:S02]  /*3500*/  MOV R80, 0x3520 ;  /* 0x0000352000507802 */ /* 0x000fe40000000f00 */
[----:B------:R-:W-:Y:S05]  /*3510*/  CALL.REL.NOINC `($__internal_125_$__cuda_sm70_shflsync_down_p) ;  /* 0x0000011000007944 */ /* 0x000fea0003c00000 */
[----:B------:R-:W-:Y:S01]  /*3520*/  FADD.FTZ R85, R82, R85 ;  /* 0x0000005552557221 */ /* 0x000fe20000010000 */
[----:B0-----:R-:W-:Y:S01]  /*3530*/  HFMA2.MMA R84, -RZ, RZ, 0, 5.9604644775390625e-08 ;  /* 0x00000001ff547435 */ /* 0x001fe200000001ff */
[----:B-1----:R-:W-:Y:S01]  /*3540*/  FADD.FTZ R87, R88, R83 ;  /* 0x0000005358577221 */ /* 0x002fe20000010000 */
[----:B------:R-:W-:Y:S02]  /*3550*/  MOV R86, 0x1f ;  /* 0x0000001f00567802 */ /* 0x000fe40000000f00 */
[----:B------:R-:W-:Y:S02]  /*3560*/  MOV R89, 0xffffffff ;  /* 0xffffffff00597802 */ /* 0x000fe40000000f00 */
[----:B------:R-:W-:Y:S02]  /*3570*/  MOV R83, R85 ;  /* 0x0000005500537202 */ /* 0x000fe40000000f00 */
[----:B------:R-:W-:Y:S02]  /*3580*/  MOV R80, 0x35a0 ;  /* 0x000035a000507802 */ /* 0x000fe40000000f00 */
[----:B------:R-:W-:Y:S05]  /*3590*/  CALL.REL.NOINC `($__internal_125_$__cuda_sm70_shflsync_down_p) ;  /* 0x0000009000007944 */ /* 0x000fea0003c00000 */
[----:B0-----:R-:W-:Y:S01]  /*35a0*/  HFMA2.MMA R84, -RZ, RZ, 0, 5.9604644775390625e-08 ;  /* 0x00000001ff547435 */ /* 0x001fe200000001ff */
[----:B-1----:R-:W-:-:S02]  /*35b0*/  MOV R88, R83 ;  /* 0x0000005300587202 */ /* 0x002fc40000000f00 */
[----:B------:R-:W-:Y:S02]  /*35c0*/  MOV R83, R87 ;  /* 0x0000005700537202 */ /* 0x000fe40000000f00 */
[----:B------:R-:W-:Y:S02]  /*35d0*/  MOV R86, 0x1f ;  /* 0x0000001f00567802 */ /* 0x000fe40000000f00 */
[----:B------:R-:W-:Y:S02]  /*35e0*/  MOV R89, 0xffffffff ;  /* 0xffffffff00597802 */ /* 0x000fe40000000f00 */
[----:B------:R-:W-:Y:S02]  /*35f0*/  MOV R80, 0x3610 ;  /* 0x0000361000507802 */ /* 0x000fe40000000f00 */
[----:B------:R-:W-:Y:S05]  /*3600*/  CALL.REL.NOINC `($__internal_125_$__cuda_sm70_shflsync_down_p) ;  /* 0x0000002000007944 */ /* 0x000fea0003c00000 */
[----:B-1----:R-:W-:Y:S01]  /*3610*/  MOV R80, R83 ;  /* 0x0000005300507202 */ /* 0x002fe20000000f00 */
[----:B0-----:R-:W-:Y:S05]  /*3620*/  BRA `(.L_x_5973) ;  /* 0xffffe32000007947 */ /* 0x001fea000383ffff */
        .weak           $__internal_125_$__cuda_sm70_shflsync_down_p
        .type           $__internal_125_$__cuda_sm70_shflsync_down_p,@function
        .size           $__internal_125_$__cuda_sm70_shflsync_down_p,(.L_x_9379 - $__internal_125_$__cuda_sm70_shflsync_down_p)
$__internal_125_$__cuda_sm70_shflsync_down_p:
[----:B------:R-:W-:Y:S01]  /*3630*/  HFMA2.MMA R81, -RZ, RZ, 0, 0 ;  /* 0x00000000ff517435 */ /* 0x000fe200000001ff */
[----:B------:R-:W-:Y:S04]  /*3640*/  WARPSYNC R89 ;  /* 0x0000005900007348 */ /* 0x000fe80003800000 */
[----:B------:R0:W1:Y:S01]  /*3650*/  SHFL.DOWN PT, R83, R83, R84, R86 ;  /* 0x0800005453537389 */ /* 0x00006200000e0056 */
[----:B------:R-:W-:Y:S05]  /*3660*/  RET.REL.NODEC R80 `(_ZN10layer_norm13ln_bwd_kernelINS_13Kernel_traitsI6__halfS2_fS2_fjLj3072ELj1ELj1ELj4ELj16ENS_18Kernel_traits_baseILj3072ES2_S2_fS2_fjLj128EEEEELb0ELb1ELb0ELb1EEEvNS_9BwdParamsE) ;  /* 0xffffc99050007950 */ /* 0x000fea0003c3ffff */
.L_x_5974:
        /* <DEDUP_REMOVED lines=9> */
.L_x_9379:


//--------------------- .text._ZN10layer_norm13ln_bwd_kernelINS_13Kernel_traitsI6__halfS2_fS2_fjLj3072ELj1ELj1ELj4ELj16ENS_18Kernel_traits_baseILj3072ES2_S2_fS2_fjLj128EEEEELb0ELb1ELb1ELb0EEEvNS_9BwdParamsE --------------------------
	.section	.text._ZN10layer_norm13ln_bwd_kernelINS_13Kernel_traitsI6__halfS2_fS2_fjLj3072ELj1ELj1ELj4ELj16ENS_18Kernel_traits_baseILj3072ES2_S2_fS2_fjLj128EEEEELb0ELb1ELb1ELb0EEEvNS_9BwdParamsE,"ax",@progbits
	.sectioninfo	@"SHI_REGISTERS=239"
	.align	128
        .global         _ZN10layer_norm13ln_bwd_kernelINS_13Kernel_traitsI6__halfS2_fS2_fjLj3072ELj1ELj1ELj4ELj16ENS_18Kernel_traits_baseILj3072ES2_S2_fS2_fjLj128EEEEELb0ELb1ELb1ELb0EEEvNS_9BwdParamsE
        .type           _ZN10layer_norm13ln_bwd_kernelINS_13Kernel_traitsI6__halfS2_fS2_fjLj3072ELj1ELj1ELj4ELj16ENS_18Kernel_traits_baseILj3072ES2_S2_fS2_fjLj128EEEEELb0ELb1ELb1ELb0EEEvNS_9BwdParamsE,@function
        .size           _ZN10layer_norm13ln_bwd_kernelINS_13Kernel_traitsI6__halfS2_fS2_fjLj3072ELj1ELj1ELj4ELj16ENS_18Kernel_traits_baseILj3072ES2_S2_fS2_fjLj128EEEEELb0ELb1ELb1ELb0EEEvNS_9BwdParamsE,(.L_x_9380 - _ZN10layer_norm13ln_bwd_kernelINS_13Kernel_traitsI6__halfS2_fS2_fjLj3072ELj1ELj1ELj4ELj16ENS_18Kernel_traits_baseILj3072ES2_S2_fS2_fjLj128EEEEELb0ELb1ELb1ELb0EEEvNS_9BwdParamsE)
        .other          _ZN10layer_norm13ln_bwd_kernelINS_13Kernel_traitsI6__halfS2_fS2_fjLj3072ELj1ELj1ELj4ELj16ENS_18Kernel_traits_baseILj3072ES2_S2_fS2_fjLj128EEEEELb0ELb1ELb1ELb0EEEvNS_9BwdParamsE,@"STO_CUDA_ENTRY STV_DEFAULT"
_ZN10layer_norm13ln_bwd_kernelINS_13Kernel_traitsI6__halfS2_fS2_fjLj3072ELj1ELj1ELj4ELj16ENS_18Kernel_traits_baseILj3072ES2_S2_fS2_fjLj128EEEEELb0ELb1ELb1ELb0EEEvNS_9BwdParamsE:
.text._ZN10layer_norm13ln_bwd_kernelINS_13Kernel_traitsI6__halfS2_fS2_fjLj3072ELj1ELj1ELj4ELj16ENS_18Kernel_traits_baseILj3072ES2_S2_fS2_fjLj128EEEEELb0ELb1ELb1ELb0EEEvNS_9BwdParamsE:
        /* <DEDUP_REMOVED lines=120> */
.L_x_6051:
        /* <DEDUP_REMOVED lines=23> */
[----:B------:R0:W5:Y:S04]  /*08f0*/  LDG.E.128 R112, [R232.64] ;  /* 0x00000004e8707981 */ /* 0x000168000c1e1d00 */
[----:B------:R0:W5:Y:S02]  /*0900*/  LDG.E.128 R116, [R232.64+0x10] ;  /* 0x00001004e8747981 */ /* 0x000164000c1e1d00 */
.L_x_5980:
[----:B------:R-:W-:Y:S02]  /*0910*/  IADD3 R146, R180, 0x80, RZ ;  /* 0x00000080b4927810 */ /* 0x000fe40007ffe0ff */
.L_x_5979:
[----:B------:R-:W-:Y:S05]  /*0920*/  BSYNC B1 ;  /* 0x0000000000017941 */ /* 0x000fea0003800000 */
.L_x_5978:
        /* <DEDUP_REMOVED lines=8> */
.L_x_5983:
[----:B------:R-:W-:Y:S02]  /*09b0*/  IADD3 R146, R146, 0x80, RZ ;  /* 0x0000008092927810 */ /* 0x000fe40007ffe0ff */
.L_x_5982:
[----:B------:R-:W-:Y:S05]  /*09c0*/  BSYNC B1 ;  /* 0x0000000000017941 */ /* 0x000fea0003800000 */
.L_x_5981:
[----:B------:R-:W-:Y:S01]  /*09d0*/  ISETP.NE.U32.AND P0, PT, RZ, c[0x0][0x218], PT ;  /* 0x00008600ff007a0c */ /* 0x000fe20003f05070 */
[----:B------:R-:W-:Y:S01]  /*09e0*/  HFMA2.MMA R235, -RZ, RZ, 0, 0 ;  /* 0x00000000ffeb7435 */ /* 0x000fe200000001ff */
        /* <DEDUP_REMOVED lines=8> */
.L_x_5977:
        /* <DEDUP_REMOVED lines=29> */
[--C-:B----4-:R-:W-:Y:S01]  /*0c40*/  HADD2.F32 R145, -RZ, R148.reuse.H0_H0 ;  /* 0x20000094ff917230 */ /* 0x110fe20000004100 */
[----:B------:R-:W-:Y:S01]  /*0c50*/  FADD.FTZ R189, -R181, R146 ;  /* 0x00000092b5bd7221 */ /* 0x000fe20000010100 */
[--C-:B------:R-:W-:Y:S01]  /*0c60*/  HADD2.F32 R144, -RZ, R149.reuse.H1_H1 ;  /* 0x30000095ff907230 */ /* 0x100fe20000004100 */
[C---:B-----5:R-:W-:Y:S01]  /*0c70*/  FMUL.FTZ R231, R176.reuse, R231 ;  /* 0x000000e7b0e77220 */ /* 0x060fe20000410000 */
[----:B------:R-:W-:Y:S01]  /*0c80*/  HADD2.F32 R148, -RZ, R148.H1_H1 ;  /* 0x30000094ff947230 */ /* 0x000fe20000004100 */
[----:B0-----:R-:W-:Y:S02]  /*0c90*/  FMUL.FTZ R184, R176, R191 ;  /* 0x000000bfb0b87220 */ /* 0x001fe40000410000 */
[----:B------:R-:W-:Y:S01]  /*0ca0*/  FMUL.FTZ R190, R166, R145 ;  /* 0x00000091a6be7220 */ /* 0x000fe20000410000 */
[----:B------:R-:W-:Y:S01]  /*0cb0*/  HADD2.F32 R147, -RZ, R149.H0_H0 ;  /* 0x20000095ff937230 */ /* 0x000fe20000004100 */
[----:B------:R-:W-:-:S02]  /*0cc0*/  FMUL.FTZ R185, R176, R189 ;  /* 0x000000bdb0b97220 */ /* 0x000fc40000410000 */
[----:B------:R-:W-:Y:S02]  /*0cd0*/  FFMA.FTZ R40, R231, R145, R40 ;  /* 0x00000091e7287223 */ /* 0x000fe40000010028 */
[----:B------:R-:W-:Y:S02]  /*0ce0*/  FADD.FTZ R60, R60, R145 ;  /* 0x000000913c3c7221 */ /* 0x000fe40000010000 */
[-C--:B------:R-:W-:Y:S02]  /*0cf0*/  FFMA.FTZ R43, R184, R144.reuse, R43 ;  /* 0x00000090b82b7223 */ /* 0x080fe4000001002b */
[----:B------:R-:W-:Y:S02]  /*0d00*/  FADD.FTZ R63, R63, R144 ;  /* 0x000000903f3f7221 */ /* 0x000fe40000010000 */
[----:B------:R-:W-:Y:S02]  /*0d10*/  FMUL.FTZ R193, R163, R144 ;  /* 0x00000090a3c17220 */ /* 0x000fe40000410000 */
[----:B------:R-:W-:-:S02]  /*0d20*/  FMUL.FTZ R182, R176, R187 ;  /* 0x000000bbb0b67220 */ /* 0x000fc40000410000 */
[----:B------:R-:W-:Y:S02]  /*0d30*/  FMUL.FTZ R191, R165, R148 ;  /* 0x00000094a5bf7220 */ /* 0x000fe40000410000 */
[----:B------:R-:W-:Y:S02]  /*0d40*/  FADD.FTZ R144, RZ, R190 ;  /* 0x000000beff907221 */ /* 0x000fe40000010000 */
[----:B------:R-:W-:Y:S02]  /*0d50*/  FFMA.FTZ R145, R231, R190, RZ ;  /* 0x000000bee7917223 */ /* 0x000fe400000100ff */
[-C--:B------:R-:W-:Y:S02]  /*0d60*/  FFMA.FTZ R42, R185, R147.reuse, R42 ;  /* 0x00000093b92a7223 */ /* 0x080fe4000001002a */
[----:B------:R-:W-:Y:S02]  /*0d70*/  FADD.FTZ R62, R62, R147 ;  /* 0x000000933e3e7221 */ /* 0x000fe40000010000 */
        /* <DEDUP_REMOVED lines=8> */
[----:B------:R-:W-:-:S02]  /*0e00*/  FMUL.FTZ R187, R176, R149 ;  /* 0x00000095b0bb7220 */ /* 0x000fc40000410000 */
[C---:B------:R-:W-:Y:S02]  /*0e10*/  FADD.FTZ R153, -R181.reuse, R153 ;  /* 0x00000099b5997221 */ /* 0x040fe40000010100 */
[----:B------:R-:W-:Y:S02]  /*0e20*/  FMUL.FTZ R194, R162, R195 ;  /* 0x000000c3a2c27220 */ /* 0x000fe40000410000 */
[----:B------:R-:W-:Y:S02]  /*0e30*/  FADD.FTZ R147, R144, R193 ;  /* 0x000000c190937221 */ /* 0x000fe40000010000 */
[----:B------:R-:W-:Y:S01]  /*0e40*/  FFMA.FTZ R145, R184, R193, R145 ;  /* 0x000000c1b8917223 */ /* 0x000fe20000010091 */
[--C-:B------:R-:W-:Y:S01]  /*0e50*/  HADD2.F32 R197, -RZ, R151.reuse.H0_H0 ;  /* 0x20000097ffc57230 */ /* 0x100fe20000004100 */
[----:B------:R-:W-:Y:S01]  /*0e60*/  FADD.FTZ R64, R64, R195 ;  /* 0x000000c340407221 */ /* 0x000fe20000010000 */
[----:B------:R-:W-:Y:S01]  /*0e70*/  HADD2.F32 R146, -RZ, R151.H1_H1 ;  /* 0x30000097ff927230 */ /* 0x000fe20000004100 */
[----:B------:R-:W-:-:S02]  /*0e80*/  FADD.FTZ R151, -R181, R154 ;  /* 0x0000009ab5977221 */ /* 0x000fc40000010100 */
[----:B------:R-:W-:Y:S02]  /*0e90*/  FFMA.FTZ R44, R187, R195, R44 ;  /* 0x000000c3bb2c7223 */ /* 0x000fe4000001002c */
        /* <DEDUP_REMOVED lines=23> */
.L_x_5986:
[----:B-1----:R-:W-:Y:S05]  /*1010*/  BSYNC B1 ;  /* 0x0000000000017941 */ /* 0x002fea0003800000 */
.L_x_5985:
        /* <DEDUP_REMOVED lines=19> */
[--C-:B----4-:R-:W-:Y:S01]  /*1150*/  HADD2.F32 R145, -RZ, R148.reuse.H0_H0 ;  /* 0x20000094ff917230 */ /* 0x110fe20000004100 */
[C---:B0----5:R-:W-:Y:S01]  /*1160*/  FMUL.FTZ R200, R176.reuse, R209 ;  /* 0x000000d1b0c87220 */ /* 0x061fe20000410000 */
[--C-:B------:R-:W-:Y:S01]  /*1170*/  HADD2.F32 R146, -RZ, R149.reuse.H1_H1 ;  /* 0x30000095ff927230 */ /* 0x100fe20000004100 */
[----:B-1----:R-:W-:Y:S01]  /*1180*/  FMUL.FTZ R199, R176, R203 ;  /* 0x000000cbb0c77220 */ /* 0x002fe20000410000 */
[----:B------:R-:W-:Y:S01]  /*1190*/  HADD2.F32 R148, -RZ, R148.H1_H1 ;  /* 0x30000094ff947230 */ /* 0x000fe20000004100 */
[----:B------:R-:W-:Y:S01]  /*11a0*/  FMUL.FTZ R206, R158, R145 ;  /* 0x000000919ece7220 */ /* 0x000fe20000410000 */
[----:B------:R-:W-:Y:S01]  /*11b0*/  HADD2.F32 R147, -RZ, R149.H0_H0 ;  /* 0x20000095ff937230 */ /* 0x000fe20000004100 */
        /* <DEDUP_REMOVED lines=13> */
[----:B------:R-:W-:Y:S01]  /*1290*/  HADD2.F32 R211, -RZ, R150.H0_H0 ;  /* 0x20000096ffd37230 */ /* 0x000fe20000004100 */
[----:B---3--:R-:W-:-:S02]  /*12a0*/  FADD.FTZ R149, -R181, R152 ;  /* 0x00000098b5957221 */ /* 0x008fc40000010100 */
[----:B------:R-:W-:Y:S02]  /*12b0*/  FADD.FTZ R146, R145, R208 ;  /* 0x000000d091927221 */ /* 0x000fe40000010000 */
[----:B------:R-:W-:Y:S01]  /*12c0*/  FFMA.FTZ R230, R201, R208, R230 ;  /* 0x000000d0c9e67223 */ /* 0x000fe200000100e6 */
[----:B------:R-:W-:Y:S01]  /*12d0*/  HADD2.F32 R150, -RZ, R150.H1_H1 ;  /* 0x30000096ff967230 */ /* 0x000fe20000004100 */
[----:B------:R-:W-:Y:S01]  /*12e0*/  FMUL.FTZ R203, R176, R149 ;  /* 0x00000095b0cb7220 */ /* 0x000fe20000410000 */
[--C-:B------:R-:W-:Y:S01]  /*12f0*/  HADD2.F32 R213, -RZ, R151.reuse.H0_H0 ;  /* 0x20000097ffd57230 */ /* 0x100fe20000004100 */
[----:B------:R-:W-:Y:S01]  /*1300*/  FADD.FTZ R153, -R181, R153 ;  /* 0x00000099b5997221 */ /* 0x000fe20000010100 */
[----:B------:R-:W-:Y:S01]  /*1310*/  HADD2.F32 R144, -RZ, R151.H1_H1 ;  /* 0x30000097ff907230 */ /* 0x000fe20000004100 */
        /* <DEDUP_REMOVED lines=31> */
.L_x_5988:
[----:B------:R-:W-:Y:S05]  /*1510*/  BSYNC B1 ;  /* 0x0000000000017941 */ /* 0x000fea0003800000 */
.L_x_5987:
        /* <DEDUP_REMOVED lines=16> */
[----:B0----5:R-:W-:Y:S01]  /*1620*/  FMUL.FTZ R215, R176, R183 ;  /* 0x000000b7b0d77220 */ /* 0x021fe20000410000 */
[----:B------:R-:W-:-:S03]  /*1630*/  HADD2.F32 R148, -RZ, R148.H1_H1 ;  /* 0x30000094ff947230 */ /* 0x000fc60000004100 */
[----:B------:R-:W-:Y:S01]  /*1640*/  FMUL.FTZ R220, R26, R145 ;  /* 0x000000911adc7220 */ /* 0x000fe20000410000 */
[----:B------:R-:W-:Y:S01]  /*1650*/  HADD2.F32 R147, -RZ, R149.H0_H0 ;  /* 0x20000095ff937230 */ /* 0x000fe20000004100 */
[----:B------:R-:W-:Y:S02]  /*1660*/  FADD.FTZ R221, -R181, R146 ;  /* 0x00000092b5dd7221 */ /* 0x000fe40000010100 */
[C---:B-1----:R-:W-:Y:S02]  /*1670*/  FMUL.FTZ R216, R176.reuse, R223 ;  /* 0x000000dfb0d87220 */ /* 0x042fe40000410000 */
[----:B------:R-:W-:Y:S02]  /*1680*/  FMUL.FTZ R214, R176, R219 ;  /* 0x000000dbb0d67220 */ /* 0x000fe40000410000 */
[----:B------:R-:W-:Y:S02]  /*1690*/  FMUL.FTZ R223, R25, R148 ;  /* 0x0000009419df7220 */ /* 0x000fe40000410000 */
[----:B------:R-:W-:-:S02]  /*16a0*/  FADD.FTZ R146, R235, R220 ;  /* 0x000000dceb927221 */ /* 0x000fc40000010000 */
[C---:B------:R-:W-:Y:S01]  /*16b0*/  FFMA.FTZ R230, R215.reuse, R220, R230 ;  /* 0x000000dcd7e67223 */ /* 0x040fe200000100e6 */
[----:B------:R-:W-:Y:S01]  /*16c0*/  HADD2.F32 R224, -RZ, R149.H1_H1 ;  /* 0x30000095ffe07230 */ /* 0x000fe20000004100 */
[----:B------:R-:W-:Y:S02]  /*16d0*/  FFMA.FTZ R52, R215, R145, R52 ;  /* 0x00000091d7347223 */ /* 0x000fe40000010034 */
[----:B------:R-:W-:Y:S02]  /*16e0*/  FADD.FTZ R80, R80, R145 ;  /* 0x0000009150507221 */ /* 0x000fe40000010000 */
[----:B------:R-:W-:Y:S02]  /*16f0*/  FMUL.FTZ R217, R176, R221 ;  /* 0x000000ddb0d97220 */ /* 0x000fe40000410000 */
[----:B------:R-:W-:Y:S02]  /*1700*/  FMUL.FTZ R222, R24, R147 ;  /* 0x0000009318de7220 */ /* 0x000fe40000410000 */
[----:B------:R-:W-:-:S02]  /*1710*/  FADD.FTZ R145, R146, R223 ;  /* 0x000000df92917221 */ /* 0x000fc40000010000 */
[----:B------:R-:W-:Y:S01]  /*1720*/  FFMA.FTZ R230, R214, R223, R230 ;  /* 0x000000dfd6e67223 */ /* 0x000fe200000100e6 */
[--C-:B------:R-:W-:Y:S01]  /*1730*/  HADD2.F32 R227, -RZ, R150.reuse.H0_H0 ;  /* 0x20000096ffe37230 */ /* 0x100fe20000004100 */
[----:B---3--:R-:W-:Y:S02]  /*1740*/  FADD.FTZ R149, -R181, R152 ;  /* 0x00000098b5957221 */ /* 0x008fe40000010100 */
[----:B------:R-:W-:Y:S02]  /*1750*/  FMUL.FTZ R225, R23, R224 ;  /* 0x000000e017e17220 */ /* 0x000fe40000410000 */
[----:B------:R-:W-:Y:S02]  /*1760*/  FADD.FTZ R146, R145, R222 ;  /* 0x000000de91927221 */ /* 0x000fe40000010000 */
[----:B------:R-:W-:Y:S01]  /*1770*/  FFMA.FTZ R230, R217, R222, R230 ;  /* 0x000000ded9e67223 */ /* 0x000fe200000100e6 */
[----:B------:R-:W-:Y:S01]  /*1780*/  HADD2.F32 R150, -RZ, R150.H1_H1 ;  /* 0x30000096ff967230 */ /* 0x000fe20000004100 */
[----:B------:R-:W-:-:S02]  /*1790*/  FMUL.FTZ R219, R176, R149 ;  /* 0x00000095b0db7220 */ /* 0x000fc40000410000 */
[----:B------:R-:W-:Y:S02]  /*17a0*/  FFMA.FTZ R55, R216, R224, R55 ;  /* 0x000000e0d8377223 */ /* 0x000fe40000010037 */
[----:B------:R-:W-:Y:S02]  /*17b0*/  FADD.FTZ R83, R83, R224 ;  /* 0x000000e053537221 */ /* 0x000fe40000010000 */
        /* <DEDUP_REMOVED lines=34> */
.L_x_5984:
[----:B------:R-:W-:Y:S05]  /*19e0*/  BSYNC B0 ;  /* 0x0000000000007941 */ /* 0x000fea0003800000 */
.L_x_5976:
[----:B------:R-:W-:Y:S02]  /*19f0*/  LOP3.LUT P1, RZ, R177, 0xff, RZ, 0xc0, !PT ;  /* 0x000000ffb1ff7812 */ /* 0x000fe4000782c0ff */
[----:B------:R-:W-:Y:S02]  /*1a00*/  SHF.R.U32.HI R146, RZ, 0x5, R168 ;  /* 0x00000005ff927819 */ /* 0x000fe400000116a8 */
[----:B------:R-:W-:Y:S02]  /*1a10*/  LOP3.LUT P0, RZ, R168, 0x1f, RZ, 0xc0, !PT ;  /* 0x0000001fa8ff7812 */ /* 0x000fe4000780c0ff */
[----:B------:R-:W-:-:S07]  /*1a20*/  LOP3.LUT R154, R146, 0x7fffffc, RZ, 0xc0, !PT ;  /* 0x07fffffc929a7812 */ /* 0x000fce00078ec0ff */
[----:B------:R-:W-:Y:S01]  /*1a30*/  @!P1 IADD3 R154, R154, 0x4, RZ ;  /* 0x000000049a9a9810 */ /* 0x000fe20007ffe0ff */
[----:B------:R-:W-:Y:S05]  /*1a40*/  BRA.DIV ~URZ, `(.L_x_5989) ;  /* 0x000029a27f007947 */ /* 0x000fea000b800000 */
[----:B------:R2:W3:Y:S02]  /*1a50*/  SHFL.DOWN PT, R148, R235, 0x10, 0x1f ;  /* 0x0a001f00eb947f89 */ /* 0x0004e400000e0000 */
.L_x_6056:
        /* <DEDUP_REMOVED lines=18> */
.L_x_6057:
[----:B------:R-:W-:Y:S01]  /*1b80*/  @!P0 LOP3.LUT R145, R146, 0x3, RZ, 0xc0, !PT ;  /* 0x0000000392918812 */ /* 0x000fe200078ec0ff */
[----:B---3--:R-:W-:Y:S01]  /*1b90*/  FADD.FTZ R152, R151, R150 ;  /* 0x0000009697987221 */ /* 0x008fe20000010000 */
[----:B------:R-:W-:Y:S01]  /*1ba0*/  WARPSYNC 0xffffffff ;  /* 0xffffffff00007948 */ /* 0x000fe20003800000 */
[----:B-12---:R-:W-:Y:S01]  /*1bb0*/  FADD.FTZ R153, R230, R153 ;  /* 0x00000099e6997221 */ /* 0x006fe20000010000 */
[----:B------:R-:W-:Y:S01]  /*1bc0*/  @!P0 IADD3 R155, R154, R145, RZ ;  /* 0x000000919a9b8210 */ /* 0x000fe20007ffe0ff */
[----:B------:R-:W-:Y:S01]  /*1bd0*/  BSSY B0, `(.L_x_5991) ;  /* 0x00000d3000007945 */ /* 0x000fe20003800000 */
[----:B-----5:R-:W-:-:S03]  /*1be0*/  ISETP.GE.AND P6, PT, R175, 0x1, PT ;  /* 0x00000001af00780c */ /* 0x020fc60003fc6270 */
[----:B------:R-:W-:Y:S04]  /*1bf0*/  @!P0 STS.64 [R155.X8+0x3000], R152 ;  /* 0x003000989b008388 */ /* 0x000fe80000008a00 */
[----:B------:R-:W-:Y:S06]  /*1c00*/  BAR.SYNC.DEFER_BLOCKING 0x0 ;  /* 0x0000000000007b1d */ /* 0x000fec0000010000 */
        /* <DEDUP_REMOVED lines=11> */
[----:B--2---:R-:W-:Y:S01]  /*1cc0*/  FADD.FTZ R175, R175, R148 ;  /* 0x00000094afaf7221 */ /* 0x004fe20000010000 */
[----:B------:R-:W-:Y:S01]  /*1cd0*/  HFMA2.MMA R148, -RZ, RZ, 0, 0 ;  /* 0x00000000ff947435 */ /* 0x000fe200000001ff */
[----:B------:R-:W-:Y:S02]  /*1ce0*/  FADD.FTZ R144, R144, R149 ;  /* 0x0000009590907221 */ /* 0x000fe40000010000 */
[----:B------:R-:W-:Y:S02]  /*1cf0*/  FADD.FTZ R150, R150, R175 ;  /* 0x000000af96967221 */ /* 0x000fe40000010000 */
[----:B------:R-:W-:Y:S01]  /*1d00*/  FADD.FTZ R144, R151, R144 ;  /* 0x0000009097907221 */ /* 0x000fe20000010000 */
        /* <DEDUP_REMOVED lines=11> */
.L_x_5994:
[----:B------:R-:W-:Y:S05]  /*1dc0*/  BSYNC B1 ;  /* 0x0000000000017941 */ /* 0x000fea0003800000 */
.L_x_5993:
        /* <DEDUP_REMOVED lines=11> */
.L_x_5996:
[----:B------:R-:W-:Y:S05]  /*1e80*/  BSYNC B1 ;  /* 0x0000000000017941 */ /* 0x000fea0003800000 */
.L_x_5995:
        /* <DEDUP_REMOVED lines=25> */
.L_x_5998:
[----:B------:R-:W-:Y:S05]  /*2020*/  BSYNC B1 ;  /* 0x0000000000017941 */ /* 0x000fea0003800000 */
.L_x_5997:
        /* <DEDUP_REMOVED lines=10> */
.L_x_6000:
[----:B------:R-:W-:Y:S05]  /*20d0*/  BSYNC B1 ;  /* 0x0000000000017941 */ /* 0x000fea0003800000 */
.L_x_5999:
        /* <DEDUP_REMOVED lines=11> */
[----:B------:R-:W-:Y:S01]  /*2190*/  @P6 F2FP.PACK_AB R175, RZ, R146 ;  /* 0x00000092ffaf623e */ /* 0x000fe200000000ff */
[----:B------:R-:W-:Y:S01]  /*21a0*/  @P6 FMUL.FTZ R146, R17, R152 ;  /* 0x0000009811926220 */ /* 0x000fe20000410000 */
[----:B------:R-:W-:Y:S02]  /*21b0*/  ISETP.NE.AND.EX P1, PT, RZ, c[0x0][0x25c], PT, P1 ;  /* 0x00009700ff007a0c */ /* 0x000fe40003f25310 */
[----:B------:R-:W-:Y:S02]  /*21c0*/  @!P5 ISETP.NE.AND.EX P0, PT, RZ, c[0x0][0x21c], PT, P0 ;  /* 0x00008700ff00da0c */ /* 0x000fe40003f05300 */
[----:B------:R-:W-:Y:S02]  /*21d0*/  @P6 F2FP.PACK_AB R146, RZ, R146 ;  /* 0x00000092ff92623e */ /* 0x000fe400000000ff */
[----:B------:R-:W-:-:S02]  /*21e0*/  @P6 F2FP.PACK_AB R154, RZ, R154 ;  /* 0x0000009aff9a623e */ /* 0x000fc400000000ff */
[----:B------:R-:W-:Y:S02]  /*21f0*/  SEL R140, R155, R140, P1 ;  /* 0x0000008c9b8c7207 */ /* 0x000fe40000800000 */
[----:B------:R-:W-:Y:S02]  /*2200*/  SEL R141, R230, R141, P1 ;  /* 0x0000008de68d7207 */ /* 0x000fe40000800000 */
[----:B------:R-:W-:Y:S02]  /*2210*/  SEL R142, R181, R142, P1 ;  /* 0x0000008eb58e7207 */ /* 0x000fe40000800000 */
[----:B------:R-:W-:Y:S02]  /*2220*/  @!P5 FSEL R234, R119, RZ, P0 ;  /* 0x000000ff77ead208 */ /* 0x000fe40000000000 */
        /* <DEDUP_REMOVED lines=10> */
.L_x_6002:
[----:B------:R-:W-:Y:S05]  /*22d0*/  BSYNC B1 ;  /* 0x0000000000017941 */ /* 0x000fea0003800000 */
.L_x_6001:
        /* <DEDUP_REMOVED lines=10> */
.L_x_6004:
[----:B------:R-:W-:Y:S05]  /*2380*/  BSYNC B1 ;  /* 0x0000000000017941 */ /* 0x000fea0003800000 */
.L_x_6003:
        /* <DEDUP_REMOVED lines=10> */
.L_x_6006:
[----:B------:R-:W-:Y:S05]  /*2430*/  BSYNC B1 ;  /* 0x0000000000017941 */ /* 0x000fea0003800000 */
.L_x_6005:
        /* <DEDUP_REMOVED lines=10> */
.L_x_6008:
[----:B------:R-:W-:Y:S05]  /*24e0*/  BSYNC B1 ;  /* 0x0000000000017941 */ /* 0x000fea0003800000 */
.L_x_6007:
        /* <DEDUP_REMOVED lines=10> */
.L_x_6010:
[----:B------:R-:W-:Y:S05]  /*2590*/  BSYNC B1 ;  /* 0x0000000000017941 */ /* 0x000fea0003800000 */
.L_x_6009:
[----:B------:R-:W-:Y:S01]  /*25a0*/  ISETP.NE.U32.AND P0, PT, RZ, c[0x0][0x258], PT ;  /* 0x00009600ff007a0c */ /* 0x000fe20003f05070 */
[----:B------:R-:W-:Y:S01]  /*25b0*/  @P6 FMUL.FTZ R230, R144, c[0x0][0x1ec] ;  /* 0x00007b0090e66a20 */ /* 0x000fe20000410000 */
[----:B------:R-:W-:Y:S01]  /*25c0*/  @P6 PRMT R69, R154, 0x7610, R69 ;  /* 0x000076109a456816 */ /* 0x000fe20000000045 */
[----:B------:R-:W-:Y:S01]  /*25d0*/  @P6 FMUL.FTZ R155, R145, c[0x0][0x1ec] ;  /* 0x00007b00919b6a20 */ /* 0x000fe20000410000 */
[----:B------:R-:W-:Y:S01]  /*25e0*/  ISETP.NE.AND.EX P0, PT, RZ, c[0x0][0x25c], PT, P0 ;  /* 0x00009700ff007a0c */ /* 0x000fe20003f05300 */
[----:B------:R-:W-:Y:S01]  /*25f0*/  @P6 FMUL.FTZ R175, R15, R230 ;  /* 0x000000e60faf6220 */ /* 0x000fe20000410000 */
[----:B------:R-:W-:Y:S01]  /*2600*/  SEL R143, R144, R143, P1 ;  /* 0x0000008f908f7207 */ /* 0x000fe20000800000 */
[----:B0-----:R-:W-:Y:S01]  /*2610*/  @P6 FMUL.FTZ R233, R147, c[0x0][0x1ec] ;  /* 0x00007b0093e96a20 */ /* 0x001fe20000410000 */
[----:B------:R-:W-:Y:S01]  /*2620*/  SEL R129, R236, R129, P1 ;  /* 0x00000081ec817207 */ /* 0x000fe20000800000 */
[----:B------:R-:W-:Y:S01]  /*2630*/  @P6 FMUL.FTZ R181, R14, R155 ;  /* 0x0000009b0eb56220 */ /* 0x000fe20000410000 */
[----:B------:R-:W-:Y:S01]  /*2640*/  @P6 F2FP.PACK_AB R175, RZ, R175 ;  /* 0x000000afffaf623e */ /* 0x000fe200000000ff */
[----:B------:R-:W-:Y:S01]  /*2650*/  @P6 FMUL.FTZ R232, R236, c[0x0][0x1ec] ;  /* 0x00007b00ece86a20 */ /* 0x000fe20000410000 */
[----:B------:R-:W-:Y:S01]  /*2660*/  SEL R128, R145, R128, P1 ;  /* 0x0000008091807207 */ /* 0x000fe20000800000 */
[----:B------:R-:W-:Y:S01]  /*2670*/  @P6 FMUL.FTZ R236, R234, c[0x0][0x1ec] ;  /* 0x00007b00eaec6a20 */ /* 0x000fe20000410000 */
[----:B------:R-:W-:Y:S01]  /*2680*/  @P6 PRMT R69, R69, 0x5410, R175 ;  /* 0x0000541045456816 */ /* 0x000fe200000000af */
[----:B------:R-:W-:Y:S01]  /*2690*/  @P6 FMUL.FTZ R144, R12, R233 ;  /* 0x000000e90c906220 */ /* 0x000fe20000410000 */
[----:B------:R-:W-:Y:S01]  /*26a0*/  @P6 F2FP.PACK_AB R181, RZ, R181 ;  /* 0x000000b5ffb5623e */ /* 0x000fe200000000ff */
[----:B------:R-:W-:Y:S01]  /*26b0*/  @P6 FMUL.FTZ R183, R13, R232 ;  /* 0x000000e80db76220 */ /* 0x000fe20000410000 */
[----:B------:R-:W-:Y:S01]  /*26c0*/  @P0 MOV R175, 0x20 ;  /* 0x0000002000af0802 */ /* 0x000fe20000000f00 */
[----:B------:R-:W-:Y:S01]  /*26d0*/  @P6 FMUL.FTZ R145, R11, R236 ;  /* 0x000000ec0b916220 */ /* 0x000fe20000410000 */
[----:B------:R-:W-:-:S02]  /*26e0*/  @P6 F2FP.PACK_AB R154, RZ, R144 ;  /* 0x00000090ff9a623e */ /* 0x000fc400000000ff */
[----:B------:R-:W-:Y:S02]  /*26f0*/  @P6 PRMT R68, R68, 0x5410, R146 ;  /* 0x0000541044446816 */ /* 0x000fe40000000092 */
[----:B------:R-:W-:Y:S02]  /*2700*/  @P6 PRMT R70, R181, 0x7610, R70 ;  /* 0x00007610b5466816 */ /* 0x000fe40000000046 */
[----:B------:R-:W-:Y:S01]  /*2710*/  SEL R130, R147, R130, P1 ;  /* 0x0000008293827207 */ /* 0x000fe20000800000 */
[----:B------:R-:W-:Y:S01]  /*2720*/  @P0 IMAD.WIDE.U32 R146, R180, R175, c[0x0][0x258] ;  /* 0x00009600b4920625 */ /* 0x000fe200078e00af */
[----:B------:R-:W-:Y:S02]  /*2730*/  @P6 MOV R181, 0x10 ;  /* 0x0000001000b56802 */ /* 0x000fe40000000f00 */
[----:B------:R-:W-:Y:S02]  /*2740*/  @P6 F2FP.PACK_AB R183, RZ, R183 ;  /* 0x000000b7ffb7623e */ /* 0x000fe400000000ff */
[----:B------:R-:W-:Y:S01]  /*2750*/  @P6 F2FP.PACK_AB R175, RZ, R145 ;  /* 0x00000091ffaf623e */ /* 0x000fe200000000ff */
[----:B------:R-:W-:Y:S01]  /*2760*/  @P6 IMAD.WIDE.U32 R144, R148, R181, c[0x0][0x248] ;  /* 0x0000920094906625 */ /* 0x000fe200078e00b5 */
[----:B------:R-:W-:Y:S01]  /*2770*/  @P6 PRMT R71, R154, 0x7610, R71 ;  /* 0x000076109a476816 */ /* 0x000fe20000000047 */
[----:B------:R-:W-:Y:S01]  /*2780*/  @P0 STG.E.128 [R146.64], R140 ;  /* 0x0000008c92000986 */ /* 0x000fe2000c101d04 */
[----:B------:R-:W-:Y:S01]  /*2790*/  SEL R131, R234, R131, P1 ;  /* 0x00000083ea837207 */ /* 0x000fe20000800000 */
[--C-:B-----5:R-:W-:Y:S01]  /*27a0*/  @P6 HADD2.F32 R154, -RZ, R136.reuse.H0_H0 ;  /* 0x20000088ff9a6230 */ /* 0x120fe20000004100 */
[----:B------:R-:W-:Y:S01]  /*27b0*/  @P6 PRMT R70, R70, 0x5410, R183 ;  /* 0x0000541046466816 */ /* 0x000fe200000000b7 */
[----:B------:R-:W-:Y:S01]  /*27c0*/  @P6 HADD2.F32 R181, -RZ, R137.H0_H0 ;  /* 0x20000089ffb56230 */ /* 0x000fe20000004100 */
[----:B------:R-:W-:Y:S01]  /*27d0*/  @P6 PRMT R71, R71, 0x5410, R175 ;  /* 0x0000541047476816 */ /* 0x000fe200000000af */
[----:B------:R0:W-:Y:S01]  /*27e0*/  @P0 STG.E.128 [R146.64+0x10], R128 ;  /* 0x0000108092000986 */ /* 0x0001e2000c101d04 */
[----:B------:R-:W-:Y:S01]  /*27f0*/  @P6 HADD2.F32 R175, -RZ, R136.H1_H1 ;  /* 0x30000088ffaf6230 */ /* 0x000fe20000004100 */
[----:B------:R-:W-:Y:S01]  /*2800*/  @P6 FFMA.FTZ R88, R151, R154, R88 ;  /* 0x0000009a97586223 */ /* 0x000fe20000010058 */
[----:B------:R-:W-:Y:S01]  /*2810*/  @P6 HADD2.F32 R151, -RZ, R138.H1_H1 ;  /* 0x3000008aff976230 */ /* 0x000fe20000004100 */
[----:B------:R1:W-:Y:S01]  /*2820*/  @P6 STG.E.128 [R144.64], R68 ;  /* 0x0000004490006986 */ /* 0x0003e2000c101d04 */
[----:B------:R-:W-:Y:S01]  /*2830*/  @P6 FFMA.FTZ R90, R153, R181, R90 ;  /* 0x000000b5995a6223 */ /* 0x000fe2000001005a */
[--C-:B------:R-:W-:Y:S01]  /*2840*/  @P6 HADD2.F32 R153, -RZ, R139.reuse.H1_H1 ;  /* 0x3000008bff996230 */ /* 0x100fe20000004100 */
[----:B------:R-:W-:Y:S01]  /*2850*/  @P6 FFMA.FTZ R89, R152, R175, R89 ;  /* 0x000000af98596223 */ /* 0x000fe20000010059 */
[----:B------:R-:W-:Y:S01]  /*2860*/  @P6 HADD2.F32 R152, -RZ, R139.H0_H0 ;  /* 0x2000008bff986230 */ /* 0x000fe20000004100 */
[----:B------:R-:W-:Y:S01]  /*2870*/  @P6 FFMA.FTZ R93, R232, R151, R93 ;  /* 0x00000097e85d6223 */ /* 0x000fe2000001005d */
[----:B------:R-:W-:Y:S01]  /*2880*/  IADD3 R180, R180, 0x80, RZ ;  /* 0x00000080b4b47810 */ /* 0x000fe20007ffe0ff */
[----:B------:R-:W-:Y:S01]  /*2890*/  @P6 FFMA.FTZ R95, R236, R153, R95 ;  /* 0x00000099ec5f6223 */ /* 0x000fe2000001005f */
[----:B------:R-:W-:Y:S01]  /*28a0*/  IADD3 R148, R148, 0x80, RZ ;  /* 0x0000008094947810 */ /* 0x000fe20007ffe0ff */
[----:B------:R-:W-:Y:S01]  /*28b0*/  @P6 FFMA.FTZ R94, R233, R152, R94 ;  /* 0x00000098e95e6223 */ /* 0x000fe2000001005e */
[----:B0-----:R-:W-:-:S02]  /*28c0*/  @P6 HADD2.F32 R146, -RZ, R137.H1_H1 ;  /* 0x30000089ff926230 */ /* 0x001fc40000004100 */
[----:B------:R-:W-:-:S03]  /*28d0*/  @P6 HADD2.F32 R147, -RZ, R138.H0_H0 ;  /* 0x2000008aff936230 */ /* 0x000fc60000004100 */
[----:B------:R-:W-:Y:S02]  /*28e0*/  @P6 FFMA.FTZ R91, R230, R146, R91 ;  /* 0x00000092e65b6223 */ /* 0x000fe4000001005b */
[----:B------:R-:W-:Y:S02]  /*28f0*/  @P6 FFMA.FTZ R92, R155, R147, R92 ;  /* 0x000000939b5c6223 */ /* 0x000fe4000001005c */
.L_x_5992:
[----:B-1----:R-:W-:Y:S05]  /*2900*/  BSYNC B0 ;  /* 0x0000000000007941 */ /* 0x002fea0003800000 */
.L_x_5991:
        /* <DEDUP_REMOVED lines=9> */
.L_x_6014:
[----:B------:R-:W-:Y:S05]  /*29a0*/  BSYNC B1 ;  /* 0x0000000000017941 */ /* 0x000fea0003800000 */
.L_x_6013:
        /* <DEDUP_REMOVED lines=11> */
.L_x_6016:
[----:B------:R-:W-:Y:S05]  /*2a60*/  BSYNC B1 ;  /* 0x0000000000017941 */ /* 0x000fea0003800000 */
.L_x_6015:
        /* <DEDUP_REMOVED lines=27> */
.L_x_6018:
[----:B------:R-:W-:Y:S05]  /*2c20*/  BSYNC B1 ;  /* 0x0000000000017941 */ /* 0x000fea0003800000 */
.L_x_6017:
        /* <DEDUP_REMOVED lines=10> */
.L_x_6020:
[----:B------:R-:W-:Y:S05]  /*2cd0*/  BSYNC B1 ;  /* 0x0000000000017941 */ /* 0x000fea0003800000 */
.L_x_6019:
        /* <DEDUP_REMOVED lines=9> */
[----:B0-----:R-:W-:Y:S01]  /*2d70*/  @P6 FMUL.FTZ R232, R8, R153 ;  /* 0x0000009908e86220 */ /* 0x001fe20000410000 */
[----:B------:R-:W-:Y:S01]  /*2d80*/  @!P5 ISETP.NE.AND.EX P1, PT, RZ, c[0x0][0x21c], PT, P1 ;  /* 0x00008700ff00da0c */ /* 0x000fe20003f25310 */
[----:B------:R-:W-:Y:S01]  /*2d90*/  BSSY B1, `(.L_x_6021) ;  /* 0x0000010000017945 */ /* 0x000fe20003800000 */
[----:B------:R-:W-:-:S02]  /*2da0*/  SEL R141, R230, R141, P0 ;  /* 0x0000008de68d7207 */ /* 0x000fc40000000000 */
[----:B------:R-:W-:Y:S02]  /*2db0*/  @P6 F2FP.PACK_AB R233, RZ, R154 ;  /* 0x0000009affe9623e */ /* 0x000fe400000000ff */
[----:B------:R-:W-:Y:S02]  /*2dc0*/  @P6 F2FP.PACK_AB R175, RZ, R175 ;  /* 0x000000afffaf623e */ /* 0x000fe400000000ff */
[----:B------:R-:W-:Y:S02]  /*2dd0*/  @P6 F2FP.PACK_AB R232, RZ, R232 ;  /* 0x000000e8ffe8623e */ /* 0x000fe400000000ff */
        /* <DEDUP_REMOVED lines=11> */
.L_x_6022:
[----:B------:R-:W-:Y:S05]  /*2e90*/  BSYNC B1 ;  /* 0x0000000000017941 */ /* 0x000fea0003800000 */
.L_x_6021:
        /* <DEDUP_REMOVED lines=11> */
.L_x_6024:
[----:B------:R-:W-:Y:S05]  /*2f50*/  BSYNC B1 ;  /* 0x0000000000017941 */ /* 0x000fea0003800000 */
.L_x_6023:
        /* <DEDUP_REMOVED lines=11> */
.L_x_6026:
[----:B------:R-:W-:Y:S05]  /*3010*/  BSYNC B1 ;  /* 0x0000000000017941 */ /* 0x000fea0003800000 */
.L_x_6025:
        /* <DEDUP_REMOVED lines=12> */
.L_x_6028:
[----:B------:R-:W-:Y:S05]  /*30e0*/  BSYNC B1 ;  /* 0x0000000000017941 */ /* 0x000fea0003800000 */
.L_x_6027:
        /* <DEDUP_REMOVED lines=10> */
.L_x_6030:
[----:B------:R-:W-:Y:S05]  /*3190*/  BSYNC B1 ;  /* 0x0000000000017941 */ /* 0x000fea0003800000 */
.L_x_6029:
[----:B------:R-:W-:Y:S01]  /*31a0*/  ISETP.NE.U32.AND P1, PT, RZ, c[0x0][0x258], PT ;  /* 0x00009600ff007a0c */ /* 0x000fe20003f25070 */
[----:B------:R-:W-:Y:S01]  /*31b0*/  @P6 FMUL.FTZ R233, R6, R154 ;  /* 0x0000009a06e96220 */ /* 0x000fe20000410000 */
[----:B------:R-:W-:Y:S01]  /*31c0*/  @P6 PRMT R68, R68, 0x5410, R175 ;  /* 0x0000541044446816 */ /* 0x000fe200000000af */
[----:B------:R-:W-:Y:S01]  /*31d0*/  @P6 FMUL.FTZ R175, R155, c[0x0][0x1ec] ;  /* 0x00007b009baf6a20 */ /* 0x000fe20000410000 */
[----:B------:R-:W-:Y:S01]  /*31e0*/  ISETP.NE.AND.EX P1, PT, RZ, c[0x0][0x25c], PT, P1 ;  /* 0x00009700ff007a0c */ /* 0x000fe20003f25310 */
[----:B------:R-:W-:Y:S01]  /*31f0*/  @P6 FMUL.FTZ R234, R5, R181 ;  /* 0x000000b505ea6220 */ /* 0x000fe20000410000 */
[----:B------:R-:W-:Y:S01]  /*3200*/  SEL R143, R144, R143, P0 ;  /* 0x0000008f908f7207 */ /* 0x000fe20000000000 */
[----:B------:R-:W-:Y:S01]  /*3210*/  @P6 FMUL.FTZ R144, R3, R175 ;  /* 0x000000af03906220 */ /* 0x000fe20000410000 */
[----:B------:R-:W-:Y:S01]  /*3220*/  @P6 PRMT R69, R232, 0x7610, R69 ;  /* 0x00007610e8456816 */ /* 0x000fe20000000045 */
[----:B------:R-:W-:Y:S01]  /*3230*/  @P6 FMUL.FTZ R232, R230, c[0x0][0x1ec] ;  /* 0x00007b00e6e86a20 */ /* 0x000fe20000410000 */
[----:B------:R-:W-:Y:S01]  /*3240*/  @P6 F2FP.PACK_AB R233, RZ, R233 ;  /* 0x000000e9ffe9623e */ /* 0x000fe200000000ff */
[----:B------:R-:W-:Y:S01]  /*3250*/  @P6 FMUL.FTZ R235, R4, R183 ;  /* 0x000000b704eb6220 */ /* 0x000fe20000410000 */
[----:B------:R-:W-:Y:S01]  /*3260*/  SEL R142, R145, R142, P0 ;  /* 0x0000008e918e7207 */ /* 0x000fe20000000000 */
[----:B------:R-:W-:Y:S01]  /*3270*/  @P6 FMUL.FTZ R145, R2, R232 ;  /* 0x000000e802916220 */ /* 0x000fe20000410000 */
[----:B------:R-:W-:-:S02]  /*3280*/  SEL R130, R155, R130, P0 ;  /* 0x000000829b827207 */ /* 0x000fc40000000000 */
[----:B------:R-:W-:Y:S02]  /*3290*/  @P6 F2FP.PACK_AB R234, RZ, R234 ;  /* 0x000000eaffea623e */ /* 0x000fe400000000ff */
[----:B------:R-:W-:Y:S02]  /*32a0*/  @P6 F2FP.PACK_AB R155, RZ, R144 ;  /* 0x00000090ff9b623e */ /* 0x000fe400000000ff */
[----:B------:R-:W-:Y:S02]  /*32b0*/  SEL R128, R147, R128, P0 ;  /* 0x0000008093807207 */ /* 0x000fe40000000000 */
[----:B------:R-:W-:Y:S02]  /*32c0*/  @P6 PRMT R69, R69, 0x5410, R233 ;  /* 0x0000541045456816 */ /* 0x000fe400000000e9 */
[----:B------:R-:W-:Y:S02]  /*32d0*/  @P1 MOV R147, 0x20 ;  /* 0x0000002000931802 */ /* 0x000fe40000000f00 */
[----:B------:R-:W-:-:S02]  /*32e0*/  SEL R131, R230, R131, P0 ;  /* 0x00000083e6837207 */ /* 0x000fc40000000000 */
[----:B------:R-:W-:Y:S02]  /*32f0*/  @P6 MOV R233, 0x10 ;  /* 0x0000001000e96802 */ /* 0x000fe40000000f00 */
[----:B------:R-:W-:Y:S02]  /*3300*/  @P6 F2FP.PACK_AB R235, RZ, R235 ;  /* 0x000000ebffeb623e */ /* 0x000fe400000000ff */
[----:B------:R-:W-:Y:S02]  /*3310*/  @P6 PRMT R70, R234, 0x7610, R70 ;  /* 0x00007610ea466816 */ /* 0x000fe40000000046 */
[----:B------:R-:W-:Y:S01]  /*3320*/  @P6 F2FP.PACK_AB R230, RZ, R145 ;  /* 0x00000091ffe6623e */ /* 0x000fe200000000ff */
[----:B------:R-:W-:Y:S01]  /*3330*/  @P6 IMAD.WIDE.U32 R144, R148, R233, c[0x0][0x248] ;  /* 0x0000920094906625 */ /* 0x000fe200078e00e9 */
[----:B------:R-:W-:Y:S01]  /*3340*/  @P6 PRMT R71, R155, 0x7610, R71 ;  /* 0x000076109b476816 */ /* 0x000fe20000000047 */
[--C-:B-----5:R-:W-:Y:S01]  /*3350*/  @P6 HADD2.F32 R155, -RZ, R136.reuse.H0_H0 ;  /* 0x20000088ff9b6230 */ /* 0x120fe20000004100 */
[----:B------:R-:W-:Y:S01]  /*3360*/  SEL R129, R146, R129, P0 ;  /* 0x0000008192817207 */ /* 0x000fe20000000000 */
[----:B------:R-:W-:Y:S01]  /*3370*/  @P1 IMAD.WIDE.U32 R146, R180, R147, c[0x0][0x258] ;  /* 0x00009600b4921625 */ /* 0x000fe200078e0093 */
[----:B------:R-:W-:Y:S01]  /*3380*/  @P6 PRMT R70, R70, 0x5410, R235 ;  /* 0x0000541046466816 */ /* 0x000fe200000000eb */
[----:B------:R-:W-:Y:S01]  /*3390*/  @P6 HADD2.F32 R233, -RZ, R137.H0_H0 ;  /* 0x20000089ffe96230 */ /* 0x000fe20000004100 */
[----:B------:R-:W-:Y:S01]  /*33a0*/  @P6 PRMT R71, R71, 0x5410, R230 ;  /* 0x0000541047476816 */ /* 0x000fe200000000e6 */
[----:B------:R-:W-:Y:S01]  /*33b0*/  @P6 HADD2.F32 R230, -RZ, R136.H1_H1 ;  /* 0x30000088ffe66230 */ /* 0x000fe20000004100 */
[----:B------:R-:W-:Y:S01]  /*33c0*/  @P1 STG.E.128 [R146.64], R140 ;  /* 0x0000008c92001986 */ /* 0x000fe2000c101d04 */
[----:B------:R-:W-:Y:S01]  /*33d0*/  @P6 FFMA.FTZ R96, R155, R151, R96 ;  /* 0x000000979b606223 */ /* 0x000fe20000010060 */
[--C-:B------:R-:W-:Y:S01]  /*33e0*/  @P6 HADD2.F32 R151, -RZ, R139.reuse.H0_H0 ;  /* 0x2000008bff976230 */ /* 0x100fe20000004100 */
[----:B------:R-:W-:Y:S01]  /*33f0*/  @P6 FFMA.FTZ R98, R233, R153, R98 ;  /* 0x00000099e9626223 */ /* 0x000fe20000010062 */
[----:B------:R0:W-:Y:S01]  /*3400*/  @P1 STG.E.128 [R146.64+0x10], R128 ;  /* 0x0000108092001986 */ /* 0x0001e2000c101d04 */
[----:B------:R-:W-:Y:S01]  /*3410*/  @P6 FFMA.FTZ R97, R230, R152, R97 ;  /* 0x00000098e6616223 */ /* 0x000fe20000010061 */
[----:B------:R-:W-:Y:S01]  /*3420*/  @P6 HADD2.F32 R152, -RZ, R138.H1_H1 ;  /* 0x3000008aff986230 */ /* 0x000fe20000004100 */
[----:B------:R-:W-:Y:S01]  /*3430*/  @P6 FFMA.FTZ R102, R151, R175, R102 ;  /* 0x000000af97666223 */ /* 0x000fe20000010066 */
[----:B------:R1:W-:Y:S01]  /*3440*/  @P6 STG.E.128 [R144.64], R68 ;  /* 0x0000004490006986 */ /* 0x0003e2000c101d04 */
[----:B------:R-:W-:Y:S01]  /*3450*/  @P6 HADD2.F32 R153, -RZ, R139.H1_H1 ;  /* 0x3000008bff996230 */ /* 0x000fe20000004100 */
[----:B------:R-:W-:Y:S01]  /*3460*/  IADD3 R148, R148, 0x80, RZ ;  /* 0x0000008094947810 */ /* 0x000fe20007ffe0ff */
[----:B------:R-:W-:Y:S01]  /*3470*/  @P6 FFMA.FTZ R101, R152, R183, R101 ;  /* 0x000000b798656223 */ /* 0x000fe20000010065 */
[----:B------:R-:W-:-:S02]  /*3480*/  IADD3 R180, R180, 0x80, RZ ;  /* 0x00000080b4b47810 */ /* 0x000fc40007ffe0ff */
[----:B------:R-:W-:Y:S01]  /*3490*/  @P6 FFMA.FTZ R103, R153, R232, R103 ;  /* 0x000000e899676223 */ /* 0x000fe20000010067 */
[----:B0-----:R-:W-:Y:S02]  /*34a0*/  @P6 HADD2.F32 R146, -RZ, R137.H1_H1 ;  /* 0x30000089ff926230 */ /* 0x001fe40000004100 */
[----:B------:R-:W-:-:S03]  /*34b0*/  @P6 HADD2.F32 R147, -RZ, R138.H0_H0 ;  /* 0x2000008aff936230 */ /* 0x000fc60000004100 */
[----:B------:R-:W-:Y:S02]  /*34c0*/  @P6 FFMA.FTZ R99, R146, R154, R99 ;  /* 0x0000009a92636223 */ /* 0x000fe40000010063 */
[----:B------:R-:W-:Y:S02]  /*34d0*/  @P6 FFMA.FTZ R100, R147, R181, R100 ;  /* 0x000000b593646223 */ /* 0x000fe40000010064 */
.L_x_6012:
[----:B-1----:R-:W-:Y:S05]  /*34e0*/  BSYNC B0 ;  /* 0x0000000000007941 */ /* 0x002fea0003800000 */
.L_x_6011:
        /* <DEDUP_REMOVED lines=9> */
.L_x_6034:
[----:B------:R-:W-:Y:S05]  /*3580*/  BSYNC B1 ;  /* 0x0000000000017941 */ /* 0x000fea0003800000 */
.L_x_6033:
        /* <DEDUP_REMOVED lines=11> */
.L_x_6036:
[----:B------:R-:W-:Y:S05]  /*3640*/  BSYNC B1 ;  /* 0x0000000000017941 */ /* 0x000fea0003800000 */
.L_x_6035:
        /* <DEDUP_REMOVED lines=26> */
.L_x_6038:
[----:B------:R-:W-:Y:S05]  /*37f0*/  BSYNC B1 ;  /* 0x0000000000017941 */ /* 0x000fea0003800000 */
.L_x_6037:
        /* <DEDUP_REMOVED lines=19> */
.L_x_6040:
[----:B------:R-:W-:Y:S05]  /*3930*/  BSYNC B1 ;  /* 0x0000000000017941 */ /* 0x000fea0003800000 */
.L_x_6039:
        /* <DEDUP_REMOVED lines=10> */
.L_x_6042:
[----:B------:R-:W-:Y:S05]  /*39e0*/  BSYNC B1 ;  /* 0x0000000000017941 */ /* 0x000fea0003800000 */
.L_x_6041:
        /* <DEDUP_REMOVED lines=10> */
.L_x_6044:
[----:B------:R-:W-:Y:S05]  /*3a90*/  BSYNC B1 ;  /* 0x0000000000017941 */ /* 0x000fea0003800000 */
.L_x_6043:
        /* <DEDUP_REMOVED lines=10> */
.L_x_6046:
[----:B------:R-:W-:Y:S05]  /*3b40*/  BSYNC B1 ;  /* 0x0000000000017941 */ /* 0x000fea0003800000 */
.L_x_6045:
        /* <DEDUP_REMOVED lines=10> */
.L_x_6048:
[----:B------:R-:W-:Y:S05]  /*3bf0*/  BSYNC B1 ;  /* 0x0000000000017941 */ /* 0x000fea0003800000 */
.L_x_6047:
        /* <DEDUP_REMOVED lines=10> */
.L_x_6050:
[----:B------:R-:W-:Y:S05]  /*3ca0*/  BSYNC B1 ;  /* 0x0000000000017941 */ /* 0x000fea0003800000 */
.L_x_6049:
[----:B------:R-:W-:Y:S01]  /*3cb0*/  ISETP.NE.U32.AND P0, PT, RZ, c[0x0][0x258], PT ;  /* 0x00009600ff007a0c */ /* 0x000fe20003f05070 */
[----:B------:R-:W-:Y:S01]  /*3cc0*/  @P6 FMUL.FTZ R149, R155, c[0x0][0x1ec] ;  /* 0x00007b009b956a20 */ /* 0x000fe20000410000 */
[----:B------:R-:W-:Y:S01]  /*3cd0*/  ISETP.NE.U32.AND P1, PT, RZ, c[0x0][0x258], PT ;  /* 0x00009600ff007a0c */ /* 0x000fe20003f25070 */
[----:B------:R-:W-:Y:S01]  /*3ce0*/  @P6 FMUL.FTZ R150, R154, c[0x0][0x1ec] ;  /* 0x00007b009a966a20 */ /* 0x000fe20000410000 */
[----:B------:R-:W-:Y:S01]  /*3cf0*/  ISETP.NE.AND.EX P0, PT, RZ, c[0x0][0x25c], PT, P0 ;  /* 0x00009700ff007a0c */ /* 0x000fe20003f05300 */
[----:B0-----:R-:W-:Y:S01]  /*3d00*/  @P6 FMUL.FTZ R232, R169, R149 ;  /* 0x00000095a9e86220 */ /* 0x001fe20000410000 */
[----:B------:R-:W-:Y:S01]  /*3d10*/  ISETP.NE.AND.EX P1, PT, RZ, c[0x0][0x25c], PT, P1 ;  /* 0x00009700ff007a0c */ /* 0x000fe20003f25310 */
[----:B------:R-:W-:Y:S01]  /*3d20*/  @P6 FMUL.FTZ R176, R230, c[0x0][0x1ec] ;  /* 0x00007b00e6b06a20 */ /* 0x000fe20000410000 */
[----:B------:R-:W-:Y:S01]  /*3d30*/  @P6 F2FP.PACK_AB R181, RZ, R175 ;  /* 0x000000afffb5623e */ /* 0x000fe200000000ff */
[----:B------:R-:W-:Y:S01]  /*3d40*/  @P6 FMUL.FTZ R175, R153, c[0x0][0x1ec] ;  /* 0x00007b0099af6a20 */ /* 0x000fe20000410000 */
[----:B------:R-:W-:Y:S01]  /*3d50*/  SEL R140, R151, R140, P0 ;  /* 0x0000008c978c7207 */ /* 0x000fe20000000000 */
        /* <DEDUP_REMOVED lines=9> */
[----:B------:R-:W-:Y:S01]  /*3df0*/  @P6 F2FP.PACK_AB R232, RZ, R232 ;  /* 0x000000e8ffe8623e */ /* 0x000fe200000000ff */
[----:B------:R-:W-:Y:S01]  /*3e00*/  @P6 FMUL.FTZ R235, R174, R176 ;  /* 0x000000b0aeeb6220 */ /* 0x000fe20000410000 */
[----:B------:R-:W-:Y:S01]  /*3e10*/  @P6 F2FP.PACK_AB R234, RZ, R234 ;  /* 0x000000eaffea623e */ /* 0x000fe200000000ff */
[----:B------:R-:W-:Y:S01]  /*3e20*/  @P6 FMUL.FTZ R153, R179, R154 ;  /* 0x0000009ab3996220 */ /* 0x000fe20000410000 */
[----:B------:R-:W-:-:S02]  /*3e30*/  @P6 F2FP.PACK_AB R152, RZ, R145 ;  /* 0x00000091ff98623e */ /* 0x000fc400000000ff */
[----:B------:R-:W-:Y:S02]  /*3e40*/  @P6 PRMT R68, R181, 0x7610, R68 ;  /* 0x00007610b5446816 */ /* 0x000fe40000000044 */
[----:B------:R-:W-:Y:S02]  /*3e50*/  SEL R142, R155, R142, P0 ;  /* 0x0000008e9b8e7207 */ /* 0x000fe40000000000 */
[----:B------:R-:W-:Y:S02]  /*3e60*/  @P1 MOV R181, 0x20 ;  /* 0x0000002000b51802 */ /* 0x000fe40000000f00 */
[----:B------:R-:W-:Y:S02]  /*3e70*/  @P6 MOV R155, 0x10 ;  /* 0x00000010009b6802 */ /* 0x000fe40000000f00 */
[----:B------:R-:W-:Y:S01]  /*3e80*/  @P6 F2FP.PACK_AB R183, RZ, R183 ;  /* 0x000000b7ffb7623e */ /* 0x000fe200000000ff */
[----:B------:R-:W-:Y:S01]  /*3e90*/  @P1 IMAD.WIDE.U32 R180, R180, R181, c[0x0][0x258] ;  /* 0x00009600b4b41625 */ /* 0x000fe200078e00b5 */
[----:B------:R-:W-:-:S02]  /*3ea0*/  @P6 F2FP.PACK_AB R233, RZ, R233 ;  /* 0x000000e9ffe9623e */ /* 0x000fc400000000ff */
[----:B------:R-:W-:Y:S02]  /*3eb0*/  @P6 F2FP.PACK_AB R235, RZ, R235 ;  /* 0x000000ebffeb623e */ /* 0x000fe400000000ff */
[----:B------:R-:W-:Y:S01]  /*3ec0*/  @P6 PRMT R69, R232, 0x7610, R69 ;  /* 0x00007610e8456816 */ /* 0x000fe20000000045 */
[----:B------:R0:W-:Y:S01]  /*3ed0*/  @P1 STG.E.128 [R180.64], R140 ;  /* 0x0000008cb4001986 */ /* 0x0001e2000c101d04 */
[----:B------:R-:W-:Y:S02]  /*3ee0*/  @P6 PRMT R70, R234, 0x7610, R70 ;  /* 0x00007610ea466816 */ /* 0x000fe40000000046 */
[----:B------:R-:W-:Y:S02]  /*3ef0*/  @P6 F2FP.PACK_AB R153, RZ, R153 ;  /* 0x00000099ff99623e */ /* 0x000fe400000000ff */
[----:B------:R-:W-:Y:S01]  /*3f00*/  @P6 PRMT R71, R152, 0x7610, R71 ;  /* 0x0000761098476816 */ /* 0x000fe20000000047 */
[----:B-----5:R-:W-:Y:S01]  /*3f10*/  @P6 HADD2.F32 R152, -RZ, R136.H1_H1 ;  /* 0x30000088ff986230 */ /* 0x020fe20000004100 */
[----:B------:R-:W-:-:S02]  /*3f20*/  SEL R129, R230, R129, P0 ;  /* 0x00000081e6817207 */ /* 0x000fc40000000000 */
[----:B------:R-:W-:Y:S01]  /*3f30*/  SEL R131, R144, R131, P0 ;  /* 0x0000008390837207 */ /* 0x000fe20000000000 */
[----:B------:R-:W-:Y:S01]  /*3f40*/  @P6 IMAD.WIDE.U32 R144, R148, R155, c[0x0][0x248] ;  /* 0x0000920094906625 */ /* 0x000fe200078e009b */
[----:B------:R-:W-:Y:S01]  /*3f50*/  @P6 PRMT R68, R68, 0x5410, R183 ;  /* 0x0000541044446816 */ /* 0x000fe200000000b7 */
[----:B------:R-:W-:Y:S01]  /*3f60*/  @P6 HADD2.F32 R148, -RZ, R136.H0_H0 ;  /* 0x20000088ff946230 */ /* 0x000fe20000004100 */
[----:B------:R-:W-:Y:S01]  /*3f70*/  @P6 PRMT R69, R69, 0x5410, R233 ;  /* 0x0000541045456816 */ /* 0x000fe200000000e9 */
[----:B------:R0:W-:Y:S01]  /*3f80*/  @P1 STG.E.128 [R180.64+0x10], R128 ;  /* 0x00001080b4001986 */ /* 0x0001e2000c101d04 */
[----:B------:R-:W-:Y:S01]  /*3f90*/  @P6 PRMT R70, R70, 0x5410, R235 ;  /* 0x0000541046466816 */ /* 0x000fe200000000eb */
[----:B------:R-:W-:Y:S01]  /*3fa0*/  @P6 FFMA.FTZ R105, R152, R146, R105 ;  /* 0x0000009298696223 */ /* 0x000fe20000010069 */
[----:B------:R-:W-:Y:S01]  /*3fb0*/  @P6 PRMT R71, R71, 0x5410, R153 ;  /* 0x0000541047476816 */ /* 0x000fe20000000099 */
[--C-:B------:R-:W-:Y:S01]  /*3fc0*/  @P6 HADD2.F32 R153, -RZ, R137.reuse.H0_H0 ;  /* 0x20000089ff996230 */ /* 0x100fe20000004100 */
[----:B------:R-:W-:Y:S01]  /*3fd0*/  @P6 FFMA.FTZ R104, R148, R147, R104 ;  /* 0x0000009394686223 */ /* 0x000fe20000010068 */
[----:B------:R-:W-:-:S02]  /*3fe0*/  @P6 HADD2.F32 R146, -RZ, R137.H1_H1 ;  /* 0x30000089ff926230 */ /* 0x000fc40000004100 */
[----:B------:R0:W-:Y:S01]  /*3ff0*/  @P6 STG.E.128 [R144.64], R68 ;  /* 0x0000004490006986 */ /* 0x0001e2000c101d04 */
[----:B------:R-:W-:Y:S01]  /*4000*/  @P6 FFMA.FTZ R106, R153, R149, R106 ;  /* 0x00000095996a6223 */ /* 0x000fe2000001006a */
[--C-:B------:R-:W-:Y:S01]  /*4010*/  @P6 HADD2.F32 R147, -RZ, R138.reuse.H0_H0 ;  /* 0x2000008aff936230 */ /* 0x100fe20000004100 */
[----:B------:R-:W-:Y:S01]  /*4020*/  @P6 FFMA.FTZ R107, R146, R150, R107 ;  /* 0x00000096926b6223 */ /* 0x000fe2000001006b */
[----:B------:R-:W-:Y:S02]  /*4030*/  @P6 HADD2.F32 R148, -RZ, R138.H1_H1 ;  /* 0x3000008aff946230 */ /* 0x000fe40000004100 */
[--C-:B------:R-:W-:Y:S01]  /*4040*/  @P6 HADD2.F32 R149, -RZ, R139.reuse.H0_H0 ;  /* 0x2000008bff956230 */ /* 0x100fe20000004100 */
[----:B------:R-:W-:Y:S01]  /*4050*/  @P6 FFMA.FTZ R108, R147, R175, R108 ;  /* 0x000000af936c6223 */ /* 0x000fe2000001006c */
[----:B------:R-:W-:Y:S01]  /*4060*/  @P6 HADD2.F32 R152, -RZ, R139.H1_H1 ;  /* 0x3000008bff986230 */ /* 0x000fe20000004100 */
[----:B------:R-:W-:Y:S02]  /*4070*/  @P6 FFMA.FTZ R109, R148, R176, R109 ;  /* 0x000000b0946d6223 */ /* 0x000fe4000001006d */
[----:B------:R-:W-:-:S02]  /*4080*/  @P6 FFMA.FTZ R110, R149, R151, R110 ;  /* 0x00000097956e6223 */ /* 0x000fc4000001006e */
[----:B------:R-:W-:Y:S02]  /*4090*/  @P6 FFMA.FTZ R111, R152, R154, R111 ;  /* 0x0000009a986f6223 */ /* 0x000fe4000001006f */
.L_x_6032:
[----:B------:R-:W-:Y:S05]  /*40a0*/  BSYNC B0 ;  /* 0x0000000000007941 */ /* 0x000fea0003800000 */
.L_x_6031:
[----:B------:R-:W-:Y:S02]  /*40b0*/  IADD3 R178, R178, c[0x0][0x160], RZ ;  /* 0x00005800b2b27a10 */ /* 0x000fe40007ffe0ff */
[----:B------:R-:W-:Y:S02]  /*40c0*/  LOP3.LUT P1, RZ, R177, 0xff, RZ, 0xc0, !PT ;  /* 0x000000ffb1ff7812 */ /* 0x000fe4000782c0ff */
[----:B------:R-:W-:Y:S02]  /*40d0*/  ISETP.GE.AND P0, PT, R178, c[0x0][0x164], PT ;  /* 0x00005900b2007a0c */ /* 0x000fe40003f06270 */
[----:B------:R-:W-:-:S11]  /*40e0*/  SEL R177, RZ, 0x1, P1 ;  /* 0x00000001ffb17807 */ /* 0x000fd60000800000 */
[----:B0-----:R-:W-:Y:S01]  /*40f0*/  @P0 CALL.REL.NOINC `(.L_x_5975) ;  /* 0x0000001000000944 */ /* 0x001fe20003c00000 */
[----:B------:R-:W-:Y:S05]  /*4100*/  BRA `(.L_x_6051) ;  /* 0xffffc67000007947 */ /* 0x000fea000383ffff */
.L_x_5975:
        /* <DEDUP_REMOVED lines=19> */
.L_x_6053:
[----:B------:R-:W-:Y:S05]  /*4240*/  BSYNC B0 ;  /* 0x0000000000007941 */ /* 0x000fea0003800000 */
.L_x_6052:
        /* <DEDUP_REMOVED lines=13> */
.L_x_6055:
[----:B------:R-:W-:Y:S05]  /*4320*/  BSYNC B0 ;  /* 0x0000000000007941 */ /* 0x000fea0003800000 */
.L_x_6054:
        /* <DEDUP_REMOVED lines=12> */
.L_x_5989:
[----:B------:R-:W-:Y:S01]  /*43f0*/  HFMA2.MMA R152, -RZ, RZ, 0, 9.5367431640625e-07 ;  /* 0x00000010ff987435 */ /* 0x000fe200000001ff */
[----:B------:R-:W-:-:S02]  /*4400*/  MOV R149, R235 ;  /* 0x000000eb00957202 */ /* 0x000fc40000000f00 */
[----:B------:R-:W-:Y:S02]  /*4410*/  MOV R155, 0x1f ;  /* 0x0000001f009b7802 */ /* 0x000fe40000000f00 */
[----:B0-----:R-:W-:Y:S02]  /*4420*/  MOV R232, 0xffffffff ;  /* 0xffffffff00e87802 */ /* 0x001fe40000000f00 */
[----:B-1----:R-:W-:Y:S02]  /*4430*/  MOV R144, 0x4450 ;  /* 0x0000445000907802 */ /* 0x002fe40000000f00 */
[----:B-----5:R-:W-:Y:S05]  /*4440*/  CALL.REL.NOINC `($__internal_126_$__cuda_sm70_shflsync_down_p) ;  /* 0x0000046000007944 */ /* 0x020fea0003c00000 */
[----:B-1----:R-:W-:Y:S01]  /*4450*/  MOV R148, R149 ;  /* 0x0000009500947202 */ /* 0x002fe20000000f00 */
[----:B0-----:R-:W-:Y:S05]  /*4460*/  BRA `(.L_x_6056) ;  /* 0xffffd5f000007947 */ /* 0x001fea000383ffff */
.L_x_5990:
[----:B------:R-:W-:Y:S01]  /*4470*/  HFMA2.MMA R152, -RZ, RZ, 0, 9.5367431640625e-07 ;  /* 0x00000010ff987435 */ /* 0x000fe200000001ff */
[----:B------:R-:W-:Y:S02]  /*4480*/  MOV R149, R230 ;  /* 0x000000e600957202 */ /* 0x000fe40000000f00 */
[----:B------:R-:W-:Y:S02]  /*4490*/  MOV R155, 0x1f ;  /* 0x0000001f009b7802 */ /* 0x000fe40000000f00 */
[----:B0-----:R-:W-:-:S02]  /*44a0*/  MOV R232, 0xffffffff ;  /* 0xffffffff00e87802 */ /* 0x001fc40000000f00 */
[----:B-1----:R-:W-:Y:S02]  /*44b0*/  MOV R144, 0x44d0 ;  /* 0x000044d000907802 */ /* 0x002fe40000000f00 */
[----:B--23-5:R-:W-:Y:S05]  /*44c0*/  CALL.REL.NOINC `($__internal_126_$__cuda_sm70_shflsync_down_p) ;  /* 0x000003e000007944 */ /* 0x02cfea0003c00000 */
[----:B------:R-:W-:Y:S01]  /*44d0*/  FADD.FTZ R148, R148, R235 ;  /* 0x000000eb94947221 */ /* 0x000fe20000010000 */
[----:B0-----:R-:W-:Y:S01]  /*44e0*/  HFMA2.MMA R152, -RZ, RZ, 0, 4.76837158203125e-07 ;  /* 0x00000008ff987435 */ /* 0x001fe200000001ff */
[----:B-1----:R-:W-:Y:S01]  /*44f0*/  FADD.FTZ R230, R230, R149 ;  /* 0x00000095e6e67221 */ /* 0x002fe20000010000 */
[----:B------:R-:W-:Y:S02]  /*4500*/  MOV R155, 0x1f ;  /* 0x0000001f009b7802 */ /* 0x000fe40000000f00 */
[----:B------:R-:W-:Y:S02]  /*4510*/  MOV R232, 0xffffffff ;  /* 0xffffffff00e87802 */ /* 0x000fe40000000f00 */
[----:B------:R-:W-:Y:S02]  /*4520*/  MOV R149, R148 ;  /* 0x0000009400957202 */ /* 0x000fe40000000f00 */
[----:B------:R-:W-:Y:S02]  /*4530*/  MOV R144, 0x4550 ;  /* 0x0000455000907802 */ /* 0x000fe40000000f00 */
[----:B------:R-:W-:Y:S05]  /*4540*/  CALL.REL.NOINC `($__internal_126_$__cuda_sm70_shflsync_down_p) ;  /* 0x0000036000007944 */ /* 0x000fea0003c00000 */
[----:B0-----:R-:W-:Y:S01]  /*4550*/  HFMA2.MMA R152, -RZ, RZ, 0, 4.76837158203125e-07 ;  /* 0x00000008ff987435 */ /* 0x001fe200000001ff */
[----:B-1----:R-:W-:-:S02]  /*4560*/  MOV R147, R149 ;  /* 0x0000009500937202 */ /* 0x002fc40000000f00 */
[----:B------:R-:W-:Y:S02]  /*4570*/  MOV R149, R230 ;  /* 0x000000e600957202 */ /* 0x000fe40000000f00 */
[----:B------:R-:W-:Y:S02]  /*4580*/  MOV R155, 0x1f ;  /* 0x0000001f009b7802 */ /* 0x000fe40000000f00 */
[----:B------:R-:W-:Y:S02]  /*4590*/  MOV R232, 0xffffffff ;  /* 0xffffffff00e87802 */ /* 0x000fe40000000f00 */
[----:B------:R-:W-:Y:S02]  /*45a0*/  MOV R144, 0x45c0 ;  /* 0x000045c000907802 */ /* 0x000fe40000000f00 */
[----:B------:R-:W-:Y:S05]  /*45b0*/  CALL.REL.NOINC `($__internal_126_$__cuda_sm70_shflsync_down_p) ;  /* 0x000002f000007944 */ /* 0x000fea0003c00000 */
[----:B------:R-:W-:Y:S01]  /*45c0*/  FADD.FTZ R148, R147, R148 ;  /* 0x0000009493947221 */ /* 0x000fe20000010000 */
[----:B0-----:R-:W-:Y:S01]  /*45d0*/  HFMA2.MMA R152, -RZ, RZ, 0, 2.384185791015625e-07 ;  /* 0x00000004ff987435 */ /* 0x001fe200000001ff */
[----:B-1----:R-:W-:Y:S01]  /*45e0*/  FADD.FTZ R230, R230, R149 ;  /* 0x00000095e6e67221 */ /* 0x002fe20000010000 */
[----:B------:R-:W-:Y:S02]  /*45f0*/  MOV R155, 0x1f ;  /* 0x0000001f009b7802 */ /* 0x000fe40000000f00 */
[----:B------:R-:W-:-:S02]  /*4600*/  MOV R232, 0xffffffff ;  /* 0xffffffff00e87802 */ /* 0x000fc40000000f00 */
[----:B------:R-:W-:Y:S02]  /*4610*/  MOV R149, R148 ;  /* 0x0000009400957202 */ /* 0x000fe40000000f00 */
[----:B------:R-:W-:Y:S02]  /*4620*/  MOV R144, 0x4640 ;  /* 0x0000464000907802 */ /* 0x000fe40000000f00 */
[----:B------:R-:W-:Y:S05]  /*4630*/  CALL.REL.NOINC `($__internal_126_$__cuda_sm70_shflsync_down_p) ;  /* 0x0000027000007944 */ /* 0x000fea0003c00000 */
[----:B0-----:R-:W-:Y:S01]  /*4640*/  HFMA2.MMA R152, -RZ, RZ, 0, 2.384185791015625e-07 ;  /* 0x00000004ff987435 */ /* 0x001fe200000001ff */
[----:B-1----:R-:W-:Y:S02]  /*4650*/  MOV R147, R149 ;  /* 0x0000009500937202 */ /* 0x002fe40000000f00 */
[----:B------:R-:W-:Y:S02]  /*4660*/  MOV R149, R230 ;  /* 0x000000e600957202 */ /* 0x000fe40000000f00 */
[----:B------:R-:W-:Y:S02]  /*4670*/  MOV R155, 0x1f ;  /* 0x0000001f009b7802 */ /* 0x000fe40000000f00 */
[----:B------:R-:W-:Y:S02]  /*4680*/  MOV R232, 0xffffffff ;  /* 0xffffffff00e87802 */ /* 0x000fe40000000f00 */
[----:B------:R-:W-:-:S02]  /*4690*/  MOV R144, 0x46b0 ;  /* 0x000046b000907802 */ /* 0x000fc40000000f00 */
[----:B------:R-:W-:Y:S05]  /*46a0*/  CALL.REL.NOINC `($__internal_126_$__cuda_sm70_shflsync_down_p) ;  /* 0x0000020000007944 */ /* 0x000fea0003c00000 */
[----:B------:R-:W-:Y:S01]  /*46b0*/  FADD.FTZ R148, R147, R148 ;  /* 0x0000009493947221 */ /* 0x000fe20000010000 */
[----:B0-----:R-:W-:Y:S01]  /*46c0*/  HFMA2.MMA R152, -RZ, RZ, 0, 1.1920928955078125e-07 ;  /* 0x00000002ff987435 */ /* 0x001fe200000001ff */
[----:B-1----:R-:W-:Y:S01]  /*46d0*/  FADD.FTZ R230, R230, R149 ;  /* 0x00000095e6e67221 */ /* 0x002fe20000010000 */
[----:B------:R-:W-:-:S02]  /*46e0*/  MOV R155, 0x1f ;  /* 0x0000001f009b7802 */ /* 0x000fc40000000f00 */
[----:B------:R-:W-:Y:S02]  /*46f0*/  MOV R232, 0xffffffff ;  /* 0xffffffff00e87802 */ /* 0x000fe40000000f00 */
[----:B------:R-:W-:Y:S02]  /*4700*/  MOV R149, R148 ;  /* 0x0000009400957202 */ /* 0x000fe40000000f00 */
[----:B------:R-:W-:Y:S02]  /*4710*/  MOV R144, 0x4730 ;  /* 0x0000473000907802 */ /* 0x000fe40000000f00 */
[----:B------:R-:W-:Y:S05]  /*4720*/  CALL.REL.NOINC `($__internal_126_$__cuda_sm70_shflsync_down_p) ;  /* 0x0000018000007944 */ /* 0x000fea0003c00000 */
[----:B0-----:R-:W-:Y:S01]  /*4730*/  HFMA2.MMA R152, -RZ, RZ, 0, 1.1920928955078125e-07 ;  /* 0x00000002ff987435 */ /* 0x001fe200000001ff */
[----:B-1----:R-:W-:Y:S02]  /*4740*/  MOV R147, R149 ;  /* 0x0000009500937202 */ /* 0x002fe40000000f00 */
[----:B------:R-:W-:Y:S02]  /*4750*/  MOV R149, R230 ;  /* 0x000000e600957202 */ /* 0x000fe40000000f00 */
[----:B------:R-:W-:Y:S02]  /*4760*/  MOV R155, 0x1f ;  /* 0x0000001f009b7802 */ /* 0x000fe40000000f00 */
[----:B------:R-:W-:-:S02]  /*4770*/  MOV R232, 0xffffffff ;  /* 0xffffffff00e87802 */ /* 0x000fc40000000f00 */
[----:B------:R-:W-:Y:S02]  /*4780*/  MOV R144, 0x47a0 ;  /* 0x000047a000907802 */ /* 0x000fe40000000f00 */
[----:B------:R-:W-:Y:S05]  /*4790*/  CALL.REL.NOINC `($__internal_126_$__cuda_sm70_shflsync_down_p) ;  /* 0x0000011000007944 */ /* 0x000fea0003c00000 */
[----:B------:R-:W-:Y:S01]  /*47a0*/  FADD.FTZ R150, R147, R148 ;  /* 0x0000009493967221 */ /* 0x000fe20000010000 */
[----:B0-----:R-:W-:Y:S01]  /*47b0*/  HFMA2.MMA R152, -RZ, RZ, 0, 5.9604644775390625e-08 ;  /* 0x00000001ff987435 */ /* 0x001fe200000001ff */
[----:B-1----:R-:W-:Y:S01]  /*47c0*/  FADD.FTZ R153, R230, R149 ;  /* 0x00000095e6997221 */ /* 0x002fe20000010000 */
[----:B------:R-:W-:Y:S02]  /*47d0*/  MOV R155, 0x1f ;  /* 0x0000001f009b7802 */ /* 0x000fe40000000f00 */
[----:B------:R-:W-:Y:S02]  /*47e0*/  MOV R232, 0xffffffff ;  /* 0xffffffff00e87802 */ /* 0x000fe40000000f00 */
[----:B------:R-:W-:Y:S02]  /*47f0*/  MOV R149, R150 ;  /* 0x0000009600957202 */ /* 0x000fe40000000f00 */
[----:B------:R-:W-:Y:S02]  /*4800*/  MOV R144, 0x4820 ;  /* 0x0000482000907802 */ /* 0x000fe40000000f00 */
[----:B------:R-:W-:Y:S05]  /*4810*/  CALL.REL.NOINC `($__internal_126_$__cuda_sm70_shflsync_down_p) ;  /* 0x0000009000007944 */ /* 0x000fea0003c00000 */
[----:B0-----:R-:W-:Y:S01]  /*4820*/  HFMA2.MMA R152, -RZ, RZ, 0, 5.9604644775390625e-08 ;  /* 0x00000001ff987435 */ /* 0x001fe200000001ff */
[----:B-1----:R-:W-:-:S02]  /*4830*/  MOV R151, R149 ;  /* 0x0000009500977202 */ /* 0x002fc40000000f00 */
[----:B------:R-:W-:Y:S02]  /*4840*/  MOV R149, R153 ;  /* 0x0000009900957202 */ /* 0x000fe40000000f00 */
[----:B------:R-:W-:Y:S02]  /*4850*/  MOV R155, 0x1f ;  /* 0x0000001f009b7802 */ /* 0x000fe40000000f00 */
[----:B------:R-:W-:Y:S02]  /*4860*/  MOV R232, 0xffffffff ;  /* 0xffffffff00e87802 */ /* 0x000fe40000000f00 */
[----:B------:R-:W-:Y:S02]  /*4870*/  MOV R144, 0x4890 ;  /* 0x0000489000907802 */ /* 0x000fe40000000f00 */
[----:B------:R-:W-:Y:S05]  /*4880*/  CALL.REL.NOINC `($__internal_126_$__cuda_sm70_shflsync_down_p) ;  /* 0x0000002000007944 */ /* 0x000fea0003c00000 */
[----:B-1----:R-:W-:Y:S01]  /*4890*/  MOV R230, R149 ;  /* 0x0000009500e67202 */ /* 0x002fe20000000f00 */
[----:B0-----:R-:W-:Y:S05]  /*48a0*/  BRA `(.L_x_6057) ;  /* 0xffffd2d000007947 */ /* 0x001fea000383ffff */
        .weak           $__internal_126_$__cuda_sm70_shflsync_down_p
        .type           $__internal_126_$__cuda_sm70_shflsync_down_p,@function
        .size           $__internal_126_$__cuda_sm70_shflsync_down_p,(.L_x_9380 - $__internal_126_$__cuda_sm70_shflsync_down_p)
$__internal_126_$__cuda_sm70_shflsync_down_p:
[----:B------:R-:W-:Y:S01]  /*48b0*/  HFMA2.MMA R145, -RZ, RZ, 0, 0 ;  /* 0x00000000ff917435 */ /* 0x000fe200000001ff */
[----:B------:R-:W-:Y:S04]  /*48c0*/  WARPSYNC R232 ;  /* 0x000000e800007348 */ /* 0x000fe80003800000 */
[----:B------:R0:W1:Y:S01]  /*48d0*/  SHFL.DOWN PT, R149, R149, R152, R155 ;  /* 0x0800009895957389 */ /* 0x00006200000e009b */
[----:B------:R-:W-:Y:S05]  /*48e0*/  RET.REL.NODEC R144 `(_ZN10layer_norm13ln_bwd_kernelINS_13Kernel_traitsI6__halfS2_fS2_fjLj3072ELj1ELj1ELj4ELj16ENS_18Kernel_traits_baseILj3072ES2_S2_fS2_fjLj128EEEEELb0ELb1ELb1ELb0EEEvNS_9BwdParamsE) ;  /* 0xffffb71090007950 */ /* 0x000fea0003c3ffff */
.L_x_6058:
        /* <DEDUP_REMOVED lines=9> */
.L_x_9380:


//--------------------- .text._ZN10layer_norm13ln_bwd_kernelINS_13Kernel_traitsI6__halfS2_fS2_fjLj3072ELj1ELj1ELj4ELj16ENS_18Kernel_traits_baseILj3072ES2_S2_fS2_fjLj128EEEEELb0ELb1ELb1ELb1EEEvNS_9BwdParamsE --------------------------
	.section	.text._ZN10layer_norm13ln_bwd_kernelINS_13Kernel_traitsI6__halfS2_fS2_fjLj3072ELj1ELj1ELj4ELj16ENS_18Kernel_traits_baseILj3072ES2_S2_fS2_fjLj128EEEEELb0ELb1ELb1ELb1EEEvNS_9BwdParamsE,"ax",@progbits
	.sectioninfo	@"SHI_REGISTERS=252"
	.align	128
        .global         _ZN10layer_norm13ln_bwd_kernelINS_13Kernel_traitsI6__halfS2_fS2_fjLj3072ELj1ELj1ELj4ELj16ENS_18Kernel_traits_baseILj3072ES2_S2_fS2_fjLj128EEEEELb0ELb1ELb1ELb1EEEvNS_9BwdParamsE
        .type           _ZN10layer_norm13ln_bwd_kernelINS_13Kernel_traitsI6__halfS2_fS2_fjLj3072ELj1ELj1ELj4ELj16ENS_18Kernel_traits_baseILj3072ES2_S2_fS2_fjLj128EEEEELb0ELb1ELb1ELb1EEEvNS_9BwdParamsE,@function
        .size           _ZN10layer_norm13ln_bwd_kernelINS_13Kernel_traitsI6__halfS2_fS2_fjLj3072ELj1ELj1ELj4ELj16ENS_18Kernel_traits_baseILj3072ES2_S2_fS2_fjLj128EEEEELb0ELb1ELb1ELb1EEEvNS_9BwdParamsE,(.L_x_9381 - _ZN10layer_norm13ln_bwd_kernelINS_13Kernel_traitsI6__halfS2_fS2_fjLj3072ELj1ELj1ELj4ELj16ENS_18Kernel_traits_baseILj3072ES2_S2_fS2_fjLj128EEEEELb0ELb1ELb1ELb1EEEvNS_9BwdParamsE)
        .other          _ZN10layer_norm13ln_bwd_kernelINS_13Kernel_traitsI6__halfS2_fS2_fjLj3072ELj1ELj1ELj4ELj16ENS_18Kernel_traits_baseILj3072ES2_S2_fS2_fjLj128EEEEELb0ELb1ELb1ELb1EEEvNS_9BwdParamsE,@"STO_CUDA_ENTRY STV_DEFAULT"
_ZN10layer_norm13ln_bwd_kernelINS_13Kernel_traitsI6__halfS2_fS2_fjLj3072ELj1ELj1ELj4ELj16ENS_18Kernel_traits_baseILj3072ES2_S2_fS2_fjLj128EEEEELb0ELb1ELb1ELb1EEEvNS_9BwdParamsE:
.text._ZN10layer_norm13ln_bwd_kernelINS_13Kernel_traitsI6__halfS2_fS2_fjLj3072ELj1ELj1ELj4ELj16ENS_18Kernel_traits_baseILj3072ES2_S2_fS2_fjLj128EEEEELb0ELb1ELb1ELb1EEEvNS_9BwdParamsE:
        /* <DEDUP_REMOVED lines=52> */
.L_x_6059:
[----:B0-----:R-:W-:-:S04]  /*0340*/  LEA R2, P0, R189, c[0x0][0x1b0], 0x4 ;  /* 0x00006c00bd027a11 */ /* 0x001fc800078020ff */
[----:B------:R-:W-:-:S05]  /*0350*/  IADD3.X R3, RZ, c[0x0][0x1b4], RZ, P0, !PT ;  /* 0x00006d00ff037a10 */ /* 0x000fca00007fe4ff */
[----:B------:R0:W2:Y:S04]  /*0360*/  LDG.E.128 R4, [R2.64] ;  /* 0x0000000402047981 */ /* 0x0000a8000c1e1d00 */
[----:B------:R0:W3:Y:S04]  /*0370*/  LDG.E.128 R8, [R2.64+0x800] ;  /* 0x0008000402087981 */ /* 0x0000e8000c1e1d00 */
[----:B------:R0:W4:Y:S01]  /*0380*/  LDG.E.128 R24, [R2.64+0x1000] ;  /* 0x0010000402187981 */ /* 0x000122000c1e1d00 */
        /* <DEDUP_REMOVED lines=9> */
[----:B0-----:R-:W-:Y:S01]  /*0420*/  HFMA2.MMA R3, -RZ, RZ, 0, 5.9604644775390625e-08 ;  /* 0x00000001ff037435 */ /* 0x001fe200000001ff */
        /* <DEDUP_REMOVED lines=27> */
[----:B------:R-:W0:Y:S01]  /*05e0*/  LDC.U8 R4, c[0x0][0x1f0] ;  /* 0x00007c00ff047b82 */ /* 0x000e220000000000 */
        /* <DEDUP_REMOVED lines=24> */
.L_x_6114:
        /* <DEDUP_REMOVED lines=32> */
.L_x_6062:
        /* <DEDUP_REMOVED lines=37> */
[----:B----4-:R-:W-:Y:S01]  /*0bc0*/  HADD2.F32 R207, -RZ, R152.H0_H0 ;  /* 0x20000098ffcf7230 */ /* 0x010fe20000004100 */
[C---:B------:R-:W-:Y:S01]  /*0bd0*/  FADD.FTZ R213, -R210.reuse, R149 ;  /* 0x00000095d2d57221 */ /* 0x040fe20000010100 */
[--C-:B-1----:R-:W-:Y:S01]  /*0be0*/  HADD2.F32 R201, -RZ, R153.reuse.H0_H0 ;  /* 0x20000099ffc97230 */ /* 0x102fe20000004100 */
[C---:B------:R-:W-:Y:S01]  /*0bf0*/  FADD.FTZ R219, -R210.reuse, R156 ;  /* 0x0000009cd2db7221 */ /* 0x040fe20000010100 */
[----:B------:R-:W-:Y:S01]  /*0c00*/  HADD2.F32 R200, -RZ, R153.H1_H1 ;  /* 0x30000099ffc87230 */ /* 0x000fe20000004100 */
[C---:B------:R-:W-:Y:S02]  /*0c10*/  FADD.FTZ R221, -R210.reuse, R157 ;  /* 0x0000009dd2dd7221 */ /* 0x040fe40000010100 */
[C---:B------:R-:W-:Y:S01]  /*0c20*/  FADD.FTZ R225, -R210.reuse, R159 ;  /* 0x0000009fd2e17221 */ /* 0x040fe20000010100 */
[--C-:B0-----:R-:W-:Y:S01]  /*0c30*/  HADD2.F32 R203, -RZ, R154.reuse.H0_H0 ;  /* 0x2000009affcb7230 */ /* 0x101fe20000004100 */
[C---:B------:R-:W-:Y:S01]  /*0c40*/  FADD.FTZ R211, -R210.reuse, R148 ;  /* 0x00000094d2d37221 */ /* 0x040fe20000010100 */
[----:B------:R-:W-:Y:S01]  /*0c50*/  HADD2.F32 R202, -RZ, R154.H1_H1 ;  /* 0x3000009affca7230 */ /* 0x000fe20000004100 */
[----:B------:R-:W-:Y:S01]  /*0c60*/  FADD.FTZ R223, -R210, R158 ;  /* 0x0000009ed2df7221 */ /* 0x000fe20000010100 */
[--C-:B------:R-:W-:Y:S01]  /*0c70*/  HADD2.F32 R205, -RZ, R155.reuse.H0_H0 ;  /* 0x2000009bffcd7230 */ /* 0x100fe20000004100 */
[----:B-----5:R-:W-:Y:S01]  /*0c80*/  FMUL.FTZ R159, R2, R215 ;  /* 0x000000d7029f7220 */ /* 0x020fe20000410000 */
[----:B------:R-:W-:Y:S01]  /*0c90*/  HADD2.F32 R204, -RZ, R155.H1_H1 ;  /* 0x3000009bffcc7230 */ /* 0x000fe20000004100 */
[----:B------:R-:W-:Y:S01]  /*0ca0*/  FADD.FTZ R229, -R210, R161 ;  /* 0x000000a1d2e57221 */ /* 0x000fe20000010100 */
        /* <DEDUP_REMOVED lines=8> */
[----:B------:R-:W-:Y:S01]  /*0d30*/  HADD2.F32 R154, -RZ, R178.H1_H1 ;  /* 0x300000b2ff9a7230 */ /* 0x000fe20000004100 */
[----:B------:R-:W-:-:S02]  /*0d40*/  FADD.FTZ R233, -R210, R163 ;  /* 0x000000a3d2e97221 */ /* 0x000fc40000010100 */
[----:B------:R-:W-:Y:S02]  /*0d50*/  FADD.FTZ R177, -R210, R180 ;  /* 0x000000b4d2b17221 */ /* 0x000fe40000010100 */
[C---:B------:R-:W-:Y:S02]  /*0d60*/  FMUL.FTZ R156, R2.reuse, R213 ;  /* 0x000000d5029c7220 */ /* 0x040fe40000410000 */
[----:B------:R-:W-:Y:S02]  /*0d70*/  FMUL.FTZ R160, R2, R221 ;  /* 0x000000dd02a07220 */ /* 0x000fe40000410000 */
[----:B------:R-:W-:Y:S01]  /*0d80*/  FMUL.FTZ R178, R188, R207 ;  /* 0x000000cfbcb27220 */ /* 0x000fe20000410000 */
[----:B------:R-:W-:Y:S01]  /*0d90*/  HADD2.F32 R209, -RZ, R164.H0_H0 ;  /* 0x200000a4ffd17230 */ /* 0x000fe20000004100 */
[----:B------:R-:W-:Y:S01]  /*0da0*/  FADD.FTZ R231, -R210, R162 ;  /* 0x000000a2d2e77221 */ /* 0x000fe20000010100 */
[--C-:B------:R-:W-:Y:S01]  /*0db0*/  HADD2.F32 R199, -RZ, R165.reuse.H0_H0 ;  /* 0x200000a5ffc77230 */ /* 0x100fe20000004100 */
[C---:B------:R-:W-:Y:S01]  /*0dc0*/  FMUL.FTZ R157, R2.reuse, R211 ;  /* 0x000000d3029d7220 */ /* 0x040fe20000410000 */
[----:B------:R-:W-:Y:S01]  /*0dd0*/  HADD2.F32 R194, -RZ, R165.H1_H1 ;  /* 0x300000a5ffc27230 */ /* 0x000fe20000004100 */
[----:B------:R-:W-:Y:S01]  /*0de0*/  FMUL.FTZ R163, R2, R223 ;  /* 0x000000df02a37220 */ /* 0x000fe20000410000 */
[--C-:B------:R-:W-:Y:S01]  /*0df0*/  HADD2.F32 R197, -RZ, R176.reuse.H0_H0 ;  /* 0x200000b0ffc57230 */ /* 0x100fe20000004100 */
[-C--:B------:R-:W-:Y:S01]  /*0e00*/  FFMA.FTZ R26, R159, R201.reuse, R26 ;  /* 0x000000c99f1a7223 */ /* 0x080fe2000001001a */
[----:B------:R-:W-:Y:S01]  /*0e10*/  HADD2.F32 R198, -RZ, R176.H1_H1 ;  /* 0x300000b0ffc67230 */ /* 0x000fe20000004100 */
[----:B------:R-:W-:Y:S01]  /*0e20*/  FADD.FTZ R94, R94, R201 ;  /* 0x000000c95e5e7221 */ /* 0x000fe20000010000 */
[--C-:B------:R-:W-:Y:S01]  /*0e30*/  HADD2.F32 R153, -RZ, R179.reuse.H0_H0 ;  /* 0x200000b3ff997230 */ /* 0x100fe20000004100 */
[----:B------:R-:W-:Y:S01]  /*0e40*/  FMUL.FTZ R180, R186, R201 ;  /* 0x000000c9bab47220 */ /* 0x000fe20000410000 */
[----:B------:R-:W-:Y:S01]  /*0e50*/  HADD2.F32 R152, -RZ, R179.H1_H1 ;  /* 0x300000b3ff987230 */ /* 0x000fe20000004100 */
        /* <DEDUP_REMOVED lines=21> */
[----:B------:R-:W-:Y:S01]  /*0fb0*/  HADD2.F32 R208, -RZ, R164.H1_H1 ;  /* 0x300000a4ffd07230 */ /* 0x000fe20000004100 */
        /* <DEDUP_REMOVED lines=8> */
[--C-:B------:R-:W-:Y:S01]  /*1040*/  HADD2.F32 R149, -RZ, R167.reuse.H0_H0 ;  /* 0x200000a7ff957230 */ /* 0x100fe20000004100 */
[----:B------:R-:W-:Y:S01]  /*1050*/  FFMA.FTZ R206, R156, R181, R206 ;  /* 0x000000b59cce7223 */ /* 0x000fe200000100ce */
[----:B------:R-:W-:Y:S01]  /*1060*/  HADD2.F32 R148, -RZ, R167.H1_H1 ;  /* 0x300000a7ff947230 */ /* 0x000fe20000004100 */
        /* <DEDUP_REMOVED lines=14> */
[--C-:B------:R-:W-:Y:S01]  /*1150*/  HADD2.F32 R151, -RZ, R166.reuse.H0_H0 ;  /* 0x200000a6ff977230 */ /* 0x100fe20000004100 */
[----:B------:R-:W-:Y:S01]  /*1160*/  FFMA.FTZ R208, R161, R200, R208 ;  /* 0x000000c8a1d07223 */ /* 0x000fe200000100d0 */
[----:B------:R-:W-:Y:S01]  /*1170*/  HADD2.F32 R150, -RZ, R166.H1_H1 ;  /* 0x300000a6ff967230 */ /* 0x000fe20000004100 */
        /* <DEDUP_REMOVED lines=98> */
.L_x_6063:
[----:B------:R-:W-:Y:S05]  /*17a0*/  BSYNC B0 ;  /* 0x0000000000007941 */ /* 0x000fea0003800000 */
.L_x_6061:
        /* <DEDUP_REMOVED lines=8> */
.L_x_6115:
        /* <DEDUP_REMOVED lines=18> */
.L_x_6116:
[----:B-----5:R-:W-:Y:S01]  /*1950*/  ISETP.GE.AND P3, PT, R193, 0x1, PT ;  /* 0x00000001c100780c */ /* 0x020fe20003f66270 */
[----:B--2---:R-:W-:Y:S01]  /*1960*/  FADD.FTZ R182, R182, R151 ;  /* 0x00000097b6b67221 */ /* 0x004fe20000010000 */
[----:B------:R-:W-:Y:S01]  /*1970*/  @!P0 LOP3.LUT R152, R152, 0x3, RZ, 0xc0, !PT ;  /* 0x0000000398988812 */ /* 0x000fe200078ec0ff */
[----:B-1----:R-:W-:Y:S01]  /*1980*/  FADD.FTZ R183, R148, R155 ;  /* 0x0000009b94b77221 */ /* 0x002fe20000010000 */
[----:B------:R-:W-:Y:S01]  /*1990*/  WARPSYNC 0xffffffff ;  /* 0xffffffff00007948 */ /* 0x000fe20003800000 */
[----:B------:R-:W-:-:S08]  /*19a0*/  MOV R196, RZ ;  /* 0x000000ff00c47202 */ /* 0x000fd00000000f00 */
[----:B------:R-:W-:Y:S02]  /*19b0*/  @P3 IADD3 R193, R193, -0x1, RZ ;  /* 0xffffffffc1c13810 */ /* 0x000fe40007ffe0ff */
[----:B------:R-:W-:-:S03]  /*19c0*/  @P3 MOV R195, 0x10 ;  /* 0x0000001000c33802 */ /* 0x000fc60000000f00 */
[----:B------:R-:W-:-:S05]  /*19d0*/  @P3 IMAD R193, R193, c[0x0][0x168], RZ ;  /* 0x00005a00c1c13a24 */ /* 0x000fca00078e02ff */
[----:B------:R-:W-:-:S04]  /*19e0*/  @P3 SHF.R.S32.HI R150, RZ, 0x1f, R193 ;  /* 0x0000001fff963819 */ /* 0x000fc800000114c1 */
[----:B------:R-:W-:Y:S02]  /*19f0*/  @P3 LEA.HI R150, R150, R193, RZ, 0x3 ;  /* 0x000000c196963211 */ /* 0x000fe400078f18ff */
[----:B------:R-:W-:Y:S02]  /*1a00*/  @!P0 IADD3 R193, R197, R152, RZ ;  /* 0x00000098c5c18210 */ /* 0x000fe40007ffe0ff */
[----:B------:R-:W-:-:S03]  /*1a10*/  @P3 LEA.HI.SX32 R196, R150, R189, 0x1d ;  /* 0x000000bd96c43211 */ /* 0x000fc600078feaff */
[----:B------:R-:W-:Y:S02]  /*1a20*/  @!P0 STS.64 [R193.X8+0x3000], R182 ;  /* 0x003000b6c1008388 */ /* 0x000fe40000008a00 */
[----:B------:R-:W-:Y:S02]  /*1a30*/  @P3 IMAD.WIDE.U32 R194, R196, R195, c[0x0][0x170] ;  /* 0x00005c00c4c23625 */ /* 0x000fe400078e00c3 */
        /* <DEDUP_REMOVED lines=33> */
.L_x_6067:
[----:B-1----:R-:W-:Y:S05]  /*1c50*/  BSYNC B0 ;  /* 0x0000000000007941 */ /* 0x002fea0003800000 */
.L_x_6066:
        /* <DEDUP_REMOVED lines=10> */
.L_x_6069:
[----:B------:R-:W-:Y:S05]  /*1d00*/  BSYNC B0 ;  /* 0x0000000000007941 */ /* 0x000fea0003800000 */
.L_x_6068:
[----:B------:R-:W-:Y:S01]  /*1d10*/  @!P4 ISETP.NE.AND.EX P5, PT, RZ, c[0x0][0x21c], PT, P5 ;  /* 0x00008700ff00ca0c */ /* 0x000fe20003fa5350 */
[----:B------:R-:W-:Y:S01]  /*1d20*/  BSSY B0, `(.L_x_6070) ;  /* 0x0000011000007945 */ /* 0x000fe20003800000 */
[----:B------:R-:W-:Y:S01]  /*1d30*/  @!P4 ISETP.NE.U32.AND P0, PT, RZ, c[0x0][0x218], PT ;  /* 0x00008600ff00ca0c */ /* 0x000fe20003f05070 */
[--C-:B------:R-:W-:Y:S01]  /*1d40*/  @P3 HADD2.F32 R148, -RZ, R104.reuse.H0_H0 ;  /* 0x20000068ff943230 */ /* 0x100fe20000004100 */
[----:B------:R-:W-:Y:S01]  /*1d50*/  @P3 FMUL.FTZ R225, R149, c[0x0][0x1ec] ;  /* 0x00007b0095e13a20 */ /* 0x000fe20000410000 */
[----:B------:R-:W-:Y:S01]  /*1d60*/  @P3 HADD2.F32 R153, -RZ, R104.H1_H1 ;  /* 0x30000068ff993230 */ /* 0x000fe20000004100 */
[----:B------:R-:W-:Y:S01]  /*1d70*/  @P3 FMUL.FTZ R226, R150, c[0x0][0x1ec] ;  /* 0x00007b0096e23a20 */ /* 0x000fe20000410000 */
[----:B------:R-:W-:Y:S01]  /*1d80*/  @P3 HADD2.F32 R152, -RZ, R105.H0_H0 ;  /* 0x20000069ff983230 */ /* 0x000fe20000004100 */
        /* <DEDUP_REMOVED lines=10> */
.L_x_6071:
[----:B------:R-:W-:Y:S05]  /*1e30*/  BSYNC B0 ;  /* 0x0000000000007941 */ /* 0x000fea0003800000 */
.L_x_6070:
[----:B------:R-:W-:Y:S01]  /*1e40*/  @P3 FMUL.FTZ R223, R151, c[0x0][0x1ec] ;  /* 0x00007b0097df3a20 */ /* 0x000fe20000410000 */
[----:B------:R-:W-:Y:S01]  /*1e50*/  @!P4 ISETP.NE.AND.EX P2, PT, RZ, c[0x0][0x21c], PT, P2 ;  /* 0x00008700ff00ca0c */ /* 0x000fe20003f45320 */
[----:B------:R-:W-:Y:S01]  /*1e60*/  @P3 FMUL.FTZ R148, R225, R148 ;  /* 0x00000094e1943220 */ /* 0x000fe20000410000 */
[----:B------:R-:W-:Y:S01]  /*1e70*/  BSSY B0, `(.L_x_6072) ;  /* 0x0000011000007945 */ /* 0x000fe20003800000 */
[----:B------:R-:W-:Y:S01]  /*1e80*/  @P3 FMUL.FTZ R152, R223, R152 ;  /* 0x00000098df983220 */ /* 0x000fe20000410000 */
[----:B------:R-:W-:Y:S01]  /*1e90*/  @!P4 ISETP.NE.U32.AND P5, PT, RZ, c[0x0][0x218], PT ;  /* 0x00008600ff00ca0c */ /* 0x000fe20003fa5070 */
[----:B------:R-:W-:Y:S01]  /*1ea0*/  @P3 FMUL.FTZ R153, R226, R153 ;  /* 0x00000099e2993220 */ /* 0x000fe20000410000 */
[----:B------:R-:W-:Y:S02]  /*1eb0*/  @P3 F2FP.PACK_AB R148, RZ, R148 ;  /* 0x00000094ff94323e */ /* 0x000fe400000000ff */
[----:B------:R-:W-:Y:S02]  /*1ec0*/  @P3 F2FP.PACK_AB R154, RZ, R152 ;  /* 0x00000098ff9a323e */ /* 0x000fe400000000ff */
[----:B------:R-:W-:-:S02]  /*1ed0*/  @P3 F2FP.PACK_AB R153, RZ, R153 ;  /* 0x00000099ff99323e */ /* 0x000fc400000000ff */
        /* <DEDUP_REMOVED lines=10> */
.L_x_6073:
[----:B------:R-:W-:Y:S05]  /*1f80*/  BSYNC B0 ;  /* 0x0000000000007941 */ /* 0x000fea0003800000 */
.L_x_6072:
[----:B------:R-:W-:Y:S01]  /*1f90*/  @P3 PRMT R136, R148, 0x7610, R136 ;  /* 0x0000761094883816 */ /* 0x000fe20000000088 */
[----:B------:R-:W-:Y:S01]  /*1fa0*/  BSSY B0, `(.L_x_6074) ;  /* 0x0000011000007945 */ /* 0x000fe20003800000 */
[----:B------:R-:W-:Y:S01]  /*1fb0*/  @!P4 ISETP.NE.AND.EX P1, PT, RZ, c[0x0][0x21c], PT, P1 ;  /* 0x00008700ff00ca0c */ /* 0x000fe20003f25310 */
[----:B------:R-:W-:Y:S01]  /*1fc0*/  @P3 HADD2.F32 R155, -RZ, R105.H1_H1 ;  /* 0x30000069ff9b3230 */ /* 0x000fe20000004100 */
[----:B------:R-:W-:Y:S01]  /*1fd0*/  @P3 PRMT R136, R136, 0x5410, R153 ;  /* 0x0000541088883816 */ /* 0x000fe20000000099 */
[----:B------:R-:W-:Y:S01]  /*1fe0*/  @P3 FMUL.FTZ R224, R152, c[0x0][0x1ec] ;  /* 0x00007b0098e03a20 */ /* 0x000fe20000410000 */
[----:B------:R-:W-:Y:S02]  /*1ff0*/  ISETP.NE.U32.AND P2, PT, RZ, c[0x0][0x258], PT ;  /* 0x00009600ff007a0c */ /* 0x000fe40003f45070 */
[----:B------:R-:W-:Y:S02]  /*2000*/  @P3 PRMT R137, R154, 0x7610, R137 ;  /* 0x000076109a893816 */ /* 0x000fe40000000089 */
        /* <DEDUP_REMOVED lines=10> */
.L_x_6075:
[----:B------:R-:W-:Y:S05]  /*20b0*/  BSYNC B0 ;  /* 0x0000000000007941 */ /* 0x000fea0003800000 */
.L_x_6074:
[----:B------:R-:W-:Y:S01]  /*20c0*/  @P3 FMUL.FTZ R155, R224, R155 ;  /* 0x0000009be09b3220 */ /* 0x000fe20000410000 */
[--C-:B------:R-:W-:Y:S01]  /*20d0*/  @P3 HADD2.F32 R148, -RZ, R106.reuse.H0_H0 ;  /* 0x2000006aff943230 */ /* 0x100fe20000004100 */
[----:B------:R-:W-:Y:S01]  /*20e0*/  @P3 FMUL.FTZ R199, R153, c[0x0][0x1ec] ;  /* 0x00007b0099c73a20 */ /* 0x000fe20000410000 */
[----:B------:R-:W-:Y:S01]  /*20f0*/  @!P4 ISETP.NE.AND.EX P0, PT, RZ, c[0x0][0x21c], PT, P0 ;  /* 0x00008700ff00ca0c */ /* 0x000fe20003f05300 */
[----:B------:R-:W-:Y:S01]  /*2100*/  BSSY B0, `(.L_x_6076) ;  /* 0x0000010000007945 */ /* 0x000fe20003800000 */
[----:B------:R-:W-:Y:S01]  /*2110*/  @!P4 ISETP.NE.U32.AND P6, PT, RZ, c[0x0][0x218], PT ;  /* 0x00008600ff00ca0c */ /* 0x000fe20003fc5070 */
[----:B------:R-:W-:Y:S01]  /*2120*/  @P3 HADD2.F32 R193, -RZ, R106.H1_H1 ;  /* 0x3000006affc13230 */ /* 0x000fe20000004100 */
[----:B------:R-:W-:Y:S01]  /*2130*/  ISETP.NE.AND.EX P1, PT, RZ, c[0x0][0x25c], PT, P2 ;  /* 0x00009700ff007a0c */ /* 0x000fe20003f25320 */
[----:B------:R-:W-:Y:S01]  /*2140*/  @P3 FMUL.FTZ R148, R199, R148 ;  /* 0x00000094c7943220 */ /* 0x000fe20000410000 */
[----:B------:R-:W-:Y:S02]  /*2150*/  @P3 F2FP.PACK_AB R155, RZ, R155 ;  /* 0x0000009bff9b323e */ /* 0x000fe400000000ff */
        /* <DEDUP_REMOVED lines=10> */
.L_x_6077:
[----:B------:R-:W-:Y:S05]  /*2200*/  BSYNC B0 ;  /* 0x0000000000007941 */ /* 0x000fea0003800000 */
.L_x_6076:
[----:B------:R-:W-:Y:S01]  /*2210*/  @P3 FMUL.FTZ R222, R154, c[0x0][0x1ec] ;  /* 0x00007b009ade3a20 */ /* 0x000fe20000410000 */
[----:B------:R-:W-:Y:S01]  /*2220*/  @!P4 ISETP.NE.AND.EX P5, PT, RZ, c[0x0][0x21c], PT, P5 ;  /* 0x00008700ff00ca0c */ /* 0x000fe20003fa5350 */
[----:B------:R-:W-:Y:S01]  /*2230*/  BSSY B0, `(.L_x_6078) ;  /* 0x000000e000007945 */ /* 0x000fe20003800000 */
[----:B------:R-:W-:Y:S01]  /*2240*/  @P3 F2FP.PACK_AB R148, RZ, R148 ;  /* 0x00000094ff94323e */ /* 0x000fe200000000ff */
[----:B------:R-:W-:Y:S01]  /*2250*/  @P3 HADD2.F32 R182, -RZ, R107.H0_H0 ;  /* 0x2000006bffb63230 */ /* 0x000fe20000004100 */
        /* <DEDUP_REMOVED lines=11> */
.L_x_6079:
[----:B------:R-:W-:Y:S05]  /*2310*/  BSYNC B0 ;  /* 0x0000000000007941 */ /* 0x000fea0003800000 */
.L_x_6078:
[----:B------:R-:W-:Y:S01]  /*2320*/  @P3 FMUL.FTZ R197, R183, c[0x0][0x1ec] ;  /* 0x00007b00b7c53a20 */ /* 0x000fe20000410000 */
[----:B------:R-:W-:Y:S01]  /*2330*/  @!P4 ISETP.NE.AND.EX P6, PT, RZ, c[0x0][0x21c], PT, P6 ;  /* 0x00008700ff00ca0c */ /* 0x000fe20003fc5360 */
[----:B------:R-:W-:Y:S01]  /*2340*/  BSSY B0, `(.L_x_6080) ;  /* 0x000000e000007945 */ /* 0x000fe20003800000 */
[----:B------:R-:W-:Y:S01]  /*2350*/  @P3 F2FP.PACK_AB R193, RZ, R193 ;  /* 0x000000c1ffc1323e */ /* 0x000fe200000000ff */
[----:B------:R-:W-:Y:S01]  /*2360*/  @P3 HADD2.F32 R229, -RZ, R107.H1_H1 ;  /* 0x3000006bffe53230 */ /* 0x000fe20000004100 */
        /* <DEDUP_REMOVED lines=11> */
.L_x_6081:
[----:B------:R-:W-:Y:S05]  /*2420*/  BSYNC B0 ;  /* 0x0000000000007941 */ /* 0x000fea0003800000 */
.L_x_6080:
[----:B------:R-:W-:Y:S01]  /*2430*/  ISETP.NE.U32.AND P0, PT, RZ, c[0x0][0x258], PT ;  /* 0x00009600ff007a0c */ /* 0x000fe20003f05070 */
[----:B------:R-:W-:Y:S01]  /*2440*/  @P3 FMUL.FTZ R198, R194, c[0x0][0x1ec] ;  /* 0x00007b00c2c63a20 */ /* 0x000fe20000410000 */
[----:B------:R-:W-:Y:S01]  /*2450*/  @P3 PRMT R138, R148, 0x7610, R138 ;  /* 0x00007610948a3816 */ /* 0x000fe2000000008a */
[----:B-----5:R-:W-:Y:S01]  /*2460*/  @P3 HADD2.F32 R236, -RZ, R132.H1_H1 ;  /* 0x30000084ffec3230 */ /* 0x020fe20000004100 */
[----:B------:R-:W-:Y:S01]  /*2470*/  ISETP.NE.AND.EX P0, PT, RZ, c[0x0][0x25c], PT, P0 ;  /* 0x00009700ff007a0c */ /* 0x000fe20003f05300 */
[----:B------:R-:W-:Y:S01]  /*2480*/  @P3 FMUL.FTZ R229, R198, R229 ;  /* 0x000000e5c6e53220 */ /* 0x000fe20000410000 */
[----:B------:R-:W-:Y:S01]  /*2490*/  @P3 F2FP.PACK_AB R182, RZ, R182 ;  /* 0x000000b6ffb6323e */ /* 0x000fe200000000ff */
[--C-:B------:R-:W-:Y:S01]  /*24a0*/  @P3 HADD2.F32 R235, -RZ, R133.reuse.H0_H0 ;  /* 0x20000085ffeb3230 */ /* 0x100fe20000004100 */
[----:B------:R-:W-:Y:S01]  /*24b0*/  @P3 PRMT R138, R138, 0x5410, R193 ;  /* 0x000054108a8a3816 */ /* 0x000fe200000000c1 */
[----:B------:R-:W-:Y:S01]  /*24c0*/  @P3 HADD2.F32 R234, -RZ, R133.H1_H1 ;  /* 0x30000085ffea3230 */ /* 0x000fe20000004100 */
[----:B------:R-:W-:Y:S01]  /*24d0*/  SEL R148, R149, R140, P0 ;  /* 0x0000008c95947207 */ /* 0x000fe20000000000 */
[--C-:B------:R-:W-:Y:S01]  /*24e0*/  @P3 HADD2.F32 R233, -RZ, R134.reuse.H0_H0 ;  /* 0x20000086ffe93230 */ /* 0x100fe20000004100 */
[----:B------:R-:W-:Y:S01]  /*24f0*/  @P3 PRMT R137, R137, 0x5410, R155 ;  /* 0x0000541089893816 */ /* 0x000fe2000000009b */
[----:B------:R-:W-:Y:S01]  /*2500*/  @P3 HADD2.F32 R232, -RZ, R134.H1_H1 ;  /* 0x30000086ffe83230 */ /* 0x000fe20000004100 */
[----:B------:R-:W-:Y:S01]  /*2510*/  @P1 MOV R193, 0x20 ;  /* 0x0000002000c11802 */ /* 0x000fe20000000f00 */
[----:B------:R-:W-:Y:S01]  /*2520*/  @P3 HADD2.F32 R230, -RZ, R135.H1_H1 ;  /* 0x30000087ffe63230 */ /* 0x000fe20000004100 */
[----:B------:R-:W-:-:S02]  /*2530*/  SEL R149, R150, R141, P0 ;  /* 0x0000008d96957207 */ /* 0x000fc40000000000 */
[----:B------:R-:W-:Y:S01]  /*2540*/  @P3 MOV R195, 0x10 ;  /* 0x0000001000c33802 */ /* 0x000fe20000000f00 */
[----:B------:R-:W-:Y:S01]  /*2550*/  @P1 IMAD.WIDE.U32 R192, R192, R193, c[0x0][0x258] ;  /* 0x00009600c0c01625 */ /* 0x000fe200078e00c1 */
[----:B------:R-:W-:Y:S02]  /*2560*/  SEL R150, R151, R142, P0 ;  /* 0x0000008e97967207 */ /* 0x000fe40000000000 */
[----:B------:R-:W-:Y:S02]  /*2570*/  SEL R155, R194, R147, P0 ;  /* 0x00000093c29b7207 */ /* 0x000fe40000000000 */
[----:B------:R-:W-:Y:S02]  /*2580*/  @P3 PRMT R139, R182, 0x7610, R139 ;  /* 0x00007610b68b3816 */ /* 0x000fe4000000008b */
[----:B------:R-:W-:Y:S02]  /*2590*/  @P3 F2FP.PACK_AB R229, RZ, R229 ;  /* 0x000000e5ffe5323e */ /* 0x000fe400000000ff */
[----:B------:R-:W-:-:S02]  /*25a0*/  @P3 MOV R231, 0x10 ;  /* 0x0000001000e73802 */ /* 0x000fc40000000f00 */
[----:B------:R-:W-:Y:S02]  /*25b0*/  SEL R151, R152, R143, P0 ;  /* 0x0000008f98977207 */ /* 0x000fe40000000000 */
[----:B------:R-:W-:Y:S02]  /*25c0*/  @P3 IADD3 R194, R196, 0x80, RZ ;  /* 0x00000080c4c23810 */ /* 0x000fe40007ffe0ff */
[----:B------:R-:W-:Y:S01]  /*25d0*/  SEL R152, R153, R144, P0 ;  /* 0x0000009099987207 */ /* 0x000fe20000000000 */
[----:B------:R-:W-:Y:S01]  /*25e0*/  @P1 STG.E.128 [R192.64], R148 ;  /* 0x00000094c0001986 */ /* 0x000fe2000c101d04 */
[----:B------:R-:W-:Y:S02]  /*25f0*/  SEL R153, R154, R145, P0 ;  /* 0x000000919a997207 */ /* 0x000fe40000000000 */
[----:B------:R-:W-:Y:S01]  /*2600*/  SEL R154, R183, R146, P0 ;  /* 0x00000092b79a7207 */ /* 0x000fe20000000000 */
[----:B------:R-:W-:Y:S01]  /*2610*/  @P3 IMAD.WIDE.U32 R182, R196, R195, c[0x0][0x248] ;  /* 0x00009200c4b63625 */ /* 0x000fe200078e00c3 */
[----:B------:R-:W-:Y:S01]  /*2620*/  @P3 PRMT R139, R139, 0x5410, R229 ;  /* 0x000054108b8b3816 */ /* 0x000fe200000000e5 */
[----:B------:R-:W-:-:S02]  /*2630*/  @P3 HADD2.F32 R229, -RZ, R132.H0_H0 ;  /* 0x20000084ffe53230 */ /* 0x000fc40000004100 */
[----:B------:R-:W-:Y:S01]  /*2640*/  @P3 IMAD.WIDE.U32 R194, R194, R231, c[0x0][0x170] ;  /* 0x00005c00c2c23625 */ /* 0x000fe200078e00e7 */
[----:B------:R0:W-:Y:S01]  /*2650*/  @P1 STG.E.128 [R192.64+0x10], R152 ;  /* 0x00001098c0001986 */ /* 0x0001e2000c101d04 */
[----:B------:R-:W-:-:S03]  /*2660*/  @P3 HADD2.F32 R231, -RZ, R135.H0_H0 ;  /* 0x20000087ffe73230 */ /* 0x000fc60000004100 */
[----:B------:R1:W-:Y:S04]  /*2670*/  @P3 STG.E.128 [R182.64], R136 ;  /* 0x00000088b6003986 */ /* 0x0003e8000c101d04 */
[----:B------:R1:W5:Y:S01]  /*2680*/  @P3 LDG.E.128 R132, [R194.64] ;  /* 0x00000004c2843981 */ /* 0x000362000c1e1d00 */
[----:B------:R-:W-:Y:S01]  /*2690*/  @!P4 ISETP.NE.U32.AND P5, PT, RZ, c[0x0][0x218], PT ;  /* 0x00008600ff00ca0c */ /* 0x000fe20003fa5070 */
[----:B------:R-:W-:Y:S01]  /*26a0*/  BSSY B0, `(.L_x_6082) ;  /* 0x0000010000007945 */ /* 0x000fe20003800000 */
[----:B------:R-:W-:Y:S02]  /*26b0*/  @!P4 ISETP.NE.U32.AND P6, PT, RZ, c[0x0][0x218], PT ;  /* 0x00008600ff00ca0c */ /* 0x000fe40003fc5070 */
[----:B------:R-:W-:Y:S02]  /*26c0*/  @!P4 ISETP.NE.AND.EX P5, PT, RZ, c[0x0][0x21c], PT, P5 ;  /* 0x00008700ff00ca0c */ /* 0x000fe40003fa5350 */
[----:B------:R-:W-:-:S02]  /*26d0*/  @!P4 ISETP.NE.AND.EX P6, PT, RZ, c[0x0][0x21c], PT, P6 ;  /* 0x00008700ff00ca0c */ /* 0x000fc40003fc5360 */
[----:B------:R-:W-:Y:S02]  /*26e0*/  @!P4 ISETP.NE.U32.AND P2, PT, RZ, c[0x0][0x218], PT ;  /* 0x00008600ff00ca0c */ /* 0x000fe40003f45070 */
[----:B0-----:R-:W-:Y:S02]  /*26f0*/  @!P4 FSEL R154, R117, RZ, P5 ;  /* 0x000000ff759ac208 */ /* 0x001fe40002800000 */
[----:B------:R-:W-:Y:S01]  /*2700*/  @!P4 FSEL R155, R116, RZ, P6 ;  /* 0x000000ff749bc208 */ /* 0x000fe20003000000 */
[----:B------:R-:W-:Y:S05]  /*2710*/  @!P4 BRA `(.L_x_6083) ;  /* 0x000000800000c947 */ /* 0x000fea0003800000 */
[----:B-1----:R-:W-:Y:S02]  /*2720*/  ISETP.NE.AND P6, PT, R4, RZ, PT ;  /* 0x000000ff0400720c */ /* 0x002fe40003fc5270 */
[----:B------:R-:W-:Y:S02]  /*2730*/  ISETP.NE.U32.AND P5, PT, RZ, c[0x0][0x218], PT ;  /* 0x00008600ff007a0c */ /* 0x000fe40003fa5070 */
[----:B------:R-:W-:Y:S02]  /*2740*/  FSEL R148, R228, RZ, !P6 ;  /* 0x000000ffe4947208 */ /* 0x000fe40007000000 */
[----:B------:R-:W-:-:S03]  /*2750*/  ISETP.NE.AND.EX P5, PT, RZ, c[0x0][0x21c], PT, P5 ;  /* 0x00008700ff007a0c */ /* 0x000fc60003fa5350 */
[----:B------:R-:W-:-:S04]  /*2760*/  FFMA.FTZ R149, R165, R227, R148 ;  /* 0x000000e3a5957223 */ /* 0x000fc80000010094 */
[----:B------:R-:W-:-:S04]  /*2770*/  FADD.FTZ R149, R204, -R149 ;  /* 0x80000095cc957221 */ /* 0x000fc80000010000 */
[----:B------:R-:W-:-:S04]  /*2780*/  FMUL.FTZ R155, R2, R149 ;  /* 0x00000095029b7220 */ /* 0x000fc80000410000 */
[----:B------:R-:W-:Y:S02]  /*2790*/  @P5 FADD.FTZ R155, R116, R155 ;  /* 0x0000009b749b5221 */ /* 0x000fe40000010000 */
.L_x_6083:
[----:B-1----:R-:W-:Y:S05]  /*27a0*/  BSYNC B0 ;  /* 0x0000000000007941 */ /* 0x002fea0003800000 */
.L_x_6082:
        /* <DEDUP_REMOVED lines=10> */
.L_x_6085:
[----:B------:R-:W-:Y:S05]  /*2850*/  BSYNC B0 ;  /* 0x0000000000007941 */ /* 0x000fea0003800000 */
.L_x_6084:
[----:B------:R-:W-:Y:S01]  /*2860*/  @!P4 ISETP.NE.U32.AND P5, PT, RZ, c[0x0][0x218], PT ;  /* 0x00008600ff00ca0c */ /* 0x000fe20003fa5070 */
[----:B------:R-:W-:Y:S01]  /*2870*/  BSSY B0, `(.L_x_6086) ;  /* 0x0000011000007945 */ /* 0x000fe20003800000 */
[----:B------:R-:W-:Y:S02]  /*2880*/  @P1 MOV R152, 0x20 ;  /* 0x0000002000981802 */ /* 0x000fe40000000f00 */
[----:B------:R-:W-:Y:S02]  /*2890*/  @!P4 ISETP.NE.AND.EX P5, PT, RZ, c[0x0][0x21c], PT, P5 ;  /* 0x00008700ff00ca0c */ /* 0x000fe40003fa5350 */
[----:B------:R-:W-:Y:S01]  /*28a0*/  @!P4 ISETP.NE.AND.EX P2, PT, RZ, c[0x0][0x21c], PT, P2 ;  /* 0x00008700ff00ca0c */ /* 0x000fe20003f45320 */
[----:B------:R-:W-:Y:S01]  /*28b0*/  @P1 IMAD.WIDE.U32 R152, R191, R152, c[0x0][0x258] ;  /* 0x00009600bf981625 */ /* 0x000fe200078e0098 */
[----:B------:R-:W-:Y:S02]  /*28c0*/  SEL R148, R155, R140, P0 ;  /* 0x0000008c9b947207 */ /* 0x000fe40000000000 */
        /* <DEDUP_REMOVED lines=11> */
.L_x_6087:
[----:B------:R-:W-:Y:S05]  /*2980*/  BSYNC B0 ;  /* 0x0000000000007941 */ /* 0x000fea0003800000 */
.L_x_6086:
        /* <DEDUP_REMOVED lines=12> */
.L_x_6089:
[----:B------:R-:W-:Y:S05]  /*2a50*/  BSYNC B0 ;  /* 0x0000000000007941 */ /* 0x000fea0003800000 */
.L_x_6088:
        /* <DEDUP_REMOVED lines=16> */
.L_x_6091:
[----:B------:R-:W-:Y:S05]  /*2b60*/  BSYNC B0 ;  /* 0x0000000000007941 */ /* 0x000fea0003800000 */
.L_x_6090:
        /* <DEDUP_REMOVED lines=18> */
.L_x_6093:
[----:B------:R-:W-:Y:S05]  /*2c90*/  BSYNC B0 ;  /* 0x0000000000007941 */ /* 0x000fea0003800000 */
.L_x_6092:
        /* <DEDUP_REMOVED lines=12> */
.L_x_6095:
[----:B------:R-:W-:Y:S05]  /*2d60*/  BSYNC B0 ;  /* 0x0000000000007941 */ /* 0x000fea0003800000 */
.L_x_6094:
        /* <DEDUP_REMOVED lines=10> */
.L_x_6097:
[----:B------:R-:W-:Y:S05]  /*2e10*/  BSYNC B0 ;  /* 0x0000000000007941 */ /* 0x000fea0003800000 */
.L_x_6096:
[----:B------:R-:W-:Y:S01]  /*2e20*/  SEL R150, R191, R146, P0 ;  /* 0x00000092bf967207 */ /* 0x000fe20000000000 */
[--C-:B------:R-:W-:Y:S01]  /*2e30*/  @P3 HADD2.F32 R238, -RZ, R100.reuse.H0_H0 ;  /* 0x20000064ffee3230 */ /* 0x100fe20000004100 */
[C---:B------:R-:W-:Y:S01]  /*2e40*/  SEL R151, R192.reuse, R147, P0 ;  /* 0x00000093c0977207 */ /* 0x040fe20000000000 */
[----:B------:R-:W-:Y:S01]  /*2e50*/  @P3 FMUL.FTZ R155, R155, c[0x0][0x1ec] ;  /* 0x00007b009b9b3a20 */ /* 0x000fe20000410000 */
[--C-:B------:R-:W-:Y:S01]  /*2e60*/  @P3 HADD2.F32 R240, -RZ, R101.reuse.H0_H0 ;  /* 0x20000065fff03230 */ /* 0x100fe20000004100 */
[----:B------:R-:W-:Y:S01]  /*2e70*/  @P3 FMUL.FTZ R183, R183, c[0x0][0x1ec] ;  /* 0x00007b00b7b73a20 */ /* 0x000fe20000410000 */
[----:B------:R-:W-:Y:S01]  /*2e80*/  @P3 HADD2.F32 R195, -RZ, R100.H1_H1 ;  /* 0x30000064ffc33230 */ /* 0x000fe20000004100 */
[----:B------:R0:W-:Y:S01]  /*2e90*/  @P1 STG.E.128 [R152.64+0x10], R148 ;  /* 0x0000109498001986 */ /* 0x0001e2000c101d04 */
[----:B------:R-:W-:Y:S01]  /*2ea0*/  @P3 FMUL.FTZ R191, R191, c[0x0][0x1ec] ;  /* 0x00007b00bfbf3a20 */ /* 0x000fe20000410000 */
[----:B------:R-:W-:Y:S01]  /*2eb0*/  @P3 HADD2.F32 R237, -RZ, R101.H1_H1 ;  /* 0x30000065ffed3230 */ /* 0x000fe20000004100 */
[----:B------:R-:W-:Y:S01]  /*2ec0*/  @P3 FMUL.FTZ R238, R155, R238 ;  /* 0x000000ee9bee3220 */ /* 0x000fe20000410000 */
[----:B-----5:R-:W-:Y:S01]  /*2ed0*/  @P3 HADD2.F32 R241, -RZ, R132.H0_H0 ;  /* 0x20000084fff13230 */ /* 0x020fe20000004100 */
[----:B------:R-:W-:Y:S01]  /*2ee0*/  @P3 FMUL.FTZ R192, R192, c[0x0][0x1ec] ;  /* 0x00007b00c0c03a20 */ /* 0x000fe20000410000 */
[----:B------:R-:W-:Y:S01]  /*2ef0*/  @P3 HADD2.F32 R239, -RZ, R133.H0_H0 ;  /* 0x20000085ffef3230 */ /* 0x000fe20000004100 */
[----:B------:R-:W-:-:S02]  /*2f00*/  @P3 FMUL.FTZ R154, R154, c[0x0][0x1ec] ;  /* 0x00007b009a9a3a20 */ /* 0x000fc40000410000 */
[----:B------:R-:W-:Y:S02]  /*2f10*/  @P3 FMUL.FTZ R182, R182, c[0x0][0x1ec] ;  /* 0x00007b00b6b63a20 */ /* 0x000fe40000410000 */
[----:B------:R-:W-:Y:S02]  /*2f20*/  @P3 FMUL.FTZ R240, R183, R240 ;  /* 0x000000f0b7f03220 */ /* 0x000fe40000410000 */
[----:B------:R-:W-:Y:S02]  /*2f30*/  @P3 FMUL.FTZ R195, R154, R195 ;  /* 0x000000c39ac33220 */ /* 0x000fe40000410000 */
[----:B------:R-:W-:Y:S01]  /*2f40*/  @P3 FMUL.FTZ R237, R182, R237 ;  /* 0x000000edb6ed3220 */ /* 0x000fe20000410000 */
[----:B------:R-:W-:Y:S01]  /*2f50*/  @P3 F2FP.PACK_AB R240, RZ, R240 ;  /* 0x000000f0fff0323e */ /* 0x000fe200000000ff */
[--C-:B0-----:R-:W-:Y:S01]  /*2f60*/  @P3 HADD2.F32 R150, -RZ, R102.reuse.H0_H0 ;  /* 0x20000066ff963230 */ /* 0x101fe20000004100 */
[----:B------:R-:W-:Y:S01]  /*2f70*/  @P3 FMUL.FTZ R153, R193, c[0x0][0x1ec] ;  /* 0x00007b00c1993a20 */ /* 0x000fe20000410000 */
[----:B------:R-:W-:Y:S01]  /*2f80*/  @P3 HADD2.F32 R149, -RZ, R102.H1_H1 ;  /* 0x30000066ff953230 */ /* 0x000fe20000004100 */
[----:B------:R-:W-:Y:S01]  /*2f90*/  @P3 FMUL.FTZ R152, R194, c[0x0][0x1ec] ;  /* 0x00007b00c2983a20 */ /* 0x000fe20000410000 */
[--C-:B------:R-:W-:Y:S01]  /*2fa0*/  @P3 HADD2.F32 R194, -RZ, R103.reuse.H0_H0 ;  /* 0x20000067ffc23230 */ /* 0x100fe20000004100 */
[----:B------:R-:W-:Y:S01]  /*2fb0*/  @P3 FMUL.FTZ R150, R153, R150 ;  /* 0x0000009699963220 */ /* 0x000fe20000410000 */
[----:B------:R-:W-:Y:S01]  /*2fc0*/  @P3 HADD2.F32 R151, -RZ, R103.H1_H1 ;  /* 0x30000067ff973230 */ /* 0x000fe20000004100 */
[----:B------:R-:W-:Y:S01]  /*2fd0*/  @P3 FMUL.FTZ R149, R152, R149 ;  /* 0x0000009598953220 */ /* 0x000fe20000410000 */
[----:B------:R-:W-:Y:S01]  /*2fe0*/  @P3 F2FP.PACK_AB R148, RZ, R238 ;  /* 0x000000eeff94323e */ /* 0x000fe200000000ff */
[----:B------:R-:W-:Y:S01]  /*2ff0*/  @P3 FMUL.FTZ R194, R191, R194 ;  /* 0x000000c2bfc23220 */ /* 0x000fe20000410000 */
[----:B------:R-:W-:Y:S01]  /*3000*/  @P3 F2FP.PACK_AB R150, RZ, R150 ;  /* 0x00000096ff96323e */ /* 0x000fe200000000ff */
[----:B------:R-:W-:Y:S01]  /*3010*/  @P3 FMUL.FTZ R151, R192, R151 ;  /* 0x00000097c0973220 */ /* 0x000fe20000410000 */
[----:B------:R-:W-:-:S02]  /*3020*/  @P3 F2FP.PACK_AB R149, RZ, R149 ;  /* 0x00000095ff95323e */ /* 0x000fc400000000ff */
[----:B------:R-:W-:Y:S01]  /*3030*/  @!P4 ISETP.NE.U32.AND P5, PT, RZ, c[0x0][0x218], PT ;  /* 0x00008600ff00ca0c */ /* 0x000fe20003fa5070 */
[----:B------:R-:W-:Y:S01]  /*3040*/  BSSY B0, `(.L_x_6098) ;  /* 0x000002f000007945 */ /* 0x000fe20003800000 */
[----:B------:R-:W-:Y:S01]  /*3050*/  @P3 PRMT R138, R150, 0x7610, R138 ;  /* 0x00007610968a3816 */ /* 0x000fe2000000008a */
[----:B------:R-:W-:Y:S01]  /*3060*/  @P3 HADD2.F32 R238, -RZ, R133.H1_H1 ;  /* 0x30000085ffee3230 */ /* 0x000fe20000004100 */
[----:B------:R-:W-:Y:S02]  /*3070*/  @P3 F2FP.PACK_AB R194, RZ, R194 ;  /* 0x000000c2ffc2323e */ /* 0x000fe400000000ff */
[----:B------:R-:W-:Y:S02]  /*3080*/  @P3 F2FP.PACK_AB R193, RZ, R151 ;  /* 0x00000097ffc1323e */ /* 0x000fe400000000ff */
[----:B------:R-:W-:Y:S02]  /*3090*/  @P3 PRMT R136, R148, 0x7610, R136 ;  /* 0x0000761094883816 */ /* 0x000fe40000000088 */
[----:B------:R-:W-:-:S02]  /*30a0*/  @P3 MOV R148, 0x10 ;  /* 0x0000001000943802 */ /* 0x000fc40000000f00 */
[----:B------:R-:W-:Y:S02]  /*30b0*/  @P3 IADD3 R151, R196, 0x80, RZ ;  /* 0x00000080c4973810 */ /* 0x000fe40007ffe0ff */
[----:B------:R-:W-:Y:S02]  /*30c0*/  @P3 PRMT R138, R138, 0x5410, R149 ;  /* 0x000054108a8a3816 */ /* 0x000fe40000000095 */
[----:B------:R-:W-:Y:S01]  /*30d0*/  @P3 F2FP.PACK_AB R195, RZ, R195 ;  /* 0x000000c3ffc3323e */ /* 0x000fe200000000ff */
[----:B------:R-:W-:Y:S01]  /*30e0*/  @P3 IMAD.WIDE.U32 R150, R151, R148, c[0x0][0x248] ;  /* 0x0000920097963625 */ /* 0x000fe200078e0094 */
[----:B------:R-:W-:Y:S02]  /*30f0*/  @P3 F2FP.PACK_AB R237, RZ, R237 ;  /* 0x000000edffed323e */ /* 0x000fe400000000ff */
[----:B------:R-:W-:Y:S01]  /*3100*/  @P3 PRMT R137, R240, 0x7610, R137 ;  /* 0x00007610f0893816 */ /* 0x000fe20000000089 */
[----:B------:R-:W-:Y:S01]  /*3110*/  @P3 HADD2.F32 R240, -RZ, R132.H1_H1 ;  /* 0x30000084fff03230 */ /* 0x000fe20000004100 */
[----:B------:R-:W-:-:S02]  /*3120*/  @P3 MOV R149, 0x10 ;  /* 0x0000001000953802 */ /* 0x000fc40000000f00 */
[----:B------:R-:W-:Y:S02]  /*3130*/  IADD3 R196, R196, 0x100, RZ ;  /* 0x00000100c4c47810 */ /* 0x000fe40007ffe0ff */
[----:B------:R-:W-:Y:S01]  /*3140*/  @P3 PRMT R139, R194, 0x7610, R139 ;  /* 0x00007610c28b3816 */ /* 0x000fe2000000008b */
[--C-:B------:R-:W-:Y:S01]  /*3150*/  @P3 HADD2.F32 R194, -RZ, R135.reuse.H0_H0 ;  /* 0x20000087ffc23230 */ /* 0x100fe20000004100 */
[----:B------:R-:W-:Y:S01]  /*3160*/  @P3 PRMT R136, R136, 0x5410, R195 ;  /* 0x0000541088883816 */ /* 0x000fe200000000c3 */
[----:B------:R-:W-:Y:S01]  /*3170*/  @P3 IMAD.WIDE.U32 R148, R196, R149, c[0x0][0x170] ;  /* 0x00005c00c4943625 */ /* 0x000fe200078e0095 */
[----:B------:R-:W-:Y:S01]  /*3180*/  @P3 PRMT R137, R137, 0x5410, R237 ;  /* 0x0000541089893816 */ /* 0x000fe200000000ed */
[--C-:B------:R-:W-:Y:S01]  /*3190*/  @P3 HADD2.F32 R237, -RZ, R134.reuse.H0_H0 ;  /* 0x20000086ffed3230 */ /* 0x100fe20000004100 */
[----:B------:R-:W-:Y:S01]  /*31a0*/  @P3 PRMT R139, R139, 0x5410, R193 ;  /* 0x000054108b8b3816 */ /* 0x000fe200000000c1 */
[----:B------:R-:W-:Y:S01]  /*31b0*/  @P3 HADD2.F32 R195, -RZ, R134.H1_H1 ;  /* 0x30000086ffc33230 */ /* 0x000fe20000004100 */
[----:B------:R-:W-:Y:S01]  /*31c0*/  @!P4 ISETP.NE.U32.AND P2, PT, RZ, c[0x0][0x218], PT ;  /* 0x00008600ff00ca0c */ /* 0x000fe20003f45070 */
[----:B------:R-:W-:Y:S01]  /*31d0*/  @P3 HADD2.F32 R193, -RZ, R135.H1_H1 ;  /* 0x30000087ffc13230 */ /* 0x000fe20000004100 */
[----:B------:R-:W-:Y:S01]  /*31e0*/  @!P4 ISETP.NE.AND.EX P5, PT, RZ, c[0x0][0x21c], PT, P5 ;  /* 0x00008700ff00ca0c */ /* 0x000fe20003fa5350 */
[----:B------:R0:W-:Y:S01]  /*31f0*/  @P3 STG.E.128 [R150.64], R136 ;  /* 0x0000008896003986 */ /* 0x0001e2000c101d04 */
[----:B------:R-:W-:Y:S01]  /*3200*/  @P3 FFMA.FTZ R70, R223, R235, R70 ;  /* 0x000000ebdf463223 */ /* 0x000fe20000010046 */
[----:B------:R-:W-:Y:S01]  /*3210*/  @!P4 ISETP.NE.AND.EX P2, PT, RZ, c[0x0][0x21c], PT, P2 ;  /* 0x00008700ff00ca0c */ /* 0x000fe20003f45320 */
[----:B------:R-:W-:Y:S01]  /*3220*/  @P3 FFMA.FTZ R71, R224, R234, R71 ;  /* 0x000000eae0473223 */ /* 0x000fe20000010047 */
[----:B------:R1:W5:Y:S01]  /*3230*/  @P3 LDG.E.128 R132, [R148.64] ;  /* 0x0000000494843981 */ /* 0x000362000c1e1d00 */
[----:B------:R-:W-:Y:S01]  /*3240*/  @P3 FFMA.FTZ R68, R225, R229, R68 ;  /* 0x000000e5e1443223 */ /* 0x000fe20000010044 */
[--C-:B------:R-:W-:Y:S01]  /*3250*/  @P3 HADD2.F32 R224, -RZ, R96.reuse.H0_H0 ;  /* 0x20000060ffe03230 */ /* 0x100fe20000004100 */
[----:B------:R-:W-:Y:S01]  /*3260*/  @P3 FFMA.FTZ R69, R226, R236, R69 ;  /* 0x000000ece2453223 */ /* 0x000fe20000010045 */
[----:B------:R-:W-:Y:S01]  /*3270*/  @P3 HADD2.F32 R223, -RZ, R96.H1_H1 ;  /* 0x30000060ffdf3230 */ /* 0x000fe20000004100 */
[----:B------:R-:W-:Y:S01]  /*3280*/  @P3 FFMA.FTZ R64, R199, R233, R64 ;  /* 0x000000e9c7403223 */ /* 0x000fe20000010040 */
[----:B-1----:R-:W-:Y:S01]  /*3290*/  @!P4 FSEL R149, R124, RZ, P5 ;  /* 0x000000ff7c95c208 */ /* 0x002fe20002800000 */
        /* <DEDUP_REMOVED lines=9> */
.L_x_6099:
[----:B------:R-:W-:Y:S05]  /*3330*/  BSYNC B0 ;  /* 0x0000000000007941 */ /* 0x000fea0003800000 */
.L_x_6098:
[----:B------:R-:W-:Y:S01]  /*3340*/  BSSY B0, `(.L_x_6100) ;  /* 0x000000c000007945 */ /* 0x000fe20003800000 */
[----:B0-----:R-:W-:Y:S01]  /*3350*/  @P3 FMUL.FTZ R151, R149, c[0x0][0x1ec] ;  /* 0x00007b0095973a20 */ /* 0x001fe20000410000 */
        /* <DEDUP_REMOVED lines=10> */
.L_x_6101:
[----:B------:R-:W-:Y:S05]  /*3400*/  BSYNC B0 ;  /* 0x0000000000007941 */ /* 0x000fea0003800000 */
.L_x_6100:
[----:B------:R-:W-:Y:S01]  /*3410*/  @P3 FMUL.FTZ R148, R150, c[0x0][0x1ec] ;  /* 0x00007b0096943a20 */ /* 0x000fe20000410000 */
[----:B------:R-:W-:Y:S01]  /*3420*/  @!P4 ISETP.NE.U32.AND P2, PT, RZ, c[0x0][0x218], PT ;  /* 0x00008600ff00ca0c */ /* 0x000fe20003f45070 */
[----:B------:R-:W-:Y:S01]  /*3430*/  @P3 FMUL.FTZ R199, R151, R224 ;  /* 0x000000e097c73220 */ /* 0x000fe20000410000 */
[----:B------:R-:W-:Y:S01]  /*3440*/  BSSY B0, `(.L_x_6102) ;  /* 0x0000012000007945 */ /* 0x000fe20003800000 */
[----:B------:R-:W-:Y:S01]  /*3450*/  @P3 FMUL.FTZ R223, R148, R223 ;  /* 0x000000df94df3220 */ /* 0x000fe20000410000 */
[----:B------:R-:W-:Y:S01]  /*3460*/  @!P4 ISETP.NE.AND.EX P2, PT, RZ, c[0x0][0x21c], PT, P2 ;  /* 0x00008700ff00ca0c */ /* 0x000fe20003f45320 */
[----:B------:R-:W-:Y:S01]  /*3470*/  @P3 FFMA.FTZ R66, R197, R231, R66 ;  /* 0x000000e7c5423223 */ /* 0x000fe20000010042 */
[----:B------:R-:W-:Y:S01]  /*3480*/  @!P4 ISETP.NE.U32.AND P6, PT, RZ, c[0x0][0x218], PT ;  /* 0x00008600ff00ca0c */ /* 0x000fe20003fc5070 */
[----:B------:R-:W-:Y:S01]  /*3490*/  @P3 FFMA.FTZ R65, R222, R232, R65 ;  /* 0x000000e8de413223 */ /* 0x000fe20000010041 */
        /* <DEDUP_REMOVED lines=12> */
.L_x_6103:
[----:B------:R-:W-:Y:S05]  /*3560*/  BSYNC B0 ;  /* 0x0000000000007941 */ /* 0x000fea0003800000 */
.L_x_6102:
[----:B------:R-:W-:Y:S01]  /*3570*/  @!P4 ISETP.NE.U32.AND P2, PT, RZ, c[0x0][0x218], PT ;  /* 0x00008600ff00ca0c */ /* 0x000fe20003f45070 */
[--C-:B------:R-:W-:Y:S01]  /*3580*/  @P3 HADD2.F32 R222, -RZ, R97.reuse.H0_H0 ;  /* 0x20000061ffde3230 */ /* 0x100fe20000004100 */
[----:B------:R-:W-:Y:S01]  /*3590*/  @!P4 ISETP.NE.U32.AND P5, PT, RZ, c[0x0][0x218], PT ;  /* 0x00008600ff00ca0c */ /* 0x000fe20003fa5070 */
[----:B------:R-:W-:Y:S01]  /*35a0*/  @P3 FMUL.FTZ R225, R197, c[0x0][0x1ec] ;  /* 0x00007b00c5e13a20 */ /* 0x000fe20000410000 */
[----:B------:R-:W-:Y:S01]  /*35b0*/  @!P4 ISETP.NE.AND.EX P6, PT, RZ, c[0x0][0x21c], PT, P6 ;  /* 0x00008700ff00ca0c */ /* 0x000fe20003fc5360 */
[----:B------:R-:W-:Y:S01]  /*35c0*/  BSSY B0, `(.L_x_6104) ;  /* 0x0000012000007945 */ /* 0x000fe20003800000 */
[----:B------:R-:W-:Y:S01]  /*35d0*/  @!P4 ISETP.NE.AND.EX P2, PT, RZ, c[0x0][0x21c], PT, P2 ;  /* 0x00008700ff00ca0c */ /* 0x000fe20003f45320 */
[----:B------:R-:W-:Y:S01]  /*35e0*/  @P3 FFMA.FTZ R67, R198, R230, R67 ;  /* 0x000000e6c6433223 */ /* 0x000fe20000010043 */
[----:B------:R-:W-:Y:S01]  /*35f0*/  @!P4 ISETP.NE.AND.EX P5, PT, RZ, c[0x0][0x21c], PT, P5 ;  /* 0x00008700ff00ca0c */ /* 0x000fe20003fa5350 */
[----:B------:R-:W-:Y:S01]  /*3600*/  @P3 HADD2.F32 R233, -RZ, R97.H1_H1 ;  /* 0x30000061ffe93230 */ /* 0x000fe20000004100 */
[----:B------:R-:W-:Y:S01]  /*3610*/  @!P4 FSEL R229, R128, RZ, P2 ;  /* 0x000000ff80e5c208 */ /* 0x000fe20001000000 */
[----:B------:R-:W-:Y:S01]  /*3620*/  @P3 FMUL.FTZ R226, R225, R222 ;  /* 0x000000dee1e23220 */ /* 0x000fe20000410000 */
        /* <DEDUP_REMOVED lines=11> */
.L_x_6105:
[----:B------:R-:W-:Y:S05]  /*36e0*/  BSYNC B0 ;  /* 0x0000000000007941 */ /* 0x000fea0003800000 */
.L_x_6104:
        /* <DEDUP_REMOVED lines=10> */
.L_x_6107:
[----:B------:R-:W-:Y:S05]  /*3790*/  BSYNC B0 ;  /* 0x0000000000007941 */ /* 0x000fea0003800000 */
.L_x_6106:
        /* <DEDUP_REMOVED lines=10> */
.L_x_6109:
[----:B------:R-:W-:Y:S05]  /*3840*/  BSYNC B0 ;  /* 0x0000000000007941 */ /* 0x000fea0003800000 */
.L_x_6108:
[--C-:B------:R-:W-:Y:S01]  /*3850*/  @P3 HADD2.F32 R230, -RZ, R98.reuse.H0_H0 ;  /* 0x20000062ffe63230 */ /* 0x100fe20000004100 */
[----:B------:R-:W-:Y:S01]  /*3860*/  @P3 FMUL.FTZ R224, R232, c[0x0][0x1ec] ;  /* 0x00007b00e8e03a20 */ /* 0x000fe20000410000 */
[----:B------:R-:W-:Y:S01]  /*3870*/  @P3 HADD2.F32 R235, -RZ, R98.H1_H1 ;  /* 0x30000062ffeb3230 */ /* 0x000fe20000004100 */
[----:B------:R-:W-:Y:S01]  /*3880*/  @P3 FMUL.FTZ R231, R229, c[0x0][0x1ec] ;  /* 0x00007b00e5e73a20 */ /* 0x000fe20000410000 */
[----:B------:R-:W-:Y:S01]  /*3890*/  @!P4 ISETP.NE.U32.AND P2, PT, RZ, c[0x0][0x218], PT ;  /* 0x00008600ff00ca0c */ /* 0x000fe20003f45070 */
[----:B------:R-:W-:Y:S01]  /*38a0*/  @P3 FMUL.FTZ R222, R198, c[0x0][0x1ec] ;  /* 0x00007b00c6de3a20 */ /* 0x000fe20000410000 */
[----:B------:R-:W-:Y:S01]  /*38b0*/  BSSY B0, `(.L_x_6110) ;  /* 0x0000017000007945 */ /* 0x000fe20003800000 */
[----:B------:R-:W-:Y:S01]  /*38c0*/  @P3 FMUL.FTZ R233, R224, R233 ;  /* 0x000000e9e0e93220 */ /* 0x000fe20000410000 */
[----:B------:R-:W-:Y:S01]  /*38d0*/  @!P4 ISETP.NE.AND.EX P2, PT, RZ, c[0x0][0x21c], PT, P2 ;  /* 0x00008700ff00ca0c */ /* 0x000fe20003f45320 */
[----:B------:R-:W-:Y:S01]  /*38e0*/  @P3 FMUL.FTZ R234, R231, R230 ;  /* 0x000000e6e7ea3220 */ /* 0x000fe20000410000 */
[----:B------:R-:W-:Y:S01]  /*38f0*/  @P3 F2FP.PACK_AB R230, RZ, R226 ;  /* 0x000000e2ffe6323e */ /* 0x000fe200000000ff */
[----:B------:R-:W-:Y:S01]  /*3900*/  @P3 FMUL.FTZ R235, R222, R235 ;  /* 0x000000ebdeeb3220 */ /* 0x000fe20000410000 */
[----:B------:R-:W-:-:S02]  /*3910*/  SEL R140, R149, R140, P0 ;  /* 0x0000008c958c7207 */ /* 0x000fc40000000000 */
[----:B------:R-:W-:Y:S02]  /*3920*/  @P3 F2FP.PACK_AB R233, RZ, R233 ;  /* 0x000000e9ffe9323e */ /* 0x000fe400000000ff */
[----:B------:R-:W-:Y:S02]  /*3930*/  @P3 F2FP.PACK_AB R234, RZ, R234 ;  /* 0x000000eaffea323e */ /* 0x000fe400000000ff */
[----:B------:R-:W-:Y:S02]  /*3940*/  @P3 F2FP.PACK_AB R226, RZ, R235 ;  /* 0x000000ebffe2323e */ /* 0x000fe400000000ff */
[----:B------:R-:W-:Y:S02]  /*3950*/  SEL R141, R150, R141, P0 ;  /* 0x0000008d968d7207 */ /* 0x000fe40000000000 */
        /* <DEDUP_REMOVED lines=12> */
.L_x_6111:
[----:B------:R-:W-:Y:S05]  /*3a20*/  BSYNC B0 ;  /* 0x0000000000007941 */ /* 0x000fea0003800000 */
.L_x_6110:
[----:B------:R-:W-:Y:S01]  /*3a30*/  @P3 HADD2.F32 R150, -RZ, R99.H0_H0 ;  /* 0x20000063ff963230 */ /* 0x000fe20000004100 */
[C---:B------:R-:W-:Y:S01]  /*3a40*/  @P3 FMUL.FTZ R197, R149.reuse, c[0x0][0x1ec] ;  /* 0x00007b0095c53a20 */ /* 0x040fe20000410000 */
[----:B------:R-:W-:Y:S01]  /*3a50*/  SEL R146, R149, R146, P0 ;  /* 0x0000009295927207 */ /* 0x000fe20000000000 */
[----:B------:R-:W-:Y:S01]  /*3a60*/  @P3 FFMA.FTZ R57, R195, R152, R57 ;  /* 0x00000098c3393223 */ /* 0x000fe20000010039 */
[--C-:B-----5:R-:W-:Y:S01]  /*3a70*/  @P3 HADD2.F32 R152, -RZ, R132.reuse.H1_H1 ;  /* 0x30000084ff983230 */ /* 0x120fe20000004100 */
[----:B------:R-:W-:Y:S01]  /*3a80*/  @P3 FMUL.FTZ R150, R197, R150 ;  /* 0x00000096c5963220 */ /* 0x000fe20000410000 */
[----:B------:R-:W-:Y:S01]  /*3a90*/  @P3 HADD2.F32 R149, -RZ, R132.H0_H0 ;  /* 0x20000084ff953230 */ /* 0x000fe20000004100 */
[----:B------:R-:W-:Y:S01]  /*3aa0*/  @!P4 ISETP.NE.U32.AND P2, PT, RZ, c[0x0][0x218], PT ;  /* 0x00008600ff00ca0c */ /* 0x000fe20003f45070 */
[----:B------:R-:W-:Y:S01]  /*3ab0*/  @P3 FFMA.FTZ R56, R237, R153, R56 ;  /* 0x00000099ed383223 */ /* 0x000fe20000010038 */
[----:B------:R-:W-:Y:S01]  /*3ac0*/  @P3 HADD2.F32 R153, -RZ, R135.H0_H0 ;  /* 0x20000087ff993230 */ /* 0x000fe20000004100 */
[----:B------:R-:W-:Y:S01]  /*3ad0*/  @P3 FFMA.FTZ R53, R152, R148, R53 ;  /* 0x0000009498353223 */ /* 0x000fe20000010035 */
[--C-:B------:R-:W-:Y:S01]  /*3ae0*/  @P3 HADD2.F32 R148, -RZ, R133.reuse.H0_H0 ;  /* 0x20000085ff943230 */ /* 0x100fe20000004100 */
[----:B------:R-:W-:Y:S01]  /*3af0*/  @P3 FFMA.FTZ R52, R149, R151, R52 ;  /* 0x0000009795343223 */ /* 0x000fe20000010034 */
[----:B------:R-:W-:Y:S01]  /*3b00*/  @P3 HADD2.F32 R149, -RZ, R133.H1_H1 ;  /* 0x30000085ff953230 */ /* 0x000fe20000004100 */
[----:B------:R-:W-:Y:S01]  /*3b10*/  @P3 F2FP.PACK_AB R150, RZ, R150 ;  /* 0x00000096ff96323e */ /* 0x000fe200000000ff */
[--C-:B------:R-:W-:Y:S01]  /*3b20*/  @P3 HADD2.F32 R151, -RZ, R134.reuse.H0_H0 ;  /* 0x20000086ff973230 */ /* 0x100fe20000004100 */
[----:B------:R-:W-:Y:S01]  /*3b30*/  @P3 PRMT R136, R199, 0x7610, R136 ;  /* 0x00007610c7883816 */ /* 0x000fe20000000088 */
[----:B------:R-:W-:Y:S01]  /*3b40*/  @P3 HADD2.F32 R152, -RZ, R134.H1_H1 ;  /* 0x30000086ff983230 */ /* 0x000fe20000004100 */
[----:B------:R-:W-:Y:S01]  /*3b50*/  @P3 PRMT R137, R230, 0x7610, R137 ;  /* 0x00007610e6893816 */ /* 0x000fe20000000089 */
[----:B------:R-:W-:Y:S01]  /*3b60*/  BSSY B0, `(.L_x_6112) ;  /* 0x000001e000007945 */ /* 0x000fe20003800000 */
[----:B------:R-:W-:Y:S01]  /*3b70*/  @P3 PRMT R138, R234, 0x7610, R138 ;  /* 0x00007610ea8a3816 */ /* 0x000fe2000000008a */
[----:B------:R-:W-:Y:S01]  /*3b80*/  @P3 FFMA.FTZ R54, R148, R225, R54 ;  /* 0x000000e194363223 */ /* 0x000fe20000010036 */
[----:B------:R-:W-:Y:S01]  /*3b90*/  @!P4 ISETP.NE.AND.EX P2, PT, RZ, c[0x0][0x21c], PT, P2 ;  /* 0x00008700ff00ca0c */ /* 0x000fe20003f45320 */
[----:B------:R-:W-:Y:S01]  /*3ba0*/  @P3 FFMA.FTZ R60, R241, R155, R60 ;  /* 0x0000009bf13c3223 */ /* 0x000fe2000001003c */
[----:B------:R-:W-:Y:S01]  /*3bb0*/  SEL R144, R229, R144, P0 ;  /* 0x00000090e5907207 */ /* 0x000fe20000000000 */
[----:B------:R-:W-:Y:S01]  /*3bc0*/  @P3 FFMA.FTZ R61, R240, R154, R61 ;  /* 0x0000009af03d3223 */ /* 0x000fe2000001003d */
[----:B------:R-:W-:Y:S01]  /*3bd0*/  SEL R145, R198, R145, P0 ;  /* 0x00000091c6917207 */ /* 0x000fe20000000000 */
[----:B------:R-:W-:Y:S01]  /*3be0*/  @P3 FFMA.FTZ R62, R239, R183, R62 ;  /* 0x000000b7ef3e3223 */ /* 0x000fe2000001003e */
[----:B------:R-:W-:Y:S01]  /*3bf0*/  @P3 PRMT R136, R136, 0x5410, R223 ;  /* 0x0000541088883816 */ /* 0x000fe200000000df */
[----:B------:R-:W-:Y:S01]  /*3c00*/  @P3 FFMA.FTZ R63, R238, R182, R63 ;  /* 0x000000b6ee3f3223 */ /* 0x000fe2000001003f */
[----:B------:R-:W-:Y:S01]  /*3c10*/  @P3 PRMT R137, R137, 0x5410, R233 ;  /* 0x0000541089893816 */ /* 0x000fe200000000e9 */
[----:B------:R-:W-:Y:S01]  /*3c20*/  @P3 FFMA.FTZ R58, R194, R191, R58 ;  /* 0x000000bfc23a3223 */ /* 0x000fe2000001003a */
[----:B------:R-:W-:Y:S01]  /*3c30*/  @!P4 FSEL R148, R131, RZ, P2 ;  /* 0x000000ff8394c208 */ /* 0x000fe20001000000 */
[----:B------:R-:W-:Y:S01]  /*3c40*/  @P3 FFMA.FTZ R59, R193, R192, R59 ;  /* 0x000000c0c13b3223 */ /* 0x000fe2000001003b */
[----:B------:R-:W-:Y:S01]  /*3c50*/  @P3 PRMT R138, R138, 0x5410, R226 ;  /* 0x000054108a8a3816 */ /* 0x000fe200000000e2 */
[----:B------:R-:W-:Y:S01]  /*3c60*/  @P3 FFMA.FTZ R55, R149, R224, R55 ;  /* 0x000000e095373223 */ /* 0x000fe20000010037 */
[----:B------:R-:W-:Y:S01]  /*3c70*/  @P3 PRMT R139, R150, 0x7610, R139 ;  /* 0x00007610968b3816 */ /* 0x000fe2000000008b */
[----:B------:R-:W-:-:S02]  /*3c80*/  @P3 FFMA.FTZ R48, R151, R231, R48 ;  /* 0x000000e797303223 */ /* 0x000fc40000010030 */
[----:B------:R-:W-:Y:S02]  /*3c90*/  @P3 FFMA.FTZ R49, R152, R222, R49 ;  /* 0x000000de98313223 */ /* 0x000fe40000010031 */
[----:B------:R-:W-:Y:S01]  /*3ca0*/  @P3 FFMA.FTZ R50, R153, R197, R50 ;  /* 0x000000c599323223 */ /* 0x000fe20000010032 */
        /* <DEDUP_REMOVED lines=9> */
.L_x_6113:
[----:B------:R-:W-:Y:S05]  /*3d40*/  BSYNC B0 ;  /* 0x0000000000007941 */ /* 0x000fea0003800000 */
.L_x_6112:
[----:B------:R-:W-:Y:S01]  /*3d50*/  @P3 HADD2.F32 R149, -RZ, R99.H1_H1 ;  /* 0x30000063ff953230 */ /* 0x000fe20000004100 */
[----:B------:R-:W-:Y:S01]  /*3d60*/  @P3 FMUL.FTZ R2, R148, c[0x0][0x1ec] ;  /* 0x00007b0094023a20 */ /* 0x000fe20000410000 */
[----:B------:R-:W-:Y:S02]  /*3d70*/  @P1 MOV R151, 0x20 ;  /* 0x0000002000971802 */ /* 0x000fe40000000f00 */
[----:B------:R-:W-:Y:S01]  /*3d80*/  @P3 MOV R153, 0x10 ;  /* 0x0000001000993802 */ /* 0x000fe20000000f00 */
[----:B------:R-:W-:Y:S01]  /*3d90*/  @P3 FMUL.FTZ R149, R2, R149 ;  /* 0x0000009502953220 */ /* 0x000fe20000410000 */
[----:B------:R-:W-:Y:S01]  /*3da0*/  SEL R147, R148, R147, P0 ;  /* 0x0000009394937207 */ /* 0x000fe20000000000 */
[----:B------:R-:W-:Y:S01]  /*3db0*/  @P1 IMAD.WIDE.U32 R150, R0, R151, c[0x0][0x258] ;  /* 0x0000960000961625 */ /* 0x000fe200078e0097 */
[----:B------:R-:W-:Y:S02]  /*3dc0*/  IADD3 R190, R190, c[0x0][0x160], RZ ;  /* 0x00005800bebe7a10 */ /* 0x000fe40007ffe0ff */
[----:B------:R-:W-:Y:S01]  /*3dd0*/  @P3 F2FP.PACK_AB R0, RZ, R149 ;  /* 0x00000095ff00323e */ /* 0x000fe200000000ff */
[----:B------:R-:W-:Y:S01]  /*3de0*/  @P3 IMAD.WIDE.U32 R148, R196, R153, c[0x0][0x248] ;  /* 0x00009200c4943625 */ /* 0x000fe200078e0099 */
[----:B------:R0:W-:Y:S01]  /*3df0*/  @P1 STG.E.128 [R150.64], R140 ;  /* 0x0000008c96001986 */ /* 0x0001e2000c101d04 */
[----:B------:R-:W-:-:S02]  /*3e00*/  ISETP.GE.AND P0, PT, R190, c[0x0][0x164], PT ;  /* 0x00005900be007a0c */ /* 0x000fc40003f06270 */
[----:B------:R-:W-:Y:S01]  /*3e10*/  @P3 PRMT R139, R139, 0x5410, R0 ;  /* 0x000054108b8b3816 */ /* 0x000fe20000000000 */
[----:B------:R0:W-:Y:S01]  /*3e20*/  @P1 STG.E.128 [R150.64+0x10], R144 ;  /* 0x0000109096001986 */ /* 0x0001e2000c101d04 */
[----:B------:R-:W-:Y:S01]  /*3e30*/  @P3 HADD2.F32 R0, -RZ, R135.H1_H1 ;  /* 0x30000087ff003230 */ /* 0x000fe20000004100 */
[----:B------:R-:W-:Y:S02]  /*3e40*/  LOP3.LUT P1, RZ, R3, 0xff, RZ, 0xc0, !PT ;  /* 0x000000ff03ff7812 */ /* 0x000fe4000782c0ff */
[----:B------:R0:W-:Y:S02]  /*3e50*/  @P3 STG.E.128 [R148.64], R136 ;  /* 0x0000008894003986 */ /* 0x0001e4000c101d04 */
[----:B------:R-:W-:Y:S01]  /*3e60*/  SEL R3, RZ, 0x1, P1 ;  /* 0x00000001ff037807 */ /* 0x000fe20000800000 */
[----:B------:R-:W-:-:S03]  /*3e70*/  @P3 FFMA.FTZ R51, R0, R2, R51 ;  /* 0x0000000200333223 */ /* 0x000fc60000010033 */
[----:B0-----:R-:W-:Y:S01]  /*3e80*/  @P0 CALL.REL.NOINC `(.L_x_6060) ;  /* 0x0000001000000944 */ /* 0x001fe20003c00000 */
[----:B------:R-:W-:Y:S05]  /*3e90*/  BRA `(.L_x_6114) ;  /* 0xffffc8d000007947 */ /* 0x000fea000383ffff */
.L_x_6060:
        /* <DEDUP_REMOVED lines=28> */
.L_x_6064:
[----:B------:R-:W-:Y:S01]  /*4060*/  HFMA2.MMA R183, -RZ, RZ, 0, 9.5367431640625e-07 ;  /* 0x00000010ffb77435 */ /* 0x000fe200000001ff */
[----:B------:R-:W-:-:S02]  /*4070*/  MOV R154, R150 ;  /* 0x00000096009a7202 */ /* 0x000fc40000000f00 */
[----:B------:R-:W-:Y:S02]  /*4080*/  MOV R194, 0x1f ;  /* 0x0000001f00c27802 */ /* 0x000fe40000000f00 */
[----:B------:R-:W-:Y:S02]  /*4090*/  MOV R195, 0xffffffff ;  /* 0xffffffff00c37802 */ /* 0x000fe40000000f00 */
[----:B------:R-:W-:Y:S02]  /*40a0*/  MOV R148, 0x40c0 ;  /* 0x000040c000947802 */ /* 0x000fe40000000f00 */
[----:B-----5:R-:W-:Y:S05]  /*40b0*/  CALL.REL.NOINC `($__internal_127_$__cuda_sm70_shflsync_down_p) ;  /* 0x0000046000007944 */ /* 0x020fea0003c00000 */
[----:B-1----:R-:W-:Y:S01]  /*40c0*/  MOV R153, R154 ;  /* 0x0000009a00997202 */ /* 0x002fe20000000f00 */
[----:B0-----:R-:W-:Y:S05]  /*40d0*/  BRA `(.L_x_6115) ;  /* 0xffffd75000007947 */ /* 0x001fea000383ffff */
.L_x_6065:
[----:B------:R-:W-:Y:S01]  /*40e0*/  HFMA2.MMA R183, -RZ, RZ, 0, 9.5367431640625e-07 ;  /* 0x00000010ffb77435 */ /* 0x000fe200000001ff */
[----:B------:R-:W-:Y:S02]  /*40f0*/  MOV R154, R151 ;  /* 0x00000097009a7202 */ /* 0x000fe40000000f00 */
[----:B------:R-:W-:Y:S02]  /*4100*/  MOV R194, 0x1f ;  /* 0x0000001f00c27802 */ /* 0x000fe40000000f00 */
[----:B------:R-:W-:-:S02]  /*4110*/  MOV R195, 0xffffffff ;  /* 0xffffffff00c37802 */ /* 0x000fc40000000f00 */
[----:B------:R-:W-:Y:S02]  /*4120*/  MOV R148, 0x4140 ;  /* 0x0000414000947802 */ /* 0x000fe40000000f00 */
[----:B01---5:R-:W-:Y:S05]  /*4130*/  CALL.REL.NOINC `($__internal_127_$__cuda_sm70_shflsync_down_p) ;  /* 0x000003e000007944 */ /* 0x023fea0003c00000 */
[----:B------:R-:W-:Y:S01]  /*4140*/  FADD.FTZ R153, R153, R150 ;  /* 0x0000009699997221 */ /* 0x000fe20000010000 */
[----:B0-----:R-:W-:Y:S01]  /*4150*/  HFMA2.MMA R183, -RZ, RZ, 0, 4.76837158203125e-07 ;  /* 0x00000008ffb77435 */ /* 0x001fe200000001ff */
[----:B-1----:R-:W-:Y:S01]  /*4160*/  FADD.FTZ R151, R151, R154 ;  /* 0x0000009a97977221 */ /* 0x002fe20000010000 */
[----:B------:R-:W-:Y:S02]  /*4170*/  MOV R194, 0x1f ;  /* 0x0000001f00c27802 */ /* 0x000fe40000000f00 */
[----:B------:R-:W-:Y:S02]  /*4180*/  MOV R195, 0xffffffff ;  /* 0xffffffff00c37802 */ /* 0x000fe40000000f00 */
[----:B------:R-:W-:Y:S02]  /*4190*/  MOV R154, R153 ;  /* 0x00000099009a7202 */ /* 0x000fe40000000f00 */
[----:B------:R-:W-:Y:S02]  /*41a0*/  MOV R148, 0x41c0 ;  /* 0x000041c000947802 */ /* 0x000fe40000000f00 */
[----:B------:R-:W-:Y:S05]  /*41b0*/  CALL.REL.NOINC `($__internal_127_$__cuda_sm70_shflsync_down_p) ;  /* 0x0000036000007944 */ /* 0x000fea0003c00000 */
[----:B0-----:R-:W-:Y:S01]  /*41c0*/  HFMA2.MMA R183, -RZ, RZ, 0, 4.76837158203125e-07 ;  /* 0x00000008ffb77435 */ /* 0x001fe200000001ff */
[----:B-1----:R-:W-:-:S02]  /*41d0*/  MOV R150, R154 ;  /* 0x0000009a00967202 */ /* 0x002fc40000000f00 */
[----:B------:R-:W-:Y:S02]  /*41e0*/  MOV R154, R151 ;  /* 0x00000097009a7202 */ /* 0x000fe40000000f00 */
[----:B------:R-:W-:Y:S02]  /*41f0*/  MOV R194, 0x1f ;  /* 0x0000001f00c27802 */ /* 0x000fe40000000f00 */
[----:B------:R-:W-:Y:S02]  /*4200*/  MOV R195, 0xffffffff ;  /* 0xffffffff00c37802 */ /* 0x000fe40000000f00 */
[----:B------:R-:W-:Y:S02]  /*4210*/  MOV R148, 0x4230 ;  /* 0x0000423000947802 */ /* 0x000fe40000000f00 */
[----:B------:R-:W-:Y:S05]  /*4220*/  CALL.REL.NOINC `($__internal_127_$__cuda_sm70_shflsync_down_p) ;  /* 0x000002f000007944 */ /* 0x000fea0003c00000 */
[----:B------:R-:W-:Y:S01]  /*4230*/  FADD.FTZ R153, R150, R153 ;  /* 0x0000009996997221 */ /* 0x000fe20000010000 */
[----:B0-----:R-:W-:Y:S01]  /*4240*/  HFMA2.MMA R183, -RZ, RZ, 0, 2.384185791015625e-07 ;  /* 0x00000004ffb77435 */ /* 0x001fe200000001ff */
[----:B-1----:R-:W-:Y:S01]  /*4250*/  FADD.FTZ R151, R151, R154 ;  /* 0x0000009a97977221 */ /* 0x002fe20000010000 */
[----:B------:R-:W-:Y:S02]  /*4260*/  MOV R194, 0x1f ;  /* 0x0000001f00c27802 */ /* 0x000fe40000000f00 */
[----:B------:R-:W-:-:S02]  /*4270*/  MOV R195, 0xffffffff ;  /* 0xffffffff00c37802 */ /* 0x000fc40000000f00 */
[----:B------:R-:W-:Y:S02]  /*4280*/  MOV R154, R153 ;  /* 0x00000099009a7202 */ /* 0x000fe40000000f00 */
[----:B------:R-:W-:Y:S02]  /*4290*/  MOV R148, 0x42b0 ;  /* 0x000042b000947802 */ /* 0x000fe40000000f00 */
[----:B------:R-:W-:Y:S05]  /*42a0*/  CALL.REL.NOINC `($__internal_127_$__cuda_sm70_shflsync_down_p) ;  /* 0x0000027000007944 */ /* 0x000fea0003c00000 */
[----:B0-----:R-:W-:Y:S01]  /*42b0*/  HFMA2.MMA R183, -RZ, RZ, 0, 2.384185791015625e-07 ;  /* 0x00000004ffb77435 */ /* 0x001fe200000001ff */
[----:B-1----:R-:W-:Y:S02]  /*42c0*/  MOV R150, R154 ;  /* 0x0000009a00967202 */ /* 0x002fe40000000f00 */
[----:B------:R-:W-:Y:S02]  /*42d0*/  MOV R154, R151 ;  /* 0x00000097009a7202 */ /* 0x000fe40000000f00 */
[----:B------:R-:W-:Y:S02]  /*42e0*/  MOV R194, 0x1f ;  /* 0x0000001f00c27802 */ /* 0x000fe40000000f00 */
[----:B------:R-:W-:Y:S02]  /*42f0*/  MOV R195, 0xffffffff ;  /* 0xffffffff00c37802 */ /* 0x000fe40000000f00 */
[----:B------:R-:W-:-:S02]  /*4300*/  MOV R148, 0x4320 ;  /* 0x0000432000947802 */ /* 0x000fc40000000f00 */
[----:B------:R-:W-:Y:S05]  /*4310*/  CALL.REL.NOINC `($__internal_127_$__cuda_sm70_shflsync_down_p) ;  /* 0x0000020000007944 */ /* 0x000fea0003c00000 */
[----:B------:R-:W-:Y:S01]  /*4320*/  FADD.FTZ R153, R150, R153 ;  /* 0x0000009996997221 */ /* 0x000fe20000010000 */
[----:B0-----:R-:W-:Y:S01]  /*4330*/  HFMA2.MMA R183, -RZ, RZ, 0, 1.1920928955078125e-07 ;  /* 0x00000002ffb77435 */ /* 0x001fe200000001ff */
[----:B-1----:R-:W-:Y:S01]  /*4340*/  FADD.FTZ R155, R151, R154 ;  /* 0x0000009a979b7221 */ /* 0x002fe20000010000 */
[----:B------:R-:W-:-:S02]  /*4350*/  MOV R194, 0x1f ;  /* 0x0000001f00c27802 */ /* 0x000fc40000000f00 */
[----:B------:R-:W-:Y:S02]  /*4360*/  MOV R195, 0xffffffff ;  /* 0xffffffff00c37802 */ /* 0x000fe40000000f00 */
[----:B------:R-:W-:Y:S02]  /*4370*/  MOV R154, R153 ;  /* 0x00000099009a7202 */ /* 0x000fe40000000f00 */
[----:B------:R-:W-:Y:S02]  /*4380*/  MOV R148, 0x43a0 ;  /* 0x000043a000947802 */ /* 0x000fe40000000f00 */
[----:B------:R-:W-:Y:S05]  /*4390*/  CALL.REL.NOINC `($__internal_127_$__cuda_sm70_shflsync_down_p) ;  /* 0x0000018000007944 */ /* 0x000fea0003c00000 */
[----:B0-----:R-:W-:Y:S01]  /*43a0*/  HFMA2.MMA R183, -RZ, RZ, 0, 1.1920928955078125e-07 ;  /* 0x00000002ffb77435 */ /* 0x001fe200000001ff */
[----:B-1----:R-:W-:Y:S02]  /*43b0*/  MOV R150, R154 ;  /* 0x0000009a00967202 */ /* 0x002fe40000000f00 */
[----:B------:R-:W-:Y:S02]  /*43c0*/  MOV R154, R155 ;  /* 0x0000009b009a7202 */ /* 0x000fe40000000f00 */
[----:B------:R-:W-:Y:S02]  /*43d0*/  MOV R194, 0x1f ;  /* 0x0000001f00c27802 */ /* 0x000fe40000000f00 */
[----:B------:R-:W-:-:S02]  /*43e0*/  MOV R195, 0xffffffff ;  /* 0xffffffff00c37802 */ /* 0x000fc40000000f00 */
[----:B------:R-:W-:Y:S02]  /*43f0*/  MOV R148, 0x4410 ;  /* 0x0000441000947802 */ /* 0x000fe40000000f00 */
[----:B------:R-:W-:Y:S05]  /*4400*/  CALL.REL.NOINC `($__internal_127_$__cuda_sm70_shflsync_down_p) ;  /* 0x0000011000007944 */ /* 0x000fea0003c00000 */
[----:B------:R-:W-:Y:S01]  /*4410*/  FADD.FTZ R151, R150, R153 ;  /* 0x0000009996977221 */ /* 0x000fe20000010000 */
[----:B0-----:R-:W-:Y:S01]  /*4420*/  HFMA2.MMA R183, -RZ, RZ, 0, 5.9604644775390625e-08 ;  /* 0x00000001ffb77435 */ /* 0x001fe200000001ff */
[----:B-1----:R-:W-:Y:S01]  /*4430*/  FADD.FTZ R155, R155, R154 ;  /* 0x0000009a9b9b7221 */ /* 0x002fe20000010000 */
[----:B------:R-:W-:Y:S02]  /*4440*/  MOV R194, 0x1f ;  /* 0x0000001f00c27802 */ /* 0x000fe40000000f00 */
[----:B------:R-:W-:Y:S02]  /*4450*/  MOV R195, 0xffffffff ;  /* 0xffffffff00c37802 */ /* 0x000fe40000000f00 */
[----:B------:R-:W-:Y:S02]  /*4460*/  MOV R154, R151 ;  /* 0x00000097009a7202 */ /* 0x000fe40000000f00 */
[----:B------:R-:W-:Y:S02]  /*4470*/  MOV R148, 0x4490 ;  /* 0x0000449000947802 */ /* 0x000fe40000000f00 */
[----:B------:R-:W-:Y:S05]  /*4480*/  CALL.REL.NOINC `($__internal_127_$__cuda_sm70_shflsync_down_p) ;  /* 0x0000009000007944 */ /* 0x000fea0003c00000 */
[----:B0-----:R-:W-:Y:S01]  /*4490*/  HFMA2.MMA R183, -RZ, RZ, 0, 5.9604644775390625e-08 ;  /* 0x00000001ffb77435 */ /* 0x001fe200000001ff */
[----:B-1----:R-:W-:-:S02]  /*44a0*/  MOV R182, R154 ;  /* 0x0000009a00b67202 */ /* 0x002fc40000000f00 */
[----:B------:R-:W-:Y:S02]  /*44b0*/  MOV R154, R155 ;  /* 0x0000009b009a7202 */ /* 0x000fe40000000f00 */
[----:B------:R-:W-:Y:S02]  /*44c0*/  MOV R194, 0x1f ;  /* 0x0000001f00c27802 */ /* 0x000fe40000000f00 */
[----:B------:R-:W-:Y:S02]  /*44d0*/  MOV R195, 0xffffffff ;  /* 0xffffffff00c37802 */ /* 0x000fe40000000f00 */
[----:B------:R-:W-:Y:S02]  /*44e0*/  MOV R148, 0x4500 ;  /* 0x0000450000947802 */ /* 0x000fe40000000f00 */
[----:B------:R-:W-:Y:S05]  /*44f0*/  CALL.REL.NOINC `($__internal_127_$__cuda_sm70_shflsync_down_p) ;  /* 0x0000002000007944 */ /* 0x000fea0003c00000 */
[----:B-1----:R-:W-:Y:S01]  /*4500*/  MOV R148, R154 ;  /* 0x0000009a00947202 */ /* 0x002fe20000000f00 */
[----:B0-----:R-:W-:Y:S05]  /*4510*/  BRA `(.L_x_6116) ;  /* 0xffffd43000007947 */ /* 0x001fea000383ffff */
        .weak           $__internal_127_$__cuda_sm70_shflsync_down_p
        .type           $__internal_127_$__cuda_sm70_shflsync_down_p,@function
        .size           $__internal_127_$__cuda_sm70_shflsync_down_p,(.L_x_9381 - $__internal_127_$__cuda_sm70_shflsync_down_p)
$__internal_127_$__cuda_sm70_shflsync_down_p:
[----:B------:R-:W-:Y:S01]  /*4520*/  HFMA2.MMA R149, -RZ, RZ, 0, 0 ;  /* 0x00000000ff957435 */ /* 0x000fe200000001ff */
[----:B------:R-:W-:Y:S04]  /*4530*/  WARPSYNC R195 ;  /* 0x000000c300007348 */ /* 0x000fe80003800000 */
[----:B------:R0:W1:Y:S01]  /*4540*/  SHFL.DOWN PT, R154, R154, R183, R194 ;  /* 0x080000b79a9a7389 */ /* 0x00006200000e00c2 */
[----:B------:R-:W-:Y:S05]  /*4550*/  RET.REL.NODEC R148 `(_ZN10layer_norm13ln_bwd_kernelINS_13Kernel_traitsI6__halfS2_fS2_fjLj3072ELj1ELj1ELj4ELj16ENS_18Kernel_traits_baseILj3072ES2_S2_fS2_fjLj128EEEEELb0ELb1ELb1ELb1EEEvNS_9BwdParamsE) ;  /* 0xffffbaa094007950 */ /* 0x000fea0003c3ffff */
.L_x_6117:
        /* <DEDUP_REMOVED lines=10> */
.L_x_9381:


//--------------------- .text._ZN10layer_norm13ln_bwd_kernelINS_13Kernel_traitsI6__halfS2_fS2_fjLj3072ELj1ELj1ELj4ELj16ENS_18Kernel_traits_baseILj3072ES2_S2_fS2_fjLj128EEEEELb1ELb0ELb0ELb0EEEvNS_9BwdParamsE --------------------------
	.section	.text._ZN10layer_norm13ln_bwd_kernelINS_13Kernel_traitsI6__halfS2_fS2_fjLj3072ELj1ELj1ELj4ELj16ENS_18Kernel_traits_baseILj3072ES2_S2_fS2_fjLj128EEEEELb1ELb0ELb0ELb0EEEvNS_9BwdParamsE,"ax",@progbits
	.sectioninfo	@"SHI_REGISTERS=184"
	.align	128
        .global         _ZN10layer_norm13ln_bwd_kernelINS_13Kernel_traitsI6__halfS2_fS2_fjLj3072ELj1ELj1ELj4ELj16ENS_18Kernel_traits_baseILj3072ES2_S2_fS2_fjLj128EEEEELb1ELb0ELb0ELb0EEEvNS_9BwdParamsE
        .type           _ZN10layer_norm13ln_bwd_kernelINS_13Kernel_traitsI6__halfS2_fS2_fjLj3072ELj1ELj1ELj4ELj16ENS_18Kernel_traits_baseILj3072ES2_S2_fS2_fjLj128EEEEELb1ELb0ELb0ELb0EEEvNS_9BwdParamsE,@function
        .size           _ZN10layer_norm13ln_bwd_kernelINS_13Kernel_traitsI6__halfS2_fS2_fjLj3072ELj1ELj1ELj4ELj16ENS_18Kernel_traits_baseILj3072ES2_S2_fS2_fjLj128EEEEELb1ELb0ELb0ELb0EEEvNS_9BwdParamsE,(.L_x_9382 - _ZN10layer_norm13ln_bwd_kernelINS_13Kernel_traitsI6__halfS2_fS2_fjLj3072ELj1ELj1ELj4ELj16ENS_18Kernel_traits_baseILj3072ES2_S2_fS2_fjLj128EEEEELb1ELb0ELb0ELb0EEEvNS_9BwdParamsE)
        .other          _ZN10layer_norm13ln_bwd_kernelINS_13Kernel_traitsI6__halfS2_fS2_fjLj3072ELj1ELj1ELj4ELj16ENS_18Kernel_traits_baseILj3072ES2_S2_fS2_fjLj128EEEEELb1ELb0ELb0ELb0EEEvNS_9BwdParamsE,@"STO_CUDA_ENTRY STV_DEFAULT"
_ZN10layer_norm13ln_bwd_kernelINS_13Kernel_traitsI6__halfS2_fS2_fjLj3072ELj1ELj1ELj4ELj16ENS_18Kernel_traits_baseILj3072ES2_S2_fS2_fjLj128EEEEELb1ELb0ELb0ELb0EEEvNS_9BwdParamsE:
.text._ZN10layer_norm13ln_bwd_kernelINS_13Kernel_traitsI6__halfS2_fS2_fjLj3072ELj1ELj1ELj4ELj16ENS_18Kernel_traits_baseILj3072ES2_S2_fS2_fjLj128EEEEELb1ELb0ELb0ELb0EEEvNS_9BwdParamsE:
        /* <DEDUP_REMOVED lines=78> */
.L_x_6133:
        /* <DEDUP_REMOVED lines=44> */
[--C-:B----4-:R-:W-:Y:S01]  /*07a0*/  HADD2.F32 R85, -RZ, R88.reuse.H0_H0 ;  /* 0x20000058ff557230 */ /* 0x110fe20000004100 */
[----:B-----5:R-:W-:Y:S01]  /*07b0*/  FMUL.FTZ R143, R126, R143 ;  /* 0x0000008f7e8f7220 */ /* 0x020fe20000410000 */
[----:B------:R-:W-:-:S03]  /*07c0*/  HADD2.F32 R88, -RZ, R88.H1_H1 ;  /* 0x30000058ff587230 */ /* 0x000fc60000004100 */
[----:B------:R-:W-:Y:S01]  /*07d0*/  FMUL.FTZ R146, R0, R85 ;  /* 0x0000005500927220 */ /* 0x000fe20000410000 */
[----:B------:R-:W-:Y:S01]  /*07e0*/  HADD2.F32 R150, -RZ, R89.H0_H0 ;  /* 0x20000059ff967230 */ /* 0x000fe20000004100 */
[----:B------:R-:W-:Y:S02]  /*07f0*/  FADD.FTZ R87, -R176, R87 ;  /* 0x00000057b0577221 */ /* 0x000fe40000010100 */
[----:B------:R-:W-:Y:S02]  /*0800*/  FADD.FTZ R24, R24, R85 ;  /* 0x0000005518187221 */ /* 0x000fe40000010000 */
[C---:B0-----:R-:W-:Y:S02]  /*0810*/  FMUL.FTZ R144, R126.reuse, R147 ;  /* 0x000000937e907220 */ /* 0x041fe40000410000 */
[----:B------:R-:W-:Y:S02]  /*0820*/  FFMA.FTZ R48, R143, R85, R48 ;  /* 0x000000558f307223 */ /* 0x000fe40000010030 */
[----:B------:R-:W-:-:S02]  /*0830*/  FMUL.FTZ R145, R126, R149 ;  /* 0x000000957e917220 */ /* 0x000fc40000410000 */
[----:B------:R-:W-:Y:S02]  /*0840*/  FMUL.FTZ R147, R100, R88 ;  /* 0x0000005864937220 */ /* 0x000fe40000410000 */
[----:B------:R-:W-:Y:S02]  /*0850*/  FADD.FTZ R84, RZ, R146 ;  /* 0x00000092ff547221 */ /* 0x000fe40000010000 */
[----:B------:R-:W-:Y:S01]  /*0860*/  FFMA.FTZ R85, R143, R146, RZ ;  /* 0x000000928f557223 */ /* 0x000fe200000100ff */
[----:B------:R-:W-:Y:S01]  /*0870*/  HADD2.F32 R89, -RZ, R89.H1_H1 ;  /* 0x30000059ff597230 */ /* 0x000fe20000004100 */
[----:B---3--:R-:W-:Y:S02]  /*0880*/  FADD.FTZ R151, -R176, R92 ;  /* 0x0000005cb0977221 */ /* 0x008fe40000010100 */
[----:B------:R-:W-:Y:S02]  /*0890*/  FADD.FTZ R26, R26, R150 ;  /* 0x000000961a1a7221 */ /* 0x000fe40000010000 */
[----:B------:R-:W-:-:S02]  /*08a0*/  FMUL.FTZ R148, R126, R87 ;  /* 0x000000577e947220 */ /* 0x000fc40000410000 */
[-C--:B------:R-:W-:Y:S02]  /*08b0*/  FFMA.FTZ R50, R145, R150.reuse, R50 ;  /* 0x0000009691327223 */ /* 0x080fe40000010032 */
[----:B------:R-:W-:Y:S02]  /*08c0*/  FMUL.FTZ R150, R101, R150 ;  /* 0x0000009665967220 */ /* 0x000fe40000410000 */
[----:B------:R-:W-:Y:S02]  /*08d0*/  FADD.FTZ R87, R84, R147 ;  /* 0x0000009354577221 */ /* 0x000fe40000010000 */
[----:B------:R-:W-:Y:S01]  /*08e0*/  FFMA.FTZ R85, R144, R147, R85 ;  /* 0x0000009390557223 */ /* 0x000fe20000010055 */
[----:B------:R-:W-:Y:S01]  /*08f0*/  HADD2.F32 R152, -RZ, R90.H0_H0 ;  /* 0x2000005aff987230 */ /* 0x000fe20000004100 */
[----:B------:R-:W-:Y:S02]  /*0900*/  FMUL.FTZ R151, R126, R151 ;  /* 0x000000977e977220 */ /* 0x000fe40000410000 */
[----:B------:R-:W-:-:S02]  /*0910*/  FMUL.FTZ R149, R102, R89 ;  /* 0x0000005966957220 */ /* 0x000fc40000410000 */
[----:B------:R-:W-:Y:S02]  /*0920*/  FADD.FTZ R84, R87, R150 ;  /* 0x0000009657547221 */ /* 0x000fe40000010000 */
[----:B------:R-:W-:Y:S01]  /*0930*/  FFMA.FTZ R85, R145, R150, R85 ;  /* 0x0000009691557223 */ /* 0x000fe20000010055 */
[----:B------:R-:W-:Y:S01]  /*0940*/  HADD2.F32 R90, -RZ, R90.H1_H1 ;  /* 0x3000005aff5a7230 */ /* 0x000fe20000004100 */
[----:B------:R-:W-:Y:S02]  /*0950*/  FADD.FTZ R155, -R176, R94 ;  /* 0x0000005eb09b7221 */ /* 0x000fe40000010100 */
[----:B------:R-:W-:Y:S02]  /*0960*/  FADD.FTZ R20, R20, R152 ;  /* 0x0000009814147221 */ /* 0x000fe40000010000 */
[----:B------:R-:W-:Y:S02]  /*0970*/  FFMA.FTZ R44, R151, R152, R44 ;  /* 0x00000098972c7223 */ /* 0x000fe4000001002c */
[----:B------:R-:W-:-:S02]  /*0980*/  FADD.FTZ R93, -R176, R93 ;  /* 0x0000005db05d7221 */ /* 0x000fc40000010100 */
        /* <DEDUP_REMOVED lines=30> */
.L_x_6120:
[----:B0-----:R-:W-:Y:S05]  /*0b70*/  BSYNC B0 ;  /* 0x0000000000007941 */ /* 0x001fea0003800000 */
.L_x_6119:
        /* <DEDUP_REMOVED lines=20> */
[----:B---3--:R-:W-:-:S03]  /*0cc0*/  HADD2.F32 R162, -RZ, R88.H0_H0 ;  /* 0x20000058ffa27230 */ /* 0x008fc60000004100 */
[----:B-----5:R-:W-:Y:S01]  /*0cd0*/  FMUL.FTZ R159, R126, R159 ;  /* 0x0000009f7e9f7220 */ /* 0x020fe20000410000 */
[----:B------:R-:W-:Y:S01]  /*0ce0*/  HADD2.F32 R88, -RZ, R88.H1_H1 ;  /* 0x30000058ff587230 */ /* 0x000fe20000004100 */
[----:B------:R-:W-:Y:S02]  /*0cf0*/  FADD.FTZ R163, -R176, R86 ;  /* 0x00000056b0a37221 */ /* 0x000fe40000010100 */
[----:B------:R-:W-:Y:S02]  /*0d00*/  FADD.FTZ R16, R16, R162 ;  /* 0x000000a210107221 */ /* 0x000fe40000010000 */
[-C--:B------:R-:W-:Y:S02]  /*0d10*/  FFMA.FTZ R40, R159, R162.reuse, R40 ;  /* 0x000000a29f287223 */ /* 0x080fe40000010028 */
[----:B------:R-:W-:Y:S02]  /*0d20*/  FADD.FTZ R85, -R176, R85 ;  /* 0x00000055b0557221 */ /* 0x000fe40000010100 */
[----:B------:R-:W-:Y:S01]  /*0d30*/  FMUL.FTZ R162, R107, R162 ;  /* 0x000000a26ba27220 */ /* 0x000fe20000410000 */
[----:B------:R-:W-:Y:S01]  /*0d40*/  HADD2.F32 R166, -RZ, R89.H0_H0 ;  /* 0x20000059ffa67230 */ /* 0x000fe20000004100 */
[----:B0-----:R-:W-:-:S02]  /*0d50*/  FMUL.FTZ R161, R126, R163 ;  /* 0x000000a37ea17220 */ /* 0x001fc40000410000 */
[----:B------:R-:W-:Y:S02]  /*0d60*/  FMUL.FTZ R160, R126, R85 ;  /* 0x000000557ea07220 */ /* 0x000fe40000410000 */
[----:B------:R-:W-:Y:S02]  /*0d70*/  FMUL.FTZ R163, R108, R88 ;  /* 0x000000586ca37220 */ /* 0x000fe40000410000 */
[----:B------:R-:W-:Y:S02]  /*0d80*/  FADD.FTZ R84, R177, R162 ;  /* 0x000000a2b1547221 */ /* 0x000fe40000010000 */
[----:B------:R-:W-:Y:S01]  /*0d90*/  FFMA.FTZ R178, R159, R162, R178 ;  /* 0x000000a29fb27223 */ /* 0x000fe200000100b2 */
[----:B------:R-:W-:Y:S01]  /*0da0*/  HADD2.F32 R89, -RZ, R89.H1_H1 ;  /* 0x30000059ff597230 */ /* 0x000fe20000004100 */
[----:B----4-:R-:W-:Y:S02]  /*0db0*/  FADD.FTZ R167, -R176, R92 ;  /* 0x0000005cb0a77221 */ /* 0x010fe40000010100 */
        /* <DEDUP_REMOVED lines=47> */
.L_x_6122:
[----:B------:R-:W-:Y:S05]  /*10b0*/  BSYNC B0 ;  /* 0x0000000000007941 */ /* 0x000fea0003800000 */
.L_x_6121:
        /* <DEDUP_REMOVED lines=29> */
[C---:B-1----:R-:W-:Y:S02]  /*1290*/  FMUL.FTZ R129, R126.reuse, R131 ;  /* 0x000000837e817220 */ /* 0x042fe40000410000 */
[----:B------:R-:W-:Y:S02]  /*12a0*/  FMUL.FTZ R128, R126, R89 ;  /* 0x000000597e807220 */ /* 0x000fe40000410000 */
        /* <DEDUP_REMOVED lines=51> */
.L_x_6124:
[----:B------:R-:W-:Y:S05]  /*15e0*/  BSYNC B0 ;  /* 0x0000000000007941 */ /* 0x000fea0003800000 */
.L_x_6123:
        /* <DEDUP_REMOVED lines=8> */
.L_x_6134:
        /* <DEDUP_REMOVED lines=18> */
.L_x_6135:
[----:B------:R-:W-:Y:S01]  /*1790*/  @!P1 LOP3.LUT R86, R86, 0x3, RZ, 0xc0, !PT ;  /* 0x0000000356569812 */ /* 0x000fe200078ec0ff */
[----:B--2---:R-:W-:Y:S01]  /*17a0*/  FADD.FTZ R92, R91, R90 ;  /* 0x0000005a5b5c7221 */ /* 0x004fe20000010000 */
[----:B------:R-:W-:Y:S01]  /*17b0*/  WARPSYNC 0xffffffff ;  /* 0xffffffff00007948 */ /* 0x000fe20003800000 */
[----:B01----:R-:W-:Y:S01]  /*17c0*/  FADD.FTZ R93, R176, R93 ;  /* 0x0000005db05d7221 */ /* 0x003fe20000010000 */
[----:B------:R-:W-:Y:S01]  /*17d0*/  @!P1 IADD3 R175, R95, R86, RZ ;  /* 0x000000565faf9210 */ /* 0x000fe20007ffe0ff */
[----:B------:R-:W-:Y:S01]  /*17e0*/  BSSY B0, `(.L_x_6127) ;  /* 0x000006b000007945 */ /* 0x000fe20003800000 */
[----:B------:R-:W-:-:S03]  /*17f0*/  ISETP.NE.AND P0, PT, R180, RZ, PT ;  /* 0x000000ffb400720c */ /* 0x000fc60003f05270 */
        /* <DEDUP_REMOVED lines=52> */
[----:B------:R-:W-:Y:S01]  /*1b40*/  F2FP.PACK_AB R84, R85, R84 ;  /* 0x000000545554723e */ /* 0x000fe200000000ff */
        /* <DEDUP_REMOVED lines=42> */
[----:B------:R-:W-:Y:S02]  /*1df0*/  FSEL R91, R91, RZ, P0 ;  /* 0x000000ff5b5b7208 */ /* 0x000fe40000000000 */
[----:B------:R-:W-:Y:S02]  /*1e00*/  FSEL R90, R90, RZ, P5 ;  /* 0x000000ff5a5a7208 */ /* 0x000fe40002800000 */
[----:B------:R-:W-:Y:S01]  /*1e10*/  F2FP.PACK_AB R86, R88, R87 ;  /* 0x000000575856723e */ /* 0x000fe200000000ff */
[----:B------:R-:W-:Y:S01]  /*1e20*/  @P1 IMAD.WIDE.U32 R88, R125, R176, c[0x0][0x258] ;  /* 0x000096007d581625 */ /* 0x000fe200078e00b0 */
[----:B------:R-:W-:-:S03]  /*1e30*/  F2FP.PACK_AB R87, R90, R91 ;  /* 0x0000005b5a57723e */ /* 0x000fc600000000ff */
[C---:B------:R-:W-:Y:S01]  /*1e40*/  IMAD.WIDE.U32 R90, R125.reuse, R178, c[0x0][0x248] ;  /* 0x000092007d5a7625 */ /* 0x040fe200078e00b2 */
[----:B------:R0:W-:Y:S01]  /*1e50*/  @P1 STG.E.128 [R88.64], R76 ;  /* 0x0000004c58001986 */ /* 0x0001e2000c101d04 */
[----:B------:R-:W-:-:S03]  /*1e60*/  IADD3 R125, R125, 0x80, RZ ;  /* 0x000000807d7d7810 */ /* 0x000fc60007ffe0ff */
[----:B------:R0:W-:Y:S04]  /*1e70*/  @P1 STG.E.128 [R88.64+0x10], R80 ;  /* 0x0000105058001986 */ /* 0x0001e8000c101d04 */
[----:B------:R0:W-:Y:S02]  /*1e80*/  STG.E.128 [R90.64], R84 ;  /* 0x000000545a007986 */ /* 0x0001e4000c101d04 */
.L_x_6128:
[----:B------:R-:W-:Y:S05]  /*1e90*/  BSYNC B0 ;  /* 0x0000000000007941 */ /* 0x000fea0003800000 */
.L_x_6127:
        /* <DEDUP_REMOVED lines=91> */
.L_x_6130:
[----:B------:R-:W-:Y:S05]  /*2450*/  BSYNC B0 ;  /* 0x0000000000007941 */ /* 0x000fea0003800000 */
.L_x_6129:
        /* <DEDUP_REMOVED lines=65> */
[----:B------:R-:W-:Y:S01]  /*2870*/  F2FP.PACK_AB R84, R85, R84 ;  /* 0x000000545554723e */ /* 0x000fe200000000ff */
        /* <DEDUP_REMOVED lines=15> */
[----:B------:R-:W-:Y:S02]  /*2970*/  F2FP.PACK_AB R85, R86, R85 ;  /* 0x000000555655723e */ /* 0x000fe400000000ff */
[----:B------:R-:W-:Y:S01]  /*2980*/  F2FP.PACK_AB R86, R88, R95 ;  /* 0x0000005f5856723e */ /* 0x000fe200000000ff */
[----:B------:R-:W-:Y:S01]  /*2990*/  @P1 IMAD.WIDE.U32 R88, R125, R90, c[0x0][0x258] ;  /* 0x000096007d581625 */ /* 0x000fe200078e005a */
[----:B------:R-:W-:-:S02]  /*29a0*/  SEL R83, R126, R83, P1 ;  /* 0x000000537e537207 */ /* 0x000fc40000800000 */
[----:B------:R-:W-:Y:S01]  /*29b0*/  F2FP.PACK_AB R87, R94, R87 ;  /* 0x000000575e57723e */ /* 0x000fe200000000ff */
[----:B------:R-:W-:Y:S01]  /*29c0*/  IMAD.WIDE.U32 R90, R125, R92, c[0x0][0x248] ;  /* 0x000092007d5a7625 */ /* 0x000fe200078e005c */
[----:B------:R0:W-:Y:S04]  /*29d0*/  @P1 STG.E.128 [R88.64], R76 ;  /* 0x0000004c58001986 */ /* 0x0001e8000c101d04 */
[----:B------:R0:W-:Y:S04]  /*29e0*/  @P1 STG.E.128 [R88.64+0x10], R80 ;  /* 0x0000105058001986 */ /* 0x0001e8000c101d04 */
[----:B------:R0:W-:Y:S02]  /*29f0*/  STG.E.128 [R90.64], R84 ;  /* 0x000000545a007986 */ /* 0x0001e4000c101d04 */
.L_x_6132:
[----:B------:R-:W-:Y:S05]  /*2a00*/  BSYNC B0 ;  /* 0x0000000000007941 */ /* 0x000fea0003800000 */
.L_x_6131:
[----:B------:R-:W-:Y:S02]  /*2a10*/  IADD3 R123, R123, c[0x0][0x160], RZ ;  /* 0x000058007b7b7a10 */ /* 0x000fe40007ffe0ff */
[----:B------:R-:W-:-:S02]  /*2a20*/  LOP3.LUT P1, RZ, R124, 0xff, RZ, 0xc0, !PT ;  /* 0x000000ff7cff7812 */ /* 0x000fc4000782c0ff */
[----:B------:R-:W-:Y:S02]  /*2a30*/  ISETP.GE.AND P0, PT, R123, c[0x0][0x164], PT ;  /* 0x000059007b007a0c */ /* 0x000fe40003f06270 */
[----:B------:R-:W-:-:S11]  /*2a40*/  SEL R124, RZ, 0x1, P1 ;  /* 0x00000001ff7c7807 */ /* 0x000fd60000800000 */
[----:B0-----:R-:W-:Y:S01]  /*2a50*/  @P0 CALL.REL.NOINC `(.L_x_6118) ;  /* 0x0000001000000944 */ /* 0x001fe20003c00000 */
[----:B------:R-:W-:Y:S05]  /*2a60*/  BRA `(.L_x_6133) ;  /* 0xffffda7000007947 */ /* 0x000fea000383ffff */
.L_x_6118:
        /* <DEDUP_REMOVED lines=31> */
.L_x_6125:
[----:B------:R-:W-:Y:S01]  /*2c60*/  HFMA2.MMA R176, -RZ, RZ, 0, 9.5367431640625e-07 ;  /* 0x00000010ffb07435 */ /* 0x000fe200000001ff */
[----:B------:R-:W-:-:S02]  /*2c70*/  MOV R89, R177 ;  /* 0x000000b100597202 */ /* 0x000fc40000000f00 */
[----:B------:R-:W-:Y:S02]  /*2c80*/  MOV R92, 0x1f ;  /* 0x0000001f005c7802 */ /* 0x000fe40000000f00 */
[----:B------:R-:W-:Y:S02]  /*2c90*/  MOV R175, 0xffffffff ;  /* 0xffffffff00af7802 */ /* 0x000fe40000000f00 */
[----:B------:R-:W-:Y:S02]  /*2ca0*/  MOV R84, 0x2cc0 ;  /* 0x00002cc000547802 */ /* 0x000fe40000000f00 */
[----:B------:R-:W-:Y:S05]  /*2cb0*/  CALL.REL.NOINC `($__internal_128_$__cuda_sm70_shflsync_down_p) ;  /* 0x0000045000007944 */ /* 0x000fea0003c00000 */
[----:B-1----:R-:W-:Y:S01]  /*2cc0*/  MOV R88, R176 ;  /* 0x000000b000587202 */ /* 0x002fe20000000f00 */
[----:B0-----:R-:W-:Y:S05]  /*2cd0*/  BRA `(.L_x_6134) ;  /* 0xffffe99000007947 */ /* 0x001fea000383ffff */
.L_x_6126:
[----:B------:R-:W-:Y:S01]  /*2ce0*/  HFMA2.MMA R176, -RZ, RZ, 0, 9.5367431640625e-07 ;  /* 0x00000010ffb07435 */ /* 0x000fe200000001ff */
[----:B------:R-:W-:Y:S02]  /*2cf0*/  MOV R89, R178 ;  /* 0x000000b200597202 */ /* 0x000fe40000000f00 */
[----:B------:R-:W-:Y:S02]  /*2d00*/  MOV R92, 0x1f ;  /* 0x0000001f005c7802 */ /* 0x000fe40000000f00 */
[----:B------:R-:W-:-:S02]  /*2d10*/  MOV R175, 0xffffffff ;  /* 0xffffffff00af7802 */ /* 0x000fc40000000f00 */
[----:B------:R-:W-:Y:S02]  /*2d20*/  MOV R84, 0x2d40 ;  /* 0x00002d4000547802 */ /* 0x000fe40000000f00 */
[----:B01----:R-:W-:Y:S05]  /*2d30*/  CALL.REL.NOINC `($__internal_128_$__cuda_sm70_shflsync_down_p) ;  /* 0x000003d000007944 */ /* 0x003fea0003c00000 */
[----:B------:R-:W-:Y:S01]  /*2d40*/  FADD.FTZ R88, R88, R177 ;  /* 0x000000b158587221 */ /* 0x000fe20000010000 */
[----:B0-----:R-:W-:Y:S01]  /*2d50*/  MOV R92, 0x1f ;  /* 0x0000001f005c7802 */ /* 0x001fe20000000f00 */
[----:B-1----:R-:W-:Y:S01]  /*2d60*/  FADD.FTZ R91, R178, R176 ;  /* 0x000000b0b25b7221 */ /* 0x002fe20000010000 */
[----:B------:R-:W-:Y:S01]  /*2d70*/  HFMA2.MMA R176, -RZ, RZ, 0, 4.76837158203125e-07 ;  /* 0x00000008ffb07435 */ /* 0x000fe200000001ff */
[----:B------:R-:W-:Y:S02]  /*2d80*/  MOV R175, 0xffffffff ;  /* 0xffffffff00af7802 */ /* 0x000fe40000000f00 */
[----:B------:R-:W-:Y:S02]  /*2d90*/  MOV R89, R88 ;  /* 0x0000005800597202 */ /* 0x000fe40000000f00 */
[----:B------:R-:W-:Y:S02]  /*2da0*/  MOV R84, 0x2dc0 ;  /* 0x00002dc000547802 */ /* 0x000fe40000000f00 */
[----:B------:R-:W-:Y:S05]  /*2db0*/  CALL.REL.NOINC `($__internal_128_$__cuda_sm70_shflsync_down_p) ;  /* 0x0000035000007944 */ /* 0x000fea0003c00000 */
[----:B-1----:R-:W-:Y:S01]  /*2dc0*/  MOV R87, R176 ;  /* 0x000000b000577202 */ /* 0x002fe20000000f00 */
[----:B------:R-:W-:Y:S01]  /*2dd0*/  HFMA2.MMA R176, -RZ, RZ, 0, 4.76837158203125e-07 ;  /* 0x00000008ffb07435 */ /* 0x000fe200000001ff */
[----:B0-----:R-:W-:-:S02]  /*2de0*/  MOV R89, R91 ;  /* 0x0000005b00597202 */ /* 0x001fc40000000f00 */
[----:B------:R-:W-:Y:S02]  /*2df0*/  MOV R92, 0x1f ;  /* 0x0000001f005c7802 */ /* 0x000fe40000000f00 */
[----:B------:R-:W-:Y:S02]  /*2e00*/  MOV R175, 0xffffffff ;  /* 0xffffffff00af7802 */ /* 0x000fe40000000f00 */
[----:B------:R-:W-:Y:S02]  /*2e10*/  MOV R84, 0x2e30 ;  /* 0x00002e3000547802 */ /* 0x000fe40000000f00 */
[----:B------:R-:W-:Y:S05]  /*2e20*/  CALL.REL.NOINC `($__internal_128_$__cuda_sm70_shflsync_down_p) ;  /* 0x000002e000007944 */ /* 0x000fea0003c00000 */
[----:B------:R-:W-:Y:S01]  /*2e30*/  FADD.FTZ R88, R87, R88 ;  /* 0x0000005857587221 */ /* 0x000fe20000010000 */
[----:B0-----:R-:W-:Y:S01]  /*2e40*/  MOV R92, 0x1f ;  /* 0x0000001f005c7802 */ /* 0x001fe20000000f00 */
[----:B-1----:R-:W-:Y:S01]  /*2e50*/  FADD.FTZ R91, R91, R176 ;  /* 0x000000b05b5b7221 */ /* 0x002fe20000010000 */
[----:B------:R-:W-:Y:S01]  /*2e60*/  HFMA2.MMA R176, -RZ, RZ, 0, 2.384185791015625e-07 ;  /* 0x00000004ffb07435 */ /* 0x000fe200000001ff */
[----:B------:R-:W-:Y:S02]  /*2e70*/  MOV R175, 0xffffffff ;  /* 0xffffffff00af7802 */ /* 0x000fe40000000f00 */
[----:B------:R-:W-:-:S02]  /*2e80*/  MOV R89, R88 ;  /* 0x0000005800597202 */ /* 0x000fc40000000f00 */
[----:B------:R-:W-:Y:S02]  /*2e90*/  MOV R84, 0x2eb0 ;  /* 0x00002eb000547802 */ /* 0x000fe40000000f00 */
[----:B------:R-:W-:Y:S05]  /*2ea0*/  CALL.REL.NOINC `($__internal_128_$__cuda_sm70_shflsync_down_p) ;  /* 0x0000026000007944 */ /* 0x000fea0003c00000 */
[----:B-1----:R-:W-:Y:S01]  /*2eb0*/  MOV R87, R176 ;  /* 0x000000b000577202 */ /* 0x002fe20000000f00 */
[----:B------:R-:W-:Y:S01]  /*2ec0*/  HFMA2.MMA R176, -RZ, RZ, 0, 2.384185791015625e-07 ;  /* 0x00000004ffb07435 */ /* 0x000fe200000001ff */
[----:B0-----:R-:W-:Y:S02]  /*2ed0*/  MOV R89, R91 ;  /* 0x0000005b00597202 */ /* 0x001fe40000000f00 */
[----:B------:R-:W-:Y:S02]  /*2ee0*/  MOV R92, 0x1f ;  /* 0x0000001f005c7802 */ /* 0x000fe40000000f00 */
[----:B------:R-:W-:Y:S02]  /*2ef0*/  MOV R175, 0xffffffff ;  /* 0xffffffff00af7802 */ /* 0x000fe40000000f00 */
[----:B------:R-:W-:Y:S02]  /*2f00*/  MOV R84, 0x2f20 ;  /* 0x00002f2000547802 */ /* 0x000fe40000000f00 */
[----:B------:R-:W-:Y:S05]  /*2f10*/  CALL.REL.NOINC `($__internal_128_$__cuda_sm70_shflsync_down_p) ;  /* 0x000001f000007944 */ /* 0x000fea0003c00000 */
[----:B------:R-:W-:Y:S01]  /*2f20*/  FADD.FTZ R88, R87, R88 ;  /* 0x0000005857587221 */ /* 0x000fe20000010000 */
[----:B0-----:R-:W-:Y:S01]  /*2f30*/  MOV R92, 0x1f ;  /* 0x0000001f005c7802 */ /* 0x001fe20000000f00 */
[----:B-1----:R-:W-:Y:S01]  /*2f40*/  FADD.FTZ R91, R91, R176 ;  /* 0x000000b05b5b7221 */ /* 0x002fe20000010000 */
[----:B------:R-:W-:Y:S01]  /*2f50*/  HFMA2.MMA R176, -RZ, RZ, 0, 1.1920928955078125e-07 ;  /* 0x00000002ffb07435 */ /* 0x000fe200000001ff */
[----:B------:R-:W-:-:S02]  /*2f60*/  MOV R175, 0xffffffff ;  /* 0xffffffff00af7802 */ /* 0x000fc40000000f00 */
[----:B------:R-:W-:Y:S02]  /*2f70*/  MOV R89, R88 ;  /* 0x0000005800597202 */ /* 0x000fe40000000f00 */
[----:B------:R-:W-:Y:S02]  /*2f80*/  MOV R84, 0x2fa0 ;  /* 0x00002fa000547802 */ /* 0x000fe40000000f00 */
[----:B------:R-:W-:Y:S05]  /*2f90*/  CALL.REL.NOINC `($__internal_128_$__cuda_sm70_shflsync_down_p) ;  /* 0x0000017000007944 */ /* 0x000fea0003c00000 */
[----:B-1----:R-:W-:Y:S01]  /*2fa0*/  MOV R87, R176 ;  /* 0x000000b000577202 */ /* 0x002fe20000000f00 */
[----:B------:R-:W-:Y:S01]  /*2fb0*/  HFMA2.MMA R176, -RZ, RZ, 0, 1.1920928955078125e-07 ;  /* 0x00000002ffb07435 */ /* 0x000fe200000001ff */
[----:B0-----:R-:W-:Y:S02]  /*2fc0*/  MOV R89, R91 ;  /* 0x0000005b00597202 */ /* 0x001fe40000000f00 */
[----:B------:R-:W-:Y:S02]  /*2fd0*/  MOV R92, 0x1f ;  /* 0x0000001f005c7802 */ /* 0x000fe40000000f00 */
[----:B------:R-:W-:Y:S02]  /*2fe0*/  MOV R175, 0xffffffff ;  /* 0xffffffff00af7802 */ /* 0x000fe40000000f00 */
[----:B------:R-:W-:-:S02]  /*2ff0*/  MOV R84, 0x3010 ;  /* 0x0000301000547802 */ /* 0x000fc40000000f00 */
[----:B------:R-:W-:Y:S05]  /*3000*/  CALL.REL.NOINC `($__internal_128_$__cuda_sm70_shflsync_down_p) ;  /* 0x0000010000007944 */ /* 0x000fea0003c00000 */
[----:B------:R-:W-:Y:S01]  /*3010*/  FADD.FTZ R90, R87, R88 ;  /* 0x00000058575a7221 */ /* 0x000fe20000010000 */
[----:B0-----:R-:W-:Y:S01]  /*3020*/  MOV R92, 0x1f ;  /* 0x0000001f005c7802 */ /* 0x001fe20000000f00 */
[----:B-1----:R-:W-:Y:S01]  /*3030*/  FADD.FTZ R93, R91, R176 ;  /* 0x000000b05b5d7221 */ /* 0x002fe20000010000 */
[----:B------:R-:W-:Y:S01]  /*3040*/  HFMA2.MMA R176, -RZ, RZ, 0, 5.9604644775390625e-08 ;  /* 0x00000001ffb07435 */ /* 0x000fe200000001ff */
[----:B------:R-:W-:-:S02]  /*3050*/  MOV R175, 0xffffffff ;  /* 0xffffffff00af7802 */ /* 0x000fc40000000f00 */
[----:B------:R-:W-:Y:S02]  /*3060*/  MOV R89, R90 ;  /* 0x0000005a00597202 */ /* 0x000fe40000000f00 */
[----:B------:R-:W-:Y:S02]  /*3070*/  MOV R84, 0x3090 ;  /* 0x0000309000547802 */ /* 0x000fe40000000f00 */
[----:B------:R-:W-:Y:S05]  /*3080*/  CALL.REL.NOINC `($__internal_128_$__cuda_sm70_shflsync_down_p) ;  /* 0x0000008000007944 */ /* 0x000fea0003c00000 */
[----:B-1----:R-:W-:Y:S01]  /*3090*/  MOV R91, R176 ;  /* 0x000000b0005b7202 */ /* 0x002fe20000000f00 */
[----:B------:R-:W-:Y:S01]  /*30a0*/  HFMA2.MMA R176, -RZ, RZ, 0, 5.9604644775390625e-08 ;  /* 0x00000001ffb07435 */ /* 0x000fe200000001ff */
[----:B0-----:R-:W-:Y:S02]  /*30b0*/  MOV R89, R93 ;  /* 0x0000005d00597202 */ /* 0x001fe40000000f00 */
[----:B------:R-:W-:Y:S02]  /*30c0*/  MOV R92, 0x1f ;  /* 0x0000001f005c7802 */ /* 0x000fe40000000f00 */
[----:B------:R-:W-:Y:S02]  /*30d0*/  MOV R175, 0xffffffff ;  /* 0xffffffff00af7802 */ /* 0x000fe40000000f00 */
[----:B------:R-:W-:-:S02]  /*30e0*/  MOV R84, 0x3100 ;  /* 0x0000310000547802 */ /* 0x000fc40000000f00 */
[----:B------:R-:W-:Y:S05]  /*30f0*/  CALL.REL.NOINC `($__internal_128_$__cuda_sm70_shflsync_down_p) ;  /* 0x0000001000007944 */ /* 0x000fea0003c00000 */
[----:B01----:R-:W-:Y:S05]  /*3100*/  BRA `(.L_x_6135) ;  /* 0xffffe68000007947 */ /* 0x003fea000383ffff */
        .weak           $__internal_128_$__cuda_sm70_shflsync_down_p
        .type           $__internal_128_$__cuda_sm70_shflsync_down_p,@function
        .size           $__internal_128_$__cuda_sm70_shflsync_down_p,(.L_x_9382 - $__internal_128_$__cuda_sm70_shflsync_down_p)
$__internal_128_$__cuda_sm70_shflsync_down_p:
[----:B------:R-:W-:Y:S01]  /*3110*/  HFMA2.MMA R85, -RZ, RZ, 0, 0 ;  /* 0x00000000ff557435 */ /* 0x000fe200000001ff */
[----:B------:R-:W-:Y:S04]  /*3120*/  WARPSYNC R175 ;  /* 0x000000af00007348 */ /* 0x000fe80003800000 */
[----:B------:R0:W1:Y:S01]  /*3130*/  SHFL.DOWN PT, R176, R89, R176, R92 ;  /* 0x080000b059b07389 */ /* 0x00006200000e005c */
[----:B------:R-:W-:Y:S05]  /*3140*/  RET.REL.NODEC R84 `(_ZN10layer_norm13ln_bwd_kernelINS_13Kernel_traitsI6__halfS2_fS2_fjLj3072ELj1ELj1ELj4ELj16ENS_18Kernel_traits_baseILj3072ES2_S2_fS2_fjLj128EEEEELb1ELb0ELb0ELb0EEEvNS_9BwdParamsE) ;  /* 0xffffceb054007950 */ /* 0x000fea0003c3ffff */
.L_x_6136:
        /* <DEDUP_REMOVED lines=11> */
.L_x_9382:


//--------------------- .text._ZN10layer_norm13ln_bwd_kernelINS_13Kernel_traitsI6__halfS2_fS2_fjLj3072ELj1ELj1ELj4ELj16ENS_18Kernel_traits_baseILj3072ES2_S2_fS2_fjLj128EEEEELb1ELb0ELb0ELb1EEEvNS_9BwdParamsE --------------------------
	.section	.text._ZN10layer_norm13ln_bwd_kernelINS_13Kernel_traitsI6__halfS2_fS2_fjLj3072ELj1ELj1ELj4ELj16ENS_18Kernel_traits_baseILj3072ES2_S2_fS2_fjLj128EEEEELb1ELb0ELb0ELb1EEEvNS_9BwdParamsE,"ax",@progbits
	.sectioninfo	@"SHI_REGISTERS=217"
	.align	128
        .global         _ZN10layer_norm13ln_bwd_kernelINS_13Kernel_traitsI6__halfS2_fS2_fjLj3072ELj1ELj1ELj4ELj16ENS_18Kernel_traits_baseILj3072ES2_S2_fS2_fjLj128EEEEELb1ELb0ELb0ELb1EEEvNS_9BwdParamsE
        .type           _ZN10layer_norm13ln_bwd_kernelINS_13Kernel_traitsI6__halfS2_fS2_fjLj3072ELj1ELj1ELj4ELj16ENS_18Kernel_traits_baseILj3072ES2_S2_fS2_fjLj128EEEEELb1ELb0ELb0ELb1EEEvNS_9BwdParamsE,@function
        .size           _ZN10layer_norm13ln_bwd_kernelINS_13Kernel_traitsI6__halfS2_fS2_fjLj3072ELj1ELj1ELj4ELj16ENS_18Kernel_traits_baseILj3072ES2_S2_fS2_fjLj128EEEEELb1ELb0ELb0ELb1EEEvNS_9BwdParamsE,(.L_x_9383 - _ZN10layer_norm13ln_bwd_kernelINS_13Kernel_traitsI6__halfS2_fS2_fjLj3072ELj1ELj1ELj4ELj16ENS_18Kernel_traits_baseILj3072ES2_S2_fS2_fjLj128EEEEELb1ELb0ELb0ELb1EEEvNS_9BwdParamsE)
        .other          _ZN10layer_norm13ln_bwd_kernelINS_13Kernel_traitsI6__halfS2_fS2_fjLj3072ELj1ELj1ELj4ELj16ENS_18Kernel_traits_baseILj3072ES2_S2_fS2_fjLj128EEEEELb1ELb0ELb0ELb1EEEvNS_9BwdParamsE,@"STO_CUDA_ENTRY STV_DEFAULT"
_ZN10layer_norm13ln_bwd_kernelINS_13Kernel_traitsI6__halfS2_fS2_fjLj3072ELj1ELj1ELj4ELj16ENS_18Kernel_traits_baseILj3072ES2_S2_fS2_fjLj128EEEEELb1ELb0ELb0ELb1EEEvNS_9BwdParamsE:
.text._ZN10layer_norm13ln_bwd_kernelINS_13Kernel_traitsI6__halfS2_fS2_fjLj3072ELj1ELj1ELj4ELj16ENS_18Kernel_traits_baseILj3072ES2_S2_fS2_fjLj128EEEEELb1ELb0ELb0ELb1EEEvNS_9BwdParamsE:
        /* <DEDUP_REMOVED lines=32> */
.L_x_6137:
        /* <DEDUP_REMOVED lines=56> */
.L_x_6142:
[----:B------:R-:W-:Y:S01]  /*0580*/  ISETP.NE.U32.AND P0, PT, RZ, c[0x0][0x1c0], PT ;  /* 0x00007000ff007a0c */ /* 0x000fe20003f05070 */
[----:B------:R-:W-:Y:S01]  /*0590*/  IMAD R2, R148, c[0x0][0x168], RZ ;  /* 0x00005a0094027a24 */ /* 0x000fe200078e02ff */
        /* <DEDUP_REMOVED lines=10> */
[----:B------:R-:W-:Y:S02]  /*0640*/  SHF.R.S32.HI R39, RZ, 0x1f, R148 ;  /* 0x0000001fff277819 */ /* 0x000fe40000011494 */
[----:B------:R-:W-:Y:S01]  /*0650*/  @P0 LEA R56, P1, R148, c[0x0][0x1c0], 0x1 ;  /* 0x0000700094380a11 */ /* 0x000fe200078208ff */
[C---:B------:R-:W-:Y:S01]  /*0660*/  IMAD.WIDE.U32 R68, R150.reuse, R161, c[0x0][0x188] ;  /* 0x0000620096447625 */ /* 0x040fe200078e00a1 */
[----:B------:R-:W-:Y:S02]  /*0670*/  IADD3 R152, R150, 0x80, RZ ;  /* 0x0000008096987810 */ /* 0x000fe40007ffe0ff */
[----:B------:R-:W-:Y:S01]  /*0680*/  @P0 LEA.HI.X R57, R148, c[0x0][0x1c4], R39, 0x1, P1 ;  /* 0x0000710094390a11 */ /* 0x000fe200008f0c27 */
[-C--:B------:R-:W-:Y:S01]  /*0690*/  IMAD.WIDE.U32 R40, R150, R65.reuse, c[0x0][0x208] ;  /* 0x0000820096287625 */ /* 0x080fe200078e0041 */
[----:B------:R1:W3:Y:S03]  /*06a0*/  LDG.E.128 R36, [R68.64] ;  /* 0x0000000444247981 */ /* 0x0002e6000c1e1d00 */
[----:B------:R-:W-:Y:S01]  /*06b0*/  IMAD.WIDE.U32 R52, R152, R65, c[0x0][0x208] ;  /* 0x0000820098347625 */ /* 0x000fe200078e0041 */
[----:B------:R4:W3:Y:S03]  /*06c0*/  @P0 LDG.E.U16 R155, [R56.64] ;  /* 0x00000004389b0981 */ /* 0x0008e6000c1e1500 */
[----:B0-----:R-:W-:Y:S01]  /*06d0*/  IMAD.WIDE R2, R148, R71, c[0x0][0x1a8] ;  /* 0x00006a0094027625 */ /* 0x001fe200078e0247 */
[----:B------:R-:W3:Y:S01]  /*06e0*/  LDG.E.128 R40, [R40.64] ;  /* 0x0000000428287981 */ /* 0x000ee2000c1e1d00 */
[----:B------:R-:W-:-:S02]  /*06f0*/  IADD3 R149, R150, 0x100, RZ ;  /* 0x0000010096957810 */ /* 0x000fc40007ffe0ff */
[-C--:B------:R-:W-:Y:S01]  /*0700*/  IMAD.WIDE.U32 R72, R152, R161.reuse, c[0x0][0x188] ;  /* 0x0000620098487625 */ /* 0x080fe200078e00a1 */
[----:B------:R1:W3:Y:S04]  /*0710*/  LDG.E.128 R44, [R68.64+0x10] ;  /* 0x00001004442c7981 */ /* 0x0002e8000c1e1d00 */
[----:B------:R-:W3:Y:S01]  /*0720*/  LDG.E.128 R52, [R52.64] ;  /* 0x0000000434347981 */ /* 0x000ee2000c1e1d00 */
[----:B------:R-:W-:-:S03]  /*0730*/  IMAD.WIDE.U32 R74, R149, R161, c[0x0][0x188] ;  /* 0x00006200954a7625 */ /* 0x000fc600078e00a1 */
[----:B------:R0:W3:Y:S04]  /*0740*/  LDG.E R153, [R2.64] ;  /* 0x0000000402997981 */ /* 0x0000e8000c1e1900 */
[----:B------:R0:W3:Y:S04]  /*0750*/  LDG.E.128 R48, [R72.64] ;  /* 0x0000000448307981 */ /* 0x0000e8000c1e1d00 */
[----:B----4-:R0:W4:Y:S04]  /*0760*/  LDG.E.128 R56, [R72.64+0x10] ;  /* 0x0000100448387981 */ /* 0x010128000c1e1d00 */
[----:B------:R0:W4:Y:S01]  /*0770*/  LDG.E.128 R60, [R74.64] ;  /* 0x000000044a3c7981 */ /* 0x000122000c1e1d00 */
[----:B------:R-:W-:-:S03]  /*0780*/  IMAD.WIDE.U32 R64, R149, R65, c[0x0][0x208] ;  /* 0x0000820095407625 */ /* 0x000fc600078e0041 */
[----:B-1----:R0:W4:Y:S04]  /*0790*/  LDG.E.128 R68, [R74.64+0x10] ;  /* 0x000010044a447981 */ /* 0x002128000c1e1d00 */
[----:B------:R-:W4:Y:S01]  /*07a0*/  LDG.E.128 R64, [R64.64] ;  /* 0x0000000440407981 */ /* 0x000f22000c1e1d00 */
[----:B------:R-:W-:-:S05]  /*07b0*/  MOV R151, 0x8 ;  /* 0x0000000800977802 */ /* 0x000fca0000000f00 */
[----:B0-----:R-:W-:-:S04]  /*07c0*/  IMAD.WIDE.U32 R74, R150, R151, c[0x0][0x190] ;  /* 0x00006400964a7625 */ /* 0x001fc800078e0097 */
[-C--:B------:R-:W-:Y:S02]  /*07d0*/  IMAD.WIDE.U32 R72, R152, R151.reuse, c[0x0][0x190] ;  /* 0x0000640098487625 */ /* 0x080fe400078e0097 */
[----:B------:R-:W5:Y:S02]  /*07e0*/  LDG.E.64 R74, [R74.64] ;  /* 0x000000044a4a7981 */ /* 0x000f64000c1e1b00 */
[----:B------:R-:W-:Y:S02]  /*07f0*/  IMAD.WIDE.U32 R2, R149, R151, c[0x0][0x190] ;  /* 0x0000640095027625 */ /* 0x000fe400078e0097 */
        /* <DEDUP_REMOVED lines=15> */
[----:B------:R-:W-:Y:S02]  /*08f0*/  MOV R151, 0x3f800000 ;  /* 0x3f80000000977802 */ /* 0x000fe40000000f00 */
[----:B--2---:R-:W-:-:S05]  /*0900*/  FSEL R163, R162, RZ, !P1 ;  /* 0x000000ffa2a37208 */ /* 0x004fca0004800000 */
[C---:B---3--:R-:W-:Y:S02]  /*0910*/  FADD.FTZ R164, -R163.reuse, R39 ;  /* 0x00000027a3a47221 */ /* 0x048fe40000010100 */
[C---:B0-----:R-:W-:Y:S01]  /*0920*/  FADD.FTZ R156, -R163.reuse, R36 ;  /* 0x00000024a39c7221 */ /* 0x041fe20000010100 */
[----:B------:R-:W-:Y:S02]  /*0930*/  @P0 HADD2.F32 R151, -RZ, R155.H0_H0 ;  /* 0x2000009bff970230 */ /* 0x000fe40000004100 */
[----:B------:R-:W-:Y:S02]  /*0940*/  HADD2.F32 R39, -RZ, R40.H0_H0 ;  /* 0x20000028ff277230 */ /* 0x000fe40000004100 */
[--C-:B------:R-:W-:Y:S02]  /*0950*/  HADD2.F32 R155, -RZ, R41.reuse.H0_H0 ;  /* 0x20000029ff9b7230 */ /* 0x100fe40000004100 */
[----:B------:R-:W-:Y:S01]  /*0960*/  HADD2.F32 R166, -RZ, R41.H1_H1 ;  /* 0x30000029ffa67230 */ /* 0x000fe20000004100 */
[C---:B------:R-:W-:Y:S01]  /*0970*/  FADD.FTZ R172, -R163.reuse, R47 ;  /* 0x0000002fa3ac7221 */ /* 0x040fe20000010100 */
[--C-:B------:R-:W-:Y:S01]  /*0980*/  HADD2.F32 R41, -RZ, R42.reuse.H0_H0 ;  /* 0x2000002aff297230 */ /* 0x100fe20000004100 */
[C---:B------:R-:W-:Y:S01]  /*0990*/  FADD.FTZ R44, -R163.reuse, R44 ;  /* 0x0000002ca32c7221 */ /* 0x040fe20000010100 */
[----:B------:R-:W-:Y:S01]  /*09a0*/  HADD2.F32 R168, -RZ, R42.H1_H1 ;  /* 0x3000002affa87230 */ /* 0x000fe20000004100 */
[C---:B------:R-:W-:Y:S01]  /*09b0*/  FADD.FTZ R42, -R163.reuse, R45 ;  /* 0x0000002da32a7221 */ /* 0x040fe20000010100 */
[----:B------:R-:W-:Y:S01]  /*09c0*/  HADD2.F32 R160, -RZ, R40.H1_H1 ;  /* 0x30000028ffa07230 */ /* 0x000fe20000004100 */
[----:B-1----:R-:W-:Y:S01]  /*09d0*/  FADD.FTZ R158, -R163, R37 ;  /* 0x00000025a39e7221 */ /* 0x002fe20000010100 */
[--C-:B------:R-:W-:Y:S01]  /*09e0*/  HADD2.F32 R159, -RZ, R54.reuse.H0_H0 ;  /* 0x20000036ff9f7230 */ /* 0x100fe20000004100 */
[----:B------:R-:W-:Y:S01]  /*09f0*/  FMUL.FTZ R47, R153, R156 ;  /* 0x0000009c992f7220 */ /* 0x000fe20000410000 */
[----:B------:R-:W-:Y:S01]  /*0a00*/  HADD2.F32 R190, -RZ, R54.H1_H1 ;  /* 0x30000036ffbe7230 */ /* 0x000fe20000004100 */
[----:B------:R-:W-:-:S02]  /*0a10*/  FMUL.FTZ R54, R76, R39 ;  /* 0x000000274c367220 */ /* 0x000fc40000410000 */
[C---:B------:R-:W-:Y:S02]  /*0a20*/  FADD.FTZ R176, -R163.reuse, R48 ;  /* 0x00000030a3b07221 */ /* 0x040fe40000010100 */
[C---:B------:R-:W-:Y:S02]  /*0a30*/  FADD.FTZ R178, -R163.reuse, R49 ;  /* 0x00000031a3b27221 */ /* 0x040fe40000010100 */
[C---:B------:R-:W-:Y:S02]  /*0a40*/  FADD.FTZ R170, -R163.reuse, R46 ;  /* 0x0000002ea3aa7221 */ /* 0x040fe40000010100 */
[----:B----4-:R-:W-:Y:S02]  /*0a50*/  FADD.FTZ R194, -R163, R59 ;  /* 0x0000003ba3c27221 */ /* 0x010fe40000010100 */
[----:B------:R-:W-:Y:S02]  /*0a60*/  FADD.FTZ R122, R39, R122 ;  /* 0x0000007a277a7221 */ /* 0x000fe40000010000 */
[----:B------:R-:W-:-:S02]  /*0a70*/  FFMA.FTZ R146, R47, R39, R146 ;  /* 0x000000272f927223 */ /* 0x000fc40000010092 */
[C---:B------:R-:W-:Y:S02]  /*0a80*/  FMUL.FTZ R49, R153.reuse, R44 ;  /* 0x0000002c99317220 */ /* 0x040fe40000410000 */
[----:B------:R-:W-:Y:S01]  /*0a90*/  FMUL.FTZ R48, R153, R42 ;  /* 0x0000002a99307220 */ /* 0x000fe20000410000 */
[--C-:B------:R-:W-:Y:S01]  /*0aa0*/  HADD2.F32 R157, -RZ, R43.reuse.H0_H0 ;  /* 0x2000002bff9d7230 */ /* 0x100fe20000004100 */
[----:B------:R-:W-:Y:S01]  /*0ab0*/  FADD.FTZ R162, -R163, R38 ;  /* 0x00000026a3a27221 */ /* 0x000fe20000010100 */
[----:B------:R-:W-:Y:S01]  /*0ac0*/  HADD2.F32 R174, -RZ, R43.H1_H1 ;  /* 0x3000002bffae7230 */ /* 0x000fe20000004100 */
[----:B------:R-:W-:Y:S02]  /*0ad0*/  FMUL.FTZ R46, R153, R158 ;  /* 0x0000009e992e7220 */ /* 0x000fe40000410000 */
[----:B------:R-:W-:Y:S02]  /*0ae0*/  FMUL.FTZ R59, R77, R160 ;  /* 0x000000a04d3b7220 */ /* 0x000fe40000410000 */
[----:B------:R-:W-:-:S02]  /*0af0*/  FADD.FTZ R42, RZ, R54 ;  /* 0x00000036ff2a7221 */ /* 0x000fc40000010000 */
[----:B------:R-:W-:Y:S01]  /*0b00*/  FFMA.FTZ R39, R47, R54, RZ ;  /* 0x000000362f277223 */ /* 0x000fe200000100ff */
[--C-:B------:R-:W-:Y:S01]  /*0b10*/  HADD2.F32 R43, -RZ, R52.reuse.H0_H0 ;  /* 0x20000034ff2b7230 */ /* 0x100fe20000004100 */
[C---:B------:R-:W-:Y:S01]  /*0b20*/  FADD.FTZ R184, -R163.reuse, R51 ;  /* 0x00000033a3b87221 */ /* 0x040fe20000010100 */
[----:B------:R-:W-:Y:S01]  /*0b30*/  HADD2.F32 R180, -RZ, R52.H1_H1 ;  /* 0x30000034ffb47230 */ /* 0x000fe20000004100 */
[----:B------:R-:W-:Y:S02]  /*0b40*/  FADD.FTZ R198, -R163, R60 ;  /* 0x0000003ca3c67221 */ /* 0x000fe40000010100 */
[----:B------:R-:W-:Y:S02]  /*0b50*/  FADD.FTZ R118, R41, R118 ;  /* 0x0000007629767221 */ /* 0x000fe40000010000 */
[-C--:B------:R-:W-:Y:S02]  /*0b60*/  FFMA.FTZ R142, R49, R41.reuse, R142 ;  /* 0x00000029318e7223 */ /* 0x080fe4000001008e */
[----:B------:R-:W-:-:S02]  /*0b70*/  FMUL.FTZ R52, R80, R41 ;  /* 0x0000002950347220 */ /* 0x000fc40000410000 */
[----:B------:R-:W-:Y:S02]  /*0b80*/  FMUL.FTZ R51, R153, R162 ;  /* 0x000000a299337220 */ /* 0x000fe40000410000 */
[----:B------:R-:W-:Y:S02]  /*0b90*/  FMUL.FTZ R60, R78, R155 ;  /* 0x0000009b4e3c7220 */ /* 0x000fe40000410000 */
[----:B------:R-:W-:Y:S02]  /*0ba0*/  FADD.FTZ R41, R42, R59 ;  /* 0x0000003b2a297221 */ /* 0x000fe40000010000 */
[----:B------:R-:W-:Y:S02]  /*0bb0*/  FFMA.FTZ R39, R46, R59, R39 ;  /* 0x0000003b2e277223 */ /* 0x000fe40000010027 */
[C---:B------:R-:W-:Y:S02]  /*0bc0*/  FADD.FTZ R182, -R163.reuse, R50 ;  /* 0x00000032a3b67221 */ /* 0x040fe40000010100 */
[----:B------:R-:W-:-:S02]  /*0bd0*/  FADD.FTZ R200, -R163, R61 ;  /* 0x0000003da3c87221 */ /* 0x000fc40000010100 */
[----:B------:R-:W-:Y:S02]  /*0be0*/  FMUL.FTZ R50, R153, R164 ;  /* 0x000000a499327220 */ /* 0x000fe40000410000 */
[----:B------:R-:W-:Y:S02]  /*0bf0*/  FMUL.FTZ R61, R79, R166 ;  /* 0x000000a64f3d7220 */ /* 0x000fe40000410000 */
[----:B------:R-:W-:Y:S02]  /*0c00*/  FADD.FTZ R42, R41, R60 ;  /* 0x0000003c292a7221 */ /* 0x000fe40000010000 */
[----:B------:R-:W-:Y:S02]  /*0c10*/  FFMA.FTZ R39, R51, R60, R39 ;  /* 0x0000003c33277223 */ /* 0x000fe40000010027 */
        /* <DEDUP_REMOVED lines=19> */
[--C-:B------:R-:W-:Y:S01]  /*0d50*/  HADD2.F32 R37, -RZ, R67.reuse.H0_H0 ;  /* 0x20000043ff257230 */ /* 0x100fe20000004100 */
[----:B------:R-:W-:Y:S01]  /*0d60*/  FMUL.FTZ R156, R84, R43 ;  /* 0x0000002b549c7220 */ /* 0x000fe20000410000 */
[----:B------:R-:W-:Y:S01]  /*0d70*/  HADD2.F32 R36, -RZ, R67.H1_H1 ;  /* 0x30000043ff247230 */ /* 0x000fe20000004100 */
        /* <DEDUP_REMOVED lines=15> */
[----:B------:R-:W-:Y:S01]  /*0e70*/  FFMA.FTZ R39, R68, R71, R39 ;  /* 0x0000004744277223 */ /* 0x000fe20000010027 */
[--C-:B------:R-:W-:Y:S01]  /*0e80*/  HADD2.F32 R171, -RZ, R66.reuse.H0_H0 ;  /* 0x20000042ffab7230 */ /* 0x100fe20000004100 */
[----:B------:R-:W-:Y:S01]  /*0e90*/  FADD.FTZ R56, -R163, R56 ;  /* 0x00000038a3387221 */ /* 0x000fe20000010100 */
[----:B------:R-:W-:Y:S01]  /*0ea0*/  HADD2.F32 R40, -RZ, R66.H1_H1 ;  /* 0x30000042ff287230 */ /* 0x000fe20000004100 */
[----:B------:R-:W-:-:S02]  /*0eb0*/  FADD.FTZ R120, R155, R120 ;  /* 0x000000789b787221 */ /* 0x000fc40000010000 */
[----:B------:R-:W-:Y:S02]  /*0ec0*/  FFMA.FTZ R144, R51, R155, R144 ;  /* 0x0000009b33907223 */ /* 0x000fe40000010090 */
[----:B------:R-:W-:Y:S02]  /*0ed0*/  FMUL.FTZ R66, R153, R184 ;  /* 0x000000b899427220 */ /* 0x000fe40000410000 */
[----:B------:R-:W-:Y:S02]  /*0ee0*/  FMUL.FTZ R155, R87, R186 ;  /* 0x000000ba579b7220 */ /* 0x000fe40000410000 */
[----:B------:R-:W-:Y:S02]  /*0ef0*/  FADD.FTZ R42, R41, R70 ;  /* 0x00000046292a7221 */ /* 0x000fe40000010000 */
[----:B------:R-:W-:Y:S01]  /*0f00*/  FFMA.FTZ R39, R65, R70, R39 ;  /* 0x0000004641277223 */ /* 0x000fe20000010027 */
[--C-:B------:R-:W-:Y:S02]  /*0f10*/  HADD2.F32 R161, -RZ, R55.reuse.H0_H0 ;  /* 0x20000037ffa17230 */ /* 0x100fe40000004100 */
[----:B------:R-:W-:Y:S01]  /*0f20*/  HADD2.F32 R196, -RZ, R55.H1_H1 ;  /* 0x30000037ffc47230 */ /* 0x000fe20000004100 */
[----:B------:R-:W-:-:S02]  /*0f30*/  FMUL.FTZ R55, R153, R56 ;  /* 0x0000003899377220 */ /* 0x000fc40000410000 */
[----:B------:R-:W-:Y:S02]  /*0f40*/  FMUL.FTZ R56, R88, R159 ;  /* 0x0000009f58387220 */ /* 0x000fe40000410000 */
[----:B------:R-:W-:Y:S02]  /*0f50*/  FADD.FTZ R41, R42, R155 ;  /* 0x0000009b2a297221 */ /* 0x000fe40000010000 */
[----:B------:R-:W-:Y:S01]  /*0f60*/  FFMA.FTZ R39, R66, R155, R39 ;  /* 0x0000009b42277223 */ /* 0x000fe20000010027 */
[--C-:B------:R-:W-:Y:S01]  /*0f70*/  HADD2.F32 R165, -RZ, R64.reuse.H0_H0 ;  /* 0x20000040ffa57230 */ /* 0x100fe20000004100 */
[----:B------:R-:W-:Y:S01]  /*0f80*/  FADD.FTZ R212, -R163, R69 ;  /* 0x00000045a3d47221 */ /* 0x000fe20000010100 */
        /* <DEDUP_REMOVED lines=69> */
[----:B------:R-:W-:Y:S01]  /*13e0*/  LOP3.LUT P1, RZ, R0, 0x1f, RZ, 0xc0, !PT ;  /* 0x0000001f00ff7812 */ /* 0x000fe2000782c0ff */
        /* <DEDUP_REMOVED lines=22> */
.L_x_6143:
        /* <DEDUP_REMOVED lines=18> */
.L_x_6144:
        /* <DEDUP_REMOVED lines=43> */
[--C-:B------:R-:W-:Y:S02]  /*1920*/  FFMA.FTZ R47, R47, R40, R39.reuse ;  /* 0x000000282f2f7223 */ /* 0x100fe40000010027 */
[----:B------:R-:W-:Y:S02]  /*1930*/  FMUL.FTZ R44, R153, R50 ;  /* 0x00000032992c7220 */ /* 0x000fe40000410000 */
[----:B------:R-:W-:-:S02]  /*1940*/  FFMA.FTZ R49, R49, R40, R39 ;  /* 0x0000002831317223 */ /* 0x000fc40000010027 */
[----:B------:R-:W-:Y:S02]  /*1950*/  @P0 FADD.FTZ R44, R7, R44 ;  /* 0x0000002c072c0221 */ /* 0x000fe40000010000 */
[----:B------:R-:W-:Y:S02]  /*1960*/  FADD.FTZ R46, R59, -R46 ;  /* 0x8000002e3b2e7221 */ /* 0x000fe40000010000 */
[----:B------:R-:W-:Y:S02]  /*1970*/  FMUL.FTZ R45, R44, R151 ;  /* 0x000000972c2d7220 */ /* 0x000fe40000410000 */
[----:B------:R-:W-:Y:S02]  /*1980*/  FADD.FTZ R54, R54, -R47 ;  /* 0x8000002f36367221 */ /* 0x000fe40000010000 */
[----:B------:R-:W-:Y:S02]  /*1990*/  FMUL.FTZ R45, R45, c[0x0][0x1e8] ;  /* 0x00007a002d2d7a20 */ /* 0x000fe40000410000 */
[----:B------:R-:W-:-:S02]  /*19a0*/  FADD.FTZ R52, R52, -R49 ;  /* 0x8000003134347221 */ /* 0x000fc40000010000 */
[--C-:B------:R-:W-:Y:S01]  /*19b0*/  FFMA.FTZ R48, R48, R40, R39.reuse ;  /* 0x0000002830307223 */ /* 0x100fe20000010027 */
[----:B------:R-:W-:Y:S01]  /*19c0*/  FSEL R59, R45, RZ, P2 ;  /* 0x000000ff2d3b7208 */ /* 0x000fe20001000000 */
[C---:B------:R-:W-:Y:S01]  /*19d0*/  FMUL.FTZ R42, R153.reuse, R46 ;  /* 0x0000002e992a7220 */ /* 0x040fe20000410000 */
[----:B------:R-:W-:Y:S01]  /*19e0*/  MOV R46, R72 ;  /* 0x00000048002e7202 */ /* 0x000fe20000000f00 */
[C---:B------:R-:W-:Y:S02]  /*19f0*/  FMUL.FTZ R41, R153.reuse, R54 ;  /* 0x0000003699297220 */ /* 0x040fe40000410000 */
[----:B------:R-:W-:Y:S01]  /*1a00*/  FMUL.FTZ R45, R153, R52 ;  /* 0x00000034992d7220 */ /* 0x000fe20000410000 */
[----:B------:R-:W-:Y:S01]  /*1a10*/  LOP3.LUT P2, RZ, R46, 0xff, RZ, 0xc0, !PT ;  /* 0x000000ff2eff7812 */ /* 0x000fe2000784c0ff */
[----:B------:R-:W-:Y:S02]  /*1a20*/  FFMA.FTZ R53, R53, R40, R39 ;  /* 0x0000002835357223 */ /* 0x000fe40000010027 */
[----:B------:R-:W-:-:S02]  /*1a30*/  FADD.FTZ R48, R57, -R48 ;  /* 0x8000003039307221 */ /* 0x000fc40000010000 */
[----:B------:R-:W-:Y:S02]  /*1a40*/  @P0 FADD.FTZ R41, R4, R41 ;  /* 0x0000002904290221 */ /* 0x000fe40000010000 */
[----:B------:R-:W-:Y:S02]  /*1a50*/  @P0 FADD.FTZ R45, R8, R45 ;  /* 0x0000002d082d0221 */ /* 0x000fe40000010000 */
[----:B------:R-:W-:Y:S02]  /*1a60*/  FFMA.FTZ R51, R51, R40, R39 ;  /* 0x0000002833337223 */ /* 0x000fe40000010027 */
[----:B------:R-:W-:Y:S02]  /*1a70*/  FADD.FTZ R62, R62, -R53 ;  /* 0x800000353e3e7221 */ /* 0x000fe40000010000 */
[----:B------:R-:W-:Y:S02]  /*1a80*/  FMUL.FTZ R46, R153, R48 ;  /* 0x00000030992e7220 */ /* 0x000fe40000410000 */
[----:B------:R-:W-:-:S02]  /*1a90*/  @P0 FADD.FTZ R42, R5, R42 ;  /* 0x0000002a052a0221 */ /* 0x000fc40000010000 */
[-C--:B------:R-:W-:Y:S02]  /*1aa0*/  FMUL.FTZ R36, R41, R151.reuse ;  /* 0x0000009729247220 */ /* 0x080fe40000410000 */
[----:B------:R-:W-:Y:S02]  /*1ab0*/  FMUL.FTZ R48, R45, R151 ;  /* 0x000000972d307220 */ /* 0x000fe40000410000 */
[----:B------:R-:W-:Y:S02]  /*1ac0*/  FADD.FTZ R60, R60, -R51 ;  /* 0x800000333c3c7221 */ /* 0x000fe40000010000 */
[----:B------:R-:W-:Y:S02]  /*1ad0*/  FMUL.FTZ R47, R153, R62 ;  /* 0x0000003e992f7220 */ /* 0x000fe40000410000 */
[----:B------:R-:W-:Y:S02]  /*1ae0*/  @P0 FADD.FTZ R46, R9, R46 ;  /* 0x0000002e092e0221 */ /* 0x000fe40000010000 */
[----:B------:R-:W-:-:S02]  /*1af0*/  FFMA.FTZ R58, R58, R40, R39 ;  /* 0x000000283a3a7223 */ /* 0x000fc40000010027 */
[-C--:B------:R-:W-:Y:S02]  /*1b00*/  FMUL.FTZ R37, R42, R151.reuse ;  /* 0x000000972a257220 */ /* 0x080fe40000410000 */
[----:B------:R-:W-:Y:S02]  /*1b10*/  FMUL.FTZ R36, R36, c[0x0][0x1e8] ;  /* 0x00007a0024247a20 */ /* 0x000fe40000410000 */
[----:B------:R-:W-:Y:S02]  /*1b20*/  FMUL.FTZ R48, R48, c[0x0][0x1e8] ;  /* 0x00007a0030307a20 */ /* 0x000fe40000410000 */
[----:B------:R-:W-:Y:S01]  /*1b30*/  FMUL.FTZ R43, R153, R60 ;  /* 0x0000003c992b7220 */ /* 0x000fe20000410000 */
[----:B------:R-:W-:Y:S01]  /*1b40*/  FSEL R36, R36, RZ, P4 ;  /* 0x000000ff24247208 */ /* 0x000fe20002000000 */
[----:B------:R-:W-:Y:S01]  /*1b50*/  @P0 FADD.FTZ R47, R10, R47 ;  /* 0x0000002f0a2f0221 */ /* 0x000fe20000010000 */
[----:B------:R-:W-:Y:S01]  /*1b60*/  FSEL R53, R48, RZ, P6 ;  /* 0x000000ff30357208 */ /* 0x000fe20003000000 */
[----:B------:R-:W-:Y:S01]  /*1b70*/  FMUL.FTZ R49, R46, R151 ;  /* 0x000000972e317220 */ /* 0x000fe20000410000 */
[----:B------:R-:W-:Y:S01]  /*1b80*/  LOP3.LUT P4, RZ, R75, 0xff00, RZ, 0xc0, !PT ;  /* 0x0000ff004bff7812 */ /* 0x000fe2000788c0ff */
[----:B------:R-:W-:Y:S01]  /*1b90*/  FADD.FTZ R58, R63, -R58 ;  /* 0x8000003a3f3a7221 */ /* 0x000fe20000010000 */
[----:B------:R-:W-:Y:S01]  /*1ba0*/  LOP3.LUT P6, RZ, R72, 0xff00, RZ, 0xc0, !PT ;  /* 0x0000ff0048ff7812 */ /* 0x000fe200078cc0ff */
[----:B------:R-:W-:-:S02]  /*1bb0*/  FFMA.FTZ R67, R67, R40, R39 ;  /* 0x0000002843437223 */ /* 0x000fc40000010027 */
[-C--:B------:R-:W-:Y:S02]  /*1bc0*/  FFMA.FTZ R55, R55, R40.reuse, R39 ;  /* 0x0000002837377223 */ /* 0x080fe40000010027 */
[----:B------:R-:W-:Y:S02]  /*1bd0*/  FMUL.FTZ R37, R37, c[0x0][0x1e8] ;  /* 0x00007a0025257a20 */ /* 0x000fe40000410000 */
[----:B------:R-:W-:Y:S02]  /*1be0*/  @P0 FADD.FTZ R43, R6, R43 ;  /* 0x0000002b062b0221 */ /* 0x000fe40000010000 */
[----:B------:R-:W-:Y:S01]  /*1bf0*/  FMUL.FTZ R50, R47, R151 ;  /* 0x000000972f327220 */ /* 0x000fe20000410000 */
[----:B------:R-:W-:Y:S01]  /*1c00*/  FSEL R37, R37, RZ, P5 ;  /* 0x000000ff25257208 */ /* 0x000fe20002800000 */
[----:B------:R-:W-:Y:S01]  /*1c10*/  FMUL.FTZ R49, R49, c[0x0][0x1e8] ;  /* 0x00007a0031317a20 */ /* 0x000fe20000410000 */
[----:B------:R-:W-:Y:S01]  /*1c20*/  LOP3.LUT P5, RZ, R75, 0xff0000, RZ, 0xc0, !PT ;  /* 0x00ff00004bff7812 */ /* 0x000fe200078ac0ff */
[--C-:B------:R-:W-:Y:S01]  /*1c30*/  FFMA.FTZ R65, R65, R40, R39.reuse ;  /* 0x0000002841417223 */ /* 0x100fe20000010027 */
[----:B------:R-:W-:Y:S01]  /*1c40*/  F2FP.PACK_AB R36, R37, R36 ;  /* 0x000000242524723e */ /* 0x000fe200000000ff */
[----:B------:R-:W-:Y:S01]  /*1c50*/  FMUL.FTZ R48, R153, R58 ;  /* 0x0000003a99307220 */ /* 0x000fe20000410000 */
[----:B------:R-:W-:Y:S01]  /*1c60*/  FSEL R54, R49, RZ, P4 ;  /* 0x000000ff31367208 */ /* 0x000fe20002000000 */
[----:B------:R-:W-:Y:S01]  /*1c70*/  FFMA.FTZ R68, R68, R40, R39 ;  /* 0x0000002844447223 */ /* 0x000fe20000010027 */
[----:B------:R-:W-:Y:S01]  /*1c80*/  LOP3.LUT P4, RZ, R72, 0xff0000, RZ, 0xc0, !PT ;  /* 0x00ff000048ff7812 */ /* 0x000fe2000788c0ff */
[----:B------:R-:W-:-:S02]  /*1c90*/  FADD.FTZ R156, R156, -R67 ;  /* 0x800000439c9c7221 */ /* 0x000fc40000010000 */
[-C--:B------:R-:W-:Y:S02]  /*1ca0*/  FFMA.FTZ R66, R66, R40.reuse, R39 ;  /* 0x0000002842427223 */ /* 0x080fe40000010027 */
[----:B------:R-:W-:Y:S02]  /*1cb0*/  FADD.FTZ R56, R56, -R55 ;  /* 0x8000003738387221 */ /* 0x000fe40000010000 */
[----:B------:R-:W-:Y:S02]  /*1cc0*/  FFMA.FTZ R64, R64, R40, R39 ;  /* 0x0000002840407223 */ /* 0x000fe40000010027 */
[----:B------:R-:W-:Y:S02]  /*1cd0*/  FMUL.FTZ R38, R43, R151 ;  /* 0x000000972b267220 */ /* 0x000fe40000410000 */
[----:B------:R-:W-:Y:S02]  /*1ce0*/  FMUL.FTZ R50, R50, c[0x0][0x1e8] ;  /* 0x00007a0032327a20 */ /* 0x000fe40000410000 */
[----:B------:R-:W-:-:S02]  /*1cf0*/  FADD.FTZ R70, R70, -R65 ;  /* 0x8000004146467221 */ /* 0x000fc40000010000 */
[----:B------:R-:W-:Y:S01]  /*1d00*/  @P0 FADD.FTZ R48, R11, R48 ;  /* 0x000000300b300221 */ /* 0x000fe20000010000 */
[----:B------:R-:W-:Y:S01]  /*1d10*/  FSEL R67, R50, RZ, P5 ;  /* 0x000000ff32437208 */ /* 0x000fe20002800000 */
[----:B------:R-:W-:Y:S01]  /*1d20*/  FADD.FTZ R68, R71, -R68 ;  /* 0x8000004447447221 */ /* 0x000fe20000010000 */
[----:B------:R-:W-:Y:S01]  /*1d30*/  LOP3.LUT P5, RZ, R72, 0xff000000, RZ, 0xc0, !PT ;  /* 0xff00000048ff7812 */ /* 0x000fe200078ac0ff */
[----:B------:R-:W-:Y:S02]  /*1d40*/  FADD.FTZ R66, R155, -R66 ;  /* 0x800000429b427221 */ /* 0x000fe40000010000 */
[C---:B------:R-:W-:Y:S02]  /*1d50*/  FMUL.FTZ R49, R153.reuse, R156 ;  /* 0x0000009c99317220 */ /* 0x040fe40000410000 */
[----:B------:R-:W-:Y:S02]  /*1d60*/  FMUL.FTZ R65, R153, R56 ;  /* 0x0000003899417220 */ /* 0x000fe40000410000 */
[----:B------:R-:W-:-:S02]  /*1d70*/  FADD.FTZ R64, R69, -R64 ;  /* 0x8000004045407221 */ /* 0x000fc40000010000 */
[----:B------:R-:W-:Y:S02]  /*1d80*/  FMUL.FTZ R38, R38, c[0x0][0x1e8] ;  /* 0x00007a0026267a20 */ /* 0x000fe40000410000 */
[-CC-:B------:R-:W-:Y:S02]  /*1d90*/  FFMA.FTZ R157, R157, R40.reuse, R39.reuse ;  /* 0x000000289d9d7223 */ /* 0x180fe40000010027 */
[-CC-:B------:R-:W-:Y:S01]  /*1da0*/  FFMA.FTZ R160, R160, R40.reuse, R39.reuse ;  /* 0x00000028a0a07223 */ /* 0x180fe20000010027 */
[----:B------:R-:W-:Y:S01]  /*1db0*/  FSEL R38, R38, RZ, P1 ;  /* 0x000000ff26267208 */ /* 0x000fe20000800000 */
[-CC-:B------:R-:W-:Y:S01]  /*1dc0*/  FFMA.FTZ R161, R161, R40.reuse, R39.reuse ;  /* 0x00000028a1a17223 */ /* 0x180fe20000010027 */
[----:B------:R-:W-:Y:S01]  /*1dd0*/  LOP3.LUT P1, RZ, R75, 0xff000000, RZ, 0xc0, !PT ;  /* 0xff0000004bff7812 */ /* 0x000fe2000782c0ff */
[--C-:B------:R-:W-:Y:S01]  /*1de0*/  FFMA.FTZ R162, R162, R40, R39.reuse ;  /* 0x00000028a2a27223 */ /* 0x100fe20000010027 */
[----:B------:R-:W-:Y:S01]  /*1df0*/  F2FP.PACK_AB R37, R59, R38 ;  /* 0x000000263b25723e */ /* 0x000fe200000000ff */
[-CC-:B------:R-:W-:Y:S01]  /*1e00*/  FFMA.FTZ R163, R163, R40.reuse, R39.reuse ;  /* 0x00000028a3a37223 */ /* 0x180fe20000010027 */
[----:B------:R-:W-:Y:S01]  /*1e10*/  F2FP.PACK_AB R38, R54, R53 ;  /* 0x000000353626723e */ /* 0x000fe200000000ff */
[----:B------:R-:W-:-:S02]  /*1e20*/  FFMA.FTZ R164, R164, R40, R39 ;  /* 0x00000028a4a47223 */ /* 0x000fc40000010027 */
[-CC-:B------:R-:W-:Y:S02]  /*1e30*/  FFMA.FTZ R169, R169, R40.reuse, R39.reuse ;  /* 0x00000028a9a97223 */ /* 0x180fe40000010027 */
[-CC-:B------:R-:W-:Y:S02]  /*1e40*/  FFMA.FTZ R172, R172, R40.reuse, R39.reuse ;  /* 0x00000028acac7223 */ /* 0x180fe40000010027 */
[-CC-:B------:R-:W-:Y:S02]  /*1e50*/  FFMA.FTZ R173, R173, R40.reuse, R39.reuse ;  /* 0x00000028adad7223 */ /* 0x180fe40000010027 */
[----:B------:R-:W-:Y:S02]  /*1e60*/  FMUL.FTZ R57, R48, R151 ;  /* 0x0000009730397220 */ /* 0x000fe40000410000 */
[----:B------:R-:W-:Y:S02]  /*1e70*/  FFMA.FTZ R40, R176, R40, R39 ;  /* 0x00000028b0287223 */ /* 0x000fe40000010027 */
[----:B------:R-:W-:-:S02]  /*1e80*/  FMUL.FTZ R50, R153, R68 ;  /* 0x0000004499327220 */ /* 0x000fc40000410000 */
[----:B------:R-:W-:Y:S02]  /*1e90*/  @P0 FADD.FTZ R49, R12, R49 ;  /* 0x000000310c310221 */ /* 0x000fe40000010000 */
[C---:B------:R-:W-:Y:S02]  /*1ea0*/  FMUL.FTZ R52, R153.reuse, R66 ;  /* 0x0000004299347220 */ /* 0x040fe40000410000 */
[----:B------:R-:W-:Y:S02]  /*1eb0*/  @P0 FADD.FTZ R65, R16, R65 ;  /* 0x0000004110410221 */ /* 0x000fe40000010000 */
[C---:B------:R-:W-:Y:S02]  /*1ec0*/  FMUL.FTZ R51, R153.reuse, R70 ;  /* 0x0000004699337220 */ /* 0x040fe40000410000 */
[----:B------:R-:W-:Y:S02]  /*1ed0*/  FMUL.FTZ R66, R153, R64 ;  /* 0x0000004099427220 */ /* 0x000fe40000410000 */
[----:B------:R-:W-:-:S02]  /*1ee0*/  FADD.FTZ R160, R159, -R160 ;  /* 0x800000a09fa07221 */ /* 0x000fc40000010000 */
[----:B------:R-:W-:Y:S02]  /*1ef0*/  FMUL.FTZ R57, R57, c[0x0][0x1e8] ;  /* 0x00007a0039397a20 */ /* 0x000fe40000410000 */
[----:B------:R-:W-:Y:S02]  /*1f00*/  FADD.FTZ R40, R175, -R40 ;  /* 0x80000028af287221 */ /* 0x000fe40000010000 */
[----:B------:R-:W-:Y:S01]  /*1f10*/  @P0 FADD.FTZ R50, R13, R50 ;  /* 0x000000320d320221 */ /* 0x000fe20000010000 */
[----:B------:R-:W-:Y:S01]  /*1f20*/  FSEL R68, R57, RZ, P1 ;  /* 0x000000ff39447208 */ /* 0x000fe20000800000 */
[-C--:B------:R-:W-:Y:S01]  /*1f30*/  FMUL.FTZ R58, R49, R151.reuse ;  /* 0x00000097313a7220 */ /* 0x080fe20000410000 */
[----:B------:R-:W-:Y:S01]  /*1f40*/  LOP3.LUT P1, RZ, R73, 0xff, RZ, 0xc0, !PT ;  /* 0x000000ff49ff7812 */ /* 0x000fe2000782c0ff */
[----:B------:R-:W-:Y:S02]  /*1f50*/  FMUL.FTZ R39, R65, R151 ;  /* 0x0000009741277220 */ /* 0x000fe40000410000 */
[----:B------:R-:W-:-:S02]  /*1f60*/  @P0 FADD.FTZ R51, R14, R51 ;  /* 0x000000330e330221 */ /* 0x000fc40000010000 */
[----:B------:R-:W-:Y:S02]  /*1f70*/  @P0 FADD.FTZ R66, R17, R66 ;  /* 0x0000004211420221 */ /* 0x000fe40000010000 */
[C---:B------:R-:W-:Y:S02]  /*1f80*/  FMUL.FTZ R160, R153.reuse, R160 ;  /* 0x000000a099a07220 */ /* 0x040fe40000410000 */
[----:B------:R-:W-:Y:S01]  /*1f90*/  FADD.FTZ R166, R166, -R161 ;  /* 0x800000a1a6a67221 */ /* 0x000fe20000010000 */
[----:B------:R-:W-:Y:S01]  /*1fa0*/  HFMA2.MMA R161, -RZ, RZ, 0, 9.5367431640625e-07 ;  /* 0x00000010ffa17435 */ /* 0x000fe200000001ff */
[----:B------:R-:W-:Y:S02]  /*1fb0*/  FMUL.FTZ R70, R153, R40 ;  /* 0x0000002899467220 */ /* 0x000fe40000410000 */
[----:B------:R-:W-:Y:S02]  /*1fc0*/  FMUL.FTZ R60, R50, R151 ;  /* 0x00000097323c7220 */ /* 0x000fe40000410000 */
[----:B------:R-:W-:-:S02]  /*1fd0*/  FMUL.FTZ R58, R58, c[0x0][0x1e8] ;  /* 0x00007a003a3a7a20 */ /* 0x000fc40000410000 */
[----:B------:R-:W-:Y:S01]  /*1fe0*/  FMUL.FTZ R40, R39, c[0x0][0x1e8] ;  /* 0x00007a0027287a20 */ /* 0x000fe20000410000 */
[----:B------:R-:W-:Y:S01]  /*1ff0*/  F2FP.PACK_AB R39, R68, R67 ;  /* 0x000000434427723e */ /* 0x000fe200000000ff */
[----:B------:R-:W-:Y:S02]  /*2000*/  @P0 FADD.FTZ R52, R15, R52 ;  /* 0x000000340f340221 */ /* 0x000fe40000010000 */
[-C--:B------:R-:W-:Y:S01]  /*2010*/  FMUL.FTZ R57, R51, R151.reuse ;  /* 0x0000009733397220 */ /* 0x080fe20000410000 */
[----:B------:R-:W-:Y:S01]  /*2020*/  FSEL R64, R40, RZ, P1 ;  /* 0x000000ff28407208 */ /* 0x000fe20000800000 */
[-C--:B------:R-:W-:Y:S01]  /*2030*/  FMUL.FTZ R55, R66, R151.reuse ;  /* 0x0000009742377220 */ /* 0x080fe20000410000 */
[----:B------:R-:W-:Y:S01]  /*2040*/  ISETP.NE.U32.AND P1, PT, RZ, c[0x0][0x258], PT ;  /* 0x00009600ff007a0c */ /* 0x000fe20003f25070 */
[----:B------:R-:W-:Y:S02]  /*2050*/  @P0 FADD.FTZ R160, R19, R160 ;  /* 0x000000a013a00221 */ /* 0x000fe40000010000 */
[----:B------:R-:W-:Y:S01]  /*2060*/  FMUL.FTZ R71, R153, R166 ;  /* 0x000000a699477220 */ /* 0x000fe20000410000 */
[----:B------:R-:W-:Y:S01]  /*2070*/  ISETP.NE.AND.EX P1, PT, RZ, c[0x0][0x25c], PT, P1 ;  /* 0x00009700ff007a0c */ /* 0x000fe20003f25310 */
[----:B------:R-:W-:Y:S01]  /*2080*/  FMUL.FTZ R61, R60, c[0x0][0x1e8] ;  /* 0x00007a003c3d7a20 */ /* 0x000fe20000410000 */
[----:B------:R-:W-:Y:S01]  /*2090*/  FSEL R60, R58, RZ, P2 ;  /* 0x000000ff3a3c7208 */ /* 0x000fe20001000000 */
[----:B------:R-:W-:Y:S01]  /*20a0*/  FADD.FTZ R164, R167, -R164 ;  /* 0x800000a4a7a47221 */ /* 0x000fe20000010000 */
[----:B------:R-:W-:Y:S01]  /*20b0*/  LOP3.LUT P2, RZ, R73, 0xff00, RZ, 0xc0, !PT ;  /* 0x0000ff0049ff7812 */ /* 0x000fe2000784c0ff */
[-C--:B------:R-:W-:Y:S01]  /*20c0*/  FMUL.FTZ R62, R52, R151.reuse ;  /* 0x00000097343e7220 */ /* 0x080fe20000410000 */
[----:B------:R-:W-:Y:S01]  /*20d0*/  MOV R58, R2 ;  /* 0x00000002003a7202 */ /* 0x000fe20000000f00 */
[----:B------:R-:W-:Y:S01]  /*20e0*/  FMUL.FTZ R57, R57, c[0x0][0x1e8] ;  /* 0x00007a0039397a20 */ /* 0x000fe20000410000 */
[----:B------:R-:W-:Y:S01]  /*20f0*/  FSEL R61, R61, RZ, P6 ;  /* 0x000000ff3d3d7208 */ /* 0x000fe20003000000 */
[----:B------:R-:W-:Y:S01]  /*2100*/  FMUL.FTZ R55, R55, c[0x0][0x1e8] ;  /* 0x00007a0037377a20 */ /* 0x000fe20000410000 */
[----:B------:R-:W-:Y:S01]  /*2110*/  LOP3.LUT P6, RZ, R73, 0xff0000, RZ, 0xc0, !PT ;  /* 0x00ff000049ff7812 */ /* 0x000fe200078cc0ff */
[----:B------:R-:W-:-:S02]  /*2120*/  FMUL.FTZ R40, R160, R151 ;  /* 0x00000097a0287220 */ /* 0x000fc40000410000 */
[----:B------:R-:W-:Y:S01]  /*2130*/  FADD.FTZ R158, R158, -R157 ;  /* 0x8000009d9e9e7221 */ /* 0x000fe20000010000 */
[----:B------:R-:W-:Y:S01]  /*2140*/  FSEL R67, R55, RZ, P2 ;  /* 0x000000ff37437208 */ /* 0x000fe20001000000 */
[----:B------:R-:W-:Y:S01]  /*2150*/  @P0 FADD.FTZ R71, R20, R71 ;  /* 0x0000004714470221 */ /* 0x000fe20000010000 */
[----:B------:R-:W-:Y:S01]  /*2160*/  ISETP.NE.U32.AND P2, PT, RZ, c[0x0][0x258], PT ;  /* 0x00009600ff007a0c */ /* 0x000fe20003f45070 */
[----:B------:R-:W-:Y:S02]  /*2170*/  FMUL.FTZ R164, R153, R164 ;  /* 0x000000a499a47220 */ /* 0x000fe40000410000 */
[----:B------:R-:W-:Y:S01]  /*2180*/  FMUL.FTZ R63, R62, c[0x0][0x1e8] ;  /* 0x00007a003e3f7a20 */ /* 0x000fe20000410000 */
[----:B------:R-:W-:Y:S01]  /*2190*/  FSEL R62, R57, RZ, P4 ;  /* 0x000000ff393e7208 */ /* 0x000fe20002000000 */
[----:B------:R-:W-:Y:S01]  /*21a0*/  FMUL.FTZ R40, R40, c[0x0][0x1e8] ;  /* 0x00007a0028287a20 */ /* 0x000fe20000410000 */
[----:B------:R-:W-:Y:S01]  /*21b0*/  LOP3.LUT P4, RZ, R73, 0xff000000, RZ, 0xc0, !PT ;  /* 0xff00000049ff7812 */ /* 0x000fe2000788c0ff */
[----:B------:R-:W-:Y:S01]  /*21c0*/  FMUL.FTZ R69, R153, R158 ;  /* 0x0000009e99457220 */ /* 0x000fe20000410000 */
[----:B------:R-:W-:Y:S01]  /*21d0*/  FSEL R63, R63, RZ, P5 ;  /* 0x000000ff3f3f7208 */ /* 0x000fe20002800000 */
[----:B------:R-:W-:Y:S01]  /*21e0*/  FMUL.FTZ R53, R71, R151 ;  /* 0x0000009747357220 */ /* 0x000fe20000410000 */
[----:B------:R-:W-:Y:S01]  /*21f0*/  ISETP.NE.AND.EX P2, PT, RZ, c[0x0][0x25c], PT, P2 ;  /* 0x00009700ff007a0c */ /* 0x000fe20003f45320 */
[----:B------:R-:W-:Y:S01]  /*2200*/  FADD.FTZ R162, R165, -R162 ;  /* 0x800000a2a5a27221 */ /* 0x000fe20000010000 */
[----:B------:R-:W-:Y:S01]  /*2210*/  FSEL R159, R40, RZ, P4 ;  /* 0x000000ff289f7208 */ /* 0x000fe20002000000 */
[----:B------:R-:W-:Y:S01]  /*2220*/  FADD.FTZ R168, R168, -R163 ;  /* 0x800000a3a8a87221 */ /* 0x000fe20000010000 */
[----:B------:R-:W-:Y:S01]  /*2230*/  LOP3.LUT P5, RZ, R58, 0xff, RZ, 0xc0, !PT ;  /* 0x000000ff3aff7812 */ /* 0x000fe200078ac0ff */
[----:B------:R-:W-:Y:S01]  /*2240*/  @P0 FADD.FTZ R164, R23, R164 ;  /* 0x000000a417a40221 */ /* 0x000fe20000010000 */
[----:B------:R-:W-:Y:S01]  /*2250*/  LOP3.LUT P4, RZ, R2, 0xff0000, RZ, 0xc0, !PT ;  /* 0x00ff000002ff7812 */ /* 0x000fe2000788c0ff */
[----:B------:R-:W-:-:S02]  /*2260*/  @P0 FADD.FTZ R69, R18, R69 ;  /* 0x0000004512450221 */ /* 0x000fc40000010000 */
[----:B------:R-:W-:Y:S02]  /*2270*/  FMUL.FTZ R53, R53, c[0x0][0x1e8] ;  /* 0x00007a0035357a20 */ /* 0x000fe40000410000 */
[C---:B------:R-:W-:Y:S02]  /*2280*/  FMUL.FTZ R162, R153.reuse, R162 ;  /* 0x000000a299a27220 */ /* 0x040fe40000410000 */
[----:B------:R-:W-:Y:S01]  /*2290*/  FMUL.FTZ R75, R153, R168 ;  /* 0x000000a8994b7220 */ /* 0x000fe20000410000 */
[----:B------:R-:W-:Y:S01]  /*22a0*/  FSEL R68, R53, RZ, P5 ;  /* 0x000000ff35447208 */ /* 0x000fe20002800000 */
[-C--:B------:R-:W-:Y:S01]  /*22b0*/  FMUL.FTZ R40, R164, R151.reuse ;  /* 0x00000097a4287220 */ /* 0x080fe20000410000 */
[----:B------:R-:W-:Y:S01]  /*22c0*/  LOP3.LUT P5, RZ, R2, 0xff000000, RZ, 0xc0, !PT ;  /* 0xff00000002ff7812 */ /* 0x000fe200078ac0ff */
[----:B------:R-:W-:Y:S01]  /*22d0*/  FMUL.FTZ R56, R69, R151 ;  /* 0x0000009745387220 */ /* 0x000fe20000410000 */
[----:B------:R-:W-:Y:S01]  /*22e0*/  @P2 MOV R59, 0x20 ;  /* 0x00000020003b2802 */ /* 0x000fe20000000f00 */
[----:B------:R-:W-:Y:S01]  /*22f0*/  FADD.FTZ R170, R170, -R169 ;  /* 0x800000a9aaaa7221 */ /* 0x000fe20000010000 */
[----:B------:R-:W-:Y:S01]  /*2300*/  SEL R53, R66, R33, P1 ;  /* 0x0000002142357207 */ /* 0x000fe20000800000 */
[----:B------:R-:W-:Y:S01]  /*2310*/  FADD.FTZ R172, R171, -R172 ;  /* 0x800000acabac7221 */ /* 0x000fe20000010000 */
[----:B------:R-:W-:Y:S01]  /*2320*/  @P2 MOV R57, 0x20 ;  /* 0x0000002000392802 */ /* 0x000fe20000000f00 */
[----:B------:R-:W-:-:S02]  /*2330*/  FADD.FTZ R174, R174, -R173 ;  /* 0x800000adaeae7221 */ /* 0x000fc40000010000 */
[----:B------:R-:W-:Y:S02]  /*2340*/  @P0 FADD.FTZ R162, R21, R162 ;  /* 0x000000a215a20221 */ /* 0x000fe40000010000 */
[----:B------:R-:W-:Y:S02]  /*2350*/  @P0 FADD.FTZ R75, R22, R75 ;  /* 0x0000004b164b0221 */ /* 0x000fe40000010000 */
[----:B------:R-:W-:Y:S02]  /*2360*/  FMUL.FTZ R40, R40, c[0x0][0x1e8] ;  /* 0x00007a0028287a20 */ /* 0x000fe40000410000 */
[----:B------:R-:W-:Y:S02]  /*2370*/  FMUL.FTZ R56, R56, c[0x0][0x1e8] ;  /* 0x00007a0038387a20 */ /* 0x000fe40000410000 */
[C---:B------:R-:W-:Y:S02]  /*2380*/  FMUL.FTZ R155, R153.reuse, R170 ;  /* 0x000000aa999b7220 */ /* 0x040fe40000410000 */
[C---:B------:R-:W-:Y:S01]  /*2390*/  FMUL.FTZ R172, R153.reuse, R172 ;  /* 0x000000ac99ac7220 */ /* 0x040fe20000410000 */
[----:B------:R-:W-:Y:S01]  /*23a0*/  FSEL R72, R56, RZ, P6 ;  /* 0x000000ff38487208 */ /* 0x000fe20003000000 */
        /* <DEDUP_REMOVED lines=9> */
[----:B------:R-:W-:Y:S01]  /*2440*/  LOP3.LUT P6, RZ, R2, 0xff00, RZ, 0xc0, !PT ;  /* 0x0000ff0002ff7812 */ /* 0x000fe200078cc0ff */
[----:B------:R-:W-:Y:S01]  /*2450*/  @P2 IMAD.WIDE.U32 R58, R150, R59, c[0x0][0x258] ;  /* 0x00009600963a2625 */ /* 0x000fe200078e003b */
[----:B------:R-:W-:-:S02]  /*2460*/  SEL R43, R44, R31, P1 ;  /* 0x0000001f2c2b7207 */ /* 0x000fc40000800000 */
[----:B------:R-:W-:Y:S01]  /*2470*/  SEL R44, R45, R32, P1 ;  /* 0x000000202d2c7207 */ /* 0x000fe20000800000 */
[----:B------:R-:W-:Y:S01]  /*2480*/  @P0 FADD.FTZ R155, R24, R155 ;  /* 0x0000009b189b0221 */ /* 0x000fe20000010000 */
[----:B------:R-:W-:Y:S01]  /*2490*/  SEL R45, R46, R33, P1 ;  /* 0x000000212e2d7207 */ /* 0x000fe20000800000 */
[----:B------:R-:W-:Y:S01]  /*24a0*/  @P0 FADD.FTZ R172, R25, R172 ;  /* 0x000000ac19ac0221 */ /* 0x000fe20000010000 */
[----:B------:R-:W-:Y:S01]  /*24b0*/  SEL R46, R47, R34, P1 ;  /* 0x000000222f2e7207 */ /* 0x000fe20000800000 */
[----:B------:R-:W-:Y:S01]  /*24c0*/  @P0 FADD.FTZ R157, R26, R157 ;  /* 0x0000009d1a9d0221 */ /* 0x000fe20000010000 */
[----:B------:R-:W-:Y:S01]  /*24d0*/  FSEL R73, R54, RZ, P6 ;  /* 0x000000ff36497208 */ /* 0x000fe20003000000 */
[----:B------:R0:W-:Y:S01]  /*24e0*/  @P2 STG.E.128 [R58.64], R40 ;  /* 0x000000283a002986 */ /* 0x0001e2000c101d04 */
[----:B------:R-:W-:Y:S01]  /*24f0*/  FSEL R2, R55, RZ, P4 ;  /* 0x000000ff37027208 */ /* 0x000fe20002000000 */
[----:B------:R-:W-:Y:S01]  /*2500*/  IMAD.WIDE.U32 R54, R150, R161, c[0x0][0x248] ;  /* 0x0000920096367625 */ /* 0x000fe200078e00a1 */
[----:B------:R-:W-:-:S02]  /*2510*/  SEL R47, R48, R35, P1 ;  /* 0x00000023302f7207 */ /* 0x000fc40000800000 */
[----:B------:R-:W-:Y:S01]  /*2520*/  SEL R48, R49, R28, P1 ;  /* 0x0000001c31307207 */ /* 0x000fe20000800000 */
[----:B------:R-:W-:Y:S01]  /*2530*/  @P0 FADD.FTZ R70, R27, R70 ;  /* 0x000000461b460221 */ /* 0x000fe20000010000 */
[----:B------:R-:W-:Y:S01]  /*2540*/  SEL R49, R50, R29, P1 ;  /* 0x0000001d32317207 */ /* 0x000fe20000800000 */
[----:B------:R-:W-:Y:S01]  /*2550*/  @P2 STG.E.128 [R58.64+0x10], R44 ;  /* 0x0000102c3a002986 */ /* 0x000fe2000c101d04 */
[----:B------:R-:W-:Y:S01]  /*2560*/  SEL R50, R51, R30, P1 ;  /* 0x0000001e33327207 */ /* 0x000fe20000800000 */
[----:B------:R-:W-:Y:S01]  /*2570*/  @P2 IMAD.WIDE.U32 R56, R152, R57, c[0x0][0x258] ;  /* 0x0000960098382625 */ /* 0x000fe200078e0039 */
[----:B------:R-:W-:Y:S01]  /*2580*/  SEL R51, R52, R31, P1 ;  /* 0x0000001f34337207 */ /* 0x000fe20000800000 */
[----:B------:R1:W-:Y:S01]  /*2590*/  STG.E.128 [R54.64], R36 ;  /* 0x0000002436007986 */ /* 0x0003e2000c101d04 */
[-C--:B------:R-:W-:Y:S02]  /*25a0*/  SEL R52, R65, R32.reuse, P1 ;  /* 0x0000002041347207 */ /* 0x080fe40000800000 */
[C---:B------:R-:W-:Y:S01]  /*25b0*/  SEL R32, R155.reuse, R32, P1 ;  /* 0x000000209b207207 */ /* 0x040fe20000800000 */
[----:B------:R-:W-:Y:S01]  /*25c0*/  FMUL.FTZ R155, R155, R151 ;  /* 0x000000979b9b7220 */ /* 0x000fe20000410000 */
[C---:B------:R-:W-:Y:S01]  /*25d0*/  SEL R33, R172.reuse, R33, P1 ;  /* 0x00000021ac217207 */ /* 0x040fe20000800000 */
[----:B------:R-:W-:Y:S01]  /*25e0*/  FMUL.FTZ R172, R172, R151 ;  /* 0x00000097acac7220 */ /* 0x000fe20000410000 */
[----:B------:R-:W-:Y:S01]  /*25f0*/  LOP3.LUT P6, RZ, R3, 0xff, RZ, 0xc0, !PT ;  /* 0x000000ff03ff7812 */ /* 0x000fe200078cc0ff */
[----:B------:R-:W-:Y:S01]  /*2600*/  FMUL.FTZ R155, R155, c[0x0][0x1e8] ;  /* 0x00007a009b9b7a20 */ /* 0x000fe20000410000 */
[C---:B------:R-:W-:Y:S01]  /*2610*/  LOP3.LUT P4, RZ, R3.reuse, 0xff00, RZ, 0xc0, !PT ;  /* 0x0000ff0003ff7812 */ /* 0x040fe2000788c0ff */
[----:B------:R-:W-:Y:S01]  /*2620*/  FMUL.FTZ R172, R172, c[0x0][0x1e8] ;  /* 0x00007a00acac7a20 */ /* 0x000fe20000410000 */
[C---:B------:R-:W-:Y:S01]  /*2630*/  LOP3.LUT P5, RZ, R3.reuse, 0xff0000, RZ, 0xc0, !PT ;  /* 0x00ff000003ff7812 */ /* 0x040fe200078ac0ff */
[----:B------:R2:W-:Y:S01]  /*2640*/  @P2 STG.E.128 [R56.64], R48 ;  /* 0x0000003038002986 */ /* 0x0005e2000c101d04 */
[----:B------:R-:W-:-:S02]  /*2650*/  LOP3.LUT P0, RZ, R3, 0xff000000, RZ, 0xc0, !PT ;  /* 0xff00000003ff7812 */ /* 0x000fc4000780c0ff */
[----:B0-----:R-:W-:Y:S02]  /*2660*/  F2FP.PACK_AB R41, R153, R2 ;  /* 0x000000029929723e */ /* 0x001fe400000000ff */
[----:B------:R-:W-:Y:S02]  /*2670*/  IADD3 R2, R150, 0x80, RZ ;  /* 0x0000008096027810 */ /* 0x000fe40007ffe0ff */
[-C--:B-1----:R-:W-:Y:S02]  /*2680*/  SEL R54, R69, R34.reuse, P1 ;  /* 0x0000002245367207 */ /* 0x082fe40000800000 */
[C---:B------:R-:W-:Y:S01]  /*2690*/  SEL R34, R157.reuse, R34, P1 ;  /* 0x000000229d227207 */ /* 0x040fe20000800000 */
[-C--:B------:R-:W-:Y:S01]  /*26a0*/  FMUL.FTZ R157, R157, R151.reuse ;  /* 0x000000979d9d7220 */ /* 0x080fe20000410000 */
[----:B------:R-:W-:Y:S01]  /*26b0*/  FSEL R42, R155, RZ, P6 ;  /* 0x000000ff9b2a7208 */ /* 0x000fe20003000000 */
[----:B------:R-:W-:Y:S01]  /*26c0*/  FMUL.FTZ R151, R70, R151 ;  /* 0x0000009746977220 */ /* 0x000fe20000410000 */
[----:B------:R-:W-:Y:S01]  /*26d0*/  FSEL R3, R172, RZ, P4 ;  /* 0x000000ffac037208 */ /* 0x000fe20002000000 */
[----:B------:R-:W-:Y:S01]  /*26e0*/  FMUL.FTZ R157, R157, c[0x0][0x1e8] ;  /* 0x00007a009d9d7a20 */ /* 0x000fe20000410000 */
[----:B------:R-:W-:Y:S01]  /*26f0*/  @P2 MOV R44, 0x20 ;  /* 0x00000020002c2802 */ /* 0x000fe20000000f00 */
[----:B------:R-:W-:Y:S01]  /*2700*/  FMUL.FTZ R151, R151, c[0x0][0x1e8] ;  /* 0x00007a0097977a20 */ /* 0x000fe20000410000 */
[----:B------:R-:W-:-:S02]  /*2710*/  IADD3 R150, R150, 0x100, RZ ;  /* 0x0000010096967810 */ /* 0x000fc40007ffe0ff */
[----:B------:R-:W-:Y:S01]  /*2720*/  FSEL R43, R157, RZ, P5 ;  /* 0x000000ff9d2b7208 */ /* 0x000fe20002800000 */
[----:B------:R-:W-:Y:S01]  /*2730*/  @P2 IMAD.WIDE.U32 R44, R149, R44, c[0x0][0x258] ;  /* 0x00009600952c2625 */ /* 0x000fe200078e002c */
[----:B------:R-:W-:Y:S02]  /*2740*/  FSEL R46, R151, RZ, P0 ;  /* 0x000000ff972e7208 */ /* 0x000fe40000000000 */
[----:B------:R-:W-:Y:S02]  /*2750*/  SEL R55, R160, R35, P1 ;  /* 0x00000023a0377207 */ /* 0x000fe40000800000 */
[----:B------:R-:W-:Y:S01]  /*2760*/  F2FP.PACK_AB R42, R3, R42 ;  /* 0x0000002a032a723e */ /* 0x000fe200000000ff */
[----:B------:R-:W-:Y:S01]  /*2770*/  IMAD.WIDE.U32 R2, R161, R2, c[0x0][0x248] ;  /* 0x00009200a1027625 */ /* 0x000fe200078e0002 */
[----:B------:R-:W-:Y:S01]  /*2780*/  F2FP.PACK_AB R36, R61, R60 ;  /* 0x0000003c3d24723e */ /* 0x000fe200000000ff */
[----:B------:R2:W-:Y:S01]  /*2790*/  @P2 STG.E.128 [R56.64+0x10], R52 ;  /* 0x0000103438002986 */ /* 0x0005e2000c101d04 */
[----:B------:R-:W-:-:S02]  /*27a0*/  F2FP.PACK_AB R37, R63, R62 ;  /* 0x0000003e3f25723e */ /* 0x000fc400000000ff */
[----:B------:R-:W-:Y:S02]  /*27b0*/  F2FP.PACK_AB R38, R67, R64 ;  /* 0x000000404326723e */ /* 0x000fe400000000ff */
[----:B------:R-:W-:Y:S02]  /*27c0*/  F2FP.PACK_AB R39, R159, R72 ;  /* 0x000000489f27723e */ /* 0x000fe400000000ff */
[----:B------:R-:W-:Y:S02]  /*27d0*/  SEL R28, R71, R28, P1 ;  /* 0x0000001c471c7207 */ /* 0x000fe40000800000 */
[----:B------:R-:W-:Y:S01]  /*27e0*/  SEL R29, R162, R29, P1 ;  /* 0x0000001da21d7207 */ /* 0x000fe20000800000 */
[----:B------:R2:W-:Y:S01]  /*27f0*/  STG.E.128 [R2.64], R36 ;  /* 0x0000002402007986 */ /* 0x0005e2000c101d04 */
[----:B------:R-:W-:Y:S02]  /*2800*/  SEL R30, R75, R30, P1 ;  /* 0x0000001e4b1e7207 */ /* 0x000fe40000800000 */
[----:B------:R-:W-:-:S02]  /*2810*/  SEL R31, R164, R31, P1 ;  /* 0x0000001fa41f7207 */ /* 0x000fc40000800000 */
[----:B------:R-:W-:Y:S02]  /*2820*/  SEL R35, R70, R35, P1 ;  /* 0x0000002346237207 */ /* 0x000fe40000800000 */
[----:B------:R-:W-:Y:S01]  /*2830*/  F2FP.PACK_AB R43, R46, R43 ;  /* 0x0000002b2e2b723e */ /* 0x000fe200000000ff */
[----:B------:R-:W-:Y:S01]  /*2840*/  IMAD.WIDE.U32 R46, R161, R150, c[0x0][0x248] ;  /* 0x00009200a12e7625 */ /* 0x000fe200078e0096 */
[----:B------:R-:W-:Y:S01]  /*2850*/  F2FP.PACK_AB R40, R73, R68 ;  /* 0x000000444928723e */ /* 0x000fe200000000ff */
[----:B------:R2:W-:Y:S01]  /*2860*/  @P2 STG.E.128 [R44.64], R28 ;  /* 0x0000001c2c002986 */ /* 0x0005e2000c101d04 */
[----:B------:R-:W-:-:S03]  /*2870*/  ISETP.GE.AND P0, PT, R148, c[0x0][0x164], PT ;  /* 0x0000590094007a0c */ /* 0x000fc60003f06270 */
[----:B------:R2:W-:Y:S04]  /*2880*/  @P2 STG.E.128 [R44.64+0x10], R32 ;  /* 0x000010202c002986 */ /* 0x0005e8000c101d04 */
[----:B------:R2:W-:Y:S06]  /*2890*/  STG.E.128 [R46.64], R40 ;  /* 0x000000282e007986 */ /* 0x0005ec000c101d04 */
[----:B--2---:R-:W-:Y:S01]  /*28a0*/  @P0 CALL.REL.NOINC `(.L_x_6141) ;  /* 0x0000001000000944 */ /* 0x004fe20003c00000 */
[----:B------:R-:W-:Y:S05]  /*28b0*/  BRA `(.L_x_6142) ;  /* 0xffffdcc000007947 */ /* 0x000fea000383ffff */
.L_x_6141:
        /* <DEDUP_REMOVED lines=48> */
.L_x_6138:
        /* <DEDUP_REMOVED lines=21> */
.L_x_6139:
[----:B------:R-:W-:Y:S01]  /*2d10*/  HFMA2.MMA R40, -RZ, RZ, 0, 9.5367431640625e-07 ;  /* 0x00000010ff287435 */ /* 0x000fe200000001ff */
[----:B------:R-:W-:-:S02]  /*2d20*/  MOV R39, R41 ;  /* 0x0000002900277202 */ /* 0x000fc40000000f00 */
[----:B------:R-:W-:Y:S02]  /*2d30*/  MOV R42, 0x1f ;  /* 0x0000001f002a7802 */ /* 0x000fe40000000f00 */
[----:B------:R-:W-:Y:S02]  /*2d40*/  MOV R45, 0xffffffff ;  /* 0xffffffff002d7802 */ /* 0x000fe40000000f00 */
[----:B------:R-:W-:Y:S02]  /*2d50*/  MOV R36, 0x2d70 ;  /* 0x00002d7000247802 */ /* 0x000fe40000000f00 */
[----:B-----5:R-:W-:Y:S05]  /*2d60*/  CALL.REL.NOINC `($__internal_129_$__cuda_sm70_shflsync_down_p) ;  /* 0x0000046000007944 */ /* 0x020fea0003c00000 */
[----:B-1----:R-:W-:Y:S01]  /*2d70*/  MOV R38, R39 ;  /* 0x0000002700267202 */ /* 0x002fe20000000f00 */
[----:B0-----:R-:W-:Y:S05]  /*2d80*/  BRA `(.L_x_6143) ;  /* 0xffffe7c000007947 */ /* 0x001fea000383ffff */
.L_x_6140:
[----:B------:R-:W-:Y:S01]  /*2d90*/  HFMA2.MMA R40, -RZ, RZ, 0, 9.5367431640625e-07 ;  /* 0x00000010ff287435 */ /* 0x000fe200000001ff */
[----:B------:R-:W-:Y:S02]  /*2da0*/  MOV R39, R43 ;  /* 0x0000002b00277202 */ /* 0x000fe40000000f00 */
[----:B------:R-:W-:Y:S02]  /*2db0*/  MOV R42, 0x1f ;  /* 0x0000001f002a7802 */ /* 0x000fe40000000f00 */
[----:B------:R-:W-:-:S02]  /*2dc0*/  MOV R45, 0xffffffff ;  /* 0xffffffff002d7802 */ /* 0x000fc40000000f00 */
[----:B------:R-:W-:Y:S02]  /*2dd0*/  MOV R36, 0x2df0 ;  /* 0x00002df000247802 */ /* 0x000fe40000000f00 */
[----:B01---5:R-:W-:Y:S05]  /*2de0*/  CALL.REL.NOINC `($__internal_129_$__cuda_sm70_shflsync_down_p) ;  /* 0x000003e000007944 */ /* 0x023fea0003c00000 */
[----:B------:R-:W-:Y:S01]  /*2df0*/  FADD.FTZ R41, R41, R38 ;  /* 0x0000002629297221 */ /* 0x000fe20000010000 */
[----:B0-----:R-:W-:Y:S01]  /*2e00*/  HFMA2.MMA R40, -RZ, RZ, 0, 4.76837158203125e-07 ;  /* 0x00000008ff287435 */ /* 0x001fe200000001ff */
[----:B-1----:R-:W-:Y:S01]  /*2e10*/  FADD.FTZ R44, R43, R39 ;  /* 0x000000272b2c7221 */ /* 0x002fe20000010000 */
[----:B------:R-:W-:Y:S02]  /*2e20*/  MOV R42, 0x1f ;  /* 0x0000001f002a7802 */ /* 0x000fe40000000f00 */
[----:B------:R-:W-:Y:S02]  /*2e30*/  MOV R45, 0xffffffff ;  /* 0xffffffff002d7802 */ /* 0x000fe40000000f00 */
[----:B------:R-:W-:Y:S02]  /*2e40*/  MOV R39, R41 ;  /* 0x0000002900277202 */ /* 0x000fe40000000f00 */
[----:B------:R-:W-:Y:S02]  /*2e50*/  MOV R36, 0x2e70 ;  /* 0x00002e7000247802 */ /* 0x000fe40000000f00 */
[----:B------:R-:W-:Y:S05]  /*2e60*/  CALL.REL.NOINC `($__internal_129_$__cuda_sm70_shflsync_down_p) ;  /* 0x0000036000007944 */ /* 0x000fea0003c00000 */
[----:B0-----:R-:W-:Y:S01]  /*2e70*/  HFMA2.MMA R40, -RZ, RZ, 0, 4.76837158203125e-07 ;  /* 0x00000008ff287435 */ /* 0x001fe200000001ff */
[----:B-1----:R-:W-:-:S02]  /*2e80*/  MOV R38, R39 ;  /* 0x0000002700267202 */ /* 0x002fc40000000f00 */
[----:B------:R-:W-:Y:S02]  /*2e90*/  MOV R39, R44 ;  /* 0x0000002c00277202 */ /* 0x000fe40000000f00 */
[----:B------:R-:W-:Y:S02]  /*2ea0*/  MOV R42, 0x1f ;  /* 0x0000001f002a7802 */ /* 0x000fe40000000f00 */
[----:B------:R-:W-:Y:S02]  /*2eb0*/  MOV R45, 0xffffffff ;  /* 0xffffffff002d7802 */ /* 0x000fe40000000f00 */
[----:B------:R-:W-:Y:S02]  /*2ec0*/  MOV R36, 0x2ee0 ;  /* 0x00002ee000247802 */ /* 0x000fe40000000f00 */
[----:B------:R-:W-:Y:S05]  /*2ed0*/  CALL.REL.NOINC `($__internal_129_$__cuda_sm70_shflsync_down_p) ;  /* 0x000002f000007944 */ /* 0x000fea0003c00000 */
[----:B------:R-:W-:Y:S01]  /*2ee0*/  FADD.FTZ R41, R38, R41 ;  /* 0x0000002926297221 */ /* 0x000fe20000010000 */
[----:B0-----:R-:W-:Y:S01]  /*2ef0*/  HFMA2.MMA R40, -RZ, RZ, 0, 2.384185791015625e-07 ;  /* 0x00000004ff287435 */ /* 0x001fe200000001ff */
[----:B-1----:R-:W-:Y:S01]  /*2f00*/  FADD.FTZ R44, R44, R39 ;  /* 0x000000272c2c7221 */ /* 0x002fe20000010000 */
[----:B------:R-:W-:Y:S02]  /*2f10*/  MOV R42, 0x1f ;  /* 0x0000001f002a7802 */ /* 0x000fe40000000f00 */
[----:B------:R-:W-:-:S02]  /*2f20*/  MOV R45, 0xffffffff ;  /* 0xffffffff002d7802 */ /* 0x000fc40000000f00 */
[----:B------:R-:W-:Y:S02]  /*2f30*/  MOV R39, R41 ;  /* 0x0000002900277202 */ /* 0x000fe40000000f00 */
[----:B------:R-:W-:Y:S02]  /*2f40*/  MOV R36, 0x2f60 ;  /* 0x00002f6000247802 */ /* 0x000fe40000000f00 */
[----:B------:R-:W-:Y:S05]  /*2f50*/  CALL.REL.NOINC `($__internal_129_$__cuda_sm70_shflsync_down_p) ;  /* 0x0000027000007944 */ /* 0x000fea0003c00000 */
[----:B0-----:R-:W-:Y:S01]  /*2f60*/  HFMA2.MMA R40, -RZ, RZ, 0, 2.384185791015625e-07 ;  /* 0x00000004ff287435 */ /* 0x001fe200000001ff */
[----:B-1----:R-:W-:Y:S02]  /*2f70*/  MOV R38, R39 ;  /* 0x0000002700267202 */ /* 0x002fe40000000f00 */
[----:B------:R-:W-:Y:S02]  /*2f80*/  MOV R39, R44 ;  /* 0x0000002c00277202 */ /* 0x000fe40000000f00 */
[----:B------:R-:W-:Y:S02]  /*2f90*/  MOV R42, 0x1f ;  /* 0x0000001f002a7802 */ /* 0x000fe40000000f00 */
[----:B------:R-:W-:Y:S02]  /*2fa0*/  MOV R45, 0xffffffff ;  /* 0xffffffff002d7802 */ /* 0x000fe40000000f00 */
[----:B------:R-:W-:-:S02]  /*2fb0*/  MOV R36, 0x2fd0 ;  /* 0x00002fd000247802 */ /* 0x000fc40000000f00 */
[----:B------:R-:W-:Y:S05]  /*2fc0*/  CALL.REL.NOINC `($__internal_129_$__cuda_sm70_shflsync_down_p) ;  /* 0x0000020000007944 */ /* 0x000fea0003c00000 */
[----:B------:R-:W-:Y:S01]  /*2fd0*/  FADD.FTZ R41, R38, R41 ;  /* 0x0000002926297221 */ /* 0x000fe20000010000 */
[----:B0-----:R-:W-:Y:S01]  /*2fe0*/  HFMA2.MMA R40, -RZ, RZ, 0, 1.1920928955078125e-07 ;  /* 0x00000002ff287435 */ /* 0x001fe200000001ff */
[----:B-1----:R-:W-:Y:S01]  /*2ff0*/  FADD.FTZ R44, R44, R39 ;  /* 0x000000272c2c7221 */ /* 0x002fe20000010000 */
[----:B------:R-:W-:-:S02]  /*3000*/  MOV R42, 0x1f ;  /* 0x0000001f002a7802 */ /* 0x000fc40000000f00 */
[----:B------:R-:W-:Y:S02]  /*3010*/  MOV R45, 0xffffffff ;  /* 0xffffffff002d7802 */ /* 0x000fe40000000f00 */
[----:B------:R-:W-:Y:S02]  /*3020*/  MOV R39, R41 ;  /* 0x0000002900277202 */ /* 0x000fe40000000f00 */
[----:B------:R-:W-:Y:S02]  /*3030*/  MOV R36, 0x3050 ;  /* 0x0000305000247802 */ /* 0x000fe40000000f00 */
[----:B------:R-:W-:Y:S05]  /*3040*/  CALL.REL.NOINC `($__internal_129_$__cuda_sm70_shflsync_down_p) ;  /* 0x0000018000007944 */ /* 0x000fea0003c00000 */
[----:B0-----:R-:W-:Y:S01]  /*3050*/  HFMA2.MMA R40, -RZ, RZ, 0, 1.1920928955078125e-07 ;  /* 0x00000002ff287435 */ /* 0x001fe200000001ff */
[----:B-1----:R-:W-:Y:S02]  /*3060*/  MOV R38, R39 ;  /* 0x0000002700267202 */ /* 0x002fe40000000f00 */
[----:B------:R-:W-:Y:S02]  /*3070*/  MOV R39, R44 ;  /* 0x0000002c00277202 */ /* 0x000fe40000000f00 */
[----:B------:R-:W-:Y:S02]  /*3080*/  MOV R42, 0x1f ;  /* 0x0000001f002a7802 */ /* 0x000fe40000000f00 */
[----:B------:R-:W-:-:S02]  /*3090*/  MOV R45, 0xffffffff ;  /* 0xffffffff002d7802 */ /* 0x000fc40000000f00 */
[----:B------:R-:W-:Y:S02]  /*30a0*/  MOV R36, 0x30c0 ;  /* 0x000030c000247802 */ /* 0x000fe40000000f00 */
[----:B------:R-:W-:Y:S05]  /*30b0*/  CALL.REL.NOINC `($__internal_129_$__cuda_sm70_shflsync_down_p) ;  /* 0x0000011000007944 */ /* 0x000fea0003c00000 */
[----:B------:R-:W-:Y:S01]  /*30c0*/  FADD.FTZ R41, R38, R41 ;  /* 0x0000002926297221 */ /* 0x000fe20000010000 */
[----:B0-----:R-:W-:Y:S01]  /*30d0*/  HFMA2.MMA R40, -RZ, RZ, 0, 5.9604644775390625e-08 ;  /* 0x00000001ff287435 */ /* 0x001fe200000001ff */
[----:B-1----:R-:W-:Y:S01]  /*30e0*/  FADD.FTZ R43, R44, R39 ;  /* 0x000000272c2b7221 */ /* 0x002fe20000010000 */
[----:B------:R-:W-:Y:S02]  /*30f0*/  MOV R42, 0x1f ;  /* 0x0000001f002a7802 */ /* 0x000fe40000000f00 */
[----:B------:R-:W-:Y:S02]  /*3100*/  MOV R45, 0xffffffff ;  /* 0xffffffff002d7802 */ /* 0x000fe40000000f00 */
[----:B------:R-:W-:Y:S02]  /*3110*/  MOV R39, R41 ;  /* 0x0000002900277202 */ /* 0x000fe40000000f00 */
[----:B------:R-:W-:Y:S02]  /*3120*/  MOV R36, 0x3140 ;  /* 0x0000314000247802 */ /* 0x000fe40000000f00 */
[----:B------:R-:W-:Y:S05]  /*3130*/  CALL.REL.NOINC `($__internal_129_$__cuda_sm70_shflsync_down_p) ;  /* 0x0000009000007944 */ /* 0x000fea0003c00000 */
[----:B0-----:R-:W-:Y:S01]  /*3140*/  HFMA2.MMA R40, -RZ, RZ, 0, 5.9604644775390625e-08 ;  /* 0x00000001ff287435 */ /* 0x001fe200000001ff */
[----:B-1----:R-:W-:-:S02]  /*3150*/  MOV R44, R39 ;  /* 0x00000027002c7202 */ /* 0x002fc40000000f00 */
[----:B------:R-:W-:Y:S02]  /*3160*/  MOV R39, R43 ;  /* 0x0000002b00277202 */ /* 0x000fe40000000f00 */
[----:B------:R-:W-:Y:S02]  /*3170*/  MOV R42, 0x1f ;  /* 0x0000001f002a7802 */ /* 0x000fe40000000f00 */
[----:B------:R-:W-:Y:S02]  /*3180*/  MOV R45, 0xffffffff ;  /* 0xffffffff002d7802 */ /* 0x000fe40000000f00 */
[----:B------:R-:W-:Y:S02]  /*3190*/  MOV R36, 0x31b0 ;  /* 0x000031b000247802 */ /* 0x000fe40000000f00 */
[----:B------:R-:W-:Y:S05]  /*31a0*/  CALL.REL.NOINC `($__internal_129_$__cuda_sm70_shflsync_down_p) ;  /* 0x0000002000007944 */ /* 0x000fea0003c00000 */
[----:B-1----:R-:W-:Y:S01]  /*31b0*/  MOV R36, R39 ;  /* 0x0000002700247202 */ /* 0x002fe20000000f00 */
[----:B0-----:R-:W-:Y:S05]  /*31c0*/  BRA `(.L_x_6144) ;  /* 0xffffe4a000007947 */ /* 0x001fea000383ffff */
        .weak           $__internal_129_$__cuda_sm70_shflsync_down_p
        .type           $__internal_129_$__cuda_sm70_shflsync_down_p,@function
        .size           $__internal_129_$__cuda_sm70_shflsync_down_p,(.L_x_9383 - $__internal_129_$__cuda_sm70_shflsync_down_p)
$__internal_129_$__cuda_sm70_shflsync_down_p:
[----:B------:R-:W-:Y:S01]  /*31d0*/  HFMA2.MMA R37, -RZ, RZ, 0, 0 ;  /* 0x00000000ff257435 */ /* 0x000fe200000001ff */
[----:B------:R-:W-:Y:S04]  /*31e0*/  WARPSYNC R45 ;  /* 0x0000002d00007348 */ /* 0x000fe80003800000 */
[----:B------:R0:W1:Y:S01]  /*31f0*/  SHFL.DOWN PT, R39, R39, R40, R42 ;  /* 0x0800002827277389 */ /* 0x00006200000e002a */
[----:B------:R-:W-:Y:S05]  /*3200*/  RET.REL.NODEC R36 `(_ZN10layer_norm13ln_bwd_kernelINS_13Kernel_traitsI6__halfS2_fS2_fjLj3072ELj1ELj1ELj4ELj16ENS_18Kernel_traits_baseILj3072ES2_S2_fS2_fjLj128EEEEELb1ELb0ELb0ELb1EEEvNS_9BwdParamsE) ;  /* 0xffffcdf024007950 */ /* 0x000fea0003c3ffff */
.L_x_6145:
        /* <DEDUP_REMOVED lines=15> */
.L_x_9383:


//--------------------- .text._ZN10layer_norm22ln_bwd_finalize_kernelINS_22Kernel_traits_finalizeILj3072E6__halfS2_fS2_fjLb0ELj1024ELj4ENS_18Kernel_traits_baseILj3072ES2_S2_fS2_fjLj1024EEEEELb0ELb0EEEvNS_9BwdParamsE --------------------------
	.section	.text._ZN10layer_norm22ln_bwd_finalize_kernelINS_22Kernel_traits_finalizeILj3072E6__halfS2_fS2_fjLb0ELj1024ELj4ENS_18Kernel_traits_baseILj3072ES2_S2_fS2_fjLj1024EEEEELb0ELb0EEEvNS_9BwdParamsE,"ax",@progbits
	.sectioninfo	@"SHI_REGISTERS=30"
	.align	128
        .global         _ZN10layer_norm22ln_bwd_finalize_kernelINS_22Kernel_traits_finalizeILj3072E6__halfS2_fS2_fjLb0ELj1024ELj4ENS_18Kernel_traits_baseILj3072ES2_S2_fS2_fjLj1024EEEEELb0ELb0EEEvNS_9BwdParamsE
        .type           _ZN10layer_norm22ln_bwd_finalize_kernelINS_22Kernel_traits_finalizeILj3072E6__halfS2_fS2_fjLb0ELj1024ELj4ENS_18Kernel_traits_baseILj3072ES2_S2_fS2_fjLj1024EEEEELb0ELb0EEEvNS_9BwdParamsE,@function
        .size           _ZN10layer_norm22ln_bwd_finalize_kernelINS_22Kernel_traits_finalizeILj3072E6__halfS2_fS2_fjLb0ELj1024ELj4ENS_18Kernel_traits_baseILj3072ES2_S2_fS2_fjLj1024EEEEELb0ELb0EEEvNS_9BwdParamsE,(.L_x_9384 - _ZN10layer_norm22ln_bwd_finalize_kernelINS_22Kernel_traits_finalizeILj3072E6__halfS2_fS2_fjLb0ELj1024ELj4ENS_18Kernel_traits_baseILj3072ES2_S2_fS2_fjLj1024EEEEELb0ELb0EEEvNS_9BwdParamsE)
        .other          _ZN10layer_norm22ln_bwd_finalize_kernelINS_22Kernel_traits_finalizeILj3072E6__halfS2_fS2_fjLb0ELj1024ELj4ENS_18Kernel_traits_baseILj3072ES2_S2_fS2_fjLj1024EEEEELb0ELb0EEEvNS_9BwdParamsE,@"STO_CUDA_ENTRY STV_DEFAULT"
_ZN10layer_norm22ln_bwd_finalize_kernelINS_22Kernel_traits_finalizeILj3072E6__halfS2_fS2_fjLb0ELj1024ELj4ENS_18Kernel_traits_baseILj3072ES2_S2_fS2_fjLj1024EEEEELb0ELb0EEEvNS_9BwdParamsE:
.text._ZN10layer_norm22ln_bwd_finalize_kernelINS_22Kernel_traits_finalizeILj3072E6__halfS2_fS2_fjLb0ELj1024ELj4ENS_18Kernel_traits_baseILj3072ES2_S2_fS2_fjLj1024EEEEELb0ELb0EEEvNS_9BwdParamsE:
        /* <DEDUP_REMOVED lines=19> */
.L_x_6159:
        /* <DEDUP_REMOVED lines=28> */
.L_x_6150:
        /* <DEDUP_REMOVED lines=35> */
.L_x_6149:
[----:B------:R-:W-:Y:S05]  /*0520*/  BSYNC B1 ;  /* 0x0000000000017941 */ /* 0x000fea0003800000 */
.L_x_6148:
        /* <DEDUP_REMOVED lines=23> */
.L_x_6152:
[----:B------:R-:W-:Y:S05]  /*06a0*/  BSYNC B1 ;  /* 0x0000000000017941 */ /* 0x000fea0003800000 */
.L_x_6151:
        /* <DEDUP_REMOVED lines=11> */
.L_x_6153:
[----:B------:R-:W-:Y:S05]  /*0760*/  BSYNC B1 ;  /* 0x0000000000017941 */ /* 0x000fea0003800000 */
.L_x_6147:
[----:B------:R-:W-:Y:S05]  /*0770*/  BSYNC B0 ;  /* 0x0000000000007941 */ /* 0x000fea0003800000 */
.L_x_6146:
        /* <DEDUP_REMOVED lines=11> */
.L_x_6160:
        /* <DEDUP_REMOVED lines=18> */
.L_x_6161:
[----:B---3--:R-:W-:Y:S02]  /*0950*/  FADD.FTZ R4, R4, R9 ;  /* 0x0000000904047221 */ /* 0x008fe40000010000 */
[----:B-12---:R-:W-:-:S03]  /*0960*/  FADD.FTZ R6, R5, R6 ;  /* 0x0000000605067221 */ /* 0x006fc60000010000 */
[----:B------:R1:W-:Y:S04]  /*0970*/  @!P1 STS [R17.X4+0x2000], R4 ;  /* 0x0020000411009388 */ /* 0x0003e80000004800 */
[----:B------:R1:W-:Y:S02]  /*0980*/  @!P1 STS [R17.X4+0x2080], R6 ;  /* 0x0020800611009388 */ /* 0x0003e40000004800 */
.L_x_6154:
        /* <DEDUP_REMOVED lines=17> */
.L_x_6158:
[----:B------:R-:W-:Y:S05]  /*0aa0*/  BSYNC B0 ;  /* 0x0000000000007941 */ /* 0x000fea0003800000 */
.L_x_6157:
[C---:B------:R-:W-:Y:S02]  /*0ab0*/  ISETP.GT.U32.AND P1, PT, R18.reuse, -0xc01, PT ;  /* 0xfffff3ff1200780c */ /* 0x040fe40003f24070 */
[----:B------:R-:W-:Y:S02]  /*0ac0*/  IADD3 R18, R18, 0xc00, RZ ;  /* 0x00000c0012127810 */ /* 0x000fe40007ffe0ff */
[----:B------:R-:W-:-:S09]  /*0ad0*/  IADD3 R19, R19, 0x600, RZ ;  /* 0x0000060013137810 */ /* 0x000fd20007ffe0ff */
[----:B01----:R-:W-:Y:S05]  /*0ae0*/  @P1 BRA `(.L_x_6159) ;  /* 0xfffff64000001947 */ /* 0x003fea000383ffff */
[----:B------:R-:W-:Y:S05]  /*0af0*/  EXIT ;  /* 0x000000000000794d */ /* 0x000fea0003800000 */
.L_x_6155:
[----:B--2---:R-:W-:Y:S01]  /*0b00*/  IMAD.MOV.U32 R9, RZ, RZ, R5 ;  /* 0x000000ffff097224 */ /* 0x004fe200078e0005 */
[----:B------:R-:W-:Y:S01]  /*0b10*/  MOV R8, 0x1 ;  /* 0x0000000100087802 */ /* 0x000fe20000000f00 */
[----:B------:R-:W-:Y:S01]  /*0b20*/  IMAD.MOV.U32 R7, RZ, RZ, 0x1f ;  /* 0x0000001fff077424 */ /* 0x000fe200078e00ff */
[----:B------:R-:W-:Y:S02]  /*0b30*/  MOV R10, 0xffffffff ;  /* 0xffffffff000a7802 */ /* 0x000fe40000000f00 */
[----:B------:R-:W-:Y:S02]  /*0b40*/  MOV R2, 0xb60 ;  /* 0x00000b6000027802 */ /* 0x000fe40000000f00 */
[----:B01----:R-:W-:Y:S05]  /*0b50*/  CALL.REL.NOINC `($__internal_130_$__cuda_sm70_shflsync_bfly_p) ;  /* 0x000003b000007944 */ /* 0x003fea0003c00000 */
[----:B-1----:R-:W-:Y:S01]  /*0b60*/  IMAD.MOV.U32 R2, RZ, RZ, R7 ;  /* 0x000000ffff027224 */ /* 0x002fe200078e0007 */
[----:B0-----:R-:W-:Y:S05]  /*0b70*/  BRA `(.L_x_6160) ;  /* 0xfffffcb000007947 */ /* 0x001fea000383ffff */
.L_x_6156:
[----:B------:R-:W-:Y:S01]  /*0b80*/  HFMA2.MMA R8, -RZ, RZ, 0, 1.1920928955078125e-07 ;  /* 0x00000002ff087435 */ /* 0x000fe200000001ff */
[----:B------:R-:W-:Y:S01]  /*0b90*/  IMAD.MOV.U32 R7, RZ, RZ, 0x1f ;  /* 0x0000001fff077424 */ /* 0x000fe200078e00ff */
[----:B------:R-:W-:Y:S02]  /*0ba0*/  MOV R10, 0xffffffff ;  /* 0xffffffff000a7802 */ /* 0x000fe40000000f00 */
[----:B------:R-:W-:-:S02]  /*0bb0*/  MOV R2, 0xbd0 ;  /* 0x00000bd000027802 */ /* 0x000fc40000000f00 */
[----:B012---:R-:W-:Y:S05]  /*0bc0*/  CALL.REL.NOINC `($__internal_130_$__cuda_sm70_shflsync_bfly_p) ;  /* 0x0000034000007944 */ /* 0x007fea0003c00000 */
[----:B01----:R-:W-:Y:S01]  /*0bd0*/  FADD.FTZ R9, R9, R7 ;  /* 0x0000000709097221 */ /* 0x003fe20000010000 */
[----:B------:R-:W-:Y:S01]  /*0be0*/  HFMA2.MMA R7, -RZ, RZ, 0, 1.847743988037109375e-06 ;  /* 0x0000001fff077435 */ /* 0x000fe200000001ff */
[----:B------:R-:W-:Y:S01]  /*0bf0*/  IMAD.MOV.U32 R8, RZ, RZ, 0x4 ;  /* 0x00000004ff087424 */ /* 0x000fe200078e00ff */
[----:B------:R-:W-:Y:S01]  /*0c00*/  MOV R2, 0xc30 ;  /* 0x00000c3000027802 */ /* 0x000fe20000000f00 */
[----:B------:R-:W-:-:S03]  /*0c10*/  IMAD.MOV.U32 R10, RZ, RZ, -0x1 ;  /* 0xffffffffff0a7424 */ /* 0x000fc600078e00ff */
[----:B------:R-:W-:Y:S05]  /*0c20*/  CALL.REL.NOINC `($__internal_130_$__cuda_sm70_shflsync_bfly_p) ;  /* 0x000002e000007944 */ /* 0x000fea0003c00000 */
[----:B01----:R-:W-:Y:S01]  /*0c30*/  FADD.FTZ R9, R9, R7 ;  /* 0x0000000709097221 */ /* 0x003fe20000010000 */
[----:B------:R-:W-:Y:S01]  /*0c40*/  HFMA2.MMA R7, -RZ, RZ, 0, 1.847743988037109375e-06 ;  /* 0x0000001fff077435 */ /* 0x000fe200000001ff */
[----:B------:R-:W-:Y:S01]  /*0c50*/  MOV R8, 0x8 ;  /* 0x0000000800087802 */ /* 0x000fe20000000f00 */
[----:B------:R-:W-:Y:S01]  /*0c60*/  IMAD.MOV.U32 R10, RZ, RZ, -0x1 ;  /* 0xffffffffff0a7424 */ /* 0x000fe200078e00ff */
[----:B------:R-:W-:-:S03]  /*0c70*/  MOV R2, 0xc90 ;  /* 0x00000c9000027802 */ /* 0x000fc60000000f00 */
[----:B------:R-:W-:Y:S05]  /*0c80*/  CALL.REL.NOINC `($__internal_130_$__cuda_sm70_shflsync_bfly_p) ;  /* 0x0000028000007944 */ /* 0x000fea0003c00000 */
[----:B-1----:R-:W-:Y:S01]  /*0c90*/  FADD.FTZ R6, R9, R7 ;  /* 0x0000000709067221 */ /* 0x002fe20000010000 */
[----:B------:R-:W-:Y:S01]  /*0ca0*/  HFMA2.MMA R7, -RZ, RZ, 0, 1.847743988037109375e-06 ;  /* 0x0000001fff077435 */ /* 0x000fe200000001ff */
[----:B0-----:R-:W-:Y:S01]  /*0cb0*/  MOV R8, 0x10 ;  /* 0x0000001000087802 */ /* 0x001fe20000000f00 */
[----:B------:R-:W-:Y:S01]  /*0cc0*/  IMAD.MOV.U32 R10, RZ, RZ, -0x1 ;  /* 0xffffffffff0a7424 */ /* 0x000fe200078e00ff */
[----:B------:R-:W-:-:S02]  /*0cd0*/  MOV R2, 0xd00 ;  /* 0x00000d0000027802 */ /* 0x000fc40000000f00 */
[----:B------:R-:W-:Y:S02]  /*0ce0*/  MOV R9, R6 ;  /* 0x0000000600097202 */ /* 0x000fe40000000f00 */
[----:B------:R-:W-:Y:S05]  /*0cf0*/  CALL.REL.NOINC `($__internal_130_$__cuda_sm70_shflsync_bfly_p) ;  /* 0x0000021000007944 */ /* 0x000fea0003c00000 */
[----:B0-----:R-:W-:Y:S01]  /*0d00*/  HFMA2.MMA R8, -RZ, RZ, 0, 5.9604644775390625e-08 ;  /* 0x00000001ff087435 */ /* 0x001fe200000001ff */
[----:B-1----:R-:W-:Y:S01]  /*0d10*/  MOV R5, R7 ;  /* 0x0000000700057202 */ /* 0x002fe20000000f00 */
[----:B------:R-:W-:Y:S01]  /*0d20*/  IMAD.MOV.U32 R9, RZ, RZ, R4 ;  /* 0x000000ffff097224 */ /* 0x000fe200078e0004 */
[----:B------:R-:W-:Y:S01]  /*0d30*/  MOV R7, 0x1f ;  /* 0x0000001f00077802 */ /* 0x000fe20000000f00 */
[----:B------:R-:W-:Y:S01]  /*0d40*/  IMAD.MOV.U32 R10, RZ, RZ, -0x1 ;  /* 0xffffffffff0a7424 */ /* 0x000fe200078e00ff */
[----:B------:R-:W-:Y:S02]  /*0d50*/  MOV R2, 0xd70 ;  /* 0x00000d7000027802 */ /* 0x000fe40000000f00 */
[----:B------:R-:W-:Y:S05]  /*0d60*/  CALL.REL.NOINC `($__internal_130_$__cuda_sm70_shflsync_bfly_p) ;  /* 0x000001a000007944 */ /* 0x000fea0003c00000 */
[----:B0-----:R-:W-:Y:S01]  /*0d70*/  HFMA2.MMA R8, -RZ, RZ, 0, 1.1920928955078125e-07 ;  /* 0x00000002ff087435 */ /* 0x001fe200000001ff */
[----:B-1----:R-:W-:Y:S01]  /*0d80*/  FADD.FTZ R9, R4, R7 ;  /* 0x0000000704097221 */ /* 0x002fe20000010000 */
[----:B------:R-:W-:Y:S01]  /*0d90*/  MOV R7, 0x1f ;  /* 0x0000001f00077802 */ /* 0x000fe20000000f00 */
[----:B------:R-:W-:Y:S01]  /*0da0*/  IMAD.MOV.U32 R10, RZ, RZ, -0x1 ;  /* 0xffffffffff0a7424 */ /* 0x000fe200078e00ff */
[----:B------:R-:W-:Y:S02]  /*0db0*/  MOV R2, 0xdd0 ;  /* 0x00000dd000027802 */ /* 0x000fe40000000f00 */
[----:B------:R-:W-:Y:S05]  /*0dc0*/  CALL.REL.NOINC `($__internal_130_$__cuda_sm70_shflsync_bfly_p) ;  /* 0x0000014000007944 */ /* 0x000fea0003c00000 */
[----:B0-----:R-:W-:Y:S01]  /*0dd0*/  HFMA2.MMA R8, -RZ, RZ, 0, 2.384185791015625e-07 ;  /* 0x00000004ff087435 */ /* 0x001fe200000001ff */
[----:B-1----:R-:W-:Y:S01]  /*0de0*/  FADD.FTZ R9, R9, R7 ;  /* 0x0000000709097221 */ /* 0x002fe20000010000 */
[----:B------:R-:W-:Y:S01]  /*0df0*/  MOV R7, 0x1f ;  /* 0x0000001f00077802 */ /* 0x000fe20000000f00 */
[----:B------:R-:W-:Y:S01]  /*0e00*/  IMAD.MOV.U32 R10, RZ, RZ, -0x1 ;  /* 0xffffffffff0a7424 */ /* 0x000fe200078e00ff */
[----:B------:R-:W-:-:S02]  /*0e10*/  MOV R2, 0xe30 ;  /* 0x00000e3000027802 */ /* 0x000fc40000000f00 */
[----:B------:R-:W-:Y:S05]  /*0e20*/  CALL.REL.NOINC `($__internal_130_$__cuda_sm70_shflsync_bfly_p) ;  /* 0x000000e000007944 */ /* 0x000fea0003c00000 */
[----:B0-----:R-:W-:Y:S01]  /*0e30*/  HFMA2.MMA R8, -RZ, RZ, 0, 4.76837158203125e-07 ;  /* 0x00000008ff087435 */ /* 0x001fe200000001ff */
[----:B-1----:R-:W-:Y:S01]  /*0e40*/  FADD.FTZ R9, R9, R7 ;  /* 0x0000000709097221 */ /* 0x002fe20000010000 */
[----:B------:R-:W-:Y:S01]  /*0e50*/  MOV R7, 0x1f ;  /* 0x0000001f00077802 */ /* 0x000fe20000000f00 */
[----:B------:R-:W-:Y:S01]  /*0e60*/  IMAD.MOV.U32 R10, RZ, RZ, -0x1 ;  /* 0xffffffffff0a7424 */ /* 0x000fe200078e00ff */
[----:B------:R-:W-:-:S02]  /*0e70*/  MOV R2, 0xe90 ;  /* 0x00000e9000027802 */ /* 0x000fc40000000f00 */
[----:B------:R-:W-:Y:S05]  /*0e80*/  CALL.REL.NOINC `($__internal_130_$__cuda_sm70_shflsync_bfly_p) ;  /* 0x0000008000007944 */ /* 0x000fea0003c00000 */
[----:B0-----:R-:W-:Y:S01]  /*0e90*/  HFMA2.MMA R8, -RZ, RZ, 0, 9.5367431640625e-07 ;  /* 0x00000010ff087435 */ /* 0x001fe200000001ff */
[----:B-1----:R-:W-:Y:S01]  /*0ea0*/  FADD.FTZ R9, R9, R7 ;  /* 0x0000000709097221 */ /* 0x002fe20000010000 */
[----:B------:R-:W-:Y:S01]  /*0eb0*/  MOV R7, 0x1f ;  /* 0x0000001f00077802 */ /* 0x000fe20000000f00 */
[----:B------:R-:W-:Y:S01]  /*0ec0*/  IMAD.MOV.U32 R10, RZ, RZ, -0x1 ;  /* 0xffffffffff0a7424 */ /* 0x000fe200078e00ff */
[----:B------:R-:W-:-:S02]  /*0ed0*/  MOV R2, 0xef0 ;  /* 0x00000ef000027802 */ /* 0x000fc40000000f00 */
[----:B------:R-:W-:Y:S05]  /*0ee0*/  CALL.REL.NOINC `($__internal_130_$__cuda_sm70_shflsync_bfly_p) ;  /* 0x0000002000007944 */ /* 0x000fea0003c00000 */
[----:B-1----:R-:W-:Y:S01]  /*0ef0*/  MOV R4, R7 ;  /* 0x0000000700047202 */ /* 0x002fe20000000f00 */
[----:B0-----:R-:W-:Y:S05]  /*0f00*/  BRA `(.L_x_6161) ;  /* 0xfffffa4000007947 */ /* 0x001fea000383ffff */
        .weak           $__internal_130_$__cuda_sm70_shflsync_bfly_p
        .type           $__internal_130_$__cuda_sm70_shflsync_bfly_p,@function
        .size           $__internal_130_$__cuda_sm70_shflsync_bfly_p,(.L_x_9384 - $__internal_130_$__cuda_sm70_shflsync_bfly_p)
$__internal_130_$__cuda_sm70_shflsync_bfly_p:
[----:B------:R-:W-:Y:S01]  /*0f10*/  HFMA2.MMA R3, -RZ, RZ, 0, 0 ;  /* 0x00000000ff037435 */ /* 0x000fe200000001ff */
[----:B------:R-:W-:Y:S04]  /*0f20*/  WARPSYNC R10 ;  /* 0x0000000a00007348 */ /* 0x000fe80003800000 */
[----:B------:R0:W1:Y:S01]  /*0f30*/  SHFL.BFLY PT, R7, R9, R8, R7 ;  /* 0x0c00000809077389 */ /* 0x00006200000e0007 */
[----:B------:R-:W-:Y:S05]  /*0f40*/  RET.REL.NODEC R2 `(_ZN10layer_norm22ln_bwd_finalize_kernelINS_22Kernel_traits_finalizeILj3072E6__halfS2_fS2_fjLb0ELj1024ELj4ENS_18Kernel_traits_baseILj3072ES2_S2_fS2_fjLj1024EEEEELb0ELb0EEEvNS_9BwdParamsE) ;  /* 0xfffff0b002007950 */ /* 0x000fea0003c3ffff */
.L_x_6162:
        /* <DEDUP_REMOVED lines=11> */
.L_x_9384:


//--------------------- .text._ZN10layer_norm13ln_bwd_kernelINS_13Kernel_traitsI6__halfS2_fS2_fjLj3072ELj1ELj1ELj4ELj16ENS_18Kernel_traits_baseILj3072ES2_S2_fS2_fjLj128EEEEELb1ELb0ELb1ELb0EEEvNS_9BwdParamsE --------------------------
	.section	.text._ZN10layer_norm13ln_bwd_kernelINS_13Kernel_traitsI6__halfS2_fS2_fjLj3072ELj1ELj1ELj4ELj16ENS_18Kernel_traits_baseILj3072ES2_S2_fS2_fjLj128EEEEELb1ELb0ELb1ELb0EEEvNS_9BwdParamsE,"ax",@progbits
	.sectioninfo	@"SHI_REGISTERS=193"
	.align	128
        .global         _ZN10layer_norm13ln_bwd_kernelINS_13Kernel_traitsI6__halfS2_fS2_fjLj3072ELj1ELj1ELj4ELj16ENS_18Kernel_traits_baseILj3072ES2_S2_fS2_fjLj128EEEEELb1ELb0ELb1ELb0EEEvNS_9BwdParamsE
        .type           _ZN10layer_norm13ln_bwd_kernelINS_13Kernel_traitsI6__halfS2_fS2_fjLj3072ELj1ELj1ELj4ELj16ENS_18Kernel_traits_baseILj3072ES2_S2_fS2_fjLj128EEEEELb1ELb0ELb1ELb0EEEvNS_9BwdParamsE,@function
        .size           _ZN10layer_norm13ln_bwd_kernelINS_13Kernel_traitsI6__halfS2_fS2_fjLj3072ELj1ELj1ELj4ELj16ENS_18Kernel_traits_baseILj3072ES2_S2_fS2_fjLj128EEEEELb1ELb0ELb1ELb0EEEvNS_9BwdParamsE,(.L_x_9385 - _ZN10layer_norm13ln_bwd_kernelINS_13Kernel_traitsI6__halfS2_fS2_fjLj3072ELj1ELj1ELj4ELj16ENS_18Kernel_traits_baseILj3072ES2_S2_fS2_fjLj128EEEEELb1ELb0ELb1ELb0EEEvNS_9BwdParamsE)
        .other          _ZN10layer_norm13ln_bwd_kernelINS_13Kernel_traitsI6__halfS2_fS2_fjLj3072ELj1ELj1ELj4ELj16ENS_18Kernel_traits_baseILj3072ES2_S2_fS2_fjLj128EEEEELb1ELb0ELb1ELb0EEEvNS_9BwdParamsE,@"STO_CUDA_ENTRY STV_DEFAULT"
_ZN10layer_norm13ln_bwd_kernelINS_13Kernel_traitsI6__halfS2_fS2_fjLj3072ELj1ELj1ELj4ELj16ENS_18Kernel_traits_baseILj3072ES2_S2_fS2_fjLj128EEEEELb1ELb0ELb1ELb0EEEvNS_9BwdParamsE:
.text._ZN10layer_norm13ln_bwd_kernelINS_13Kernel_traitsI6__halfS2_fS2_fjLj3072ELj1ELj1ELj4ELj16ENS_18Kernel_traits_baseILj3072ES2_S2_fS2_fjLj128EEEEELb1ELb0ELb1ELb0EEEvNS_9BwdParamsE:
        /* <DEDUP_REMOVED lines=13> */
[----:B------:R-:W-:Y:S02]  /*00d0*/  @P2 IMAD.MOV.U32 R3, RZ, RZ, 0x10 ;  /* 0x00000010ff032424 */ /* 0x000fe400078e00ff */
[----:B------:R-:W-:Y:S02]  /*00e0*/  @P3 MOV R7, 0x10 ;  /* 0x0000001000073802 */ /* 0x000fe40000000f00 */
[C---:B------:R-:W-:Y:S01]  /*00f0*/  @P2 IMAD.WIDE.U32 R2, R4.reuse, R3, c[0x0][0x1b0] ;  /* 0x00006c0004022625 */ /* 0x040fe200078e0003 */
[----:B------:R-:W-:Y:S02]  /*0100*/  @P2 LOP3.LUT R4, R4, 0x80, RZ, 0xfc, !PT ;  /* 0x0000008004042812 */ /* 0x000fe400078efcff */
[----:B------:R-:W-:Y:S02]  /*0110*/  @P4 MOV R5, 0x10 ;  /* 0x0000001000054802 */ /* 0x000fe40000000f00 */
[----:B------:R1:W5:Y:S01]  /*0120*/  @P2 LDG.E.128 R52, [R2.64] ;  /* 0x0000000402342981 */ /* 0x000362000c1e1d00 */
[C---:B------:R-:W-:Y:S01]  /*0130*/  @P3 IMAD.WIDE.U32 R6, R4.reuse, R7, c[0x0][0x1b0] ;  /* 0x00006c0004063625 */ /* 0x040fe200078e0007 */
[----:B------:R-:W-:-:S02]  /*0140*/  @P3 IADD3 R4, R4, 0x80, RZ ;  /* 0x0000008004043810 */ /* 0x000fc40007ffe0ff */
[----:B0-----:R-:W-:Y:S01]  /*0150*/  LEA.HI R129, R189, UR6, RZ, 0x19 ;  /* 0x00000006bd817c11 */ /* 0x001fe2000f8fc8ff */
[----:B------:R-:W-:Y:S01]  /*0160*/  CS2R R48, SRZ ;  /* 0x0000000000307805 */ /* 0x000fe2000001ff00 */
[----:B------:R0:W5:Y:S01]  /*0170*/  @P3 LDG.E.128 R56, [R6.64] ;  /* 0x0000000406383981 */ /* 0x000162000c1e1d00 */
[----:B------:R-:W-:Y:S01]  /*0180*/  @P4 IMAD.WIDE.U32 R4, R4, R5, c[0x0][0x1b0] ;  /* 0x00006c0004044625 */ /* 0x000fe200078e0005 */
[----:B------:R-:W-:Y:S01]  /*0190*/  ISETP.GE.AND P0, PT, R129, c[0x0][0x164], PT ;  /* 0x0000590081007a0c */ /* 0x000fe20003f06270 */
        /* <DEDUP_REMOVED lines=26> */
[----:B------:R-:W-:Y:S01]  /*0340*/  HFMA2.MMA R49, -RZ, RZ, 0, 0 ;  /* 0x00000000ff317435 */ /* 0x000fe200000001ff */
[--C-:B-----5:R-:W-:Y:S01]  /*0350*/  HADD2.F32 R0, -RZ, R52.reuse.H0_H0 ;  /* 0x20000034ff007230 */ /* 0x120fe20000004100 */
[----:B------:R-:W-:Y:S01]  /*0360*/  IMAD.MOV.U32 R130, RZ, RZ, 0x1 ;  /* 0x00000001ff827424 */ /* 0x000fe200078e00ff */
        /* <DEDUP_REMOVED lines=23> */
.L_x_6231:
        /* <DEDUP_REMOVED lines=8> */
[----:B------:R-:W-:Y:S01]  /*0560*/  BSSY B0, `(.L_x_6164) ;  /* 0x0000140000007945 */ /* 0x000fe20003800000 */
[----:B------:R-:W-:-:S03]  /*0570*/  IMAD.MOV.U32 R183, RZ, RZ, 0x20 ;  /* 0x00000020ffb77424 */ /* 0x000fc600078e00ff */
        /* <DEDUP_REMOVED lines=26> */
.L_x_6167:
[----:B------:R-:W-:Y:S05]  /*0720*/  BSYNC B1 ;  /* 0x0000000000017941 */ /* 0x000fea0003800000 */
.L_x_6166:
        /* <DEDUP_REMOVED lines=12> */
.L_x_6169:
[----:B------:R-:W-:Y:S05]  /*07f0*/  BSYNC B1 ;  /* 0x0000000000017941 */ /* 0x000fea0003800000 */
.L_x_6168:
[----:B------:R-:W-:Y:S01]  /*0800*/  MOV R187, RZ ;  /* 0x000000ff00bb7202 */ /* 0x000fe20000000f00 */
[----:B------:R-:W-:Y:S01]  /*0810*/  IMAD.MOV.U32 R188, RZ, RZ, RZ ;  /* 0x000000ffffbc7224 */ /* 0x000fe200078e00ff */
[----:B------:R-:W-:Y:S05]  /*0820*/  @!P4 BRA `(.L_x_6170) ;  /* 0x000011300000c947 */ /* 0x000fea0003800000 */
[----:B------:R-:W-:Y:S01]  /*0830*/  ISETP.NE.U32.AND P0, PT, RZ, c[0x0][0x218], PT ;  /* 0x00008600ff007a0c */ /* 0x000fe20003f05070 */
[----:B------:R-:W-:-:S03]  /*0840*/  HFMA2.MMA R3, -RZ, RZ, 0, 4.76837158203125e-07 ;  /* 0x00000008ff037435 */ /* 0x000fc600000001ff */
[----:B------:R-:W-:-:S07]  /*0850*/  ISETP.NE.AND.EX P0, PT, RZ, c[0x0][0x21c], PT, P0 ;  /* 0x00008700ff007a0c */ /* 0x000fce0003f05300 */
[----:B------:R-:W-:-:S06]  /*0860*/  IMAD.WIDE.U32 R2, R90, R3, c[0x0][0x190] ;  /* 0x000064005a027625 */ /* 0x000fcc00078e0003 */
[----:B-1----:R-:W-:Y:S01]  /*0870*/  @P0 IMAD.WIDE.U32 R88, R92, R183, c[0x0][0x218] ;  /* 0x000086005c580625 */ /* 0x002fe200078e00b7 */
[----:B------:R-:W5:Y:S04]  /*0880*/  LDG.E.64 R2, [R2.64] ;  /* 0x0000000402027981 */ /* 0x000f68000c1e1b00 */
[----:B------:R1:W5:Y:S04]  /*0890*/  @P0 LDG.E.128 R68, [R88.64] ;  /* 0x0000000458440981 */ /* 0x000368000c1e1d00 */
[----:B------:R1:W5:Y:S01]  /*08a0*/  @P0 LDG.E.128 R72, [R88.64+0x10] ;  /* 0x0000100458480981 */ /* 0x000362000c1e1d00 */
[----:B------:R-:W-:Y:S01]  /*08b0*/  MOV R188, RZ ;  /* 0x000000ff00bc7202 */ /* 0x000fe20000000f00 */
[----:B------:R-:W-:Y:S05]  /*08c0*/  BRA `(.L_x_6170) ;  /* 0x0000109000007947 */ /* 0x000fea0003800000 */
.L_x_6165:
[----:B0-----:R-:W-:-:S06]  /*08d0*/  IMAD.WIDE R88, R129, R96, c[0x0][0x1a0] ;  /* 0x0000680081587625 */ /* 0x001fcc00078e0260 */
[----:B------:R-:W2:Y:S01]  /*08e0*/  LDG.E R88, [R88.64] ;  /* 0x0000000458587981 */ /* 0x000ea2000c1e1900 */
[----:B-----5:R-:W-:Y:S01]  /*08f0*/  ISETP.GE.AND P0, PT, R165, 0x1, PT ;  /* 0x00000001a500780c */ /* 0x020fe20003f06270 */
[----:B------:R-:W-:Y:S01]  /*0900*/  IMAD.MOV.U32 R184, RZ, RZ, RZ ;  /* 0x000000ffffb87224 */ /* 0x000fe200078e00ff */
[----:B------:R-:W-:Y:S01]  /*0910*/  IADD3 R90, R92, -0x1, RZ ;  /* 0xffffffff5c5a7810 */ /* 0x000fe20007ffe0ff */
[----:B------:R-:W-:Y:S01]  /*0920*/  BSSY B1, `(.L_x_6171) ;  /* 0x0000060000017945 */ /* 0x000fe20003800000 */
[----:B------:R-:W-:Y:S01]  /*0930*/  HFMA2.MMA R187, -RZ, RZ, 0, 0 ;  /* 0x00000000ffbb7435 */ /* 0x000fe200000001ff */
[----:B------:R-:W-:Y:S01]  /*0940*/  MOV R188, RZ ;  /* 0x000000ff00bc7202 */ /* 0x000fe20000000f00 */
[----:B------:R-:W-:Y:S02]  /*0950*/  IMAD.MOV.U32 R186, RZ, RZ, R132 ;  /* 0x000000ffffba7224 */ /* 0x000fe400078e0084 */
[----:B------:R-:W-:-:S05]  /*0960*/  IMAD R90, R90, c[0x0][0x168], RZ ;  /* 0x00005a005a5a7a24 */ /* 0x000fca00078e02ff */
        /* <DEDUP_REMOVED lines=17> */
[----:B------:R-:W-:-:S02]  /*0a80*/  ISETP.NE.U32.AND P0, PT, RZ, c[0x0][0x218], PT ;  /* 0x00008600ff007a0c */ /* 0x000fc40003f05070 */
        /* <DEDUP_REMOVED lines=8> */
[----:B------:R-:W-:Y:S01]  /*0b10*/  IADD3 R184, R184, 0x80, RZ ;  /* 0x00000080b8b87810 */ /* 0x000fe20007ffe0ff */
[C---:B--2---:R-:W-:Y:S02]  /*0b20*/  FADD.FTZ R168, -R182.reuse, R89 ;  /* 0x00000059b6a87221 */ /* 0x044fe40000010100 */
[C---:B------:R-:W-:Y:S02]  /*0b30*/  FADD.FTZ R88, -R182.reuse, R88 ;  /* 0x00000058b6587221 */ /* 0x040fe40000010100 */
[----:B------:R-:W-:Y:S01]  /*0b40*/  FADD.FTZ R90, -R182, R90 ;  /* 0x0000005ab65a7221 */ /* 0x000fe20000010100 */
[--C-:B----4-:R-:W-:Y:S01]  /*0b50*/  HADD2.F32 R89, -RZ, R92.reuse.H0_H0 ;  /* 0x2000005cff597230 */ /* 0x110fe20000004100 */
[----:B0-----:R-:W-:Y:S01]  /*0b60*/  FMUL.FTZ R167, R131, R88 ;  /* 0x0000005883a77220 */ /* 0x001fe20000410000 */
[----:B------:R-:W-:-:S03]  /*0b70*/  HADD2.F32 R92, -RZ, R92.H1_H1 ;  /* 0x3000005cff5c7230 */ /* 0x000fc60000004100 */
[-C--:B------:R-:W-:Y:S01]  /*0b80*/  FMUL.FTZ R174, R0, R89.reuse ;  /* 0x0000005900ae7220 */ /* 0x080fe20000410000 */
[----:B------:R-:W-:Y:S01]  /*0b90*/  HADD2.F32 R176, -RZ, R93.H0_H0 ;  /* 0x2000005dffb07230 */ /* 0x000fe20000004100 */
[----:B------:R-:W-:Y:S02]  /*0ba0*/  FMUL.FTZ R169, R131, R90 ;  /* 0x0000005a83a97220 */ /* 0x000fe40000410000 */
[----:B------:R-:W-:Y:S02]  /*0bb0*/  FFMA.FTZ R48, R167, R89, R48 ;  /* 0x00000059a7307223 */ /* 0x000fe40000010030 */
[----:B------:R-:W-:Y:S02]  /*0bc0*/  FADD.FTZ R24, R24, R89 ;  /* 0x0000005918187221 */ /* 0x000fe40000010000 */
[----:B------:R-:W-:Y:S02]  /*0bd0*/  FMUL.FTZ R166, R131, R168 ;  /* 0x000000a883a67220 */ /* 0x000fe40000410000 */
[----:B------:R-:W-:-:S02]  /*0be0*/  FMUL.FTZ R175, R106, R92 ;  /* 0x0000005c6aaf7220 */ /* 0x000fc40000410000 */
[----:B------:R-:W-:Y:S02]  /*0bf0*/  FADD.FTZ R88, RZ, R174 ;  /* 0x000000aeff587221 */ /* 0x000fe40000010000 */
[----:B------:R-:W-:Y:S01]  /*0c00*/  FFMA.FTZ R89, R167, R174, RZ ;  /* 0x000000aea7597223 */ /* 0x000fe200000100ff */
[----:B------:R-:W-:Y:S01]  /*0c10*/  HADD2.F32 R93, -RZ, R93.H1_H1 ;  /* 0x3000005dff5d7230 */ /* 0x000fe20000004100 */
[C---:B------:R-:W-:Y:S02]  /*0c20*/  FADD.FTZ R170, -R182.reuse, R91 ;  /* 0x0000005bb6aa7221 */ /* 0x040fe40000010100 */
[----:B---3--:R-:W-:Y:S02]  /*0c30*/  FADD.FTZ R96, -R182, R96 ;  /* 0x00000060b6607221 */ /* 0x008fe40000010100 */
[----:B------:R-:W-:Y:S02]  /*0c40*/  FFMA.FTZ R50, R169, R176, R50 ;  /* 0x000000b0a9327223 */ /* 0x000fe40000010032 */
[----:B------:R-:W-:-:S02]  /*0c50*/  FADD.FTZ R26, R26, R176 ;  /* 0x000000b01a1a7221 */ /* 0x000fc40000010000 */
[----:B------:R-:W-:Y:S02]  /*0c60*/  FMUL.FTZ R176, R107, R176 ;  /* 0x000000b06bb07220 */ /* 0x000fe40000410000 */
[----:B------:R-:W-:Y:S02]  /*0c70*/  FADD.FTZ R91, R88, R175 ;  /* 0x000000af585b7221 */ /* 0x000fe40000010000 */
[----:B------:R-:W-:Y:S01]  /*0c80*/  FFMA.FTZ R89, R166, R175, R89 ;  /* 0x000000afa6597223 */ /* 0x000fe20000010059 */
[--C-:B------:R-:W-:Y:S01]  /*0c90*/  HADD2.F32 R178, -RZ, R94.reuse.H0_H0 ;  /* 0x2000005effb27230 */ /* 0x100fe20000004100 */
[C---:B------:R-:W-:Y:S01]  /*0ca0*/  FMUL.FTZ R171, R131.reuse, R96 ;  /* 0x0000006083ab7220 */ /* 0x040fe20000410000 */
[----:B------:R-:W-:Y:S01]  /*0cb0*/  HADD2.F32 R179, -RZ, R94.H1_H1 ;  /* 0x3000005effb37230 */ /* 0x000fe20000004100 */
        /* <DEDUP_REMOVED lines=12> */
[----:B------:R-:W-:Y:S01]  /*0d80*/  HADD2.F32 R180, -RZ, R95.H0_H0 ;  /* 0x2000005fffb47230 */ /* 0x000fe20000004100 */
[----:B------:R-:W-:Y:S02]  /*0d90*/  FMUL.FTZ R173, R131, R98 ;  /* 0x0000006283ad7220 */ /* 0x000fe40000410000 */
[----:B------:R-:W-:-:S02]  /*0da0*/  FADD.FTZ R21, R21, R179 ;  /* 0x000000b315157221 */ /* 0x000fc40000010000 */
[-C--:B------:R-:W-:Y:S02]  /*0db0*/  FFMA.FTZ R45, R170, R179.reuse, R45 ;  /* 0x000000b3aa2d7223 */ /* 0x080fe4000001002d */
        /* <DEDUP_REMOVED lines=22> */
.L_x_6172:
[----:B-1----:R-:W-:Y:S05]  /*0f20*/  BSYNC B1 ;  /* 0x0000000000017941 */ /* 0x002fea0003800000 */
.L_x_6171:
        /* <DEDUP_REMOVED lines=18> */
[----:B------:R-:W-:Y:S01]  /*1050*/  IADD3 R186, R186, 0x80, RZ ;  /* 0x00000080baba7810 */ /* 0x000fe20007ffe0ff */
[----:B--2---:R-:W-:-:S04]  /*1060*/  FADD.FTZ R88, -R182, R88 ;  /* 0x00000058b6587221 */ /* 0x004fc80000010100 */
[----:B------:R-:W-:Y:S01]  /*1070*/  FMUL.FTZ R133, R131, R88 ;  /* 0x0000005883857220 */ /* 0x000fe20000410000 */
[--C-:B----4-:R-:W-:Y:S01]  /*1080*/  HADD2.F32 R142, -RZ, R92.reuse.H0_H0 ;  /* 0x2000005cff8e7230 */ /* 0x110fe20000004100 */
[C---:B------:R-:W-:Y:S01]  /*1090*/  FADD.FTZ R90, -R182.reuse, R90 ;  /* 0x0000005ab65a7221 */ /* 0x040fe20000010100 */
[----:B------:R-:W-:Y:S01]  /*10a0*/  HADD2.F32 R92, -RZ, R92.H1_H1 ;  /* 0x3000005cff5c7230 */ /* 0x000fe20000004100 */
[----:B------:R-:W-:Y:S02]  /*10b0*/  FADD.FTZ R136, -R182, R89 ;  /* 0x00000059b6887221 */ /* 0x000fe40000010100 */
[-C--:B------:R-:W-:Y:S02]  /*10c0*/  FFMA.FTZ R40, R133, R142.reuse, R40 ;  /* 0x0000008e85287223 */ /* 0x080fe40000010028 */
[----:B------:R-:W-:Y:S02]  /*10d0*/  FADD.FTZ R16, R16, R142 ;  /* 0x0000008e10107221 */ /* 0x000fe40000010000 */
        /* <DEDUP_REMOVED lines=8> */
[----:B---3--:R-:W-:Y:S02]  /*1160*/  FADD.FTZ R96, -R182, R96 ;  /* 0x00000060b6607221 */ /* 0x008fe40000010100 */
[----:B------:R-:W-:-:S02]  /*1170*/  FFMA.FTZ R42, R135, R144, R42 ;  /* 0x00000090872a7223 */ /* 0x000fc4000001002a */
[----:B------:R-:W-:Y:S02]  /*1180*/  FADD.FTZ R18, R18, R144 ;  /* 0x0000009012127221 */ /* 0x000fe40000010000 */
[----:B------:R-:W-:Y:S02]  /*1190*/  FADD.FTZ R138, -R182, R91 ;  /* 0x0000005bb68a7221 */ /* 0x000fe40000010100 */
[----:B------:R-:W-:Y:S02]  /*11a0*/  FMUL.FTZ R144, R115, R144 ;  /* 0x0000009073907220 */ /* 0x000fe40000410000 */
[----:B------:R-:W-:Y:S02]  /*11b0*/  FADD.FTZ R89, R88, R141 ;  /* 0x0000008d58597221 */ /* 0x000fe40000010000 */
[----:B------:R-:W-:Y:S01]  /*11c0*/  FFMA.FTZ R188, R134, R141, R188 ;  /* 0x0000008d86bc7223 */ /* 0x000fe200000100bc */
[--C-:B------:R-:W-:Y:S01]  /*11d0*/  HADD2.F32 R146, -RZ, R94.reuse.H0_H0 ;  /* 0x2000005eff927230 */ /* 0x100fe20000004100 */
[----:B------:R-:W-:Y:S01]  /*11e0*/  FMUL.FTZ R137, R131, R96 ;  /* 0x0000006083897220 */ /* 0x000fe20000410000 */
        /* <DEDUP_REMOVED lines=13> */
[----:B------:R-:W-:Y:S01]  /*12c0*/  HADD2.F32 R148, -RZ, R95.H0_H0 ;  /* 0x2000005fff947230 */ /* 0x000fe20000004100 */
[----:B------:R-:W-:-:S02]  /*12d0*/  FMUL.FTZ R139, R131, R98 ;  /* 0x00000062838b7220 */ /* 0x000fc40000410000 */
[----:B------:R-:W-:Y:S02]  /*12e0*/  FADD.FTZ R13, R13, R145 ;  /* 0x000000910d0d7221 */ /* 0x000fe40000010000 */
[-C--:B------:R-:W-:Y:S02]  /*12f0*/  FFMA.FTZ R37, R138, R145.reuse, R37 ;  /* 0x000000918a257223 */ /* 0x080fe40000010025 */
        /* <DEDUP_REMOVED lines=22> */
.L_x_6174:
[----:B-1----:R-:W-:Y:S05]  /*1460*/  BSYNC B1 ;  /* 0x0000000000017941 */ /* 0x002fea0003800000 */
.L_x_6173:
        /* <DEDUP_REMOVED lines=79> */
.L_x_6170:
[----:B-1----:R-:W-:Y:S05]  /*1960*/  BSYNC B0 ;  /* 0x0000000000007941 */ /* 0x002fea0003800000 */
.L_x_6164:
[----:B------:R-:W-:Y:S02]  /*1970*/  LOP3.LUT P1, RZ, R130, 0xff, RZ, 0xc0, !PT ;  /* 0x000000ff82ff7812 */ /* 0x000fe4000782c0ff */
[----:B------:R-:W-:-:S02]  /*1980*/  SHF.R.U32.HI R90, RZ, 0x5, R189 ;  /* 0x00000005ff5a7819 */ /* 0x000fc400000116bd */
[----:B------:R-:W-:Y:S02]  /*1990*/  LOP3.LUT P0, RZ, R189, 0x1f, RZ, 0xc0, !PT ;  /* 0x0000001fbdff7812 */ /* 0x000fe4000780c0ff */
[----:B------:R-:W-:-:S07]  /*19a0*/  LOP3.LUT R98, R90, 0x7fffffc, RZ, 0xc0, !PT ;  /* 0x07fffffc5a627812 */ /* 0x000fce00078ec0ff */
[----:B------:R-:W-:Y:S01]  /*19b0*/  @!P1 IADD3 R98, R98, 0x4, RZ ;  /* 0x0000000462629810 */ /* 0x000fe20007ffe0ff */
[----:B------:R-:W-:Y:S05]  /*19c0*/  BRA.DIV ~URZ, `(.L_x_6175) ;  /* 0x000024b27f007947 */ /* 0x000fea000b800000 */
[----:B------:R1:W2:Y:S02]  /*19d0*/  SHFL.DOWN PT, R92, R187, 0x10, 0x1f ;  /* 0x0a001f00bb5c7f89 */ /* 0x0002a400000e0000 */
.L_x_6232:
        /* <DEDUP_REMOVED lines=18> */
.L_x_6233:
        /* <DEDUP_REMOVED lines=21> */
[----:B------:R-:W-:Y:S01]  /*1c50*/  HFMA2.MMA R92, -RZ, RZ, 0, 0 ;  /* 0x00000000ff5c7435 */ /* 0x000fe200000001ff */
[----:B------:R-:W-:Y:S01]  /*1c60*/  FADD.FTZ R88, R88, R93 ;  /* 0x0000005d58587221 */ /* 0x000fe20000010000 */
[----:B------:R-:W-:Y:S01]  /*1c70*/  @P6 LEA.HI R90, R90, R165, RZ, 0x3 ;  /* 0x000000a55a5a6211 */ /* 0x000fe200078f18ff */
[----:B------:R-:W-:Y:S02]  /*1c80*/  FADD.FTZ R94, R94, R105 ;  /* 0x000000695e5e7221 */ /* 0x000fe40000010000 */
[----:B------:R-:W-:Y:S01]  /*1c90*/  FADD.FTZ R88, R95, R88 ;  /* 0x000000585f587221 */ /* 0x000fe20000010000 */
[----:B------:R-:W-:Y:S01]  /*1ca0*/  @P6 LEA.HI.SX32 R92, R90, R89, 0x1d ;  /* 0x000000595a5c6211 */ /* 0x000fe200078feaff */
[----:B------:R-:W-:Y:S02]  /*1cb0*/  FMUL.FTZ R93, R94, c[0x0][0x1e0] ;  /* 0x000078005e5d7a20 */ /* 0x000fe40000410000 */
        /* <DEDUP_REMOVED lines=14> */
.L_x_6180:
[----:B------:R-:W-:Y:S05]  /*1da0*/  BSYNC B1 ;  /* 0x0000000000017941 */ /* 0x000fea0003800000 */
.L_x_6179:
        /* <DEDUP_REMOVED lines=15> */
.L_x_6182:
[----:B------:R-:W-:Y:S05]  /*1ea0*/  BSYNC B1 ;  /* 0x0000000000017941 */ /* 0x000fea0003800000 */
.L_x_6181:
        /* <DEDUP_REMOVED lines=15> */
.L_x_6184:
[----:B------:R-:W-:Y:S05]  /*1fa0*/  BSYNC B1 ;  /* 0x0000000000017941 */ /* 0x000fea0003800000 */
.L_x_6183:
        /* <DEDUP_REMOVED lines=15> */
.L_x_6186:
[----:B------:R-:W-:Y:S05]  /*20a0*/  BSYNC B1 ;  /* 0x0000000000017941 */ /* 0x000fea0003800000 */
.L_x_6185:
        /* <DEDUP_REMOVED lines=15> */
.L_x_6188:
[----:B------:R-:W-:Y:S05]  /*21a0*/  BSYNC B1 ;  /* 0x0000000000017941 */ /* 0x000fea0003800000 */
.L_x_6187:
        /* <DEDUP_REMOVED lines=15> */
.L_x_6190:
[----:B------:R-:W-:Y:S05]  /*22a0*/  BSYNC B1 ;  /* 0x0000000000017941 */ /* 0x000fea0003800000 */
.L_x_6189:
        /* <DEDUP_REMOVED lines=15> */
.L_x_6192:
[----:B------:R-:W-:Y:S05]  /*23a0*/  BSYNC B1 ;  /* 0x0000000000017941 */ /* 0x000fea0003800000 */
.L_x_6191:
[----:B------:R-:W-:Y:S01]  /*23b0*/  @P6 FMUL.FTZ R183, R165, c[0x0][0x1ec] ;  /* 0x00007b00a5b76a20 */ /* 0x000fe20000410000 */
[----:B------:R-:W-:Y:S01]  /*23c0*/  @P6 LOP3.LUT P0, RZ, R103, 0xff0000, RZ, 0xc0, !PT ;  /* 0x00ff000067ff6812 */ /* 0x000fe2000780c0ff */
[----:B------:R-:W-:Y:S01]  /*23d0*/  BSSY B1, `(.L_x_6193) ;  /* 0x0000014000017945 */ /* 0x000fe20003800000 */
[----:B------:R-:W-:Y:S01]  /*23e0*/  ISETP.NE.U32.AND P1, PT, RZ, c[0x0][0x258], PT ;  /* 0x00009600ff007a0c */ /* 0x000fe20003f25070 */
[----:B------:R-:W-:Y:S01]  /*23f0*/  @P6 FMUL.FTZ R183, R183, c[0x0][0x1e8] ;  /* 0x00007a00b7b76a20 */ /* 0x000fe20000410000 */
[----:B------:R-:W-:Y:S02]  /*2400*/  @P6 F2FP.PACK_AB R88, RZ, R88 ;  /* 0x00000058ff58623e */ /* 0x000fe400000000ff */
[----:B------:R-:W-:Y:S02]  /*2410*/  ISETP.NE.AND.EX P1, PT, RZ, c[0x0][0x25c], PT, P1 ;  /* 0x00009700ff007a0c */ /* 0x000fe40003f25310 */
[----:B------:R-:W-:Y:S02]  /*2420*/  @P6 FSEL R183, R183, RZ, P0 ;  /* 0x000000ffb7b76208 */ /* 0x000fe40000000000 */
[----:B------:R-:W-:-:S02]  /*2430*/  @!P5 ISETP.NE.U32.AND P0, PT, RZ, c[0x0][0x218], PT ;  /* 0x00008600ff00da0c */ /* 0x000fc40003f05070 */
[----:B------:R-:W-:Y:S02]  /*2440*/  @P6 F2FP.PACK_AB R91, RZ, R91 ;  /* 0x0000005bff5b623e */ /* 0x000fe400000000ff */
[----:B------:R-:W-:Y:S02]  /*2450*/  @!P5 ISETP.NE.AND.EX P0, PT, RZ, c[0x0][0x21c], PT, P0 ;  /* 0x00008700ff00da0c */ /* 0x000fe40003f05300 */
[----:B------:R-:W-:Y:S02]  /*2460*/  @P6 F2FP.PACK_AB R96, RZ, R96 ;  /* 0x00000060ff60623e */ /* 0x000fe400000000ff */
        /* <DEDUP_REMOVED lines=10> */
.L_x_6194:
[----:B------:R-:W-:Y:S05]  /*2510*/  BSYNC B1 ;  /* 0x0000000000017941 */ /* 0x000fea0003800000 */
.L_x_6193:
        /* <DEDUP_REMOVED lines=10> */
[----:B------:R-:W-:Y:S01]  /*25c0*/  SEL R81, R182, R81, P1 ;  /* 0x00000051b6517207 */ /* 0x000fe20000800000 */
[----:B------:R-:W-:Y:S01]  /*25d0*/  @P0 IMAD.MOV.U32 R89, RZ, RZ, 0x20 ;  /* 0x00000020ff590424 */ /* 0x000fe200078e00ff */
[----:B------:R-:W-:Y:S02]  /*25e0*/  SEL R82, R165, R82, P1 ;  /* 0x00000052a5527207 */ /* 0x000fe40000800000 */
[----:B------:R-:W-:Y:S02]  /*25f0*/  SEL R83, R184, R83, P1 ;  /* 0x00000053b8537207 */ /* 0x000fe40000800000 */
[----:B------:R-:W-:-:S02]  /*2600*/  @P6 LOP3.LUT P1, RZ, R103, 0xff000000, RZ, 0xc0, !PT ;  /* 0xff00000067ff6812 */ /* 0x000fc4000782c0ff */
[----:B------:R-:W-:Y:S02]  /*2610*/  @P6 F2FP.PACK_AB R183, RZ, R183 ;  /* 0x000000b7ffb7623e */ /* 0x000fe400000000ff */
[----:B------:R-:W-:Y:S01]  /*2620*/  @P6 FSEL R90, R88, RZ, P1 ;  /* 0x000000ff585a6208 */ /* 0x000fe20000800000 */
[----:B------:R-:W-:Y:S01]  /*2630*/  @P0 IMAD.WIDE.U32 R88, R132, R89, c[0x0][0x258] ;  /* 0x0000960084580625 */ /* 0x000fe200078e0059 */
[----:B------:R-:W-:Y:S02]  /*2640*/  @P6 PRMT R84, R84, 0x5410, R91 ;  /* 0x0000541054546816 */ /* 0x000fe4000000005b */
[----:B------:R-:W-:Y:S02]  /*2650*/  @P6 MOV R91, 0x10 ;  /* 0x00000010005b6802 */ /* 0x000fe40000000f00 */
[----:B------:R-:W-:Y:S01]  /*2660*/  @P6 PRMT R85, R96, 0x7610, R85 ;  /* 0x0000761060556816 */ /* 0x000fe20000000055 */
[----:B------:R0:W-:Y:S01]  /*2670*/  @P0 STG.E.128 [R88.64], R76 ;  /* 0x0000004c58000986 */ /* 0x0001e2000c101d04 */
[----:B------:R-:W-:-:S02]  /*2680*/  @P6 F2FP.PACK_AB R105, RZ, R105 ;  /* 0x00000069ff69623e */ /* 0x000fc400000000ff */
[----:B------:R-:W-:Y:S01]  /*2690*/  @P6 PRMT R86, R104, 0x7610, R86 ;  /* 0x0000761068566816 */ /* 0x000fe20000000056 */
[----:B------:R0:W-:Y:S01]  /*26a0*/  @P0 STG.E.128 [R88.64+0x10], R80 ;  /* 0x0000105058000986 */ /* 0x0001e2000c101d04 */
[----:B------:R-:W-:Y:S01]  /*26b0*/  @P6 F2FP.PACK_AB R95, RZ, R90 ;  /* 0x0000005aff5f623e */ /* 0x000fe200000000ff */
[----:B------:R-:W-:Y:S01]  /*26c0*/  @P6 IMAD.WIDE.U32 R90, R92, R91, c[0x0][0x248] ;  /* 0x000092005c5a6625 */ /* 0x000fe200078e005b */
[----:B------:R-:W-:Y:S02]  /*26d0*/  @P6 PRMT R87, R183, 0x7610, R87 ;  /* 0x00007610b7576816 */ /* 0x000fe40000000057 */
[----:B------:R-:W-:Y:S02]  /*26e0*/  @P6 PRMT R85, R85, 0x5410, R97 ;  /* 0x0000541055556816 */ /* 0x000fe40000000061 */
[----:B------:R-:W-:Y:S02]  /*26f0*/  @P6 PRMT R86, R86, 0x5410, R105 ;  /* 0x0000541056566816 */ /* 0x000fe40000000069 */
[----:B------:R-:W-:-:S02]  /*2700*/  @P6 PRMT R87, R87, 0x5410, R95 ;  /* 0x0000541057576816 */ /* 0x000fc4000000005f */
[----:B------:R-:W-:Y:S02]  /*2710*/  IADD3 R132, R132, 0x80, RZ ;  /* 0x0000008084847810 */ /* 0x000fe40007ffe0ff */
[----:B------:R-:W-:Y:S01]  /*2720*/  IADD3 R92, R92, 0x80, RZ ;  /* 0x000000805c5c7810 */ /* 0x000fe20007ffe0ff */
[----:B------:R0:W-:Y:S04]  /*2730*/  @P6 STG.E.128 [R90.64], R84 ;  /* 0x000000545a006986 */ /* 0x0001e8000c101d04 */
.L_x_6178:
[----:B------:R-:W-:Y:S05]  /*2740*/  BSYNC B0 ;  /* 0x0000000000007941 */ /* 0x000fea0003800000 */
.L_x_6177:
        /* <DEDUP_REMOVED lines=13> */
.L_x_6198:
[----:B------:R-:W-:Y:S05]  /*2820*/  BSYNC B1 ;  /* 0x0000000000017941 */ /* 0x000fea0003800000 */
.L_x_6197:
        /* <DEDUP_REMOVED lines=15> */
.L_x_6200:
[----:B------:R-:W-:Y:S05]  /*2920*/  BSYNC B1 ;  /* 0x0000000000017941 */ /* 0x000fea0003800000 */
.L_x_6199:
        /* <DEDUP_REMOVED lines=15> */
.L_x_6202:
[----:B------:R-:W-:Y:S05]  /*2a20*/  BSYNC B1 ;  /* 0x0000000000017941 */ /* 0x000fea0003800000 */
.L_x_6201:
        /* <DEDUP_REMOVED lines=15> */
.L_x_6204:
[----:B------:R-:W-:Y:S05]  /*2b20*/  BSYNC B1 ;  /* 0x0000000000017941 */ /* 0x000fea0003800000 */
.L_x_6203:
        /* <DEDUP_REMOVED lines=15> */
.L_x_6206:
[----:B------:R-:W-:Y:S05]  /*2c20*/  BSYNC B1 ;  /* 0x0000000000017941 */ /* 0x000fea0003800000 */
.L_x_6205:
        /* <DEDUP_REMOVED lines=15> */
.L_x_6208:
[----:B------:R-:W-:Y:S05]  /*2d20*/  BSYNC B1 ;  /* 0x0000000000017941 */ /* 0x000fea0003800000 */
.L_x_6207:
        /* <DEDUP_REMOVED lines=15> */
.L_x_6210:
[----:B------:R-:W-:Y:S05]  /*2e20*/  BSYNC B1 ;  /* 0x0000000000017941 */ /* 0x000fea0003800000 */
.L_x_6209:
        /* <DEDUP_REMOVED lines=22> */
.L_x_6212:
[----:B------:R-:W-:Y:S05]  /*2f90*/  BSYNC B1 ;  /* 0x0000000000017941 */ /* 0x000fea0003800000 */
.L_x_6211:
        /* <DEDUP_REMOVED lines=14> */
[----:B------:R-:W-:Y:S02]  /*3080*/  @P6 F2FP.PACK_AB R183, RZ, R183 ;  /* 0x000000b7ffb7623e */ /* 0x000fe400000000ff */
[----:B------:R-:W-:Y:S02]  /*3090*/  @P6 FSEL R90, R88, RZ, P1 ;  /* 0x000000ff585a6208 */ /* 0x000fe40000800000 */
[----:B------:R-:W-:Y:S02]  /*30a0*/  @P0 MOV R89, 0x20 ;  /* 0x0000002000590802 */ /* 0x000fe40000000f00 */
[----:B------:R-:W-:Y:S01]  /*30b0*/  @P6 PRMT R84, R84, 0x5410, R91 ;  /* 0x0000541054546816 */ /* 0x000fe2000000005b */
[----:B------:R-:W-:Y:S01]  /*30c0*/  @P6 IMAD.MOV.U32 R91, RZ, RZ, 0x10 ;  /* 0x00000010ff5b6424 */ /* 0x000fe200078e00ff */
[----:B------:R-:W-:Y:S01]  /*30d0*/  @P6 PRMT R85, R96, 0x7610, R85 ;  /* 0x0000761060556816 */ /* 0x000fe20000000055 */
[----:B------:R-:W-:Y:S01]  /*30e0*/  @P0 IMAD.WIDE.U32 R88, R132, R89, c[0x0][0x258] ;  /* 0x0000960084580625 */ /* 0x000fe200078e0059 */
[----:B------:R-:W-:-:S02]  /*30f0*/  @P6 F2FP.PACK_AB R105, RZ, R105 ;  /* 0x00000069ff69623e */ /* 0x000fc400000000ff */
[----:B------:R-:W-:Y:S02]  /*3100*/  @P6 PRMT R86, R104, 0x7610, R86 ;  /* 0x0000761068566816 */ /* 0x000fe40000000056 */
[----:B------:R-:W-:Y:S01]  /*3110*/  @P6 F2FP.PACK_AB R95, RZ, R90 ;  /* 0x0000005aff5f623e */ /* 0x000fe200000000ff */
        /* <DEDUP_REMOVED lines=10> */
.L_x_6196:
[----:B------:R-:W-:Y:S05]  /*31c0*/  BSYNC B0 ;  /* 0x0000000000007941 */ /* 0x000fea0003800000 */
.L_x_6195:
        /* <DEDUP_REMOVED lines=13> */
.L_x_6216:
[----:B------:R-:W-:Y:S05]  /*32a0*/  BSYNC B1 ;  /* 0x0000000000017941 */ /* 0x000fea0003800000 */
.L_x_6215:
        /* <DEDUP_REMOVED lines=15> */
.L_x_6218:
[----:B------:R-:W-:Y:S05]  /*33a0*/  BSYNC B1 ;  /* 0x0000000000017941 */ /* 0x000fea0003800000 */
.L_x_6217:
[----:B------:R-:W-:Y:S01]  /*33b0*/  @P6 FMUL.FTZ R91, R90, c[0x0][0x1ec] ;  /* 0x00007b005a5b6a20 */ /* 0x000fe20000410000 */
[----:B------:R-:W-:Y:S01]  /*33c0*/  @P6 LOP3.LUT P0, RZ, R2, 0xff00, RZ, 0xc0, !PT ;  /* 0x0000ff0002ff6812 */ /* 0x000fe2000780c0ff */
[----:B------:R-:W-:Y:S01]  /*33d0*/  BSSY B1, `(.L_x_6219) ;  /* 0x000001e000017945 */ /* 0x000fe20003800000 */
[----:B------:R-:W-:Y:S01]  /*33e0*/  @!P5 ISETP.NE.U32.AND P1, PT, RZ, c[0x0][0x218], PT ;  /* 0x00008600ff00da0c */ /* 0x000fe20003f25070 */
[----:B------:R-:W-:Y:S01]  /*33f0*/  @P6 FMUL.FTZ R91, R91, c[0x0][0x1e8] ;  /* 0x00007a005b5b6a20 */ /* 0x000fe20000410000 */
[----:B------:R-:W-:Y:S02]  /*3400*/  @P6 F2FP.PACK_AB R88, RZ, R88 ;  /* 0x00000058ff58623e */ /* 0x000fe400000000ff */
        /* <DEDUP_REMOVED lines=16> */
[----:B------:R-:W-:Y:S02]  /*3510*/  @P6 F2FP.PACK_AB R91, RZ, R91 ;  /* 0x0000005bff5b623e */ /* 0x000fe400000000ff */
        /* <DEDUP_REMOVED lines=9> */
.L_x_6220:
[----:B------:R-:W-:Y:S05]  /*35b0*/  BSYNC B1 ;  /* 0x0000000000017941 */ /* 0x000fea0003800000 */
.L_x_6219:
        /* <DEDUP_REMOVED lines=8> */
.L_x_6222:
[----:B------:R-:W-:Y:S05]  /*3640*/  BSYNC B1 ;  /* 0x0000000000017941 */ /* 0x000fea0003800000 */
.L_x_6221:
        /* <DEDUP_REMOVED lines=8> */
.L_x_6224:
[----:B------:R-:W-:Y:S05]  /*36d0*/  BSYNC B1 ;  /* 0x0000000000017941 */ /* 0x000fea0003800000 */
.L_x_6223:
        /* <DEDUP_REMOVED lines=8> */
.L_x_6226:
[----:B------:R-:W-:Y:S05]  /*3760*/  BSYNC B1 ;  /* 0x0000000000017941 */ /* 0x000fea0003800000 */
.L_x_6225:
        /* <DEDUP_REMOVED lines=8> */
.L_x_6228:
[----:B------:R-:W-:Y:S05]  /*37f0*/  BSYNC B1 ;  /* 0x0000000000017941 */ /* 0x000fea0003800000 */
.L_x_6227:
        /* <DEDUP_REMOVED lines=8> */
.L_x_6230:
[----:B------:R-:W-:Y:S05]  /*3880*/  BSYNC B1 ;  /* 0x0000000000017941 */ /* 0x000fea0003800000 */
.L_x_6229:
        /* <DEDUP_REMOVED lines=30> */
[----:B------:R-:W-:Y:S02]  /*3a70*/  @P6 F2FP.PACK_AB R93, RZ, R93 ;  /* 0x0000005dff5d623e */ /* 0x000fe400000000ff */
[----:B------:R-:W-:Y:S02]  /*3a80*/  @P6 PRMT R84, R84, 0x5410, R91 ;  /* 0x0000541054546816 */ /* 0x000fe4000000005b */
[----:B------:R-:W-:-:S02]  /*3a90*/  @P6 F2FP.PACK_AB R96, RZ, R96 ;  /* 0x00000060ff60623e */ /* 0x000fc400000000ff */
[----:B------:R-:W-:Y:S02]  /*3aa0*/  @P6 FSEL R91, R89, RZ, P5 ;  /* 0x000000ff595b6208 */ /* 0x000fe40002800000 */
[----:B------:R-:W-:Y:S02]  /*3ab0*/  @P6 F2FP.PACK_AB R90, RZ, R90 ;  /* 0x0000005aff5a623e */ /* 0x000fe400000000ff */
[----:B------:R-:W-:Y:S02]  /*3ac0*/  @P6 PRMT R85, R93, 0x7610, R85 ;  /* 0x000076105d556816 */ /* 0x000fe40000000055 */
[----:B------:R-:W-:Y:S02]  /*3ad0*/  SEL R78, R95, R78, P0 ;  /* 0x0000004e5f4e7207 */ /* 0x000fe40000000000 */
[----:B------:R-:W-:Y:S02]  /*3ae0*/  @P1 MOV R93, 0x20 ;  /* 0x00000020005d1802 */ /* 0x000fe40000000f00 */
[----:B------:R-:W-:-:S02]  /*3af0*/  @P6 MOV R95, 0x10 ;  /* 0x00000010005f6802 */ /* 0x000fc40000000f00 */
[----:B------:R-:W-:Y:S01]  /*3b00*/  @P6 F2FP.PACK_AB R94, RZ, R94 ;  /* 0x0000005eff5e623e */ /* 0x000fe200000000ff */
[----:B------:R-:W-:Y:S01]  /*3b10*/  @P1 IMAD.WIDE.U32 R88, R132, R93, c[0x0][0x258] ;  /* 0x0000960084581625 */ /* 0x000fe200078e005d */
[----:B------:R-:W-:Y:S02]  /*3b20*/  @P6 F2FP.PACK_AB R99, RZ, R99 ;  /* 0x00000063ff63623e */ /* 0x000fe400000000ff */
[----:B------:R-:W-:Y:S01]  /*3b30*/  @P6 PRMT R86, R96, 0x7610, R86 ;  /* 0x0000761060566816 */ /* 0x000fe20000000056 */
[----:B------:R-:W-:Y:S01]  /*3b40*/  @P6 IMAD.WIDE.U32 R92, R92, R95, c[0x0][0x248] ;  /* 0x000092005c5c6625 */ /* 0x000fe200078e005f */
[----:B------:R-:W-:Y:S02]  /*3b50*/  @P6 F2FP.PACK_AB R91, RZ, R91 ;  /* 0x0000005bff5b623e */ /* 0x000fe400000000ff */
[----:B------:R-:W-:Y:S02]  /*3b60*/  @P6 PRMT R87, R90, 0x7610, R87 ;  /* 0x000076105a576816 */ /* 0x000fe40000000057 */
        /* <DEDUP_REMOVED lines=9> */
[----:B------:R-:W-:-:S05]  /*3c00*/  @P6 PRMT R87, R87, 0x5410, R91 ;  /* 0x0000541057576816 */ /* 0x000fca000000005b */
[----:B------:R0:W-:Y:S02]  /*3c10*/  @P6 STG.E.128 [R92.64], R84 ;  /* 0x000000545c006986 */ /* 0x0001e4000c101d04 */
.L_x_6214:
[----:B------:R-:W-:Y:S05]  /*3c20*/  BSYNC B0 ;  /* 0x0000000000007941 */ /* 0x000fea0003800000 */
.L_x_6213:
[----:B------:R-:W-:Y:S02]  /*3c30*/  IADD3 R129, R129, c[0x0][0x160], RZ ;  /* 0x0000580081817a10 */ /* 0x000fe40007ffe0ff */
[----:B------:R-:W-:Y:S02]  /*3c40*/  LOP3.LUT P1, RZ, R130, 0xff, RZ, 0xc0, !PT ;  /* 0x000000ff82ff7812 */ /* 0x000fe4000782c0ff */
[----:B------:R-:W-:Y:S02]  /*3c50*/  ISETP.GE.AND P0, PT, R129, c[0x0][0x164], PT ;  /* 0x0000590081007a0c */ /* 0x000fe40003f06270 */
[----:B------:R-:W-:-:S11]  /*3c60*/  SEL R130, RZ, 0x1, P1 ;  /* 0x00000001ff827807 */ /* 0x000fd60000800000 */
[----:B0----5:R-:W-:Y:S01]  /*3c70*/  @P0 CALL.REL.NOINC `(.L_x_6163) ;  /* 0x0000001000000944 */ /* 0x021fe20003c00000 */
[----:B------:R-:W-:Y:S05]  /*3c80*/  BRA `(.L_x_6231) ;  /* 0xffffc85000007947 */ /* 0x000fea000383ffff */
.L_x_6163:
        /* <DEDUP_REMOVED lines=31> */
.L_x_6175:
[----:B0-----:R-:W-:Y:S01]  /*3e80*/  HFMA2.MMA R104, -RZ, RZ, 0, 9.5367431640625e-07 ;  /* 0x00000010ff687435 */ /* 0x001fe200000001ff */
[----:B------:R-:W-:Y:S01]  /*3e90*/  MOV R93, R187 ;  /* 0x000000bb005d7202 */ /* 0x000fe20000000f00 */
[----:B------:R-:W-:Y:S01]  /*3ea0*/  IMAD.MOV.U32 R96, RZ, RZ, 0x1f ;  /* 0x0000001fff607424 */ /* 0x000fe200078e00ff */
[----:B------:R-:W-:-:S02]  /*3eb0*/  MOV R99, 0xffffffff ;  /* 0xffffffff00637802 */ /* 0x000fc40000000f00 */
[----:B------:R-:W-:Y:S02]  /*3ec0*/  MOV R88, 0x3ee0 ;  /* 0x00003ee000587802 */ /* 0x000fe40000000f00 */
[----:B-----5:R-:W-:Y:S05]  /*3ed0*/  CALL.REL.NOINC `($__internal_131_$__cuda_sm70_shflsync_down_p) ;  /* 0x0000045000007944 */ /* 0x020fea0003c00000 */
[----:B-1----:R-:W-:Y:S01]  /*3ee0*/  MOV R92, R104 ;  /* 0x00000068005c7202 */ /* 0x002fe20000000f00 */
[----:B0-----:R-:W-:Y:S05]  /*3ef0*/  BRA `(.L_x_6232) ;  /* 0xffffdae000007947 */ /* 0x001fea000383ffff */
.L_x_6176:
[----:B------:R-:W-:Y:S01]  /*3f00*/  HFMA2.MMA R96, -RZ, RZ, 0, 1.847743988037109375e-06 ;  /* 0x0000001fff607435 */ /* 0x000fe200000001ff */
[----:B------:R-:W-:Y:S01]  /*3f10*/  MOV R93, R188 ;  /* 0x000000bc005d7202 */ /* 0x000fe20000000f00 */
[----:B0-----:R-:W-:Y:S01]  /*3f20*/  IMAD.MOV.U32 R104, RZ, RZ, 0x10 ;  /* 0x00000010ff687424 */ /* 0x001fe200078e00ff */
[----:B------:R-:W-:Y:S02]  /*3f30*/  MOV R99, 0xffffffff ;  /* 0xffffffff00637802 */ /* 0x000fe40000000f00 */
[----:B------:R-:W-:Y:S02]  /*3f40*/  MOV R88, 0x3f60 ;  /* 0x00003f6000587802 */ /* 0x000fe40000000f00 */
[----:B-12--5:R-:W-:Y:S05]  /*3f50*/  CALL.REL.NOINC `($__internal_131_$__cuda_sm70_shflsync_down_p) ;  /* 0x000003d000007944 */ /* 0x026fea0003c00000 */
[----:B------:R-:W-:Y:S01]  /*3f60*/  FADD.FTZ R92, R92, R187 ;  /* 0x000000bb5c5c7221 */ /* 0x000fe20000010000 */
[----:B0-----:R-:W-:Y:S01]  /*3f70*/  MOV R99, 0xffffffff ;  /* 0xffffffff00637802 */ /* 0x001fe20000000f00 */
[----:B-1----:R-:W-:Y:S01]  /*3f80*/  FADD.FTZ R95, R188, R104 ;  /* 0x00000068bc5f7221 */ /* 0x002fe20000010000 */
[----:B------:R-:W-:Y:S01]  /*3f90*/  HFMA2.MMA R104, -RZ, RZ, 0, 4.76837158203125e-07 ;  /* 0x00000008ff687435 */ /* 0x000fe200000001ff */
[----:B------:R-:W-:Y:S01]  /*3fa0*/  IMAD.MOV.U32 R96, RZ, RZ, 0x1f ;  /* 0x0000001fff607424 */ /* 0x000fe200078e00ff */
[----:B------:R-:W-:-:S02]  /*3fb0*/  MOV R93, R92 ;  /* 0x0000005c005d7202 */ /* 0x000fc40000000f00 */
[----:B------:R-:W-:Y:S02]  /*3fc0*/  MOV R88, 0x3fe0 ;  /* 0x00003fe000587802 */ /* 0x000fe40000000f00 */
[----:B------:R-:W-:Y:S05]  /*3fd0*/  CALL.REL.NOINC `($__internal_131_$__cuda_sm70_shflsync_down_p) ;  /* 0x0000035000007944 */ /* 0x000fea0003c00000 */
[----:B-1----:R-:W-:Y:S01]  /*3fe0*/  MOV R91, R104 ;  /* 0x00000068005b7202 */ /* 0x002fe20000000f00 */
[----:B------:R-:W-:Y:S01]  /*3ff0*/  HFMA2.MMA R104, -RZ, RZ, 0, 4.76837158203125e-07 ;  /* 0x00000008ff687435 */ /* 0x000fe200000001ff */
[----:B0-----:R-:W-:Y:S01]  /*4000*/  IMAD.MOV.U32 R93, RZ, RZ, R95 ;  /* 0x000000ffff5d7224 */ /* 0x001fe200078e005f */
[----:B------:R-:W-:Y:S02]  /*4010*/  MOV R96, 0x1f ;  /* 0x0000001f00607802 */ /* 0x000fe40000000f00 */
[----:B------:R-:W-:Y:S02]  /*4020*/  MOV R99, 0xffffffff ;  /* 0xffffffff00637802 */ /* 0x000fe40000000f00 */
[----:B------:R-:W-:Y:S02]  /*4030*/  MOV R88, 0x4050 ;  /* 0x0000405000587802 */ /* 0x000fe40000000f00 */
[----:B------:R-:W-:Y:S05]  /*4040*/  CALL.REL.NOINC `($__internal_131_$__cuda_sm70_shflsync_down_p) ;  /* 0x000002e000007944 */ /* 0x000fea0003c00000 */
[----:B------:R-:W-:Y:S01]  /*4050*/  FADD.FTZ R92, R91, R92 ;  /* 0x0000005c5b5c7221 */ /* 0x000fe20000010000 */
[----:B0-----:R-:W-:Y:S01]  /*4060*/  HFMA2.MMA R96, -RZ, RZ, 0, 1.847743988037109375e-06 ;  /* 0x0000001fff607435 */ /* 0x001fe200000001ff */
[----:B-1----:R-:W-:Y:S01]  /*4070*/  FADD.FTZ R95, R95, R104 ;  /* 0x000000685f5f7221 */ /* 0x002fe20000010000 */
[----:B------:R-:W-:Y:S01]  /*4080*/  MOV R99, 0xffffffff ;  /* 0xffffffff00637802 */ /* 0x000fe20000000f00 */
[----:B------:R-:W-:Y:S01]  /*4090*/  IMAD.MOV.U32 R104, RZ, RZ, 0x4 ;  /* 0x00000004ff687424 */ /* 0x000fe200078e00ff */
[----:B------:R-:W-:-:S02]  /*40a0*/  MOV R93, R92 ;  /* 0x0000005c005d7202 */ /* 0x000fc40000000f00 */
[----:B------:R-:W-:Y:S02]  /*40b0*/  MOV R88, 0x40d0 ;  /* 0x000040d000587802 */ /* 0x000fe40000000f00 */
[----:B------:R-:W-:Y:S05]  /*40c0*/  CALL.REL.NOINC `($__internal_131_$__cuda_sm70_shflsync_down_p) ;  /* 0x0000026000007944 */ /* 0x000fea0003c00000 */
[----:B-1----:R-:W-:Y:S01]  /*40d0*/  IMAD.MOV.U32 R91, RZ, RZ, R104 ;  /* 0x000000ffff5b7224 */ /* 0x002fe200078e0068 */
[----:B------:R-:W-:Y:S01]  /*40e0*/  HFMA2.MMA R104, -RZ, RZ, 0, 2.384185791015625e-07 ;  /* 0x00000004ff687435 */ /* 0x000fe200000001ff */
[----:B0-----:R-:W-:Y:S01]  /*40f0*/  MOV R93, R95 ;  /* 0x0000005f005d7202 */ /* 0x001fe20000000f00 */
[----:B------:R-:W-:Y:S01]  /*4100*/  IMAD.MOV.U32 R99, RZ, RZ, -0x1 ;  /* 0xffffffffff637424 */ /* 0x000fe200078e00ff */
[----:B------:R-:W-:Y:S02]  /*4110*/  MOV R96, 0x1f ;  /* 0x0000001f00607802 */ /* 0x000fe40000000f00 */
[----:B------:R-:W-:Y:S02]  /*4120*/  MOV R88, 0x4140 ;  /* 0x0000414000587802 */ /* 0x000fe40000000f00 */
[----:B------:R-:W-:Y:S05]  /*4130*/  CALL.REL.NOINC `($__internal_131_$__cuda_sm70_shflsync_down_p) ;  /* 0x000001f000007944 */ /* 0x000fea0003c00000 */
[----:B------:R-:W-:Y:S01]  /*4140*/  FADD.FTZ R92, R91, R92 ;  /* 0x0000005c5b5c7221 */ /* 0x000fe20000010000 */
[----:B0-----:R-:W-:Y:S01]  /*4150*/  MOV R96, 0x1f ;  /* 0x0000001f00607802 */ /* 0x001fe20000000f00 */
[----:B-1----:R-:W-:Y:S01]  /*4160*/  FADD.FTZ R95, R95, R104 ;  /* 0x000000685f5f7221 */ /* 0x002fe20000010000 */
[----:B------:R-:W-:Y:S01]  /*4170*/  HFMA2.MMA R104, -RZ, RZ, 0, 1.1920928955078125e-07 ;  /* 0x00000002ff687435 */ /* 0x000fe200000001ff */
[----:B------:R-:W-:Y:S01]  /*4180*/  MOV R99, 0xffffffff ;  /* 0xffffffff00637802 */ /* 0x000fe20000000f00 */
[----:B------:R-:W-:Y:S01]  /*4190*/  IMAD.MOV.U32 R93, RZ, RZ, R92 ;  /* 0x000000ffff5d7224 */ /* 0x000fe200078e005c */
[----:B------:R-:W-:-:S03]  /*41a0*/  MOV R88, 0x41c0 ;  /* 0x000041c000587802 */ /* 0x000fc60000000f00 */
[----:B------:R-:W-:Y:S05]  /*41b0*/  CALL.REL.NOINC `($__internal_131_$__cuda_sm70_shflsync_down_p) ;  /* 0x0000017000007944 */ /* 0x000fea0003c00000 */
[----:B-1----:R-:W-:Y:S01]  /*41c0*/  MOV R91, R104 ;  /* 0x00000068005b7202 */ /* 0x002fe20000000f00 */
[----:B------:R-:W-:Y:S01]  /*41d0*/  HFMA2.MMA R104, -RZ, RZ, 0, 1.1920928955078125e-07 ;  /* 0x00000002ff687435 */ /* 0x000fe200000001ff */
[----:B0-----:R-:W-:Y:S01]  /*41e0*/  MOV R93, R95 ;  /* 0x0000005f005d7202 */ /* 0x001fe20000000f00 */
[----:B------:R-:W-:Y:S01]  /*41f0*/  IMAD.MOV.U32 R96, RZ, RZ, 0x1f ;  /* 0x0000001fff607424 */ /* 0x000fe200078e00ff */
[----:B------:R-:W-:-:S02]  /*4200*/  MOV R99, 0xffffffff ;  /* 0xffffffff00637802 */ /* 0x000fc40000000f00 */
[----:B------:R-:W-:Y:S02]  /*4210*/  MOV R88, 0x4230 ;  /* 0x0000423000587802 */ /* 0x000fe40000000f00 */
[----:B------:R-:W-:Y:S05]  /*4220*/  CALL.REL.NOINC `($__internal_131_$__cuda_sm70_shflsync_down_p) ;  /* 0x0000010000007944 */ /* 0x000fea0003c00000 */
[----:B------:R-:W-:Y:S01]  /*4230*/  FADD.FTZ R94, R91, R92 ;  /* 0x0000005c5b5e7221 */ /* 0x000fe20000010000 */
[----:B0-----:R-:W-:Y:S01]  /*4240*/  MOV R96, 0x1f ;  /* 0x0000001f00607802 */ /* 0x001fe20000000f00 */
[----:B-1----:R-:W-:Y:S01]  /*4250*/  FADD.FTZ R97, R95, R104 ;  /* 0x000000685f617221 */ /* 0x002fe20000010000 */
[----:B------:R-:W-:Y:S01]  /*4260*/  HFMA2.MMA R104, -RZ, RZ, 0, 5.9604644775390625e-08 ;  /* 0x00000001ff687435 */ /* 0x000fe200000001ff */
[----:B------:R-:W-:Y:S01]  /*4270*/  IMAD.MOV.U32 R99, RZ, RZ, -0x1 ;  /* 0xffffffffff637424 */ /* 0x000fe200078e00ff */
[----:B------:R-:W-:Y:S02]  /*4280*/  MOV R93, R94 ;  /* 0x0000005e005d7202 */ /* 0x000fe40000000f00 */
[----:B------:R-:W-:Y:S02]  /*4290*/  MOV R88, 0x42b0 ;  /* 0x000042b000587802 */ /* 0x000fe40000000f00 */
[----:B------:R-:W-:Y:S05]  /*42a0*/  CALL.REL.NOINC `($__internal_131_$__cuda_sm70_shflsync_down_p) ;  /* 0x0000008000007944 */ /* 0x000fea0003c00000 */
[----:B0-----:R-:W-:Y:S01]  /*42b0*/  HFMA2.MMA R96, -RZ, RZ, 0, 1.847743988037109375e-06 ;  /* 0x0000001fff607435 */ /* 0x001fe200000001ff */
[----:B-1----:R-:W-:Y:S01]  /*42c0*/  MOV R95, R104 ;  /* 0x00000068005f7202 */ /* 0x002fe20000000f00 */
[----:B------:R-:W-:Y:S01]  /*42d0*/  IMAD.MOV.U32 R104, RZ, RZ, 0x1 ;  /* 0x00000001ff687424 */ /* 0x000fe200078e00ff */
[----:B------:R-:W-:-:S02]  /*42e0*/  MOV R93, R97 ;  /* 0x00000061005d7202 */ /* 0x000fc40000000f00 */
[----:B------:R-:W-:Y:S02]  /*42f0*/  MOV R99, 0xffffffff ;  /* 0xffffffff00637802 */ /* 0x000fe40000000f00 */
[----:B------:R-:W-:Y:S02]  /*4300*/  MOV R88, 0x4320 ;  /* 0x0000432000587802 */ /* 0x000fe40000000f00 */
[----:B------:R-:W-:Y:S05]  /*4310*/  CALL.REL.NOINC `($__internal_131_$__cuda_sm70_shflsync_down_p) ;  /* 0x0000001000007944 */ /* 0x000fea0003c00000 */
[----:B01----:R-:W-:Y:S05]  /*4320*/  BRA `(.L_x_6233) ;  /* 0xffffd7d000007947 */ /* 0x003fea000383ffff */
        .weak           $__internal_131_$__cuda_sm70_shflsync_down_p
        .type           $__internal_131_$__cuda_sm70_shflsync_down_p,@function
        .size           $__internal_131_$__cuda_sm70_shflsync_down_p,(.L_x_9385 - $__internal_131_$__cuda_sm70_shflsync_down_p)
$__internal_131_$__cuda_sm70_shflsync_down_p:
[----:B------:R-:W-:Y:S01]  /*4330*/  HFMA2.MMA R89, -RZ, RZ, 0, 0 ;  /* 0x00000000ff597435 */ /* 0x000fe200000001ff */
[----:B------:R-:W-:Y:S04]  /*4340*/  WARPSYNC R99 ;  /* 0x0000006300007348 */ /* 0x000fe80003800000 */
[----:B------:R0:W1:Y:S01]  /*4350*/  SHFL.DOWN PT, R104, R93, R104, R96 ;  /* 0x080000685d687389 */ /* 0x00006200000e0060 */
[----:B------:R-:W-:Y:S05]  /*4360*/  RET.REL.NODEC R88 `(_ZN10layer_norm13ln_bwd_kernelINS_13Kernel_traitsI6__halfS2_fS2_fjLj3072ELj1ELj1ELj4ELj16ENS_18Kernel_traits_baseILj3072ES2_S2_fS2_fjLj128EEEEELb1ELb0ELb1ELb0EEEvNS_9BwdParamsE) ;  /* 0xffffbc9058007950 */ /* 0x000fea0003c3ffff */
.L_x_6234:
        /* <DEDUP_REMOVED lines=9> */
.L_x_9385:


//--------------------- .text._ZN10layer_norm22ln_bwd_finalize_kernelINS_22Kernel_traits_finalizeILj3072E6__halfS2_fS2_fjLb0ELj1024ELj4ENS_18Kernel_traits_baseILj3072ES2_S2_fS2_fjLj1024EEEEELb0ELb1EEEvNS_9BwdParamsE --------------------------
	.section	.text._ZN10layer_norm22ln_bwd_finalize_kernelINS_22Kernel_traits_finalizeILj3072E6__halfS2_fS2_fjLb0ELj1024ELj4ENS_18Kernel_traits_baseILj3072ES2_S2_fS2_fjLj1024EEEEELb0ELb1EEEvNS_9BwdParamsE,"ax",@progbits
	.sectioninfo	@"SHI_REGISTERS=32"
	.align	128
        .global         _ZN10layer_norm22ln_bwd_finalize_kernelINS_22Kernel_traits_finalizeILj3072E6__halfS2_fS2_fjLb0ELj1024ELj4ENS_18Kernel_traits_baseILj3072ES2_S2_fS2_fjLj1024EEEEELb0ELb1EEEvNS_9BwdParamsE
        .type           _ZN10layer_norm22ln_bwd_finalize_kernelINS_22Kernel_traits_finalizeILj3072E6__halfS2_fS2_fjLb0ELj1024ELj4ENS_18Kernel_traits_baseILj3072ES2_S2_fS2_fjLj1024EEEEELb0ELb1EEEvNS_9BwdParamsE,@function
        .size           _ZN10layer_norm22ln_bwd_finalize_kernelINS_22Kernel_traits_finalizeILj3072E6__halfS2_fS2_fjLb0ELj1024ELj4ENS_18Kernel_traits_baseILj3072ES2_S2_fS2_fjLj1024EEEEELb0ELb1EEEvNS_9BwdParamsE,(.L_x_9386 - _ZN10layer_norm22ln_bwd_finalize_kernelINS_22Kernel_traits_finalizeILj3072E6__halfS2_fS2_fjLb0ELj1024ELj4ENS_18Kernel_traits_baseILj3072ES2_S2_fS2_fjLj1024EEEEELb0ELb1EEEvNS_9BwdParamsE)
        .other          _ZN10layer_norm22ln_bwd_finalize_kernelINS_22Kernel_traits_finalizeILj3072E6__halfS2_fS2_fjLb0ELj1024ELj4ENS_18Kernel_traits_baseILj3072ES2_S2_fS2_fjLj1024EEEEELb0ELb1EEEvNS_9BwdParamsE,@"STO_CUDA_ENTRY STV_DEFAULT"
_ZN10layer_norm22ln_bwd_finalize_kernelINS_22Kernel_traits_finalizeILj3072E6__halfS2_fS2_fjLb0ELj1024ELj4ENS_18Kernel_traits_baseILj3072ES2_S2_fS2_fjLj1024EEEEELb0ELb1EEEvNS_9BwdParamsE:
.text._ZN10layer_norm22ln_bwd_finalize_kernelINS_22Kernel_traits_finalizeILj3072E6__halfS2_fS2_fjLb0ELj1024ELj4ENS_18Kernel_traits_baseILj3072ES2_S2_fS2_fjLj1024EEEEELb0ELb1EEEvNS_9BwdParamsE:
        /* <DEDUP_REMOVED lines=19> */
.L_x_6247:
        /* <DEDUP_REMOVED lines=27> */
.L_x_6239:
        /* <DEDUP_REMOVED lines=35> */
.L_x_6238:
[----:B------:R-:W-:Y:S05]  /*0510*/  BSYNC B1 ;  /* 0x0000000000017941 */ /* 0x000fea0003800000 */
.L_x_6237:
        /* <DEDUP_REMOVED lines=23> */
.L_x_6241:
[----:B------:R-:W-:Y:S05]  /*0690*/  BSYNC B1 ;  /* 0x0000000000017941 */ /* 0x000fea0003800000 */
.L_x_6240:
        /* <DEDUP_REMOVED lines=10> */
.L_x_6236:
[----:B------:R-:W-:Y:S05]  /*0740*/  BSYNC B0 ;  /* 0x0000000000007941 */ /* 0x000fea0003800000 */
.L_x_6235:
        /* <DEDUP_REMOVED lines=11> */
.L_x_6248:
        /* <DEDUP_REMOVED lines=18> */
.L_x_6249:
[----:B------:R-:W-:Y:S01]  /*0920*/  @!P1 SHF.R.U32.HI R2, RZ, 0x3, R0 ;  /* 0x00000003ff029819 */ /* 0x000fe20000011600 */
[----:B---3--:R-:W-:Y:S02]  /*0930*/  FADD.FTZ R5, R5, R10 ;  /* 0x0000000a05057221 */ /* 0x008fe40000010000 */
[----:B--2---:R-:W-:Y:S01]  /*0940*/  FADD.FTZ R7, R7, R4 ;  /* 0x0000000407077221 */ /* 0x004fe20000010000 */
[----:B------:R-:W-:-:S05]  /*0950*/  @!P1 LOP3.LUT R2, R2, 0x1ffffffc, RZ, 0xc0, !PT ;  /* 0x1ffffffc02029812 */ /* 0x000fca00078ec0ff */
[----:B------:R2:W-:Y:S04]  /*0960*/  @!P1 STS [R2+0x2000], R5 ;  /* 0x0020000502009388 */ /* 0x0005e80000000800 */
[----:B------:R2:W-:Y:S02]  /*0970*/  @!P1 STS [R2+0x2080], R7 ;  /* 0x0020800702009388 */ /* 0x0005e40000000800 */
.L_x_6242:
        /* <DEDUP_REMOVED lines=13> */
.L_x_6246:
[----:B------:R-:W-:Y:S05]  /*0a50*/  BSYNC B0 ;  /* 0x0000000000007941 */ /* 0x000fea0003800000 */
.L_x_6245:
[C---:B------:R-:W-:Y:S02]  /*0a60*/  ISETP.GT.U32.AND P1, PT, R18.reuse, -0xc01, PT ;  /* 0xfffff3ff1200780c */ /* 0x040fe40003f24070 */
[----:B------:R-:W-:Y:S02]  /*0a70*/  IADD3 R18, R18, 0xc00, RZ ;  /* 0x00000c0012127810 */ /* 0x000fe40007ffe0ff */
[----:B------:R-:W-:-:S09]  /*0a80*/  IADD3 R19, R19, 0x600, RZ ;  /* 0x0000060013137810 */ /* 0x000fd20007ffe0ff */
[----:B012---:R-:W-:Y:S05]  /*0a90*/  @P1 BRA `(.L_x_6247) ;  /* 0xfffff69000001947 */ /* 0x007fea000383ffff */
[----:B------:R-:W-:Y:S05]  /*0aa0*/  EXIT ;  /* 0x000000000000794d */ /* 0x000fea0003800000 */
.L_x_6243:
[----:B--2---:R-:W-:Y:S01]  /*0ab0*/  IMAD.MOV.U32 R10, RZ, RZ, R4 ;  /* 0x000000ffff0a7224 */ /* 0x004fe200078e0004 */
[----:B------:R-:W-:Y:S01]  /*0ac0*/  MOV R9, 0x1 ;  /* 0x0000000100097802 */ /* 0x000fe20000000f00 */
[----:B------:R-:W-:Y:S01]  /*0ad0*/  IMAD.MOV.U32 R6, RZ, RZ, 0x1f ;  /* 0x0000001fff067424 */ /* 0x000fe200078e00ff */
[----:B------:R-:W-:Y:S02]  /*0ae0*/  MOV R11, 0xffffffff ;  /* 0xffffffff000b7802 */ /* 0x000fe40000000f00 */
[----:B------:R-:W-:Y:S02]  /*0af0*/  MOV R2, 0xb10 ;  /* 0x00000b1000027802 */ /* 0x000fe40000000f00 */
[----:B01----:R-:W-:Y:S05]  /*0b00*/  CALL.REL.NOINC `($__internal_132_$__cuda_sm70_shflsync_bfly_p) ;  /* 0x000003c000007944 */ /* 0x003fea0003c00000 */
[----:B-1----:R-:W-:Y:S01]  /*0b10*/  IMAD.MOV.U32 R3, RZ, RZ, R6 ;  /* 0x000000ffff037224 */ /* 0x002fe200078e0006 */
[----:B0-----:R-:W-:Y:S05]  /*0b20*/  BRA `(.L_x_6248) ;  /* 0xfffffcd000007947 */ /* 0x001fea000383ffff */
.L_x_6244:
[----:B------:R-:W-:Y:S01]  /*0b30*/  HFMA2.MMA R6, -RZ, RZ, 0, 1.847743988037109375e-06 ;  /* 0x0000001fff067435 */ /* 0x000fe200000001ff */
[----:B------:R-:W-:Y:S01]  /*0b40*/  MOV R10, R13 ;  /* 0x0000000d000a7202 */ /* 0x000fe20000000f00 */
[----:B------:R-:W-:Y:S01]  /*0b50*/  IMAD.MOV.U32 R9, RZ, RZ, 0x2 ;  /* 0x00000002ff097424 */ /* 0x000fe200078e00ff */
[----:B------:R-:W-:Y:S01]  /*0b60*/  MOV R2, 0xb90 ;  /* 0x00000b9000027802 */ /* 0x000fe20000000f00 */
[----:B------:R-:W-:-:S02]  /*0b70*/  IMAD.MOV.U32 R11, RZ, RZ, -0x1 ;  /* 0xffffffffff0b7424 */ /* 0x000fc400078e00ff */
[----:B012---:R-:W-:Y:S05]  /*0b80*/  CALL.REL.NOINC `($__internal_132_$__cuda_sm70_shflsync_bfly_p) ;  /* 0x0000034000007944 */ /* 0x007fea0003c00000 */
[----:B01----:R-:W-:Y:S01]  /*0b90*/  FADD.FTZ R10, R13, R6 ;  /* 0x000000060d0a7221 */ /* 0x003fe20000010000 */
[----:B------:R-:W-:Y:S01]  /*0ba0*/  HFMA2.MMA R6, -RZ, RZ, 0, 1.847743988037109375e-06 ;  /* 0x0000001fff067435 */ /* 0x000fe200000001ff */
[----:B------:R-:W-:Y:S01]  /*0bb0*/  MOV R9, 0x4 ;  /* 0x0000000400097802 */ /* 0x000fe20000000f00 */
[----:B------:R-:W-:Y:S01]  /*0bc0*/  IMAD.MOV.U32 R11, RZ, RZ, -0x1 ;  /* 0xffffffffff0b7424 */ /* 0x000fe200078e00ff */
[----:B------:R-:W-:-:S03]  /*0bd0*/  MOV R2, 0xbf0 ;  /* 0x00000bf000027802 */ /* 0x000fc60000000f00 */
[----:B------:R-:W-:Y:S05]  /*0be0*/  CALL.REL.NOINC `($__internal_132_$__cuda_sm70_shflsync_bfly_p) ;  /* 0x000002e000007944 */ /* 0x000fea0003c00000 */
[----:B01----:R-:W-:Y:S01]  /*0bf0*/  FADD.FTZ R10, R10, R6 ;  /* 0x000000060a0a7221 */ /* 0x003fe20000010000 */
[----:B------:R-:W-:Y:S01]  /*0c00*/  HFMA2.MMA R6, -RZ, RZ, 0, 1.847743988037109375e-06 ;  /* 0x0000001fff067435 */ /* 0x000fe200000001ff */
[----:B------:R-:W-:Y:S01]  /*0c10*/  MOV R9, 0x8 ;  /* 0x0000000800097802 */ /* 0x000fe20000000f00 */
[----:B------:R-:W-:Y:S01]  /*0c20*/  IMAD.MOV.U32 R11, RZ, RZ, -0x1 ;  /* 0xffffffffff0b7424 */ /* 0x000fe200078e00ff */
[----:B------:R-:W-:-:S03]  /*0c30*/  MOV R2, 0xc50 ;  /* 0x00000c5000027802 */ /* 0x000fc60000000f00 */
[----:B------:R-:W-:Y:S05]  /*0c40*/  CALL.REL.NOINC `($__internal_132_$__cuda_sm70_shflsync_bfly_p) ;  /* 0x0000028000007944 */ /* 0x000fea0003c00000 */
[----:B-1----:R-:W-:Y:S01]  /*0c50*/  FADD.FTZ R4, R10, R6 ;  /* 0x000000060a047221 */ /* 0x002fe20000010000 */
[----:B------:R-:W-:Y:S01]  /*0c60*/  HFMA2.MMA R6, -RZ, RZ, 0, 1.847743988037109375e-06 ;  /* 0x0000001fff067435 */ /* 0x000fe200000001ff */
[----:B0-----:R-:W-:Y:S01]  /*0c70*/  MOV R9, 0x10 ;  /* 0x0000001000097802 */ /* 0x001fe20000000f00 */
[----:B------:R-:W-:Y:S01]  /*0c80*/  IMAD.MOV.U32 R11, RZ, RZ, -0x1 ;  /* 0xffffffffff0b7424 */ /* 0x000fe200078e00ff */
[----:B------:R-:W-:-:S02]  /*0c90*/  MOV R2, 0xcc0 ;  /* 0x00000cc000027802 */ /* 0x000fc40000000f00 */
[----:B------:R-:W-:Y:S02]  /*0ca0*/  MOV R10, R4 ;  /* 0x00000004000a7202 */ /* 0x000fe40000000f00 */
[----:B------:R-:W-:Y:S05]  /*0cb0*/  CALL.REL.NOINC `($__internal_132_$__cuda_sm70_shflsync_bfly_p) ;  /* 0x0000021000007944 */ /* 0x000fea0003c00000 */
[----:B0-----:R-:W-:Y:S01]  /*0cc0*/  HFMA2.MMA R9, -RZ, RZ, 0, 5.9604644775390625e-08 ;  /* 0x00000001ff097435 */ /* 0x001fe200000001ff */
[----:B-1----:R-:W-:Y:S01]  /*0cd0*/  MOV R7, R6 ;  /* 0x0000000600077202 */ /* 0x002fe20000000f00 */
[----:B------:R-:W-:Y:S01]  /*0ce0*/  IMAD.MOV.U32 R10, RZ, RZ, R5 ;  /* 0x000000ffff0a7224 */ /* 0x000fe200078e0005 */
[----:B------:R-:W-:Y:S01]  /*0cf0*/  MOV R6, 0x1f ;  /* 0x0000001f00067802 */ /* 0x000fe20000000f00 */
[----:B------:R-:W-:Y:S01]  /*0d00*/  IMAD.MOV.U32 R11, RZ, RZ, -0x1 ;  /* 0xffffffffff0b7424 */ /* 0x000fe200078e00ff */
[----:B------:R-:W-:Y:S02]  /*0d10*/  MOV R2, 0xd30 ;  /* 0x00000d3000027802 */ /* 0x000fe40000000f00 */
[----:B------:R-:W-:Y:S05]  /*0d20*/  CALL.REL.NOINC `($__internal_132_$__cuda_sm70_shflsync_bfly_p) ;  /* 0x000001a000007944 */ /* 0x000fea0003c00000 */
[----:B0-----:R-:W-:Y:S01]  /*0d30*/  HFMA2.MMA R9, -RZ, RZ, 0, 1.1920928955078125e-07 ;  /* 0x00000002ff097435 */ /* 0x001fe200000001ff */
[----:B-1----:R-:W-:Y:S01]  /*0d40*/  FADD.FTZ R10, R5, R6 ;  /* 0x00000006050a7221 */ /* 0x002fe20000010000 */
[----:B------:R-:W-:Y:S01]  /*0d50*/  MOV R6, 0x1f ;  /* 0x0000001f00067802 */ /* 0x000fe20000000f00 */
[----:B------:R-:W-:Y:S01]  /*0d60*/  IMAD.MOV.U32 R11, RZ, RZ, -0x1 ;  /* 0xffffffffff0b7424 */ /* 0x000fe200078e00ff */
[----:B------:R-:W-:Y:S02]  /*0d70*/  MOV R2, 0xd90 ;  /* 0x00000d9000027802 */ /* 0x000fe40000000f00 */
[----:B------:R-:W-:Y:S05]  /*0d80*/  CALL.REL.NOINC `($__internal_132_$__cuda_sm70_shflsync_bfly_p) ;  /* 0x0000014000007944 */ /* 0x000fea0003c00000 */
[----:B0-----:R-:W-:Y:S01]  /*0d90*/  HFMA2.MMA R9, -RZ, RZ, 0, 2.384185791015625e-07 ;  /* 0x00000004ff097435 */ /* 0x001fe200000001ff */
[----:B-1----:R-:W-:Y:S01]  /*0da0*/  FADD.FTZ R10, R10, R6 ;  /* 0x000000060a0a7221 */ /* 0x002fe20000010000 */
[----:B------:R-:W-:Y:S01]  /*0db0*/  MOV R6, 0x1f ;  /* 0x0000001f00067802 */ /* 0x000fe20000000f00 */
[----:B------:R-:W-:Y:S01]  /*0dc0*/  IMAD.MOV.U32 R11, RZ, RZ, -0x1 ;  /* 0xffffffffff0b7424 */ /* 0x000fe200078e00ff */
[----:B------:R-:W-:-:S02]  /*0dd0*/  MOV R2, 0xdf0 ;  /* 0x00000df000027802 */ /* 0x000fc40000000f00 */
[----:B------:R-:W-:Y:S05]  /*0de0*/  CALL.REL.NOINC `($__internal_132_$__cuda_sm70_shflsync_bfly_p) ;  /* 0x000000e000007944 */ /* 0x000fea0003c00000 */
[----:B0-----:R-:W-:Y:S01]  /*0df0*/  HFMA2.MMA R9, -RZ, RZ, 0, 4.76837158203125e-07 ;  /* 0x00000008ff097435 */ /* 0x001fe200000001ff */
[----:B-1----:R-:W-:Y:S01]  /*0e00*/  FADD.FTZ R10, R10, R6 ;  /* 0x000000060a0a7221 */ /* 0x002fe20000010000 */
[----:B------:R-:W-:Y:S01]  /*0e10*/  MOV R6, 0x1f ;  /* 0x0000001f00067802 */ /* 0x000fe20000000f00 */
[----:B------:R-:W-:Y:S01]  /*0e20*/  IMAD.MOV.U32 R11, RZ, RZ, -0x1 ;  /* 0xffffffffff0b7424 */ /* 0x000fe200078e00ff */
[----:B------:R-:W-:-:S02]  /*0e30*/  MOV R2, 0xe50 ;  /* 0x00000e5000027802 */ /* 0x000fc40000000f00 */
[----:B------:R-:W-:Y:S05]  /*0e40*/  CALL.REL.NOINC `($__internal_132_$__cuda_sm70_shflsync_bfly_p) ;  /* 0x0000008000007944 */ /* 0x000fea0003c00000 */
[----:B0-----:R-:W-:Y:S01]  /*0e50*/  HFMA2.MMA R9, -RZ, RZ, 0, 9.5367431640625e-07 ;  /* 0x00000010ff097435 */ /* 0x001fe200000001ff */
[----:B-1----:R-:W-:Y:S01]  /*0e60*/  FADD.FTZ R10, R10, R6 ;  /* 0x000000060a0a7221 */ /* 0x002fe20000010000 */
[----:B------:R-:W-:Y:S01]  /*0e70*/  MOV R6, 0x1f ;  /* 0x0000001f00067802 */ /* 0x000fe20000000f00 */
[----:B------:R-:W-:Y:S01]  /*0e80*/  IMAD.MOV.U32 R11, RZ, RZ, -0x1 ;  /* 0xffffffffff0b7424 */ /* 0x000fe200078e00ff */
[----:B------:R-:W-:-:S02]  /*0e90*/  MOV R2, 0xeb0 ;  /* 0x00000eb000027802 */ /* 0x000fc40000000f00 */
[----:B------:R-:W-:Y:S05]  /*0ea0*/  CALL.REL.NOINC `($__internal_132_$__cuda_sm70_shflsync_bfly_p) ;  /* 0x0000002000007944 */ /* 0x000fea0003c00000 */
[----:B-1----:R-:W-:Y:S01]  /*0eb0*/  MOV R5, R6 ;  /* 0x0000000600057202 */ /* 0x002fe20000000f00 */
[----:B0-----:R-:W-:Y:S05]  /*0ec0*/  BRA `(.L_x_6249) ;  /* 0xfffffa5000007947 */ /* 0x001fea000383ffff */
        .weak           $__internal_132_$__cuda_sm70_shflsync_bfly_p
        .type           $__internal_132_$__cuda_sm70_shflsync_bfly_p,@function
        .size           $__internal_132_$__cuda_sm70_shflsync_bfly_p,(.L_x_9386 - $__internal_132_$__cuda_sm70_shflsync_bfly_p)
$__internal_132_$__cuda_sm70_shflsync_bfly_p:
[----:B------:R-:W-:Y:S01]  /*0ed0*/  HFMA2.MMA R3, -RZ, RZ, 0, 0 ;  /* 0x00000000ff037435 */ /* 0x000fe200000001ff */
[----:B------:R-:W-:Y:S04]  /*0ee0*/  WARPSYNC R11 ;  /* 0x0000000b00007348 */ /* 0x000fe80003800000 */
[----:B------:R0:W1:Y:S01]  /*0ef0*/  SHFL.BFLY PT, R6, R10, R9, R6 ;  /* 0x0c0000090a067389 */ /* 0x00006200000e0006 */
[----:B------:R-:W-:Y:S05]  /*0f00*/  RET.REL.NODEC R2 `(_ZN10layer_norm22ln_bwd_finalize_kernelINS_22Kernel_traits_finalizeILj3072E6__halfS2_fS2_fjLb0ELj1024ELj4ENS_18Kernel_traits_baseILj3072ES2_S2_fS2_fjLj1024EEEEELb0ELb1EEEvNS_9BwdParamsE) ;  /* 0xfffff0f002007950 */ /* 0x000fea0003c3ffff */
.L_x_6250:
        /* <DEDUP_REMOVED lines=15> */
.L_x_9386:


//--------------------- .text._ZN10layer_norm13ln_bwd_kernelINS_13Kernel_traitsI6__halfS2_fS2_fjLj3072ELj1ELj1ELj4ELj16ENS_18Kernel_traits_baseILj3072ES2_S2_fS2_fjLj128EEEEELb1ELb0ELb1ELb1EEEvNS_9BwdParamsE --------------------------
	.section	.text._ZN10layer_norm13ln_bwd_kernelINS_13Kernel_traitsI6__halfS2_fS2_fjLj3072ELj1ELj1ELj4ELj16ENS_18Kernel_traits_baseILj3072ES2_S2_fS2_fjLj128EEEEELb1ELb0ELb1ELb1EEEvNS_9BwdParamsE,"ax",@progbits
	.sectioninfo	@"SHI_REGISTERS=211"
	.align	128
        .global         _ZN10layer_norm13ln_bwd_kernelINS_13Kernel_traitsI6__halfS2_fS2_fjLj3072ELj1ELj1ELj4ELj16ENS_18Kernel_traits_baseILj3072ES2_S2_fS2_fjLj128EEEEELb1ELb0ELb1ELb1EEEvNS_9BwdParamsE
        .type           _ZN10layer_norm13ln_bwd_kernelINS_13Kernel_traitsI6__halfS2_fS2_fjLj3072ELj1ELj1ELj4ELj16ENS_18Kernel_traits_baseILj3072ES2_S2_fS2_fjLj128EEEEELb1ELb0ELb1ELb1EEEvNS_9BwdParamsE,@function
        .size           _ZN10layer_norm13ln_bwd_kernelINS_13Kernel_traitsI6__halfS2_fS2_fjLj3072ELj1ELj1ELj4ELj16ENS_18Kernel_traits_baseILj3072ES2_S2_fS2_fjLj128EEEEELb1ELb0ELb1ELb1EEEvNS_9BwdParamsE,(.L_x_9387 - _ZN10layer_norm13ln_bwd_kernelINS_13Kernel_traitsI6__halfS2_fS2_fjLj3072ELj1ELj1ELj4ELj16ENS_18Kernel_traits_baseILj3072ES2_S2_fS2_fjLj128EEEEELb1ELb0ELb1ELb1EEEvNS_9BwdParamsE)
        .other          _ZN10layer_norm13ln_bwd_kernelINS_13Kernel_traitsI6__halfS2_fS2_fjLj3072ELj1ELj1ELj4ELj16ENS_18Kernel_traits_baseILj3072ES2_S2_fS2_fjLj128EEEEELb1ELb0ELb1ELb1EEEvNS_9BwdParamsE,@"STO_CUDA_ENTRY STV_DEFAULT"
_ZN10layer_norm13ln_bwd_kernelINS_13Kernel_traitsI6__halfS2_fS2_fjLj3072ELj1ELj1ELj4ELj16ENS_18Kernel_traits_baseILj3072ES2_S2_fS2_fjLj128EEEEELb1ELb0ELb1ELb1EEEvNS_9BwdParamsE:
.text._ZN10layer_norm13ln_bwd_kernelINS_13Kernel_traitsI6__halfS2_fS2_fjLj3072ELj1ELj1ELj4ELj16ENS_18Kernel_traits_baseILj3072ES2_S2_fS2_fjLj128EEEEELb1ELb0ELb1ELb1EEEvNS_9BwdParamsE:
        /* <DEDUP_REMOVED lines=32> */
.L_x_6251:
        /* <DEDUP_REMOVED lines=57> */
.L_x_6306:
[----:B------:R-:W-:-:S05]  /*0590*/  MOV R101, 0x4 ;  /* 0x0000000400657802 */ /* 0x000fca0000000f00 */
        /* <DEDUP_REMOVED lines=49> */
.L_x_6254:
[----:B0-----:R-:W-:Y:S01]  /*08b0*/  IADD3 R88, R88, -0x1, RZ ;  /* 0xffffffff58587810 */ /* 0x001fe20007ffe0ff */
        /* <DEDUP_REMOVED lines=16> */
[----:B------:R-:W4:Y:S04]  /*09c0*/  LDG.E.128 R116, [R116.64] ;  /* 0x0000000474747981 */ /* 0x000f28000c1e1d00 */
[----:B------:R1:W4:Y:S01]  /*09d0*/  LDG.E.128 R120, [R164.64+0x10] ;  /* 0x00001004a4787981 */ /* 0x000322000c1e1d00 */
[----:B------:R-:W-:-:S03]  /*09e0*/  IMAD.WIDE.U32 R126, R160, R189, c[0x0][0x188] ;  /* 0x00006200a07e7625 */ /* 0x000fc600078e00bd */
[----:B------:R1:W4:Y:S04]  /*09f0*/  LDG.E.128 R112, [R164.64] ;  /* 0x00000004a4707981 */ /* 0x000328000c1e1d00 */
        /* <DEDUP_REMOVED lines=8> */
[----:B------:R-:W-:Y:S01]  /*0a80*/  HFMA2.MMA R124, -RZ, RZ, 0, 0 ;  /* 0x00000000ff7c7435 */ /* 0x000fe200000001ff */
[----:B------:R-:W-:-:S05]  /*0a90*/  MOV R165, 0x8 ;  /* 0x0000000800a57802 */ /* 0x000fca0000000f00 */
[----:B------:R-:W-:-:S04]  /*0aa0*/  @P3 LEA.HI.SX32 R124, R125, R192, 0x1d ;  /* 0x000000c07d7c3211 */ /* 0x000fc800078feaff */
[C---:B0-----:R-:W-:Y:S02]  /*0ab0*/  IADD3 R126, R124.reuse, 0x80, RZ ;  /* 0x000000807c7e7810 */ /* 0x041fe40007ffe0ff */
        /* <DEDUP_REMOVED lines=18> */
[C---:B------:R-:W-:Y:S01]  /*0be0*/  FADD.FTZ R181, -R166.reuse, R88 ;  /* 0x00000058a6b57221 */ /* 0x040fe20000010100 */
[--C-:B----4-:R-:W-:Y:S01]  /*0bf0*/  HADD2.F32 R90, -RZ, R92.reuse.H0_H0 ;  /* 0x2000005cff5a7230 */ /* 0x110fe20000004100 */
[----:B------:R-:W-:Y:S01]  /*0c00*/  FADD.FTZ R163, -R166, R91 ;  /* 0x0000005ba6a37221 */ /* 0x000fe20000010100 */
[----:B------:R-:W-:Y:S01]  /*0c10*/  HADD2.F32 R91, -RZ, R93.H0_H0 ;  /* 0x2000005dff5b7230 */ /* 0x000fe20000004100 */
[C---:B------:R-:W-:Y:S01]  /*0c20*/  FMUL.FTZ R181, R132.reuse, R181 ;  /* 0x000000b584b57220 */ /* 0x040fe20000410000 */
[----:B------:R-:W-:Y:S01]  /*0c30*/  HADD2.F32 R92, -RZ, R92.H1_H1 ;  /* 0x3000005cff5c7230 */ /* 0x000fe20000004100 */
[----:B------:R-:W-:Y:S01]  /*0c40*/  FMUL.FTZ R179, R132, R179 ;  /* 0x000000b384b37220 */ /* 0x000fe20000410000 */
[--C-:B------:R-:W-:Y:S02]  /*0c50*/  HADD2.F32 R190, -RZ, R117.reuse.H0_H0 ;  /* 0x20000075ffbe7230 */ /* 0x100fe40000004100 */
[----:B------:R-:W-:-:S02]  /*0c60*/  HADD2.F32 R183, -RZ, R117.H1_H1 ;  /* 0x30000075ffb77230 */ /* 0x000fc40000004100 */
[--C-:B------:R-:W-:Y:S01]  /*0c70*/  HADD2.F32 R188, -RZ, R119.reuse.H0_H0 ;  /* 0x20000077ffbc7230 */ /* 0x100fe20000004100 */
[C---:B------:R-:W-:Y:S01]  /*0c80*/  FADD.FTZ R121, -R166.reuse, R121 ;  /* 0x00000079a6797221 */ /* 0x040fe20000010100 */
[----:B------:R-:W-:Y:S01]  /*0c90*/  HADD2.F32 R88, -RZ, R119.H1_H1 ;  /* 0x30000077ff587230 */ /* 0x000fe20000004100 */
[C---:B------:R-:W-:Y:S02]  /*0ca0*/  FADD.FTZ R117, -R166.reuse, R120 ;  /* 0x00000078a6757221 */ /* 0x040fe40000010100 */
[C---:B------:R-:W-:Y:S02]  /*0cb0*/  FADD.FTZ R119, -R166.reuse, R122 ;  /* 0x0000007aa6777221 */ /* 0x040fe40000010100 */
[----:B-1----:R-:W-:Y:S02]  /*0cc0*/  FADD.FTZ R131, -R166, R89 ;  /* 0x00000059a6837221 */ /* 0x002fe40000010100 */
[----:B------:R-:W-:Y:S01]  /*0cd0*/  FMUL.FTZ R120, R157, R90 ;  /* 0x0000005a9d787220 */ /* 0x000fe20000410000 */
[----:B------:R-:W-:Y:S01]  /*0ce0*/  HADD2.F32 R93, -RZ, R93.H1_H1 ;  /* 0x3000005dff5d7230 */ /* 0x000fe20000004100 */
[C---:B------:R-:W-:Y:S01]  /*0cf0*/  FMUL.FTZ R122, R132.reuse, R121 ;  /* 0x00000079847a7220 */ /* 0x040fe20000410000 */
[--C-:B------:R-:W-:Y:S01]  /*0d00*/  HADD2.F32 R186, -RZ, R118.reuse.H0_H0 ;  /* 0x20000076ffba7230 */ /* 0x100fe20000004100 */
[C---:B------:R-:W-:Y:S01]  /*0d10*/  FMUL.FTZ R180, R132.reuse, R163 ;  /* 0x000000a384b47220 */ /* 0x040fe20000410000 */
[----:B------:R-:W-:Y:S01]  /*0d20*/  HADD2.F32 R185, -RZ, R118.H1_H1 ;  /* 0x30000076ffb97230 */ /* 0x000fe20000004100 */
        /* <DEDUP_REMOVED lines=10> */
[----:B------:R-:W-:Y:S02]  /*0dd0*/  FADD.FTZ R89, -R166, R123 ;  /* 0x0000007ba6597221 */ /* 0x000fe40000010100 */
[----:B------:R-:W-:Y:S02]  /*0de0*/  FMUL.FTZ R123, R132, R117 ;  /* 0x00000075847b7220 */ /* 0x000fe40000410000 */
[----:B------:R-:W-:-:S02]  /*0df0*/  FFMA.FTZ R7, R180, R93, R7 ;  /* 0x0000005db4077223 */ /* 0x000fc40000010007 */
[----:B------:R-:W-:Y:S02]  /*0e00*/  FADD.FTZ R39, R39, R93 ;  /* 0x0000005d27277221 */ /* 0x000fe40000010000 */
        /* <DEDUP_REMOVED lines=8> */
[C---:B------:R-:W-:Y:S01]  /*0e90*/  FADD.FTZ R115, -R166.reuse, R115 ;  /* 0x00000073a6737221 */ /* 0x040fe20000010100 */
[--C-:B------:R-:W-:Y:S01]  /*0ea0*/  HADD2.F32 R187, -RZ, R116.reuse.H0_H0 ;  /* 0x20000074ffbb7230 */ /* 0x100fe20000004100 */
[----:B------:R-:W-:Y:S01]  /*0eb0*/  FADD.FTZ R97, -R166, R97 ;  /* 0x00000061a6617221 */ /* 0x000fe20000010100 */
[----:B------:R-:W-:Y:S01]  /*0ec0*/  HADD2.F32 R189, -RZ, R116.H1_H1 ;  /* 0x30000074ffbd7230 */ /* 0x000fe20000004100 */
[----:B------:R-:W-:Y:S02]  /*0ed0*/  FMUL.FTZ R177, R132, R177 ;  /* 0x000000b184b17220 */ /* 0x000fe40000410000 */
[----:B------:R-:W-:Y:S02]  /*0ee0*/  FMUL.FTZ R116, R153, R128 ;  /* 0x0000008099747220 */ /* 0x000fe40000410000 */
[----:B------:R-:W-:-:S02]  /*0ef0*/  FADD.FTZ R93, R90, R117 ;  /* 0x000000755a5d7221 */ /* 0x000fc40000010000 */
[----:B------:R-:W-:Y:S01]  /*0f00*/  FFMA.FTZ R91, R180, R117, R91 ;  /* 0x00000075b45b7223 */ /* 0x000fe2000001005b */
[----:B------:R-:W-:Y:S01]  /*0f10*/  HADD2.F32 R129, -RZ, R95.H0_H0 ;  /* 0x2000005fff817230 */ /* 0x000fe20000004100 */
[----:B0-----:R-:W-:Y:S02]  /*0f20*/  FMUL.FTZ R164, R132, R115 ;  /* 0x0000007384a47220 */ /* 0x001fe40000410000 */
[----:B------:R-:W-:Y:S02]  /*0f30*/  FADD.FTZ R175, -R166, R98 ;  /* 0x00000062a6af7221 */ /* 0x000fe40000010100 */
[----:B------:R-:W-:Y:S02]  /*0f40*/  FMUL.FTZ R178, R132, R97 ;  /* 0x0000006184b27220 */ /* 0x000fe40000410000 */
[----:B------:R-:W-:Y:S02]  /*0f50*/  FMUL.FTZ R115, R152, R94 ;  /* 0x0000005e98737220 */ /* 0x000fe40000410000 */
[----:B------:R-:W-:-:S02]  /*0f60*/  FADD.FTZ R90, R93, R116 ;  /* 0x000000745d5a7221 */ /* 0x000fc40000010000 */
[----:B------:R-:W-:Y:S01]  /*0f70*/  FFMA.FTZ R91, R177, R116, R91 ;  /* 0x00000074b15b7223 */ /* 0x000fe2000001005b */
[--C-:B------:R-:W-:Y:S01]  /*0f80*/  HADD2.F32 R130, -RZ, R107.reuse.H1_H1 ;  /* 0x3000006bff827230 */ /* 0x100fe20000004100 */
[C---:B------:R-:W-:Y:S01]  /*0f90*/  FADD.FTZ R171, -R166.reuse, R102 ;  /* 0x00000066a6ab7221 */ /* 0x040fe20000010100 */
[----:B------:R-:W-:Y:S01]  /*0fa0*/  HADD2.F32 R102, -RZ, R107.H0_H0 ;  /* 0x2000006bff667230 */ /* 0x000fe20000004100 */
[C---:B------:R-:W-:Y:S01]  /*0fb0*/  FADD.FTZ R113, -R166.reuse, R113 ;  /* 0x00000071a6717221 */ /* 0x040fe20000010100 */
[----:B------:R-:W-:Y:S01]  /*0fc0*/  HADD2.F32 R95, -RZ, R95.H1_H1 ;  /* 0x3000005fff5f7230 */ /* 0x000fe20000004100 */
[C---:B------:R-:W-:Y:S02]  /*0fd0*/  FADD.FTZ R107, -R166.reuse, R114 ;  /* 0x00000072a66b7221 */ /* 0x040fe40000010100 */
[----:B------:R-:W-:Y:S02]  /*0fe0*/  FADD.FTZ R99, -R166, R99 ;  /* 0x00000063a6637221 */ /* 0x000fe40000010100 */
[----:B------:R-:W-:-:S02]  /*0ff0*/  FMUL.FTZ R175, R132, R175 ;  /* 0x000000af84af7220 */ /* 0x000fc40000410000 */
[----:B------:R-:W-:Y:S02]  /*1000*/  FMUL.FTZ R114, R151, R129 ;  /* 0x0000008197727220 */ /* 0x000fe40000410000 */
[----:B------:R-:W-:Y:S02]  /*1010*/  FADD.FTZ R93, R90, R115 ;  /* 0x000000735a5d7221 */ /* 0x000fe40000010000 */
[----:B------:R-:W-:Y:S01]  /*1020*/  FFMA.FTZ R91, R178, R115, R91 ;  /* 0x00000073b25b7223 */ /* 0x000fe2000001005b */
        /* <DEDUP_REMOVED lines=14> */
[----:B------:R-:W-:Y:S01]  /*1110*/  HADD2.F32 R104, -RZ, R104.H1_H1 ;  /* 0x30000068ff687230 */ /* 0x000fe20000004100 */
[----:B------:R-:W-:Y:S02]  /*1120*/  FMUL.FTZ R173, R132, R173 ;  /* 0x000000ad84ad7220 */ /* 0x000fe40000410000 */
        /* <DEDUP_REMOVED lines=10> */
[----:B------:R-:W-:Y:S02]  /*11d0*/  FMUL.FTZ R171, R132, R171 ;  /* 0x000000ab84ab7220 */ /* 0x000fe40000410000 */
        /* <DEDUP_REMOVED lines=95> */
.L_x_6255:
[----:B------:R-:W-:Y:S05]  /*17d0*/  BSYNC B0 ;  /* 0x0000000000007941 */ /* 0x000fea0003800000 */
.L_x_6253:
[----:B------:R-:W-:Y:S02]  /*17e0*/  LOP3.LUT P3, RZ, R133, 0xff, RZ, 0xc0, !PT ;  /* 0x000000ff85ff7812 */ /* 0x000fe4000786c0ff */
[----:B------:R-:W-:-:S02]  /*17f0*/  SHF.R.U32.HI R92, RZ, 0x5, R159 ;  /* 0x00000005ff5c7819 */ /* 0x000fc4000001169f */
[----:B-1---5:R-:W-:Y:S02]  /*1800*/  MOV R88, R124 ;  /* 0x0000007c00587202 */ /* 0x022fe40000000f00 */
        /* <DEDUP_REMOVED lines=10> */
.L_x_6307:
        /* <DEDUP_REMOVED lines=18> */
.L_x_6308:
[----:B------:R-:W-:Y:S01]  /*19d0*/  @!P2 LOP3.LUT R89, R92, 0x3, RZ, 0xc0, !PT ;  /* 0x000000035c59a812 */ /* 0x000fe200078ec0ff */
[----:B--2---:R-:W-:Y:S01]  /*19e0*/  FADD.FTZ R96, R96, R91 ;  /* 0x0000005b60607221 */ /* 0x004fe20000010000 */
[----:B------:R-:W-:Y:S01]  /*19f0*/  WARPSYNC 0xffffffff ;  /* 0xffffffff00007948 */ /* 0x000fe20003800000 */
[----:B-1----:R-:W-:Y:S01]  /*1a00*/  FADD.FTZ R97, R88, R95 ;  /* 0x0000005f58617221 */ /* 0x002fe20000010000 */
        /* <DEDUP_REMOVED lines=10> */
[----:B0-----:R-:W0:Y:S04]  /*1ab0*/  LDS.128 R88, [R98.X8+0x3000] ;  /* 0x0030000062587984 */ /* 0x001e280000008c00 */
        /* <DEDUP_REMOVED lines=21> */
.L_x_6259:
[----:B------:R-:W-:Y:S05]  /*1c10*/  BSYNC B0 ;  /* 0x0000000000007941 */ /* 0x000fea0003800000 */
.L_x_6258:
        /* <DEDUP_REMOVED lines=13> */
.L_x_6261:
[----:B------:R-:W-:Y:S05]  /*1cf0*/  BSYNC B0 ;  /* 0x0000000000007941 */ /* 0x000fea0003800000 */
.L_x_6260:
        /* <DEDUP_REMOVED lines=15> */
.L_x_6263:
[----:B------:R-:W-:Y:S05]  /*1df0*/  BSYNC B0 ;  /* 0x0000000000007941 */ /* 0x000fea0003800000 */
.L_x_6262:
        /* <DEDUP_REMOVED lines=15> */
.L_x_6265:
[----:B------:R-:W-:Y:S05]  /*1ef0*/  BSYNC B0 ;  /* 0x0000000000007941 */ /* 0x000fea0003800000 */
.L_x_6264:
        /* <DEDUP_REMOVED lines=15> */
.L_x_6267:
[----:B------:R-:W-:Y:S05]  /*1ff0*/  BSYNC B0 ;  /* 0x0000000000007941 */ /* 0x000fea0003800000 */
.L_x_6266:
        /* <DEDUP_REMOVED lines=15> */
.L_x_6269:
[----:B------:R-:W-:Y:S05]  /*20f0*/  BSYNC B0 ;  /* 0x0000000000007941 */ /* 0x000fea0003800000 */
.L_x_6268:
        /* <DEDUP_REMOVED lines=15> */
.L_x_6271:
[----:B------:R-:W-:Y:S05]  /*21f0*/  BSYNC B0 ;  /* 0x0000000000007941 */ /* 0x000fea0003800000 */
.L_x_6270:
        /* <DEDUP_REMOVED lines=15> */
.L_x_6273:
[----:B------:R-:W-:Y:S05]  /*22f0*/  BSYNC B0 ;  /* 0x0000000000007941 */ /* 0x000fea0003800000 */
.L_x_6272:
        /* <DEDUP_REMOVED lines=15> */
.L_x_6275:
[----:B------:R-:W-:Y:S05]  /*23f0*/  BSYNC B0 ;  /* 0x0000000000007941 */ /* 0x000fea0003800000 */
.L_x_6274:
        /* <DEDUP_REMOVED lines=15> */
.L_x_6277:
[----:B------:R-:W-:Y:S05]  /*24f0*/  BSYNC B0 ;  /* 0x0000000000007941 */ /* 0x000fea0003800000 */
.L_x_6276:
        /* <DEDUP_REMOVED lines=15> */
.L_x_6279:
[----:B------:R-:W-:Y:S05]  /*25f0*/  BSYNC B0 ;  /* 0x0000000000007941 */ /* 0x000fea0003800000 */
.L_x_6278:
        /* <DEDUP_REMOVED lines=15> */
.L_x_6281:
[----:B------:R-:W-:Y:S05]  /*26f0*/  BSYNC B0 ;  /* 0x0000000000007941 */ /* 0x000fea0003800000 */
.L_x_6280:
        /* <DEDUP_REMOVED lines=15> */
.L_x_6283:
[----:B------:R-:W-:Y:S05]  /*27f0*/  BSYNC B0 ;  /* 0x0000000000007941 */ /* 0x000fea0003800000 */
.L_x_6282:
        /* <DEDUP_REMOVED lines=16> */
.L_x_6285:
[----:B------:R-:W-:Y:S05]  /*2900*/  BSYNC B0 ;  /* 0x0000000000007941 */ /* 0x000fea0003800000 */
.L_x_6284:
        /* <DEDUP_REMOVED lines=16> */
.L_x_6287:
[----:B------:R-:W-:Y:S05]  /*2a10*/  BSYNC B0 ;  /* 0x0000000000007941 */ /* 0x000fea0003800000 */
.L_x_6286:
        /* <DEDUP_REMOVED lines=19> */
.L_x_6289:
[----:B------:R-:W-:Y:S05]  /*2b50*/  BSYNC B0 ;  /* 0x0000000000007941 */ /* 0x000fea0003800000 */
.L_x_6288:
        /* <DEDUP_REMOVED lines=10> */
[----:B------:R-:W-:Y:S02]  /*2c00*/  @P2 F2FP.PACK_AB R127, RZ, R93 ;  /* 0x0000005dff7f223e */ /* 0x000fe400000000ff */
[----:B------:R-:W-:Y:S02]  /*2c10*/  SEL R92, R89, R76, P4 ;  /* 0x0000004c595c7207 */ /* 0x000fe40002000000 */
[----:B------:R-:W-:Y:S02]  /*2c20*/  SEL R93, R88, R77, P4 ;  /* 0x0000004d585d7207 */ /* 0x000fe40002000000 */
[----:B------:R-:W-:Y:S02]  /*2c30*/  SEL R94, R91, R78, P4 ;  /* 0x0000004e5b5e7207 */ /* 0x000fe40002000000 */
[----:B------:R-:W-:-:S02]  /*2c40*/  SEL R95, R90, R79, P4 ;  /* 0x0000004f5a5f7207 */ /* 0x000fc40002000000 */
[----:B------:R-:W-:Y:S02]  /*2c50*/  @P2 F2FP.PACK_AB R98, RZ, R98 ;  /* 0x00000062ff62223e */ /* 0x000fe400000000ff */
[----:B------:R-:W-:Y:S01]  /*2c60*/  SEL R88, R99, R80, P4 ;  /* 0x0000005063587207 */ /* 0x000fe20002000000 */
[----:B------:R-:W-:Y:S01]  /*2c70*/  @P3 STG.E.128 [R96.64], R92 ;  /* 0x0000005c60003986 */ /* 0x000fe2000c101d04 */
[----:B------:R-:W-:Y:S02]  /*2c80*/  SEL R89, R100, R81, P4 ;  /* 0x0000005164597207 */ /* 0x000fe40002000000 */
[----:B------:R-:W-:Y:S02]  /*2c90*/  SEL R90, R131, R82, P4 ;  /* 0x00000052835a7207 */ /* 0x000fe40002000000 */
[----:B------:R-:W-:Y:S02]  /*2ca0*/  SEL R91, R192, R83, P4 ;  /* 0x00000053c05b7207 */ /* 0x000fe40002000000 */
[----:B------:R-:W-:-:S02]  /*2cb0*/  @P2 F2FP.PACK_AB R101, RZ, R101 ;  /* 0x00000065ff65223e */ /* 0x000fc400000000ff */
[----:B------:R-:W-:Y:S01]  /*2cc0*/  @P2 PRMT R85, R98, 0x7610, R85 ;  /* 0x0000761062552816 */ /* 0x000fe20000000055 */
[----:B------:R0:W-:Y:S01]  /*2cd0*/  @P3 STG.E.128 [R96.64+0x10], R88 ;  /* 0x0000105860003986 */ /* 0x0001e2000c101d04 */
[----:B------:R-:W-:Y:S02]  /*2ce0*/  @P2 F2FP.PACK_AB R124, RZ, R124 ;  /* 0x0000007cff7c223e */ /* 0x000fe400000000ff */
[----:B------:R-:W-:Y:S02]  /*2cf0*/  @P2 F2FP.PACK_AB R191, RZ, R191 ;  /* 0x000000bfffbf223e */ /* 0x000fe400000000ff */
[----:B------:R-:W-:Y:S02]  /*2d00*/  @P2 PRMT R85, R85, 0x5410, R101 ;  /* 0x0000541055552816 */ /* 0x000fe40000000065 */
[----:B------:R-:W-:Y:S02]  /*2d10*/  @P2 MOV R101, 0x10 ;  /* 0x0000001000652802 */ /* 0x000fe40000000f00 */
[----:B------:R-:W-:-:S02]  /*2d20*/  @P2 PRMT R86, R124, 0x7610, R86 ;  /* 0x000076107c562816 */ /* 0x000fc40000000056 */
[----:B------:R-:W-:Y:S01]  /*2d30*/  @P2 F2FP.PACK_AB R193, RZ, R193 ;  /* 0x000000c1ffc1223e */ /* 0x000fe200000000ff */
[----:B------:R-:W-:Y:S01]  /*2d40*/  @P2 IMAD.WIDE.U32 R100, R126, R101, c[0x0][0x248] ;  /* 0x000092007e642625 */ /* 0x000fe200078e0065 */
[----:B------:R-:W-:Y:S02]  /*2d50*/  @P2 F2FP.PACK_AB R194, RZ, R194 ;  /* 0x000000c2ffc2223e */ /* 0x000fe400000000ff */
        /* <DEDUP_REMOVED lines=8> */
[----:B------:R-:W-:-:S02]  /*2de0*/  @P2 F2FP.PACK_AB R197, RZ, R197 ;  /* 0x000000c5ffc5223e */ /* 0x000fc400000000ff */
[----:B------:R-:W-:Y:S01]  /*2df0*/  @P2 FSEL R96, R88, RZ, P6 ;  /* 0x000000ff58602208 */ /* 0x000fe20003000000 */
[----:B------:R0:W-:Y:S01]  /*2e00*/  @P2 STG.E.128 [R100.64], R84 ;  /* 0x0000005464002986 */ /* 0x0001e2000c101d04 */
[----:B------:R-:W-:Y:S02]  /*2e10*/  @P2 F2FP.PACK_AB R196, RZ, R196 ;  /* 0x000000c4ffc4223e */ /* 0x000fe400000000ff */
[----:B------:R-:W-:Y:S02]  /*2e20*/  @P2 F2FP.PACK_AB R203, RZ, R203 ;  /* 0x000000cbffcb223e */ /* 0x000fe400000000ff */
[----:B------:R-:W-:Y:S02]  /*2e30*/  @!P1 ISETP.NE.U32.AND P6, PT, RZ, c[0x0][0x218], PT ;  /* 0x00008600ff009a0c */ /* 0x000fe40003fc5070 */
[----:B------:R-:W-:Y:S02]  /*2e40*/  SEL R92, R125, R76, P4 ;  /* 0x0000004c7d5c7207 */ /* 0x000fe40002000000 */
[----:B------:R-:W-:-:S02]  /*2e50*/  SEL R93, R130, R77, P4 ;  /* 0x0000004d825d7207 */ /* 0x000fc40002000000 */
[----:B------:R-:W-:Y:S02]  /*2e60*/  SEL R94, R195, R78, P4 ;  /* 0x0000004ec35e7207 */ /* 0x000fe40002000000 */
[----:B------:R-:W-:Y:S02]  /*2e70*/  SEL R95, R198, R79, P4 ;  /* 0x0000004fc65f7207 */ /* 0x000fe40002000000 */
[----:B------:R-:W-:Y:S02]  /*2e80*/  @P2 F2FP.PACK_AB R201, RZ, R201 ;  /* 0x000000c9ffc9223e */ /* 0x000fe400000000ff */
[----:B------:R-:W-:Y:S01]  /*2e90*/  @P2 F2FP.PACK_AB R200, RZ, R200 ;  /* 0x000000c8ffc8223e */ /* 0x000fe200000000ff */
[----:B------:R1:W-:Y:S01]  /*2ea0*/  @P3 STG.E.128 [R98.64], R92 ;  /* 0x0000005c62003986 */ /* 0x0003e2000c101d04 */
[----:B0-----:R-:W-:Y:S02]  /*2eb0*/  @P2 PRMT R84, R197, 0x7610, R84 ;  /* 0x00007610c5542816 */ /* 0x001fe40000000054 */
[----:B------:R-:W-:-:S02]  /*2ec0*/  @P2 PRMT R85, R196, 0x7610, R85 ;  /* 0x00007610c4552816 */ /* 0x000fc40000000055 */
[----:B------:R-:W-:Y:S02]  /*2ed0*/  @P2 F2FP.PACK_AB R204, RZ, R204 ;  /* 0x000000ccffcc223e */ /* 0x000fe400000000ff */
[----:B------:R-:W-:Y:S02]  /*2ee0*/  @P2 PRMT R86, R203, 0x7610, R86 ;  /* 0x00007610cb562816 */ /* 0x000fe40000000056 */
[----:B------:R-:W-:Y:S02]  /*2ef0*/  @!P1 ISETP.NE.AND.EX P6, PT, RZ, c[0x0][0x21c], PT, P6 ;  /* 0x00008700ff009a0c */ /* 0x000fe40003fc5360 */
[----:B------:R-:W-:Y:S02]  /*2f00*/  @P2 LOP3.LUT P5, RZ, R202, 0xff, RZ, 0xc0, !PT ;  /* 0x000000ffcaff2812 */ /* 0x000fe400078ac0ff */
[----:B------:R-:W-:Y:S02]  /*2f10*/  @P2 PRMT R84, R84, 0x5410, R201 ;  /* 0x0000541054542816 */ /* 0x000fe400000000c9 */
[----:B------:R-:W-:-:S02]  /*2f20*/  @P2 PRMT R85, R85, 0x5410, R200 ;  /* 0x0000541055552816 */ /* 0x000fc400000000c8 */
[----:B------:R-:W-:Y:S02]  /*2f30*/  @P2 PRMT R86, R86, 0x5410, R204 ;  /* 0x0000541056562816 */ /* 0x000fe400000000cc */
[----:B------:R-:W-:Y:S02]  /*2f40*/  @P2 F2FP.PACK_AB R205, RZ, R205 ;  /* 0x000000cdffcd223e */ /* 0x000fe400000000ff */
        /* <DEDUP_REMOVED lines=14> */
.L_x_6291:
[----:B------:R-:W-:Y:S05]  /*3030*/  BSYNC B0 ;  /* 0x0000000000007941 */ /* 0x000fea0003800000 */
.L_x_6290:
[----:B------:R-:W-:Y:S01]  /*3040*/  @P2 F2FP.PACK_AB R96, RZ, R96 ;  /* 0x00000060ff60223e */ /* 0x000fe200000000ff */
        /* <DEDUP_REMOVED lines=26> */
.L_x_6293:
[----:B-1----:R-:W-:Y:S05]  /*31f0*/  BSYNC B0 ;  /* 0x0000000000007941 */ /* 0x002fea0003800000 */
.L_x_6292:
        /* <DEDUP_REMOVED lines=8> */
.L_x_6295:
[----:B------:R-:W-:Y:S05]  /*3280*/  BSYNC B0 ;  /* 0x0000000000007941 */ /* 0x000fea0003800000 */
.L_x_6294:
        /* <DEDUP_REMOVED lines=15> */
.L_x_6297:
[----:B------:R-:W-:Y:S05]  /*3380*/  BSYNC B0 ;  /* 0x0000000000007941 */ /* 0x000fea0003800000 */
.L_x_6296:
        /* <DEDUP_REMOVED lines=21> */
.L_x_6299:
[----:B------:R-:W-:Y:S05]  /*34e0*/  BSYNC B0 ;  /* 0x0000000000007941 */ /* 0x000fea0003800000 */
.L_x_6298:
        /* <DEDUP_REMOVED lines=8> */
.L_x_6301:
[----:B------:R-:W-:Y:S05]  /*3570*/  BSYNC B0 ;  /* 0x0000000000007941 */ /* 0x000fea0003800000 */
.L_x_6300:
[----:B------:R-:W-:Y:S01]  /*3580*/  @P2 FMUL.FTZ R97, R93, c[0x0][0x1ec] ;  /* 0x00007b005d612a20 */ /* 0x000fe20000410000 */
[----:B------:R-:W-:Y:S01]  /*3590*/  @!P1 ISETP.NE.AND.EX P5, PT, RZ, c[0x0][0x21c], PT, P5 ;  /* 0x00008700ff009a0c */ /* 0x000fe20003fa5350 */
[----:B------:R-:W-:Y:S01]  /*35a0*/  BSSY B0, `(.L_x_6302) ;  /* 0x000000d000007945 */ /* 0x000fe20003800000 */
[----:B------:R-:W-:Y:S01]  /*35b0*/  @P2 LOP3.LUT P6, RZ, R3, 0xff, RZ, 0xc0, !PT ;  /* 0x000000ff03ff2812 */ /* 0x000fe200078cc0ff */
[----:B------:R-:W-:Y:S01]  /*35c0*/  @P2 FMUL.FTZ R97, R97, c[0x0][0x1e8] ;  /* 0x00007a0061612a20 */ /* 0x000fe20000410000 */
[----:B------:R-:W-:Y:S01]  /*35d0*/  @P2 F2FP.PACK_AB R94, RZ, R94 ;  /* 0x0000005eff5e223e */ /* 0x000fe200000000ff */
        /* <DEDUP_REMOVED lines=9> */
.L_x_6303:
[----:B------:R-:W-:Y:S05]  /*3670*/  BSYNC B0 ;  /* 0x0000000000007941 */ /* 0x000fea0003800000 */
.L_x_6302:
        /* <DEDUP_REMOVED lines=8> */
[----:B------:R-:W-:Y:S02]  /*3700*/  @P2 F2FP.PACK_AB R89, RZ, R89 ;  /* 0x00000059ff59223e */ /* 0x000fe400000000ff */
[----:B------:R-:W-:-:S02]  /*3710*/  @P2 FSEL R100, R100, RZ, P6 ;  /* 0x000000ff64642208 */ /* 0x000fc40003000000 */
[----:B------:R-:W-:Y:S02]  /*3720*/  @P2 F2FP.PACK_AB R97, RZ, R97 ;  /* 0x00000061ff61223e */ /* 0x000fe400000000ff */
[----:B------:R-:W-:Y:S02]  /*3730*/  @!P1 ISETP.NE.U32.AND P5, PT, RZ, c[0x0][0x218], PT ;  /* 0x00008600ff009a0c */ /* 0x000fe40003fa5070 */
[----:B------:R-:W-:Y:S02]  /*3740*/  @P2 F2FP.PACK_AB R88, RZ, R88 ;  /* 0x00000058ff58223e */ /* 0x000fe400000000ff */
[----:B------:R-:W-:Y:S02]  /*3750*/  @P2 PRMT R84, R94, 0x7610, R84 ;  /* 0x000076105e542816 */ /* 0x000fe40000000054 */
[----:B------:R-:W-:Y:S02]  /*3760*/  @P2 F2FP.PACK_AB R92, RZ, R92 ;  /* 0x0000005cff5c223e */ /* 0x000fe400000000ff */
[----:B------:R-:W-:-:S02]  /*3770*/  @P2 F2FP.PACK_AB R99, RZ, R99 ;  /* 0x00000063ff63223e */ /* 0x000fc400000000ff */
[----:B------:R-:W-:Y:S02]  /*3780*/  @P2 F2FP.PACK_AB R100, RZ, R100 ;  /* 0x00000064ff64223e */ /* 0x000fe400000000ff */
        /* <DEDUP_REMOVED lines=22> */
.L_x_6305:
[----:B------:R-:W-:Y:S05]  /*38f0*/  BSYNC B0 ;  /* 0x0000000000007941 */ /* 0x000fea0003800000 */
.L_x_6304:
[----:B------:R-:W-:Y:S01]  /*3900*/  @P2 FMUL.FTZ R2, R88, c[0x0][0x1ec] ;  /* 0x00007b0058022a20 */ /* 0x000fe20000410000 */
[----:B------:R-:W-:Y:S02]  /*3910*/  @P2 LOP3.LUT P1, RZ, R3, 0xff000000, RZ, 0xc0, !PT ;  /* 0xff00000003ff2812 */ /* 0x000fe4000782c0ff */
[----:B------:R-:W-:Y:S01]  /*3920*/  @P3 MOV R3, 0x20 ;  /* 0x0000002000033802 */ /* 0x000fe20000000f00 */
[----:B------:R-:W-:Y:S01]  /*3930*/  @P2 FMUL.FTZ R2, R2, c[0x0][0x1e8] ;  /* 0x00007a0002022a20 */ /* 0x000fe20000410000 */
[----:B------:R-:W-:Y:S02]  /*3940*/  @P2 IADD3 R126, R126, 0x100, RZ ;  /* 0x000001007e7e2810 */ /* 0x000fe40007ffe0ff */
[----:B------:R-:W-:Y:S02]  /*3950*/  @P2 MOV R91, 0x10 ;  /* 0x00000010005b2802 */ /* 0x000fe40000000f00 */
[----:B------:R-:W-:Y:S01]  /*3960*/  @P2 FSEL R89, R2, RZ, P1 ;  /* 0x000000ff02592208 */ /* 0x000fe20000800000 */
[----:B------:R-:W-:Y:S01]  /*3970*/  @P3 IMAD.WIDE.U32 R2, R0, R3, c[0x0][0x258] ;  /* 0x0000960000023625 */ /* 0x000fe200078e0003 */
[----:B------:R-:W-:-:S02]  /*3980*/  SEL R83, R88, R83, P4 ;  /* 0x0000005358537207 */ /* 0x000fc40002000000 */
[----:B------:R-:W-:Y:S01]  /*3990*/  @P2 F2FP.PACK_AB R0, RZ, R89 ;  /* 0x00000059ff00223e */ /* 0x000fe200000000ff */
[----:B------:R-:W-:Y:S01]  /*39a0*/  @P2 IMAD.WIDE.U32 R88, R126, R91, c[0x0][0x248] ;  /* 0x000092007e582625 */ /* 0x000fe200078e005b */
[----:B------:R0:W-:Y:S01]  /*39b0*/  @P3 STG.E.128 [R2.64], R76 ;  /* 0x0000004c02003986 */ /* 0x0001e2000c101d04 */
[----:B------:R-:W-:Y:S02]  /*39c0*/  LOP3.LUT P1, RZ, R133, 0xff, RZ, 0xc0, !PT ;  /* 0x000000ff85ff7812 */ /* 0x000fe4000782c0ff */
[----:B------:R-:W-:Y:S01]  /*39d0*/  @P2 PRMT R87, R87, 0x5410, R0 ;  /* 0x0000541057572816 */ /* 0x000fe20000000000 */
[----:B------:R0:W-:Y:S01]  /*39e0*/  @P3 STG.E.128 [R2.64+0x10], R80 ;  /* 0x0000105002003986 */ /* 0x0001e2000c101d04 */
[----:B------:R-:W-:-:S03]  /*39f0*/  SEL R133, RZ, 0x1, P1 ;  /* 0x00000001ff857807 */ /* 0x000fc60000800000 */
[----:B------:R0:W-:Y:S02]  /*3a00*/  @P2 STG.E.128 [R88.64], R84 ;  /* 0x0000005458002986 */ /* 0x0001e4000c101d04 */
[----:B0-----:R-:W-:Y:S01]  /*3a10*/  @P0 CALL.REL.NOINC `(.L_x_6252) ;  /* 0x0000001000000944 */ /* 0x001fe20003c00000 */
[----:B------:R-:W-:Y:S05]  /*3a20*/  BRA `(.L_x_6306) ;  /* 0xffffcb6000007947 */ /* 0x000fea000383ffff */
.L_x_6252:
[----:B------:R-:W0:Y:S01]  /*3a30*/  S2UR UR6, SR_CTAID.X ;  /* 0x00000000000679c3 */ /* 0x000e220000002500 */
[----:B------:R-:W-:Y:S01]  /*3a40*/  IMAD.MOV.U32 R53, RZ, RZ, 0x20 ;  /* 0x00000020ff357424 */ /* 0x000fe200078e00ff */
        /* <DEDUP_REMOVED lines=19> */
.L_x_6256:
[----:B------:R-:W-:Y:S01]  /*3b80*/  HFMA2.MMA R97, -RZ, RZ, 0, 9.5367431640625e-07 ;  /* 0x00000010ff617435 */ /* 0x000fe200000001ff */
[----:B------:R-:W-:-:S02]  /*3b90*/  MOV R94, R90 ;  /* 0x0000005a005e7202 */ /* 0x000fc40000000f00 */
[----:B------:R-:W-:Y:S02]  /*3ba0*/  MOV R99, 0x1f ;  /* 0x0000001f00637802 */ /* 0x000fe40000000f00 */
[----:B------:R-:W-:Y:S02]  /*3bb0*/  MOV R100, 0xffffffff ;  /* 0xffffffff00647802 */ /* 0x000fe40000000f00 */
[----:B------:R-:W-:Y:S02]  /*3bc0*/  MOV R88, 0x3be0 ;  /* 0x00003be000587802 */ /* 0x000fe40000000f00 */
[----:B------:R-:W-:Y:S05]  /*3bd0*/  CALL.REL.NOINC `($__internal_133_$__cuda_sm70_shflsync_down_p) ;  /* 0x0000046000007944 */ /* 0x000fea0003c00000 */
[----:B-1----:R-:W-:Y:S01]  /*3be0*/  MOV R93, R94 ;  /* 0x0000005e005d7202 */ /* 0x002fe20000000f00 */
[----:B0-----:R-:W-:Y:S05]  /*3bf0*/  BRA `(.L_x_6307) ;  /* 0xffffdcb000007947 */ /* 0x001fea000383ffff */
.L_x_6257:
[----:B------:R-:W-:Y:S01]  /*3c00*/  HFMA2.MMA R97, -RZ, RZ, 0, 9.5367431640625e-07 ;  /* 0x00000010ff617435 */ /* 0x000fe200000001ff */
[----:B------:R-:W-:Y:S01]  /*3c10*/  MOV R94, R91 ;  /* 0x0000005b005e7202 */ /* 0x000fe20000000f00 */
[----:B------:R-:W-:Y:S01]  /*3c20*/  IMAD.MOV.U32 R99, RZ, RZ, 0x1f ;  /* 0x0000001fff637424 */ /* 0x000fe200078e00ff */
[----:B------:R-:W-:Y:S02]  /*3c30*/  MOV R100, 0xffffffff ;  /* 0xffffffff00647802 */ /* 0x000fe40000000f00 */
[----:B------:R-:W-:-:S02]  /*3c40*/  MOV R88, 0x3c60 ;  /* 0x00003c6000587802 */ /* 0x000fc40000000f00 */
[----:B01----:R-:W-:Y:S05]  /*3c50*/  CALL.REL.NOINC `($__internal_133_$__cuda_sm70_shflsync_down_p) ;  /* 0x000003e000007944 */ /* 0x003fea0003c00000 */
[----:B------:R-:W-:Y:S01]  /*3c60*/  FADD.FTZ R93, R93, R90 ;  /* 0x0000005a5d5d7221 */ /* 0x000fe20000010000 */
[----:B0-----:R-:W-:Y:S01]  /*3c70*/  HFMA2.MMA R97, -RZ, RZ, 0, 4.76837158203125e-07 ;  /* 0x00000008ff617435 */ /* 0x001fe200000001ff */
[----:B-1----:R-:W-:Y:S01]  /*3c80*/  FADD.FTZ R91, R91, R94 ;  /* 0x0000005e5b5b7221 */ /* 0x002fe20000010000 */
[----:B------:R-:W-:-:S02]  /*3c90*/  MOV R99, 0x1f ;  /* 0x0000001f00637802 */ /* 0x000fc40000000f00 */
[----:B------:R-:W-:Y:S02]  /*3ca0*/  MOV R100, 0xffffffff ;  /* 0xffffffff00647802 */ /* 0x000fe40000000f00 */
[----:B------:R-:W-:Y:S02]  /*3cb0*/  MOV R94, R93 ;  /* 0x0000005d005e7202 */ /* 0x000fe40000000f00 */
[----:B------:R-:W-:Y:S02]  /*3cc0*/  MOV R88, 0x3ce0 ;  /* 0x00003ce000587802 */ /* 0x000fe40000000f00 */
[----:B------:R-:W-:Y:S05]  /*3cd0*/  CALL.REL.NOINC `($__internal_133_$__cuda_sm70_shflsync_down_p) ;  /* 0x0000036000007944 */ /* 0x000fea0003c00000 */
[----:B0-----:R-:W-:Y:S01]  /*3ce0*/  HFMA2.MMA R99, -RZ, RZ, 0, 1.847743988037109375e-06 ;  /* 0x0000001fff637435 */ /* 0x001fe200000001ff */
[----:B-1----:R-:W-:Y:S01]  /*3cf0*/  MOV R90, R94 ;  /* 0x0000005e005a7202 */ /* 0x002fe20000000f00 */
[----:B------:R-:W-:Y:S01]  /*3d00*/  IMAD.MOV.U32 R97, RZ, RZ, 0x8 ;  /* 0x00000008ff617424 */ /* 0x000fe200078e00ff */
[----:B------:R-:W-:Y:S02]  /*3d10*/  MOV R94, R91 ;  /* 0x0000005b005e7202 */ /* 0x000fe40000000f00 */
[----:B------:R-:W-:Y:S02]  /*3d20*/  MOV R100, 0xffffffff ;  /* 0xffffffff00647802 */ /* 0x000fe40000000f00 */
[----:B------:R-:W-:-:S02]  /*3d30*/  MOV R88, 0x3d50 ;  /* 0x00003d5000587802 */ /* 0x000fc40000000f00 */
[----:B------:R-:W-:Y:S05]  /*3d40*/  CALL.REL.NOINC `($__internal_133_$__cuda_sm70_shflsync_down_p) ;  /* 0x000002f000007944 */ /* 0x000fea0003c00000 */
[----:B------:R-:W-:Y:S01]  /*3d50*/  FADD.FTZ R93, R90, R93 ;  /* 0x0000005d5a5d7221 */ /* 0x000fe20000010000 */
[----:B0-----:R-:W-:Y:S01]  /*3d60*/  HFMA2.MMA R97, -RZ, RZ, 0, 2.384185791015625e-07 ;  /* 0x00000004ff617435 */ /* 0x001fe200000001ff */
[----:B-1----:R-:W-:Y:S01]  /*3d70*/  FADD.FTZ R91, R91, R94 ;  /* 0x0000005e5b5b7221 */ /* 0x002fe20000010000 */
[----:B------:R-:W-:-:S02]  /*3d80*/  MOV R99, 0x1f ;  /* 0x0000001f00637802 */ /* 0x000fc40000000f00 */
[----:B------:R-:W-:Y:S02]  /*3d90*/  MOV R100, 0xffffffff ;  /* 0xffffffff00647802 */ /* 0x000fe40000000f00 */
[----:B------:R-:W-:Y:S02]  /*3da0*/  MOV R94, R93 ;  /* 0x0000005d005e7202 */ /* 0x000fe40000000f00 */
[----:B------:R-:W-:Y:S02]  /*3db0*/  MOV R88, 0x3dd0 ;  /* 0x00003dd000587802 */ /* 0x000fe40000000f00 */
[----:B------:R-:W-:Y:S05]  /*3dc0*/  CALL.REL.NOINC `($__internal_133_$__cuda_sm70_shflsync_down_p) ;  /* 0x0000027000007944 */ /* 0x000fea0003c00000 */
[----:B0-----:R-:W-:Y:S01]  /*3dd0*/  HFMA2.MMA R97, -RZ, RZ, 0, 2.384185791015625e-07 ;  /* 0x00000004ff617435 */ /* 0x001fe200000001ff */
[----:B-1----:R-:W-:Y:S01]  /*3de0*/  MOV R90, R94 ;  /* 0x0000005e005a7202 */ /* 0x002fe20000000f00 */
[----:B------:R-:W-:Y:S01]  /*3df0*/  IMAD.MOV.U32 R94, RZ, RZ, R91 ;  /* 0x000000ffff5e7224 */ /* 0x000fe200078e005b */
[----:B------:R-:W-:Y:S02]  /*3e00*/  MOV R99, 0x1f ;  /* 0x0000001f00637802 */ /* 0x000fe40000000f00 */
[----:B------:R-:W-:Y:S02]  /*3e10*/  MOV R100, 0xffffffff ;  /* 0xffffffff00647802 */ /* 0x000fe40000000f00 */
[----:B------:R-:W-:-:S02]  /*3e20*/  MOV R88, 0x3e40 ;  /* 0x00003e4000587802 */ /* 0x000fc40000000f00 */
[----:B------:R-:W-:Y:S05]  /*3e30*/  CALL.REL.NOINC `($__internal_133_$__cuda_sm70_shflsync_down_p) ;  /* 0x0000020000007944 */ /* 0x000fea0003c00000 */
[----:B------:R-:W-:Y:S01]  /*3e40*/  FADD.FTZ R93, R90, R93 ;  /* 0x0000005d5a5d7221 */ /* 0x000fe20000010000 */
[----:B0-----:R-:W-:Y:S01]  /*3e50*/  HFMA2.MMA R97, -RZ, RZ, 0, 1.1920928955078125e-07 ;  /* 0x00000002ff617435 */ /* 0x001fe200000001ff */
[----:B-1----:R-:W-:Y:S01]  /*3e60*/  FADD.FTZ R95, R91, R94 ;  /* 0x0000005e5b5f7221 */ /* 0x002fe20000010000 */
[----:B------:R-:W-:-:S02]  /*3e70*/  MOV R99, 0x1f ;  /* 0x0000001f00637802 */ /* 0x000fc40000000f00 */
[----:B------:R-:W-:Y:S02]  /*3e80*/  MOV R100, 0xffffffff ;  /* 0xffffffff00647802 */ /* 0x000fe40000000f00 */
[----:B------:R-:W-:Y:S02]  /*3e90*/  MOV R94, R93 ;  /* 0x0000005d005e7202 */ /* 0x000fe40000000f00 */
[----:B------:R-:W-:Y:S02]  /*3ea0*/  MOV R88, 0x3ec0 ;  /* 0x00003ec000587802 */ /* 0x000fe40000000f00 */
[----:B------:R-:W-:Y:S05]  /*3eb0*/  CALL.REL.NOINC `($__internal_133_$__cuda_sm70_shflsync_down_p) ;  /* 0x0000018000007944 */ /* 0x000fea0003c00000 */
[----:B0-----:R-:W-:Y:S01]  /*3ec0*/  HFMA2.MMA R97, -RZ, RZ, 0, 1.1920928955078125e-07 ;  /* 0x00000002ff617435 */ /* 0x001fe200000001ff */
[----:B-1----:R-:W-:Y:S01]  /*3ed0*/  IMAD.MOV.U32 R90, RZ, RZ, R94 ;  /* 0x000000ffff5a7224 */ /* 0x002fe200078e005e */
[----:B------:R-:W-:Y:S02]  /*3ee0*/  MOV R94, R95 ;  /* 0x0000005f005e7202 */ /* 0x000fe40000000f00 */
[----:B------:R-:W-:Y:S02]  /*3ef0*/  MOV R99, 0x1f ;  /* 0x0000001f00637802 */ /* 0x000fe40000000f00 */
[----:B------:R-:W-:-:S02]  /*3f00*/  MOV R100, 0xffffffff ;  /* 0xffffffff00647802 */ /* 0x000fc40000000f00 */
[----:B------:R-:W-:Y:S02]  /*3f10*/  MOV R88, 0x3f30 ;  /* 0x00003f3000587802 */ /* 0x000fe40000000f00 */
[----:B------:R-:W-:Y:S05]  /*3f20*/  CALL.REL.NOINC `($__internal_133_$__cuda_sm70_shflsync_down_p) ;  /* 0x0000011000007944 */ /* 0x000fea0003c00000 */
[----:B------:R-:W-:Y:S01]  /*3f30*/  FADD.FTZ R91, R90, R93 ;  /* 0x0000005d5a5b7221 */ /* 0x000fe20000010000 */
[----:B0-----:R-:W-:Y:S01]  /*3f40*/  HFMA2.MMA R97, -RZ, RZ, 0, 5.9604644775390625e-08 ;  /* 0x00000001ff617435 */ /* 0x001fe200000001ff */
[----:B-1----:R-:W-:Y:S01]  /*3f50*/  FADD.FTZ R95, R95, R94 ;  /* 0x0000005e5f5f7221 */ /* 0x002fe20000010000 */
[----:B------:R-:W-:Y:S01]  /*3f60*/  MOV R99, 0x1f ;  /* 0x0000001f00637802 */ /* 0x000fe20000000f00 */
[----:B------:R-:W-:Y:S01]  /*3f70*/  IMAD.MOV.U32 R94, RZ, RZ, R91 ;  /* 0x000000ffff5e7224 */ /* 0x000fe200078e005b */
[----:B------:R-:W-:Y:S02]  /*3f80*/  MOV R100, 0xffffffff ;  /* 0xffffffff00647802 */ /* 0x000fe40000000f00 */
[----:B------:R-:W-:Y:S02]  /*3f90*/  MOV R88, 0x3fb0 ;  /* 0x00003fb000587802 */ /* 0x000fe40000000f00 */
[----:B------:R-:W-:Y:S05]  /*3fa0*/  CALL.REL.NOINC `($__internal_133_$__cuda_sm70_shflsync_down_p) ;  /* 0x0000009000007944 */ /* 0x000fea0003c00000 */
[----:B0-----:R-:W-:Y:S01]  /*3fb0*/  HFMA2.MMA R97, -RZ, RZ, 0, 5.9604644775390625e-08 ;  /* 0x00000001ff617435 */ /* 0x001fe200000001ff */
[----:B-1----:R-:W-:Y:S02]  /*3fc0*/  MOV R96, R94 ;  /* 0x0000005e00607202 */ /* 0x002fe40000000f00 */
[----:B------:R-:W-:-:S02]  /*3fd0*/  MOV R94, R95 ;  /* 0x0000005f005e7202 */ /* 0x000fc40000000f00 */
[----:B------:R-:W-:Y:S02]  /*3fe0*/  MOV R99, 0x1f ;  /* 0x0000001f00637802 */ /* 0x000fe40000000f00 */
[----:B------:R-:W-:Y:S02]  /*3ff0*/  MOV R100, 0xffffffff ;  /* 0xffffffff00647802 */ /* 0x000fe40000000f00 */
[----:B------:R-:W-:Y:S02]  /*4000*/  MOV R88, 0x4020 ;  /* 0x0000402000587802 */ /* 0x000fe40000000f00 */
[----:B------:R-:W-:Y:S05]  /*4010*/  CALL.REL.NOINC `($__internal_133_$__cuda_sm70_shflsync_down_p) ;  /* 0x0000002000007944 */ /* 0x000fea0003c00000 */
[----:B-1----:R-:W-:Y:S01]  /*4020*/  MOV R88, R94 ;  /* 0x0000005e00587202 */ /* 0x002fe20000000f00 */
[----:B0-----:R-:W-:Y:S05]  /*4030*/  BRA `(.L_x_6308) ;  /* 0xffffd99000007947 */ /* 0x001fea000383ffff */
        .weak           $__internal_133_$__cuda_sm70_shflsync_down_p
        .type           $__internal_133_$__cuda_sm70_shflsync_down_p,@function
        .size           $__internal_133_$__cuda_sm70_shflsync_down_p,(.L_x_9387 - $__internal_133_$__cuda_sm70_shflsync_down_p)
$__internal_133_$__cuda_sm70_shflsync_down_p:
[----:B------:R-:W-:Y:S01]  /*4040*/  HFMA2.MMA R89, -RZ, RZ, 0, 0 ;  /* 0x00000000ff597435 */ /* 0x000fe200000001ff */
[----:B------:R-:W-:Y:S04]  /*4050*/  WARPSYNC R100 ;  /* 0x0000006400007348 */ /* 0x000fe80003800000 */
[----:B------:R0:W1:Y:S01]  /*4060*/  SHFL.DOWN PT, R94, R94, R97, R99 ;  /* 0x080000615e5e7389 */ /* 0x00006200000e0063 */
[----:B------:R-:W-:Y:S05]  /*4070*/  RET.REL.NODEC R88 `(_ZN10layer_norm13ln_bwd_kernelINS_13Kernel_traitsI6__halfS2_fS2_fjLj3072ELj1ELj1ELj4ELj16ENS_18Kernel_traits_baseILj3072ES2_S2_fS2_fjLj128EEEEELb1ELb0ELb1ELb1EEEvNS_9BwdParamsE) ;  /* 0xffffbf8058007950 */ /* 0x000fea0003c3ffff */
.L_x_6309:
        /* <DEDUP_REMOVED lines=16> */
.L_x_9387:


//--------------------- .text._ZN10layer_norm13ln_bwd_kernelINS_13Kernel_traitsI6__halfS2_fS2_fjLj3072ELj1ELj1ELj4ELj16ENS_18Kernel_traits_baseILj3072ES2_S2_fS2_fjLj128EEEEELb1ELb1ELb0ELb0EEEvNS_9BwdParamsE --------------------------
	.section	.text._ZN10layer_norm13ln_bwd_kernelINS_13Kernel_traitsI6__halfS2_fS2_fjLj3072ELj1ELj1ELj4ELj16ENS_18Kernel_traits_baseILj3072ES2_S2_fS2_fjLj128EEEEELb1ELb1ELb0ELb0EEEvNS_9BwdParamsE,"ax",@progbits
	.sectioninfo	@"SHI_REGISTERS=243"
	.align	128
        .global         _ZN10layer_norm13ln_bwd_kernelINS_13Kernel_traitsI6__halfS2_fS2_fjLj3072ELj1ELj1ELj4ELj16ENS_18Kernel_traits_baseILj3072ES2_S2_fS2_fjLj128EEEEELb1ELb1ELb0ELb0EEEvNS_9BwdParamsE
        .type           _ZN10layer_norm13ln_bwd_kernelINS_13Kernel_traitsI6__halfS2_fS2_fjLj3072ELj1ELj1ELj4ELj16ENS_18Kernel_traits_baseILj3072ES2_S2_fS2_fjLj128EEEEELb1ELb1ELb0ELb0EEEvNS_9BwdParamsE,@function
        .size           _ZN10layer_norm13ln_bwd_kernelINS_13Kernel_traitsI6__halfS2_fS2_fjLj3072ELj1ELj1ELj4ELj16ENS_18Kernel_traits_baseILj3072ES2_S2_fS2_fjLj128EEEEELb1ELb1ELb0ELb0EEEvNS_9BwdParamsE,(.L_x_9388 - _ZN10layer_norm13ln_bwd_kernelINS_13Kernel_traitsI6__halfS2_fS2_fjLj3072ELj1ELj1ELj4ELj16ENS_18Kernel_traits_baseILj3072ES2_S2_fS2_fjLj128EEEEELb1ELb1ELb0ELb0EEEvNS_9BwdParamsE)
        .other          _ZN10layer_norm13ln_bwd_kernelINS_13Kernel_traitsI6__halfS2_fS2_fjLj3072ELj1ELj1ELj4ELj16ENS_18Kernel_traits_baseILj3072ES2_S2_fS2_fjLj128EEEEELb1ELb1ELb0ELb0EEEvNS_9BwdParamsE,@"STO_CUDA_ENTRY STV_DEFAULT"
_ZN10layer_norm13ln_bwd_kernelINS_13Kernel_traitsI6__halfS2_fS2_fjLj3072ELj1ELj1ELj4ELj16ENS_18Kernel_traits_baseILj3072ES2_S2_fS2_fjLj128EEEEELb1ELb1ELb0ELb0EEEvNS_9BwdParamsE:
.text._ZN10layer_norm13ln_bwd_kernelINS_13Kernel_traitsI6__halfS2_fS2_fjLj3072ELj1ELj1ELj4ELj16ENS_18Kernel_traits_baseILj3072ES2_S2_fS2_fjLj128EEEEELb1ELb1ELb0ELb0EEEvNS_9BwdParamsE:
        /* <DEDUP_REMOVED lines=120> */
.L_x_6325:
        /* <DEDUP_REMOVED lines=51> */
[----:B------:R-:W-:Y:S02]  /*0ab0*/  FMUL.FTZ R217, R170, R217 ;  /* 0x000000d9aad97220 */ /* 0x000fe40000410000 */
        /* <DEDUP_REMOVED lines=41> */
[C---:B------:R-:W-:Y:S02]  /*0d50*/  FFMA.FTZ R143, R205.reuse, R172, R140 ;  /* 0x000000accd8f7223 */ /* 0x040fe4000001008c */
        /* <DEDUP_REMOVED lines=10> */
.L_x_6312:
[----:B0-----:R-:W-:Y:S05]  /*0e00*/  BSYNC B0 ;  /* 0x0000000000007941 */ /* 0x001fea0003800000 */
.L_x_6311:
        /* <DEDUP_REMOVED lines=21> */
[--C-:B---3--:R-:W-:Y:S01]  /*0f60*/  HADD2.F32 R141, -RZ, R144.reuse.H0_H0 ;  /* 0x20000090ff8d7230 */ /* 0x108fe20000004100 */
[C---:B------:R-:W-:Y:S01]  /*0f70*/  FADD.FTZ R173, -R226.reuse, R140 ;  /* 0x0000008ce2ad7221 */ /* 0x040fe20000010100 */
[----:B------:R-:W-:Y:S01]  /*0f80*/  HADD2.F32 R140, -RZ, R145.H1_H1 ;  /* 0x30000091ff8c7230 */ /* 0x000fe20000004100 */
[----:B0-----:R-:W-:Y:S01]  /*0f90*/  FADD.FTZ R181, -R226, R142 ;  /* 0x0000008ee2b57221 */ /* 0x001fe20000010100 */
[----:B------:R-:W-:Y:S01]  /*0fa0*/  HADD2.F32 R144, -RZ, R144.H1_H1 ;  /* 0x30000090ff907230 */ /* 0x000fe20000004100 */
[----:B-----5:R-:W-:-:S02]  /*0fb0*/  FMUL.FTZ R182, R170, R183 ;  /* 0x000000b7aab67220 */ /* 0x020fc40000410000 */
[----:B------:R-:W-:Y:S02]  /*0fc0*/  FMUL.FTZ R173, R170, R173 ;  /* 0x000000adaaad7220 */ /* 0x000fe40000410000 */
[----:B------:R-:W-:Y:S02]  /*0fd0*/  FMUL.FTZ R180, R34, R141 ;  /* 0x0000008d22b47220 */ /* 0x000fe40000410000 */
[C---:B-1----:R-:W-:Y:S01]  /*0fe0*/  FMUL.FTZ R178, R170.reuse, R177 ;  /* 0x000000b1aab27220 */ /* 0x042fe20000410000 */
[----:B------:R-:W-:Y:S01]  /*0ff0*/  HADD2.F32 R143, -RZ, R145.H0_H0 ;  /* 0x20000091ff8f7230 */ /* 0x000fe20000004100 */
        /* <DEDUP_REMOVED lines=10> */
[----:B------:R-:W-:Y:S02]  /*10a0*/  FADD.FTZ R141, R140, R179 ;  /* 0x000000b38c8d7221 */ /* 0x000fe40000010000 */
[----:B------:R-:W-:Y:S01]  /*10b0*/  FFMA.FTZ R228, R178, R179, R228 ;  /* 0x000000b3b2e47223 */ /* 0x000fe200000100e4 */
[--C-:B------:R-:W-:Y:S01]  /*10c0*/  HADD2.F32 R185, -RZ, R146.reuse.H0_H0 ;  /* 0x20000092ffb97230 */ /* 0x100fe20000004100 */
[----:B----4-:R-:W-:Y:S02]  /*10d0*/  FADD.FTZ R145, -R226, R148 ;  /* 0x00000094e2917221 */ /* 0x010fe40000010100 */
[----:B------:R-:W-:Y:S02]  /*10e0*/  FADD.FTZ R140, R141, R184 ;  /* 0x000000b88d8c7221 */ /* 0x000fe40000010000 */
[----:B------:R-:W-:Y:S01]  /*10f0*/  FFMA.FTZ R228, R177, R184, R228 ;  /* 0x000000b8b1e47223 */ /* 0x000fe200000100e4 */
[----:B------:R-:W-:Y:S01]  /*1100*/  HADD2.F32 R146, -RZ, R146.H1_H1 ;  /* 0x30000092ff927230 */ /* 0x000fe20000004100 */
[----:B------:R-:W-:-:S02]  /*1110*/  FMUL.FTZ R183, R170, R145 ;  /* 0x00000091aab77220 */ /* 0x000fc40000410000 */
[----:B------:R-:W-:Y:S02]  /*1120*/  FADD.FTZ R149, -R226, R149 ;  /* 0x00000095e2957221 */ /* 0x000fe40000010100 */
[----:B------:R-:W-:Y:S02]  /*1130*/  FMUL.FTZ R186, R30, R185 ;  /* 0x000000b91eba7220 */ /* 0x000fe40000410000 */
[----:B------:R-:W-:Y:S02]  /*1140*/  FADD.FTZ R141, R140, R181 ;  /* 0x000000b58c8d7221 */ /* 0x000fe40000010000 */
[----:B------:R-:W-:Y:S01]  /*1150*/  FFMA.FTZ R228, R182, R181, R228 ;  /* 0x000000b5b6e47223 */ /* 0x000fe200000100e4 */
[----:B------:R-:W-:Y:S01]  /*1160*/  HADD2.F32 R189, -RZ, R147.H0_H0 ;  /* 0x20000093ffbd7230 */ /* 0x000fe20000004100 */
[----:B------:R-:W-:Y:S02]  /*1170*/  FADD.FTZ R187, -R226, R150 ;  /* 0x00000096e2bb7221 */ /* 0x000fe40000010100 */
[----:B------:R-:W-:-:S02]  /*1180*/  FADD.FTZ R124, R124, R185 ;  /* 0x000000b97c7c7221 */ /* 0x000fc40000010000 */
[----:B------:R-:W-:Y:S02]  /*1190*/  FFMA.FTZ R56, R183, R185, R56 ;  /* 0x000000b9b7387223 */ /* 0x000fe40000010038 */
[C---:B------:R-:W-:Y:S02]  /*11a0*/  FMUL.FTZ R188, R170.reuse, R149 ;  /* 0x00000095aabc7220 */ /* 0x040fe40000410000 */
[----:B------:R-:W-:Y:S02]  /*11b0*/  FMUL.FTZ R185, R29, R146 ;  /* 0x000000921db97220 */ /* 0x000fe40000410000 */
[----:B------:R-:W-:Y:S02]  /*11c0*/  FADD.FTZ R140, R141, R186 ;  /* 0x000000ba8d8c7221 */ /* 0x000fe40000010000 */
[----:B------:R-:W-:Y:S01]  /*11d0*/  FFMA.FTZ R228, R183, R186, R228 ;  /* 0x000000bab7e47223 */ /* 0x000fe200000100e4 */
[----:B------:R-:W-:Y:S01]  /*11e0*/  HADD2.F32 R142, -RZ, R147.H1_H1 ;  /* 0x30000093ff8e7230 */ /* 0x000fe20000004100 */
        /* <DEDUP_REMOVED lines=21> */
.L_x_6314:
[----:B------:R-:W-:Y:S05]  /*1340*/  BSYNC B0 ;  /* 0x0000000000007941 */ /* 0x000fea0003800000 */
.L_x_6313:
        /* <DEDUP_REMOVED lines=19> */
[C---:B0-----:R-:W-:Y:S02]  /*1480*/  FADD.FTZ R197, -R226.reuse, R143 ;  /* 0x0000008fe2c57221 */ /* 0x041fe40000010100 */
[C---:B------:R-:W-:Y:S01]  /*1490*/  FADD.FTZ R171, -R226.reuse, R140 ;  /* 0x0000008ce2ab7221 */ /* 0x040fe20000010100 */
[--C-:B----4-:R-:W-:Y:S01]  /*14a0*/  HADD2.F32 R141, -RZ, R144.reuse.H0_H0 ;  /* 0x20000090ff8d7230 */ /* 0x110fe20000004100 */
[----:B------:R-:W-:Y:S01]  /*14b0*/  FADD.FTZ R193, -R226, R142 ;  /* 0x0000008ee2c17221 */ /* 0x000fe20000010100 */
[----:B------:R-:W-:Y:S01]  /*14c0*/  HADD2.F32 R140, -RZ, R145.H1_H1 ;  /* 0x30000091ff8c7230 */ /* 0x000fe20000004100 */
[C---:B-----5:R-:W-:Y:S01]  /*14d0*/  FMUL.FTZ R198, R170.reuse, R197 ;  /* 0x000000c5aac67220 */ /* 0x060fe20000410000 */
[----:B------:R-:W-:Y:S01]  /*14e0*/  HADD2.F32 R144, -RZ, R144.H1_H1 ;  /* 0x30000090ff907230 */ /* 0x000fe20000004100 */
[----:B------:R-:W-:-:S02]  /*14f0*/  FMUL.FTZ R171, R170, R171 ;  /* 0x000000abaaab7220 */ /* 0x000fc40000410000 */
[----:B------:R-:W-:Y:S01]  /*1500*/  FMUL.FTZ R196, R26, R141 ;  /* 0x0000008d1ac47220 */ /* 0x000fe20000410000 */
        /* <DEDUP_REMOVED lines=54> */
.L_x_6316:
[----:B------:R-:W-:Y:S05]  /*1870*/  BSYNC B0 ;  /* 0x0000000000007941 */ /* 0x000fea0003800000 */
.L_x_6315:
        /* <DEDUP_REMOVED lines=9> */
.L_x_6330:
        /* <DEDUP_REMOVED lines=18> */
.L_x_6331:
        /* <DEDUP_REMOVED lines=39> */
[-C--:B------:R-:W-:Y:S02]  /*1ca0*/  FFMA.FTZ R234, R210, R226.reuse, R233 ;  /* 0x000000e2d2ea7223 */ /* 0x080fe400000100e9 */
[----:B------:R-:W-:Y:S02]  /*1cb0*/  @P0 FADD.FTZ R145, R112, R145 ;  /* 0x0000009170910221 */ /* 0x000fe40000010000 */
[----:B------:R-:W-:Y:S02]  /*1cc0*/  FFMA.FTZ R231, R205, R226, R233 ;  /* 0x000000e2cde77223 */ /* 0x000fe400000100e9 */
[----:B------:R-:W-:Y:S02]  /*1cd0*/  FMUL.FTZ R144, R145, R150 ;  /* 0x0000009691907220 */ /* 0x000fe40000410000 */
[----:B------:R-:W-:Y:S01]  /*1ce0*/  FADD.FTZ R229, R207, -R234 ;  /* 0x800000eacfe57221 */ /* 0x000fe20000010000 */
[----:B------:R-:W-:Y:S01]  /*1cf0*/  HFMA2.MMA R234, -RZ, RZ, 0, 0 ;  /* 0x00000000ffea7435 */ /* 0x000fe200000001ff */
[----:B------:R-:W-:-:S02]  /*1d00*/  FMUL.FTZ R219, R144, c[0x0][0x1e8] ;  /* 0x00007a0090db7a20 */ /* 0x000fc40000410000 */
[----:B------:R-:W-:Y:S02]  /*1d10*/  FMUL.FTZ R144, R170, R147 ;  /* 0x00000093aa907220 */ /* 0x000fe40000410000 */
[----:B------:R-:W-:Y:S02]  /*1d20*/  FFMA.FTZ R147, R215, R226, R233 ;  /* 0x000000e2d7937223 */ /* 0x000fe400000100e9 */
[----:B------:R-:W-:Y:S02]  /*1d30*/  @P0 FADD.FTZ R144, R113, R144 ;  /* 0x0000009071900221 */ /* 0x000fe40000010000 */
[----:B------:R-:W-:Y:S02]  /*1d40*/  FADD.FTZ R147, R214, -R147 ;  /* 0x80000093d6937221 */ /* 0x000fe40000010000 */
[----:B------:R-:W-:Y:S02]  /*1d50*/  @P6 FMUL.FTZ R151, R18, R219 ;  /* 0x000000db12976220 */ /* 0x000fe40000410000 */
[----:B------:R-:W-:-:S02]  /*1d60*/  FMUL.FTZ R147, R170, R147 ;  /* 0x00000093aa937220 */ /* 0x000fc40000410000 */
[----:B------:R-:W-:Y:S02]  /*1d70*/  FADD.FTZ R231, R172, -R231 ;  /* 0x800000e7ace77221 */ /* 0x000fe40000010000 */
[----:B------:R-:W-:Y:S02]  /*1d80*/  @P0 FADD.FTZ R147, R114, R147 ;  /* 0x0000009372930221 */ /* 0x000fe40000010000 */
[C---:B------:R-:W-:Y:S01]  /*1d90*/  FMUL.FTZ R236, R170.reuse, R229 ;  /* 0x000000e5aaec7220 */ /* 0x040fe20000410000 */
[----:B------:R-:W-:Y:S01]  /*1da0*/  MOV R229, RZ ;  /* 0x000000ff00e57202 */ /* 0x000fe20000000f00 */
[----:B------:R-:W-:Y:S02]  /*1db0*/  FMUL.FTZ R231, R170, R231 ;  /* 0x000000e7aae77220 */ /* 0x000fe40000410000 */
[----:B------:R-:W-:Y:S02]  /*1dc0*/  @P0 FADD.FTZ R236, R117, R236 ;  /* 0x000000ec75ec0221 */ /* 0x000fe40000010000 */
[----:B------:R-:W-:Y:S01]  /*1dd0*/  @P0 FADD.FTZ R231, R118, R231 ;  /* 0x000000e776e70221 */ /* 0x000fe20000010000 */
[----:B--2---:R-:W-:-:S02]  /*1de0*/  @P6 HADD2.F32 R146, -RZ, R140.H0_H0 ;  /* 0x2000008cff926230 */ /* 0x004fc40000004100 */
[----:B------:R-:W-:-:S03]  /*1df0*/  @P1 HADD2.F32 R140, -RZ, R140.H1_H1 ;  /* 0x3000008cff8c1230 */ /* 0x000fc60000004100 */
[----:B------:R-:W-:Y:S01]  /*1e00*/  @P6 FMUL.FTZ R149, R219, R146 ;  /* 0x00000092db956220 */ /* 0x000fe20000410000 */
[----:B------:R-:W-:Y:S01]  /*1e10*/  LOP3.LUT P6, RZ, R224, 0xff0000, RZ, 0xc0, !PT ;  /* 0x00ff0000e0ff7812 */ /* 0x000fe200078cc0ff */
[----:B------:R-:W-:Y:S01]  /*1e20*/  FMUL.FTZ R146, R144, R150 ;  /* 0x0000009690927220 */ /* 0x000fe20000410000 */
[----:B------:R-:W-:Y:S01]  /*1e30*/  HFMA2.MMA R219, -RZ, RZ, 0, 0 ;  /* 0x00000000ffdb7435 */ /* 0x000fe200000001ff */
[----:B------:R-:W-:Y:S02]  /*1e40*/  FADD.FTZ R84, R84, R149 ;  /* 0x0000009554547221 */ /* 0x000fe40000010000 */
[----:B------:R-:W-:-:S04]  /*1e50*/  FMUL.FTZ R146, R146, c[0x0][0x1e8] ;  /* 0x00007a0092927a20 */ /* 0x000fc80000410000 */
[----:B------:R-:W-:Y:S01]  /*1e60*/  @P1 FMUL.FTZ R230, R146, R140 ;  /* 0x0000008c92e61220 */ /* 0x000fe20000410000 */
[----:B------:R-:W-:Y:S01]  /*1e70*/  MOV R140, RZ ;  /* 0x000000ff008c7202 */ /* 0x000fe20000000f00 */
[----:B------:R-:W-:Y:S01]  /*1e80*/  @P1 FMUL.FTZ R232, R17, R146 ;  /* 0x0000009211e81220 */ /* 0x000fe20000410000 */
[----:B------:R-:W-:Y:S01]  /*1e90*/  ISETP.NE.U32.AND P1, PT, RZ, c[0x0][0x258], PT ;  /* 0x00009600ff007a0c */ /* 0x000fe20003f25070 */
[----:B------:R-:W-:Y:S01]  /*1ea0*/  FMUL.FTZ R146, R147, R150 ;  /* 0x0000009693927220 */ /* 0x000fe20000410000 */
[----:B------:R-:W-:Y:S01]  /*1eb0*/  @P6 HADD2.F32 R227, -RZ, R141.H0_H0 ;  /* 0x2000008dffe36230 */ /* 0x000fe20000004100 */
[----:B------:R-:W-:Y:S01]  /*1ec0*/  FADD.FTZ R85, R85, R230 ;  /* 0x000000e655557221 */ /* 0x000fe20000010000 */
[----:B------:R-:W-:Y:S01]  /*1ed0*/  ISETP.NE.AND.EX P1, PT, RZ, c[0x0][0x25c], PT, P1 ;  /* 0x00009700ff007a0c */ /* 0x000fe20003f25310 */
[----:B------:R-:W-:-:S03]  /*1ee0*/  FMUL.FTZ R146, R146, c[0x0][0x1e8] ;  /* 0x00007a0092927a20 */ /* 0x000fc60000410000 */
[----:B------:R-:W-:Y:S01]  /*1ef0*/  SEL R128, R145, R128, P1 ;  /* 0x0000008091807207 */ /* 0x000fe20000800000 */
[----:B------:R-:W-:Y:S01]  /*1f00*/  @P6 FMUL.FTZ R219, R146, R227 ;  /* 0x000000e392db6220 */ /* 0x000fe20000410000 */
[----:B------:R-:W-:Y:S01]  /*1f10*/  SEL R129, R144, R129, P1 ;  /* 0x0000008190817207 */ /* 0x000fe20000800000 */
[----:B------:R-:W-:Y:S01]  /*1f20*/  @P6 FMUL.FTZ R140, R16, R146 ;  /* 0x00000092108c6220 */ /* 0x000fe20000410000 */
[----:B------:R-:W-:Y:S01]  /*1f30*/  ISETP.NE.U32.AND P6, PT, RZ, c[0x0][0x258], PT ;  /* 0x00009600ff007a0c */ /* 0x000fe20003fc5070 */
[--C-:B------:R-:W-:Y:S01]  /*1f40*/  FFMA.FTZ R145, R213, R226, R233.reuse ;  /* 0x000000e2d5917223 */ /* 0x100fe200000100e9 */
[----:B------:R-:W-:Y:S01]  /*1f50*/  SEL R130, R147, R130, P1 ;  /* 0x0000008293827207 */ /* 0x000fe20000800000 */
[-CC-:B------:R-:W-:Y:S01]  /*1f60*/  FFMA.FTZ R146, R211, R226.reuse, R233.reuse ;  /* 0x000000e2d3927223 */ /* 0x180fe200000100e9 */
[----:B------:R-:W-:Y:S01]  /*1f70*/  ISETP.NE.AND.EX P6, PT, RZ, c[0x0][0x25c], PT, P6 ;  /* 0x00009700ff007a0c */ /* 0x000fe20003fc5360 */
[----:B------:R-:W-:Y:S01]  /*1f80*/  FFMA.FTZ R233, R176, R226, R233 ;  /* 0x000000e2b0e97223 */ /* 0x000fe200000100e9 */
[----:B------:R-:W-:Y:S01]  /*1f90*/  SEL R53, R236, R53, P1 ;  /* 0x00000035ec357207 */ /* 0x000fe20000800000 */
[----:B------:R-:W-:Y:S01]  /*1fa0*/  FADD.FTZ R145, R212, -R145 ;  /* 0x80000091d4917221 */ /* 0x000fe20000010000 */
[----:B------:R-:W-:Y:S01]  /*1fb0*/  SEL R54, R231, R54, P1 ;  /* 0x00000036e7367207 */ /* 0x000fe20000800000 */
[----:B------:R-:W-:-:S02]  /*1fc0*/  FADD.FTZ R227, R209, -R146 ;  /* 0x80000092d1e37221 */ /* 0x000fc40000010000 */
[----:B------:R-:W-:Y:S02]  /*1fd0*/  FADD.FTZ R233, R174, -R233 ;  /* 0x800000e9aee97221 */ /* 0x000fe40000010000 */
[C---:B------:R-:W-:Y:S02]  /*1fe0*/  FMUL.FTZ R146, R170.reuse, R145 ;  /* 0x00000091aa927220 */ /* 0x040fe40000410000 */
[C---:B------:R-:W-:Y:S02]  /*1ff0*/  FMUL.FTZ R227, R170.reuse, R227 ;  /* 0x000000e3aae37220 */ /* 0x040fe40000410000 */
[----:B------:R-:W-:Y:S01]  /*2000*/  FMUL.FTZ R238, R170, R233 ;  /* 0x000000e9aaee7220 */ /* 0x000fe20000410000 */
[----:B------:R-:W-:Y:S01]  /*2010*/  @P6 MOV R144, 0x20 ;  /* 0x0000002000906802 */ /* 0x000fe20000000f00 */
[----:B------:R-:W-:Y:S02]  /*2020*/  @P0 FADD.FTZ R146, R115, R146 ;  /* 0x0000009273920221 */ /* 0x000fe40000010000 */
[----:B------:R-:W-:-:S02]  /*2030*/  @P0 FADD.FTZ R227, R116, R227 ;  /* 0x000000e374e30221 */ /* 0x000fc40000010000 */
[----:B------:R-:W-:Y:S01]  /*2040*/  @P0 FADD.FTZ R238, R119, R238 ;  /* 0x000000ee77ee0221 */ /* 0x000fe20000010000 */
[----:B------:R-:W-:Y:S01]  /*2050*/  LOP3.LUT P0, RZ, R224, 0xff000000, RZ, 0xc0, !PT ;  /* 0xff000000e0ff7812 */ /* 0x000fe2000780c0ff */
[----:B------:R-:W-:Y:S01]  /*2060*/  @P6 IMAD.WIDE.U32 R144, R169, R144, c[0x0][0x258] ;  /* 0x00009600a9906625 */ /* 0x000fe200078e0090 */
[C---:B------:R-:W-:Y:S02]  /*2070*/  SEL R131, R146.reuse, R131, P1 ;  /* 0x0000008392837207 */ /* 0x040fe40000800000 */
[----:B------:R-:W-:Y:S01]  /*2080*/  SEL R52, R227, R52, P1 ;  /* 0x00000034e3347207 */ /* 0x000fe20000800000 */
[----:B------:R-:W-:Y:S01]  /*2090*/  FMUL.FTZ R146, R146, R150 ;  /* 0x0000009692927220 */ /* 0x000fe20000410000 */
[----:B------:R-:W-:Y:S01]  /*20a0*/  SEL R55, R238, R55, P1 ;  /* 0x00000037ee377207 */ /* 0x000fe20000800000 */
[----:B------:R-:W-:Y:S01]  /*20b0*/  @P6 STG.E.128 [R144.64], R128 ;  /* 0x0000008090006986 */ /* 0x000fe2000c101d04 */
[----:B------:R-:W-:Y:S01]  /*20c0*/  LOP3.LUT P1, RZ, R225, 0xff, RZ, 0xc0, !PT ;  /* 0x000000ffe1ff7812 */ /* 0x000fe2000782c0ff */
[----:B------:R-:W-:-:S02]  /*20d0*/  FMUL.FTZ R240, R146, c[0x0][0x1e8] ;  /* 0x00007a0092f07a20 */ /* 0x000fc40000410000 */
[-C--:B------:R-:W-:Y:S01]  /*20e0*/  FMUL.FTZ R146, R227, R150.reuse ;  /* 0x00000096e3927220 */ /* 0x080fe20000410000 */
[----:B------:R-:W-:Y:S01]  /*20f0*/  HFMA2.MMA R227, -RZ, RZ, 0, 0 ;  /* 0x00000000ffe37435 */ /* 0x000fe200000001ff */
[----:B------:R-:W-:Y:S01]  /*2100*/  @P0 HADD2.F32 R141, -RZ, R141.H1_H1 ;  /* 0x3000008dff8d0230 */ /* 0x000fe20000004100 */
[----:B------:R0:W-:Y:S01]  /*2110*/  @P6 STG.E.128 [R144.64+0x10], R52 ;  /* 0x0000103490006986 */ /* 0x0001e2000c101d04 */
[----:B------:R-:W-:Y:S01]  /*2120*/  FMUL.FTZ R147, R146, c[0x0][0x1e8] ;  /* 0x00007a0092937a20 */ /* 0x000fe20000410000 */
[----:B------:R-:W-:Y:S01]  /*2130*/  LOP3.LUT P6, RZ, R225, 0xff000000, RZ, 0xc0, !PT ;  /* 0xff000000e1ff7812 */ /* 0x000fe200078cc0ff */
[----:B------:R-:W-:Y:S02]  /*2140*/  FMUL.FTZ R231, R231, R150 ;  /* 0x00000096e7e77220 */ /* 0x000fe40000410000 */
[----:B------:R-:W-:Y:S01]  /*2150*/  @P0 FMUL.FTZ R234, R240, R141 ;  /* 0x0000008df0ea0220 */ /* 0x000fe20000410000 */
[----:B------:R-:W-:Y:S01]  /*2160*/  MOV R141, RZ ;  /* 0x000000ff008d7202 */ /* 0x000fe20000000f00 */
[----:B------:R-:W-:Y:S01]  /*2170*/  @P1 HADD2.F32 R146, -RZ, R142.H0_H0 ;  /* 0x2000008eff921230 */ /* 0x000fe20000004100 */
[----:B------:R-:W-:-:S02]  /*2180*/  @P1 FMUL.FTZ R229, R14, R147 ;  /* 0x000000930ee51220 */ /* 0x000fc40000410000 */
[----:B------:R-:W-:Y:S01]  /*2190*/  @P0 FMUL.FTZ R141, R15, R240 ;  /* 0x000000f00f8d0220 */ /* 0x000fe20000410000 */
[----:B------:R-:W-:Y:S01]  /*21a0*/  LOP3.LUT P0, RZ, R225, 0xff00, RZ, 0xc0, !PT ;  /* 0x0000ff00e1ff7812 */ /* 0x000fe2000780c0ff */
[----:B------:R-:W-:Y:S01]  /*21b0*/  @P1 FMUL.FTZ R227, R147, R146 ;  /* 0x0000009293e31220 */ /* 0x000fe20000410000 */
[----:B------:R-:W-:Y:S01]  /*21c0*/  LOP3.LUT P1, RZ, R225, 0xff0000, RZ, 0xc0, !PT ;  /* 0x00ff0000e1ff7812 */ /* 0x000fe2000782c0ff */
[-C--:B------:R-:W-:Y:S01]  /*21d0*/  FMUL.FTZ R238, R238, R150.reuse ;  /* 0x00000096eeee7220 */ /* 0x080fe20000410000 */
[----:B------:R-:W-:Y:S01]  /*21e0*/  CS2R R146, SRZ ;  /* 0x0000000000927805 */ /* 0x000fe2000001ff00 */
[----:B------:R-:W-:Y:S01]  /*21f0*/  FMUL.FTZ R236, R236, R150 ;  /* 0x00000096ecec7220 */ /* 0x000fe20000410000 */
[----:B0-----:R-:W-:Y:S01]  /*2200*/  HFMA2.MMA R144, -RZ, RZ, 0, 0 ;  /* 0x00000000ff907435 */ /* 0x001fe200000001ff */
[----:B------:R-:W-:Y:S01]  /*2210*/  FMUL.FTZ R231, R231, c[0x0][0x1e8] ;  /* 0x00007a00e7e77a20 */ /* 0x000fe20000410000 */
[----:B------:R-:W-:Y:S01]  /*2220*/  F2FP.PACK_AB R145, R141, R140 ;  /* 0x0000008c8d91723e */ /* 0x000fe200000000ff */
[----:B------:R-:W-:-:S02]  /*2230*/  FMUL.FTZ R238, R238, c[0x0][0x1e8] ;  /* 0x00007a00eeee7a20 */ /* 0x000fc40000410000 */
[----:B------:R-:W-:Y:S02]  /*2240*/  FMUL.FTZ R236, R236, c[0x0][0x1e8] ;  /* 0x00007a00ecec7a20 */ /* 0x000fe40000410000 */
[----:B------:R-:W-:Y:S02]  /*2250*/  @P6 FMUL.FTZ R144, R11, R238 ;  /* 0x000000ee0b906220 */ /* 0x000fe40000410000 */
[----:B------:R-:W-:Y:S02]  /*2260*/  @P1 FMUL.FTZ R147, R12, R231 ;  /* 0x000000e70c931220 */ /* 0x000fe40000410000 */
[----:B------:R-:W-:Y:S02]  /*2270*/  @P0 FMUL.FTZ R146, R13, R236 ;  /* 0x000000ec0d920220 */ /* 0x000fe40000410000 */
[----:B------:R-:W-:Y:S01]  /*2280*/  IMAD.WIDE.U32 R140, R169, R228, c[0x0][0x248] ;  /* 0x00009200a98c7625 */ /* 0x000fe200078e00e4 */
[----:B------:R-:W-:Y:S01]  /*2290*/  F2FP.PACK_AB R147, R144, R147 ;  /* 0x000000939093723e */ /* 0x000fe200000000ff */
[--C-:B------:R-:W-:Y:S01]  /*22a0*/  @P1 HADD2.F32 R228, -RZ, R143.reuse.H0_H0 ;  /* 0x2000008fffe41230 */ /* 0x100fe20000004100 */
[----:B------:R-:W-:Y:S01]  /*22b0*/  F2FP.PACK_AB R146, R146, R229 ;  /* 0x000000e59292723e */ /* 0x000fe200000000ff */
[----:B------:R-:W-:Y:S01]  /*22c0*/  @P6 HADD2.F32 R229, -RZ, R143.H1_H1 ;  /* 0x3000008fffe56230 */ /* 0x000fe20000004100 */
        /* <DEDUP_REMOVED lines=15> */
.L_x_6320:
[----:B------:R-:W-:Y:S05]  /*23c0*/  BSYNC B0 ;  /* 0x0000000000007941 */ /* 0x000fea0003800000 */
.L_x_6319:
[----:B------:R-:W-:Y:S01]  /*23d0*/  BSSY B0, `(.L_x_6321) ;  /* 0x0000086000007945 */ /* 0x000fe20003800000 */
[----:B------:R-:W-:Y:S05]  /*23e0*/  @!P4 BRA `(.L_x_6322) ;  /* 0x000008400000c947 */ /* 0x000fea0003800000 */
[----:B------:R-:W-:-:S10]  /*23f0*/  HFMA2.MMA R228, -RZ, RZ, 0, 9.5367431640625e-07 ;  /* 0x00000010ffe47435 */ /* 0x000fd400000001ff */
[----:B0-----:R-:W-:-:S06]  /*2400*/  IMAD.WIDE.U32 R140, R169, R228, c[0x0][0x170] ;  /* 0x00005c00a98c7625 */ /* 0x001fcc00078e00e4 */
        /* <DEDUP_REMOVED lines=18> */
[--C-:B------:R-:W-:Y:S02]  /*2530*/  FFMA.FTZ R231, R187, R226, R229.reuse ;  /* 0x000000e2bbe77223 */ /* 0x100fe400000100e5 */
[----:B------:R-:W-:Y:S02]  /*2540*/  FMUL.FTZ R144, R145, R150 ;  /* 0x0000009691907220 */ /* 0x000fe40000410000 */
[----:B------:R-:W-:Y:S02]  /*2550*/  FFMA.FTZ R236, R192, R226, R229 ;  /* 0x000000e2c0ec7223 */ /* 0x000fe400000100e5 */
        /* <DEDUP_REMOVED lines=9> */
[----:B------:R-:W-:Y:S02]  /*25f0*/  FADD.FTZ R233, R189, -R236 ;  /* 0x800000ecbde97221 */ /* 0x000fe40000010000 */
[C---:B------:R-:W-:Y:S02]  /*2600*/  FMUL.FTZ R231, R170.reuse, R231 ;  /* 0x000000e7aae77220 */ /* 0x040fe40000410000 */
[----:B------:R-:W-:Y:S02]  /*2610*/  FMUL.FTZ R238, R170, R233 ;  /* 0x000000e9aaee7220 */ /* 0x000fe40000410000 */
[----:B------:R-:W-:-:S02]  /*2620*/  @P0 FADD.FTZ R231, R38, R231 ;  /* 0x000000e726e70221 */ /* 0x000fc40000010000 */
[----:B------:R-:W-:Y:S01]  /*2630*/  @P0 FADD.FTZ R238, R39, R238 ;  /* 0x000000ee27ee0221 */ /* 0x000fe20000010000 */
[--C-:B--2---:R-:W-:Y:S02]  /*2640*/  @P6 HADD2.F32 R146, -RZ, R140.reuse.H0_H0 ;  /* 0x2000008cff926230 */ /* 0x104fe40000004100 */
        /* <DEDUP_REMOVED lines=23> */
[----:B------:R-:W-:Y:S01]  /*27c0*/  FFMA.FTZ R227, R183, R226, R229 ;  /* 0x000000e2b7e37223 */ /* 0x000fe200000100e5 */
[----:B------:R-:W-:Y:S01]  /*27d0*/  ISETP.NE.AND.EX P6, PT, RZ, c[0x0][0x25c], PT, P6 ;  /* 0x00009700ff007a0c */ /* 0x000fe20003fc5360 */
[----:B------:R-:W-:Y:S01]  /*27e0*/  FADD.FTZ R145, R181, -R146 ;  /* 0x80000092b5917221 */ /* 0x000fe20000010000 */
[----:B------:R-:W-:Y:S01]  /*27f0*/  SEL R54, R231, R54, P1 ;  /* 0x00000036e7367207 */ /* 0x000fe20000800000 */
[----:B------:R-:W-:Y:S01]  /*2800*/  FADD.FTZ R227, R186, -R227 ;  /* 0x800000e3bae37221 */ /* 0x000fe20000010000 */
[----:B------:R-:W-:Y:S01]  /*2810*/  SEL R55, R238, R55, P1 ;  /* 0x00000037ee377207 */ /* 0x000fe20000800000 */
[----:B------:R-:W-:Y:S01]  /*2820*/  FADD.FTZ R229, R185, -R234 ;  /* 0x800000eab9e57221 */ /* 0x000fe20000010000 */
[----:B------:R-:W-:Y:S01]  /*2830*/  HFMA2.MMA R234, -RZ, RZ, 0, 0 ;  /* 0x00000000ffea7435 */ /* 0x000fe200000001ff */
[----:B------:R-:W-:-:S02]  /*2840*/  FMUL.FTZ R146, R170, R145 ;  /* 0x00000091aa927220 */ /* 0x000fc40000410000 */
[C---:B------:R-:W-:Y:S02]  /*2850*/  FMUL.FTZ R227, R170.reuse, R227 ;  /* 0x000000e3aae37220 */ /* 0x040fe40000410000 */
[----:B------:R-:W-:Y:S01]  /*2860*/  FMUL.FTZ R236, R170, R229 ;  /* 0x000000e5aaec7220 */ /* 0x000fe20000410000 */
[----:B------:R-:W-:Y:S01]  /*2870*/  MOV R229, RZ ;  /* 0x000000ff00e57202 */ /* 0x000fe20000000f00 */
[----:B------:R-:W-:Y:S01]  /*2880*/  @P0 FADD.FTZ R146, R43, R146 ;  /* 0x000000922b920221 */ /* 0x000fe20000010000 */
[----:B------:R-:W-:Y:S01]  /*2890*/  @P6 MOV R144, 0x20 ;  /* 0x0000002000906802 */ /* 0x000fe20000000f00 */
[----:B------:R-:W-:Y:S02]  /*28a0*/  @P0 FADD.FTZ R227, R36, R227 ;  /* 0x000000e324e30221 */ /* 0x000fe40000010000 */
[----:B------:R-:W-:Y:S01]  /*28b0*/  @P0 FADD.FTZ R236, R37, R236 ;  /* 0x000000ec25ec0221 */ /* 0x000fe20000010000 */
[----:B------:R-:W-:Y:S01]  /*28c0*/  LOP3.LUT P0, RZ, R222, 0xff000000, RZ, 0xc0, !PT ;  /* 0xff000000deff7812 */ /* 0x000fe2000780c0ff */
[----:B------:R-:W-:Y:S01]  /*28d0*/  @P6 IMAD.WIDE.U32 R144, R169, R144, c[0x0][0x258] ;  /* 0x00009600a9906625 */ /* 0x000fe200078e0090 */
[----:B------:R-:W-:-:S02]  /*28e0*/  SEL R131, R146, R131, P1 ;  /* 0x0000008392837207 */ /* 0x000fc40000800000 */
[----:B------:R-:W-:Y:S01]  /*28f0*/  SEL R52, R227, R52, P1 ;  /* 0x00000034e3347207 */ /* 0x000fe20000800000 */
[-C--:B------:R-:W-:Y:S01]  /*2900*/  FMUL.FTZ R146, R146, R150.reuse ;  /* 0x0000009692927220 */ /* 0x080fe20000410000 */
[----:B------:R-:W-:Y:S01]  /*2910*/  SEL R53, R236, R53, P1 ;  /* 0x00000035ec357207 */ /* 0x000fe20000800000 */
[----:B------:R-:W-:Y:S01]  /*2920*/  @P6 STG.E.128 [R144.64], R128 ;  /* 0x0000008090006986 */ /* 0x000fe2000c101d04 */
[----:B------:R-:W-:Y:S01]  /*2930*/  LOP3.LUT P1, RZ, R223, 0xff, RZ, 0xc0, !PT ;  /* 0x000000ffdfff7812 */ /* 0x000fe2000782c0ff */
[----:B------:R-:W-:Y:S02]  /*2940*/  FMUL.FTZ R147, R146, c[0x0][0x1e8] ;  /* 0x00007a0092937a20 */ /* 0x000fe40000410000 */
[-C--:B------:R-:W-:Y:S01]  /*2950*/  FMUL.FTZ R146, R227, R150.reuse ;  /* 0x00000096e3927220 */ /* 0x080fe20000410000 */
[----:B------:R-:W-:Y:S01]  /*2960*/  HFMA2.MMA R227, -RZ, RZ, 0, 0 ;  /* 0x00000000ffe37435 */ /* 0x000fe200000001ff */
[----:B------:R-:W-:Y:S01]  /*2970*/  @P0 HADD2.F32 R141, -RZ, R141.H1_H1 ;  /* 0x3000008dff8d0230 */ /* 0x000fe20000004100 */
[----:B------:R0:W-:Y:S01]  /*2980*/  @P6 STG.E.128 [R144.64+0x10], R52 ;  /* 0x0000103490006986 */ /* 0x0001e2000c101d04 */
[----:B------:R-:W-:Y:S01]  /*2990*/  FMUL.FTZ R233, R146, c[0x0][0x1e8] ;  /* 0x00007a0092e97a20 */ /* 0x000fe20000410000 */
[----:B------:R-:W-:Y:S01]  /*29a0*/  LOP3.LUT P6, RZ, R223, 0xff000000, RZ, 0xc0, !PT ;  /* 0xff000000dfff7812 */ /* 0x000fe200078cc0ff */
[----:B------:R-:W-:-:S02]  /*29b0*/  FMUL.FTZ R231, R231, R150 ;  /* 0x00000096e7e77220 */ /* 0x000fc40000410000 */
[----:B------:R-:W-:Y:S01]  /*29c0*/  @P0 FMUL.FTZ R234, R147, R141 ;  /* 0x0000008d93ea0220 */ /* 0x000fe20000410000 */
[----:B------:R-:W-:Y:S01]  /*29d0*/  MOV R141, RZ ;  /* 0x000000ff008d7202 */ /* 0x000fe20000000f00 */
[----:B------:R-:W-:Y:S01]  /*29e0*/  @P1 HADD2.F32 R146, -RZ, R142.H0_H0 ;  /* 0x2000008eff921230 */ /* 0x000fe20000004100 */
[----:B------:R-:W-:Y:S02]  /*29f0*/  @P1 FMUL.FTZ R229, R5, R233 ;  /* 0x000000e905e51220 */ /* 0x000fe40000410000 */
        /* <DEDUP_REMOVED lines=35> */
.L_x_6322:
[----:B------:R-:W-:Y:S05]  /*2c30*/  BSYNC B0 ;  /* 0x0000000000007941 */ /* 0x000fea0003800000 */
.L_x_6321:
[----:B------:R-:W-:Y:S01]  /*2c40*/  BSSY B0, `(.L_x_6323) ;  /* 0x0000083000007945 */ /* 0x000fe20003800000 */
[----:B------:R-:W-:Y:S05]  /*2c50*/  @!P5 BRA `(.L_x_6324) ;  /* 0x000008100000d947 */ /* 0x000fea0003800000 */
[----:B0-----:R-:W-:-:S10]  /*2c60*/  HFMA2.MMA R140, -RZ, RZ, 0, 9.5367431640625e-07 ;  /* 0x00000010ff8c7435 */ /* 0x001fd400000001ff */
[----:B------:R-:W-:-:S06]  /*2c70*/  IMAD.WIDE.U32 R140, R169, R140, c[0x0][0x170] ;  /* 0x00005c00a98c7625 */ /* 0x000fcc00078e008c */
[----:B------:R-:W2:Y:S01]  /*2c80*/  LDG.E.128 R140, [R140.64] ;  /* 0x000000048c8c7981 */ /* 0x000ea2000c1e1d00 */
[----:B------:R-:W-:Y:S01]  /*2c90*/  MOV R144, R220 ;  /* 0x000000dc00907202 */ /* 0x000fe20000000f00 */
[----:B------:R-:W-:Y:S01]  /*2ca0*/  HFMA2.MMA R228, -RZ, RZ, 0, 0 ;  /* 0x00000000ffe47435 */ /* 0x000fe200000001ff */
[----:B------:R-:W-:Y:S02]  /*2cb0*/  FSEL R149, R148, RZ, !P2 ;  /* 0x000000ff94957208 */ /* 0x000fe40005000000 */
[----:B------:R-:W-:Y:S02]  /*2cc0*/  ISETP.NE.U32.AND P1, PT, RZ, c[0x0][0x218], PT ;  /* 0x00008600ff007a0c */ /* 0x000fe40003f25070 */
[----:B------:R-:W-:Y:S01]  /*2cd0*/  ISETP.NE.U32.AND P2, PT, RZ, c[0x0][0x258], PT ;  /* 0x00009600ff007a0c */ /* 0x000fe20003f45070 */
[-CC-:B------:R-:W-:Y:S01]  /*2ce0*/  FFMA.FTZ R145, R171, R226.reuse, R149.reuse ;  /* 0x000000e2ab917223 */ /* 0x180fe20000010095 */
[----:B------:R-:W-:Y:S01]  /*2cf0*/  LOP3.LUT P6, RZ, R144, 0xff, RZ, 0xc0, !PT ;  /* 0x000000ff90ff7812 */ /* 0x000fe200078cc0ff */
        /* <DEDUP_REMOVED lines=21> */
[C---:B------:R-:W-:Y:S01]  /*2e50*/  FMUL.FTZ R229, R170.reuse, R151 ;  /* 0x00000097aae57220 */ /* 0x040fe20000410000 */
[----:B------:R-:W-:Y:S01]  /*2e60*/  CS2R R148, SRZ ;  /* 0x0000000000947805 */ /* 0x000fe2000001ff00 */
[C---:B------:R-:W-:Y:S01]  /*2e70*/  FMUL.FTZ R232, R170.reuse, R219 ;  /* 0x000000dbaae87220 */ /* 0x040fe20000410000 */
[----:B------:R-:W-:Y:S01]  /*2e80*/  HFMA2.MMA R219, -RZ, RZ, 0, 0 ;  /* 0x00000000ffdb7435 */ /* 0x000fe200000001ff */
[C---:B------:R-:W-:Y:S01]  /*2e90*/  FMUL.FTZ R231, R170.reuse, R227 ;  /* 0x000000e3aae77220 */ /* 0x040fe20000410000 */
[----:B------:R-:W-:Y:S01]  /*2ea0*/  MOV R151, RZ ;  /* 0x000000ff00977202 */ /* 0x000fe20000000f00 */
[C---:B------:R-:W-:Y:S01]  /*2eb0*/  FMUL.FTZ R234, R170.reuse, R233 ;  /* 0x000000e9aaea7220 */ /* 0x040fe20000410000 */
[----:B------:R-:W-:Y:S01]  /*2ec0*/  CS2R R226, SRZ ;  /* 0x0000000000e27805 */ /* 0x000fe2000001ff00 */
[----:B------:R-:W-:-:S02]  /*2ed0*/  FMUL.FTZ R235, R170, R235 ;  /* 0x000000ebaaeb7220 */ /* 0x000fc40000410000 */
[----:B------:R-:W-:Y:S01]  /*2ee0*/  FMUL.FTZ R236, R170, R237 ;  /* 0x000000edaaec7220 */ /* 0x000fe20000410000 */
[----:B------:R-:W-:Y:S01]  /*2ef0*/  MOV R170, RZ ;  /* 0x000000ff00aa7202 */ /* 0x000fe20000000f00 */
        /* <DEDUP_REMOVED lines=13> */
[----:B------:R-:W-:Y:S01]  /*2fd0*/  @P2 LEA R144, P1, R169, c[0x0][0x258], 0x5 ;  /* 0x00009600a9902a11 */ /* 0x000fe200078228ff */
[-C--:B------:R-:W-:Y:S01]  /*2fe0*/  FMUL.FTZ R147, R147, R150.reuse ;  /* 0x0000009693937220 */ /* 0x080fe20000410000 */
[----:B------:R-:W-:Y:S01]  /*2ff0*/  SEL R53, R234, R53, P0 ;  /* 0x00000035ea357207 */ /* 0x000fe20000000000 */
[----:B------:R-:W-:Y:S01]  /*3000*/  FMUL.FTZ R230, R230, R150 ;  /* 0x00000096e6e67220 */ /* 0x000fe20000410000 */
[----:B------:R-:W-:Y:S01]  /*3010*/  SEL R54, R235, R54, P0 ;  /* 0x00000036eb367207 */ /* 0x000fe20000000000 */
[----:B------:R-:W-:Y:S01]  /*3020*/  FMUL.FTZ R147, R147, c[0x0][0x1e8] ;  /* 0x00007a0093937a20 */ /* 0x000fe20000410000 */
[----:B------:R-:W-:Y:S01]  /*3030*/  SEL R55, R236, R55, P0 ;  /* 0x00000037ec377207 */ /* 0x000fe20000000000 */
[-C--:B------:R-:W-:Y:S01]  /*3040*/  FMUL.FTZ R232, R232, R150.reuse ;  /* 0x00000096e8e87220 */ /* 0x080fe20000410000 */
[----:B------:R-:W-:Y:S01]  /*3050*/  @P2 LEA.HI.X R145, R169, c[0x0][0x25c], RZ, 0x5, P1 ;  /* 0x00009700a9912a11 */ /* 0x000fe200008f2cff */
[----:B------:R-:W-:Y:S01]  /*3060*/  FMUL.FTZ R230, R230, c[0x0][0x1e8] ;  /* 0x00007a00e6e67a20 */ /* 0x000fe20000410000 */
[C---:B------:R-:W-:Y:S01]  /*3070*/  LOP3.LUT P0, RZ, R220.reuse, 0xff00, RZ, 0xc0, !PT ;  /* 0x0000ff00dcff7812 */ /* 0x040fe2000780c0ff */
[----:B------:R-:W-:Y:S01]  /*3080*/  FMUL.FTZ R229, R229, R150 ;  /* 0x00000096e5e57220 */ /* 0x000fe20000410000 */
[----:B------:R-:W-:Y:S01]  /*3090*/  LOP3.LUT P1, RZ, R220, 0xff0000, RZ, 0xc0, !PT ;  /* 0x00ff0000dcff7812 */ /* 0x000fe2000782c0ff */
[----:B------:R-:W-:Y:S01]  /*30a0*/  @P2 STG.E.128 [R144.64], R128 ;  /* 0x0000008090002986 */ /* 0x000fe2000c101d04 */
[----:B------:R-:W-:-:S02]  /*30b0*/  @P6 FMUL.FTZ R219, R0, R147 ;  /* 0x0000009300db6220 */ /* 0x000fc40000410000 */
[----:B------:R-:W-:Y:S01]  /*30c0*/  FMUL.FTZ R232, R232, c[0x0][0x1e8] ;  /* 0x00007a00e8e87a20 */ /* 0x000fe20000410000 */
[----:B------:R0:W-:Y:S01]  /*30d0*/  @P2 STG.E.128 [R144.64+0x10], R52 ;  /* 0x0000103490002986 */ /* 0x0001e2000c101d04 */
[----:B------:R-:W-:Y:S01]  /*30e0*/  LOP3.LUT P2, RZ, R220, 0xff000000, RZ, 0xc0, !PT ;  /* 0xff000000dcff7812 */ /* 0x000fe2000784c0ff */
[----:B------:R-:W-:Y:S02]  /*30f0*/  FMUL.FTZ R229, R229, c[0x0][0x1e8] ;  /* 0x00007a00e5e57a20 */ /* 0x000fe40000410000 */
[----:B------:R-:W-:Y:S02]  /*3100*/  FMUL.FTZ R231, R231, R150 ;  /* 0x00000096e7e77220 */ /* 0x000fe40000410000 */
[----:B------:R-:W-:Y:S02]  /*3110*/  @P0 FMUL.FTZ R226, R161, R230 ;  /* 0x000000e6a1e20220 */ /* 0x000fe40000410000 */
[----:B------:R-:W-:Y:S02]  /*3120*/  @P1 FMUL.FTZ R228, R160, R229 ;  /* 0x000000e5a0e41220 */ /* 0x000fe40000410000 */
[----:B------:R-:W-:-:S02]  /*3130*/  FMUL.FTZ R234, R234, R150 ;  /* 0x00000096eaea7220 */ /* 0x000fc40000410000 */
[----:B------:R-:W-:Y:S02]  /*3140*/  FMUL.FTZ R235, R235, R150 ;  /* 0x00000096ebeb7220 */ /* 0x000fe40000410000 */
[----:B------:R-:W-:Y:S02]  /*3150*/  @P2 FMUL.FTZ R227, R163, R232 ;  /* 0x000000e8a3e32220 */ /* 0x000fe40000410000 */
[----:B------:R-:W-:Y:S02]  /*3160*/  FMUL.FTZ R150, R236, R150 ;  /* 0x00000096ec967220 */ /* 0x000fe40000410000 */
[----:B------:R-:W-:Y:S02]  /*3170*/  FMUL.FTZ R231, R231, c[0x0][0x1e8] ;  /* 0x00007a00e7e77a20 */ /* 0x000fe40000410000 */
[----:B------:R-:W-:Y:S02]  /*3180*/  FMUL.FTZ R235, R235, c[0x0][0x1e8] ;  /* 0x00007a00ebeb7a20 */ /* 0x000fe40000410000 */
[----:B------:R-:W-:Y:S01]  /*3190*/  FMUL.FTZ R234, R234, c[0x0][0x1e8] ;  /* 0x00007a00eaea7a20 */ /* 0x000fe20000410000 */
[----:B--2---:R-:W-:-:S02]  /*31a0*/  @P6 HADD2.F32 R146, -RZ, R140.H0_H0 ;  /* 0x2000008cff926230 */ /* 0x004fc40000004100 */
[----:B------:R-:W-:Y:S02]  /*31b0*/  @P0 HADD2.F32 R140, -RZ, R140.H1_H1 ;  /* 0x3000008cff8c0230 */ /* 0x000fe40000004100 */
[--C-:B0-----:R-:W-:Y:S01]  /*31c0*/  @P1 HADD2.F32 R144, -RZ, R141.reuse.H0_H0 ;  /* 0x2000008dff901230 */ /* 0x101fe20000004100 */
[----:B------:R-:W-:Y:S01]  /*31d0*/  @P6 FMUL.FTZ R149, R147, R146 ;  /* 0x0000009293956220 */ /* 0x000fe20000410000 */
[----:B------:R-:W-:Y:S01]  /*31e0*/  @P2 HADD2.F32 R141, -RZ, R141.H1_H1 ;  /* 0x3000008dff8d2230 */ /* 0x000fe20000004100 */
[----:B------:R-:W-:Y:S01]  /*31f0*/  @P0 FMUL.FTZ R148, R230, R140 ;  /* 0x0000008ce6940220 */ /* 0x000fe20000410000 */
[----:B------:R-:W-:Y:S01]  /*3200*/  LEA R140, P6, R169, c[0x0][0x248], 0x4 ;  /* 0x00009200a98c7a11 */ /* 0x000fe200078c20ff */
[----:B------:R-:W-:Y:S01]  /*3210*/  @P1 FMUL.FTZ R151, R229, R144 ;  /* 0x00000090e5971220 */ /* 0x000fe20000410000 */
[----:B------:R-:W-:Y:S01]  /*3220*/  LOP3.LUT P1, RZ, R221, 0xff00, RZ, 0xc0, !PT ;  /* 0x0000ff00ddff7812 */ /* 0x000fe2000782c0ff */
[----:B------:R-:W-:Y:S01]  /*3230*/  @P2 FMUL.FTZ R170, R232, R141 ;  /* 0x0000008de8aa2220 */ /* 0x000fe20000410000 */
[----:B------:R-:W-:Y:S01]  /*3240*/  LEA.HI.X R141, R169, c[0x0][0x24c], RZ, 0x4, P6 ;  /* 0x00009300a98d7a11 */ /* 0x000fe200030f24ff */
[----:B------:R-:W-:Y:S01]  /*3250*/  FMUL.FTZ R229, R150, c[0x0][0x1e8] ;  /* 0x00007a0096e57a20 */ /* 0x000fe20000410000 */
[C---:B------:R-:W-:Y:S01]  /*3260*/  LOP3.LUT P2, RZ, R221.reuse, 0xff, RZ, 0xc0, !PT ;  /* 0x000000ffddff7812 */ /* 0x040fe2000784c0ff */
[----:B------:R-:W-:Y:S01]  /*3270*/  CS2R R146, SRZ ;  /* 0x0000000000927805 */ /* 0x000fe2000001ff00 */
[C---:B------:R-:W-:Y:S01]  /*3280*/  LOP3.LUT P0, RZ, R221.reuse, 0xff0000, RZ, 0xc0, !PT ;  /* 0x00ff0000ddff7812 */ /* 0x040fe2000780c0ff */
[----:B------:R-:W-:Y:S01]  /*3290*/  CS2R R144, SRZ ;  /* 0x0000000000907805 */ /* 0x000fe2000001ff00 */
[----:B------:R-:W-:Y:S01]  /*32a0*/  LOP3.LUT P6, RZ, R221, 0xff000000, RZ, 0xc0, !PT ;  /* 0xff000000ddff7812 */ /* 0x000fe200078cc0ff */
[----:B------:R-:W-:-:S02]  /*32b0*/  FADD.FTZ R100, R100, R149 ;  /* 0x0000009564647221 */ /* 0x000fc40000010000 */
[----:B------:R-:W-:Y:S02]  /*32c0*/  FADD.FTZ R101, R101, R148 ;  /* 0x0000009465657221 */ /* 0x000fe40000010000 */
[----:B------:R-:W-:Y:S01]  /*32d0*/  @P1 FMUL.FTZ R145, R165, R234 ;  /* 0x000000eaa5911220 */ /* 0x000fe20000410000 */
[--C-:B------:R-:W-:Y:S01]  /*32e0*/  @P1 HADD2.F32 R169, -RZ, R142.reuse.H1_H1 ;  /* 0x3000008effa91230 */ /* 0x100fe20000004100 */
[----:B------:R-:W-:Y:S02]  /*32f0*/  FADD.FTZ R102, R102, R151 ;  /* 0x0000009766667221 */ /* 0x000fe40000010000 */
[----:B------:R-:W-:Y:S01]  /*3300*/  @P2 FMUL.FTZ R146, R162, R231 ;  /* 0x000000e7a2922220 */ /* 0x000fe20000410000 */
[----:B------:R-:W-:Y:S01]  /*3310*/  @P2 HADD2.F32 R150, -RZ, R142.H0_H0 ;  /* 0x2000008eff962230 */ /* 0x000fe20000004100 */
[----:B------:R-:W-:Y:S02]  /*3320*/  @P0 FMUL.FTZ R147, R164, R235 ;  /* 0x000000eba4930220 */ /* 0x000fe40000410000 */
[----:B------:R-:W-:Y:S01]  /*3330*/  @P6 FMUL.FTZ R144, R168, R229 ;  /* 0x000000e5a8906220 */ /* 0x000fe20000410000 */
[----:B------:R-:W-:Y:S01]  /*3340*/  F2FP.PACK_AB R146, R145, R146 ;  /* 0x000000929192723e */ /* 0x000fe200000000ff */
[----:B------:R-:W-:Y:S01]  /*3350*/  FADD.FTZ R103, R103, R170 ;  /* 0x000000aa67677221 */ /* 0x000fe20000010000 */
[----:B------:R-:W-:Y:S01]  /*3360*/  F2FP.PACK_AB R145, R227, R228 ;  /* 0x000000e4e391723e */ /* 0x000fe200000000ff */
[----:B------:R-:W-:Y:S01]  /*3370*/  @P6 HADD2.F32 R227, -RZ, R143.H1_H1 ;  /* 0x3000008fffe36230 */ /* 0x000fe20000004100 */
[----:B------:R-:W-:-:S02]  /*3380*/  F2FP.PACK_AB R147, R144, R147 ;  /* 0x000000939093723e */ /* 0x000fc400000000ff */
[----:B------:R-:W-:Y:S01]  /*3390*/  F2FP.PACK_AB R144, R226, R219 ;  /* 0x000000dbe290723e */ /* 0x000fe200000000ff */
[----:B------:R-:W-:Y:S01]  /*33a0*/  HFMA2.MMA R219, -RZ, RZ, 0, 0 ;  /* 0x00000000ffdb7435 */ /* 0x000fe200000001ff */
[----:B------:R-:W-:Y:S01]  /*33b0*/  @P0 HADD2.F32 R226, -RZ, R143.H0_H0 ;  /* 0x2000008fffe20230 */ /* 0x000fe20000004100 */
[----:B------:R-:W-:Y:S01]  /*33c0*/  CS2R R142, SRZ ;  /* 0x00000000008e7805 */ /* 0x000fe2000001ff00 */
[----:B------:R-:W-:Y:S01]  /*33d0*/  MOV R228, RZ ;  /* 0x000000ff00e47202 */ /* 0x000fe20000000f00 */
[----:B------:R0:W-:Y:S01]  /*33e0*/  STG.E.128 [R140.64], R144 ;  /* 0x000000908c007986 */ /* 0x0001e2000c101d04 */
[----:B------:R-:W-:Y:S02]  /*33f0*/  @P2 FMUL.FTZ R143, R231, R150 ;  /* 0x00000096e78f2220 */ /* 0x000fe40000410000 */
[----:B------:R-:W-:Y:S02]  /*3400*/  @P1 FMUL.FTZ R142, R234, R169 ;  /* 0x000000a9ea8e1220 */ /* 0x000fe40000410000 */
[----:B------:R-:W-:-:S02]  /*3410*/  @P0 FMUL.FTZ R219, R235, R226 ;  /* 0x000000e2ebdb0220 */ /* 0x000fc40000410000 */
[----:B------:R-:W-:Y:S02]  /*3420*/  @P6 FMUL.FTZ R228, R229, R227 ;  /* 0x000000e3e5e46220 */ /* 0x000fe40000410000 */
[----:B------:R-:W-:Y:S02]  /*3430*/  FADD.FTZ R104, R104, R143 ;  /* 0x0000008f68687221 */ /* 0x000fe40000010000 */
[----:B------:R-:W-:Y:S02]  /*3440*/  FADD.FTZ R105, R105, R142 ;  /* 0x0000008e69697221 */ /* 0x000fe40000010000 */
[----:B------:R-:W-:Y:S02]  /*3450*/  FADD.FTZ R106, R106, R219 ;  /* 0x000000db6a6a7221 */ /* 0x000fe40000010000 */
[----:B------:R-:W-:Y:S02]  /*3460*/  FADD.FTZ R107, R107, R228 ;  /* 0x000000e46b6b7221 */ /* 0x000fe40000010000 */
.L_x_6324:
[----:B------:R-:W-:Y:S05]  /*3470*/  BSYNC B0 ;  /* 0x0000000000007941 */ /* 0x000fea0003800000 */
.L_x_6323:
[----:B------:R-:W-:Y:S02]  /*3480*/  IADD3 R167, R167, c[0x0][0x160], RZ ;  /* 0x00005800a7a77a10 */ /* 0x000fe40007ffe0ff */
[----:B------:R-:W-:-:S02]  /*3490*/  LOP3.LUT P1, RZ, R166, 0xff, RZ, 0xc0, !PT ;  /* 0x000000ffa6ff7812 */ /* 0x000fc4000782c0ff */
[----:B------:R-:W-:Y:S02]  /*34a0*/  ISETP.GE.AND P0, PT, R167, c[0x0][0x164], PT ;  /* 0x00005900a7007a0c */ /* 0x000fe40003f06270 */
[----:B------:R-:W-:-:S11]  /*34b0*/  SEL R166, RZ, 0x1, P1 ;  /* 0x00000001ffa67807 */ /* 0x000fd60000800000 */
[----:B0-----:R-:W-:Y:S01]  /*34c0*/  @P0 CALL.REL.NOINC `(.L_x_6310) ;  /* 0x0000001000000944 */ /* 0x001fe20003c00000 */
[----:B------:R-:W-:Y:S05]  /*34d0*/  BRA `(.L_x_6325) ;  /* 0xffffd2a000007947 */ /* 0x000fea000383ffff */
.L_x_6310:
        /* <DEDUP_REMOVED lines=19> */
.L_x_6327:
[----:B------:R-:W-:Y:S05]  /*3610*/  BSYNC B0 ;  /* 0x0000000000007941 */ /* 0x000fea0003800000 */
.L_x_6326:
        /* <DEDUP_REMOVED lines=13> */
.L_x_6329:
[----:B------:R-:W-:Y:S05]  /*36f0*/  BSYNC B0 ;  /* 0x0000000000007941 */ /* 0x000fea0003800000 */
.L_x_6328:
        /* <DEDUP_REMOVED lines=12> */
.L_x_6317:
[----:B------:R-:W-:Y:S01]  /*37c0*/  HFMA2.MMA R226, -RZ, RZ, 0, 9.5367431640625e-07 ;  /* 0x00000010ffe27435 */ /* 0x000fe200000001ff */
[----:B------:R-:W-:-:S02]  /*37d0*/  MOV R145, R227 ;  /* 0x000000e300917202 */ /* 0x000fc40000000f00 */
[----:B------:R-:W-:Y:S02]  /*37e0*/  MOV R148, 0x1f ;  /* 0x0000001f00947802 */ /* 0x000fe40000000f00 */
[----:B------:R-:W-:Y:S02]  /*37f0*/  MOV R219, 0xffffffff ;  /* 0xffffffff00db7802 */ /* 0x000fe40000000f00 */
[----:B------:R-:W-:Y:S02]  /*3800*/  MOV R140, 0x3820 ;  /* 0x00003820008c7802 */ /* 0x000fe40000000f00 */
[----:B------:R-:W-:Y:S05]  /*3810*/  CALL.REL.NOINC `($__internal_134_$__cuda_sm70_shflsync_down_p) ;  /* 0x0000045000007944 */ /* 0x000fea0003c00000 */
[----:B-1----:R-:W-:Y:S01]  /*3820*/  MOV R144, R226 ;  /* 0x000000e200907202 */ /* 0x002fe20000000f00 */
[----:B0-----:R-:W-:Y:S05]  /*3830*/  BRA `(.L_x_6330) ;  /* 0xffffe0d000007947 */ /* 0x001fea000383ffff */
.L_x_6318:
[----:B------:R-:W-:Y:S01]  /*3840*/  HFMA2.MMA R226, -RZ, RZ, 0, 9.5367431640625e-07 ;  /* 0x00000010ffe27435 */ /* 0x000fe200000001ff */
[----:B------:R-:W-:Y:S02]  /*3850*/  MOV R145, R228 ;  /* 0x000000e400917202 */ /* 0x000fe40000000f00 */
[----:B------:R-:W-:Y:S02]  /*3860*/  MOV R148, 0x1f ;  /* 0x0000001f00947802 */ /* 0x000fe40000000f00 */
[----:B------:R-:W-:-:S02]  /*3870*/  MOV R219, 0xffffffff ;  /* 0xffffffff00db7802 */ /* 0x000fc40000000f00 */
[----:B------:R-:W-:Y:S02]  /*3880*/  MOV R140, 0x38a0 ;  /* 0x000038a0008c7802 */ /* 0x000fe40000000f00 */
[----:B01----:R-:W-:Y:S05]  /*3890*/  CALL.REL.NOINC `($__internal_134_$__cuda_sm70_shflsync_down_p) ;  /* 0x000003d000007944 */ /* 0x003fea0003c00000 */
[----:B------:R-:W-:Y:S01]  /*38a0*/  FADD.FTZ R144, R144, R227 ;  /* 0x000000e390907221 */ /* 0x000fe20000010000 */
[----:B0-----:R-:W-:Y:S01]  /*38b0*/  MOV R148, 0x1f ;  /* 0x0000001f00947802 */ /* 0x001fe20000000f00 */
[----:B-1----:R-:W-:Y:S01]  /*38c0*/  FADD.FTZ R147, R228, R226 ;  /* 0x000000e2e4937221 */ /* 0x002fe20000010000 */
[----:B------:R-:W-:Y:S01]  /*38d0*/  HFMA2.MMA R226, -RZ, RZ, 0, 4.76837158203125e-07 ;  /* 0x00000008ffe27435 */ /* 0x000fe200000001ff */
[----:B------:R-:W-:Y:S02]  /*38e0*/  MOV R219, 0xffffffff ;  /* 0xffffffff00db7802 */ /* 0x000fe40000000f00 */
[----:B------:R-:W-:Y:S02]  /*38f0*/  MOV R145, R144 ;  /* 0x0000009000917202 */ /* 0x000fe40000000f00 */
[----:B------:R-:W-:Y:S02]  /*3900*/  MOV R140, 0x3920 ;  /* 0x00003920008c7802 */ /* 0x000fe40000000f00 */
[----:B------:R-:W-:Y:S05]  /*3910*/  CALL.REL.NOINC `($__internal_134_$__cuda_sm70_shflsync_down_p) ;  /* 0x0000035000007944 */ /* 0x000fea0003c00000 */
[----:B-1----:R-:W-:Y:S01]  /*3920*/  MOV R143, R226 ;  /* 0x000000e2008f7202 */ /* 0x002fe20000000f00 */
[----:B------:R-:W-:Y:S01]  /*3930*/  HFMA2.MMA R226, -RZ, RZ, 0, 4.76837158203125e-07 ;  /* 0x00000008ffe27435 */ /* 0x000fe200000001ff */
[----:B0-----:R-:W-:-:S02]  /*3940*/  MOV R145, R147 ;  /* 0x0000009300917202 */ /* 0x001fc40000000f00 */
[----:B------:R-:W-:Y:S02]  /*3950*/  MOV R148, 0x1f ;  /* 0x0000001f00947802 */ /* 0x000fe40000000f00 */
[----:B------:R-:W-:Y:S02]  /*3960*/  MOV R219, 0xffffffff ;  /* 0xffffffff00db7802 */ /* 0x000fe40000000f00 */
[----:B------:R-:W-:Y:S02]  /*3970*/  MOV R140, 0x3990 ;  /* 0x00003990008c7802 */ /* 0x000fe40000000f00 */
[----:B------:R-:W-:Y:S05]  /*3980*/  CALL.REL.NOINC `($__internal_134_$__cuda_sm70_shflsync_down_p) ;  /* 0x000002e000007944 */ /* 0x000fea0003c00000 */
[----:B------:R-:W-:Y:S01]  /*3990*/  FADD.FTZ R144, R143, R144 ;  /* 0x000000908f907221 */ /* 0x000fe20000010000 */
[----:B0-----:R-:W-:Y:S01]  /*39a0*/  MOV R148, 0x1f ;  /* 0x0000001f00947802 */ /* 0x001fe20000000f00 */
[----:B-1----:R-:W-:Y:S01]  /*39b0*/  FADD.FTZ R147, R147, R226 ;  /* 0x000000e293937221 */ /* 0x002fe20000010000 */
[----:B------:R-:W-:Y:S01]  /*39c0*/  HFMA2.MMA R226, -RZ, RZ, 0, 2.384185791015625e-07 ;  /* 0x00000004ffe27435 */ /* 0x000fe200000001ff */
[----:B------:R-:W-:Y:S02]  /*39d0*/  MOV R219, 0xffffffff ;  /* 0xffffffff00db7802 */ /* 0x000fe40000000f00 */
[----:B------:R-:W-:-:S02]  /*39e0*/  MOV R145, R144 ;  /* 0x0000009000917202 */ /* 0x000fc40000000f00 */
[----:B------:R-:W-:Y:S02]  /*39f0*/  MOV R140, 0x3a10 ;  /* 0x00003a10008c7802 */ /* 0x000fe40000000f00 */
[----:B------:R-:W-:Y:S05]  /*3a00*/  CALL.REL.NOINC `($__internal_134_$__cuda_sm70_shflsync_down_p) ;  /* 0x0000026000007944 */ /* 0x000fea0003c00000 */
[----:B-1----:R-:W-:Y:S01]  /*3a10*/  MOV R143, R226 ;  /* 0x000000e2008f7202 */ /* 0x002fe20000000f00 */
[----:B------:R-:W-:Y:S01]  /*3a20*/  HFMA2.MMA R226, -RZ, RZ, 0, 2.384185791015625e-07 ;  /* 0x00000004ffe27435 */ /* 0x000fe200000001ff */
[----:B0-----:R-:W-:Y:S02]  /*3a30*/  MOV R145, R147 ;  /* 0x0000009300917202 */ /* 0x001fe40000000f00 */
[----:B------:R-:W-:Y:S02]  /*3a40*/  MOV R148, 0x1f ;  /* 0x0000001f00947802 */ /* 0x000fe40000000f00 */
[----:B------:R-:W-:Y:S02]  /*3a50*/  MOV R219, 0xffffffff ;  /* 0xffffffff00db7802 */ /* 0x000fe40000000f00 */
[----:B------:R-:W-:Y:S02]  /*3a60*/  MOV R140, 0x3a80 ;  /* 0x00003a80008c7802 */ /* 0x000fe40000000f00 */
[----:B------:R-:W-:Y:S05]  /*3a70*/  CALL.REL.NOINC `($__internal_134_$__cuda_sm70_shflsync_down_p) ;  /* 0x000001f000007944 */ /* 0x000fea0003c00000 */
[----:B------:R-:W-:Y:S01]  /*3a80*/  FADD.FTZ R144, R143, R144 ;  /* 0x000000908f907221 */ /* 0x000fe20000010000 */
[----:B0-----:R-:W-:Y:S01]  /*3a90*/  MOV R148, 0x1f ;  /* 0x0000001f00947802 */ /* 0x001fe20000000f00 */
[----:B-1----:R-:W-:Y:S01]  /*3aa0*/  FADD.FTZ R147, R147, R226 ;  /* 0x000000e293937221 */ /* 0x002fe20000010000 */
[----:B------:R-:W-:Y:S01]  /*3ab0*/  HFMA2.MMA R226, -RZ, RZ, 0, 1.1920928955078125e-07 ;  /* 0x00000002ffe27435 */ /* 0x000fe200000001ff */
[----:B------:R-:W-:-:S02]  /*3ac0*/  MOV R219, 0xffffffff ;  /* 0xffffffff00db7802 */ /* 0x000fc40000000f00 */
[----:B------:R-:W-:Y:S02]  /*3ad0*/  MOV R145, R144 ;  /* 0x0000009000917202 */ /* 0x000fe40000000f00 */
[----:B------:R-:W-:Y:S02]  /*3ae0*/  MOV R140, 0x3b00 ;  /* 0x00003b00008c7802 */ /* 0x000fe40000000f00 */
[----:B------:R-:W-:Y:S05]  /*3af0*/  CALL.REL.NOINC `($__internal_134_$__cuda_sm70_shflsync_down_p) ;  /* 0x0000017000007944 */ /* 0x000fea0003c00000 */
[----:B-1----:R-:W-:Y:S01]  /*3b00*/  MOV R143, R226 ;  /* 0x000000e2008f7202 */ /* 0x002fe20000000f00 */
[----:B------:R-:W-:Y:S01]  /*3b10*/  HFMA2.MMA R226, -RZ, RZ, 0, 1.1920928955078125e-07 ;  /* 0x00000002ffe27435 */ /* 0x000fe200000001ff */
[----:B0-----:R-:W-:Y:S02]  /*3b20*/  MOV R145, R147 ;  /* 0x0000009300917202 */ /* 0x001fe40000000f00 */
[----:B------:R-:W-:Y:S02]  /*3b30*/  MOV R148, 0x1f ;  /* 0x0000001f00947802 */ /* 0x000fe40000000f00 */
[----:B------:R-:W-:Y:S02]  /*3b40*/  MOV R219, 0xffffffff ;  /* 0xffffffff00db7802 */ /* 0x000fe40000000f00 */
[----:B------:R-:W-:-:S02]  /*3b50*/  MOV R140, 0x3b70 ;  /* 0x00003b70008c7802 */ /* 0x000fc40000000f00 */
[----:B------:R-:W-:Y:S05]  /*3b60*/  CALL.REL.NOINC `($__internal_134_$__cuda_sm70_shflsync_down_p) ;  /* 0x0000010000007944 */ /* 0x000fea0003c00000 */
[----:B------:R-:W-:Y:S01]  /*3b70*/  FADD.FTZ R146, R143, R144 ;  /* 0x000000908f927221 */ /* 0x000fe20000010000 */
[----:B0-----:R-:W-:Y:S01]  /*3b80*/  MOV R148, 0x1f ;  /* 0x0000001f00947802 */ /* 0x001fe20000000f00 */
[----:B-1----:R-:W-:Y:S01]  /*3b90*/  FADD.FTZ R149, R147, R226 ;  /* 0x000000e293957221 */ /* 0x002fe20000010000 */
[----:B------:R-:W-:Y:S01]  /*3ba0*/  HFMA2.MMA R226, -RZ, RZ, 0, 5.9604644775390625e-08 ;  /* 0x00000001ffe27435 */ /* 0x000fe200000001ff */
[----:B------:R-:W-:-:S02]  /*3bb0*/  MOV R219, 0xffffffff ;  /* 0xffffffff00db7802 */ /* 0x000fc40000000f00 */
[----:B------:R-:W-:Y:S02]  /*3bc0*/  MOV R145, R146 ;  /* 0x0000009200917202 */ /* 0x000fe40000000f00 */
[----:B------:R-:W-:Y:S02]  /*3bd0*/  MOV R140, 0x3bf0 ;  /* 0x00003bf0008c7802 */ /* 0x000fe40000000f00 */
[----:B------:R-:W-:Y:S05]  /*3be0*/  CALL.REL.NOINC `($__internal_134_$__cuda_sm70_shflsync_down_p) ;  /* 0x0000008000007944 */ /* 0x000fea0003c00000 */
[----:B-1----:R-:W-:Y:S01]  /*3bf0*/  MOV R147, R226 ;  /* 0x000000e200937202 */ /* 0x002fe20000000f00 */
[----:B------:R-:W-:Y:S01]  /*3c00*/  HFMA2.MMA R226, -RZ, RZ, 0, 5.9604644775390625e-08 ;  /* 0x00000001ffe27435 */ /* 0x000fe200000001ff */
[----:B0-----:R-:W-:Y:S02]  /*3c10*/  MOV R145, R149 ;  /* 0x0000009500917202 */ /* 0x001fe40000000f00 */
[----:B------:R-:W-:Y:S02]  /*3c20*/  MOV R148, 0x1f ;  /* 0x0000001f00947802 */ /* 0x000fe40000000f00 */
[----:B------:R-:W-:Y:S02]  /*3c30*/  MOV R219, 0xffffffff ;  /* 0xffffffff00db7802 */ /* 0x000fe40000000f00 */
[----:B------:R-:W-:-:S02]  /*3c40*/  MOV R140, 0x3c60 ;  /* 0x00003c60008c7802 */ /* 0x000fc40000000f00 */
[----:B------:R-:W-:Y:S05]  /*3c50*/  CALL.REL.NOINC `($__internal_134_$__cuda_sm70_shflsync_down_p) ;  /* 0x0000001000007944 */ /* 0x000fea0003c00000 */
[----:B01----:R-:W-:Y:S05]  /*3c60*/  BRA `(.L_x_6331) ;  /* 0xffffddc000007947 */ /* 0x003fea000383ffff */
        .weak           $__internal_134_$__cuda_sm70_shflsync_down_p
        .type           $__internal_134_$__cuda_sm70_shflsync_down_p,@function
        .size           $__internal_134_$__cuda_sm70_shflsync_down_p,(.L_x_9388 - $__internal_134_$__cuda_sm70_shflsync_down_p)
$__internal_134_$__cuda_sm70_shflsync_down_p:
[----:B------:R-:W-:Y:S01]  /*3c70*/  HFMA2.MMA R141, -RZ, RZ, 0, 0 ;  /* 0x00000000ff8d7435 */ /* 0x000fe200000001ff */
[----:B------:R-:W-:Y:S04]  /*3c80*/  WARPSYNC R219 ;  /* 0x000000db00007348 */ /* 0x000fe80003800000 */
[----:B------:R0:W1:Y:S01]  /*3c90*/  SHFL.DOWN PT, R226, R145, R226, R148 ;  /* 0x080000e291e27389 */ /* 0x00006200000e0094 */
[----:B------:R-:W-:Y:S05]  /*3ca0*/  RET.REL.NODEC R140 `(_ZN10layer_norm13ln_bwd_kernelINS_13Kernel_traitsI6__halfS2_fS2_fjLj3072ELj1ELj1ELj4ELj16ENS_18Kernel_traits_baseILj3072ES2_S2_fS2_fjLj128EEEEELb1ELb1ELb0ELb0EEEvNS_9BwdParamsE) ;  /* 0xffffc3508c007950 */ /* 0x000fea0003c3ffff */
.L_x_6332:
        /* <DEDUP_REMOVED lines=13> */
.L_x_9388:


//--------------------- .text._ZN10layer_norm13ln_bwd_kernelINS_13Kernel_traitsI6__halfS2_fS2_fjLj3072ELj1ELj1ELj4ELj16ENS_18Kernel_traits_baseILj3072ES2_S2_fS2_fjLj128EEEEELb1ELb1ELb0ELb1EEEvNS_9BwdParamsE --------------------------
	.section	.text._ZN10layer_norm13ln_bwd_kernelINS_13Kernel_traitsI6__halfS2_fS2_fjLj3072ELj1ELj1ELj4ELj16ENS_18Kernel_traits_baseILj3072ES2_S2_fS2_fjLj128EEEEELb1ELb1ELb0ELb1EEEvNS_9BwdParamsE,"ax",@progbits
	.sectioninfo	@"SHI_REGISTERS=229"
	.align	128
        .global         _ZN10layer_norm13ln_bwd_kernelINS_13Kernel_traitsI6__halfS2_fS2_fjLj3072ELj1ELj1ELj4ELj16ENS_18Kernel_traits_baseILj3072ES2_S2_fS2_fjLj128EEEEELb1ELb1ELb0ELb1EEEvNS_9BwdParamsE
        .type           _ZN10layer_norm13ln_bwd_kernelINS_13Kernel_traitsI6__halfS2_fS2_fjLj3072ELj1ELj1ELj4ELj16ENS_18Kernel_traits_baseILj3072ES2_S2_fS2_fjLj128EEEEELb1ELb1ELb0ELb1EEEvNS_9BwdParamsE,@function
        .size           _ZN10layer_norm13ln_bwd_kernelINS_13Kernel_traitsI6__halfS2_fS2_fjLj3072ELj1ELj1ELj4ELj16ENS_18Kernel_traits_baseILj3072ES2_S2_fS2_fjLj128EEEEELb1ELb1ELb0ELb1EEEvNS_9BwdParamsE,(.L_x_9389 - _ZN10layer_norm13ln_bwd_kernelINS_13Kernel_traitsI6__halfS2_fS2_fjLj3072ELj1ELj1ELj4ELj16ENS_18Kernel_traits_baseILj3072ES2_S2_fS2_fjLj128EEEEELb1ELb1ELb0ELb1EEEvNS_9BwdParamsE)
        .other          _ZN10layer_norm13ln_bwd_kernelINS_13Kernel_traitsI6__halfS2_fS2_fjLj3072ELj1ELj1ELj4ELj16ENS_18Kernel_traits_baseILj3072ES2_S2_fS2_fjLj128EEEEELb1ELb1ELb0ELb1EEEvNS_9BwdParamsE,@"STO_CUDA_ENTRY STV_DEFAULT"
_ZN10layer_norm13ln_bwd_kernelINS_13Kernel_traitsI6__halfS2_fS2_fjLj3072ELj1ELj1ELj4ELj16ENS_18Kernel_traits_baseILj3072ES2_S2_fS2_fjLj128EEEEELb1ELb1ELb0ELb1EEEvNS_9BwdParamsE:
.text._ZN10layer_norm13ln_bwd_kernelINS_13Kernel_traitsI6__halfS2_fS2_fjLj3072ELj1ELj1ELj4ELj16ENS_18Kernel_traits_baseILj3072ES2_S2_fS2_fjLj128EEEEELb1ELb1ELb0ELb1EEEvNS_9BwdParamsE:
        /* <DEDUP_REMOVED lines=52> */
.L_x_6333:
[----:B0-----:R-:W-:-:S04]  /*0340*/  LEA R2, P0, R0, c[0x0][0x1b0], 0x4 ;  /* 0x00006c0000027a11 */ /* 0x001fc800078020ff */
[----:B------:R-:W-:-:S05]  /*0350*/  IADD3.X R3, RZ, c[0x0][0x1b4], RZ, P0, !PT ;  /* 0x00006d00ff037a10 */ /* 0x000fca00007fe4ff */
[----:B------:R0:W2:Y:S04]  /*0360*/  LDG.E.128 R4, [R2.64] ;  /* 0x0000000402047981 */ /* 0x0000a8000c1e1d00 */
        /* <DEDUP_REMOVED lines=63> */
.L_x_6338:
[----:B------:R-:W-:Y:S01]  /*0760*/  ISETP.NE.U32.AND P0, PT, RZ, c[0x0][0x1c0], PT ;  /* 0x00007000ff007a0c */ /* 0x000fe20003f05070 */
[----:B------:R-:W-:Y:S01]  /*0770*/  IMAD R88, R190, c[0x0][0x168], RZ ;  /* 0x00005a00be587a24 */ /* 0x000fe200078e02ff */
[----:B------:R-:W-:-:S02]  /*0780*/  MOV R169, 0x4 ;  /* 0x0000000400a97802 */ /* 0x000fc40000000f00 */
[----:B------:R-:W-:Y:S02]  /*0790*/  ISETP.NE.AND.EX P0, PT, RZ, c[0x0][0x1c4], PT, P0 ;  /* 0x00007100ff007a0c */ /* 0x000fe40003f05300 */
[----:B------:R-:W-:Y:S01]  /*07a0*/  SHF.R.S32.HI R89, RZ, 0x1f, R88 ;  /* 0x0000001fff597819 */ /* 0x000fe20000011458 */
[----:B------:R-:W-:Y:S01]  /*07b0*/  IMAD.WIDE R100, R190, R169, c[0x0][0x1a0] ;  /* 0x00006800be647625 */ /* 0x000fe200078e02a9 */
[----:B------:R-:W-:Y:S02]  /*07c0*/  MOV R168, 0x20 ;  /* 0x0000002000a87802 */ /* 0x000fe40000000f00 */
[----:B------:R-:W-:Y:S02]  /*07d0*/  LEA.HI R89, R89, R88, RZ, 0x3 ;  /* 0x0000005859597211 */ /* 0x000fe400078f18ff */
[----:B------:R-:W-:Y:S01]  /*07e0*/  SHF.R.S32.HI R91, RZ, 0x1f, R190 ;  /* 0x0000001fff5b7819 */ /* 0x000fe200000114be */
[----:B------:R0:W2:Y:S01]  /*07f0*/  LDG.E R197, [R100.64] ;  /* 0x0000000464c57981 */ /* 0x0000a2000c1e1900 */
[----:B------:R-:W-:-:S03]  /*0800*/  LEA.HI.SX32 R195, R89, R0, 0x1d ;  /* 0x0000000059c37211 */ /* 0x000fc600078feaff */
[C---:B------:R-:W-:Y:S02]  /*0810*/  @P0 LEA R108, P1, R190.reuse, c[0x0][0x1c0], 0x1 ;  /* 0x00007000be6c0a11 */ /* 0x040fe400078208ff */
[----:B------:R-:W-:Y:S01]  /*0820*/  MOV R116, 0x10 ;  /* 0x0000001000747802 */ /* 0x000fe20000000f00 */
[C---:B------:R-:W-:Y:S01]  /*0830*/  IMAD.WIDE.U32 R144, R195.reuse, R168, c[0x0][0x188] ;  /* 0x00006200c3907625 */ /* 0x040fe200078e00a8 */
[----:B------:R-:W-:Y:S02]  /*0840*/  @P0 LEA.HI.X R109, R190, c[0x0][0x1c4], R91, 0x1, P1 ;  /* 0x00007100be6d0a11 */ /* 0x000fe400008f0c5b */
[C---:B------:R-:W-:Y:S01]  /*0850*/  IADD3 R194, R195.reuse, 0x80, RZ ;  /* 0x00000080c3c27810 */ /* 0x040fe20007ffe0ff */
[C---:B------:R-:W-:Y:S01]  /*0860*/  IMAD.WIDE.U32 R92, R195.reuse, R116, c[0x0][0x208] ;  /* 0x00008200c35c7625 */ /* 0x040fe200078e0074 */
[----:B------:R1:W3:Y:S01]  /*0870*/  LDG.E.128 R88, [R144.64] ;  /* 0x0000000490587981 */ /* 0x0002e2000c1e1d00 */
[----:B------:R-:W-:-:S03]  /*0880*/  IADD3 R191, R195, 0x100, RZ ;  /* 0x00000100c3bf7810 */ /* 0x000fc60007ffe0ff */
[----:B------:R1:W4:Y:S01]  /*0890*/  LDG.E.128 R96, [R144.64+0x10] ;  /* 0x0000100490607981 */ /* 0x000322000c1e1d00 */
[----:B------:R-:W-:-:S03]  /*08a0*/  IMAD.WIDE.U32 R104, R194, R116, c[0x0][0x208] ;  /* 0x00008200c2687625 */ /* 0x000fc600078e0074 */
[----:B------:R0:W4:Y:S04]  /*08b0*/  @P0 LDG.E.U16 R196, [R108.64] ;  /* 0x000000046cc40981 */ /* 0x000128000c1e1500 */
[----:B------:R-:W4:Y:S01]  /*08c0*/  LDG.E.128 R92, [R92.64] ;  /* 0x000000045c5c7981 */ /* 0x000f22000c1e1d00 */
[----:B-1----:R-:W-:-:S03]  /*08d0*/  IMAD.WIDE R144, R190, R169, c[0x0][0x1a8] ;  /* 0x00006a00be907625 */ /* 0x002fc600078e02a9 */
[----:B------:R-:W4:Y:S01]  /*08e0*/  LDG.E.128 R104, [R104.64] ;  /* 0x0000000468687981 */ /* 0x000f22000c1e1d00 */
[----:B------:R-:W-:-:S03]  /*08f0*/  IMAD.WIDE.U32 R116, R191, R116, c[0x0][0x208] ;  /* 0x00008200bf747625 */ /* 0x000fc600078e0074 */
[----:B------:R1:W4:Y:S04]  /*0900*/  LDG.E R193, [R144.64] ;  /* 0x0000000490c17981 */ /* 0x000328000c1e1900 */
[----:B------:R-:W4:Y:S01]  /*0910*/  LDG.E.128 R116, [R116.64] ;  /* 0x0000000474747981 */ /* 0x000f22000c1e1d00 */
[----:B------:R-:W-:-:S05]  /*0920*/  IMAD.WIDE.U32 R162, R194, R168, c[0x0][0x188] ;  /* 0x00006200c2a27625 */ /* 0x000fca00078e00a8 */
[----:B0-----:R0:W4:Y:S01]  /*0930*/  LDG.E.128 R108, [R162.64+0x10] ;  /* 0x00001004a26c7981 */ /* 0x001122000c1e1d00 */
[----:B------:R-:W-:-:S03]  /*0940*/  IMAD.WIDE.U32 R152, R191, R168, c[0x0][0x188] ;  /* 0x00006200bf987625 */ /* 0x000fc600078e00a8 */
[----:B------:R0:W4:Y:S04]  /*0950*/  LDG.E.128 R100, [R162.64] ;  /* 0x00000004a2647981 */ /* 0x000128000c1e1d00 */
[----:B------:R0:W4:Y:S04]  /*0960*/  LDG.E.128 R112, [R152.64] ;  /* 0x0000000498707981 */ /* 0x000128000c1e1d00 */
[----:B------:R1:W4:Y:S01]  /*0970*/  LDG.E.128 R120, [R152.64+0x10] ;  /* 0x0000100498787981 */ /* 0x000322000c1e1d00 */
[----:B------:R-:W-:-:S05]  /*0980*/  MOV R198, 0x8 ;  /* 0x0000000800c67802 */ /* 0x000fca0000000f00 */
[----:B0-----:R-:W-:-:S04]  /*0990*/  IMAD.WIDE.U32 R162, R195, R198, c[0x0][0x190] ;  /* 0x00006400c3a27625 */ /* 0x001fc800078e00c6 */
[-C--:B-1----:R-:W-:Y:S02]  /*09a0*/  IMAD.WIDE.U32 R152, R194, R198.reuse, c[0x0][0x190] ;  /* 0x00006400c2987625 */ /* 0x082fe400078e00c6 */
[----:B-----5:R-:W5:Y:S02]  /*09b0*/  LDG.E.64 R162, [R162.64] ;  /* 0x00000004a2a27981 */ /* 0x020f64000c1e1b00 */
        /* <DEDUP_REMOVED lines=16> */
[----:B0-----:R-:W-:Y:S02]  /*0ac0*/  MOV R172, 0x3f800000 ;  /* 0x3f80000000ac7802 */ /* 0x001fe40000000f00 */
[----:B--2---:R-:W-:-:S05]  /*0ad0*/  FSEL R175, R197, RZ, !P1 ;  /* 0x000000ffc5af7208 */ /* 0x004fca0004800000 */
[C---:B---3--:R-:W-:Y:S02]  /*0ae0*/  FADD.FTZ R220, -R175.reuse, R89 ;  /* 0x00000059afdc7221 */ /* 0x048fe40000010100 */
[C---:B------:R-:W-:Y:S01]  /*0af0*/  FADD.FTZ R174, -R175.reuse, R91 ;  /* 0x0000005bafae7221 */ /* 0x040fe20000010100 */
[----:B----4-:R-:W-:Y:S01]  /*0b00*/  @P0 HADD2.F32 R172, -RZ, R196.H0_H0 ;  /* 0x200000c4ffac0230 */ /* 0x010fe20000004100 */
[C---:B------:R-:W-:Y:S01]  /*0b10*/  FADD.FTZ R196, -R175.reuse, R88 ;  /* 0x00000058afc47221 */ /* 0x040fe20000010100 */
[--C-:B------:R-:W-:Y:S01]  /*0b20*/  HADD2.F32 R173, -RZ, R92.reuse.H0_H0 ;  /* 0x2000005cffad7230 */ /* 0x100fe20000004100 */
[C---:B------:R-:W-:Y:S01]  /*0b30*/  FADD.FTZ R206, -R175.reuse, R99 ;  /* 0x00000063afce7221 */ /* 0x040fe20000010100 */
        /* <DEDUP_REMOVED lines=9> */
[----:B------:R-:W-:-:S02]  /*0bd0*/  FMUL.FTZ R106, R193, R174 ;  /* 0x000000aec16a7220 */ /* 0x000fc40000410000 */
[-C--:B------:R-:W-:Y:S02]  /*0be0*/  FFMA.FTZ R157, R196, R173.reuse, R157 ;  /* 0x000000adc49d7223 */ /* 0x080fe4000001009d */
[----:B------:R-:W-:Y:S01]  /*0bf0*/  FMUL.FTZ R173, R189, R173 ;  /* 0x000000adbdad7220 */ /* 0x000fe20000410000 */
[--C-:B------:R-:W-:Y:S01]  /*0c00*/  HADD2.F32 R92, -RZ, R118.reuse.H0_H0 ;  /* 0x20000076ff5c7230 */ /* 0x100fe20000004100 */
[----:B------:R-:W-:Y:S01]  /*0c10*/  FMUL.FTZ R218, R193, R218 ;  /* 0x000000dac1da7220 */ /* 0x000fe20000410000 */
[----:B------:R-:W-:Y:S01]  /*0c20*/  HADD2.F32 R91, -RZ, R118.H1_H1 ;  /* 0x30000076ff5b7230 */ /* 0x000fe20000004100 */
[----:B------:R-:W-:Y:S02]  /*0c30*/  FADD.FTZ R154, R217, R154 ;  /* 0x0000009ad99a7221 */ /* 0x000fe40000010000 */
[----:B------:R-:W-:Y:S02]  /*0c40*/  FFMA.FTZ R155, R220, R217, R155 ;  /* 0x000000d9dc9b7223 */ /* 0x000fe4000001009b */
[----:B------:R-:W-:-:S02]  /*0c50*/  FADD.FTZ R148, R93, R148 ;  /* 0x000000945d947221 */ /* 0x000fc40000010000 */
[-C--:B------:R-:W-:Y:S02]  /*0c60*/  FFMA.FTZ R149, R106, R93.reuse, R149 ;  /* 0x0000005d6a957223 */ /* 0x080fe40000010095 */
[----:B------:R-:W-:Y:S02]  /*0c70*/  FMUL.FTZ R213, R186, R93 ;  /* 0x0000005dbad57220 */ /* 0x000fe40000410000 */
[----:B------:R-:W-:Y:S02]  /*0c80*/  FMUL.FTZ R217, R188, R217 ;  /* 0x000000d9bcd97220 */ /* 0x000fe40000410000 */
[----:B------:R-:W-:Y:S02]  /*0c90*/  FADD.FTZ R118, RZ, R173 ;  /* 0x000000adff767221 */ /* 0x000fe40000010000 */
[----:B------:R-:W-:Y:S02]  /*0ca0*/  FFMA.FTZ R93, R196, R173, RZ ;  /* 0x000000adc45d7223 */ /* 0x000fe400000100ff */
[----:B------:R-:W-:-:S02]  /*0cb0*/  FADD.FTZ R150, R215, R150 ;  /* 0x00000096d7967221 */ /* 0x000fc40000010000 */
[-C--:B------:R-:W-:Y:S02]  /*0cc0*/  FFMA.FTZ R151, R218, R215.reuse, R151 ;  /* 0x000000d7da977223 */ /* 0x080fe40000010097 */
[----:B------:R-:W-:Y:S02]  /*0cd0*/  FMUL.FTZ R215, R187, R215 ;  /* 0x000000d7bbd77220 */ /* 0x000fe40000410000 */
[----:B------:R-:W-:Y:S02]  /*0ce0*/  FADD.FTZ R118, R118, R217 ;  /* 0x000000d976767221 */ /* 0x000fe40000010000 */
[----:B------:R-:W-:Y:S01]  /*0cf0*/  FFMA.FTZ R93, R220, R217, R93 ;  /* 0x000000d9dc5d7223 */ /* 0x000fe2000001005d */
[----:B-1----:R-:W-:Y:S01]  /*0d00*/  HADD2.F32 R169, -RZ, R94.H0_H0 ;  /* 0x2000005effa97230 */ /* 0x002fe20000004100 */
[----:B------:R-:W-:Y:S02]  /*0d10*/  FADD.FTZ R216, -R175, R96 ;  /* 0x00000060afd87221 */ /* 0x000fe40000010100 */
[----:B------:R-:W-:-:S02]  /*0d20*/  FADD.FTZ R118, R118, R215 ;  /* 0x000000d776767221 */ /* 0x000fc40000010000 */
[----:B------:R-:W-:Y:S01]  /*0d30*/  FFMA.FTZ R93, R218, R215, R93 ;  /* 0x000000d7da5d7223 */ /* 0x000fe2000001005d */
[----:B------:R-:W-:Y:S01]  /*0d40*/  HADD2.F32 R199, -RZ, R94.H1_H1 ;  /* 0x3000005effc77230 */ /* 0x000fe20000004100 */
[C---:B------:R-:W-:Y:S02]  /*0d50*/  FADD.FTZ R226, -R175.reuse, R109 ;  /* 0x0000006dafe27221 */ /* 0x040fe40000010100 */
[----:B------:R-:W-:Y:S02]  /*0d60*/  FADD.FTZ R198, -R175, R97 ;  /* 0x00000061afc67221 */ /* 0x000fe40000010100 */
[----:B------:R-:W-:Y:S02]  /*0d70*/  FMUL.FTZ R216, R193, R216 ;  /* 0x000000d8c1d87220 */ /* 0x000fe40000410000 */
[----:B------:R-:W-:Y:S02]  /*0d80*/  FMUL.FTZ R109, R185, R169 ;  /* 0x000000a9b96d7220 */ /* 0x000fe40000410000 */
[----:B------:R-:W-:-:S02]  /*0d90*/  FADD.FTZ R118, R118, R213 ;  /* 0x000000d576767221 */ /* 0x000fc40000010000 */
[----:B------:R-:W-:Y:S01]  /*0da0*/  FFMA.FTZ R93, R106, R213, R93 ;  /* 0x000000d56a5d7223 */ /* 0x000fe2000001005d */
[----:B------:R-:W-:Y:S01]  /*0db0*/  HADD2.F32 R203, -RZ, R95.H0_H0 ;  /* 0x2000005fffcb7230 */ /* 0x000fe20000004100 */
[----:B------:R-:W-:Y:S01]  /*0dc0*/  FADD.FTZ R200, -R175, R98 ;  /* 0x00000062afc87221 */ /* 0x000fe20000010100 */
[--C-:B------:R-:W-:Y:S01]  /*0dd0*/  HADD2.F32 R210, -RZ, R104.reuse.H0_H0 ;  /* 0x20000068ffd27230 */ /* 0x100fe20000004100 */
[----:B------:R-:W-:Y:S01]  /*0de0*/  FADD.FTZ R118, R118, R109 ;  /* 0x0000006d76767221 */ /* 0x000fe20000010000 */
[----:B------:R-:W-:Y:S01]  /*0df0*/  HADD2.F32 R207, -RZ, R104.H1_H1 ;  /* 0x30000068ffcf7230 */ /* 0x000fe20000004100 */
[----:B------:R-:W-:Y:S01]  /*0e00*/  FMUL.FTZ R104, R193, R198 ;  /* 0x000000c6c1687220 */ /* 0x000fe20000410000 */
[--C-:B------:R-:W-:Y:S01]  /*0e10*/  HADD2.F32 R202, -RZ, R107.reuse.H0_H0 ;  /* 0x2000006bffca7230 */ /* 0x100fe20000004100 */
[----:B------:R-:W-:Y:S01]  /*0e20*/  FFMA.FTZ R93, R216, R109, R93 ;  /* 0x0000006dd85d7223 */ /* 0x000fe2000001005d */
[----:B------:R-:W-:Y:S01]  /*0e30*/  HADD2.F32 R201, -RZ, R107.H1_H1 ;  /* 0x3000006bffc97230 */ /* 0x000fe20000004100 */
[----:B------:R-:W-:-:S02]  /*0e40*/  FMUL.FTZ R107, R184, R199 ;  /* 0x000000c7b86b7220 */ /* 0x000fc40000410000 */
[----:B------:R-:W-:Y:S01]  /*0e50*/  FADD.FTZ R224, -R175, R108 ;  /* 0x0000006cafe07221 */ /* 0x000fe20000010100 */
[----:B------:R-:W-:Y:S01]  /*0e60*/  HADD2.F32 R95, -RZ, R95.H1_H1 ;  /* 0x3000005fff5f7230 */ /* 0x000fe20000004100 */
[----:B------:R-:W-:Y:S01]  /*0e70*/  FMUL.FTZ R108, R193, R200 ;  /* 0x000000c8c16c7220 */ /* 0x000fe20000410000 */
[--C-:B------:R-:W-:Y:S01]  /*0e80*/  HADD2.F32 R97, -RZ, R105.reuse.H0_H0 ;  /* 0x20000069ff617230 */ /* 0x100fe20000004100 */
[----:B------:R-:W-:Y:S01]  /*0e90*/  FADD.FTZ R208, -R175, R100 ;  /* 0x00000064afd07221 */ /* 0x000fe20000010100 */
[----:B------:R-:W-:Y:S01]  /*0ea0*/  HADD2.F32 R211, -RZ, R105.H1_H1 ;  /* 0x30000069ffd37230 */ /* 0x000fe20000004100 */
[----:B------:R-:W-:Y:S02]  /*0eb0*/  FMUL.FTZ R105, R183, R203 ;  /* 0x000000cbb7697220 */ /* 0x000fe40000410000 */
[----:B------:R-:W-:Y:S02]  /*0ec0*/  FADD.FTZ R118, R118, R107 ;  /* 0x0000006b76767221 */ /* 0x000fe40000010000 */
[----:B------:R-:W-:-:S02]  /*0ed0*/  FFMA.FTZ R93, R104, R107, R93 ;  /* 0x0000006b685d7223 */ /* 0x000fc4000001005d */
[----:B------:R-:W-:Y:S02]  /*0ee0*/  FADD.FTZ R214, -R175, R102 ;  /* 0x00000066afd67221 */ /* 0x000fe40000010100 */
[----:B------:R-:W-:Y:S02]  /*0ef0*/  FADD.FTZ R140, R203, R140 ;  /* 0x0000008ccb8c7221 */ /* 0x000fe40000010000 */
[----:B------:R-:W-:Y:S02]  /*0f00*/  FFMA.FTZ R141, R108, R203, R141 ;  /* 0x000000cb6c8d7223 */ /* 0x000fe4000001008d */
[C---:B------:R-:W-:Y:S02]  /*0f10*/  FADD.FTZ R212, -R175.reuse, R101 ;  /* 0x00000065afd47221 */ /* 0x040fe40000010100 */
[----:B------:R-:W-:Y:S02]  /*0f20*/  FADD.FTZ R222, -R175, R103 ;  /* 0x00000067afde7221 */ /* 0x000fe40000010100 */
        /* <DEDUP_REMOVED lines=51> */
[C---:B------:R-:W-:Y:S01]  /*1260*/  FADD.FTZ R98, -R175.reuse, R114 ;  /* 0x00000072af627221 */ /* 0x040fe20000010100 */
[----:B------:R-:W-:Y:S01]  /*1270*/  HADD2.F32 R114, -RZ, R116.H0_H0 ;  /* 0x20000074ff727230 */ /* 0x000fe20000004100 */
[----:B------:R-:W-:Y:S02]  /*1280*/  FADD.FTZ R110, -R175, R113 ;  /* 0x00000071af6e7221 */ /* 0x000fe40000010100 */
[----:B------:R-:W-:Y:S02]  /*1290*/  FADD.FTZ R35, R201, R35 ;  /* 0x00000023c9237221 */ /* 0x000fe40000010000 */
[----:B------:R-:W-:-:S02]  /*12a0*/  FFMA.FTZ R131, R204, R201, R131 ;  /* 0x000000c9cc837223 */ /* 0x000fc40000010083 */
[----:B------:R-:W-:Y:S02]  /*12b0*/  FMUL.FTZ R201, R170, R201 ;  /* 0x000000c9aac97220 */ /* 0x000fe40000410000 */
[----:B------:R-:W-:Y:S02]  /*12c0*/  FADD.FTZ R96, R95, R202 ;  /* 0x000000ca5f607221 */ /* 0x000fe40000010000 */
[----:B------:R-:W-:Y:S02]  /*12d0*/  FFMA.FTZ R93, R199, R202, R93 ;  /* 0x000000cac75d7223 */ /* 0x000fe4000001005d */
[C---:B------:R-:W-:Y:S01]  /*12e0*/  FADD.FTZ R112, -R175.reuse, R115 ;  /* 0x00000073af707221 */ /* 0x040fe20000010100 */
[----:B------:R-:W-:Y:S01]  /*12f0*/  HADD2.F32 R115, -RZ, R116.H1_H1 ;  /* 0x30000074ff737230 */ /* 0x000fe20000004100 */
[----:B------:R-:W0:Y:S01]  /*1300*/  S2R R90, SR_TID.X ;  /* 0x00000000005a7919 */ /* 0x000e220000002100 */
        /* <DEDUP_REMOVED lines=8> */
[----:B------:R-:W-:Y:S01]  /*1390*/  FMUL.FTZ R113, R193, R98 ;  /* 0x00000062c1717220 */ /* 0x000fe20000410000 */
[--C-:B------:R-:W-:Y:S01]  /*13a0*/  HADD2.F32 R89, -RZ, R119.reuse.H0_H0 ;  /* 0x20000077ff597230 */ /* 0x100fe20000004100 */
[----:B------:R-:W-:Y:S01]  /*13b0*/  FADD.FTZ R33, R115, R33 ;  /* 0x0000002173217221 */ /* 0x000fe20000010000 */
[----:B------:R-:W-:Y:S01]  /*13c0*/  HADD2.F32 R88, -RZ, R119.H1_H1 ;  /* 0x30000077ff587230 */ /* 0x000fe20000004100 */
[----:B------:R-:W-:-:S02]  /*13d0*/  FFMA.FTZ R129, R110, R115, R129 ;  /* 0x000000736e817223 */ /* 0x000fc40000010081 */
[----:B------:R-:W-:Y:S02]  /*13e0*/  FMUL.FTZ R119, R193, R94 ;  /* 0x0000005ec1777220 */ /* 0x000fe40000410000 */
[----:B------:R-:W-:Y:S02]  /*13f0*/  FMUL.FTZ R115, R166, R115 ;  /* 0x00000073a6737220 */ /* 0x000fe40000410000 */
[----:B------:R-:W-:Y:S02]  /*1400*/  FADD.FTZ R94, R95, R114 ;  /* 0x000000725f5e7221 */ /* 0x000fe40000010000 */
[----:B------:R-:W-:Y:S01]  /*1410*/  FFMA.FTZ R93, R111, R114, R93 ;  /* 0x000000726f5d7223 */ /* 0x000fe2000001005d */
[----:B------:R-:W-:Y:S01]  /*1420*/  HADD2.F32 R117, -RZ, R117.H1_H1 ;  /* 0x30000075ff757230 */ /* 0x000fe20000004100 */
[----:B------:R-:W-:Y:S02]  /*1430*/  FADD.FTZ R120, -R175, R121 ;  /* 0x00000079af787221 */ /* 0x000fe40000010100 */
        /* <DEDUP_REMOVED lines=20> */
[----:B------:R-:W-:Y:S01]  /*1580*/  FFMA.FTZ R93, R112, R117, R93 ;  /* 0x00000075705d7223 */ /* 0x000fe2000001005d */
[----:B------:R-:W-:Y:S01]  /*1590*/  LOP3.LUT P1, RZ, R192, 0xff, RZ, 0xc0, !PT ;  /* 0x000000ffc0ff7812 */ /* 0x000fe2000782c0ff */
[----:B------:R-:W-:Y:S02]  /*15a0*/  FADD.FTZ R168, -R175, R123 ;  /* 0x0000007bafa87221 */ /* 0x000fe40000010100 */
[----:B------:R-:W-:Y:S02]  /*15b0*/  FMUL.FTZ R123, R193, R122 ;  /* 0x0000007ac17b7220 */ /* 0x000fe40000410000 */
[----:B------:R-:W-:Y:S02]  /*15c0*/  FADD.FTZ R92, R91, R118 ;  /* 0x000000765b5c7221 */ /* 0x000fe40000010000 */
[----:B------:R-:W-:Y:S01]  /*15d0*/  FFMA.FTZ R93, R119, R118, R93 ;  /* 0x00000076775d7223 */ /* 0x000fe2000001005d */
[----:B0-----:R-:W-:Y:S01]  /*15e0*/  LOP3.LUT P0, RZ, R90, 0x1f, RZ, 0xc0, !PT ;  /* 0x0000001f5aff7812 */ /* 0x001fe2000780c0ff */
[----:B------:R-:W-:Y:S01]  /*15f0*/  FADD.FTZ R26, R89, R26 ;  /* 0x0000001a591a7221 */ /* 0x000fe20000010000 */
[----:B------:R-:W-:Y:S01]  /*1600*/  SHF.R.U32.HI R90, RZ, 0x5, R90 ;  /* 0x00000005ff5a7819 */ /* 0x000fe2000001165a */
[----:B------:R-:W-:-:S02]  /*1610*/  FFMA.FTZ R42, R123, R89, R42 ;  /* 0x000000597b2a7223 */ /* 0x000fc4000001002a */
[----:B------:R-:W-:Y:S02]  /*1620*/  FMUL.FTZ R122, R159, R89 ;  /* 0x000000599f7a7220 */ /* 0x000fe40000410000 */
[----:B------:R-:W-:Y:S02]  /*1630*/  FADD.FTZ R89, R92, R121 ;  /* 0x000000795c597221 */ /* 0x000fe40000010000 */
[----:B------:R-:W-:Y:S01]  /*1640*/  FFMA.FTZ R93, R120, R121, R93 ;  /* 0x00000079785d7223 */ /* 0x000fe2000001005d */
[----:B------:R-:W-:Y:S01]  /*1650*/  LOP3.LUT R175, R90, 0x7fffffc, RZ, 0xc0, !PT ;  /* 0x07fffffc5aaf7812 */ /* 0x000fe200078ec0ff */
[----:B------:R-:W-:Y:S02]  /*1660*/  FADD.FTZ R146, R169, R146 ;  /* 0x00000092a9927221 */ /* 0x000fe40000010000 */
[----:B------:R-:W-:Y:S02]  /*1670*/  FFMA.FTZ R147, R216, R169, R147 ;  /* 0x000000a9d8937223 */ /* 0x000fe40000010093 */
[----:B------:R-:W-:-:S02]  /*1680*/  FMUL.FTZ R168, R193, R168 ;  /* 0x000000a8c1a87220 */ /* 0x000fc40000410000 */
[----:B------:R-:W-:Y:S02]  /*1690*/  FMUL.FTZ R169, R158, R88 ;  /* 0x000000589ea97220 */ /* 0x000fe40000410000 */
[----:B------:R-:W-:Y:S02]  /*16a0*/  FADD.FTZ R92, R89, R122 ;  /* 0x0000007a595c7221 */ /* 0x000fe40000010000 */
[----:B------:R-:W-:Y:S01]  /*16b0*/  FFMA.FTZ R93, R123, R122, R93 ;  /* 0x0000007a7b5d7223 */ /* 0x000fe2000001005d */
[----:B------:R-:W-:Y:S01]  /*16c0*/  @!P1 IADD3 R175, R175, 0x4, RZ ;  /* 0x00000004afaf9810 */ /* 0x000fe20007ffe0ff */
        /* <DEDUP_REMOVED lines=10> */
.L_x_6339:
        /* <DEDUP_REMOVED lines=18> */
.L_x_6340:
        /* <DEDUP_REMOVED lines=13> */
[----:B-----5:R-:W-:Y:S01]  /*1960*/  LOP3.LUT P2, RZ, R162, 0xff00, RZ, 0xc0, !PT ;  /* 0x0000ff00a2ff7812 */ /* 0x020fe2000784c0ff */
[----:B0-----:R-:W0:Y:S01]  /*1970*/  LDS.128 R92, [R175.X8+0x3000] ;  /* 0x00300000af5c7984 */ /* 0x001e220000008c00 */
[----:B------:R-:W-:Y:S02]  /*1980*/  ISETP.NE.AND.EX P0, PT, RZ, c[0x0][0x21c], PT, P0 ;  /* 0x00008700ff007a0c */ /* 0x000fe40003f05300 */
[C---:B------:R-:W-:Y:S01]  /*1990*/  LOP3.LUT P4, RZ, R163.reuse, 0xff, RZ, 0xc0, !PT ;  /* 0x000000ffa3ff7812 */ /* 0x040fe2000788c0ff */
[----:B------:R-:W3:Y:S01]  /*19a0*/  LDS.128 R96, [R175.X8+0x3010] ;  /* 0x00301000af607984 */ /* 0x000ee20000008c00 */
[C---:B------:R-:W-:Y:S02]  /*19b0*/  LOP3.LUT P6, RZ, R163.reuse, 0xff00, RZ, 0xc0, !PT ;  /* 0x0000ff00a3ff7812 */ /* 0x040fe400078cc0ff */
[----:B------:R-:W-:-:S02]  /*19c0*/  LOP3.LUT P5, RZ, R163, 0xff0000, RZ, 0xc0, !PT ;  /* 0x00ff0000a3ff7812 */ /* 0x000fc400078ac0ff */
[----:B------:R-:W-:Y:S02]  /*19d0*/  LOP3.LUT P3, RZ, R163, 0xff000000, RZ, 0xc0, !PT ;  /* 0xff000000a3ff7812 */ /* 0x000fe4000786c0ff */
[----:B-1----:R-:W-:Y:S01]  /*19e0*/  MOV R101, RZ ;  /* 0x000000ff00657202 */ /* 0x002fe20000000f00 */
[----:B------:R-:W-:Y:S01]  /*19f0*/  @P2 HADD2.F32 R100, -RZ, R52.H1_H1 ;  /* 0x30000034ff642230 */ /* 0x000fe20000004100 */
[----:B------:R-:W-:-:S09]  /*1a00*/  MOV R222, RZ ;  /* 0x000000ff00de7202 */ /* 0x000fd20000000f00 */
[----:B------:R-:W-:Y:S01]  /*1a10*/  @P3 HADD2.F32 R224, -RZ, R55.H1_H1 ;  /* 0x30000037ffe03230 */ /* 0x000fe20000004100 */
[----:B0-----:R-:W-:Y:S02]  /*1a20*/  FADD.FTZ R219, RZ, R92 ;  /* 0x0000005cffdb7221 */ /* 0x001fe40000010000 */
[----:B------:R-:W-:Y:S02]  /*1a30*/  FADD.FTZ R92, RZ, R93 ;  /* 0x0000005dff5c7221 */ /* 0x000fe40000010000 */
[----:B------:R-:W-:Y:S02]  /*1a40*/  FADD.FTZ R219, R94, R219 ;  /* 0x000000db5edb7221 */ /* 0x000fe40000010000 */
[----:B------:R-:W-:Y:S02]  /*1a50*/  FADD.FTZ R92, R95, R92 ;  /* 0x0000005c5f5c7221 */ /* 0x000fe40000010000 */
[----:B---3--:R-:W-:Y:S02]  /*1a60*/  FADD.FTZ R219, R219, R96 ;  /* 0x00000060dbdb7221 */ /* 0x008fe40000010000 */
[----:B------:R-:W-:-:S02]  /*1a70*/  FADD.FTZ R92, R92, R97 ;  /* 0x000000615c5c7221 */ /* 0x000fc40000010000 */
[----:B------:R-:W-:Y:S01]  /*1a80*/  FADD.FTZ R98, R98, R219 ;  /* 0x000000db62627221 */ /* 0x000fe20000010000 */
[----:B------:R-:W-:Y:S01]  /*1a90*/  IADD3 R219, R195, 0x80, RZ ;  /* 0x00000080c3db7810 */ /* 0x000fe20007ffe0ff */
[----:B------:R-:W-:Y:S02]  /*1aa0*/  FADD.FTZ R92, R99, R92 ;  /* 0x0000005c635c7221 */ /* 0x000fe40000010000 */
[----:B------:R-:W-:Y:S02]  /*1ab0*/  FMUL.FTZ R98, R98, c[0x0][0x1e0] ;  /* 0x0000780062627a20 */ /* 0x000fe40000410000 */
[----:B------:R-:W-:Y:S01]  /*1ac0*/  FMUL.FTZ R198, R92, c[0x0][0x1e0] ;  /* 0x000078005cc67a20 */ /* 0x000fe20000410000 */
[----:B------:R-:W-:Y:S02]  /*1ad0*/  MOV R92, R162 ;  /* 0x000000a2005c7202 */ /* 0x000fe40000000f00 */
[----:B------:R-:W-:Y:S02]  /*1ae0*/  FSEL R175, R98, RZ, !P1 ;  /* 0x000000ff62af7208 */ /* 0x000fe40004800000 */
[----:B------:R-:W-:-:S02]  /*1af0*/  LOP3.LUT P1, RZ, R92, 0xff, RZ, 0xc0, !PT ;  /* 0x000000ff5cff7812 */ /* 0x000fc4000782c0ff */
[----:B------:R-:W-:Y:S01]  /*1b00*/  CS2R R92, SRZ ;  /* 0x00000000005c7805 */ /* 0x000fe2000001ff00 */
[-CC-:B------:R-:W-:Y:S02]  /*1b10*/  FFMA.FTZ R196, R196, R198.reuse, R175.reuse ;  /* 0x000000c6c4c47223 */ /* 0x180fe400000100af */
[----:B------:R-:W-:Y:S02]  /*1b20*/  FFMA.FTZ R220, R220, R198, R175 ;  /* 0x000000c6dcdc7223 */ /* 0x000fe400000100af */
[----:B------:R-:W-:Y:S01]  /*1b30*/  FADD.FTZ R196, R173, -R196 ;  /* 0x800000c4adc47221 */ /* 0x000fe20000010000 */
[----:B------:R-:W-:Y:S01]  /*1b40*/  HFMA2.MMA R173, -RZ, RZ, 0, 0 ;  /* 0x00000000ffad7435 */ /* 0x000fe200000001ff */
[----:B------:R-:W-:Y:S02]  /*1b50*/  FADD.FTZ R220, R217, -R220 ;  /* 0x800000dcd9dc7221 */ /* 0x000fe40000010000 */
[C---:B------:R-:W-:Y:S01]  /*1b60*/  FMUL.FTZ R97, R193.reuse, R196 ;  /* 0x000000c4c1617220 */ /* 0x040fe20000410000 */
[----:B------:R-:W-:Y:S01]  /*1b70*/  MOV R196, RZ ;  /* 0x000000ff00c47202 */ /* 0x000fe20000000f00 */
[----:B------:R-:W-:Y:S01]  /*1b80*/  FMUL.FTZ R98, R193, R220 ;  /* 0x000000dcc1627220 */ /* 0x000fe20000410000 */
[----:B------:R-:W-:Y:S01]  /*1b90*/  @P1 HADD2.F32 R96, -RZ, R52.H0_H0 ;  /* 0x20000034ff601230 */ /* 0x000fe20000004100 */
[----:B------:R-:W-:-:S02]  /*1ba0*/  @P0 FADD.FTZ R97, R56, R97 ;  /* 0x0000006138610221 */ /* 0x000fc40000010000 */
[----:B------:R-:W-:Y:S02]  /*1bb0*/  @P0 FADD.FTZ R98, R57, R98 ;  /* 0x0000006239620221 */ /* 0x000fe40000010000 */
[-C--:B------:R-:W-:Y:S02]  /*1bc0*/  FMUL.FTZ R94, R97, R172.reuse ;  /* 0x000000ac615e7220 */ /* 0x080fe40000410000 */
[----:B------:R-:W-:Y:S02]  /*1bd0*/  FMUL.FTZ R99, R98, R172 ;  /* 0x000000ac62637220 */ /* 0x000fe40000410000 */
[-CC-:B------:R-:W-:Y:S02]  /*1be0*/  FFMA.FTZ R218, R218, R198.reuse, R175.reuse ;  /* 0x000000c6dada7223 */ /* 0x180fe400000100af */
[----:B------:R-:W-:Y:S02]  /*1bf0*/  FMUL.FTZ R94, R94, c[0x0][0x1e8] ;  /* 0x00007a005e5e7a20 */ /* 0x000fe40000410000 */
[----:B------:R-:W-:-:S02]  /*1c00*/  FFMA.FTZ R106, R106, R198, R175 ;  /* 0x000000c66a6a7223 */ /* 0x000fc400000100af */
[----:B------:R-:W-:Y:S02]  /*1c10*/  FMUL.FTZ R99, R99, c[0x0][0x1e8] ;  /* 0x00007a0063637a20 */ /* 0x000fe40000410000 */
[----:B------:R-:W-:Y:S02]  /*1c20*/  FADD.FTZ R218, R215, -R218 ;  /* 0x800000dad7da7221 */ /* 0x000fe40000010000 */
[----:B------:R-:W-:Y:S02]  /*1c30*/  @P1 FMUL.FTZ R93, R94, R96 ;  /* 0x000000605e5d1220 */ /* 0x000fe40000410000 */
[----:B------:R-:W-:Y:S02]  /*1c40*/  FADD.FTZ R106, R213, -R106 ;  /* 0x8000006ad56a7221 */ /* 0x000fe40000010000 */
[----:B------:R-:W-:Y:S02]  /*1c50*/  @P2 FMUL.FTZ R92, R99, R100 ;  /* 0x00000064635c2220 */ /* 0x000fe40000410000 */
[----:B------:R-:W-:-:S02]  /*1c60*/  FMUL.FTZ R106, R193, R106 ;  /* 0x0000006ac16a7220 */ /* 0x000fc40000410000 */
[-CC-:B------:R-:W-:Y:S01]  /*1c70*/  FFMA.FTZ R216, R216, R198.reuse, R175.reuse ;  /* 0x000000c6d8d87223 */ /* 0x180fe200000100af */
[----:B------:R-:W-:Y:S01]  /*1c80*/  F2FP.PACK_AB R92, R92, R93 ;  /* 0x0000005d5c5c723e */ /* 0x000fe200000000ff */
[----:B------:R-:W-:Y:S02]  /*1c90*/  @P0 FADD.FTZ R106, R59, R106 ;  /* 0x0000006a3b6a0221 */ /* 0x000fe40000010000 */
[--C-:B------:R-:W-:Y:S02]  /*1ca0*/  FFMA.FTZ R104, R104, R198, R175.reuse ;  /* 0x000000c668687223 */ /* 0x100fe400000100af */
[----:B------:R-:W-:Y:S02]  /*1cb0*/  FMUL.FTZ R100, R106, R172 ;  /* 0x000000ac6a647220 */ /* 0x000fe40000410000 */
[----:B------:R-:W-:Y:S02]  /*1cc0*/  FFMA.FTZ R102, R102, R198, R175 ;  /* 0x000000c666667223 */ /* 0x000fe400000100af */
[----:B------:R-:W-:-:S02]  /*1cd0*/  FMUL.FTZ R100, R100, c[0x0][0x1e8] ;  /* 0x00007a0064647a20 */ /* 0x000fc40000410000 */
[----:B------:R-:W-:Y:S01]  /*1ce0*/  FADD.FTZ R216, R109, -R216 ;  /* 0x800000d86dd87221 */ /* 0x000fe20000010000 */
[--C-:B--2---:R-:W-:Y:S02]  /*1cf0*/  @P1 HADD2.F32 R95, -RZ, R88.reuse.H0_H0 ;  /* 0x20000058ff5f1230 */ /* 0x104fe40000004100 */
[----:B------:R-:W-:-:S03]  /*1d00*/  @P2 HADD2.F32 R88, -RZ, R88.H1_H1 ;  /* 0x30000058ff582230 */ /* 0x000fc60000004100 */
[----:B------:R-:W-:Y:S01]  /*1d10*/  @P1 FMUL.FTZ R173, R94, R95 ;  /* 0x0000005f5ead1220 */ /* 0x000fe20000410000 */
[C---:B------:R-:W-:Y:S01]  /*1d20*/  LOP3.LUT P1, RZ, R162.reuse, 0xff0000, RZ, 0xc0, !PT ;  /* 0x00ff0000a2ff7812 */ /* 0x040fe2000782c0ff */
[----:B------:R-:W-:Y:S01]  /*1d30*/  @P2 FMUL.FTZ R196, R99, R88 ;  /* 0x0000005863c42220 */ /* 0x000fe20000410000 */
[----:B------:R-:W-:Y:S01]  /*1d40*/  LOP3.LUT P2, RZ, R162, 0xff000000, RZ, 0xc0, !PT ;  /* 0xff000000a2ff7812 */ /* 0x000fe2000784c0ff */
[----:B------:R-:W-:Y:S01]  /*1d50*/  FMUL.FTZ R99, R193, R218 ;  /* 0x000000dac1637220 */ /* 0x000fe20000410000 */
[----:B------:R-:W-:Y:S01]  /*1d60*/  HFMA2.MMA R94, -RZ, RZ, 0, 0 ;  /* 0x00000000ff5e7435 */ /* 0x000fe200000001ff */
[----:B------:R-:W-:Y:S01]  /*1d70*/  FFMA.FTZ R88, R108, R198, R175 ;  /* 0x000000c66c587223 */ /* 0x000fe200000100af */
[----:B------:R-:W-:Y:S01]  /*1d80*/  CS2R R162, SRZ ;  /* 0x0000000000a27805 */ /* 0x000fe2000001ff00 */
[----:B------:R-:W-:Y:S01]  /*1d90*/  @P0 FADD.FTZ R99, R58, R99 ;  /* 0x000000633a630221 */ /* 0x000fe20000010000 */
[----:B------:R-:W-:Y:S01]  /*1da0*/  @P5 HADD2.F32 R218, -RZ, R55.H0_H0 ;  /* 0x20000037ffda5230 */ /* 0x000fe20000004100 */
[----:B------:R-:W-:-:S02]  /*1db0*/  FADD.FTZ R220, R105, -R88 ;  /* 0x8000005869dc7221 */ /* 0x000fc40000010000 */
[----:B------:R-:W-:Y:S02]  /*1dc0*/  FMUL.FTZ R88, R99, R172 ;  /* 0x000000ac63587220 */ /* 0x000fe40000410000 */
[----:B------:R-:W-:Y:S01]  /*1dd0*/  @P1 HADD2.F32 R96, -RZ, R53.H0_H0 ;  /* 0x20000035ff601230 */ /* 0x000fe20000004100 */
[----:B------:R-:W-:Y:S01]  /*1de0*/  FADD.FTZ R108, R107, -R104 ;  /* 0x800000686b6c7221 */ /* 0x000fe20000010000 */
[--C-:B------:R-:W-:Y:S01]  /*1df0*/  @P1 HADD2.F32 R95, -RZ, R89.reuse.H0_H0 ;  /* 0x20000059ff5f1230 */ /* 0x100fe20000004100 */
[----:B------:R-:W-:Y:S01]  /*1e00*/  FMUL.FTZ R105, R88, c[0x0][0x1e8] ;  /* 0x00007a0058697a20 */ /* 0x000fe20000410000 */
[----:B------:R-:W-:Y:S01]  /*1e10*/  @P2 HADD2.F32 R89, -RZ, R89.H1_H1 ;  /* 0x30000059ff592230 */ /* 0x000fe20000004100 */
[----:B------:R-:W-:Y:S01]  /*1e20*/  FADD.FTZ R88, R103, -R102 ;  /* 0x8000006667587221 */ /* 0x000fe20000010000 */
[----:B------:R-:W-:Y:S01]  /*1e30*/  @P2 HADD2.F32 R104, -RZ, R53.H1_H1 ;  /* 0x30000035ff682230 */ /* 0x000fe20000004100 */
[C---:B------:R-:W-:Y:S01]  /*1e40*/  @P1 FMUL.FTZ R163, R105.reuse, R95 ;  /* 0x0000005f69a31220 */ /* 0x040fe20000410000 */
[----:B------:R-:W-:Y:S01]  /*1e50*/  HFMA2.MMA R95, -RZ, RZ, 0, 0 ;  /* 0x00000000ff5f7435 */ /* 0x000fe200000001ff */
[----:B------:R-:W-:Y:S01]  /*1e60*/  @P1 FMUL.FTZ R94, R105, R96 ;  /* 0x00000060695e1220 */ /* 0x000fe20000410000 */
[----:B------:R-:W-:Y:S01]  /*1e70*/  ISETP.NE.U32.AND P1, PT, RZ, c[0x0][0x258], PT ;  /* 0x00009600ff007a0c */ /* 0x000fe20003f25070 */
[----:B------:R-:W-:Y:S01]  /*1e80*/  @P2 FMUL.FTZ R162, R100, R89 ;  /* 0x0000005964a22220 */ /* 0x000fe20000410000 */
[----:B------:R-:W-:Y:S01]  /*1e90*/  HFMA2.MMA R107, -RZ, RZ, 0, 0 ;  /* 0x00000000ff6b7435 */ /* 0x000fe200000001ff */
[C---:B------:R-:W-:Y:S01]  /*1ea0*/  FMUL.FTZ R89, R193.reuse, R216 ;  /* 0x000000d8c1597220 */ /* 0x040fe20000410000 */
[----:B------:R-:W-:Y:S01]  /*1eb0*/  ISETP.NE.AND.EX P1, PT, RZ, c[0x0][0x25c], PT, P1 ;  /* 0x00009700ff007a0c */ /* 0x000fe20003f25310 */
[C---:B------:R-:W-:Y:S01]  /*1ec0*/  FMUL.FTZ R102, R193.reuse, R108 ;  /* 0x0000006cc1667220 */ /* 0x040fe20000410000 */
[--C-:B------:R-:W-:Y:S01]  /*1ed0*/  @P4 HADD2.F32 R96, -RZ, R54.reuse.H0_H0 ;  /* 0x20000036ff604230 */ /* 0x100fe20000004100 */
[C---:B------:R-:W-:Y:S01]  /*1ee0*/  FMUL.FTZ R105, R193.reuse, R220 ;  /* 0x000000dcc1697220 */ /* 0x040fe20000410000 */
[----:B------:R-:W-:Y:S01]  /*1ef0*/  @P6 HADD2.F32 R103, -RZ, R54.H1_H1 ;  /* 0x30000036ff676230 */ /* 0x000fe20000004100 */
[----:B------:R-:W-:-:S02]  /*1f00*/  FMUL.FTZ R216, R193, R88 ;  /* 0x00000058c1d87220 */ /* 0x000fc40000410000 */
[----:B------:R-:W-:Y:S02]  /*1f10*/  @P0 FADD.FTZ R89, R60, R89 ;  /* 0x000000593c590221 */ /* 0x000fe40000010000 */
[----:B------:R-:W-:Y:S02]  /*1f20*/  @P0 FADD.FTZ R102, R61, R102 ;  /* 0x000000663d660221 */ /* 0x000fe40000010000 */
[----:B------:R-:W-:Y:S02]  /*1f30*/  @P0 FADD.FTZ R105, R62, R105 ;  /* 0x000000693e690221 */ /* 0x000fe40000010000 */
[----:B------:R-:W-:Y:S01]  /*1f40*/  @P0 FADD.FTZ R216, R63, R216 ;  /* 0x000000d83fd80221 */ /* 0x000fe20000010000 */
[----:B------:R-:W-:Y:S01]  /*1f50*/  @P1 MOV R108, 0x20 ;  /* 0x00000020006c1802 */ /* 0x000fe20000000f00 */
[----:B------:R-:W-:Y:S01]  /*1f60*/  @P2 FMUL.FTZ R101, R100, R104 ;  /* 0x0000006864652220 */ /* 0x000fe20000410000 */
[----:B------:R-:W-:Y:S01]  /*1f70*/  ISETP.NE.U32.AND P2, PT, RZ, c[0x0][0x258], PT ;  /* 0x00009600ff007a0c */ /* 0x000fe20003f45070 */
[-C--:B------:R-:W-:Y:S01]  /*1f80*/  FMUL.FTZ R88, R89, R172.reuse ;  /* 0x000000ac59587220 */ /* 0x080fe20000410000 */
[----:B------:R-:W-:Y:S01]  /*1f90*/  MOV R104, RZ ;  /* 0x000000ff00687202 */ /* 0x000fe20000000f00 */
[-C--:B------:R-:W-:Y:S01]  /*1fa0*/  FMUL.FTZ R100, R102, R172.reuse ;  /* 0x000000ac66647220 */ /* 0x080fe20000410000 */
[----:B------:R-:W-:Y:S01]  /*1fb0*/  ISETP.NE.AND.EX P2, PT, RZ, c[0x0][0x25c], PT, P2 ;  /* 0x00009700ff007a0c */ /* 0x000fe20003f45320 */
[----:B------:R-:W-:Y:S01]  /*1fc0*/  FMUL.FTZ R213, R105, R172 ;  /* 0x000000ac69d57220 */ /* 0x000fe20000410000 */
[----:B------:R-:W-:Y:S01]  /*1fd0*/  F2FP.PACK_AB R93, R101, R94 ;  /* 0x0000005e655d723e */ /* 0x000fe200000000ff */
[----:B------:R-:W-:Y:S01]  /*1fe0*/  FMUL.FTZ R215, R216, R172 ;  /* 0x000000acd8d77220 */ /* 0x000fe20000410000 */
[----:B------:R-:W-:Y:S01]  /*1ff0*/  SEL R101, R102, R85, P2 ;  /* 0x0000005566657207 */ /* 0x000fe20001000000 */
[----:B------:R-:W-:Y:S01]  /*2000*/  FMUL.FTZ R221, R88, c[0x0][0x1e8] ;  /* 0x00007a0058dd7a20 */ /* 0x000fe20000410000 */
[----:B------:R-:W-:Y:S01]  /*2010*/  SEL R102, R105, R86, P2 ;  /* 0x0000005669667207 */ /* 0x000fe20001000000 */
[----:B------:R-:W-:Y:S01]  /*2020*/  FMUL.FTZ R220, R100, c[0x0][0x1e8] ;  /* 0x00007a0064dc7a20 */ /* 0x000fe20000410000 */
[----:B------:R-:W-:Y:S01]  /*2030*/  SEL R100, R89, R84, P2 ;  /* 0x0000005459647207 */ /* 0x000fe20001000000 */
[----:B------:R-:W-:-:S02]  /*2040*/  FMUL.FTZ R213, R213, c[0x0][0x1e8] ;  /* 0x00007a00d5d57a20 */ /* 0x000fc40000410000 */
[----:B------:R-:W-:Y:S02]  /*2050*/  FMUL.FTZ R215, R215, c[0x0][0x1e8] ;  /* 0x00007a00d7d77a20 */ /* 0x000fe40000410000 */
[----:B------:R-:W-:Y:S01]  /*2060*/  @P4 FMUL.FTZ R95, R221, R96 ;  /* 0x00000060dd5f4220 */ /* 0x000fe20000410000 */
[----:B------:R-:W-:Y:S01]  /*2070*/  SEL R96, R97, R80, P2 ;  /* 0x0000005061607207 */ /* 0x000fe20001000000 */
[----:B------:R-:W-:Y:S01]  /*2080*/  @P6 FMUL.FTZ R104, R220, R103 ;  /* 0x00000067dc686220 */ /* 0x000fe20000410000 */
[----:B------:R-:W-:Y:S01]  /*2090*/  SEL R97, R98, R81, P2 ;  /* 0x0000005162617207 */ /* 0x000fe20001000000 */
[----:B------:R-:W-:Y:S01]  /*20a0*/  @P5 FMUL.FTZ R107, R213, R218 ;  /* 0x000000dad56b5220 */ /* 0x000fe20000410000 */
[----:B------:R-:W-:Y:S01]  /*20b0*/  SEL R98, R99, R82, P2 ;  /* 0x0000005263627207 */ /* 0x000fe20001000000 */
[----:B------:R-:W-:Y:S01]  /*20c0*/  @P3 FMUL.FTZ R222, R215, R224 ;  /* 0x000000e0d7de3220 */ /* 0x000fe20000410000 */
[----:B------:R-:W-:Y:S01]  /*20d0*/  F2FP.PACK_AB R94, R104, R95 ;  /* 0x0000005f685e723e */ /* 0x000fe200000000ff */
[----:B------:R-:W-:Y:S01]  /*20e0*/  @P1 IMAD.WIDE.U32 R108, R195, R108, c[0x0][0x258] ;  /* 0x00009600c36c1625 */ /* 0x000fe200078e006c */
[----:B------:R-:W-:-:S02]  /*20f0*/  SEL R99, R106, R83, P2 ;  /* 0x000000536a637207 */ /* 0x000fc40001000000 */
[----:B------:R-:W-:Y:S01]  /*2100*/  SEL R103, R216, R87, P2 ;  /* 0x00000057d8677207 */ /* 0x000fe20001000000 */
[-C--:B------:R-:W-:Y:S01]  /*2110*/  IMAD.WIDE.U32 R88, R195, R174.reuse, c[0x0][0x248] ;  /* 0x00009200c3587625 */ /* 0x080fe200078e00ae */
[----:B------:R-:W-:Y:S01]  /*2120*/  F2FP.PACK_AB R95, R222, R107 ;  /* 0x0000006bde5f723e */ /* 0x000fe200000000ff */
[----:B------:R0:W-:Y:S02]  /*2130*/  @P1 STG.E.128 [R108.64], R96 ;  /* 0x000000606c001986 */ /* 0x0001e4000c101d04 */
[----:B------:R-:W-:Y:S02]  /*2140*/  IMAD.WIDE.U32 R104, R219, R174, c[0x0][0x170] ;  /* 0x00005c00db687625 */ /* 0x000fe400078e00ae */
[----:B------:R-:W-:Y:S04]  /*2150*/  @P1 STG.E.128 [R108.64+0x10], R100 ;  /* 0x000010646c001986 */ /* 0x000fe8000c101d04 */
[----:B------:R1:W-:Y:S04]  /*2160*/  STG.E.128 [R88.64], R92 ;  /* 0x0000005c58007986 */ /* 0x0003e8000c101d04 */
[----:B------:R-:W2:Y:S01]  /*2170*/  LDG.E.128 R104, [R104.64] ;  /* 0x0000000468687981 */ /* 0x000ea2000c1e1d00 */
[--C-:B------:R-:W-:Y:S01]  /*2180*/  @P4 HADD2.F32 R218, -RZ, R90.reuse.H0_H0 ;  /* 0x2000005affda4230 */ /* 0x100fe20000004100 */
[----:B------:R-:W-:Y:S01]  /*2190*/  CS2R R216, SRZ ;  /* 0x0000000000d87805 */ /* 0x000fe2000001ff00 */
[----:B------:R-:W-:Y:S01]  /*21a0*/  @P6 HADD2.F32 R90, -RZ, R90.H1_H1 ;  /* 0x3000005aff5a6230 */ /* 0x000fe20000004100 */
[-CC-:B------:R-:W-:Y:S01]  /*21b0*/  FFMA.FTZ R203, R203, R198.reuse, R175.reuse ;  /* 0x000000c6cbcb7223 */ /* 0x180fe200000100af */
[----:B------:R-:W-:Y:S01]  /*21c0*/  IADD3 R195, R195, 0x100, RZ ;  /* 0x00000100c3c37810 */ /* 0x000fe20007ffe0ff */
[----:B------:R-:W-:Y:S01]  /*21d0*/  FFMA.FTZ R206, R206, R198, R175 ;  /* 0x000000c6cece7223 */ /* 0x000fe200000100af */
[----:B0-----:R-:W-:Y:S01]  /*21e0*/  HFMA2.MMA R96, -RZ, RZ, 0, 0 ;  /* 0x00000000ff607435 */ /* 0x001fe200000001ff */
[----:B------:R-:W-:Y:S01]  /*21f0*/  @P6 FMUL.FTZ R216, R220, R90 ;  /* 0x0000005adcd86220 */ /* 0x000fe20000410000 */
[----:B------:R-:W-:Y:S01]  /*2200*/  MOV R90, R152 ;  /* 0x00000098005a7202 */ /* 0x000fe20000000f00 */
[----:B------:R-:W-:Y:S01]  /*2210*/  FADD.FTZ R210, R210, -R203 ;  /* 0x800000cbd2d27221 */ /* 0x000fe20000010000 */
[----:B------:R-:W-:Y:S01]  /*2220*/  HFMA2.MMA R203, -RZ, RZ, 0, 0 ;  /* 0x00000000ffcb7435 */ /* 0x000fe200000001ff */
[----:B------:R-:W-:Y:S01]  /*2230*/  FADD.FTZ R206, R207, -R206 ;  /* 0x800000cecfce7221 */ /* 0x000fe20000010000 */
[----:B------:R-:W-:Y:S01]  /*2240*/  LOP3.LUT P6, RZ, R90, 0xff, RZ, 0xc0, !PT ;  /* 0x000000ff5aff7812 */ /* 0x000fe200078cc0ff */
[C---:B-1----:R-:W-:Y:S01]  /*2250*/  FMUL.FTZ R89, R193.reuse, R210 ;  /* 0x000000d2c1597220 */ /* 0x042fe20000410000 */
[----:B------:R-:W-:Y:S01]  /*2260*/  MOV R93, RZ ;  /* 0x000000ff005d7202 */ /* 0x000fe20000000f00 */
[----:B------:R-:W-:Y:S01]  /*2270*/  FMUL.FTZ R90, R193, R206 ;  /* 0x000000cec15a7220 */ /* 0x000fe20000410000 */
[----:B------:R-:W-:Y:S01]  /*2280*/  MOV R102, RZ ;  /* 0x000000ff00667202 */ /* 0x000fe20000000f00 */
[----:B------:R-:W-:Y:S01]  /*2290*/  @P0 FADD.FTZ R89, R64, R89 ;  /* 0x0000005940590221 */ /* 0x000fe20000010000 */
[----:B------:R-:W-:Y:S01]  /*22a0*/  CS2R R206, SRZ ;  /* 0x0000000000ce7805 */ /* 0x000fe2000001ff00 */
[----:B------:R-:W-:Y:S01]  /*22b0*/  @P0 FADD.FTZ R90, R65, R90 ;  /* 0x0000005a415a0221 */ /* 0x000fe20000010000 */
[----:B------:R-:W-:Y:S01]  /*22c0*/  @P1 MOV R109, 0x20 ;  /* 0x00000020006d1802 */ /* 0x000fe20000000f00 */
[----:B------:R-:W-:-:S02]  /*22d0*/  FMUL.FTZ R88, R89, R172 ;  /* 0x000000ac59587220 */ /* 0x000fc40000410000 */
[----:B------:R-:W-:Y:S01]  /*22e0*/  @P4 FMUL.FTZ R217, R221, R218 ;  /* 0x000000daddd94220 */ /* 0x000fe20000410000 */
[----:B------:R-:W-:Y:S01]  /*22f0*/  LOP3.LUT P4, RZ, R152, 0xff00, RZ, 0xc0, !PT ;  /* 0x0000ff0098ff7812 */ /* 0x000fe2000788c0ff */
[----:B------:R-:W-:Y:S01]  /*2300*/  @P6 HADD2.F32 R92, -RZ, R48.H0_H0 ;  /* 0x20000030ff5c6230 */ /* 0x000fe20000004100 */
[----:B------:R-:W-:Y:S01]  /*2310*/  FMUL.FTZ R97, R88, c[0x0][0x1e8] ;  /* 0x00007a0058617a20 */ /* 0x000fe20000410000 */
[--C-:B------:R-:W-:Y:S01]  /*2320*/  @P5 HADD2.F32 R88, -RZ, R91.reuse.H0_H0 ;  /* 0x2000005bff585230 */ /* 0x100fe20000004100 */
[--C-:B------:R-:W-:Y:S02]  /*2330*/  FFMA.FTZ R205, R205, R198, R175.reuse ;  /* 0x000000c6cdcd7223 */ /* 0x100fe400000100af */
[----:B------:R-:W-:Y:S01]  /*2340*/  @P6 FMUL.FTZ R96, R97, R92 ;  /* 0x0000005c61606220 */ /* 0x000fe20000410000 */
[----:B------:R-:W-:Y:S01]  /*2350*/  @P3 HADD2.F32 R92, -RZ, R91.H1_H1 ;  /* 0x3000005bff5c3230 */ /* 0x000fe20000004100 */
[----:B------:R-:W-:Y:S02]  /*2360*/  FMUL.FTZ R94, R90, R172 ;  /* 0x000000ac5a5e7220 */ /* 0x000fe40000410000 */
[----:B------:R-:W-:-:S02]  /*2370*/  FFMA.FTZ R208, R208, R198, R175 ;  /* 0x000000c6d0d07223 */ /* 0x000fc400000100af */
[----:B------:R-:W-:Y:S01]  /*2380*/  FADD.FTZ R212, R212, -R205 ;  /* 0x800000cdd4d47221 */ /* 0x000fe20000010000 */
[----:B------:R-:W-:Y:S01]  /*2390*/  MOV R205, RZ ;  /* 0x000000ff00cd7202 */ /* 0x000fe20000000f00 */
[----:B------:R-:W-:Y:S01]  /*23a0*/  FMUL.FTZ R98, R94, c[0x0][0x1e8] ;  /* 0x00007a005e627a20 */ /* 0x000fe20000410000 */
[----:B------:R-:W-:Y:S01]  /*23b0*/  @P4 HADD2.F32 R95, -RZ, R48.H1_H1 ;  /* 0x30000030ff5f4230 */ /* 0x000fe20000004100 */
[----:B------:R-:W-:Y:S01]  /*23c0*/  FADD.FTZ R94, R211, -R208 ;  /* 0x800000d0d35e7221 */ /* 0x000fe20000010000 */
[----:B------:R-:W-:Y:S01]  /*23d0*/  HFMA2.MMA R208, -RZ, RZ, 0, 0 ;  /* 0x00000000ffd07435 */ /* 0x000fe200000001ff */
[----:B------:R-:W-:Y:S01]  /*23e0*/  @P3 FMUL.FTZ R206, R215, R92 ;  /* 0x0000005cd7ce3220 */ /* 0x000fe20000410000 */
[----:B------:R-:W-:Y:S01]  /*23f0*/  LOP3.LUT P3, RZ, R152, 0xff0000, RZ, 0xc0, !PT ;  /* 0x00ff000098ff7812 */ /* 0x000fe2000786c0ff */
[----:B------:R-:W-:Y:S02]  /*2400*/  FMUL.FTZ R94, R193, R94 ;  /* 0x0000005ec15e7220 */ /* 0x000fe40000410000 */
[----:B------:R-:W-:Y:S01]  /*2410*/  @P5 FMUL.FTZ R203, R213, R88 ;  /* 0x00000058d5cb5220 */ /* 0x000fe20000410000 */
[----:B------:R-:W-:Y:S01]  /*2420*/  LOP3.LUT P5, RZ, R153, 0xff, RZ, 0xc0, !PT ;  /* 0x000000ff99ff7812 */ /* 0x000fe200078ac0ff */
[----:B------:R-:W-:-:S02]  /*2430*/  @P0 FADD.FTZ R94, R67, R94 ;  /* 0x0000005e435e0221 */ /* 0x000fc40000010000 */
[----:B------:R-:W-:Y:S02]  /*2440*/  FFMA.FTZ R209, R209, R198, R175 ;  /* 0x000000c6d1d17223 */ /* 0x000fe400000100af */
[----:B------:R-:W-:Y:S02]  /*2450*/  @P4 FMUL.FTZ R93, R98, R95 ;  /* 0x0000005f625d4220 */ /* 0x000fe40000410000 */
[----:B------:R-:W-:Y:S02]  /*2460*/  FMUL.FTZ R95, R94, R172 ;  /* 0x000000ac5e5f7220 */ /* 0x000fe40000410000 */
[----:B------:R-:W-:Y:S01]  /*2470*/  FADD.FTZ R214, R214, -R209 ;  /* 0x800000d1d6d67221 */ /* 0x000fe20000010000 */
[----:B------:R-:W-:Y:S01]  /*2480*/  @P3 HADD2.F32 R92, -RZ, R49.H0_H0 ;  /* 0x20000031ff5c3230 */ /* 0x000fe20000004100 */
[--C-:B------:R-:W-:Y:S01]  /*2490*/  FFMA.FTZ R200, R200, R198, R175.reuse ;  /* 0x000000c6c8c87223 */ /* 0x100fe200000100af */
[----:B------:R-:W-:Y:S01]  /*24a0*/  F2FP.PACK_AB R96, R93, R96 ;  /* 0x000000605d60723e */ /* 0x000fe200000000ff */
[----:B------:R-:W-:-:S02]  /*24b0*/  FFMA.FTZ R199, R199, R198, R175 ;  /* 0x000000c6c7c77223 */ /* 0x000fc400000100af */
[----:B------:R-:W-:Y:S02]  /*24c0*/  FMUL.FTZ R100, R95, c[0x0][0x1e8] ;  /* 0x00007a005f647a20 */ /* 0x000fe40000410000 */
[----:B------:R-:W-:Y:S02]  /*24d0*/  FFMA.FTZ R204, R204, R198, R175 ;  /* 0x000000c6cccc7223 */ /* 0x000fe400000100af */
[----:B------:R-:W-:Y:S02]  /*24e0*/  FMUL.FTZ R95, R193, R214 ;  /* 0x000000d6c15f7220 */ /* 0x000fe40000410000 */
[----:B------:R-:W-:Y:S02]  /*24f0*/  FADD.FTZ R200, R197, -R200 ;  /* 0x800000c8c5c87221 */ /* 0x000fe40000010000 */
[----:B------:R-:W-:Y:S01]  /*2500*/  FADD.FTZ R202, R202, -R199 ;  /* 0x800000c7caca7221 */ /* 0x000fe20000010000 */
[----:B------:R-:W-:Y:S01]  /*2510*/  HFMA2.MMA R199, -RZ, RZ, 0, 0 ;  /* 0x00000000ffc77435 */ /* 0x000fe200000001ff */
[----:B------:R-:W-:-:S02]  /*2520*/  FADD.FTZ R204, R201, -R204 ;  /* 0x800000ccc9cc7221 */ /* 0x000fc40000010000 */
[----:B------:R-:W-:Y:S02]  /*2530*/  @P0 FADD.FTZ R95, R68, R95 ;  /* 0x0000005f445f0221 */ /* 0x000fe40000010000 */
[C---:B------:R-:W-:Y:S01]  /*2540*/  FMUL.FTZ R103, R193.reuse, R202 ;  /* 0x000000cac1677220 */ /* 0x040fe20000410000 */
[----:B------:R-:W-:Y:S01]  /*2550*/  MOV R202, RZ ;  /* 0x000000ff00ca7202 */ /* 0x000fe20000000f00 */
[----:B------:R-:W-:Y:S02]  /*2560*/  FMUL.FTZ R204, R193, R204 ;  /* 0x000000ccc1cc7220 */ /* 0x000fe40000410000 */
[----:B------:R-:W-:Y:S02]  /*2570*/  @P0 FADD.FTZ R103, R70, R103 ;  /* 0x0000006746670221 */ /* 0x000fe40000010000 */
[----:B------:R-:W-:Y:S02]  /*2580*/  @P0 FADD.FTZ R204, R71, R204 ;  /* 0x000000cc47cc0221 */ /* 0x000fe40000010000 */
[----:B------:R-:W-:-:S04]  /*2590*/  @P1 IMAD.WIDE.U32 R108, R194, R109, c[0x0][0x258] ;  /* 0x00009600c26c1625 */ /* 0x000fc800078e006d */
[----:B------:R-:W-:-:S04]  /*25a0*/  FMUL.FTZ R197, R204, R172 ;  /* 0x000000acccc57220 */ /* 0x000fc80000410000 */
[----:B------:R-:W-:Y:S01]  /*25b0*/  FMUL.FTZ R197, R197, c[0x0][0x1e8] ;  /* 0x00007a00c5c57a20 */ /* 0x000fe20000410000 */
[--C-:B--2---:R-:W-:Y:S02]  /*25c0*/  @P6 HADD2.F32 R91, -RZ, R104.reuse.H0_H0 ;  /* 0x20000068ff5b6230 */ /* 0x104fe40000004100 */
[----:B------:R-:W-:-:S03]  /*25d0*/  @P4 HADD2.F32 R104, -RZ, R104.H1_H1 ;  /* 0x30000068ff684230 */ /* 0x000fc60000004100 */
[----:B------:R-:W-:Y:S01]  /*25e0*/  @P6 FMUL.FTZ R205, R97, R91 ;  /* 0x0000005b61cd6220 */ /* 0x000fe20000410000 */
[----:B------:R-:W-:Y:S01]  /*25f0*/  LOP3.LUT P6, RZ, R152, 0xff000000, RZ, 0xc0, !PT ;  /* 0xff00000098ff7812 */ /* 0x000fe200078cc0ff */
[----:B------:R-:W-:Y:S01]  /*2600*/  FMUL.FTZ R91, R193, R212 ;  /* 0x000000d4c15b7220 */ /* 0x000fe20000410000 */
[----:B------:R-:W-:Y:S01]  /*2610*/  HFMA2.MMA R152, -RZ, RZ, 0, 0 ;  /* 0x00000000ff987435 */ /* 0x000fe200000001ff */
[----:B------:R-:W-:Y:S01]  /*2620*/  @P4 FMUL.FTZ R208, R98, R104 ;  /* 0x0000006862d04220 */ /* 0x000fe20000410000 */
[----:B------:R-:W-:Y:S01]  /*2630*/  LEA R104, P4, R219, c[0x0][0x248], 0x4 ;  /* 0x00009200db687a11 */ /* 0x000fe200078820ff */
[----:B------:R-:W-:Y:S01]  /*2640*/  @P0 FADD.FTZ R91, R66, R91 ;  /* 0x0000005b425b0221 */ /* 0x000fe20000010000 */
[----:B------:R-:W-:Y:S02]  /*2650*/  MOV R97, RZ ;  /* 0x000000ff00617202 */ /* 0x000fe40000000f00 */
[----:B------:R-:W-:Y:S01]  /*2660*/  MOV R98, RZ ;  /* 0x000000ff00627202 */ /* 0x000fe20000000f00 */
[----:B------:R-:W-:-:S04]  /*2670*/  FMUL.FTZ R88, R91, R172 ;  /* 0x000000ac5b587220 */ /* 0x000fc80000410000 */
[----:B------:R-:W-:Y:S01]  /*2680*/  FMUL.FTZ R101, R88, c[0x0][0x1e8] ;  /* 0x00007a0058657a20 */ /* 0x000fe20000410000 */
[----:B------:R-:W-:Y:S02]  /*2690*/  @P3 HADD2.F32 R88, -RZ, R105.H0_H0 ;  /* 0x20000069ff583230 */ /* 0x000fe40000004100 */
[----:B------:R-:W-:Y:S01]  /*26a0*/  @P6 HADD2.F32 R99, -RZ, R49.H1_H1 ;  /* 0x30000031ff636230 */ /* 0x000fe20000004100 */
[C---:B------:R-:W-:Y:S01]  /*26b0*/  @P3 FMUL.FTZ R97, R101.reuse, R92 ;  /* 0x0000005c65613220 */ /* 0x040fe20000410000 */
[----:B------:R-:W-:Y:S01]  /*26c0*/  @P6 HADD2.F32 R105, -RZ, R105.H1_H1 ;  /* 0x30000069ff696230 */ /* 0x000fe20000004100 */
[----:B------:R-:W-:Y:S01]  /*26d0*/  @P3 FMUL.FTZ R207, R101, R88 ;  /* 0x0000005865cf3220 */ /* 0x000fe20000410000 */
[C---:B------:R-:W-:Y:S01]  /*26e0*/  LOP3.LUT P3, RZ, R153.reuse, 0xff0000, RZ, 0xc0, !PT ;  /* 0x00ff000099ff7812 */ /* 0x040fe2000786c0ff */
[C---:B------:R-:W-:Y:S01]  /*26f0*/  @P6 FMUL.FTZ R98, R100.reuse, R99 ;  /* 0x0000006364626220 */ /* 0x040fe20000410000 */
[----:B------:R-:W-:Y:S01]  /*2700*/  HFMA2.MMA R99, -RZ, RZ, 0, 0 ;  /* 0x00000000ff637435 */ /* 0x000fe200000001ff */
[----:B------:R-:W-:Y:S01]  /*2710*/  @P6 FMUL.FTZ R152, R100, R105 ;  /* 0x0000006964986220 */ /* 0x000fe20000410000 */
[----:B------:R-:W-:Y:S01]  /*2720*/  LOP3.LUT P6, RZ, R153, 0xff00, RZ, 0xc0, !PT ;  /* 0x0000ff0099ff7812 */ /* 0x000fe200078cc0ff */
[----:B------:R-:W-:Y:S01]  /*2730*/  FMUL.FTZ R100, R193, R200 ;  /* 0x000000c8c1647220 */ /* 0x000fe20000410000 */
[----:B------:R-:W-:Y:S01]  /*2740*/  LEA.HI.X R105, R219, c[0x0][0x24c], RZ, 0x4, P4 ;  /* 0x00009300db697a11 */ /* 0x000fe200020f24ff */
[-C--:B------:R-:W-:Y:S01]  /*2750*/  FMUL.FTZ R88, R95, R172.reuse ;  /* 0x000000ac5f587220 */ /* 0x080fe20000410000 */
[----:B------:R-:W-:Y:S01]  /*2760*/  LOP3.LUT P4, RZ, R153, 0xff000000, RZ, 0xc0, !PT ;  /* 0xff00000099ff7812 */ /* 0x000fe2000788c0ff */
[----:B------:R-:W-:Y:S01]  /*2770*/  @P0 FADD.FTZ R100, R69, R100 ;  /* 0x0000006445640221 */ /* 0x000fe20000010000 */
[--C-:B------:R-:W-:Y:S01]  /*2780*/  @P5 HADD2.F32 R92, -RZ, R50.reuse.H0_H0 ;  /* 0x20000032ff5c5230 */ /* 0x100fe20000004100 */
[----:B------:R-:W-:Y:S01]  /*2790*/  FMUL.FTZ R209, R88, c[0x0][0x1e8] ;  /* 0x00007a0058d17a20 */ /* 0x000fe20000410000 */
[----:B------:R-:W-:Y:S01]  /*27a0*/  F2FP.PACK_AB R97, R98, R97 ;  /* 0x000000616261723e */ /* 0x000fe200000000ff */
[CC--:B------:R-:W-:Y:S01]  /*27b0*/  FMUL.FTZ R200, R100.reuse, R172.reuse ;  /* 0x000000ac64c87220 */ /* 0x0c0fe20000410000 */
[----:B------:R-:W-:Y:S01]  /*27c0*/  @P3 HADD2.F32 R88, -RZ, R51.H0_H0 ;  /* 0x20000033ff583230 */ /* 0x000fe20000004100 */
[----:B------:R-:W-:Y:S01]  /*27d0*/  FMUL.FTZ R153, R103, R172 ;  /* 0x000000ac67997220 */ /* 0x000fe20000410000 */
[----:B------:R-:W-:Y:S01]  /*27e0*/  SEL R93, R100, R85, P2 ;  /* 0x00000055645d7207 */ /* 0x000fe20001000000 */
[----:B------:R-:W-:Y:S01]  /*27f0*/  @P5 FMUL.FTZ R99, R209, R92 ;  /* 0x0000005cd1635220 */ /* 0x000fe20000410000 */
[----:B------:R-:W-:Y:S01]  /*2800*/  @P6 HADD2.F32 R101, -RZ, R50.H1_H1 ;  /* 0x30000032ff656230 */ /* 0x000fe20000004100 */
[----:B------:R-:W-:-:S02]  /*2810*/  FMUL.FTZ R200, R200, c[0x0][0x1e8] ;  /* 0x00007a00c8c87a20 */ /* 0x000fc40000410000 */
[----:B------:R-:W-:Y:S01]  /*2820*/  FMUL.FTZ R153, R153, c[0x0][0x1e8] ;  /* 0x00007a0099997a20 */ /* 0x000fe20000410000 */
[----:B------:R-:W-:Y:S01]  /*2830*/  @P4 HADD2.F32 R92, -RZ, R51.H1_H1 ;  /* 0x30000033ff5c4230 */ /* 0x000fe20000004100 */
[----:B------:R-:W-:Y:S02]  /*2840*/  @P6 FMUL.FTZ R102, R200, R101 ;  /* 0x00000065c8666220 */ /* 0x000fe40000410000 */
[----:B------:R-:W-:Y:S01]  /*2850*/  @P3 FMUL.FTZ R199, R153, R88 ;  /* 0x0000005899c73220 */ /* 0x000fe20000410000 */
[----:B------:R-:W-:Y:S01]  /*2860*/  SEL R88, R89, R80, P2 ;  /* 0x0000005059587207 */ /* 0x000fe20001000000 */
[----:B------:R-:W-:Y:S01]  /*2870*/  @P4 FMUL.FTZ R202, R197, R92 ;  /* 0x0000005cc5ca4220 */ /* 0x000fe20000410000 */
[----:B------:R-:W-:Y:S01]  /*2880*/  SEL R89, R90, R81, P2 ;  /* 0x000000515a597207 */ /* 0x000fe20001000000 */
[----:B------:R-:W-:Y:S01]  /*2890*/  IMAD.WIDE.U32 R100, R195, R174, c[0x0][0x170] ;  /* 0x00005c00c3647625 */ /* 0x000fe200078e00ae */
[----:B------:R-:W-:Y:S02]  /*28a0*/  SEL R90, R91, R82, P2 ;  /* 0x000000525b5a7207 */ /* 0x000fe40001000000 */
[----:B------:R-:W-:-:S02]  /*28b0*/  SEL R91, R94, R83, P2 ;  /* 0x000000535e5b7207 */ /* 0x000fc40001000000 */
[----:B------:R-:W-:Y:S02]  /*28c0*/  SEL R92, R95, R84, P2 ;  /* 0x000000545f5c7207 */ /* 0x000fe40001000000 */
[----:B------:R-:W-:Y:S01]  /*28d0*/  SEL R94, R103, R86, P2 ;  /* 0x00000056675e7207 */ /* 0x000fe20001000000 */
[----:B------:R0:W-:Y:S01]  /*28e0*/  @P1 STG.E.128 [R108.64], R88 ;  /* 0x000000586c001986 */ /* 0x0001e2000c101d04 */
[----:B------:R-:W-:Y:S02]  /*28f0*/  SEL R95, R204, R87, P2 ;  /* 0x00000057cc5f7207 */ /* 0x000fe40001000000 */
[----:B------:R-:W-:Y:S02]  /*2900*/  F2FP.PACK_AB R98, R102, R99 ;  /* 0x000000636662723e */ /* 0x000fe400000000ff */
[----:B------:R-:W-:Y:S01]  /*2910*/  F2FP.PACK_AB R99, R202, R199 ;  /* 0x000000c7ca63723e */ /* 0x000fe200000000ff */
[----:B------:R-:W-:Y:S04]  /*2920*/  @P1 STG.E.128 [R108.64+0x10], R92 ;  /* 0x0000105c6c001986 */ /* 0x000fe8000c101d04 */
[----:B------:R1:W-:Y:S04]  /*2930*/  STG.E.128 [R104.64], R96 ;  /* 0x0000006068007986 */ /* 0x0003e8000c101d04 */
[----:B------:R-:W2:Y:S01]  /*2940*/  LDG.E.128 R100, [R100.64] ;  /* 0x0000000464647981 */ /* 0x000ea2000c1e1d00 */
[-CC-:B------:R-:W-:Y:S01]  /*2950*/  FFMA.FTZ R111, R111, R198.reuse, R175.reuse ;  /* 0x000000c66f6f7223 */ /* 0x180fe200000100af */
[----:B------:R-:W-:Y:S01]  /*2960*/  HFMA2.MMA R199, -RZ, RZ, 0, 0 ;  /* 0x00000000ffc77435 */ /* 0x000fe200000001ff */
[-C--:B------:R-:W-:Y:S01]  /*2970*/  FFMA.FTZ R110, R110, R198.reuse, R175 ;  /* 0x000000c66e6e7223 */ /* 0x080fe200000100af */
[--C-:B0-----:R-:W-:Y:S01]  /*2980*/  @P6 HADD2.F32 R89, -RZ, R106.reuse.H1_H1 ;  /* 0x3000006aff596230 */ /* 0x101fe20000004100 */
[----:B------:R-:W-:Y:S01]  /*2990*/  FADD.FTZ R114, R114, -R111 ;  /* 0x8000006f72727221 */ /* 0x000fe20000010000 */
[----:B------:R-:W-:Y:S01]  /*29a0*/  CS2R R90, SRZ ;  /* 0x00000000005a7805 */ /* 0x000fe2000001ff00 */
[--C-:B------:R-:W-:Y:S01]  /*29b0*/  FFMA.FTZ R113, R113, R198, R175.reuse ;  /* 0x000000c671717223 */ /* 0x100fe200000100af */
[----:B------:R-:W-:Y:S01]  /*29c0*/  @P5 HADD2.F32 R174, -RZ, R106.H0_H0 ;  /* 0x2000006affae5230 */ /* 0x000fe20000004100 */
[----:B------:R-:W-:Y:S01]  /*29d0*/  @P6 FMUL.FTZ R90, R200, R89 ;  /* 0x00000059c85a6220 */ /* 0x000fe20000410000 */
[----:B------:R-:W-:Y:S01]  /*29e0*/  LOP3.LUT P6, RZ, R144, 0xff00, RZ, 0xc0, !PT ;  /* 0x0000ff0090ff7812 */ /* 0x000fe200078cc0ff */
[----:B------:R-:W-:Y:S01]  /*29f0*/  FMUL.FTZ R89, R193, R114 ;  /* 0x00000072c1597220 */ /* 0x000fe20000410000 */
[----:B------:R-:W-:Y:S01]  /*2a00*/  MOV R194, R144 ;  /* 0x0000009000c27202 */ /* 0x000fe20000000f00 */
[-C--:B------:R-:W-:Y:S01]  /*2a10*/  FFMA.FTZ R112, R112, R198.reuse, R175 ;  /* 0x000000c670707223 */ /* 0x080fe200000100af */
[----:B-1----:R-:W-:Y:S01]  /*2a20*/  HFMA2.MMA R96, -RZ, RZ, 0, 0 ;  /* 0x00000000ff607435 */ /* 0x002fe200000001ff */
[----:B------:R-:W-:Y:S01]  /*2a30*/  @P0 FADD.FTZ R89, R72, R89 ;  /* 0x0000005948590221 */ /* 0x000fe20000010000 */
[----:B------:R-:W-:Y:S01]  /*2a40*/  CS2R R94, SRZ ;  /* 0x00000000005e7805 */ /* 0x000fe2000001ff00 */
[-CC-:B------:R-:W-:Y:S01]  /*2a50*/  FFMA.FTZ R119, R119, R198.reuse, R175.reuse ;  /* 0x000000c677777223 */ /* 0x180fe200000100af */
[----:B------:R-:W-:Y:S01]  /*2a60*/  MOV R98, RZ ;  /* 0x000000ff00627202 */ /* 0x000fe20000000f00 */
[--C-:B------:R-:W-:Y:S01]  /*2a70*/  FFMA.FTZ R120, R120, R198, R175.reuse ;  /* 0x000000c678787223 */ /* 0x100fe200000100af */
[----:B------:R-:W-:Y:S01]  /*2a80*/  SEL R80, R89, R80, P2 ;  /* 0x0000005059507207 */ /* 0x000fe20001000000 */
[-CC-:B------:R-:W-:Y:S01]  /*2a90*/  FFMA.FTZ R123, R123, R198.reuse, R175.reuse ;  /* 0x000000c67b7b7223 */ /* 0x180fe200000100af */
[----:B------:R-:W-:Y:S01]  /*2aa0*/  MOV R111, RZ ;  /* 0x000000ff006f7202 */ /* 0x000fe20000000f00 */
[----:B------:R-:W-:Y:S01]  /*2ab0*/  FFMA.FTZ R168, R168, R198, R175 ;  /* 0x000000c6a8a87223 */ /* 0x000fe200000100af */
[----:B------:R-:W-:Y:S01]  /*2ac0*/  @P6 HADD2.F32 R97, -RZ, R44.H1_H1 ;  /* 0x3000002cff616230 */ /* 0x000fe20000004100 */
[----:B------:R-:W-:Y:S01]  /*2ad0*/  FADD.FTZ R110, R115, -R110 ;  /* 0x8000006e736e7221 */ /* 0x000fe20000010000 */
[----:B------:R-:W-:Y:S01]  /*2ae0*/  IADD3 R190, R190, c[0x0][0x160], RZ ;  /* 0x00005800bebe7a10 */ /* 0x000fe20007ffe0ff */
[----:B------:R-:W-:-:S02]  /*2af0*/  FMUL.FTZ R88, R89, R172 ;  /* 0x000000ac59587220 */ /* 0x000fc40000410000 */
[----:B------:R-:W-:Y:S02]  /*2b00*/  FADD.FTZ R116, R116, -R113 ;  /* 0x8000007174747221 */ /* 0x000fe40000010000 */
[----:B------:R-:W-:Y:S02]  /*2b10*/  FADD.FTZ R112, R117, -R112 ;  /* 0x8000007075707221 */ /* 0x000fe40000010000 */
[----:B------:R-:W-:Y:S02]  /*2b20*/  FADD.FTZ R118, R118, -R119 ;  /* 0x8000007776767221 */ /* 0x000fe40000010000 */
[----:B------:R-:W-:Y:S02]  /*2b30*/  FADD.FTZ R120, R121, -R120 ;  /* 0x8000007879787221 */ /* 0x000fe40000010000 */
[----:B------:R-:W-:Y:S02]  /*2b40*/  FADD.FTZ R122, R122, -R123 ;  /* 0x8000007b7a7a7221 */ /* 0x000fe40000010000 */
[----:B------:R-:W-:-:S02]  /*2b50*/  FADD.FTZ R168, R169, -R168 ;  /* 0x800000a8a9a87221 */ /* 0x000fc40000010000 */
[C---:B------:R-:W-:Y:S02]  /*2b60*/  FMUL.FTZ R110, R193.reuse, R110 ;  /* 0x0000006ec16e7220 */ /* 0x040fe40000410000 */
[----:B------:R-:W-:Y:S01]  /*2b70*/  FMUL.FTZ R104, R88, c[0x0][0x1e8] ;  /* 0x00007a0058687a20 */ /* 0x000fe20000410000 */
[----:B------:R-:W-:Y:S01]  /*2b80*/  @P3 HADD2.F32 R88, -RZ, R107.H0_H0 ;  /* 0x2000006bff583230 */ /* 0x000fe20000004100 */
[C---:B------:R-:W-:Y:S02]  /*2b90*/  FMUL.FTZ R99, R193.reuse, R116 ;  /* 0x00000074c1637220 */ /* 0x040fe40000410000 */
[C---:B------:R-:W-:Y:S02]  /*2ba0*/  FMUL.FTZ R112, R193.reuse, R112 ;  /* 0x00000070c1707220 */ /* 0x040fe40000410000 */
[C---:B------:R-:W-:Y:S02]  /*2bb0*/  FMUL.FTZ R105, R193.reuse, R118 ;  /* 0x00000076c1697220 */ /* 0x040fe40000410000 */
[----:B------:R-:W-:-:S02]  /*2bc0*/  FMUL.FTZ R120, R193, R120 ;  /* 0x00000078c1787220 */ /* 0x000fc40000410000 */
[C---:B------:R-:W-:Y:S02]  /*2bd0*/  FMUL.FTZ R109, R193.reuse, R122 ;  /* 0x0000007ac16d7220 */ /* 0x040fe40000410000 */
[----:B------:R-:W-:Y:S02]  /*2be0*/  FMUL.FTZ R168, R193, R168 ;  /* 0x000000a8c1a87220 */ /* 0x000fe40000410000 */
[----:B------:R-:W-:Y:S02]  /*2bf0*/  @P0 FADD.FTZ R110, R73, R110 ;  /* 0x0000006e496e0221 */ /* 0x000fe40000010000 */
[----:B------:R-:W-:Y:S01]  /*2c00*/  @P5 FMUL.FTZ R199, R209, R174 ;  /* 0x000000aed1c75220 */ /* 0x000fe20000410000 */
[----:B------:R-:W-:Y:S01]  /*2c10*/  LOP3.LUT P5, RZ, R194, 0xff, RZ, 0xc0, !PT ;  /* 0x000000ffc2ff7812 */ /* 0x000fe200078ac0ff */
[----:B------:R-:W-:Y:S01]  /*2c20*/  @P3 FMUL.FTZ R91, R153, R88 ;  /* 0x00000058995b3220 */ /* 0x000fe20000410000 */
[----:B------:R-:W-:Y:S01]  /*2c30*/  @P1 MOV R88, 0x20 ;  /* 0x0000002000581802 */ /* 0x000fe20000000f00 */
[C---:B------:R-:W-:Y:S01]  /*2c40*/  FMUL.FTZ R92, R110.reuse, R172 ;  /* 0x000000ac6e5c7220 */ /* 0x040fe20000410000 */
[----:B------:R-:W-:Y:S01]  /*2c50*/  SEL R81, R110, R81, P2 ;  /* 0x000000516e517207 */ /* 0x000fe20001000000 */
[----:B------:R-:W-:Y:S01]  /*2c60*/  @P0 FADD.FTZ R99, R74, R99 ;  /* 0x000000634a630221 */ /* 0x000fe20000010000 */
[----:B------:R-:W-:Y:S01]  /*2c70*/  LOP3.LUT P3, RZ, R145, 0xff, RZ, 0xc0, !PT ;  /* 0x000000ff91ff7812 */ /* 0x000fe2000786c0ff */
        /* <DEDUP_REMOVED lines=10> */
[----:B------:R-:W-:Y:S01]  /*2d20*/  @P4 HADD2.F32 R92, -RZ, R107.H1_H1 ;  /* 0x3000006bff5c4230 */ /* 0x000fe20000004100 */
[----:B------:R-:W-:Y:S01]  /*2d30*/  @P1 IMAD.WIDE.U32 R88, R191, R88, c[0x0][0x258] ;  /* 0x00009600bf581625 */ /* 0x000fe200078e0058 */
[----:B------:R-:W-:Y:S01]  /*2d40*/  SEL R86, R109, R86, P2 ;  /* 0x000000566d567207 */ /* 0x000fe20001000000 */
[----:B------:R-:W-:Y:S01]  /*2d50*/  @P5 HADD2.F32 R93, -RZ, R44.H0_H0 ;  /* 0x2000002cff5d5230 */ /* 0x000fe20000004100 */
[----:B------:R-:W-:Y:S01]  /*2d60*/  SEL R87, R168, R87, P2 ;  /* 0x00000057a8577207 */ /* 0x000fe20001000000 */
[----:B------:R-:W-:Y:S01]  /*2d70*/  @P6 FMUL.FTZ R96, R106, R97 ;  /* 0x000000616a606220 */ /* 0x000fe20000410000 */
[----:B------:R-:W-:Y:S01]  /*2d80*/  @P1 STG.E.128 [R88.64], R80 ;  /* 0x0000005058001986 */ /* 0x000fe2000c101d04 */
[----:B------:R-:W-:Y:S01]  /*2d90*/  @P4 FMUL.FTZ R94, R197, R92 ;  /* 0x0000005cc55e4220 */ /* 0x000fe20000410000 */
[C---:B------:R-:W-:Y:S01]  /*2da0*/  LOP3.LUT P0, RZ, R144.reuse, 0xff0000, RZ, 0xc0, !PT ;  /* 0x00ff000090ff7812 */ /* 0x040fe2000780c0ff */
[----:B------:R-:W-:Y:S01]  /*2db0*/  HFMA2.MMA R97, -RZ, RZ, 0, 0 ;  /* 0x00000000ff617435 */ /* 0x000fe200000001ff */
[----:B------:R0:W-:Y:S01]  /*2dc0*/  @P1 STG.E.128 [R88.64+0x10], R84 ;  /* 0x0000105458001986 */ /* 0x0001e2000c101d04 */
[----:B------:R-:W-:Y:S01]  /*2dd0*/  LOP3.LUT P1, RZ, R144, 0xff000000, RZ, 0xc0, !PT ;  /* 0xff00000090ff7812 */ /* 0x000fe2000782c0ff */
[----:B------:R-:W-:Y:S01]  /*2de0*/  @P5 FMUL.FTZ R95, R104, R93 ;  /* 0x0000005d685f5220 */ /* 0x000fe20000410000 */
[----:B------:R-:W-:Y:S01]  /*2df0*/  LOP3.LUT P4, RZ, R145, 0xff00, RZ, 0xc0, !PT ;  /* 0x0000ff0091ff7812 */ /* 0x000fe2000788c0ff */
[----:B------:R-:W-:-:S02]  /*2e00*/  FMUL.FTZ R99, R99, R172 ;  /* 0x000000ac63637220 */ /* 0x000fc40000410000 */
[-C--:B------:R-:W-:Y:S02]  /*2e10*/  FMUL.FTZ R112, R112, R172.reuse ;  /* 0x000000ac70707220 */ /* 0x080fe40000410000 */
[----:B------:R-:W-:Y:S01]  /*2e20*/  FMUL.FTZ R113, R99, c[0x0][0x1e8] ;  /* 0x00007a0063717a20 */ /* 0x000fe20000410000 */
[----:B------:R-:W-:Y:S01]  /*2e30*/  @P3 HADD2.F32 R99, -RZ, R46.H0_H0 ;  /* 0x2000002eff633230 */ /* 0x000fe20000004100 */
[----:B------:R-:W-:Y:S02]  /*2e40*/  FMUL.FTZ R112, R112, c[0x0][0x1e8] ;  /* 0x00007a0070707a20 */ /* 0x000fe40000410000 */
[-C--:B------:R-:W-:Y:S02]  /*2e50*/  FMUL.FTZ R105, R105, R172.reuse ;  /* 0x000000ac69697220 */ /* 0x080fe40000410000 */
[-C--:B------:R-:W-:Y:S02]  /*2e60*/  FMUL.FTZ R120, R120, R172.reuse ;  /* 0x000000ac78787220 */ /* 0x080fe40000410000 */
[-C--:B------:R-:W-:Y:S01]  /*2e70*/  FMUL.FTZ R109, R109, R172.reuse ;  /* 0x000000ac6d6d7220 */ /* 0x080fe20000410000 */
[----:B0-----:R-:W-:Y:S01]  /*2e80*/  HFMA2.MMA R89, -RZ, RZ, 0, 0 ;  /* 0x00000000ff597435 */ /* 0x001fe200000001ff */
[----:B------:R-:W-:Y:S01]  /*2e90*/  @P0 HADD2.F32 R88, -RZ, R45.H0_H0 ;  /* 0x2000002dff580230 */ /* 0x000fe20000004100 */
[----:B------:R-:W-:-:S02]  /*2ea0*/  FMUL.FTZ R168, R168, R172 ;  /* 0x000000aca8a87220 */ /* 0x000fc40000410000 */
[----:B------:R-:W-:Y:S02]  /*2eb0*/  FMUL.FTZ R114, R105, c[0x0][0x1e8] ;  /* 0x00007a0069727a20 */ /* 0x000fe40000410000 */
[----:B------:R-:W-:Y:S01]  /*2ec0*/  @P0 FMUL.FTZ R89, R113, R88 ;  /* 0x0000005871590220 */ /* 0x000fe20000410000 */
[----:B------:R-:W-:Y:S01]  /*2ed0*/  HFMA2.MMA R88, -RZ, RZ, 0, 0 ;  /* 0x00000000ff587435 */ /* 0x000fe200000001ff */
[----:B------:R-:W-:Y:S02]  /*2ee0*/  FMUL.FTZ R115, R120, c[0x0][0x1e8] ;  /* 0x00007a0078737a20 */ /* 0x000fe40000410000 */
[----:B------:R-:W-:Y:S02]  /*2ef0*/  FMUL.FTZ R109, R109, c[0x0][0x1e8] ;  /* 0x00007a006d6d7a20 */ /* 0x000fe40000410000 */
[----:B------:R-:W-:Y:S02]  /*2f00*/  FMUL.FTZ R168, R168, c[0x0][0x1e8] ;  /* 0x00007a00a8a87a20 */ /* 0x000fe40000410000 */
[----:B------:R-:W-:Y:S01]  /*2f10*/  @P3 FMUL.FTZ R88, R114, R99 ;  /* 0x0000006372583220 */ /* 0x000fe20000410000 */
[----:B------:R-:W-:Y:S01]  /*2f20*/  HFMA2.MMA R99, -RZ, RZ, 0, 0 ;  /* 0x00000000ff637435 */ /* 0x000fe200000001ff */
        /* <DEDUP_REMOVED lines=15> */
[----:B------:R-:W-:Y:S01]  /*3020*/  FADD.FTZ R12, R199, R12 ;  /* 0x0000000cc70c7221 */ /* 0x000fe20000010000 */
[--C-:B--2---:R-:W-:Y:S02]  /*3030*/  @P5 HADD2.F32 R92, -RZ, R100.reuse.H0_H0 ;  /* 0x20000064ff5c5230 */ /* 0x104fe40000004100 */
[----:B------:R-:W-:Y:S02]  /*3040*/  @P6 HADD2.F32 R100, -RZ, R100.H1_H1 ;  /* 0x30000064ff646230 */ /* 0x000fe40000004100 */
[----:B------:R-:W-:Y:S01]  /*3050*/  @P0 HADD2.F32 R94, -RZ, R101.H0_H0 ;  /* 0x20000065ff5e0230 */ /* 0x000fe20000004100 */
[----:B------:R-:W-:Y:S01]  /*3060*/  @P5 FMUL.FTZ R97, R104, R92 ;  /* 0x0000005c68615220 */ /* 0x000fe20000410000 */
[C---:B------:R-:W-:Y:S01]  /*3070*/  LOP3.LUT P5, RZ, R145.reuse, 0xff0000, RZ, 0xc0, !PT ;  /* 0x00ff000091ff7812 */ /* 0x040fe200078ac0ff */
[----:B------:R-:W-:Y:S01]  /*3080*/  @P6 FMUL.FTZ R98, R106, R100 ;  /* 0x000000646a626220 */ /* 0x000fe20000410000 */
[----:B------:R-:W-:Y:S01]  /*3090*/  LOP3.LUT P6, RZ, R145, 0xff000000, RZ, 0xc0, !PT ;  /* 0xff00000091ff7812 */ /* 0x000fe200078cc0ff */
[----:B------:R-:W-:Y:S01]  /*30a0*/  @P1 HADD2.F32 R104, -RZ, R45.H1_H1 ;  /* 0x3000002dff681230 */ /* 0x000fe20000004100 */
[----:B------:R-:W-:Y:S01]  /*30b0*/  MOV R100, RZ ;  /* 0x000000ff00647202 */ /* 0x000fe20000000f00 */
[----:B------:R-:W-:Y:S01]  /*30c0*/  CS2R R106, SRZ ;  /* 0x00000000006a7805 */ /* 0x000fe2000001ff00 */
[C---:B------:R-:W-:Y:S01]  /*30d0*/  LEA R92, P2, R195.reuse, c[0x0][0x248], 0x4 ;  /* 0x00009200c35c7a11 */ /* 0x040fe200078420ff */
[----:B------:R-:W-:Y:S01]  /*30e0*/  @P1 HADD2.F32 R101, -RZ, R101.H1_H1 ;  /* 0x30000065ff651230 */ /* 0x000fe20000004100 */
[----:B------:R-:W-:Y:S01]  /*30f0*/  @P1 FMUL.FTZ R100, R112, R104 ;  /* 0x0000006870641220 */ /* 0x000fe20000410000 */
[----:B------:R-:W-:Y:S01]  /*3100*/  @P4 HADD2.F32 R104, -RZ, R46.H1_H1 ;  /* 0x3000002eff684230 */ /* 0x000fe20000004100 */
[----:B------:R-:W-:Y:S01]  /*3110*/  LEA.HI.X R93, R195, c[0x0][0x24c], RZ, 0x4, P2 ;  /* 0x00009300c35d7a11 */ /* 0x000fe200010f24ff */
[----:B------:R-:W-:Y:S01]  /*3120*/  FADD.FTZ R8, R97, R8 ;  /* 0x0000000861087221 */ /* 0x000fe20000010000 */
[----:B------:R-:W-:Y:S01]  /*3130*/  LOP3.LUT P2, RZ, R192, 0xff, RZ, 0xc0, !PT ;  /* 0x000000ffc0ff7812 */ /* 0x000fe2000784c0ff */
[--C-:B------:R-:W-:Y:S01]  /*3140*/  @P5 HADD2.F32 R108, -RZ, R47.reuse.H0_H0 ;  /* 0x2000002fff6c5230 */ /* 0x100fe20000004100 */
[----:B------:R-:W-:Y:S01]  /*3150*/  @P4 FMUL.FTZ R107, R115, R104 ;  /* 0x00000068736b4220 */ /* 0x000fe20000410000 */
[----:B------:R-:W-:Y:S01]  /*3160*/  @P6 HADD2.F32 R110, -RZ, R47.H1_H1 ;  /* 0x3000002fff6e6230 */ /* 0x000fe20000004100 */
[----:B------:R-:W-:Y:S01]  /*3170*/  F2FP.PACK_AB R89, R100, R89 ;  /* 0x000000596459723e */ /* 0x000fe200000000ff */
[--C-:B------:R-:W-:Y:S01]  /*3180*/  @P5 HADD2.F32 R104, -RZ, R103.reuse.H0_H0 ;  /* 0x20000067ff685230 */ /* 0x100fe20000004100 */
[----:B------:R-:W-:Y:S01]  /*3190*/  @P5 FMUL.FTZ R106, R109, R108 ;  /* 0x0000006c6d6a5220 */ /* 0x000fe20000410000 */
[----:B------:R-:W-:Y:S01]  /*31a0*/  F2FP.PACK_AB R90, R107, R88 ;  /* 0x000000586b5a723e */ /* 0x000fe200000000ff */
[----:B------:R-:W-:Y:S01]  /*31b0*/  @P6 FMUL.FTZ R111, R168, R110 ;  /* 0x0000006ea86f6220 */ /* 0x000fe20000410000 */
[----:B------:R-:W-:Y:S01]  /*31c0*/  F2FP.PACK_AB R88, R96, R95 ;  /* 0x0000005f6058723e */ /* 0x000fe200000000ff */
[----:B------:R-:W-:Y:S01]  /*31d0*/  HFMA2.MMA R95, -RZ, RZ, 0, 0 ;  /* 0x00000000ff5f7435 */ /* 0x000fe200000001ff */
[----:B------:R-:W-:Y:S01]  /*31e0*/  @P6 HADD2.F32 R105, -RZ, R103.H1_H1 ;  /* 0x30000067ff696230 */ /* 0x000fe20000004100 */
[----:B------:R-:W-:Y:S01]  /*31f0*/  HFMA2.MMA R103, -RZ, RZ, 0, 0 ;  /* 0x00000000ff677435 */ /* 0x000fe200000001ff */
[----:B------:R-:W-:Y:S01]  /*3200*/  F2FP.PACK_AB R91, R111, R106 ;  /* 0x0000006a6f5b723e */ /* 0x000fe200000000ff */
[--C-:B------:R-:W-:Y:S01]  /*3210*/  @P3 HADD2.F32 R96, -RZ, R102.reuse.H0_H0 ;  /* 0x20000066ff603230 */ /* 0x100fe20000004100 */
[----:B------:R-:W-:Y:S01]  /*3220*/  MOV R100, RZ ;  /* 0x000000ff00647202 */ /* 0x000fe20000000f00 */
[----:B------:R-:W-:Y:S01]  /*3230*/  @P0 FMUL.FTZ R95, R113, R94 ;  /* 0x0000005e715f0220 */ /* 0x000fe20000410000 */
[----:B------:R-:W-:Y:S01]  /*3240*/  ISETP.GE.AND P0, PT, R190, c[0x0][0x164], PT ;  /* 0x00005900be007a0c */ /* 0x000fe20003f06270 */
[----:B------:R0:W-:Y:S01]  /*3250*/  STG.E.128 [R92.64], R88 ;  /* 0x000000585c007986 */ /* 0x0001e2000c101d04 */
[----:B------:R-:W-:Y:S01]  /*3260*/  @P4 HADD2.F32 R102, -RZ, R102.H1_H1 ;  /* 0x30000066ff664230 */ /* 0x000fe20000004100 */
[----:B------:R-:W-:Y:S01]  /*3270*/  MOV R94, RZ ;  /* 0x000000ff005e7202 */ /* 0x000fe20000000f00 */
[----:B------:R-:W-:Y:S01]  /*3280*/  @P1 FMUL.FTZ R94, R112, R101 ;  /* 0x00000065705e1220 */ /* 0x000fe20000410000 */
[----:B------:R-:W-:Y:S01]  /*3290*/  MOV R106, RZ ;  /* 0x000000ff006a7202 */ /* 0x000fe20000000f00 */
[----:B------:R-:W-:Y:S01]  /*32a0*/  @P3 FMUL.FTZ R99, R114, R96 ;  /* 0x0000006072633220 */ /* 0x000fe20000410000 */
[----:B------:R-:W-:Y:S01]  /*32b0*/  SEL R192, RZ, 0x1, P2 ;  /* 0x00000001ffc07807 */ /* 0x000fe20001000000 */
[----:B------:R-:W-:-:S02]  /*32c0*/  @P4 FMUL.FTZ R100, R115, R102 ;  /* 0x0000006673644220 */ /* 0x000fc40000410000 */
[----:B------:R-:W-:Y:S02]  /*32d0*/  @P5 FMUL.FTZ R103, R109, R104 ;  /* 0x000000686d675220 */ /* 0x000fe40000410000 */
[----:B------:R-:W-:Y:S02]  /*32e0*/  @P6 FMUL.FTZ R106, R168, R105 ;  /* 0x00000069a86a6220 */ /* 0x000fe40000410000 */
[----:B------:R-:W-:Y:S02]  /*32f0*/  FADD.FTZ R9, R98, R9 ;  /* 0x0000000962097221 */ /* 0x000fe40000010000 */
[----:B------:R-:W-:Y:S02]  /*3300*/  FADD.FTZ R6, R95, R6 ;  /* 0x000000065f067221 */ /* 0x000fe40000010000 */
[----:B------:R-:W-:Y:S02]  /*3310*/  FADD.FTZ R7, R94, R7 ;  /* 0x000000075e077221 */ /* 0x000fe40000010000 */
[----:B------:R-:W-:-:S02]  /*3320*/  FADD.FTZ R4, R99, R4 ;  /* 0x0000000463047221 */ /* 0x000fc40000010000 */
[----:B------:R-:W-:Y:S02]  /*3330*/  FADD.FTZ R5, R100, R5 ;  /* 0x0000000564057221 */ /* 0x000fe40000010000 */
[----:B------:R-:W-:Y:S02]  /*3340*/  FADD.FTZ R2, R103, R2 ;  /* 0x0000000267027221 */ /* 0x000fe40000010000 */
[----:B------:R-:W-:Y:S01]  /*3350*/  FADD.FTZ R3, R106, R3 ;  /* 0x000000036a037221 */ /* 0x000fe20000010000 */
[----:B0-----:R-:W-:Y:S01]  /*3360*/  @P0 CALL.REL.NOINC `(.L_x_6337) ;  /* 0x0000001000000944 */ /* 0x001fe20003c00000 */
[----:B------:R-:W-:Y:S05]  /*3370*/  BRA `(.L_x_6338) ;  /* 0xffffd3e000007947 */ /* 0x000fea000383ffff */
.L_x_6337:
        /* <DEDUP_REMOVED lines=48> */
.L_x_6334:
        /* <DEDUP_REMOVED lines=28> */
.L_x_6335:
[----:B------:R-:W-:Y:S01]  /*3840*/  HFMA2.MMA R97, -RZ, RZ, 0, 9.5367431640625e-07 ;  /* 0x00000010ff617435 */ /* 0x000fe200000001ff */
[----:B------:R-:W-:-:S02]  /*3850*/  MOV R92, R96 ;  /* 0x00000060005c7202 */ /* 0x000fc40000000f00 */
[----:B------:R-:W-:Y:S02]  /*3860*/  MOV R94, 0x1f ;  /* 0x0000001f005e7802 */ /* 0x000fe40000000f00 */
[----:B------:R-:W-:Y:S02]  /*3870*/  MOV R99, 0xffffffff ;  /* 0xffffffff00637802 */ /* 0x000fe40000000f00 */
[----:B------:R-:W-:Y:S02]  /*3880*/  MOV R88, 0x38a0 ;  /* 0x000038a000587802 */ /* 0x000fe40000000f00 */
[----:B-----5:R-:W-:Y:S05]  /*3890*/  CALL.REL.NOINC `($__internal_135_$__cuda_sm70_shflsync_down_p) ;  /* 0x0000046000007944 */ /* 0x020fea0003c00000 */
[----:B-1----:R-:W-:Y:S01]  /*38a0*/  MOV R91, R92 ;  /* 0x0000005c005b7202 */ /* 0x002fe20000000f00 */
[----:B0-----:R-:W-:Y:S05]  /*38b0*/  BRA `(.L_x_6339) ;  /* 0xffffdeb000007947 */ /* 0x001fea000383ffff */
.L_x_6336:
[----:B------:R-:W-:Y:S01]  /*38c0*/  HFMA2.MMA R97, -RZ, RZ, 0, 9.5367431640625e-07 ;  /* 0x00000010ff617435 */ /* 0x000fe200000001ff */
[----:B------:R-:W-:Y:S02]  /*38d0*/  MOV R92, R93 ;  /* 0x0000005d005c7202 */ /* 0x000fe40000000f00 */
[----:B------:R-:W-:Y:S02]  /*38e0*/  MOV R94, 0x1f ;  /* 0x0000001f005e7802 */ /* 0x000fe40000000f00 */
[----:B------:R-:W-:-:S02]  /*38f0*/  MOV R99, 0xffffffff ;  /* 0xffffffff00637802 */ /* 0x000fc40000000f00 */
[----:B------:R-:W-:Y:S02]  /*3900*/  MOV R88, 0x3920 ;  /* 0x0000392000587802 */ /* 0x000fe40000000f00 */
[----:B01---5:R-:W-:Y:S05]  /*3910*/  CALL.REL.NOINC `($__internal_135_$__cuda_sm70_shflsync_down_p) ;  /* 0x000003e000007944 */ /* 0x023fea0003c00000 */
[----:B------:R-:W-:Y:S01]  /*3920*/  FADD.FTZ R96, R96, R91 ;  /* 0x0000005b60607221 */ /* 0x000fe20000010000 */
[----:B0-----:R-:W-:Y:S01]  /*3930*/  HFMA2.MMA R97, -RZ, RZ, 0, 4.76837158203125e-07 ;  /* 0x00000008ff617435 */ /* 0x001fe200000001ff */
[----:B-1----:R-:W-:Y:S01]  /*3940*/  FADD.FTZ R93, R93, R92 ;  /* 0x0000005c5d5d7221 */ /* 0x002fe20000010000 */
[----:B------:R-:W-:Y:S02]  /*3950*/  MOV R94, 0x1f ;  /* 0x0000001f005e7802 */ /* 0x000fe40000000f00 */
[----:B------:R-:W-:Y:S02]  /*3960*/  MOV R99, 0xffffffff ;  /* 0xffffffff00637802 */ /* 0x000fe40000000f00 */
[----:B------:R-:W-:Y:S02]  /*3970*/  MOV R92, R96 ;  /* 0x00000060005c7202 */ /* 0x000fe40000000f00 */
[----:B------:R-:W-:Y:S02]  /*3980*/  MOV R88, 0x39a0 ;  /* 0x000039a000587802 */ /* 0x000fe40000000f00 */
[----:B------:R-:W-:Y:S05]  /*3990*/  CALL.REL.NOINC `($__internal_135_$__cuda_sm70_shflsync_down_p) ;  /* 0x0000036000007944 */ /* 0x000fea0003c00000 */
[----:B0-----:R-:W-:Y:S01]  /*39a0*/  HFMA2.MMA R97, -RZ, RZ, 0, 4.76837158203125e-07 ;  /* 0x00000008ff617435 */ /* 0x001fe200000001ff */
[----:B-1----:R-:W-:-:S02]  /*39b0*/  MOV R91, R92 ;  /* 0x0000005c005b7202 */ /* 0x002fc40000000f00 */
[----:B------:R-:W-:Y:S02]  /*39c0*/  MOV R92, R93 ;  /* 0x0000005d005c7202 */ /* 0x000fe40000000f00 */
[----:B------:R-:W-:Y:S02]  /*39d0*/  MOV R94, 0x1f ;  /* 0x0000001f005e7802 */ /* 0x000fe40000000f00 */
[----:B------:R-:W-:Y:S02]  /*39e0*/  MOV R99, 0xffffffff ;  /* 0xffffffff00637802 */ /* 0x000fe40000000f00 */
[----:B------:R-:W-:Y:S02]  /*39f0*/  MOV R88, 0x3a10 ;  /* 0x00003a1000587802 */ /* 0x000fe40000000f00 */
[----:B------:R-:W-:Y:S05]  /*3a00*/  CALL.REL.NOINC `($__internal_135_$__cuda_sm70_shflsync_down_p) ;  /* 0x000002f000007944 */ /* 0x000fea0003c00000 */
[----:B------:R-:W-:Y:S01]  /*3a10*/  FADD.FTZ R96, R91, R96 ;  /* 0x000000605b607221 */ /* 0x000fe20000010000 */
[----:B0-----:R-:W-:Y:S01]  /*3a20*/  HFMA2.MMA R97, -RZ, RZ, 0, 2.384185791015625e-07 ;  /* 0x00000004ff617435 */ /* 0x001fe200000001ff */
[----:B-1----:R-:W-:Y:S01]  /*3a30*/  FADD.FTZ R93, R93, R92 ;  /* 0x0000005c5d5d7221 */ /* 0x002fe20000010000 */
[----:B------:R-:W-:Y:S02]  /*3a40*/  MOV R94, 0x1f ;  /* 0x0000001f005e7802 */ /* 0x000fe40000000f00 */
[----:B------:R-:W-:-:S02]  /*3a50*/  MOV R99, 0xffffffff ;  /* 0xffffffff00637802 */ /* 0x000fc40000000f00 */
[----:B------:R-:W-:Y:S02]  /*3a60*/  MOV R92, R96 ;  /* 0x00000060005c7202 */ /* 0x000fe40000000f00 */
[----:B------:R-:W-:Y:S02]  /*3a70*/  MOV R88, 0x3a90 ;  /* 0x00003a9000587802 */ /* 0x000fe40000000f00 */
[----:B------:R-:W-:Y:S05]  /*3a80*/  CALL.REL.NOINC `($__internal_135_$__cuda_sm70_shflsync_down_p) ;  /* 0x0000027000007944 */ /* 0x000fea0003c00000 */
[----:B0-----:R-:W-:Y:S01]  /*3a90*/  HFMA2.MMA R97, -RZ, RZ, 0, 2.384185791015625e-07 ;  /* 0x00000004ff617435 */ /* 0x001fe200000001ff */
[----:B-1----:R-:W-:Y:S02]  /*3aa0*/  MOV R91, R92 ;  /* 0x0000005c005b7202 */ /* 0x002fe40000000f00 */
[----:B------:R-:W-:Y:S02]  /*3ab0*/  MOV R92, R93 ;  /* 0x0000005d005c7202 */ /* 0x000fe40000000f00 */
[----:B------:R-:W-:Y:S02]  /*3ac0*/  MOV R94, 0x1f ;  /* 0x0000001f005e7802 */ /* 0x000fe40000000f00 */
[----:B------:R-:W-:Y:S02]  /*3ad0*/  MOV R99, 0xffffffff ;  /* 0xffffffff00637802 */ /* 0x000fe40000000f00 */
[----:B------:R-:W-:-:S02]  /*3ae0*/  MOV R88, 0x3b00 ;  /* 0x00003b0000587802 */ /* 0x000fc40000000f00 */
[----:B------:R-:W-:Y:S05]  /*3af0*/  CALL.REL.NOINC `($__internal_135_$__cuda_sm70_shflsync_down_p) ;  /* 0x0000020000007944 */ /* 0x000fea0003c00000 */
[----:B------:R-:W-:Y:S01]  /*3b00*/  FADD.FTZ R96, R91, R96 ;  /* 0x000000605b607221 */ /* 0x000fe20000010000 */
[----:B0-----:R-:W-:Y:S01]  /*3b10*/  HFMA2.MMA R97, -RZ, RZ, 0, 1.1920928955078125e-07 ;  /* 0x00000002ff617435 */ /* 0x001fe200000001ff */
[----:B-1----:R-:W-:Y:S01]  /*3b20*/  FADD.FTZ R95, R93, R92 ;  /* 0x0000005c5d5f7221 */ /* 0x002fe20000010000 */
[----:B------:R-:W-:-:S02]  /*3b30*/  MOV R94, 0x1f ;  /* 0x0000001f005e7802 */ /* 0x000fc40000000f00 */
[----:B------:R-:W-:Y:S02]  /*3b40*/  MOV R99, 0xffffffff ;  /* 0xffffffff00637802 */ /* 0x000fe40000000f00 */
[----:B------:R-:W-:Y:S02]  /*3b50*/  MOV R92, R96 ;  /* 0x00000060005c7202 */ /* 0x000fe40000000f00 */
[----:B------:R-:W-:Y:S02]  /*3b60*/  MOV R88, 0x3b80 ;  /* 0x00003b8000587802 */ /* 0x000fe40000000f00 */
[----:B------:R-:W-:Y:S05]  /*3b70*/  CALL.REL.NOINC `($__internal_135_$__cuda_sm70_shflsync_down_p) ;  /* 0x0000018000007944 */ /* 0x000fea0003c00000 */
[----:B0-----:R-:W-:Y:S01]  /*3b80*/  HFMA2.MMA R97, -RZ, RZ, 0, 1.1920928955078125e-07 ;  /* 0x00000002ff617435 */ /* 0x001fe200000001ff */
[----:B-1----:R-:W-:Y:S02]  /*3b90*/  MOV R91, R92 ;  /* 0x0000005c005b7202 */ /* 0x002fe40000000f00 */
[----:B------:R-:W-:Y:S02]  /*3ba0*/  MOV R92, R95 ;  /* 0x0000005f005c7202 */ /* 0x000fe40000000f00 */
[----:B------:R-:W-:Y:S02]  /*3bb0*/  MOV R94, 0x1f ;  /* 0x0000001f005e7802 */ /* 0x000fe40000000f00 */
[----:B------:R-:W-:-:S02]  /*3bc0*/  MOV R99, 0xffffffff ;  /* 0xffffffff00637802 */ /* 0x000fc40000000f00 */
[----:B------:R-:W-:Y:S02]  /*3bd0*/  MOV R88, 0x3bf0 ;  /* 0x00003bf000587802 */ /* 0x000fe40000000f00 */
[----:B------:R-:W-:Y:S05]  /*3be0*/  CALL.REL.NOINC `($__internal_135_$__cuda_sm70_shflsync_down_p) ;  /* 0x0000011000007944 */ /* 0x000fea0003c00000 */
[----:B------:R-:W-:Y:S01]  /*3bf0*/  FADD.FTZ R93, R91, R96 ;  /* 0x000000605b5d7221 */ /* 0x000fe20000010000 */
[----:B0-----:R-:W-:Y:S01]  /*3c00*/  HFMA2.MMA R97, -RZ, RZ, 0, 5.9604644775390625e-08 ;  /* 0x00000001ff617435 */ /* 0x001fe200000001ff */
[----:B-1----:R-:W-:Y:S01]  /*3c10*/  FADD.FTZ R95, R95, R92 ;  /* 0x0000005c5f5f7221 */ /* 0x002fe20000010000 */
[----:B------:R-:W-:Y:S02]  /*3c20*/  MOV R94, 0x1f ;  /* 0x0000001f005e7802 */ /* 0x000fe40000000f00 */
[----:B------:R-:W-:Y:S02]  /*3c30*/  MOV R99, 0xffffffff ;  /* 0xffffffff00637802 */ /* 0x000fe40000000f00 */
[----:B------:R-:W-:Y:S02]  /*3c40*/  MOV R92, R93 ;  /* 0x0000005d005c7202 */ /* 0x000fe40000000f00 */
[----:B------:R-:W-:Y:S02]  /*3c50*/  MOV R88, 0x3c70 ;  /* 0x00003c7000587802 */ /* 0x000fe40000000f00 */
[----:B------:R-:W-:Y:S05]  /*3c60*/  CALL.REL.NOINC `($__internal_135_$__cuda_sm70_shflsync_down_p) ;  /* 0x0000009000007944 */ /* 0x000fea0003c00000 */
[----:B0-----:R-:W-:Y:S01]  /*3c70*/  HFMA2.MMA R97, -RZ, RZ, 0, 5.9604644775390625e-08 ;  /* 0x00000001ff617435 */ /* 0x001fe200000001ff */
[----:B-1----:R-:W-:-:S02]  /*3c80*/  MOV R100, R92 ;  /* 0x0000005c00647202 */ /* 0x002fc40000000f00 */
[----:B------:R-:W-:Y:S02]  /*3c90*/  MOV R92, R95 ;  /* 0x0000005f005c7202 */ /* 0x000fe40000000f00 */
[----:B------:R-:W-:Y:S02]  /*3ca0*/  MOV R94, 0x1f ;  /* 0x0000001f005e7802 */ /* 0x000fe40000000f00 */
[----:B------:R-:W-:Y:S02]  /*3cb0*/  MOV R99, 0xffffffff ;  /* 0xffffffff00637802 */ /* 0x000fe40000000f00 */
[----:B------:R-:W-:Y:S02]  /*3cc0*/  MOV R88, 0x3ce0 ;  /* 0x00003ce000587802 */ /* 0x000fe40000000f00 */
[----:B------:R-:W-:Y:S05]  /*3cd0*/  CALL.REL.NOINC `($__internal_135_$__cuda_sm70_shflsync_down_p) ;  /* 0x0000002000007944 */ /* 0x000fea0003c00000 */
[----:B-1----:R-:W-:Y:S01]  /*3ce0*/  MOV R88, R92 ;  /* 0x0000005c00587202 */ /* 0x002fe20000000f00 */
[----:B0-----:R-:W-:Y:S05]  /*3cf0*/  BRA `(.L_x_6340) ;  /* 0xffffdb9000007947 */ /* 0x001fea000383ffff */
        .weak           $__internal_135_$__cuda_sm70_shflsync_down_p
        .type           $__internal_135_$__cuda_sm70_shflsync_down_p,@function
        .size           $__internal_135_$__cuda_sm70_shflsync_down_p,(.L_x_9389 - $__internal_135_$__cuda_sm70_shflsync_down_p)
$__internal_135_$__cuda_sm70_shflsync_down_p:
[----:B------:R-:W-:Y:S01]  /*3d00*/  HFMA2.MMA R89, -RZ, RZ, 0, 0 ;  /* 0x00000000ff597435 */ /* 0x000fe200000001ff */
[----:B------:R-:W-:Y:S04]  /*3d10*/  WARPSYNC R99 ;  /* 0x0000006300007348 */ /* 0x000fe80003800000 */
[----:B------:R0:W1:Y:S01]  /*3d20*/  SHFL.DOWN PT, R92, R92, R97, R94 ;  /* 0x080000615c5c7389 */ /* 0x00006200000e005e */
[----:B------:R-:W-:Y:S05]  /*3d30*/  RET.REL.NODEC R88 `(_ZN10layer_norm13ln_bwd_kernelINS_13Kernel_traitsI6__halfS2_fS2_fjLj3072ELj1ELj1ELj4ELj16ENS_18Kernel_traits_baseILj3072ES2_S2_fS2_fjLj128EEEEELb1ELb1ELb0ELb1EEEvNS_9BwdParamsE) ;  /* 0xffffc2c058007950 */ /* 0x000fea0003c3ffff */
.L_x_6341:
        /* <DEDUP_REMOVED lines=12> */
.L_x_9389:


//--------------------- .text._ZN10layer_norm22ln_bwd_finalize_kernelINS_22Kernel_traits_finalizeILj3072E6__halfS2_fS2_fjLb1ELj1024ELj4ENS_18Kernel_traits_baseILj3072ES2_S2_fS2_fjLj1024EEEEELb1ELb0EEEvNS_9BwdParamsE --------------------------
	.section	.text._ZN10layer_norm22ln_bwd_finalize_kernelINS_22Kernel_traits_finalizeILj3072E6__halfS2_fS2_fjLb1ELj1024ELj4ENS_18Kernel_traits_baseILj3072ES2_S2_fS2_fjLj1024EEEEELb1ELb0EEEvNS_9BwdParamsE,"ax",@progbits
	.sectioninfo	@"SHI_REGISTERS=32"
	.align	128
        .global         _ZN10layer_norm22ln_bwd_finalize_kernelINS_22Kernel_traits_finalizeILj3072E6__halfS2_fS2_fjLb1ELj1024ELj4ENS_18Kernel_traits_baseILj3072ES2_S2_fS2_fjLj1024EEEEELb1ELb0EEEvNS_9BwdParamsE
        .type           _ZN10layer_norm22ln_bwd_finalize_kernelINS_22Kernel_traits_finalizeILj3072E6__halfS2_fS2_fjLb1ELj1024ELj4ENS_18Kernel_traits_baseILj3072ES2_S2_fS2_fjLj1024EEEEELb1ELb0EEEvNS_9BwdParamsE,@function
        .size           _ZN10layer_norm22ln_bwd_finalize_kernelINS_22Kernel_traits_finalizeILj3072E6__halfS2_fS2_fjLb1ELj1024ELj4ENS_18Kernel_traits_baseILj3072ES2_S2_fS2_fjLj1024EEEEELb1ELb0EEEvNS_9BwdParamsE,(.L_x_9390 - _ZN10layer_norm22ln_bwd_finalize_kernelINS_22Kernel_traits_finalizeILj3072E6__halfS2_fS2_fjLb1ELj1024ELj4ENS_18Kernel_traits_baseILj3072ES2_S2_fS2_fjLj1024EEEEELb1ELb0EEEvNS_9BwdParamsE)
        .other          _ZN10layer_norm22ln_bwd_finalize_kernelINS_22Kernel_traits_finalizeILj3072E6__halfS2_fS2_fjLb1ELj1024ELj4ENS_18Kernel_traits_baseILj3072ES2_S2_fS2_fjLj1024EEEEELb1ELb0EEEvNS_9BwdParamsE,@"STO_CUDA_ENTRY STV_DEFAULT"
_ZN10layer_norm22ln_bwd_finalize_kernelINS_22Kernel_traits_finalizeILj3072E6__halfS2_fS2_fjLb1ELj1024ELj4ENS_18Kernel_traits_baseILj3072ES2_S2_fS2_fjLj1024EEEEELb1ELb0EEEvNS_9BwdParamsE:
.text._ZN10layer_norm22ln_bwd_finalize_kernelINS_22Kernel_traits_finalizeILj3072E6__halfS2_fS2_fjLb1ELj1024ELj4ENS_18Kernel_traits_baseILj3072ES2_S2_fS2_fjLj1024EEEEELb1ELb0EEEvNS_9BwdParamsE:
        /* <DEDUP_REMOVED lines=19> */
.L_x_6355:
        /* <DEDUP_REMOVED lines=33> */
.L_x_6346:
        /* <DEDUP_REMOVED lines=47> */
.L_x_6345:
[----:B------:R-:W-:Y:S05]  /*0630*/  BSYNC B1 ;  /* 0x0000000000017941 */ /* 0x000fea0003800000 */
.L_x_6344:
        /* <DEDUP_REMOVED lines=29> */
.L_x_6348:
[----:B------:R-:W-:Y:S05]  /*0810*/  BSYNC B1 ;  /* 0x0000000000017941 */ /* 0x000fea0003800000 */
.L_x_6347:
        /* <DEDUP_REMOVED lines=14> */
.L_x_6349:
[----:B------:R-:W-:Y:S05]  /*0900*/  BSYNC B1 ;  /* 0x0000000000017941 */ /* 0x000fea0003800000 */
.L_x_6343:
[----:B------:R-:W-:Y:S05]  /*0910*/  BSYNC B0 ;  /* 0x0000000000007941 */ /* 0x000fea0003800000 */
.L_x_6342:
        /* <DEDUP_REMOVED lines=12> */
.L_x_6356:
        /* <DEDUP_REMOVED lines=27> */
.L_x_6357:
        /* <DEDUP_REMOVED lines=9> */
.L_x_6350:
        /* <DEDUP_REMOVED lines=21> */
.L_x_6354:
[----:B------:R-:W-:Y:S05]  /*0d70*/  BSYNC B0 ;  /* 0x0000000000007941 */ /* 0x000fea0003800000 */
.L_x_6353:
[C---:B------:R-:W-:Y:S02]  /*0d80*/  ISETP.GT.U32.AND P1, PT, R4.reuse, -0xc01, PT ;  /* 0xfffff3ff0400780c */ /* 0x040fe40003f24070 */
[----:B------:R-:W-:-:S02]  /*0d90*/  IADD3 R4, R4, 0xc00, RZ ;  /* 0x00000c0004047810 */ /* 0x000fc40007ffe0ff */
[----:B------:R-:W-:-:S09]  /*0da0*/  IADD3 R5, R5, 0x600, RZ ;  /* 0x0000060005057810 */ /* 0x000fd20007ffe0ff */
[----:B01----:R-:W-:Y:S05]  /*0db0*/  @P1 BRA `(.L_x_6355) ;  /* 0xfffff37000001947 */ /* 0x003fea000383ffff */
[----:B------:R-:W-:Y:S05]  /*0dc0*/  EXIT ;  /* 0x000000000000794d */ /* 0x000fea0003800000 */
.L_x_6351:
[----:B------:R-:W-:Y:S01]  /*0dd0*/  HFMA2.MMA R17, -RZ, RZ, 0, 5.9604644775390625e-08 ;  /* 0x00000001ff117435 */ /* 0x000fe200000001ff */
[----:B---3--:R-:W-:Y:S01]  /*0de0*/  MOV R18, R10 ;  /* 0x0000000a00127202 */ /* 0x008fe20000000f00 */
[----:B------:R-:W-:Y:S01]  /*0df0*/  IMAD.MOV.U32 R14, RZ, RZ, 0x1f ;  /* 0x0000001fff0e7424 */ /* 0x000fe200078e00ff */
[----:B------:R-:W-:Y:S02]  /*0e00*/  MOV R19, 0xffffffff ;  /* 0xffffffff00137802 */ /* 0x000fe40000000f00 */
[----:B------:R-:W-:Y:S02]  /*0e10*/  MOV R8, 0xe30 ;  /* 0x00000e3000087802 */ /* 0x000fe40000000f00 */
[----:B012---:R-:W-:Y:S05]  /*0e20*/  CALL.REL.NOINC `($__internal_136_$__cuda_sm70_shflsync_bfly_p) ;  /* 0x0000059000007944 */ /* 0x007fea0003c00000 */
[----:B01----:R-:W-:Y:S05]  /*0e30*/  BRA `(.L_x_6356) ;  /* 0xfffffba000007947 */ /* 0x003fea000383ffff */
.L_x_6352:
[----:B------:R-:W-:Y:S01]  /*0e40*/  HFMA2.MMA R17, -RZ, RZ, 0, 1.1920928955078125e-07 ;  /* 0x00000002ff117435 */ /* 0x000fe200000001ff */
[----:B------:R-:W-:Y:S01]  /*0e50*/  IMAD.MOV.U32 R14, RZ, RZ, 0x1f ;  /* 0x0000001fff0e7424 */ /* 0x000fe200078e00ff */
[----:B------:R-:W-:Y:S02]  /*0e60*/  MOV R19, 0xffffffff ;  /* 0xffffffff00137802 */ /* 0x000fe40000000f00 */
[----:B------:R-:W-:Y:S02]  /*0e70*/  MOV R8, 0xe90 ;  /* 0x00000e9000087802 */ /* 0x000fe40000000f00 */
[----:B0123--:R-:W-:Y:S05]  /*0e80*/  CALL.REL.NOINC `($__internal_136_$__cuda_sm70_shflsync_bfly_p) ;  /* 0x0000053000007944 */ /* 0x00ffea0003c00000 */
[----:B0-----:R-:W-:Y:S01]  /*0e90*/  HFMA2.MMA R17, -RZ, RZ, 0, 2.384185791015625e-07 ;  /* 0x00000004ff117435 */ /* 0x001fe200000001ff */
[----:B-1----:R-:W-:Y:S01]  /*0ea0*/  FADD.FTZ R18, R18, R14 ;  /* 0x0000000e12127221 */ /* 0x002fe20000010000 */
[----:B------:R-:W-:Y:S01]  /*0eb0*/  MOV R19, 0xffffffff ;  /* 0xffffffff00137802 */ /* 0x000fe20000000f00 */
[----:B------:R-:W-:Y:S01]  /*0ec0*/  IMAD.MOV.U32 R14, RZ, RZ, 0x1f ;  /* 0x0000001fff0e7424 */ /* 0x000fe200078e00ff */
[----:B------:R-:W-:-:S02]  /*0ed0*/  MOV R8, 0xef0 ;  /* 0x00000ef000087802 */ /* 0x000fc40000000f00 */
[----:B------:R-:W-:Y:S05]  /*0ee0*/  CALL.REL.NOINC `($__internal_136_$__cuda_sm70_shflsync_bfly_p) ;  /* 0x000004d000007944 */ /* 0x000fea0003c00000 */
[----:B0-----:R-:W-:Y:S01]  /*0ef0*/  HFMA2.MMA R17, -RZ, RZ, 0, 4.76837158203125e-07 ;  /* 0x00000008ff117435 */ /* 0x001fe200000001ff */
[----:B-1----:R-:W-:Y:S01]  /*0f00*/  FADD.FTZ R18, R18, R14 ;  /* 0x0000000e12127221 */ /* 0x002fe20000010000 */
[----:B------:R-:W-:Y:S01]  /*0f10*/  MOV R19, 0xffffffff ;  /* 0xffffffff00137802 */ /* 0x000fe20000000f00 */
[----:B------:R-:W-:Y:S01]  /*0f20*/  IMAD.MOV.U32 R14, RZ, RZ, 0x1f ;  /* 0x0000001fff0e7424 */ /* 0x000fe200078e00ff */
[----:B------:R-:W-:-:S02]  /*0f30*/  MOV R8, 0xf50 ;  /* 0x00000f5000087802 */ /* 0x000fc40000000f00 */
[----:B------:R-:W-:Y:S05]  /*0f40*/  CALL.REL.NOINC `($__internal_136_$__cuda_sm70_shflsync_bfly_p) ;  /* 0x0000047000007944 */ /* 0x000fea0003c00000 */
[----:B-1----:R-:W-:Y:S01]  /*0f50*/  FADD.FTZ R10, R18, R14 ;  /* 0x0000000e120a7221 */ /* 0x002fe20000010000 */
[----:B0-----:R-:W-:Y:S01]  /*0f60*/  HFMA2.MMA R17, -RZ, RZ, 0, 9.5367431640625e-07 ;  /* 0x00000010ff117435 */ /* 0x001fe200000001ff */
[----:B------:R-:W-:Y:S01]  /*0f70*/  IMAD.MOV.U32 R14, RZ, RZ, 0x1f ;  /* 0x0000001fff0e7424 */ /* 0x000fe200078e00ff */
[----:B------:R-:W-:-:S02]  /*0f80*/  MOV R19, 0xffffffff ;  /* 0xffffffff00137802 */ /* 0x000fc40000000f00 */
[----:B------:R-:W-:Y:S02]  /*0f90*/  MOV R18, R10 ;  /* 0x0000000a00127202 */ /* 0x000fe40000000f00 */
[----:B------:R-:W-:Y:S02]  /*0fa0*/  MOV R8, 0xfc0 ;  /* 0x00000fc000087802 */ /* 0x000fe40000000f00 */
[----:B------:R-:W-:Y:S05]  /*0fb0*/  CALL.REL.NOINC `($__internal_136_$__cuda_sm70_shflsync_bfly_p) ;  /* 0x0000040000007944 */ /* 0x000fea0003c00000 */
[----:B0-----:R-:W-:Y:S01]  /*0fc0*/  HFMA2.MMA R17, -RZ, RZ, 0, 5.9604644775390625e-08 ;  /* 0x00000001ff117435 */ /* 0x001fe200000001ff */
[----:B-1----:R-:W-:Y:S01]  /*0fd0*/  IMAD.MOV.U32 R13, RZ, RZ, R14 ;  /* 0x000000ffff0d7224 */ /* 0x002fe200078e000e */
[----:B------:R-:W-:Y:S01]  /*0fe0*/  MOV R18, R15 ;  /* 0x0000000f00127202 */ /* 0x000fe20000000f00 */
[----:B------:R-:W-:Y:S01]  /*0ff0*/  IMAD.MOV.U32 R14, RZ, RZ, 0x1f ;  /* 0x0000001fff0e7424 */ /* 0x000fe200078e00ff */
[----:B------:R-:W-:Y:S02]  /*1000*/  MOV R19, 0xffffffff ;  /* 0xffffffff00137802 */ /* 0x000fe40000000f00 */
[----:B------:R-:W-:Y:S02]  /*1010*/  MOV R8, 0x1030 ;  /* 0x0000103000087802 */ /* 0x000fe40000000f00 */
[----:B------:R-:W-:Y:S05]  /*1020*/  CALL.REL.NOINC `($__internal_136_$__cuda_sm70_shflsync_bfly_p) ;  /* 0x0000039000007944 */ /* 0x000fea0003c00000 */
[----:B0-----:R-:W-:Y:S01]  /*1030*/  HFMA2.MMA R17, -RZ, RZ, 0, 1.1920928955078125e-07 ;  /* 0x00000002ff117435 */ /* 0x001fe200000001ff */
[----:B-1----:R-:W-:Y:S01]  /*1040*/  FADD.FTZ R18, R15, R14 ;  /* 0x0000000e0f127221 */ /* 0x002fe20000010000 */
[----:B------:R-:W-:Y:S01]  /*1050*/  MOV R19, 0xffffffff ;  /* 0xffffffff00137802 */ /* 0x000fe20000000f00 */
[----:B------:R-:W-:Y:S01]  /*1060*/  IMAD.MOV.U32 R14, RZ, RZ, 0x1f ;  /* 0x0000001fff0e7424 */ /* 0x000fe200078e00ff */
[----:B------:R-:W-:-:S02]  /*1070*/  MOV R8, 0x1090 ;  /* 0x0000109000087802 */ /* 0x000fc40000000f00 */
[----:B------:R-:W-:Y:S05]  /*1080*/  CALL.REL.NOINC `($__internal_136_$__cuda_sm70_shflsync_bfly_p) ;  /* 0x0000033000007944 */ /* 0x000fea0003c00000 */
        /* <DEDUP_REMOVED lines=35> */
[----:B------:R-:W-:Y:S01]  /*12c0*/  IMAD.MOV.U32 R19, RZ, RZ, -0x1 ;  /* 0xffffffffff137424 */ /* 0x000fe200078e00ff */
[----:B------:R-:W-:-:S02]  /*12d0*/  MOV R8, 0x12f0 ;  /* 0x000012f000087802 */ /* 0x000fc40000000f00 */
[----:B------:R-:W-:Y:S05]  /*12e0*/  CALL.REL.NOINC `($__internal_136_$__cuda_sm70_shflsync_bfly_p) ;  /* 0x000000d000007944 */ /* 0x000fea0003c00000 */
[----:B0-----:R-:W-:Y:S01]  /*12f0*/  HFMA2.MMA R17, -RZ, RZ, 0, 4.76837158203125e-07 ;  /* 0x00000008ff117435 */ /* 0x001fe200000001ff */
[----:B-1----:R-:W-:Y:S01]  /*1300*/  FADD.FTZ R18, R18, R14 ;  /* 0x0000000e12127221 */ /* 0x002fe20000010000 */
[----:B------:R-:W-:-:S02]  /*1310*/  MOV R14, 0x1f ;  /* 0x0000001f000e7802 */ /* 0x000fc40000000f00 */
[----:B------:R-:W-:Y:S02]  /*1320*/  MOV R19, 0xffffffff ;  /* 0xffffffff00137802 */ /* 0x000fe40000000f00 */
[----:B------:R-:W-:Y:S02]  /*1330*/  MOV R8, 0x1350 ;  /* 0x0000135000087802 */ /* 0x000fe40000000f00 */
[----:B------:R-:W-:Y:S05]  /*1340*/  CALL.REL.NOINC `($__internal_136_$__cuda_sm70_shflsync_bfly_p) ;  /* 0x0000007000007944 */ /* 0x000fea0003c00000 */
[----:B01----:R-:W-:Y:S01]  /*1350*/  FADD.FTZ R18, R18, R14 ;  /* 0x0000000e12127221 */ /* 0x003fe20000010000 */
[----:B------:R-:W-:Y:S01]  /*1360*/  HFMA2.MMA R14, -RZ, RZ, 0, 1.847743988037109375e-06 ;  /* 0x0000001fff0e7435 */ /* 0x000fe200000001ff */
[----:B------:R-:W-:Y:S01]  /*1370*/  IMAD.MOV.U32 R17, RZ, RZ, 0x10 ;  /* 0x00000010ff117424 */ /* 0x000fe200078e00ff */
[----:B------:R-:W-:Y:S02]  /*1380*/  MOV R19, 0xffffffff ;  /* 0xffffffff00137802 */ /* 0x000fe40000000f00 */
[----:B------:R-:W-:Y:S02]  /*1390*/  MOV R8, 0x13b0 ;  /* 0x000013b000087802 */ /* 0x000fe40000000f00 */
[----:B------:R-:W-:Y:S05]  /*13a0*/  CALL.REL.NOINC `($__internal_136_$__cuda_sm70_shflsync_bfly_p) ;  /* 0x0000001000007944 */ /* 0x000fea0003c00000 */
[----:B01----:R-:W-:Y:S05]  /*13b0*/  BRA `(.L_x_6357) ;  /* 0xfffff7d000007947 */ /* 0x003fea000383ffff */
        .weak           $__internal_136_$__cuda_sm70_shflsync_bfly_p
        .type           $__internal_136_$__cuda_sm70_shflsync_bfly_p,@function
        .size           $__internal_136_$__cuda_sm70_shflsync_bfly_p,(.L_x_9390 - $__internal_136_$__cuda_sm70_shflsync_bfly_p)
$__internal_136_$__cuda_sm70_shflsync_bfly_p:
[----:B------:R-:W-:Y:S01]  /*13c0*/  HFMA2.MMA R9, -RZ, RZ, 0, 0 ;  /* 0x00000000ff097435 */ /* 0x000fe200000001ff */
[----:B------:R-:W-:Y:S04]  /*13d0*/  WARPSYNC R19 ;  /* 0x0000001300007348 */ /* 0x000fe80003800000 */
[----:B------:R0:W1:Y:S01]  /*13e0*/  SHFL.BFLY PT, R14, R18, R17, R14 ;  /* 0x0c000011120e7389 */ /* 0x00006200000e000e */
[----:B------:R-:W-:Y:S05]  /*13f0*/  RET.REL.NODEC R8 `(_ZN10layer_norm22ln_bwd_finalize_kernelINS_22Kernel_traits_finalizeILj3072E6__halfS2_fS2_fjLb1ELj1024ELj4ENS_18Kernel_traits_baseILj3072ES2_S2_fS2_fjLj1024EEEEELb1ELb0EEEvNS_9BwdParamsE) ;  /* 0xffffec0008007950 */ /* 0x000fea0003c3ffff */
.L_x_6358:
        /* <DEDUP_REMOVED lines=16> */
.L_x_9390:


//--------------------- .text._ZN10layer_norm13ln_bwd_kernelINS_13Kernel_traitsI6__halfS2_fS2_fjLj3072ELj1ELj1ELj4ELj16ENS_18Kernel_traits_baseILj3072ES2_S2_fS2_fjLj128EEEEELb1ELb1ELb1ELb0EEEvNS_9BwdParamsE --------------------------
	.section	.text._ZN10layer_norm13ln_bwd_kernelINS_13Kernel_traitsI6__halfS2_fS2_fjLj3072ELj1ELj1ELj4ELj16ENS_18Kernel_traits_baseILj3072ES2_S2_fS2_fjLj128EEEEELb1ELb1ELb1ELb0EEEvNS_9BwdParamsE,"ax",@progbits
	.sectioninfo	@"SHI_REGISTERS=246"
	.align	128
        .global         _ZN10layer_norm13ln_bwd_kernelINS_13Kernel_traitsI6__halfS2_fS2_fjLj3072ELj1ELj1ELj4ELj16ENS_18Kernel_traits_baseILj3072ES2_S2_fS2_fjLj128EEEEELb1ELb1ELb1ELb0EEEvNS_9BwdParamsE
        .type           _ZN10layer_norm13ln_bwd_kernelINS_13Kernel_traitsI6__halfS2_fS2_fjLj3072ELj1ELj1ELj4ELj16ENS_18Kernel_traits_baseILj3072ES2_S2_fS2_fjLj128EEEEELb1ELb1ELb1ELb0EEEvNS_9BwdParamsE,@function
        .size           _ZN10layer_norm13ln_bwd_kernelINS_13Kernel_traitsI6__halfS2_fS2_fjLj3072ELj1ELj1ELj4ELj16ENS_18Kernel_traits_baseILj3072ES2_S2_fS2_fjLj128EEEEELb1ELb1ELb1ELb0EEEvNS_9BwdParamsE,(.L_x_9391 - _ZN10layer_norm13ln_bwd_kernelINS_13Kernel_traitsI6__halfS2_fS2_fjLj3072ELj1ELj1ELj4ELj16ENS_18Kernel_traits_baseILj3072ES2_S2_fS2_fjLj128EEEEELb1ELb1ELb1ELb0EEEvNS_9BwdParamsE)
        .other          _ZN10layer_norm13ln_bwd_kernelINS_13Kernel_traitsI6__halfS2_fS2_fjLj3072ELj1ELj1ELj4ELj16ENS_18Kernel_traits_baseILj3072ES2_S2_fS2_fjLj128EEEEELb1ELb1ELb1ELb0EEEvNS_9BwdParamsE,@"STO_CUDA_ENTRY STV_DEFAULT"
_ZN10layer_norm13ln_bwd_kernelINS_13Kernel_traitsI6__halfS2_fS2_fjLj3072ELj1ELj1ELj4ELj16ENS_18Kernel_traits_baseILj3072ES2_S2_fS2_fjLj128EEEEELb1ELb1ELb1ELb0EEEvNS_9BwdParamsE:
.text._ZN10layer_norm13ln_bwd_kernelINS_13Kernel_traitsI6__halfS2_fS2_fjLj3072ELj1ELj1ELj4ELj16ENS_18Kernel_traits_baseILj3072ES2_S2_fS2_fjLj128EEEEELb1ELb1ELb1ELb0EEEvNS_9BwdParamsE:
        /* <DEDUP_REMOVED lines=73> */
[----:B------:R-:W-:Y:S01]  /*0490*/  IMAD.MOV.U32 R41, RZ, RZ, RZ ;  /* 0x000000ffff297224 */ /* 0x000fe200078e00ff */
        /* <DEDUP_REMOVED lines=46> */
.L_x_6481:
        /* <DEDUP_REMOVED lines=36> */
.L_x_6363:
[----:B------:R-:W-:Y:S05]  /*09c0*/  BSYNC B1 ;  /* 0x0000000000017941 */ /* 0x000fea0003800000 */
.L_x_6362:
        /* <DEDUP_REMOVED lines=12> */
.L_x_6365:
[----:B------:R-:W-:Y:S05]  /*0a90*/  BSYNC B1 ;  /* 0x0000000000017941 */ /* 0x000fea0003800000 */
.L_x_6364:
[----:B------:R-:W-:Y:S01]  /*0aa0*/  HFMA2.MMA R237, -RZ, RZ, 0, 0 ;  /* 0x00000000ffed7435 */ /* 0x000fe200000001ff */
[----:B------:R-:W-:Y:S01]  /*0ab0*/  MOV R239, RZ ;  /* 0x000000ff00ef7202 */ /* 0x000fe20000000f00 */
[----:B------:R-:W-:Y:S05]  /*0ac0*/  @!P4 BRA `(.L_x_6366) ;  /* 0x000011300000c947 */ /* 0x000fea0003800000 */
[----:B------:R-:W-:Y:S02]  /*0ad0*/  ISETP.NE.U32.AND P0, PT, RZ, c[0x0][0x218], PT ;  /* 0x00008600ff007a0c */ /* 0x000fe40003f05070 */
[----:B------:R-:W-:-:S02]  /*0ae0*/  MOV R175, 0x8 ;  /* 0x0000000800af7802 */ /* 0x000fc40000000f00 */
[----:B------:R-:W-:-:S03]  /*0af0*/  ISETP.NE.AND.EX P0, PT, RZ, c[0x0][0x21c], PT, P0 ;  /* 0x00008700ff007a0c */ /* 0x000fc60003f05300 */
[----:B------:R-:W-:-:S06]  /*0b00*/  IMAD.WIDE.U32 R174, R146, R175, c[0x0][0x190] ;  /* 0x0000640092ae7625 */ /* 0x000fcc00078e00af */
[----:B------:R-:W5:Y:S04]  /*0b10*/  LDG.E.64 R174, [R174.64] ;  /* 0x00000004aeae7981 */ /* 0x000f68000c1e1b00 */
[----:B-1----:R-:W-:-:S05]  /*0b20*/  @P0 IMAD.WIDE.U32 R144, R147, R188, c[0x0][0x218] ;  /* 0x0000860093900625 */ /* 0x002fca00078e00bc */
[----:B------:R1:W5:Y:S04]  /*0b30*/  @P0 LDG.E.128 R120, [R144.64] ;  /* 0x0000000490780981 */ /* 0x000368000c1e1d00 */
[----:B------:R1:W5:Y:S01]  /*0b40*/  @P0 LDG.E.128 R124, [R144.64+0x10] ;  /* 0x00001004907c0981 */ /* 0x000362000c1e1d00 */
[----:B------:R-:W-:Y:S01]  /*0b50*/  MOV R237, RZ ;  /* 0x000000ff00ed7202 */ /* 0x000fe20000000f00 */
[----:B------:R-:W-:Y:S05]  /*0b60*/  BRA `(.L_x_6366) ;  /* 0x0000109000007947 */ /* 0x000fea0003800000 */
.L_x_6361:
[----:B0-----:R-:W-:-:S06]  /*0b70*/  IMAD.WIDE R144, R183, R152, c[0x0][0x1a0] ;  /* 0x00006800b7907625 */ /* 0x001fcc00078e0298 */
[----:B------:R-:W2:Y:S01]  /*0b80*/  LDG.E R144, [R144.64] ;  /* 0x0000000490907981 */ /* 0x000ea2000c1e1900 */
[----:B-----5:R-:W-:Y:S01]  /*0b90*/  ISETP.GE.AND P0, PT, R180, 0x1, PT ;  /* 0x00000001b400780c */ /* 0x020fe20003f06270 */
[----:B------:R-:W-:Y:S01]  /*0ba0*/  BSSY B1, `(.L_x_6367) ;  /* 0x0000062000017945 */ /* 0x000fe20003800000 */
[----:B------:R-:W-:Y:S01]  /*0bb0*/  IADD3 R146, R148, -0x1, RZ ;  /* 0xffffffff94927810 */ /* 0x000fe20007ffe0ff */
[----:B------:R-:W-:Y:S01]  /*0bc0*/  HFMA2.MMA R237, -RZ, RZ, 0, 0 ;  /* 0x00000000ffed7435 */ /* 0x000fe200000001ff */
        /* <DEDUP_REMOVED lines=41> */
[----:B------:R-:W-:-:S02]  /*0e60*/  FADD.FTZ R230, -R186, R147 ;  /* 0x00000093bae67221 */ /* 0x000fc40000010100 */
[C---:B------:R-:W-:Y:S02]  /*0e70*/  FMUL.FTZ R232, R181.reuse, R146 ;  /* 0x00000092b5e87220 */ /* 0x040fe40000410000 */
[----:B------:R-:W-:Y:S02]  /*0e80*/  FMUL.FTZ R234, R181, R234 ;  /* 0x000000eab5ea7220 */ /* 0x000fe40000410000 */
[----:B------:R-:W-:Y:S02]  /*0e90*/  FMUL.FTZ R233, R165, R148 ;  /* 0x00000094a5e97220 */ /* 0x000fe40000410000 */
[----:B------:R-:W-:Y:S02]  /*0ea0*/  FADD.FTZ R146, RZ, R235 ;  /* 0x000000ebff927221 */ /* 0x000fe40000010000 */
[----:B------:R-:W-:Y:S01]  /*0eb0*/  FFMA.FTZ R147, R236, R235, RZ ;  /* 0x000000ebec937223 */ /* 0x000fe200000100ff */
[----:B------:R-:W-:Y:S01]  /*0ec0*/  HADD2.F32 R194, -RZ, R149.H1_H1 ;  /* 0x30000095ffc27230 */ /* 0x000fe20000004100 */
[----:B---3--:R-:W-:-:S02]  /*0ed0*/  FADD.FTZ R152, -R186, R152 ;  /* 0x00000098ba987221 */ /* 0x008fc40000010100 */
        /* <DEDUP_REMOVED lines=8> */
[-C--:B------:R-:W-:Y:S02]  /*0f60*/  FMUL.FTZ R193, R163, R194.reuse ;  /* 0x000000c2a3c17220 */ /* 0x080fe40000410000 */
[----:B------:R-:W-:Y:S02]  /*0f70*/  FADD.FTZ R146, R146, R231 ;  /* 0x000000e792927221 */ /* 0x000fe40000010000 */
[----:B------:R-:W-:Y:S01]  /*0f80*/  FFMA.FTZ R147, R232, R231, R147 ;  /* 0x000000e7e8937223 */ /* 0x000fe20000010093 */
[----:B------:R-:W-:Y:S01]  /*0f90*/  HADD2.F32 R150, -RZ, R150.H1_H1 ;  /* 0x30000096ff967230 */ /* 0x000fe20000004100 */
[----:B------:R-:W-:Y:S02]  /*0fa0*/  FFMA.FTZ R43, R230, R194, R43 ;  /* 0x000000c2e62b7223 */ /* 0x000fe4000001002b */
[----:B------:R-:W-:-:S02]  /*0fb0*/  FADD.FTZ R63, R63, R194 ;  /* 0x000000c23f3f7221 */ /* 0x000fc40000010000 */
[----:B------:R-:W-:Y:S02]  /*0fc0*/  FADD.FTZ R154, -R186, R154 ;  /* 0x0000009aba9a7221 */ /* 0x000fe40000010100 */
[----:B------:R-:W-:Y:S02]  /*0fd0*/  FADD.FTZ R64, R64, R149 ;  /* 0x0000009540407221 */ /* 0x000fe40000010000 */
[-C--:B------:R-:W-:Y:S02]  /*0fe0*/  FFMA.FTZ R44, R189, R149.reuse, R44 ;  /* 0x00000095bd2c7223 */ /* 0x080fe4000001002c */
[----:B------:R-:W-:Y:S02]  /*0ff0*/  FMUL.FTZ R194, R162, R149 ;  /* 0x00000095a2c27220 */ /* 0x000fe40000410000 */
[----:B------:R-:W-:Y:S02]  /*1000*/  FADD.FTZ R190, -R186, R153 ;  /* 0x00000099babe7221 */ /* 0x000fe40000010100 */
[----:B------:R-:W-:-:S02]  /*1010*/  FADD.FTZ R149, R146, R193 ;  /* 0x000000c192957221 */ /* 0x000fc40000010000 */
[----:B------:R-:W-:Y:S01]  /*1020*/  FFMA.FTZ R147, R230, R193, R147 ;  /* 0x000000c1e6937223 */ /* 0x000fe20000010093 */
[----:B------:R-:W-:Y:S01]  /*1030*/  HADD2.F32 R145, -RZ, R151.H0_H0 ;  /* 0x20000097ff917230 */ /* 0x000fe20000004100 */
[----:B------:R-:W-:Y:S02]  /*1040*/  FADD.FTZ R192, -R186, R155 ;  /* 0x0000009bbac07221 */ /* 0x000fe40000010100 */
[C---:B------:R-:W-:Y:S02]  /*1050*/  FMUL.FTZ R191, R181.reuse, R154 ;  /* 0x0000009ab5bf7220 */ /* 0x040fe40000410000 */
[----:B------:R-:W-:Y:S02]  /*1060*/  FMUL.FTZ R190, R181, R190 ;  /* 0x000000beb5be7220 */ /* 0x000fe40000410000 */
[----:B------:R-:W-:Y:S02]  /*1070*/  FMUL.FTZ R195, R161, R150 ;  /* 0x00000096a1c37220 */ /* 0x000fe40000410000 */
[----:B------:R-:W-:-:S02]  /*1080*/  FADD.FTZ R146, R149, R194 ;  /* 0x000000c295927221 */ /* 0x000fc40000010000 */
[----:B------:R-:W-:Y:S01]  /*1090*/  FFMA.FTZ R147, R189, R194, R147 ;  /* 0x000000c2bd937223 */ /* 0x000fe20000010093 */
[----:B------:R-:W-:Y:S01]  /*10a0*/  HADD2.F32 R144, -RZ, R151.H1_H1 ;  /* 0x30000097ff907230 */ /* 0x000fe20000004100 */
[----:B------:R-:W-:Y:S02]  /*10b0*/  FMUL.FTZ R192, R181, R192 ;  /* 0x000000c0b5c07220 */ /* 0x000fe40000410000 */
        /* <DEDUP_REMOVED lines=16> */
.L_x_6368:
[----:B0-----:R-:W-:Y:S05]  /*11c0*/  BSYNC B1 ;  /* 0x0000000000017941 */ /* 0x001fea0003800000 */
.L_x_6367:
        /* <DEDUP_REMOVED lines=8> */
[----:B------:R-:W-:-:S04]  /*1250*/  IMAD.MOV.U32 R172, RZ, RZ, 0x8 ;  /* 0x00000008ffac7424 */ /* 0x000fc800078e00ff */
        /* <DEDUP_REMOVED lines=11> */
[C---:B0-----:R-:W-:Y:S02]  /*1310*/  FADD.FTZ R200, -R186.reuse, R147 ;  /* 0x00000093bac87221 */ /* 0x041fe40000010100 */
[C---:B---3--:R-:W-:Y:S02]  /*1320*/  FADD.FTZ R206, -R186.reuse, R153 ;  /* 0x00000099bace7221 */ /* 0x048fe40000010100 */
[C---:B-1----:R-:W-:Y:S01]  /*1330*/  FMUL.FTZ R199, R181.reuse, R202 ;  /* 0x000000cab5c77220 */ /* 0x042fe20000410000 */
[--C-:B----4-:R-:W-:Y:S01]  /*1340*/  HADD2.F32 R147, -RZ, R148.reuse.H0_H0 ;  /* 0x20000094ff937230 */ /* 0x110fe20000004100 */
[C---:B------:R-:W-:Y:S01]  /*1350*/  FADD.FTZ R146, -R186.reuse, R146 ;  /* 0x00000092ba927221 */ /* 0x040fe20000010100 */
[----:B------:R-:W-:Y:S01]  /*1360*/  HADD2.F32 R148, -RZ, R148.H1_H1 ;  /* 0x30000094ff947230 */ /* 0x000fe20000004100 */
[----:B------:R-:W-:Y:S02]  /*1370*/  FMUL.FTZ R202, R181, R206 ;  /* 0x000000ceb5ca7220 */ /* 0x000fe40000410000 */
[----:B------:R-:W-:-:S02]  /*1380*/  FADD.FTZ R204, -R186, R145 ;  /* 0x00000091bacc7221 */ /* 0x000fc40000010100 */
[----:B------:R-:W-:Y:S01]  /*1390*/  FMUL.FTZ R206, R158, R147 ;  /* 0x000000939ece7220 */ /* 0x000fe20000410000 */
        /* <DEDUP_REMOVED lines=9> */
[----:B------:R-:W-:Y:S02]  /*1430*/  FFMA.FTZ R132, R199, R147, R132 ;  /* 0x00000093c7847223 */ /* 0x000fe40000010084 */
[----:B------:R-:W-:Y:S02]  /*1440*/  FADD.FTZ R48, R48, R147 ;  /* 0x0000009330307221 */ /* 0x000fe40000010000 */
[----:B------:R-:W-:Y:S02]  /*1450*/  FMUL.FTZ R208, R156, R209 ;  /* 0x000000d19cd07220 */ /* 0x000fe40000410000 */
[----:B------:R-:W-:-:S02]  /*1460*/  FADD.FTZ R147, R146, R207 ;  /* 0x000000cf92937221 */ /* 0x000fc40000010000 */
[----:B------:R-:W-:Y:S01]  /*1470*/  FFMA.FTZ R237, R198, R207, R237 ;  /* 0x000000cfc6ed7223 */ /* 0x000fe200000100ed */
[----:B------:R-:W-:Y:S01]  /*1480*/  HADD2.F32 R149, -RZ, R150.H0_H0 ;  /* 0x20000096ff957230 */ /* 0x000fe20000004100 */
[----:B------:R-:W-:Y:S02]  /*1490*/  FMUL.FTZ R200, R181, R200 ;  /* 0x000000c8b5c87220 */ /* 0x000fe40000410000 */
[----:B------:R-:W-:Y:S02]  /*14a0*/  FFMA.FTZ R134, R201, R209, R134 ;  /* 0x000000d1c9867223 */ /* 0x000fe40000010086 */
[----:B------:R-:W-:Y:S02]  /*14b0*/  FADD.FTZ R50, R50, R209 ;  /* 0x000000d132327221 */ /* 0x000fe40000010000 */
[----:B------:R-:W-:Y:S02]  /*14c0*/  FADD.FTZ R152, -R186, R152 ;  /* 0x00000098ba987221 */ /* 0x000fe40000010100 */
[----:B------:R-:W-:-:S02]  /*14d0*/  FMUL.FTZ R209, R31, R210 ;  /* 0x000000d21fd17220 */ /* 0x000fc40000410000 */
[----:B------:R-:W-:Y:S02]  /*14e0*/  FADD.FTZ R146, R147, R208 ;  /* 0x000000d093927221 */ /* 0x000fe40000010000 */
[----:B------:R-:W-:Y:S01]  /*14f0*/  FFMA.FTZ R237, R201, R208, R237 ;  /* 0x000000d0c9ed7223 */ /* 0x000fe200000100ed */
[----:B------:R-:W-:Y:S01]  /*1500*/  HADD2.F32 R150, -RZ, R150.H1_H1 ;  /* 0x30000096ff967230 */ /* 0x000fe20000004100 */
[----:B------:R-:W-:Y:S02]  /*1510*/  FADD.FTZ R154, -R186, R154 ;  /* 0x0000009aba9a7221 */ /* 0x000fe40000010100 */
[----:B------:R-:W-:Y:S02]  /*1520*/  FFMA.FTZ R135, R200, R210, R135 ;  /* 0x000000d2c8877223 */ /* 0x000fe40000010087 */
[----:B------:R-:W-:Y:S02]  /*1530*/  FADD.FTZ R51, R51, R210 ;  /* 0x000000d233337221 */ /* 0x000fe40000010000 */
[----:B------:R-:W-:-:S02]  /*1540*/  FMUL.FTZ R203, R181, R152 ;  /* 0x00000098b5cb7220 */ /* 0x000fc40000410000 */
[----:B------:R-:W-:Y:S02]  /*1550*/  FMUL.FTZ R210, R30, R149 ;  /* 0x000000951ed27220 */ /* 0x000fe40000410000 */
[----:B------:R-:W-:Y:S02]  /*1560*/  FADD.FTZ R147, R146, R209 ;  /* 0x000000d192937221 */ /* 0x000fe40000010000 */
[----:B------:R-:W-:Y:S01]  /*1570*/  FFMA.FTZ R237, R200, R209, R237 ;  /* 0x000000d1c8ed7223 */ /* 0x000fe200000100ed */
[----:B------:R-:W-:Y:S01]  /*1580*/  HADD2.F32 R145, -RZ, R151.H0_H0 ;  /* 0x20000097ff917230 */ /* 0x000fe20000004100 */
        /* <DEDUP_REMOVED lines=23> */
.L_x_6370:
[----:B------:R-:W-:Y:S05]  /*1700*/  BSYNC B1 ;  /* 0x0000000000017941 */ /* 0x000fea0003800000 */
.L_x_6369:
[----:B------:R-:W-:Y:S05]  /*1710*/  @!P4 BRA `(.L_x_6366) ;  /* 0x000004e00000c947 */ /* 0x000fea0003800000 */
[----:B------:R-:W-:Y:S01]  /*1720*/  MOV R149, 0x10 ;  /* 0x0000001000957802 */ /* 0x000fe20000000f00 */
        /* <DEDUP_REMOVED lines=15> */
[C---:B------:R-:W-:Y:S01]  /*1820*/  FADD.FTZ R146, -R186.reuse, R146 ;  /* 0x00000092ba927221 */ /* 0x040fe20000010100 */
[--C-:B----4-:R-:W-:Y:S01]  /*1830*/  HADD2.F32 R147, -RZ, R148.reuse.H0_H0 ;  /* 0x20000094ff937230 */ /* 0x110fe20000004100 */
[----:B-1----:R-:W-:Y:S01]  /*1840*/  FMUL.FTZ R216, R181, R220 ;  /* 0x000000dcb5d87220 */ /* 0x002fe20000410000 */
[----:B------:R-:W-:Y:S01]  /*1850*/  HADD2.F32 R148, -RZ, R148.H1_H1 ;  /* 0x30000094ff947230 */ /* 0x000fe20000004100 */
[----:B------:R-:W-:-:S02]  /*1860*/  FADD.FTZ R218, -R186, R145 ;  /* 0x00000091bada7221 */ /* 0x000fc40000010100 */
[C---:B0-----:R-:W-:Y:S02]  /*1870*/  FMUL.FTZ R215, R181.reuse, R188 ;  /* 0x000000bcb5d77220 */ /* 0x041fe40000410000 */
[----:B------:R-:W-:Y:S01]  /*1880*/  FMUL.FTZ R220, R26, R147 ;  /* 0x000000931adc7220 */ /* 0x000fe20000410000 */
[----:B------:R-:W-:Y:S01]  /*1890*/  HADD2.F32 R187, -RZ, R149.H0_H0 ;  /* 0x20000095ffbb7230 */ /* 0x000fe20000004100 */
[C---:B------:R-:W-:Y:S02]  /*18a0*/  FMUL.FTZ R217, R181.reuse, R146 ;  /* 0x00000092b5d97220 */ /* 0x040fe40000410000 */
        /* <DEDUP_REMOVED lines=8> */
[----:B------:R-:W-:Y:S02]  /*1930*/  FADD.FTZ R147, R146, R223 ;  /* 0x000000df92937221 */ /* 0x000fe40000010000 */
[----:B------:R-:W-:Y:S01]  /*1940*/  FFMA.FTZ R237, R214, R223, R237 ;  /* 0x000000dfd6ed7223 */ /* 0x000fe200000100ed */
[--C-:B------:R-:W-:Y:S01]  /*1950*/  HADD2.F32 R149, -RZ, R150.reuse.H0_H0 ;  /* 0x20000096ff957230 */ /* 0x100fe20000004100 */
[----:B---3--:R-:W-:Y:S01]  /*1960*/  FADD.FTZ R152, -R186, R152 ;  /* 0x00000098ba987221 */ /* 0x008fe20000010100 */
[----:B------:R-:W-:Y:S01]  /*1970*/  HADD2.F32 R226, -RZ, R150.H1_H1 ;  /* 0x30000096ffe27230 */ /* 0x000fe20000004100 */
[----:B------:R-:W-:-:S02]  /*1980*/  FMUL.FTZ R225, R23, R224 ;  /* 0x000000e017e17220 */ /* 0x000fc40000410000 */
[----:B------:R-:W-:Y:S02]  /*1990*/  FADD.FTZ R146, R147, R222 ;  /* 0x000000de93927221 */ /* 0x000fe40000010000 */
[----:B------:R-:W-:Y:S02]  /*19a0*/  FFMA.FTZ R237, R217, R222, R237 ;  /* 0x000000ded9ed7223 */ /* 0x000fe400000100ed */
[C---:B------:R-:W-:Y:S02]  /*19b0*/  FADD.FTZ R150, -R186.reuse, R153 ;  /* 0x00000099ba967221 */ /* 0x040fe40000010100 */
[----:B------:R-:W-:Y:S02]  /*19c0*/  FADD.FTZ R154, -R186, R154 ;  /* 0x0000009aba9a7221 */ /* 0x000fe40000010100 */
[----:B------:R-:W-:Y:S02]  /*19d0*/  FFMA.FTZ R55, R216, R224, R55 ;  /* 0x000000e0d8377223 */ /* 0x000fe40000010037 */
[----:B------:R-:W-:-:S02]  /*19e0*/  FADD.FTZ R83, R83, R224 ;  /* 0x000000e053537221 */ /* 0x000fc40000010000 */
[C---:B------:R-:W-:Y:S02]  /*19f0*/  FMUL.FTZ R219, R181.reuse, R152 ;  /* 0x00000098b5db7220 */ /* 0x040fe40000410000 */
        /* <DEDUP_REMOVED lines=32> */
.L_x_6366:
[----:B------:R-:W-:Y:S05]  /*1c00*/  BSYNC B0 ;  /* 0x0000000000007941 */ /* 0x000fea0003800000 */
.L_x_6360:
[----:B------:R-:W-:Y:S02]  /*1c10*/  LOP3.LUT P1, RZ, R182, 0xff, RZ, 0xc0, !PT ;  /* 0x000000ffb6ff7812 */ /* 0x000fe4000782c0ff */
[----:B------:R-:W-:Y:S02]  /*1c20*/  SHF.R.U32.HI R146, RZ, 0x5, R167 ;  /* 0x00000005ff927819 */ /* 0x000fe400000116a7 */
[----:B------:R-:W-:Y:S02]  /*1c30*/  LOP3.LUT P0, RZ, R167, 0x1f, RZ, 0xc0, !PT ;  /* 0x0000001fa7ff7812 */ /* 0x000fe4000780c0ff */
[----:B------:R-:W-:-:S07]  /*1c40*/  LOP3.LUT R154, R146, 0x7fffffc, RZ, 0xc0, !PT ;  /* 0x07fffffc929a7812 */ /* 0x000fce00078ec0ff */
[----:B------:R-:W-:Y:S01]  /*1c50*/  @!P1 IADD3 R154, R154, 0x4, RZ ;  /* 0x000000049a9a9810 */ /* 0x000fe20007ffe0ff */
[----:B------:R-:W-:Y:S05]  /*1c60*/  BRA.DIV ~URZ, `(.L_x_6371) ;  /* 0x000035a27f007947 */ /* 0x000fea000b800000 */
[----:B------:R2:W3:Y:S02]  /*1c70*/  SHFL.DOWN PT, R148, R239, 0x10, 0x1f ;  /* 0x0a001f00ef947f89 */ /* 0x0004e400000e0000 */
.L_x_6486:
        /* <DEDUP_REMOVED lines=18> */
.L_x_6487:
[----:B------:R-:W-:Y:S01]  /*1da0*/  @!P0 LOP3.LUT R145, R146, 0x3, RZ, 0xc0, !PT ;  /* 0x0000000392918812 */ /* 0x000fe200078ec0ff */
[----:B----4-:R-:W-:Y:S01]  /*1db0*/  FADD.FTZ R152, R152, R149 ;  /* 0x0000009598987221 */ /* 0x010fe20000010000 */
[----:B------:R-:W-:Y:S01]  /*1dc0*/  WARPSYNC 0xffffffff ;  /* 0xffffffff00007948 */ /* 0x000fe20003800000 */
[----:B-1----:R-:W-:Y:S01]  /*1dd0*/  FADD.FTZ R153, R144, R151 ;  /* 0x0000009790997221 */ /* 0x002fe20000010000 */
[----:B------:R-:W-:Y:S01]  /*1de0*/  @!P0 IADD3 R155, R154, R145, RZ ;  /* 0x000000919a9b8210 */ /* 0x000fe20007ffe0ff */
[----:B------:R-:W-:Y:S01]  /*1df0*/  BSSY B0, `(.L_x_6373) ;  /* 0x0000113000007945 */ /* 0x000fe20003800000 */
[----:B------:R-:W-:-:S03]  /*1e00*/  ISETP.GE.AND P6, PT, R180, 0x1, PT ;  /* 0x00000001b400780c */ /* 0x000fc60003fc6270 */
[----:B------:R-:W-:Y:S04]  /*1e10*/  @!P0 STS.64 [R155.X8+0x3000], R152 ;  /* 0x003000989b008388 */ /* 0x000fe80000008a00 */
[----:B------:R-:W-:Y:S06]  /*1e20*/  BAR.SYNC.DEFER_BLOCKING 0x0 ;  /* 0x0000000000007b1d */ /* 0x000fec0000010000 */
        /* <DEDUP_REMOVED lines=27> */
.L_x_6376:
[----:B------:R-:W-:Y:S05]  /*1fe0*/  BSYNC B1 ;  /* 0x0000000000017941 */ /* 0x000fea0003800000 */
.L_x_6375:
        /* <DEDUP_REMOVED lines=11> */
.L_x_6378:
[----:B------:R-:W-:Y:S05]  /*20a0*/  BSYNC B1 ;  /* 0x0000000000017941 */ /* 0x000fea0003800000 */
.L_x_6377:
        /* <DEDUP_REMOVED lines=30> */
[----:B------:R-:W-:Y:S01]  /*2290*/  @P1 HADD2.F32 R180, -RZ, R140.H0_H0 ;  /* 0x2000008cffb41230 */ /* 0x000fe20000004100 */
[----:B------:R-:W-:-:S04]  /*22a0*/  @P1 FMUL.FTZ R155, R18, R237 ;  /* 0x000000ed129b1220 */ /* 0x000fc80000410000 */
[----:B------:R-:W-:Y:S01]  /*22b0*/  @P1 FMUL.FTZ R187, R237, R180 ;  /* 0x000000b4edbb1220 */ /* 0x000fe20000410000 */
[----:B------:R-:W-:-:S03]  /*22c0*/  F2FP.PACK_AB R155, RZ, R155 ;  /* 0x0000009bff9b723e */ /* 0x000fc600000000ff */
[----:B------:R-:W-:Y:S01]  /*22d0*/  FADD.FTZ R88, R88, R187 ;  /* 0x000000bb58587221 */ /* 0x000fe20000010000 */
[----:B------:R-:W-:Y:S02]  /*22e0*/  PRMT R136, R155, 0x7610, R136 ;  /* 0x000076109b887816 */ /* 0x000fe40000000088 */
.L_x_6380:
[----:B------:R-:W-:Y:S05]  /*22f0*/  BSYNC B1 ;  /* 0x0000000000017941 */ /* 0x000fea0003800000 */
.L_x_6379:
        /* <DEDUP_REMOVED lines=10> */
.L_x_6382:
[----:B------:R-:W-:Y:S05]  /*23a0*/  BSYNC B1 ;  /* 0x0000000000017941 */ /* 0x000fea0003800000 */
.L_x_6381:
[----:B------:R-:W-:Y:S01]  /*23b0*/  BSSY B1, `(.L_x_6383) ;  /* 0x000000d000017945 */ /* 0x000fe20003800000 */
[----:B------:R-:W-:Y:S05]  /*23c0*/  @!P6 BRA `(.L_x_6384) ;  /* 0x000000b00000e947 */ /* 0x000fea0003800000 */
[----:B------:R-:W-:Y:S01]  /*23d0*/  LOP3.LUT P1, RZ, R170, 0xff00, RZ, 0xc0, !PT ;  /* 0x0000ff00aaff7812 */ /* 0x000fe2000782c0ff */
[----:B------:R-:W-:Y:S01]  /*23e0*/  FMUL.FTZ R155, R146, c[0x0][0x1ec] ;  /* 0x00007b00929b7a20 */ /* 0x000fe20000410000 */
[----:B------:R-:W-:-:S03]  /*23f0*/  HFMA2.MMA R180, -RZ, RZ, 0, 0 ;  /* 0x00000000ffb47435 */ /* 0x000fc600000001ff */
[----:B------:R-:W-:Y:S01]  /*2400*/  FMUL.FTZ R187, R155, c[0x0][0x1e8] ;  /* 0x00007a009bbb7a20 */ /* 0x000fe20000410000 */
[----:B------:R-:W-:-:S07]  /*2410*/  MOV R155, RZ ;  /* 0x000000ff009b7202 */ /* 0x000fce0000000f00 */
[----:B------:R-:W-:Y:S01]  /*2420*/  @P1 HADD2.F32 R186, -RZ, R140.H1_H1 ;  /* 0x3000008cffba1230 */ /* 0x000fe20000004100 */
[----:B------:R-:W-:-:S04]  /*2430*/  @P1 FMUL.FTZ R155, R17, R187 ;  /* 0x000000bb119b1220 */ /* 0x000fc80000410000 */
[----:B------:R-:W-:Y:S01]  /*2440*/  @P1 FMUL.FTZ R180, R187, R186 ;  /* 0x000000babbb41220 */ /* 0x000fe20000410000 */
[----:B------:R-:W-:-:S03]  /*2450*/  F2FP.PACK_AB R155, RZ, R155 ;  /* 0x0000009bff9b723e */ /* 0x000fc600000000ff */
[----:B------:R-:W-:Y:S01]  /*2460*/  FADD.FTZ R89, R89, R180 ;  /* 0x000000b459597221 */ /* 0x000fe20000010000 */
[----:B------:R-:W-:Y:S02]  /*2470*/  PRMT R136, R136, 0x5410, R155 ;  /* 0x0000541088887816 */ /* 0x000fe4000000009b */
.L_x_6384:
[----:B------:R-:W-:Y:S05]  /*2480*/  BSYNC B1 ;  /* 0x0000000000017941 */ /* 0x000fea0003800000 */
.L_x_6383:
        /* <DEDUP_REMOVED lines=10> */
.L_x_6386:
[----:B------:R-:W-:Y:S05]  /*2530*/  BSYNC B1 ;  /* 0x0000000000017941 */ /* 0x000fea0003800000 */
.L_x_6385:
[----:B------:R-:W-:Y:S01]  /*2540*/  BSSY B1, `(.L_x_6387) ;  /* 0x000000d000017945 */ /* 0x000fe20003800000 */
[----:B------:R-:W-:Y:S05]  /*2550*/  @!P6 BRA `(.L_x_6388) ;  /* 0x000000b00000e947 */ /* 0x000fea0003800000 */
[----:B------:R-:W-:Y:S01]  /*2560*/  LOP3.LUT P1, RZ, R170, 0xff0000, RZ, 0xc0, !PT ;  /* 0x00ff0000aaff7812 */ /* 0x000fe2000782c0ff */
[----:B------:R-:W-:Y:S01]  /*2570*/  FMUL.FTZ R155, R153, c[0x0][0x1ec] ;  /* 0x00007b00999b7a20 */ /* 0x000fe20000410000 */
[----:B------:R-:W-:-:S03]  /*2580*/  HFMA2.MMA R187, -RZ, RZ, 0, 0 ;  /* 0x00000000ffbb7435 */ /* 0x000fc600000001ff */
[----:B------:R-:W-:Y:S01]  /*2590*/  FMUL.FTZ R237, R155, c[0x0][0x1e8] ;  /* 0x00007a009bed7a20 */ /* 0x000fe20000410000 */
[----:B------:R-:W-:-:S07]  /*25a0*/  MOV R155, RZ ;  /* 0x000000ff009b7202 */ /* 0x000fce0000000f00 */
[----:B------:R-:W-:Y:S01]  /*25b0*/  @P1 HADD2.F32 R180, -RZ, R141.H0_H0 ;  /* 0x2000008dffb41230 */ /* 0x000fe20000004100 */
[----:B------:R-:W-:-:S04]  /*25c0*/  @P1 FMUL.FTZ R155, R16, R237 ;  /* 0x000000ed109b1220 */ /* 0x000fc80000410000 */
[----:B------:R-:W-:Y:S01]  /*25d0*/  @P1 FMUL.FTZ R187, R237, R180 ;  /* 0x000000b4edbb1220 */ /* 0x000fe20000410000 */
[----:B------:R-:W-:-:S03]  /*25e0*/  F2FP.PACK_AB R155, RZ, R155 ;  /* 0x0000009bff9b723e */ /* 0x000fc600000000ff */
[----:B------:R-:W-:Y:S01]  /*25f0*/  FADD.FTZ R90, R90, R187 ;  /* 0x000000bb5a5a7221 */ /* 0x000fe20000010000 */
[----:B------:R-:W-:Y:S02]  /*2600*/  PRMT R137, R155, 0x7610, R137 ;  /* 0x000076109b897816 */ /* 0x000fe40000000089 */
.L_x_6388:
[----:B------:R-:W-:Y:S05]  /*2610*/  BSYNC B1 ;  /* 0x0000000000017941 */ /* 0x000fea0003800000 */
.L_x_6387:
        /* <DEDUP_REMOVED lines=10> */
.L_x_6390:
[----:B------:R-:W-:Y:S05]  /*26c0*/  BSYNC B1 ;  /* 0x0000000000017941 */ /* 0x000fea0003800000 */
.L_x_6389:
        /* <DEDUP_REMOVED lines=13> */
.L_x_6392:
[----:B------:R-:W-:Y:S05]  /*27a0*/  BSYNC B1 ;  /* 0x0000000000017941 */ /* 0x000fea0003800000 */
.L_x_6391:
        /* <DEDUP_REMOVED lines=10> */
.L_x_6394:
[----:B------:R-:W-:Y:S05]  /*2850*/  BSYNC B1 ;  /* 0x0000000000017941 */ /* 0x000fea0003800000 */
.L_x_6393:
[----:B------:R-:W-:Y:S01]  /*2860*/  BSSY B1, `(.L_x_6395) ;  /* 0x000000d000017945 */ /* 0x000fe20003800000 */
[----:B------:R-:W-:Y:S05]  /*2870*/  @!P6 BRA `(.L_x_6396) ;  /* 0x000000b00000e947 */ /* 0x000fea0003800000 */
[----:B------:R-:W-:Y:S01]  /*2880*/  LOP3.LUT P1, RZ, R171, 0xff, RZ, 0xc0, !PT ;  /* 0x000000ffabff7812 */ /* 0x000fe2000782c0ff */
[----:B------:R-:W-:Y:S02]  /*2890*/  FMUL.FTZ R155, R147, c[0x0][0x1ec] ;  /* 0x00007b00939b7a20 */ /* 0x000fe40000410000 */
[----:B------:R-:W-:Y:S02]  /*28a0*/  IMAD.MOV.U32 R187, RZ, RZ, RZ ;  /* 0x000000ffffbb7224 */ /* 0x000fe400078e00ff */
[----:B------:R-:W-:Y:S01]  /*28b0*/  FMUL.FTZ R237, R155, c[0x0][0x1e8] ;  /* 0x00007a009bed7a20 */ /* 0x000fe20000410000 */
[----:B------:R-:W-:-:S07]  /*28c0*/  HFMA2.MMA R155, -RZ, RZ, 0, 0 ;  /* 0x00000000ff9b7435 */ /* 0x000fce00000001ff */
[----:B------:R-:W-:Y:S01]  /*28d0*/  @P1 HADD2.F32 R180, -RZ, R142.H0_H0 ;  /* 0x2000008effb41230 */ /* 0x000fe20000004100 */
[----:B------:R-:W-:-:S04]  /*28e0*/  @P1 FMUL.FTZ R155, R14, R237 ;  /* 0x000000ed0e9b1220 */ /* 0x000fc80000410000 */
[----:B------:R-:W-:Y:S01]  /*28f0*/  @P1 FMUL.FTZ R187, R237, R180 ;  /* 0x000000b4edbb1220 */ /* 0x000fe20000410000 */
[----:B------:R-:W-:-:S03]  /*2900*/  F2FP.PACK_AB R155, RZ, R155 ;  /* 0x0000009bff9b723e */ /* 0x000fc600000000ff */
[----:B------:R-:W-:Y:S01]  /*2910*/  FADD.FTZ R92, R92, R187 ;  /* 0x000000bb5c5c7221 */ /* 0x000fe20000010000 */
[----:B------:R-:W-:Y:S02]  /*2920*/  PRMT R138, R155, 0x7610, R138 ;  /* 0x000076109b8a7816 */ /* 0x000fe4000000008a */
.L_x_6396:
[----:B------:R-:W-:Y:S05]  /*2930*/  BSYNC B1 ;  /* 0x0000000000017941 */ /* 0x000fea0003800000 */
.L_x_6395:
        /* <DEDUP_REMOVED lines=10> */
.L_x_6398:
[----:B------:R-:W-:Y:S05]  /*29e0*/  BSYNC B1 ;  /* 0x0000000000017941 */ /* 0x000fea0003800000 */
.L_x_6397:
[----:B------:R-:W-:Y:S01]  /*29f0*/  BSSY B1, `(.L_x_6399) ;  /* 0x000000d000017945 */ /* 0x000fe20003800000 */
[----:B------:R-:W-:Y:S05]  /*2a00*/  @!P6 BRA `(.L_x_6400) ;  /* 0x000000b00000e947 */ /* 0x000fea0003800000 */
[----:B------:R-:W-:Y:S01]  /*2a10*/  LOP3.LUT P1, RZ, R171, 0xff00, RZ, 0xc0, !PT ;  /* 0x0000ff00abff7812 */ /* 0x000fe2000782c0ff */
[----:B------:R-:W-:Y:S01]  /*2a20*/  FMUL.FTZ R155, R144, c[0x0][0x1ec] ;  /* 0x00007b00909b7a20 */ /* 0x000fe20000410000 */
[----:B------:R-:W-:-:S03]  /*2a30*/  MOV R180, RZ ;  /* 0x000000ff00b47202 */ /* 0x000fc60000000f00 */
[----:B------:R-:W-:Y:S01]  /*2a40*/  FMUL.FTZ R187, R155, c[0x0][0x1e8] ;  /* 0x00007a009bbb7a20 */ /* 0x000fe20000410000 */
[----:B------:R-:W-:-:S07]  /*2a50*/  HFMA2.MMA R155, -RZ, RZ, 0, 0 ;  /* 0x00000000ff9b7435 */ /* 0x000fce00000001ff */
[----:B------:R-:W-:Y:S01]  /*2a60*/  @P1 HADD2.F32 R186, -RZ, R142.H1_H1 ;  /* 0x3000008effba1230 */ /* 0x000fe20000004100 */
[----:B------:R-:W-:-:S04]  /*2a70*/  @P1 FMUL.FTZ R155, R13, R187 ;  /* 0x000000bb0d9b1220 */ /* 0x000fc80000410000 */
[----:B------:R-:W-:Y:S01]  /*2a80*/  @P1 FMUL.FTZ R180, R187, R186 ;  /* 0x000000babbb41220 */ /* 0x000fe20000410000 */
[----:B------:R-:W-:-:S03]  /*2a90*/  F2FP.PACK_AB R155, RZ, R155 ;  /* 0x0000009bff9b723e */ /* 0x000fc600000000ff */
[----:B------:R-:W-:Y:S01]  /*2aa0*/  FADD.FTZ R93, R93, R180 ;  /* 0x000000b45d5d7221 */ /* 0x000fe20000010000 */
[----:B------:R-:W-:Y:S02]  /*2ab0*/  PRMT R138, R138, 0x5410, R155 ;  /* 0x000054108a8a7816 */ /* 0x000fe4000000009b */
.L_x_6400:
[----:B------:R-:W-:Y:S05]  /*2ac0*/  BSYNC B1 ;  /* 0x0000000000017941 */ /* 0x000fea0003800000 */
.L_x_6399:
        /* <DEDUP_REMOVED lines=10> */
.L_x_6402:
[----:B------:R-:W-:Y:S05]  /*2b70*/  BSYNC B1 ;  /* 0x0000000000017941 */ /* 0x000fea0003800000 */
.L_x_6401:
[----:B------:R-:W-:Y:S01]  /*2b80*/  BSSY B1, `(.L_x_6403) ;  /* 0x000000d000017945 */ /* 0x000fe20003800000 */
[----:B------:R-:W-:Y:S05]  /*2b90*/  @!P6 BRA `(.L_x_6404) ;  /* 0x000000b00000e947 */ /* 0x000fea0003800000 */
[----:B------:R-:W-:Y:S01]  /*2ba0*/  LOP3.LUT P1, RZ, R171, 0xff0000, RZ, 0xc0, !PT ;  /* 0x00ff0000abff7812 */ /* 0x000fe2000782c0ff */
[----:B------:R-:W-:Y:S01]  /*2bb0*/  FMUL.FTZ R155, R151, c[0x0][0x1ec] ;  /* 0x00007b00979b7a20 */ /* 0x000fe20000410000 */
[----:B------:R-:W-:-:S03]  /*2bc0*/  MOV R187, RZ ;  /* 0x000000ff00bb7202 */ /* 0x000fc60000000f00 */
        /* <DEDUP_REMOVED lines=8> */
.L_x_6404:
[----:B------:R-:W-:Y:S05]  /*2c50*/  BSYNC B1 ;  /* 0x0000000000017941 */ /* 0x000fea0003800000 */
.L_x_6403:
        /* <DEDUP_REMOVED lines=10> */
.L_x_6406:
[----:B------:R-:W-:Y:S05]  /*2d00*/  BSYNC B1 ;  /* 0x0000000000017941 */ /* 0x000fea0003800000 */
.L_x_6405:
        /* <DEDUP_REMOVED lines=20> */
[----:B------:R-:W-:Y:S01]  /*2e50*/  HFMA2.MMA R154, -RZ, RZ, 0, 0 ;  /* 0x00000000ff9a7435 */ /* 0x000fe200000001ff */
[----:B-1----:R-:W-:Y:S02]  /*2e60*/  MOV R146, RZ ;  /* 0x000000ff00927202 */ /* 0x002fe40000000f00 */
[----:B------:R-:W-:-:S08]  /*2e70*/  FMUL.FTZ R152, R152, c[0x0][0x1e8] ;  /* 0x00007a0098987a20 */ /* 0x000fd00000410000 */
[----:B------:R-:W-:Y:S01]  /*2e80*/  @P0 HADD2.F32 R147, -RZ, R143.H1_H1 ;  /* 0x3000008fff930230 */ /* 0x000fe20000004100 */
[----:B------:R-:W-:-:S04]  /*2e90*/  @P0 FMUL.FTZ R146, R11, R152 ;  /* 0x000000980b920220 */ /* 0x000fc80000410000 */
[----:B------:R-:W-:Y:S01]  /*2ea0*/  @P0 FMUL.FTZ R154, R152, R147 ;  /* 0x00000093989a0220 */ /* 0x000fe20000410000 */
[----:B------:R-:W-:-:S03]  /*2eb0*/  F2FP.PACK_AB R146, RZ, R146 ;  /* 0x00000092ff92723e */ /* 0x000fc600000000ff */
[----:B------:R-:W-:Y:S01]  /*2ec0*/  FADD.FTZ R95, R95, R154 ;  /* 0x0000009a5f5f7221 */ /* 0x000fe20000010000 */
[----:B------:R-:W-:Y:S02]  /*2ed0*/  PRMT R139, R139, 0x5410, R146 ;  /* 0x000054108b8b7816 */ /* 0x000fe40000000092 */
.L_x_6408:
[----:B------:R-:W-:Y:S05]  /*2ee0*/  BSYNC B1 ;  /* 0x0000000000017941 */ /* 0x000fea0003800000 */
.L_x_6407:
[----:B------:R3:W-:Y:S01]  /*2ef0*/  @P6 STG.E.128 [R144.64], R136 ;  /* 0x0000008890006986 */ /* 0x0007e2000c101d04 */
[----:B------:R-:W-:Y:S02]  /*2f00*/  IADD3 R185, R185, 0x80, RZ ;  /* 0x00000080b9b97810 */ /* 0x000fe40007ffe0ff */
[----:B------:R-:W-:Y:S02]  /*2f10*/  IADD3 R148, R148, 0x80, RZ ;  /* 0x0000008094947810 */ /* 0x000fe40007ffe0ff */
.L_x_6374:
[----:B------:R-:W-:Y:S05]  /*2f20*/  BSYNC B0 ;  /* 0x0000000000007941 */ /* 0x000fea0003800000 */
.L_x_6373:
        /* <DEDUP_REMOVED lines=9> */
.L_x_6412:
[----:B------:R-:W-:Y:S05]  /*2fc0*/  BSYNC B1 ;  /* 0x0000000000017941 */ /* 0x000fea0003800000 */
.L_x_6411:
        /* <DEDUP_REMOVED lines=11> */
.L_x_6414:
[----:B------:R-:W-:Y:S05]  /*3080*/  BSYNC B1 ;  /* 0x0000000000017941 */ /* 0x000fea0003800000 */
.L_x_6413:
        /* <DEDUP_REMOVED lines=36> */
.L_x_6416:
[----:B------:R-:W-:Y:S05]  /*32d0*/  BSYNC B1 ;  /* 0x0000000000017941 */ /* 0x000fea0003800000 */
.L_x_6415:
        /* <DEDUP_REMOVED lines=10> */
.L_x_6418:
[----:B------:R-:W-:Y:S05]  /*3380*/  BSYNC B1 ;  /* 0x0000000000017941 */ /* 0x000fea0003800000 */
.L_x_6417:
[----:B------:R-:W-:Y:S01]  /*3390*/  BSSY B1, `(.L_x_6419) ;  /* 0x000000d000017945 */ /* 0x000fe20003800000 */
[----:B------:R-:W-:Y:S05]  /*33a0*/  @!P6 BRA `(.L_x_6420) ;  /* 0x000000b00000e947 */ /* 0x000fea0003800000 */
[----:B------:R-:W-:Y:S01]  /*33b0*/  LOP3.LUT P1, RZ, R172, 0xff00, RZ, 0xc0, !PT ;  /* 0x0000ff00acff7812 */ /* 0x000fe2000782c0ff */
[----:B------:R-:W-:Y:S01]  /*33c0*/  FMUL.FTZ R155, R146, c[0x0][0x1ec] ;  /* 0x00007b00929b7a20 */ /* 0x000fe20000410000 */
[----:B------:R-:W-:-:S03]  /*33d0*/  MOV R180, RZ ;  /* 0x000000ff00b47202 */ /* 0x000fc60000000f00 */
[----:B------:R-:W-:Y:S02]  /*33e0*/  FMUL.FTZ R186, R155, c[0x0][0x1e8] ;  /* 0x00007a009bba7a20 */ /* 0x000fe40000410000 */
[----:B------:R-:W-:-:S06]  /*33f0*/  IMAD.MOV.U32 R155, RZ, RZ, RZ ;  /* 0x000000ffff9b7224 */ /* 0x000fcc00078e00ff */
[----:B------:R-:W-:Y:S01]  /*3400*/  @P1 HADD2.F32 R187, -RZ, R140.H1_H1 ;  /* 0x3000008cffbb1230 */ /* 0x000fe20000004100 */
[----:B------:R-:W-:-:S04]  /*3410*/  @P1 FMUL.FTZ R155, R9, R186 ;  /* 0x000000ba099b1220 */ /* 0x000fc80000410000 */
[----:B------:R-:W-:Y:S01]  /*3420*/  @P1 FMUL.FTZ R180, R187, R186 ;  /* 0x000000babbb41220 */ /* 0x000fe20000410000 */
[----:B------:R-:W-:-:S03]  /*3430*/  F2FP.PACK_AB R155, RZ, R155 ;  /* 0x0000009bff9b723e */ /* 0x000fc600000000ff */
[----:B------:R-:W-:Y:S01]  /*3440*/  FADD.FTZ R97, R97, R180 ;  /* 0x000000b461617221 */ /* 0x000fe20000010000 */
[----:B------:R-:W-:Y:S02]  /*3450*/  PRMT R136, R136, 0x5410, R155 ;  /* 0x0000541088887816 */ /* 0x000fe4000000009b */
.L_x_6420:
[----:B------:R-:W-:Y:S05]  /*3460*/  BSYNC B1 ;  /* 0x0000000000017941 */ /* 0x000fea0003800000 */
.L_x_6419:
        /* <DEDUP_REMOVED lines=10> */
.L_x_6422:
[----:B------:R-:W-:Y:S05]  /*3510*/  BSYNC B1 ;  /* 0x0000000000017941 */ /* 0x000fea0003800000 */
.L_x_6421:
        /* <DEDUP_REMOVED lines=13> */
.L_x_6424:
[----:B------:R-:W-:Y:S05]  /*35f0*/  BSYNC B1 ;  /* 0x0000000000017941 */ /* 0x000fea0003800000 */
.L_x_6423:
        /* <DEDUP_REMOVED lines=10> */
.L_x_6426:
[----:B------:R-:W-:Y:S05]  /*36a0*/  BSYNC B1 ;  /* 0x0000000000017941 */ /* 0x000fea0003800000 */
.L_x_6425:
        /* <DEDUP_REMOVED lines=13> */
.L_x_6428:
[----:B------:R-:W-:Y:S05]  /*3780*/  BSYNC B1 ;  /* 0x0000000000017941 */ /* 0x000fea0003800000 */
.L_x_6427:
        /* <DEDUP_REMOVED lines=10> */
.L_x_6430:
[----:B------:R-:W-:Y:S05]  /*3830*/  BSYNC B1 ;  /* 0x0000000000017941 */ /* 0x000fea0003800000 */
.L_x_6429:
        /* <DEDUP_REMOVED lines=13> */
.L_x_6432:
[----:B------:R-:W-:Y:S05]  /*3910*/  BSYNC B1 ;  /* 0x0000000000017941 */ /* 0x000fea0003800000 */
.L_x_6431:
        /* <DEDUP_REMOVED lines=10> */
.L_x_6434:
[----:B------:R-:W-:Y:S05]  /*39c0*/  BSYNC B1 ;  /* 0x0000000000017941 */ /* 0x000fea0003800000 */
.L_x_6433:
[----:B------:R-:W-:Y:S01]  /*39d0*/  BSSY B1, `(.L_x_6435) ;  /* 0x000000d000017945 */ /* 0x000fe20003800000 */
[----:B------:R-:W-:Y:S05]  /*39e0*/  @!P6 BRA `(.L_x_6436) ;  /* 0x000000b00000e947 */ /* 0x000fea0003800000 */
[----:B------:R-:W-:Y:S01]  /*39f0*/  LOP3.LUT P1, RZ, R173, 0xff00, RZ, 0xc0, !PT ;  /* 0x0000ff00adff7812 */ /* 0x000fe2000782c0ff */
[----:B------:R-:W-:Y:S02]  /*3a00*/  FMUL.FTZ R155, R144, c[0x0][0x1ec] ;  /* 0x00007b00909b7a20 */ /* 0x000fe40000410000 */
[----:B------:R-:W-:Y:S02]  /*3a10*/  IMAD.MOV.U32 R180, RZ, RZ, RZ ;  /* 0x000000ffffb47224 */ /* 0x000fe400078e00ff */
        /* <DEDUP_REMOVED lines=8> */
.L_x_6436:
[----:B------:R-:W-:Y:S05]  /*3aa0*/  BSYNC B1 ;  /* 0x0000000000017941 */ /* 0x000fea0003800000 */
.L_x_6435:
        /* <DEDUP_REMOVED lines=10> */
.L_x_6438:
[----:B------:R-:W-:Y:S05]  /*3b50*/  BSYNC B1 ;  /* 0x0000000000017941 */ /* 0x000fea0003800000 */
.L_x_6437:
        /* <DEDUP_REMOVED lines=13> */
.L_x_6440:
[----:B------:R-:W-:Y:S05]  /*3c30*/  BSYNC B1 ;  /* 0x0000000000017941 */ /* 0x000fea0003800000 */
.L_x_6439:
        /* <DEDUP_REMOVED lines=10> */
.L_x_6442:
[----:B------:R-:W-:Y:S05]  /*3ce0*/  BSYNC B1 ;  /* 0x0000000000017941 */ /* 0x000fea0003800000 */
.L_x_6441:
        /* <DEDUP_REMOVED lines=9> */
[----:B------:R-:W-:-:S02]  /*3d80*/  SEL R131, R154, R131, P1 ;  /* 0x000000839a837207 */ /* 0x000fc40000800000 */
[----:B------:R-:W-:Y:S02]  /*3d90*/  SEL R69, R144, R69, P1 ;  /* 0x0000004590457207 */ /* 0x000fe40000800000 */
        /* <DEDUP_REMOVED lines=9> */
[----:B------:R-:W-:Y:S01]  /*3e30*/  HFMA2.MMA R154, -RZ, RZ, 0, 0 ;  /* 0x00000000ff9a7435 */ /* 0x000fe200000001ff */
[----:B-1----:R-:W-:Y:S02]  /*3e40*/  IMAD.MOV.U32 R146, RZ, RZ, RZ ;  /* 0x000000ffff927224 */ /* 0x002fe400078e00ff */
[----:B------:R-:W-:-:S08]  /*3e50*/  FMUL.FTZ R147, R152, c[0x0][0x1e8] ;  /* 0x00007a0098937a20 */ /* 0x000fd00000410000 */
[----:B------:R-:W-:Y:S01]  /*3e60*/  @P0 HADD2.F32 R152, -RZ, R143.H1_H1 ;  /* 0x3000008fff980230 */ /* 0x000fe20000004100 */
[----:B------:R-:W-:-:S04]  /*3e70*/  @P0 FMUL.FTZ R146, R2, R147 ;  /* 0x0000009302920220 */ /* 0x000fc80000410000 */
[----:B------:R-:W-:Y:S01]  /*3e80*/  @P0 FMUL.FTZ R154, R152, R147 ;  /* 0x00000093989a0220 */ /* 0x000fe20000410000 */
[----:B------:R-:W-:-:S03]  /*3e90*/  F2FP.PACK_AB R146, RZ, R146 ;  /* 0x00000092ff92723e */ /* 0x000fc600000000ff */
[----:B------:R-:W-:Y:S01]  /*3ea0*/  FADD.FTZ R103, R103, R154 ;  /* 0x0000009a67677221 */ /* 0x000fe20000010000 */
[----:B------:R-:W-:Y:S02]  /*3eb0*/  PRMT R139, R139, 0x5410, R146 ;  /* 0x000054108b8b7816 */ /* 0x000fe40000000092 */
.L_x_6444:
[----:B------:R-:W-:Y:S05]  /*3ec0*/  BSYNC B1 ;  /* 0x0000000000017941 */ /* 0x000fea0003800000 */
.L_x_6443:
[----:B------:R3:W-:Y:S01]  /*3ed0*/  @P6 STG.E.128 [R144.64], R136 ;  /* 0x0000008890006986 */ /* 0x0007e2000c101d04 */
[----:B------:R-:W-:Y:S02]  /*3ee0*/  IADD3 R148, R148, 0x80, RZ ;  /* 0x0000008094947810 */ /* 0x000fe40007ffe0ff */
[----:B------:R-:W-:Y:S02]  /*3ef0*/  IADD3 R185, R185, 0x80, RZ ;  /* 0x00000080b9b97810 */ /* 0x000fe40007ffe0ff */
.L_x_6410:
[----:B------:R-:W-:Y:S05]  /*3f00*/  BSYNC B0 ;  /* 0x0000000000007941 */ /* 0x000fea0003800000 */
.L_x_6409:
        /* <DEDUP_REMOVED lines=9> */
.L_x_6448:
[----:B------:R-:W-:Y:S05]  /*3fa0*/  BSYNC B1 ;  /* 0x0000000000017941 */ /* 0x000fea0003800000 */
.L_x_6447:
        /* <DEDUP_REMOVED lines=11> */
.L_x_6450:
[----:B------:R-:W-:Y:S05]  /*4060*/  BSYNC B1 ;  /* 0x0000000000017941 */ /* 0x000fea0003800000 */
.L_x_6449:
        /* <DEDUP_REMOVED lines=36> */
.L_x_6452:
[----:B------:R-:W-:Y:S05]  /*42b0*/  BSYNC B1 ;  /* 0x0000000000017941 */ /* 0x000fea0003800000 */
.L_x_6451:
        /* <DEDUP_REMOVED lines=10> */
.L_x_6454:
[----:B------:R-:W-:Y:S05]  /*4360*/  BSYNC B1 ;  /* 0x0000000000017941 */ /* 0x000fea0003800000 */
.L_x_6453:
        /* <DEDUP_REMOVED lines=13> */
.L_x_6456:
[----:B------:R-:W-:Y:S05]  /*4440*/  BSYNC B1 ;  /* 0x0000000000017941 */ /* 0x000fea0003800000 */
.L_x_6455:
        /* <DEDUP_REMOVED lines=10> */
.L_x_6458:
[----:B------:R-:W-:Y:S05]  /*44f0*/  BSYNC B1 ;  /* 0x0000000000017941 */ /* 0x000fea0003800000 */
.L_x_6457:
[----:B------:R-:W-:Y:S01]  /*4500*/  BSSY B1, `(.L_x_6459) ;  /* 0x000000d000017945 */ /* 0x000fe20003800000 */
[----:B------:R-:W-:Y:S05]  /*4510*/  @!P6 BRA `(.L_x_6460) ;  /* 0x000000b00000e947 */ /* 0x000fea0003800000 */
[----:B------:R-:W-:Y:S01]  /*4520*/  LOP3.LUT P1, RZ, R174, 0xff0000, RZ, 0xc0, !PT ;  /* 0x00ff0000aeff7812 */ /* 0x000fe2000782c0ff */
[----:B------:R-:W-:Y:S01]  /*4530*/  FMUL.FTZ R155, R153, c[0x0][0x1ec] ;  /* 0x00007b00999b7a20 */ /* 0x000fe20000410000 */
[----:B------:R-:W-:-:S03]  /*4540*/  HFMA2.MMA R187, -RZ, RZ, 0, 0 ;  /* 0x00000000ffbb7435 */ /* 0x000fc600000001ff */
        /* <DEDUP_REMOVED lines=8> */
.L_x_6460:
[----:B------:R-:W-:Y:S05]  /*45d0*/  BSYNC B1 ;  /* 0x0000000000017941 */ /* 0x000fea0003800000 */
.L_x_6459:
        /* <DEDUP_REMOVED lines=10> */
.L_x_6462:
[----:B------:R-:W-:Y:S05]  /*4680*/  BSYNC B1 ;  /* 0x0000000000017941 */ /* 0x000fea0003800000 */
.L_x_6461:
        /* <DEDUP_REMOVED lines=13> */
.L_x_6464:
[----:B------:R-:W-:Y:S05]  /*4760*/  BSYNC B1 ;  /* 0x0000000000017941 */ /* 0x000fea0003800000 */
.L_x_6463:
        /* <DEDUP_REMOVED lines=10> */
.L_x_6466:
[----:B------:R-:W-:Y:S05]  /*4810*/  BSYNC B1 ;  /* 0x0000000000017941 */ /* 0x000fea0003800000 */
.L_x_6465:
        /* <DEDUP_REMOVED lines=13> */
.L_x_6468:
[----:B------:R-:W-:Y:S05]  /*48f0*/  BSYNC B1 ;  /* 0x0000000000017941 */ /* 0x000fea0003800000 */
.L_x_6467:
        /* <DEDUP_REMOVED lines=10> */
.L_x_6470:
[----:B------:R-:W-:Y:S05]  /*49a0*/  BSYNC B1 ;  /* 0x0000000000017941 */ /* 0x000fea0003800000 */
.L_x_6469:
        /* <DEDUP_REMOVED lines=13> */
.L_x_6472:
[----:B------:R-:W-:Y:S05]  /*4a80*/  BSYNC B1 ;  /* 0x0000000000017941 */ /* 0x000fea0003800000 */
.L_x_6471:
        /* <DEDUP_REMOVED lines=10> */
.L_x_6474:
[----:B------:R-:W-:Y:S05]  /*4b30*/  BSYNC B1 ;  /* 0x0000000000017941 */ /* 0x000fea0003800000 */
.L_x_6473:
[----:B------:R-:W-:Y:S01]  /*4b40*/  BSSY B1, `(.L_x_6475) ;  /* 0x000000d000017945 */ /* 0x000fe20003800000 */
[----:B------:R-:W-:Y:S05]  /*4b50*/  @!P6 BRA `(.L_x_6476) ;  /* 0x000000b00000e947 */ /* 0x000fea0003800000 */
[----:B------:R-:W-:Y:S01]  /*4b60*/  LOP3.LUT P1, RZ, R175, 0xff0000, RZ, 0xc0, !PT ;  /* 0x00ff0000afff7812 */ /* 0x000fe2000782c0ff */
[----:B------:R-:W-:Y:S02]  /*4b70*/  FMUL.FTZ R155, R151, c[0x0][0x1ec] ;  /* 0x00007b00979b7a20 */ /* 0x000fe40000410000 */
[----:B------:R-:W-:Y:S02]  /*4b80*/  IMAD.MOV.U32 R187, RZ, RZ, RZ ;  /* 0x000000ffffbb7224 */ /* 0x000fe400078e00ff */
        /* <DEDUP_REMOVED lines=8> */
.L_x_6476:
[----:B------:R-:W-:Y:S05]  /*4c10*/  BSYNC B1 ;  /* 0x0000000000017941 */ /* 0x000fea0003800000 */
.L_x_6475:
        /* <DEDUP_REMOVED lines=10> */
.L_x_6478:
[----:B------:R-:W-:Y:S05]  /*4cc0*/  BSYNC B1 ;  /* 0x0000000000017941 */ /* 0x000fea0003800000 */
.L_x_6477:
        /* <DEDUP_REMOVED lines=29> */
.L_x_6480:
[----:B------:R-:W-:Y:S05]  /*4ea0*/  BSYNC B1 ;  /* 0x0000000000017941 */ /* 0x000fea0003800000 */
.L_x_6479:
[----:B------:R3:W-:Y:S02]  /*4eb0*/  @P6 STG.E.128 [R144.64], R136 ;  /* 0x0000008890006986 */ /* 0x0007e4000c101d04 */
.L_x_6446:
[----:B------:R-:W-:Y:S05]  /*4ec0*/  BSYNC B0 ;  /* 0x0000000000007941 */ /* 0x000fea0003800000 */
.L_x_6445:
[----:B------:R-:W-:Y:S02]  /*4ed0*/  IADD3 R183, R183, c[0x0][0x160], RZ ;  /* 0x00005800b7b77a10 */ /* 0x000fe40007ffe0ff */
[----:B------:R-:W-:Y:S02]  /*4ee0*/  LOP3.LUT P1, RZ, R182, 0xff, RZ, 0xc0, !PT ;  /* 0x000000ffb6ff7812 */ /* 0x000fe4000782c0ff */
[----:B------:R-:W-:Y:S02]  /*4ef0*/  ISETP.GE.AND P0, PT, R183, c[0x0][0x164], PT ;  /* 0x00005900b7007a0c */ /* 0x000fe40003f06270 */
[----:B------:R-:W-:-:S11]  /*4f00*/  SEL R182, RZ, 0x1, P1 ;  /* 0x00000001ffb67807 */ /* 0x000fd60000800000 */
[----:B0123-5:R-:W-:Y:S01]  /*4f10*/  @P0 CALL.REL.NOINC `(.L_x_6359) ;  /* 0x0000001000000944 */ /* 0x02ffe20003c00000 */
[----:B------:R-:W-:Y:S05]  /*4f20*/  BRA `(.L_x_6481) ;  /* 0xffffb85000007947 */ /* 0x000fea000383ffff */
.L_x_6359:
        /* <DEDUP_REMOVED lines=19> */
.L_x_6483:
[----:B------:R-:W-:Y:S05]  /*5060*/  BSYNC B0 ;  /* 0x0000000000007941 */ /* 0x000fea0003800000 */
.L_x_6482:
        /* <DEDUP_REMOVED lines=13> */
.L_x_6485:
[----:B------:R-:W-:Y:S05]  /*5140*/  BSYNC B0 ;  /* 0x0000000000007941 */ /* 0x000fea0003800000 */
.L_x_6484:
        /* <DEDUP_REMOVED lines=12> */
.L_x_6371:
[----:B------:R-:W-:Y:S01]  /*5210*/  HFMA2.MMA R153, -RZ, RZ, 0, 9.5367431640625e-07 ;  /* 0x00000010ff997435 */ /* 0x000fe200000001ff */
[----:B------:R-:W-:-:S02]  /*5220*/  MOV R150, R239 ;  /* 0x000000ef00967202 */ /* 0x000fc40000000f00 */
[----:B------:R-:W-:Y:S02]  /*5230*/  MOV R155, 0x1f ;  /* 0x0000001f009b7802 */ /* 0x000fe40000000f00 */
[----:B------:R-:W-:Y:S02]  /*5240*/  MOV R186, 0xffffffff ;  /* 0xffffffff00ba7802 */ /* 0x000fe40000000f00 */
[----:B-1----:R-:W-:Y:S02]  /*5250*/  MOV R144, 0x5270 ;  /* 0x0000527000907802 */ /* 0x002fe40000000f00 */
[----:B0----5:R-:W-:Y:S05]  /*5260*/  CALL.REL.NOINC `($__internal_137_$__cuda_sm70_shflsync_down_p) ;  /* 0x0000046000007944 */ /* 0x021fea0003c00000 */
[----:B-1----:R-:W-:Y:S01]  /*5270*/  MOV R148, R150 ;  /* 0x0000009600947202 */ /* 0x002fe20000000f00 */
[----:B0-----:R-:W-:Y:S05]  /*5280*/  BRA `(.L_x_6486) ;  /* 0xffffc9f000007947 */ /* 0x001fea000383ffff */
.L_x_6372:
[----:B------:R-:W-:Y:S01]  /*5290*/  HFMA2.MMA R153, -RZ, RZ, 0, 9.5367431640625e-07 ;  /* 0x00000010ff997435 */ /* 0x000fe200000001ff */
[----:B------:R-:W-:Y:S01]  /*52a0*/  IMAD.MOV.U32 R150, RZ, RZ, R237 ;  /* 0x000000ffff967224 */ /* 0x000fe200078e00ed */
[----:B------:R-:W-:Y:S02]  /*52b0*/  MOV R155, 0x1f ;  /* 0x0000001f009b7802 */ /* 0x000fe40000000f00 */
[----:B------:R-:W-:Y:S02]  /*52c0*/  MOV R186, 0xffffffff ;  /* 0xffffffff00ba7802 */ /* 0x000fe40000000f00 */
[----:B-1----:R-:W-:-:S02]  /*52d0*/  MOV R144, 0x52f0 ;  /* 0x000052f000907802 */ /* 0x002fc40000000f00 */
[----:B0-23-5:R-:W-:Y:S05]  /*52e0*/  CALL.REL.NOINC `($__internal_137_$__cuda_sm70_shflsync_down_p) ;  /* 0x000003e000007944 */ /* 0x02dfea0003c00000 */
[----:B------:R-:W-:Y:S01]  /*52f0*/  FADD.FTZ R148, R148, R239 ;  /* 0x000000ef94947221 */ /* 0x000fe20000010000 */
[----:B0-----:R-:W-:Y:S01]  /*5300*/  HFMA2.MMA R153, -RZ, RZ, 0, 4.76837158203125e-07 ;  /* 0x00000008ff997435 */ /* 0x001fe200000001ff */
[----:B-1----:R-:W-:Y:S01]  /*5310*/  FADD.FTZ R237, R237, R150 ;  /* 0x00000096eded7221 */ /* 0x002fe20000010000 */
[----:B------:R-:W-:Y:S01]  /*5320*/  MOV R155, 0x1f ;  /* 0x0000001f009b7802 */ /* 0x000fe20000000f00 */
[----:B------:R-:W-:Y:S01]  /*5330*/  IMAD.MOV.U32 R150, RZ, RZ, R148 ;  /* 0x000000ffff967224 */ /* 0x000fe200078e0094 */
[----:B------:R-:W-:-:S02]  /*5340*/  MOV R186, 0xffffffff ;  /* 0xffffffff00ba7802 */ /* 0x000fc40000000f00 */
[----:B------:R-:W-:Y:S02]  /*5350*/  MOV R144, 0x5370 ;  /* 0x0000537000907802 */ /* 0x000fe40000000f00 */
[----:B------:R-:W-:Y:S05]  /*5360*/  CALL.REL.NOINC `($__internal_137_$__cuda_sm70_shflsync_down_p) ;  /* 0x0000036000007944 */ /* 0x000fea0003c00000 */
[----:B0-----:R-:W-:Y:S01]  /*5370*/  HFMA2.MMA R153, -RZ, RZ, 0, 4.76837158203125e-07 ;  /* 0x00000008ff997435 */ /* 0x001fe200000001ff */
[----:B-1----:R-:W-:Y:S02]  /*5380*/  MOV R147, R150 ;  /* 0x0000009600937202 */ /* 0x002fe40000000f00 */
[----:B------:R-:W-:Y:S02]  /*5390*/  MOV R150, R237 ;  /* 0x000000ed00967202 */ /* 0x000fe40000000f00 */
[----:B------:R-:W-:Y:S02]  /*53a0*/  MOV R155, 0x1f ;  /* 0x0000001f009b7802 */ /* 0x000fe40000000f00 */
[----:B------:R-:W-:Y:S02]  /*53b0*/  MOV R186, 0xffffffff ;  /* 0xffffffff00ba7802 */ /* 0x000fe40000000f00 */
[----:B------:R-:W-:Y:S02]  /*53c0*/  MOV R144, 0x53e0 ;  /* 0x000053e000907802 */ /* 0x000fe40000000f00 */
[----:B------:R-:W-:Y:S05]  /*53d0*/  CALL.REL.NOINC `($__internal_137_$__cuda_sm70_shflsync_down_p) ;  /* 0x000002f000007944 */ /* 0x000fea0003c00000 */
[----:B------:R-:W-:Y:S01]  /*53e0*/  FADD.FTZ R148, R147, R148 ;  /* 0x0000009493947221 */ /* 0x000fe20000010000 */
[----:B0-----:R-:W-:Y:S01]  /*53f0*/  HFMA2.MMA R153, -RZ, RZ, 0, 2.384185791015625e-07 ;  /* 0x00000004ff997435 */ /* 0x001fe200000001ff */
[----:B-1----:R-:W-:Y:S01]  /*5400*/  FADD.FTZ R237, R237, R150 ;  /* 0x00000096eded7221 */ /* 0x002fe20000010000 */
[----:B------:R-:W-:Y:S01]  /*5410*/  MOV R186, 0xffffffff ;  /* 0xffffffff00ba7802 */ /* 0x000fe20000000f00 */
[----:B------:R-:W-:Y:S01]  /*5420*/  IMAD.MOV.U32 R155, RZ, RZ, 0x1f ;  /* 0x0000001fff9b7424 */ /* 0x000fe200078e00ff */
[----:B------:R-:W-:-:S02]  /*5430*/  MOV R150, R148 ;  /* 0x0000009400967202 */ /* 0x000fc40000000f00 */
[----:B------:R-:W-:Y:S02]  /*5440*/  MOV R144, 0x5460 ;  /* 0x0000546000907802 */ /* 0x000fe40000000f00 */
[----:B------:R-:W-:Y:S05]  /*5450*/  CALL.REL.NOINC `($__internal_137_$__cuda_sm70_shflsync_down_p) ;  /* 0x0000027000007944 */ /* 0x000fea0003c00000 */
[----:B0-----:R-:W-:Y:S01]  /*5460*/  HFMA2.MMA R153, -RZ, RZ, 0, 2.384185791015625e-07 ;  /* 0x00000004ff997435 */ /* 0x001fe200000001ff */
[----:B-1----:R-:W-:Y:S01]  /*5470*/  MOV R147, R150 ;  /* 0x0000009600937202 */ /* 0x002fe20000000f00 */
[----:B------:R-:W-:Y:S01]  /*5480*/  IMAD.MOV.U32 R186, RZ, RZ, -0x1 ;  /* 0xffffffffffba7424 */ /* 0x000fe200078e00ff */
[----:B------:R-:W-:Y:S02]  /*5490*/  MOV R150, R237 ;  /* 0x000000ed00967202 */ /* 0x000fe40000000f00 */
[----:B------:R-:W-:Y:S02]  /*54a0*/  MOV R155, 0x1f ;  /* 0x0000001f009b7802 */ /* 0x000fe40000000f00 */
[----:B------:R-:W-:Y:S02]  /*54b0*/  MOV R144, 0x54d0 ;  /* 0x000054d000907802 */ /* 0x000fe40000000f00 */
[----:B------:R-:W-:Y:S05]  /*54c0*/  CALL.REL.NOINC `($__internal_137_$__cuda_sm70_shflsync_down_p) ;  /* 0x0000020000007944 */ /* 0x000fea0003c00000 */
[----:B------:R-:W-:Y:S01]  /*54d0*/  FADD.FTZ R148, R147, R148 ;  /* 0x0000009493947221 */ /* 0x000fe20000010000 */
[----:B0-----:R-:W-:Y:S01]  /*54e0*/  HFMA2.MMA R153, -RZ, RZ, 0, 1.1920928955078125e-07 ;  /* 0x00000002ff997435 */ /* 0x001fe200000001ff */
[----:B-1----:R-:W-:Y:S01]  /*54f0*/  FADD.FTZ R151, R237, R150 ;  /* 0x00000096ed977221 */ /* 0x002fe20000010000 */
[----:B------:R-:W-:-:S02]  /*5500*/  MOV R155, 0x1f ;  /* 0x0000001f009b7802 */ /* 0x000fc40000000f00 */
[----:B------:R-:W-:Y:S02]  /*5510*/  MOV R186, 0xffffffff ;  /* 0xffffffff00ba7802 */ /* 0x000fe40000000f00 */
[----:B------:R-:W-:Y:S02]  /*5520*/  MOV R150, R148 ;  /* 0x0000009400967202 */ /* 0x000fe40000000f00 */
[----:B------:R-:W-:Y:S02]  /*5530*/  MOV R144, 0x5550 ;  /* 0x0000555000907802 */ /* 0x000fe40000000f00 */
[----:B------:R-:W-:Y:S05]  /*5540*/  CALL.REL.NOINC `($__internal_137_$__cuda_sm70_shflsync_down_p) ;  /* 0x0000018000007944 */ /* 0x000fea0003c00000 */
[----:B0-----:R-:W-:Y:S01]  /*5550*/  HFMA2.MMA R155, -RZ, RZ, 0, 1.847743988037109375e-06 ;  /* 0x0000001fff9b7435 */ /* 0x001fe200000001ff */
[----:B-1----:R-:W-:Y:S01]  /*5560*/  MOV R147, R150 ;  /* 0x0000009600937202 */ /* 0x002fe20000000f00 */
[----:B------:R-:W-:Y:S01]  /*5570*/  IMAD.MOV.U32 R153, RZ, RZ, 0x2 ;  /* 0x00000002ff997424 */ /* 0x000fe200078e00ff */
[----:B------:R-:W-:Y:S02]  /*5580*/  MOV R150, R151 ;  /* 0x0000009700967202 */ /* 0x000fe40000000f00 */
[----:B------:R-:W-:Y:S02]  /*5590*/  MOV R186, 0xffffffff ;  /* 0xffffffff00ba7802 */ /* 0x000fe40000000f00 */
[----:B------:R-:W-:-:S02]  /*55a0*/  MOV R144, 0x55c0 ;  /* 0x000055c000907802 */ /* 0x000fc40000000f00 */
[----:B------:R-:W-:Y:S05]  /*55b0*/  CALL.REL.NOINC `($__internal_137_$__cuda_sm70_shflsync_down_p) ;  /* 0x0000011000007944 */ /* 0x000fea0003c00000 */
[----:B------:R-:W-:Y:S01]  /*55c0*/  FADD.FTZ R149, R147, R148 ;  /* 0x0000009493957221 */ /* 0x000fe20000010000 */
[----:B0-----:R-:W-:Y:S01]  /*55d0*/  HFMA2.MMA R153, -RZ, RZ, 0, 5.9604644775390625e-08 ;  /* 0x00000001ff997435 */ /* 0x001fe200000001ff */
[----:B-1----:R-:W-:Y:S01]  /*55e0*/  FADD.FTZ R151, R151, R150 ;  /* 0x0000009697977221 */ /* 0x002fe20000010000 */
[----:B------:R-:W-:-:S02]  /*55f0*/  MOV R155, 0x1f ;  /* 0x0000001f009b7802 */ /* 0x000fc40000000f00 */
[----:B------:R-:W-:Y:S02]  /*5600*/  MOV R186, 0xffffffff ;  /* 0xffffffff00ba7802 */ /* 0x000fe40000000f00 */
[----:B------:R-:W-:Y:S02]  /*5610*/  MOV R150, R149 ;  /* 0x0000009500967202 */ /* 0x000fe40000000f00 */
[----:B------:R-:W-:Y:S02]  /*5620*/  MOV R144, 0x5640 ;  /* 0x0000564000907802 */ /* 0x000fe40000000f00 */
[----:B------:R-:W-:Y:S05]  /*5630*/  CALL.REL.NOINC `($__internal_137_$__cuda_sm70_shflsync_down_p) ;  /* 0x0000009000007944 */ /* 0x000fea0003c00000 */
[----:B0-----:R-:W-:Y:S01]  /*5640*/  HFMA2.MMA R153, -RZ, RZ, 0, 5.9604644775390625e-08 ;  /* 0x00000001ff997435 */ /* 0x001fe200000001ff */
[----:B-1----:R-:W-:Y:S01]  /*5650*/  IMAD.MOV.U32 R152, RZ, RZ, R150 ;  /* 0x000000ffff987224 */ /* 0x002fe200078e0096 */
[----:B------:R-:W-:Y:S02]  /*5660*/  MOV R150, R151 ;  /* 0x0000009700967202 */ /* 0x000fe40000000f00 */
[----:B------:R-:W-:Y:S02]  /*5670*/  MOV R155, 0x1f ;  /* 0x0000001f009b7802 */ /* 0x000fe40000000f00 */
[----:B------:R-:W-:-:S02]  /*5680*/  MOV R186, 0xffffffff ;  /* 0xffffffff00ba7802 */ /* 0x000fc40000000f00 */
[----:B------:R-:W-:Y:S02]  /*5690*/  MOV R144, 0x56b0 ;  /* 0x000056b000907802 */ /* 0x000fe40000000f00 */
[----:B------:R-:W-:Y:S05]  /*56a0*/  CALL.REL.NOINC `($__internal_137_$__cuda_sm70_shflsync_down_p) ;  /* 0x0000002000007944 */ /* 0x000fea0003c00000 */
[----:B-1----:R-:W-:Y:S01]  /*56b0*/  MOV R144, R150 ;  /* 0x0000009600907202 */ /* 0x002fe20000000f00 */
[----:B0-----:R-:W-:Y:S05]  /*56c0*/  BRA `(.L_x_6487) ;  /* 0xffffc6d000007947 */ /* 0x001fea000383ffff */
        .weak           $__internal_137_$__cuda_sm70_shflsync_down_p
        .type           $__internal_137_$__cuda_sm70_shflsync_down_p,@function
        .size           $__internal_137_$__cuda_sm70_shflsync_down_p,(.L_x_9391 - $__internal_137_$__cuda_sm70_shflsync_down_p)
$__internal_137_$__cuda_sm70_shflsync_down_p:
[----:B------:R-:W-:Y:S01]  /*56d0*/  HFMA2.MMA R145, -RZ, RZ, 0, 0 ;  /* 0x00000000ff917435 */ /* 0x000fe200000001ff */
[----:B------:R-:W-:Y:S04]  /*56e0*/  WARPSYNC R186 ;  /* 0x000000ba00007348 */ /* 0x000fe80003800000 */
[----:B------:R0:W1:Y:S01]  /*56f0*/  SHFL.DOWN PT, R150, R150, R153, R155 ;  /* 0x0800009996967389 */ /* 0x00006200000e009b */
[----:B------:R-:W-:Y:S05]  /*5700*/  RET.REL.NODEC R144 `(_ZN10layer_norm13ln_bwd_kernelINS_13Kernel_traitsI6__halfS2_fS2_fjLj3072ELj1ELj1ELj4ELj16ENS_18Kernel_traits_baseILj3072ES2_S2_fS2_fjLj128EEEEELb1ELb1ELb1ELb0EEEvNS_9BwdParamsE) ;  /* 0xffffa8f090007950 */ /* 0x000fea0003c3ffff */
.L_x_6488:
        /* <DEDUP_REMOVED lines=15> */
.L_x_9391:


//--------------------- .text._ZN10layer_norm22ln_bwd_finalize_kernelINS_22Kernel_traits_finalizeILj3072E6__halfS2_fS2_fjLb1ELj1024ELj4ENS_18Kernel_traits_baseILj3072ES2_S2_fS2_fjLj1024EEEEELb1ELb1EEEvNS_9BwdParamsE --------------------------
	.section	.text._ZN10layer_norm22ln_bwd_finalize_kernelINS_22Kernel_traits_finalizeILj3072E6__halfS2_fS2_fjLb1ELj1024ELj4ENS_18Kernel_traits_baseILj3072ES2_S2_fS2_fjLj1024EEEEELb1ELb1EEEvNS_9BwdParamsE,"ax",@progbits
	.sectioninfo	@"SHI_REGISTERS=32"
	.align	128
        .global         _ZN10layer_norm22ln_bwd_finalize_kernelINS_22Kernel_traits_finalizeILj3072E6__halfS2_fS2_fjLb1ELj1024ELj4ENS_18Kernel_traits_baseILj3072ES2_S2_fS2_fjLj1024EEEEELb1ELb1EEEvNS_9BwdParamsE
        .type           _ZN10layer_norm22ln_bwd_finalize_kernelINS_22Kernel_traits_finalizeILj3072E6__halfS2_fS2_fjLb1ELj1024ELj4ENS_18Kernel_traits_baseILj3072ES2_S2_fS2_fjLj1024EEEEELb1ELb1EEEvNS_9BwdParamsE,@function
        .size           _ZN10layer_norm22ln_bwd_finalize_kernelINS_22Kernel_traits_finalizeILj3072E6__halfS2_fS2_fjLb1ELj1024ELj4ENS_18Kernel_traits_baseILj3072ES2_S2_fS2_fjLj1024EEEEELb1ELb1EEEvNS_9BwdParamsE,(.L_x_9392 - _ZN10layer_norm22ln_bwd_finalize_kernelINS_22Kernel_traits_finalizeILj3072E6__halfS2_fS2_fjLb1ELj1024ELj4ENS_18Kernel_traits_baseILj3072ES2_S2_fS2_fjLj1024EEEEELb1ELb1EEEvNS_9BwdParamsE)
        .other          _ZN10layer_norm22ln_bwd_finalize_kernelINS_22Kernel_traits_finalizeILj3072E6__halfS2_fS2_fjLb1ELj1024ELj4ENS_18Kernel_traits_baseILj3072ES2_S2_fS2_fjLj1024EEEEELb1ELb1EEEvNS_9BwdParamsE,@"STO_CUDA_ENTRY STV_DEFAULT"
_ZN10layer_norm22ln_bwd_finalize_kernelINS_22Kernel_traits_finalizeILj3072E6__halfS2_fS2_fjLb1ELj1024ELj4ENS_18Kernel_traits_baseILj3072ES2_S2_fS2_fjLj1024EEEEELb1ELb1EEEvNS_9BwdParamsE:
.text._ZN10layer_norm22ln_bwd_finalize_kernelINS_22Kernel_traits_finalizeILj3072E6__halfS2_fS2_fjLb1ELj1024ELj4ENS_18Kernel_traits_baseILj3072ES2_S2_fS2_fjLj1024EEEEELb1ELb1EEEvNS_9BwdParamsE:
        /* <DEDUP_REMOVED lines=19> */
.L_x_6501:
        /* <DEDUP_REMOVED lines=32> */
.L_x_6493:
        /* <DEDUP_REMOVED lines=47> */
.L_x_6492:
[----:B------:R-:W-:Y:S05]  /*0620*/  BSYNC B1 ;  /* 0x0000000000017941 */ /* 0x000fea0003800000 */
.L_x_6491:
        /* <DEDUP_REMOVED lines=29> */
.L_x_6495:
[----:B------:R-:W-:Y:S05]  /*0800*/  BSYNC B1 ;  /* 0x0000000000017941 */ /* 0x000fea0003800000 */
.L_x_6494:
        /* <DEDUP_REMOVED lines=13> */
.L_x_6490:
[----:B------:R-:W-:Y:S05]  /*08e0*/  BSYNC B0 ;  /* 0x0000000000007941 */ /* 0x000fea0003800000 */
.L_x_6489:
        /* <DEDUP_REMOVED lines=12> */
.L_x_6502:
        /* <DEDUP_REMOVED lines=27> */
.L_x_6503:
        /* <DEDUP_REMOVED lines=9> */
.L_x_6496:
        /* <DEDUP_REMOVED lines=19> */
.L_x_6500:
[----:B------:R-:W-:Y:S05]  /*0d20*/  BSYNC B0 ;  /* 0x0000000000007941 */ /* 0x000fea0003800000 */
.L_x_6499:
[C---:B------:R-:W-:Y:S02]  /*0d30*/  ISETP.GT.U32.AND P1, PT, R4.reuse, -0xc01, PT ;  /* 0xfffff3ff0400780c */ /* 0x040fe40003f24070 */
[----:B------:R-:W-:-:S02]  /*0d40*/  IADD3 R4, R4, 0xc00, RZ ;  /* 0x00000c0004047810 */ /* 0x000fc40007ffe0ff */
[----:B------:R-:W-:-:S09]  /*0d50*/  IADD3 R5, R5, 0x600, RZ ;  /* 0x0000060005057810 */ /* 0x000fd20007ffe0ff */
[----:B012---:R-:W-:Y:S05]  /*0d60*/  @P1 BRA `(.L_x_6501) ;  /* 0xfffff3c000001947 */ /* 0x007fea000383ffff */
[----:B------:R-:W-:Y:S05]  /*0d70*/  EXIT ;  /* 0x000000000000794d */ /* 0x000fea0003800000 */
.L_x_6497:
[----:B------:R-:W-:Y:S01]  /*0d80*/  HFMA2.MMA R14, -RZ, RZ, 0, 1.847743988037109375e-06 ;  /* 0x0000001fff0e7435 */ /* 0x000fe200000001ff */
[----:B---3--:R-:W-:Y:S01]  /*0d90*/  IMAD.MOV.U32 R18, RZ, RZ, R10 ;  /* 0x000000ffff127224 */ /* 0x008fe200078e000a */
[----:B------:R-:W-:Y:S01]  /*0da0*/  MOV R17, 0x1 ;  /* 0x0000000100117802 */ /* 0x000fe20000000f00 */
[----:B------:R-:W-:Y:S01]  /*0db0*/  IMAD.MOV.U32 R19, RZ, RZ, -0x1 ;  /* 0xffffffffff137424 */ /* 0x000fe200078e00ff */
[----:B------:R-:W-:Y:S02]  /*0dc0*/  MOV R8, 0xde0 ;  /* 0x00000de000087802 */ /* 0x000fe40000000f00 */
[----:B012---:R-:W-:Y:S05]  /*0dd0*/  CALL.REL.NOINC `($__internal_138_$__cuda_sm70_shflsync_bfly_p) ;  /* 0x0000059000007944 */ /* 0x007fea0003c00000 */
[----:B01----:R-:W-:Y:S05]  /*0de0*/  BRA `(.L_x_6502) ;  /* 0xfffffbc000007947 */ /* 0x003fea000383ffff */
.L_x_6498:
[----:B------:R-:W-:Y:S01]  /*0df0*/  HFMA2.MMA R14, -RZ, RZ, 0, 1.847743988037109375e-06 ;  /* 0x0000001fff0e7435 */ /* 0x000fe200000001ff */
[----:B------:R-:W-:Y:S01]  /*0e00*/  MOV R17, 0x2 ;  /* 0x0000000200117802 */ /* 0x000fe20000000f00 */
[----:B------:R-:W-:Y:S01]  /*0e10*/  IMAD.MOV.U32 R19, RZ, RZ, -0x1 ;  /* 0xffffffffff137424 */ /* 0x000fe200078e00ff */
[----:B------:R-:W-:-:S03]  /*0e20*/  MOV R8, 0xe40 ;  /* 0x00000e4000087802 */ /* 0x000fc60000000f00 */
[----:B0123--:R-:W-:Y:S05]  /*0e30*/  CALL.REL.NOINC `($__internal_138_$__cuda_sm70_shflsync_bfly_p) ;  /* 0x0000053000007944 */ /* 0x00ffea0003c00000 */
[----:B01----:R-:W-:Y:S01]  /*0e40*/  FADD.FTZ R18, R18, R14 ;  /* 0x0000000e12127221 */ /* 0x003fe20000010000 */
[----:B------:R-:W-:Y:S01]  /*0e50*/  HFMA2.MMA R14, -RZ, RZ, 0, 1.847743988037109375e-06 ;  /* 0x0000001fff0e7435 */ /* 0x000fe200000001ff */
[----:B------:R-:W-:Y:S01]  /*0e60*/  MOV R17, 0x4 ;  /* 0x0000000400117802 */ /* 0x000fe20000000f00 */
[----:B------:R-:W-:Y:S01]  /*0e70*/  IMAD.MOV.U32 R19, RZ, RZ, -0x1 ;  /* 0xffffffffff137424 */ /* 0x000fe200078e00ff */
[----:B------:R-:W-:-:S03]  /*0e80*/  MOV R8, 0xea0 ;  /* 0x00000ea000087802 */ /* 0x000fc60000000f00 */
[----:B------:R-:W-:Y:S05]  /*0e90*/  CALL.REL.NOINC `($__internal_138_$__cuda_sm70_shflsync_bfly_p) ;  /* 0x000004d000007944 */ /* 0x000fea0003c00000 */
[----:B01----:R-:W-:Y:S01]  /*0ea0*/  FADD.FTZ R18, R18, R14 ;  /* 0x0000000e12127221 */ /* 0x003fe20000010000 */
[----:B------:R-:W-:Y:S01]  /*0eb0*/  HFMA2.MMA R14, -RZ, RZ, 0, 1.847743988037109375e-06 ;  /* 0x0000001fff0e7435 */ /* 0x000fe200000001ff */
[----:B------:R-:W-:Y:S01]  /*0ec0*/  MOV R17, 0x8 ;  /* 0x0000000800117802 */ /* 0x000fe20000000f00 */
[----:B------:R-:W-:Y:S01]  /*0ed0*/  IMAD.MOV.U32 R19, RZ, RZ, -0x1 ;  /* 0xffffffffff137424 */ /* 0x000fe200078e00ff */
[----:B------:R-:W-:-:S03]  /*0ee0*/  MOV R8, 0xf00 ;  /* 0x00000f0000087802 */ /* 0x000fc60000000f00 */
[----:B------:R-:W-:Y:S05]  /*0ef0*/  CALL.REL.NOINC `($__internal_138_$__cuda_sm70_shflsync_bfly_p) ;  /* 0x0000047000007944 */ /* 0x000fea0003c00000 */
[----:B-1----:R-:W-:Y:S01]  /*0f00*/  FADD.FTZ R10, R18, R14 ;  /* 0x0000000e120a7221 */ /* 0x002fe20000010000 */
[----:B------:R-:W-:Y:S01]  /*0f10*/  HFMA2.MMA R14, -RZ, RZ, 0, 1.847743988037109375e-06 ;  /* 0x0000001fff0e7435 */ /* 0x000fe200000001ff */
[----:B0-----:R-:W-:Y:S01]  /*0f20*/  MOV R17, 0x10 ;  /* 0x0000001000117802 */ /* 0x001fe20000000f00 */
[----:B------:R-:W-:Y:S01]  /*0f30*/  IMAD.MOV.U32 R19, RZ, RZ, -0x1 ;  /* 0xffffffffff137424 */ /* 0x000fe200078e00ff */
[----:B------:R-:W-:-:S02]  /*0f40*/  MOV R8, 0xf70 ;  /* 0x00000f7000087802 */ /* 0x000fc40000000f00 */
[----:B------:R-:W-:Y:S02]  /*0f50*/  MOV R18, R10 ;  /* 0x0000000a00127202 */ /* 0x000fe40000000f00 */
[----:B------:R-:W-:Y:S05]  /*0f60*/  CALL.REL.NOINC `($__internal_138_$__cuda_sm70_shflsync_bfly_p) ;  /* 0x0000040000007944 */ /* 0x000fea0003c00000 */
[----:B0-----:R-:W-:Y:S01]  /*0f70*/  HFMA2.MMA R17, -RZ, RZ, 0, 5.9604644775390625e-08 ;  /* 0x00000001ff117435 */ /* 0x001fe200000001ff */
[----:B-1----:R-:W-:Y:S01]  /*0f80*/  MOV R13, R14 ;  /* 0x0000000e000d7202 */ /* 0x002fe20000000f00 */
[----:B------:R-:W-:Y:S01]  /*0f90*/  IMAD.MOV.U32 R18, RZ, RZ, R15 ;  /* 0x000000ffff127224 */ /* 0x000fe200078e000f */
[----:B------:R-:W-:Y:S01]  /*0fa0*/  MOV R14, 0x1f ;  /* 0x0000001f000e7802 */ /* 0x000fe20000000f00 */
[----:B------:R-:W-:Y:S01]  /*0fb0*/  IMAD.MOV.U32 R19, RZ, RZ, -0x1 ;  /* 0xffffffffff137424 */ /* 0x000fe200078e00ff */
[----:B------:R-:W-:Y:S02]  /*0fc0*/  MOV R8, 0xfe0 ;  /* 0x00000fe000087802 */ /* 0x000fe40000000f00 */
[----:B------:R-:W-:Y:S05]  /*0fd0*/  CALL.REL.NOINC `($__internal_138_$__cuda_sm70_shflsync_bfly_p) ;  /* 0x0000039000007944 */ /* 0x000fea0003c00000 */
[----:B0-----:R-:W-:Y:S01]  /*0fe0*/  HFMA2.MMA R17, -RZ, RZ, 0, 1.1920928955078125e-07 ;  /* 0x00000002ff117435 */ /* 0x001fe200000001ff */
[----:B-1----:R-:W-:Y:S01]  /*0ff0*/  FADD.FTZ R18, R15, R14 ;  /* 0x0000000e0f127221 */ /* 0x002fe20000010000 */
[----:B------:R-:W-:Y:S01]  /*1000*/  MOV R14, 0x1f ;  /* 0x0000001f000e7802 */ /* 0x000fe20000000f00 */
[----:B------:R-:W-:Y:S01]  /*1010*/  IMAD.MOV.U32 R19, RZ, RZ, -0x1 ;  /* 0xffffffffff137424 */ /* 0x000fe200078e00ff */
[----:B------:R-:W-:Y:S02]  /*1020*/  MOV R8, 0x1040 ;  /* 0x0000104000087802 */ /* 0x000fe40000000f00 */
[----:B------:R-:W-:Y:S05]  /*1030*/  CALL.REL.NOINC `($__internal_138_$__cuda_sm70_shflsync_bfly_p) ;  /* 0x0000033000007944 */ /* 0x000fea0003c00000 */
[----:B0-----:R-:W-:Y:S01]  /*1040*/  HFMA2.MMA R17, -RZ, RZ, 0, 2.384185791015625e-07 ;  /* 0x00000004ff117435 */ /* 0x001fe200000001ff */
[----:B-1----:R-:W-:Y:S01]  /*1050*/  FADD.FTZ R18, R18, R14 ;  /* 0x0000000e12127221 */ /* 0x002fe20000010000 */
[----:B------:R-:W-:Y:S01]  /*1060*/  MOV R14, 0x1f ;  /* 0x0000001f000e7802 */ /* 0x000fe20000000f00 */
[----:B------:R-:W-:Y:S01]  /*1070*/  IMAD.MOV.U32 R19, RZ, RZ, -0x1 ;  /* 0xffffffffff137424 */ /* 0x000fe200078e00ff */
[----:B------:R-:W-:-:S02]  /*1080*/  MOV R8, 0x10a0 ;  /* 0x000010a000087802 */ /* 0x000fc40000000f00 */
[----:B------:R-:W-:Y:S05]  /*1090*/  CALL.REL.NOINC `($__internal_138_$__cuda_sm70_shflsync_bfly_p) ;  /* 0x000002d000007944 */ /* 0x000fea0003c00000 */
[----:B0-----:R-:W-:Y:S01]  /*10a0*/  HFMA2.MMA R17, -RZ, RZ, 0, 4.76837158203125e-07 ;  /* 0x00000008ff117435 */ /* 0x001fe200000001ff */
[----:B-1----:R-:W-:Y:S01]  /*10b0*/  FADD.FTZ R18, R18, R14 ;  /* 0x0000000e12127221 */ /* 0x002fe20000010000 */
[----:B------:R-:W-:Y:S01]  /*10c0*/  MOV R14, 0x1f ;  /* 0x0000001f000e7802 */ /* 0x000fe20000000f00 */
[----:B------:R-:W-:Y:S01]  /*10d0*/  IMAD.MOV.U32 R19, RZ, RZ, -0x1 ;  /* 0xffffffffff137424 */ /* 0x000fe200078e00ff */
[----:B------:R-:W-:-:S02]  /*10e0*/  MOV R8, 0x1100 ;  /* 0x0000110000087802 */ /* 0x000fc40000000f00 */
[----:B------:R-:W-:Y:S05]  /*10f0*/  CALL.REL.NOINC `($__internal_138_$__cuda_sm70_shflsync_bfly_p) ;  /* 0x0000027000007944 */ /* 0x000fea0003c00000 */
[----:B-1----:R-:W-:Y:S01]  /*1100*/  FADD.FTZ R12, R18, R14 ;  /* 0x0000000e120c7221 */ /* 0x002fe20000010000 */
[----:B0-----:R-:W-:Y:S01]  /*1110*/  HFMA2.MMA R17, -RZ, RZ, 0, 9.5367431640625e-07 ;  /* 0x00000010ff117435 */ /* 0x001fe200000001ff */
[----:B------:R-:W-:Y:S01]  /*1120*/  MOV R14, 0x1f ;  /* 0x0000001f000e7802 */ /* 0x000fe20000000f00 */
[----:B------:R-:W-:Y:S01]  /*1130*/  IMAD.MOV.U32 R19, RZ, RZ, -0x1 ;  /* 0xffffffffff137424 */ /* 0x000fe200078e00ff */
[----:B------:R-:W-:-:S02]  /*1140*/  MOV R8, 0x1170 ;  /* 0x0000117000087802 */ /* 0x000fc40000000f00 */
[----:B------:R-:W-:Y:S02]  /*1150*/  MOV R18, R12 ;  /* 0x0000000c00127202 */ /* 0x000fe40000000f00 */
[----:B------:R-:W-:Y:S05]  /*1160*/  CALL.REL.NOINC `($__internal_138_$__cuda_sm70_shflsync_bfly_p) ;  /* 0x0000020000007944 */ /* 0x000fea0003c00000 */
[----:B-1----:R-:W-:Y:S01]  /*1170*/  MOV R15, R14 ;  /* 0x0000000e000f7202 */ /* 0x002fe20000000f00 */
[----:B------:R-:W-:Y:S01]  /*1180*/  HFMA2.MMA R14, -RZ, RZ, 0, 1.847743988037109375e-06 ;  /* 0x0000001fff0e7435 */ /* 0x000fe200000001ff */
[----:B0-----:R-:W-:Y:S01]  /*1190*/  MOV R18, R11 ;  /* 0x0000000b00127202 */ /* 0x001fe20000000f00 */
[----:B------:R-:W-:Y:S01]  /*11a0*/  IMAD.MOV.U32 R17, RZ, RZ, 0x1 ;  /* 0x00000001ff117424 */ /* 0x000fe200078e00ff */
[----:B------:R-:W-:Y:S02]  /*11b0*/  MOV R19, 0xffffffff ;  /* 0xffffffff00137802 */ /* 0x000fe40000000f00 */
[----:B------:R-:W-:Y:S02]  /*11c0*/  MOV R8, 0x11e0 ;  /* 0x000011e000087802 */ /* 0x000fe40000000f00 */
[----:B------:R-:W-:Y:S05]  /*11d0*/  CALL.REL.NOINC `($__internal_138_$__cuda_sm70_shflsync_bfly_p) ;  /* 0x0000019000007944 */ /* 0x000fea0003c00000 */
[----:B0-----:R-:W-:Y:S01]  /*11e0*/  HFMA2.MMA R17, -RZ, RZ, 0, 1.1920928955078125e-07 ;  /* 0x00000002ff117435 */ /* 0x001fe200000001ff */
[----:B-1----:R-:W-:Y:S01]  /*11f0*/  FADD.FTZ R18, R11, R14 ;  /* 0x0000000e0b127221 */ /* 0x002fe20000010000 */
[----:B------:R-:W-:Y:S01]  /*1200*/  MOV R19, 0xffffffff ;  /* 0xffffffff00137802 */ /* 0x000fe20000000f00 */
[----:B------:R-:W-:Y:S01]  /*1210*/  IMAD.MOV.U32 R14, RZ, RZ, 0x1f ;  /* 0x0000001fff0e7424 */ /* 0x000fe200078e00ff */
[----:B------:R-:W-:-:S02]  /*1220*/  MOV R8, 0x1240 ;  /* 0x0000124000087802 */ /* 0x000fc40000000f00 */
        /* <DEDUP_REMOVED lines=9> */
[----:B------:R-:W-:-:S02]  /*12c0*/  MOV R14, 0x1f ;  /* 0x0000001f000e7802 */ /* 0x000fc40000000f00 */
[----:B------:R-:W-:Y:S02]  /*12d0*/  MOV R19, 0xffffffff ;  /* 0xffffffff00137802 */ /* 0x000fe40000000f00 */
[----:B------:R-:W-:Y:S02]  /*12e0*/  MOV R8, 0x1300 ;  /* 0x0000130000087802 */ /* 0x000fe40000000f00 */
[----:B------:R-:W-:Y:S05]  /*12f0*/  CALL.REL.NOINC `($__internal_138_$__cuda_sm70_shflsync_bfly_p) ;  /* 0x0000007000007944 */ /* 0x000fea0003c00000 */
[----:B01----:R-:W-:Y:S01]  /*1300*/  FADD.FTZ R18, R18, R14 ;  /* 0x0000000e12127221 */ /* 0x003fe20000010000 */
[----:B------:R-:W-:Y:S01]  /*1310*/  HFMA2.MMA R14, -RZ, RZ, 0, 1.847743988037109375e-06 ;  /* 0x0000001fff0e7435 */ /* 0x000fe200000001ff */
[----:B------:R-:W-:Y:S01]  /*1320*/  IMAD.MOV.U32 R17, RZ, RZ, 0x10 ;  /* 0x00000010ff117424 */ /* 0x000fe200078e00ff */
[----:B------:R-:W-:Y:S02]  /*1330*/  MOV R19, 0xffffffff ;  /* 0xffffffff00137802 */ /* 0x000fe40000000f00 */
[----:B------:R-:W-:Y:S02]  /*1340*/  MOV R8, 0x1360 ;  /* 0x0000136000087802 */ /* 0x000fe40000000f00 */
[----:B------:R-:W-:Y:S05]  /*1350*/  CALL.REL.NOINC `($__internal_138_$__cuda_sm70_shflsync_bfly_p) ;  /* 0x0000001000007944 */ /* 0x000fea0003c00000 */
[----:B01----:R-:W-:Y:S05]  /*1360*/  BRA `(.L_x_6503) ;  /* 0xfffff7f000007947 */ /* 0x003fea000383ffff */
        .weak           $__internal_138_$__cuda_sm70_shflsync_bfly_p
        .type           $__internal_138_$__cuda_sm70_shflsync_bfly_p,@function
        .size           $__internal_138_$__cuda_sm70_shflsync_bfly_p,(.L_x_9392 - $__internal_138_$__cuda_sm70_shflsync_bfly_p)
$__internal_138_$__cuda_sm70_shflsync_bfly_p:
[----:B------:R-:W-:Y:S01]  /*1370*/  HFMA2.MMA R9, -RZ, RZ, 0, 0 ;  /* 0x00000000ff097435 */ /* 0x000fe200000001ff */
[----:B------:R-:W-:Y:S04]  /*1380*/  WARPSYNC R19 ;  /* 0x0000001300007348 */ /* 0x000fe80003800000 */
[----:B------:R0:W1:Y:S01]  /*1390*/  SHFL.BFLY PT, R14, R18, R17, R14 ;  /* 0x0c000011120e7389 */ /* 0x00006200000e000e */
[----:B------:R-:W-:Y:S05]  /*13a0*/  RET.REL.NODEC R8 `(_ZN10layer_norm22ln_bwd_finalize_kernelINS_22Kernel_traits_finalizeILj3072E6__halfS2_fS2_fjLb1ELj1024ELj4ENS_18Kernel_traits_baseILj3072ES2_S2_fS2_fjLj1024EEEEELb1ELb1EEEvNS_9BwdParamsE) ;  /* 0xffffec5008007950 */ /* 0x000fea0003c3ffff */
.L_x_6504:
        /* <DEDUP_REMOVED lines=13> */
.L_x_9392:


//--------------------- .text._ZN10layer_norm13ln_bwd_kernelINS_13Kernel_traitsI6__halfS2_fS2_fjLj3072ELj1ELj1ELj4ELj16ENS_18Kernel_traits_baseILj3072ES2_S2_fS2_fjLj128EEEEELb1ELb1ELb1ELb1EEEvNS_9BwdParamsE --------------------------
	.section	.text._ZN10layer_norm13ln_bwd_kernelINS_13Kernel_traitsI6__halfS2_fS2_fjLj3072ELj1ELj1ELj4ELj16ENS_18Kernel_traits_baseILj3072ES2_S2_fS2_fjLj128EEEEELb1ELb1ELb1ELb1EEEvNS_9BwdParamsE,"ax",@progbits
	.sectioninfo	@"SHI_REGISTERS=254"
	.align	128
        .global         _ZN10layer_norm13ln_bwd_kernelINS_13Kernel_traitsI6__halfS2_fS2_fjLj3072ELj1ELj1ELj4ELj16ENS_18Kernel_traits_baseILj3072ES2_S2_fS2_fjLj128EEEEELb1ELb1ELb1ELb1EEEvNS_9BwdParamsE
        .type           _ZN10layer_norm13ln_bwd_kernelINS_13Kernel_traitsI6__halfS2_fS2_fjLj3072ELj1ELj1ELj4ELj16ENS_18Kernel_traits_baseILj3072ES2_S2_fS2_fjLj128EEEEELb1ELb1ELb1ELb1EEEvNS_9BwdParamsE,@function
        .size           _ZN10layer_norm13ln_bwd_kernelINS_13Kernel_traitsI6__halfS2_fS2_fjLj3072ELj1ELj1ELj4ELj16ENS_18Kernel_traits_baseILj3072ES2_S2_fS2_fjLj128EEEEELb1ELb1ELb1ELb1EEEvNS_9BwdParamsE,(.L_x_9393 - _ZN10layer_norm13ln_bwd_kernelINS_13Kernel_traitsI6__halfS2_fS2_fjLj3072ELj1ELj1ELj4ELj16ENS_18Kernel_traits_baseILj3072ES2_S2_fS2_fjLj128EEEEELb1ELb1ELb1ELb1EEEvNS_9BwdParamsE)
        .other          _ZN10layer_norm13ln_bwd_kernelINS_13Kernel_traitsI6__halfS2_fS2_fjLj3072ELj1ELj1ELj4ELj16ENS_18Kernel_traits_baseILj3072ES2_S2_fS2_fjLj128EEEEELb1ELb1ELb1ELb1EEEvNS_9BwdParamsE,@"STO_CUDA_ENTRY STV_DEFAULT"
_ZN10layer_norm13ln_bwd_kernelINS_13Kernel_traitsI6__halfS2_fS2_fjLj3072ELj1ELj1ELj4ELj16ENS_18Kernel_traits_baseILj3072ES2_S2_fS2_fjLj128EEEEELb1ELb1ELb1ELb1EEEvNS_9BwdParamsE:
.text._ZN10layer_norm13ln_bwd_kernelINS_13Kernel_traitsI6__halfS2_fS2_fjLj3072ELj1ELj1ELj4ELj16ENS_18Kernel_traits_baseILj3072ES2_S2_fS2_fjLj128EEEEELb1ELb1ELb1ELb1EEEvNS_9BwdParamsE:
        /* <DEDUP_REMOVED lines=52> */
.L_x_6505:
        /* <DEDUP_REMOVED lines=67> */
.L_x_6612:
[----:B------:R-:W-:-:S05]  /*0770*/  MOV R181, 0x4 ;  /* 0x0000000400b57802 */ /* 0x000fca0000000f00 */
        /* <DEDUP_REMOVED lines=46> */
[----:B------:R-:W-:Y:S01]  /*0a60*/  HFMA2.MMA R151, -RZ, RZ, 0, 0 ;  /* 0x00000000ff977435 */ /* 0x000fe200000001ff */
[----:B------:R-:W-:Y:S01]  /*0a70*/  MOV R152, RZ ;  /* 0x000000ff00987202 */ /* 0x000fe20000000f00 */
[----:B------:R-:W-:Y:S05]  /*0a80*/  BRA `(.L_x_6509) ;  /* 0x00000f2000007947 */ /* 0x000fea0003800000 */
.L_x_6508:
[----:B0-----:R-:W-:Y:S01]  /*0a90*/  IADD3 R148, R152, -0x1, RZ ;  /* 0xffffffff98947810 */ /* 0x001fe20007ffe0ff */
[----:B------:R0:W2:Y:S04]  /*0aa0*/  LDG.E R208, [R180.64] ;  /* 0x00000004b4d07981 */ /* 0x0000a8000c1e1900 */
[----:B------:R-:W-:Y:S01]  /*0ab0*/  IMAD R148, R148, c[0x0][0x168], RZ ;  /* 0x00005a0094947a24 */ /* 0x000fe200078e02ff */
[----:B------:R-:W-:-:S04]  /*0ac0*/  HFMA2.MMA R177, -RZ, RZ, 0, 9.5367431640625e-07 ;  /* 0x00000010ffb17435 */ /* 0x000fc800000001ff */
[----:B------:R-:W-:-:S04]  /*0ad0*/  SHF.R.S32.HI R149, RZ, 0x1f, R148 ;  /* 0x0000001fff957819 */ /* 0x000fc80000011494 */
[----:B------:R-:W-:-:S04]  /*0ae0*/  LEA.HI R148, R149, R148, RZ, 0x3 ;  /* 0x0000009495947211 */ /* 0x000fc800078f18ff */
        /* <DEDUP_REMOVED lines=20> */
[----:B------:R-:W-:-:S05]  /*0c30*/  @P1 IMAD R196, R196, c[0x0][0x168], RZ ;  /* 0x00005a00c4c41a24 */ /* 0x000fca00078e02ff */
[----:B------:R-:W-:Y:S01]  /*0c40*/  @P1 SHF.R.S32.HI R197, RZ, 0x1f, R196 ;  /* 0x0000001fffc51819 */ /* 0x000fe200000114c4 */
[----:B------:R-:W-:-:S03]  /*0c50*/  HFMA2.MMA R207, -RZ, RZ, 0, 4.76837158203125e-07 ;  /* 0x00000008ffcf7435 */ /* 0x000fc600000001ff */
[----:B------:R-:W-:Y:S02]  /*0c60*/  @P1 LEA.HI R196, R197, R196, RZ, 0x3 ;  /* 0x000000c4c5c41211 */ /* 0x000fe400078f18ff */
[----:B0-----:R-:W-:Y:S02]  /*0c70*/  MOV R198, RZ ;  /* 0x000000ff00c67202 */ /* 0x001fe40000000f00 */
[----:B------:R-:W-:-:S04]  /*0c80*/  @P1 LEA.HI.SX32 R198, R196, R189, 0x1d ;  /* 0x000000bdc4c61211 */ /* 0x000fc800078feaff */
        /* <DEDUP_REMOVED lines=17> */
[----:B--2---:R-:W-:Y:S01]  /*0da0*/  FSEL R216, R208, RZ, !P0 ;  /* 0x000000ffd0d87208 */ /* 0x004fe20004000000 */
[--C-:B---3--:R-:W-:Y:S02]  /*0db0*/  HADD2.F32 R205, -RZ, R153.reuse.H0_H0 ;  /* 0x20000099ffcd7230 */ /* 0x108fe40000004100 */
[----:B------:R-:W-:Y:S02]  /*0dc0*/  HADD2.F32 R204, -RZ, R153.H1_H1 ;  /* 0x30000099ffcc7230 */ /* 0x000fe40000004100 */
[--C-:B0-----:R-:W-:Y:S02]  /*0dd0*/  HADD2.F32 R207, -RZ, R154.reuse.H0_H0 ;  /* 0x2000009affcf7230 */ /* 0x101fe40000004100 */
[----:B------:R-:W-:Y:S01]  /*0de0*/  HADD2.F32 R206, -RZ, R154.H1_H1 ;  /* 0x3000009affce7230 */ /* 0x000fe20000004100 */
[C---:B----4-:R-:W-:Y:S01]  /*0df0*/  FADD.FTZ R221, -R216.reuse, R150 ;  /* 0x00000096d8dd7221 */ /* 0x050fe20000010100 */
[----:B------:R-:W-:Y:S01]  /*0e00*/  HADD2.F32 R211, -RZ, R152.H0_H0 ;  /* 0x20000098ffd37230 */ /* 0x000fe20000004100 */
[----:B------:R-:W-:Y:S01]  /*0e10*/  FADD.FTZ R223, -R216, R151 ;  /* 0x00000097d8df7221 */ /* 0x000fe20000010100 */
[----:B------:R-:W-:-:S02]  /*0e20*/  HADD2.F32 R153, -RZ, R179.H0_H0 ;  /* 0x200000b3ff997230 */ /* 0x000fc40000004100 */
[----:B------:R-:W-:Y:S01]  /*0e30*/  HADD2.F32 R154, -RZ, R179.H1_H1 ;  /* 0x300000b3ff9a7230 */ /* 0x000fe20000004100 */
[C---:B------:R-:W-:Y:S02]  /*0e40*/  FADD.FTZ R219, -R216.reuse, R149 ;  /* 0x00000095d8db7221 */ /* 0x040fe40000010100 */
[C---:B------:R-:W-:Y:S02]  /*0e50*/  FADD.FTZ R225, -R216.reuse, R156 ;  /* 0x0000009cd8e17221 */ /* 0x040fe40000010100 */
[C---:B------:R-:W-:Y:S02]  /*0e60*/  FADD.FTZ R227, -R216.reuse, R157 ;  /* 0x0000009dd8e37221 */ /* 0x040fe40000010100 */
[C---:B------:R-:W-:Y:S02]  /*0e70*/  FADD.FTZ R179, -R216.reuse, R181 ;  /* 0x000000b5d8b37221 */ /* 0x040fe40000010100 */
[C---:B------:R-:W-:Y:S02]  /*0e80*/  FADD.FTZ R231, -R216.reuse, R159 ;  /* 0x0000009fd8e77221 */ /* 0x040fe40000010100 */
[C---:B------:R-:W-:Y:S01]  /*0e90*/  FADD.FTZ R182, -R216.reuse, R182 ;  /* 0x000000b6d8b67221 */ /* 0x040fe20000010100 */
[--C-:B------:R-:W-:Y:S01]  /*0ea0*/  HADD2.F32 R209, -RZ, R155.reuse.H0_H0 ;  /* 0x2000009bffd17230 */ /* 0x100fe20000004100 */
[C---:B------:R-:W-:Y:S01]  /*0eb0*/  FADD.FTZ R217, -R216.reuse, R148 ;  /* 0x00000094d8d97221 */ /* 0x040fe20000010100 */
[----:B------:R-:W-:Y:S01]  /*0ec0*/  HADD2.F32 R208, -RZ, R155.H1_H1 ;  /* 0x3000009bffd07230 */ /* 0x000fe20000004100 */
[----:B------:R-:W-:Y:S01]  /*0ed0*/  FADD.FTZ R229, -R216, R158 ;  /* 0x0000009ed8e57221 */ /* 0x000fe20000010100 */
[--C-:B-1----:R-:W-:Y:S01]  /*0ee0*/  HADD2.F32 R203, -RZ, R176.reuse.H0_H0 ;  /* 0x200000b0ffcb7230 */ /* 0x102fe20000004100 */
[----:B------:R-:W-:Y:S01]  /*0ef0*/  FMUL.FTZ R159, R2, R221 ;  /* 0x000000dd029f7220 */ /* 0x000fe20000410000 */
[----:B------:R-:W-:Y:S01]  /*0f00*/  HADD2.F32 R218, -RZ, R176.H1_H1 ;  /* 0x300000b0ffda7230 */ /* 0x000fe20000004100 */
[----:B------:R-:W-:Y:S01]  /*0f10*/  FADD.FTZ R235, -R216, R161 ;  /* 0x000000a1d8eb7221 */ /* 0x000fe20000010100 */
[----:B------:R-:W-:Y:S01]  /*0f20*/  HADD2.F32 R210, -RZ, R152.H1_H1 ;  /* 0x30000098ffd27230 */ /* 0x000fe20000004100 */
[----:B------:R-:W-:Y:S01]  /*0f30*/  FMUL.FTZ R158, R2, R223 ;  /* 0x000000df029e7220 */ /* 0x000fe20000410000 */
[--C-:B------:R-:W-:Y:S01]  /*0f40*/  HADD2.F32 R155, -RZ, R178.reuse.H0_H0 ;  /* 0x200000b2ff9b7230 */ /* 0x100fe20000004100 */
[----:B------:R-:W-:Y:S01]  /*0f50*/  FADD.FTZ R233, -R216, R160 ;  /* 0x000000a0d8e97221 */ /* 0x000fe20000010100 */
[----:B------:R-:W-:Y:S01]  /*0f60*/  HADD2.F32 R200, -RZ, R178.H1_H1 ;  /* 0x300000b2ffc87230 */ /* 0x000fe20000004100 */
[----:B------:R-:W-:-:S02]  /*0f70*/  FMUL.FTZ R161, R2, R225 ;  /* 0x000000e102a17220 */ /* 0x000fc40000410000 */
[----:B------:R-:W-:Y:S02]  /*0f80*/  FMUL.FTZ R176, R2, R179 ;  /* 0x000000b302b07220 */ /* 0x000fe40000410000 */
[----:B------:R-:W-:Y:S02]  /*0f90*/  FADD.FTZ R239, -R216, R163 ;  /* 0x000000a3d8ef7221 */ /* 0x000fe40000010100 */
[C---:B------:R-:W-:Y:S02]  /*0fa0*/  FMUL.FTZ R156, R2.reuse, R219 ;  /* 0x000000db029c7220 */ /* 0x040fe40000410000 */
        /* <DEDUP_REMOVED lines=35> */
[----:B------:R-:W-:Y:S01]  /*11e0*/  HADD2.F32 R212, -RZ, R164.H1_H1 ;  /* 0x300000a4ffd47230 */ /* 0x000fe20000004100 */
        /* <DEDUP_REMOVED lines=24> */
[--C-:B------:R-:W-:Y:S01]  /*1370*/  HADD2.F32 R151, -RZ, R166.reuse.H0_H0 ;  /* 0x200000a6ff977230 */ /* 0x100fe20000004100 */
[----:B------:R-:W-:Y:S01]  /*1380*/  FADD.FTZ R180, R213, R204 ;  /* 0x000000ccd5b47221 */ /* 0x000fe20000010000 */
[----:B------:R-:W-:Y:S01]  /*1390*/  HADD2.F32 R150, -RZ, R166.H1_H1 ;  /* 0x300000a6ff967230 */ /* 0x000fe20000004100 */
        /* <DEDUP_REMOVED lines=97> */
.L_x_6509:
[----:B------:R-:W-:Y:S05]  /*19b0*/  BSYNC B0 ;  /* 0x0000000000007941 */ /* 0x000fea0003800000 */
.L_x_6507:
[----:B------:R-:W0:Y:S01]  /*19c0*/  S2R R150, SR_TID.X ;  /* 0x0000000000967919 */ /* 0x000e220000002100 */
[----:B------:R-:W-:-:S02]  /*19d0*/  LOP3.LUT P1, RZ, R3, 0xff, RZ, 0xc0, !PT ;  /* 0x000000ff03ff7812 */ /* 0x000fc4000782c0ff */
[----:B-1---5:R-:W-:Y:S02]  /*19e0*/  MOV R148, R198 ;  /* 0x000000c600947202 */ /* 0x022fe40000000f00 */
[----:B------:R-:W-:Y:S02]  /*19f0*/  MOV R149, R196 ;  /* 0x000000c400957202 */ /* 0x000fe40000000f00 */
[----:B------:R-:W-:Y:S02]  /*1a00*/  MOV R153, R194 ;  /* 0x000000c200997202 */ /* 0x000fe40000000f00 */
[----:B------:R-:W-:Y:S02]  /*1a10*/  PRMT R227, R148, 0x7610, R227 ;  /* 0x0000761094e37816 */ /* 0x000fe400000000e3 */
[----:B------:R-:W-:Y:S02]  /*1a20*/  PRMT R226, R149, 0x7610, R226 ;  /* 0x0000761095e27816 */ /* 0x000fe400000000e2 */
[----:B------:R-:W-:-:S02]  /*1a30*/  PRMT R200, R153, 0x7610, R200 ;  /* 0x0000761099c87816 */ /* 0x000fc400000000c8 */
[----:B0-----:R-:W-:Y:S02]  /*1a40*/  LOP3.LUT P0, RZ, R150, 0x1f, RZ, 0xc0, !PT ;  /* 0x0000001f96ff7812 */ /* 0x001fe4000780c0ff */
[----:B------:R-:W-:-:S04]  /*1a50*/  SHF.R.U32.HI R150, RZ, 0x5, R150 ;  /* 0x00000005ff967819 */ /* 0x000fc80000011696 */
[----:B------:R-:W-:-:S04]  /*1a60*/  LOP3.LUT R202, R150, 0x7fffffc, RZ, 0xc0, !PT ;  /* 0x07fffffc96ca7812 */ /* 0x000fc800078ec0ff */
[----:B------:R-:W-:Y:S01]  /*1a70*/  @!P1 IADD3 R202, R202, 0x4, RZ ;  /* 0x00000004caca9810 */ /* 0x000fe20007ffe0ff */
[----:B------:R-:W-:Y:S05]  /*1a80*/  BRA.DIV ~URZ, `(.L_x_6510) ;  /* 0x000034827f007947 */ /* 0x000fea000b800000 */
[----:B------:R0:W1:Y:S02]  /*1a90*/  SHFL.DOWN PT, R154, R151, 0x10, 0x1f ;  /* 0x0a001f00979a7f89 */ /* 0x00006400000e0000 */
.L_x_6613:
        /* <DEDUP_REMOVED lines=18> */
.L_x_6614:
[----:B------:R-:W-:Y:S01]  /*1bc0*/  @!P0 LOP3.LUT R149, R150, 0x3, RZ, 0xc0, !PT ;  /* 0x0000000396958812 */ /* 0x000fe200078ec0ff */
[----:B--2---:R-:W-:Y:S01]  /*1bd0*/  FADD.FTZ R180, R155, R152 ;  /* 0x000000989bb47221 */ /* 0x004fe20000010000 */
[----:B------:R-:W-:Y:S01]  /*1be0*/  WARPSYNC 0xffffffff ;  /* 0xffffffff00007948 */ /* 0x000fe20003800000 */
[----:B01----:R-:W-:Y:S01]  /*1bf0*/  FADD.FTZ R181, R228, R181 ;  /* 0x000000b5e4b57221 */ /* 0x003fe20000010000 */
[----:B------:R-:W-:Y:S02]  /*1c00*/  @!P0 IADD3 R201, R202, R149, RZ ;  /* 0x00000095cac98210 */ /* 0x000fe40007ffe0ff */
[----:B------:R-:W-:Y:S02]  /*1c10*/  ISETP.GE.AND P6, PT, R193, 0x1, PT ;  /* 0x00000001c100780c */ /* 0x000fe40003fc6270 */
[----:B------:R-:W-:Y:S01]  /*1c20*/  @!P5 ISETP.NE.U32.AND P1, PT, RZ, c[0x0][0x218], PT ;  /* 0x00008600ff00da0c */ /* 0x000fe20003f25070 */
[----:B------:R0:W-:Y:S04]  /*1c30*/  @!P0 STS.64 [R201.X8+0x3000], R180 ;  /* 0x003000b4c9008388 */ /* 0x0001e80000008a00 */
[----:B------:R-:W-:Y:S01]  /*1c40*/  BAR.SYNC.DEFER_BLOCKING 0x0 ;  /* 0x0000000000007b1d */ /* 0x000fe20000010000 */
[----:B------:R-:W-:-:S02]  /*1c50*/  @!P5 ISETP.NE.U32.AND P2, PT, RZ, c[0x0][0x218], PT ;  /* 0x00008600ff00da0c */ /* 0x000fc40003f45070 */
[----:B------:R-:W-:Y:S02]  /*1c60*/  @!P5 ISETP.NE.AND.EX P1, PT, RZ, c[0x0][0x21c], PT, P1 ;  /* 0x00008700ff00da0c */ /* 0x000fe40003f25310 */
[----:B------:R-:W-:Y:S02]  /*1c70*/  @!P5 ISETP.NE.U32.AND P0, PT, RZ, c[0x0][0x218], PT ;  /* 0x00008600ff00da0c */ /* 0x000fe40003f05070 */
[----:B------:R-:W-:Y:S01]  /*1c80*/  @P6 IADD3 R193, R193, -0x1, RZ ;  /* 0xffffffffc1c16810 */ /* 0x000fe20007ffe0ff */
[----:B0-----:R-:W-:Y:S01]  /*1c90*/  HFMA2.MMA R201, -RZ, RZ, 0, 0 ;  /* 0x00000000ffc97435 */ /* 0x001fe200000001ff */
[----:B------:R-:W-:Y:S01]  /*1ca0*/  BSSY B0, `(.L_x_6512) ;  /* 0x000001f000007945 */ /* 0x000fe20003800000 */
[----:B------:R-:W-:Y:S02]  /*1cb0*/  @!P5 ISETP.NE.AND.EX P2, PT, RZ, c[0x0][0x21c], PT, P2 ;  /* 0x00008700ff00da0c */ /* 0x000fe40003f45320 */
[----:B------:R-:W-:-:S05]  /*1cc0*/  @P6 IMAD R203, R193, c[0x0][0x168], RZ ;  /* 0x00005a00c1cb6a24 */ /* 0x000fca00078e02ff */
[----:B------:R-:W-:-:S04]  /*1cd0*/  @P6 SHF.R.S32.HI R228, RZ, 0x1f, R203 ;  /* 0x0000001fffe46819 */ /* 0x000fc800000114cb */
[----:B------:R-:W-:Y:S01]  /*1ce0*/  @P6 LEA.HI R228, R228, R203, RZ, 0x3 ;  /* 0x000000cbe4e46211 */ /* 0x000fe200078f18ff */
[----:B------:R-:W0:Y:S03]  /*1cf0*/  LDS.128 R148, [R202.X8+0x3000] ;  /* 0x00300000ca947984 */ /* 0x000e260000008c00 */
[----:B------:R-:W-:Y:S01]  /*1d00*/  @P6 LEA.HI.SX32 R201, R228, R189, 0x1d ;  /* 0x000000bde4c96211 */ /* 0x000fe200078feaff */
        /* <DEDUP_REMOVED lines=24> */
.L_x_6513:
[----:B------:R-:W-:Y:S05]  /*1e90*/  BSYNC B0 ;  /* 0x0000000000007941 */ /* 0x000fea0003800000 */
.L_x_6512:
[----:B------:R-:W-:Y:S01]  /*1ea0*/  BSSY B0, `(.L_x_6514) ;  /* 0x000000e000007945 */ /* 0x000fe20003800000 */
[----:B------:R-:W-:Y:S05]  /*1eb0*/  @!P6 BRA `(.L_x_6515) ;  /* 0x000000c00000e947 */ /* 0x000fea0003800000 */
[----:B------:R-:W-:Y:S01]  /*1ec0*/  LOP3.LUT P1, RZ, R227, 0xff, RZ, 0xc0, !PT ;  /* 0x000000ffe3ff7812 */ /* 0x000fe2000782c0ff */
[----:B0-----:R-:W-:Y:S01]  /*1ed0*/  FMUL.FTZ R148, R151, c[0x0][0x1ec] ;  /* 0x00007b0097947a20 */ /* 0x001fe20000410000 */
[----:B------:R-:W-:Y:S01]  /*1ee0*/  HFMA2.MMA R149, -RZ, RZ, 0, 0 ;  /* 0x00000000ff957435 */ /* 0x000fe200000001ff */
[----:B------:R-:W-:Y:S02]  /*1ef0*/  MOV R153, RZ ;  /* 0x000000ff00997202 */ /* 0x000fe40000000f00 */
        /* <DEDUP_REMOVED lines=8> */
.L_x_6515:
[----:B------:R-:W-:Y:S05]  /*1f80*/  BSYNC B0 ;  /* 0x0000000000007941 */ /* 0x000fea0003800000 */
.L_x_6514:
        /* <DEDUP_REMOVED lines=33> */
.L_x_6517:
[----:B------:R-:W-:Y:S05]  /*21a0*/  BSYNC B0 ;  /* 0x0000000000007941 */ /* 0x000fea0003800000 */
.L_x_6516:
[----:B------:R-:W-:Y:S01]  /*21b0*/  BSSY B0, `(.L_x_6518) ;  /* 0x000000e000007945 */ /* 0x000fe20003800000 */
[----:B------:R-:W-:Y:S05]  /*21c0*/  @!P6 BRA `(.L_x_6519) ;  /* 0x000000c00000e947 */ /* 0x000fea0003800000 */
[----:B------:R-:W-:Y:S01]  /*21d0*/  LOP3.LUT P2, RZ, R198, 0xff00, RZ, 0xc0, !PT ;  /* 0x0000ff00c6ff7812 */ /* 0x000fe2000784c0ff */
[----:B0-----:R-:W-:Y:S01]  /*21e0*/  FMUL.FTZ R148, R150, c[0x0][0x1ec] ;  /* 0x00007b0096947a20 */ /* 0x001fe20000410000 */
        /* <DEDUP_REMOVED lines=10> */
.L_x_6519:
[----:B------:R-:W-:Y:S05]  /*2290*/  BSYNC B0 ;  /* 0x0000000000007941 */ /* 0x000fea0003800000 */
.L_x_6518:
        /* <DEDUP_REMOVED lines=10> */
.L_x_6521:
[----:B------:R-:W-:Y:S05]  /*2340*/  BSYNC B0 ;  /* 0x0000000000007941 */ /* 0x000fea0003800000 */
.L_x_6520:
        /* <DEDUP_REMOVED lines=14> */
.L_x_6523:
[----:B------:R-:W-:Y:S05]  /*2430*/  BSYNC B0 ;  /* 0x0000000000007941 */ /* 0x000fea0003800000 */
.L_x_6522:
        /* <DEDUP_REMOVED lines=10> */
.L_x_6525:
[----:B------:R-:W-:Y:S05]  /*24e0*/  BSYNC B0 ;  /* 0x0000000000007941 */ /* 0x000fea0003800000 */
.L_x_6524:
        /* <DEDUP_REMOVED lines=14> */
.L_x_6527:
[----:B------:R-:W-:Y:S05]  /*25d0*/  BSYNC B0 ;  /* 0x0000000000007941 */ /* 0x000fea0003800000 */
.L_x_6526:
        /* <DEDUP_REMOVED lines=10> */
.L_x_6529:
[----:B------:R-:W-:Y:S05]  /*2680*/  BSYNC B0 ;  /* 0x0000000000007941 */ /* 0x000fea0003800000 */
.L_x_6528:
        /* <DEDUP_REMOVED lines=14> */
.L_x_6531:
[----:B------:R-:W-:Y:S05]  /*2770*/  BSYNC B0 ;  /* 0x0000000000007941 */ /* 0x000fea0003800000 */
.L_x_6530:
        /* <DEDUP_REMOVED lines=10> */
.L_x_6533:
[----:B------:R-:W-:Y:S05]  /*2820*/  BSYNC B0 ;  /* 0x0000000000007941 */ /* 0x000fea0003800000 */
.L_x_6532:
        /* <DEDUP_REMOVED lines=14> */
.L_x_6535:
[----:B------:R-:W-:Y:S05]  /*2910*/  BSYNC B0 ;  /* 0x0000000000007941 */ /* 0x000fea0003800000 */
.L_x_6534:
        /* <DEDUP_REMOVED lines=10> */
.L_x_6537:
[----:B------:R-:W-:Y:S05]  /*29c0*/  BSYNC B0 ;  /* 0x0000000000007941 */ /* 0x000fea0003800000 */
.L_x_6536:
        /* <DEDUP_REMOVED lines=14> */
.L_x_6539:
[----:B------:R-:W-:Y:S05]  /*2ab0*/  BSYNC B0 ;  /* 0x0000000000007941 */ /* 0x000fea0003800000 */
.L_x_6538:
        /* <DEDUP_REMOVED lines=10> */
.L_x_6541:
[----:B------:R-:W-:Y:S05]  /*2b60*/  BSYNC B0 ;  /* 0x0000000000007941 */ /* 0x000fea0003800000 */
.L_x_6540:
[----:B------:R-:W-:Y:S01]  /*2b70*/  BSSY B0, `(.L_x_6542) ;  /* 0x000000e000007945 */ /* 0x000fe20003800000 */
[----:B------:R-:W-:Y:S05]  /*2b80*/  @!P6 BRA `(.L_x_6543) ;  /* 0x000000c00000e947 */ /* 0x000fea0003800000 */
[----:B------:R-:W-:Y:S01]  /*2b90*/  LOP3.LUT P2, RZ, R199, 0xff000000, RZ, 0xc0, !PT ;  /* 0xff000000c7ff7812 */ /* 0x000fe2000784c0ff */
[----:B0-----:R-:W-:Y:S01]  /*2ba0*/  FMUL.FTZ R148, R180, c[0x0][0x1ec] ;  /* 0x00007b00b4947a20 */ /* 0x001fe20000410000 */
[----:B------:R-:W-:Y:S01]  /*2bb0*/  HFMA2.MMA R198, -RZ, RZ, 0, 0 ;  /* 0x00000000ffc67435 */ /* 0x000fe200000001ff */
[----:B------:R-:W-:Y:S02]  /*2bc0*/  IMAD.MOV.U32 R149, RZ, RZ, RZ ;  /* 0x000000ffff957224 */ /* 0x000fe400078e00ff */
        /* <DEDUP_REMOVED lines=8> */
.L_x_6543:
[----:B------:R-:W-:Y:S05]  /*2c50*/  BSYNC B0 ;  /* 0x0000000000007941 */ /* 0x000fea0003800000 */
.L_x_6542:
[----:B0-----:R-:W-:Y:S01]  /*2c60*/  SEL R148, R151, R140, P1 ;  /* 0x0000008c97947207 */ /* 0x001fe20000800000 */
[----:B------:R-:W-:Y:S01]  /*2c70*/  @P0 IMAD.WIDE.U32 R192, R192, R193, c[0x0][0x258] ;  /* 0x00009600c0c00625 */ /* 0x000fe200078e00c1 */
[----:B------:R-:W-:Y:S01]  /*2c80*/  @P6 MOV R198, 0x10 ;  /* 0x0000001000c66802 */ /* 0x000fe20000000f00 */
[----:B------:R-:W-:Y:S01]  /*2c90*/  BSSY B0, `(.L_x_6544) ;  /* 0x0000014000007945 */ /* 0x000fe20003800000 */
[----:B------:R-:W-:Y:S02]  /*2ca0*/  SEL R151, R152, R143, P1 ;  /* 0x0000008f98977207 */ /* 0x000fe40000800000 */
[----:B------:R-:W-:Y:S02]  /*2cb0*/  SEL R152, R153, R144, P1 ;  /* 0x0000009099987207 */ /* 0x000fe40000800000 */
[----:B------:R-:W-:Y:S02]  /*2cc0*/  SEL R153, R154, R145, P1 ;  /* 0x000000919a997207 */ /* 0x000fe40000800000 */
[----:B------:R-:W-:-:S02]  /*2cd0*/  SEL R149, R150, R141, P1 ;  /* 0x0000008d96957207 */ /* 0x000fc40000800000 */
[----:B------:R-:W-:Y:S02]  /*2ce0*/  SEL R154, R155, R146, P1 ;  /* 0x000000929b9a7207 */ /* 0x000fe40000800000 */
        /* <DEDUP_REMOVED lines=10> */
[----:B-----5:R-:W-:Y:S01]  /*2d90*/  HFMA2.MMA R133, -RZ, RZ, 0, 9.5367431640625e-07 ;  /* 0x00000010ff857435 */ /* 0x020fe200000001ff */
[----:B------:R-:W-:-:S09]  /*2da0*/  IADD3 R132, R201, 0x80, RZ ;  /* 0x00000080c9847810 */ /* 0x000fd20007ffe0ff */
[----:B------:R-:W-:-:S06]  /*2db0*/  IMAD.WIDE.U32 R132, R132, R133, c[0x0][0x170] ;  /* 0x00005c0084847625 */ /* 0x000fcc00078e0085 */
[----:B------:R-:W5:Y:S02]  /*2dc0*/  LDG.E.128 R132, [R132.64] ;  /* 0x0000000484847981 */ /* 0x000f64000c1e1d00 */
.L_x_6545:
[----:B------:R-:W-:Y:S05]  /*2dd0*/  BSYNC B0 ;  /* 0x0000000000007941 */ /* 0x000fea0003800000 */
.L_x_6544:
        /* <DEDUP_REMOVED lines=10> */
.L_x_6547:
[----:B------:R-:W-:Y:S05]  /*2e80*/  BSYNC B0 ;  /* 0x0000000000007941 */ /* 0x000fea0003800000 */
.L_x_6546:
        /* <DEDUP_REMOVED lines=9> */
[----:B------:R-:W-:Y:S02]  /*2f20*/  MOV R153, RZ ;  /* 0x000000ff00997202 */ /* 0x000fe40000000f00 */
        /* <DEDUP_REMOVED lines=8> */
.L_x_6549:
[----:B------:R-:W-:Y:S05]  /*2fb0*/  BSYNC B0 ;  /* 0x0000000000007941 */ /* 0x000fea0003800000 */
.L_x_6548:
        /* <DEDUP_REMOVED lines=27> */
.L_x_6551:
[----:B------:R-:W-:Y:S05]  /*3170*/  BSYNC B0 ;  /* 0x0000000000007941 */ /* 0x000fea0003800000 */
.L_x_6550:
[----:B------:R-:W-:Y:S01]  /*3180*/  BSSY B0, `(.L_x_6552) ;  /* 0x000000e000007945 */ /* 0x000fe20003800000 */
        /* <DEDUP_REMOVED lines=13> */
.L_x_6553:
[----:B------:R-:W-:Y:S05]  /*3260*/  BSYNC B0 ;  /* 0x0000000000007941 */ /* 0x000fea0003800000 */
.L_x_6552:
        /* <DEDUP_REMOVED lines=10> */
.L_x_6555:
[----:B------:R-:W-:Y:S05]  /*3310*/  BSYNC B0 ;  /* 0x0000000000007941 */ /* 0x000fea0003800000 */
.L_x_6554:
[----:B------:R-:W-:Y:S01]  /*3320*/  BSSY B0, `(.L_x_6556) ;  /* 0x000000e000007945 */ /* 0x000fe20003800000 */
        /* <DEDUP_REMOVED lines=13> */
.L_x_6557:
[----:B------:R-:W-:Y:S05]  /*3400*/  BSYNC B0 ;  /* 0x0000000000007941 */ /* 0x000fea0003800000 */
.L_x_6556:
        /* <DEDUP_REMOVED lines=10> */
.L_x_6559:
[----:B------:R-:W-:Y:S05]  /*34b0*/  BSYNC B0 ;  /* 0x0000000000007941 */ /* 0x000fea0003800000 */
.L_x_6558:
        /* <DEDUP_REMOVED lines=14> */
.L_x_6561:
[----:B------:R-:W-:Y:S05]  /*35a0*/  BSYNC B0 ;  /* 0x0000000000007941 */ /* 0x000fea0003800000 */
.L_x_6560:
        /* <DEDUP_REMOVED lines=10> */
.L_x_6563:
[----:B------:R-:W-:Y:S05]  /*3650*/  BSYNC B0 ;  /* 0x0000000000007941 */ /* 0x000fea0003800000 */
.L_x_6562:
        /* <DEDUP_REMOVED lines=14> */
.L_x_6565:
[----:B------:R-:W-:Y:S05]  /*3740*/  BSYNC B0 ;  /* 0x0000000000007941 */ /* 0x000fea0003800000 */
.L_x_6564:
        /* <DEDUP_REMOVED lines=10> */
.L_x_6567:
[----:B------:R-:W-:Y:S05]  /*37f0*/  BSYNC B0 ;  /* 0x0000000000007941 */ /* 0x000fea0003800000 */
.L_x_6566:
        /* <DEDUP_REMOVED lines=14> */
.L_x_6569:
[----:B------:R-:W-:Y:S05]  /*38e0*/  BSYNC B0 ;  /* 0x0000000000007941 */ /* 0x000fea0003800000 */
.L_x_6568:
        /* <DEDUP_REMOVED lines=10> */
.L_x_6571:
[----:B------:R-:W-:Y:S05]  /*3990*/  BSYNC B0 ;  /* 0x0000000000007941 */ /* 0x000fea0003800000 */
.L_x_6570:
        /* <DEDUP_REMOVED lines=14> */
.L_x_6573:
[----:B------:R-:W-:Y:S05]  /*3a80*/  BSYNC B0 ;  /* 0x0000000000007941 */ /* 0x000fea0003800000 */
.L_x_6572:
        /* <DEDUP_REMOVED lines=10> */
.L_x_6575:
[----:B------:R-:W-:Y:S05]  /*3b30*/  BSYNC B0 ;  /* 0x0000000000007941 */ /* 0x000fea0003800000 */
.L_x_6574:
[----:B------:R-:W-:Y:S01]  /*3b40*/  BSSY B0, `(.L_x_6576) ;  /* 0x0000010000007945 */ /* 0x000fe20003800000 */
[----:B------:R-:W-:Y:S01]  /*3b50*/  @!P5 ISETP.NE.U32.AND P3, PT, RZ, c[0x0][0x218], PT ;  /* 0x00008600ff00da0c */ /* 0x000fe20003f65070 */
[----:B------:R-:W-:Y:S01]  /*3b60*/  @P0 IMAD.MOV.U32 R198, RZ, RZ, 0x20 ;  /* 0x00000020ffc60424 */ /* 0x000fe200078e00ff */
[----:B------:R-:W-:Y:S06]  /*3b70*/  @!P6 BRA `(.L_x_6577) ;  /* 0x000000c00000e947 */ /* 0x000fec0003800000 */
        /* <DEDUP_REMOVED lines=12> */
.L_x_6577:
[----:B------:R-:W-:Y:S05]  /*3c40*/  BSYNC B0 ;  /* 0x0000000000007941 */ /* 0x000fea0003800000 */
.L_x_6576:
        /* <DEDUP_REMOVED lines=23> */
[----:B-----5:R-:W-:-:S10]  /*3dc0*/  HFMA2.MMA R132, -RZ, RZ, 0, 9.5367431640625e-07 ;  /* 0x00000010ff847435 */ /* 0x020fd400000001ff */
[----:B------:R-:W-:-:S06]  /*3dd0*/  IMAD.WIDE.U32 R132, R201, R132, c[0x0][0x170] ;  /* 0x00005c00c9847625 */ /* 0x000fcc00078e0084 */
[----:B------:R-:W5:Y:S02]  /*3de0*/  LDG.E.128 R132, [R132.64] ;  /* 0x0000000484847981 */ /* 0x000f64000c1e1d00 */
.L_x_6579:
[----:B------:R-:W-:Y:S05]  /*3df0*/  BSYNC B0 ;  /* 0x0000000000007941 */ /* 0x000fea0003800000 */
.L_x_6578:
        /* <DEDUP_REMOVED lines=10> */
.L_x_6581:
[----:B------:R-:W-:Y:S05]  /*3ea0*/  BSYNC B0 ;  /* 0x0000000000007941 */ /* 0x000fea0003800000 */
.L_x_6580:
        /* <DEDUP_REMOVED lines=14> */
.L_x_6583:
[----:B------:R-:W-:Y:S05]  /*3f90*/  BSYNC B0 ;  /* 0x0000000000007941 */ /* 0x000fea0003800000 */
.L_x_6582:
        /* <DEDUP_REMOVED lines=10> */
.L_x_6585:
[----:B------:R-:W-:Y:S05]  /*4040*/  BSYNC B0 ;  /* 0x0000000000007941 */ /* 0x000fea0003800000 */
.L_x_6584:
        /* <DEDUP_REMOVED lines=27> */
.L_x_6587:
[----:B------:R-:W-:Y:S05]  /*4200*/  BSYNC B0 ;  /* 0x0000000000007941 */ /* 0x000fea0003800000 */
.L_x_6586:
        /* <DEDUP_REMOVED lines=17> */
.L_x_6589:
[----:B------:R-:W-:Y:S05]  /*4320*/  BSYNC B0 ;  /* 0x0000000000007941 */ /* 0x000fea0003800000 */
.L_x_6588:
        /* <DEDUP_REMOVED lines=14> */
.L_x_6591:
[----:B------:R-:W-:Y:S05]  /*4410*/  BSYNC B0 ;  /* 0x0000000000007941 */ /* 0x000fea0003800000 */
.L_x_6590:
        /* <DEDUP_REMOVED lines=10> */
.L_x_6593:
[----:B------:R-:W-:Y:S05]  /*44c0*/  BSYNC B0 ;  /* 0x0000000000007941 */ /* 0x000fea0003800000 */
.L_x_6592:
        /* <DEDUP_REMOVED lines=14> */
.L_x_6595:
[----:B------:R-:W-:Y:S05]  /*45b0*/  BSYNC B0 ;  /* 0x0000000000007941 */ /* 0x000fea0003800000 */
.L_x_6594:
        /* <DEDUP_REMOVED lines=10> */
.L_x_6597:
[----:B------:R-:W-:Y:S05]  /*4660*/  BSYNC B0 ;  /* 0x0000000000007941 */ /* 0x000fea0003800000 */
.L_x_6596:
        /* <DEDUP_REMOVED lines=14> */
.L_x_6599:
[----:B------:R-:W-:Y:S05]  /*4750*/  BSYNC B0 ;  /* 0x0000000000007941 */ /* 0x000fea0003800000 */
.L_x_6598:
        /* <DEDUP_REMOVED lines=10> */
.L_x_6601:
[----:B------:R-:W-:Y:S05]  /*4800*/  BSYNC B0 ;  /* 0x0000000000007941 */ /* 0x000fea0003800000 */
.L_x_6600:
        /* <DEDUP_REMOVED lines=14> */
.L_x_6603:
[----:B------:R-:W-:Y:S05]  /*48f0*/  BSYNC B0 ;  /* 0x0000000000007941 */ /* 0x000fea0003800000 */
.L_x_6602:
        /* <DEDUP_REMOVED lines=10> */
.L_x_6605:
[----:B------:R-:W-:Y:S05]  /*49a0*/  BSYNC B0 ;  /* 0x0000000000007941 */ /* 0x000fea0003800000 */
.L_x_6604:
[----:B------:R-:W-:Y:S01]  /*49b0*/  BSSY B0, `(.L_x_6606) ;  /* 0x000000e000007945 */ /* 0x000fe20003800000 */
[----:B------:R-:W-:Y:S05]  /*49c0*/  @!P6 BRA `(.L_x_6607) ;  /* 0x000000c00000e947 */ /* 0x000fea0003800000 */
[----:B------:R-:W-:Y:S01]  /*49d0*/  LOP3.LUT P2, RZ, R195, 0xff0000, RZ, 0xc0, !PT ;  /* 0x00ff0000c3ff7812 */ /* 0x000fe2000784c0ff */
[----:B------:R-:W-:Y:S01]  /*49e0*/  FMUL.FTZ R154, R151, c[0x0][0x1ec] ;  /* 0x00007b00979a7a20 */ /* 0x000fe20000410000 */
[----:B------:R-:W-:Y:S01]  /*49f0*/  MOV R155, RZ ;  /* 0x000000ff009b7202 */ /* 0x000fe20000000f00 */
[----:B------:R-:W-:Y:S02]  /*4a00*/  IMAD.MOV.U32 R181, RZ, RZ, RZ ;  /* 0x000000ffffb57224 */ /* 0x000fe400078e00ff */
        /* <DEDUP_REMOVED lines=8> */
.L_x_6607:
[----:B------:R-:W-:Y:S05]  /*4a90*/  BSYNC B0 ;  /* 0x0000000000007941 */ /* 0x000fea0003800000 */
.L_x_6606:
        /* <DEDUP_REMOVED lines=10> */
.L_x_6609:
[----:B------:R-:W-:Y:S05]  /*4b40*/  BSYNC B0 ;  /* 0x0000000000007941 */ /* 0x000fea0003800000 */
.L_x_6608:
        /* <DEDUP_REMOVED lines=10> */
[----:B------:R-:W-:Y:S01]  /*4bf0*/  HFMA2.MMA R148, -RZ, RZ, 0, 0 ;  /* 0x00000000ff947435 */ /* 0x000fe200000001ff */
[----:B------:R-:W-:-:S02]  /*4c00*/  MOV R2, RZ ;  /* 0x000000ff00027202 */ /* 0x000fc40000000f00 */
        /* <DEDUP_REMOVED lines=8> */
.L_x_6611:
[----:B------:R-:W-:Y:S05]  /*4c90*/  BSYNC B0 ;  /* 0x0000000000007941 */ /* 0x000fea0003800000 */
.L_x_6610:
        /* <DEDUP_REMOVED lines=11> */
.L_x_6506:
        /* <DEDUP_REMOVED lines=28> */
.L_x_6510:
[----:B------:R-:W-:Y:S01]  /*4f10*/  HFMA2.MMA R228, -RZ, RZ, 0, 9.5367431640625e-07 ;  /* 0x00000010ffe47435 */ /* 0x000fe200000001ff */
[----:B------:R-:W-:-:S02]  /*4f20*/  MOV R153, R151 ;  /* 0x0000009700997202 */ /* 0x000fc40000000f00 */
[----:B------:R-:W-:Y:S02]  /*4f30*/  MOV R180, 0x1f ;  /* 0x0000001f00b47802 */ /* 0x000fe40000000f00 */
[----:B------:R-:W-:Y:S02]  /*4f40*/  MOV R201, 0xffffffff ;  /* 0xffffffff00c97802 */ /* 0x000fe40000000f00 */
[----:B------:R-:W-:Y:S02]  /*4f50*/  MOV R148, 0x4f70 ;  /* 0x00004f7000947802 */ /* 0x000fe40000000f00 */
[----:B------:R-:W-:Y:S05]  /*4f60*/  CALL.REL.NOINC `($__internal_139_$__cuda_sm70_shflsync_down_p) ;  /* 0x0000045000007944 */ /* 0x000fea0003c00000 */
[----:B-1----:R-:W-:Y:S01]  /*4f70*/  MOV R154, R228 ;  /* 0x000000e4009a7202 */ /* 0x002fe20000000f00 */
[----:B0-----:R-:W-:Y:S05]  /*4f80*/  BRA `(.L_x_6613) ;  /* 0xffffcb1000007947 */ /* 0x001fea000383ffff */
.L_x_6511:
[----:B------:R-:W-:Y:S01]  /*4f90*/  HFMA2.MMA R228, -RZ, RZ, 0, 9.5367431640625e-07 ;  /* 0x00000010ffe47435 */ /* 0x000fe200000001ff */
[----:B------:R-:W-:Y:S02]  /*4fa0*/  MOV R153, R152 ;  /* 0x0000009800997202 */ /* 0x000fe40000000f00 */
[----:B------:R-:W-:Y:S02]  /*4fb0*/  MOV R180, 0x1f ;  /* 0x0000001f00b47802 */ /* 0x000fe40000000f00 */
[----:B------:R-:W-:-:S02]  /*4fc0*/  MOV R201, 0xffffffff ;  /* 0xffffffff00c97802 */ /* 0x000fc40000000f00 */
[----:B------:R-:W-:Y:S02]  /*4fd0*/  MOV R148, 0x4ff0 ;  /* 0x00004ff000947802 */ /* 0x000fe40000000f00 */
[----:B01----:R-:W-:Y:S05]  /*4fe0*/  CALL.REL.NOINC `($__internal_139_$__cuda_sm70_shflsync_down_p) ;  /* 0x000003d000007944 */ /* 0x003fea0003c00000 */
[----:B------:R-:W-:Y:S01]  /*4ff0*/  FADD.FTZ R154, R154, R151 ;  /* 0x000000979a9a7221 */ /* 0x000fe20000010000 */
[----:B0-----:R-:W-:Y:S01]  /*5000*/  MOV R201, 0xffffffff ;  /* 0xffffffff00c97802 */ /* 0x001fe20000000f00 */
[----:B-1----:R-:W-:Y:S01]  /*5010*/  FADD.FTZ R155, R152, R228 ;  /* 0x000000e4989b7221 */ /* 0x002fe20000010000 */
[----:B------:R-:W-:Y:S01]  /*5020*/  HFMA2.MMA R228, -RZ, RZ, 0, 4.76837158203125e-07 ;  /* 0x00000008ffe47435 */ /* 0x000fe200000001ff */
[----:B------:R-:W-:Y:S01]  /*5030*/  IMAD.MOV.U32 R180, RZ, RZ, 0x1f ;  /* 0x0000001fffb47424 */ /* 0x000fe200078e00ff */
[----:B------:R-:W-:Y:S02]  /*5040*/  MOV R153, R154 ;  /* 0x0000009a00997202 */ /* 0x000fe40000000f00 */
[----:B------:R-:W-:Y:S02]  /*5050*/  MOV R148, 0x5070 ;  /* 0x0000507000947802 */ /* 0x000fe40000000f00 */
[----:B------:R-:W-:Y:S05]  /*5060*/  CALL.REL.NOINC `($__internal_139_$__cuda_sm70_shflsync_down_p) ;  /* 0x0000035000007944 */ /* 0x000fea0003c00000 */
[----:B-1----:R-:W-:Y:S01]  /*5070*/  MOV R151, R228 ;  /* 0x000000e400977202 */ /* 0x002fe20000000f00 */
[----:B------:R-:W-:Y:S01]  /*5080*/  HFMA2.MMA R228, -RZ, RZ, 0, 4.76837158203125e-07 ;  /* 0x00000008ffe47435 */ /* 0x000fe200000001ff */
[----:B0-----:R-:W-:Y:S02]  /*5090*/  MOV R153, R155 ;  /* 0x0000009b00997202 */ /* 0x001fe40000000f00 */
[----:B------:R-:W-:-:S02]  /*50a0*/  MOV R180, 0x1f ;  /* 0x0000001f00b47802 */ /* 0x000fc40000000f00 */
[----:B------:R-:W-:Y:S02]  /*50b0*/  MOV R201, 0xffffffff ;  /* 0xffffffff00c97802 */ /* 0x000fe40000000f00 */
[----:B------:R-:W-:Y:S02]  /*50c0*/  MOV R148, 0x50e0 ;  /* 0x000050e000947802 */ /* 0x000fe40000000f00 */
[----:B------:R-:W-:Y:S05]  /*50d0*/  CALL.REL.NOINC `($__internal_139_$__cuda_sm70_shflsync_down_p) ;  /* 0x000002e000007944 */ /* 0x000fea0003c00000 */
[----:B------:R-:W-:Y:S01]  /*50e0*/  FADD.FTZ R154, R151, R154 ;  /* 0x0000009a979a7221 */ /* 0x000fe20000010000 */
[----:B0-----:R-:W-:Y:S01]  /*50f0*/  MOV R180, 0x1f ;  /* 0x0000001f00b47802 */ /* 0x001fe20000000f00 */
[----:B-1----:R-:W-:Y:S01]  /*5100*/  FADD.FTZ R155, R155, R228 ;  /* 0x000000e49b9b7221 */ /* 0x002fe20000010000 */
[----:B------:R-:W-:Y:S01]  /*5110*/  HFMA2.MMA R228, -RZ, RZ, 0, 2.384185791015625e-07 ;  /* 0x00000004ffe47435 */ /* 0x000fe200000001ff */
[----:B------:R-:W-:Y:S02]  /*5120*/  MOV R201, 0xffffffff ;  /* 0xffffffff00c97802 */ /* 0x000fe40000000f00 */
[----:B------:R-:W-:Y:S02]  /*5130*/  MOV R153, R154 ;  /* 0x0000009a00997202 */ /* 0x000fe40000000f00 */
[----:B------:R-:W-:-:S02]  /*5140*/  MOV R148, 0x5160 ;  /* 0x0000516000947802 */ /* 0x000fc40000000f00 */
[----:B------:R-:W-:Y:S05]  /*5150*/  CALL.REL.NOINC `($__internal_139_$__cuda_sm70_shflsync_down_p) ;  /* 0x0000026000007944 */ /* 0x000fea0003c00000 */
[----:B-1----:R-:W-:Y:S01]  /*5160*/  MOV R151, R228 ;  /* 0x000000e400977202 */ /* 0x002fe20000000f00 */
[----:B------:R-:W-:Y:S01]  /*5170*/  HFMA2.MMA R228, -RZ, RZ, 0, 2.384185791015625e-07 ;  /* 0x00000004ffe47435 */ /* 0x000fe200000001ff */
[----:B0-----:R-:W-:-:S02]  /*5180*/  MOV R153, R155 ;  /* 0x0000009b00997202 */ /* 0x001fc40000000f00 */
[----:B------:R-:W-:Y:S02]  /*5190*/  MOV R180, 0x1f ;  /* 0x0000001f00b47802 */ /* 0x000fe40000000f00 */
[----:B------:R-:W-:Y:S02]  /*51a0*/  MOV R201, 0xffffffff ;  /* 0xffffffff00c97802 */ /* 0x000fe40000000f00 */
[----:B------:R-:W-:Y:S02]  /*51b0*/  MOV R148, 0x51d0 ;  /* 0x000051d000947802 */ /* 0x000fe40000000f00 */
[----:B------:R-:W-:Y:S05]  /*51c0*/  CALL.REL.NOINC `($__internal_139_$__cuda_sm70_shflsync_down_p) ;  /* 0x000001f000007944 */ /* 0x000fea0003c00000 */
[----:B------:R-:W-:Y:S01]  /*51d0*/  FADD.FTZ R152, R151, R154 ;  /* 0x0000009a97987221 */ /* 0x000fe20000010000 */
[----:B0-----:R-:W-:Y:S01]  /*51e0*/  MOV R201, 0xffffffff ;  /* 0xffffffff00c97802 */ /* 0x001fe20000000f00 */
[----:B-1----:R-:W-:Y:S01]  /*51f0*/  FADD.FTZ R155, R155, R228 ;  /* 0x000000e49b9b7221 */ /* 0x002fe20000010000 */
[----:B------:R-:W-:Y:S01]  /*5200*/  HFMA2.MMA R228, -RZ, RZ, 0, 1.1920928955078125e-07 ;  /* 0x00000002ffe47435 */ /* 0x000fe200000001ff */
[----:B------:R-:W-:Y:S01]  /*5210*/  IMAD.MOV.U32 R180, RZ, RZ, 0x1f ;  /* 0x0000001fffb47424 */ /* 0x000fe200078e00ff */
[----:B------:R-:W-:Y:S02]  /*5220*/  MOV R153, R152 ;  /* 0x0000009800997202 */ /* 0x000fe40000000f00 */
[----:B------:R-:W-:-:S02]  /*5230*/  MOV R148, 0x5250 ;  /* 0x0000525000947802 */ /* 0x000fc40000000f00 */
[----:B------:R-:W-:Y:S05]  /*5240*/  CALL.REL.NOINC `($__internal_139_$__cuda_sm70_shflsync_down_p) ;  /* 0x0000017000007944 */ /* 0x000fea0003c00000 */
[----:B-1----:R-:W-:Y:S01]  /*5250*/  MOV R151, R228 ;  /* 0x000000e400977202 */ /* 0x002fe20000000f00 */
[----:B------:R-:W-:Y:S01]  /*5260*/  HFMA2.MMA R228, -RZ, RZ, 0, 1.1920928955078125e-07 ;  /* 0x00000002ffe47435 */ /* 0x000fe200000001ff */
        /* <DEDUP_REMOVED lines=8> */
[----:B------:R-:W-:Y:S01]  /*52f0*/  HFMA2.MMA R228, -RZ, RZ, 0, 5.9604644775390625e-08 ;  /* 0x00000001ffe47435 */ /* 0x000fe200000001ff */
[----:B------:R-:W-:Y:S02]  /*5300*/  MOV R201, 0xffffffff ;  /* 0xffffffff00c97802 */ /* 0x000fe40000000f00 */
[----:B------:R-:W-:-:S02]  /*5310*/  MOV R153, R152 ;  /* 0x0000009800997202 */ /* 0x000fc40000000f00 */
[----:B------:R-:W-:Y:S02]  /*5320*/  MOV R148, 0x5340 ;  /* 0x0000534000947802 */ /* 0x000fe40000000f00 */
[----:B------:R-:W-:Y:S05]  /*5330*/  CALL.REL.NOINC `($__internal_139_$__cuda_sm70_shflsync_down_p) ;  /* 0x0000008000007944 */ /* 0x000fea0003c00000 */
[----:B-1----:R-:W-:Y:S01]  /*5340*/  MOV R155, R228 ;  /* 0x000000e4009b7202 */ /* 0x002fe20000000f00 */
[----:B------:R-:W-:Y:S01]  /*5350*/  HFMA2.MMA R228, -RZ, RZ, 0, 5.9604644775390625e-08 ;  /* 0x00000001ffe47435 */ /* 0x000fe200000001ff */
[----:B0-----:R-:W-:Y:S02]  /*5360*/  MOV R153, R181 ;  /* 0x000000b500997202 */ /* 0x001fe40000000f00 */
[----:B------:R-:W-:Y:S02]  /*5370*/  MOV R180, 0x1f ;  /* 0x0000001f00b47802 */ /* 0x000fe40000000f00 */
[----:B------:R-:W-:Y:S02]  /*5380*/  MOV R201, 0xffffffff ;  /* 0xffffffff00c97802 */ /* 0x000fe40000000f00 */
[----:B------:R-:W-:Y:S02]  /*5390*/  MOV R148, 0x53b0 ;  /* 0x000053b000947802 */ /* 0x000fe40000000f00 */
[----:B------:R-:W-:Y:S05]  /*53a0*/  CALL.REL.NOINC `($__internal_139_$__cuda_sm70_shflsync_down_p) ;  /* 0x0000001000007944 */ /* 0x000fea0003c00000 */
[----:B01----:R-:W-:Y:S05]  /*53b0*/  BRA `(.L_x_6614) ;  /* 0xffffc80000007947 */ /* 0x003fea000383ffff */
        .weak           $__internal_139_$__cuda_sm70_shflsync_down_p
        .type           $__internal_139_$__cuda_sm70_shflsync_down_p,@function
        .size           $__internal_139_$__cuda_sm70_shflsync_down_p,(.L_x_9393 - $__internal_139_$__cuda_sm70_shflsync_down_p)
$__internal_139_$__cuda_sm70_shflsync_down_p:
[----:B------:R-:W-:Y:S01]  /*53c0*/  HFMA2.MMA R149, -RZ, RZ, 0, 0 ;  /* 0x00000000ff957435 */ /* 0x000fe200000001ff */
[----:B------:R-:W-:Y:S04]  /*53d0*/  WARPSYNC R201 ;  /* 0x000000c900007348 */ /* 0x000fe80003800000 */
[----:B------:R0:W1:Y:S01]  /*53e0*/  SHFL.DOWN PT, R228, R153, R228, R180 ;  /* 0x080000e499e47389 */ /* 0x00006200000e00b4 */
[----:B------:R-:W-:Y:S05]  /*53f0*/  RET.REL.NODEC R148 `(_ZN10layer_norm13ln_bwd_kernelINS_13Kernel_traitsI6__halfS2_fS2_fjLj3072ELj1ELj1ELj4ELj16ENS_18Kernel_traits_baseILj3072ES2_S2_fS2_fjLj128EEEEELb1ELb1ELb1ELb1EEEvNS_9BwdParamsE) ;  /* 0xffffac0094007950 */ /* 0x000fea0003c3ffff */
.L_x_6615:
        /* <DEDUP_REMOVED lines=16> */
.L_x_9393:


//--------------------- .text._ZN10layer_norm13ln_bwd_kernelINS_13Kernel_traitsIf6__halffS2_fjLj3072ELj1ELj1ELj4ELj16ENS_18Kernel_traits_baseILj3072EfS2_fS2_fjLj128EEEEELb0ELb0ELb0ELb0EEEvNS_9BwdParamsE --------------------------
	.section	.text._ZN10layer_norm13ln_bwd_kernelINS_13Kernel_traitsIf6__halffS2_fjLj3072ELj1ELj1ELj4ELj16ENS_18Kernel_traits_baseILj3072EfS2_fS2_fjLj128EEEEELb0ELb0ELb0ELb0EEEvNS_9BwdParamsE,"ax",@progbits
	.sectioninfo	@"SHI_REGISTERS=180"
	.align	128
        .global         _ZN10layer_norm13ln_bwd_kernelINS_13Kernel_traitsIf6__halffS2_fjLj3072ELj1ELj1ELj4ELj16ENS_18Kernel_traits_baseILj3072EfS2_fS2_fjLj128EEEEELb0ELb0ELb0ELb0EEEvNS_9BwdParamsE
        .type           _ZN10layer_norm13ln_bwd_kernelINS_13Kernel_traitsIf6__halffS2_fjLj3072ELj1ELj1ELj4ELj16ENS_18Kernel_traits_baseILj3072EfS2_fS2_fjLj128EEEEELb0ELb0ELb0ELb0EEEvNS_9BwdParamsE,@function
        .size           _ZN10layer_norm13ln_bwd_kernelINS_13Kernel_traitsIf6__halffS2_fjLj3072ELj1ELj1ELj4ELj16ENS_18Kernel_traits_baseILj3072EfS2_fS2_fjLj128EEEEELb0ELb0ELb0ELb0EEEvNS_9BwdParamsE,(.L_x_9394 - _ZN10layer_norm13ln_bwd_kernelINS_13Kernel_traitsIf6__halffS2_fjLj3072ELj1ELj1ELj4ELj16ENS_18Kernel_traits_baseILj3072EfS2_fS2_fjLj128EEEEELb0ELb0ELb0ELb0EEEvNS_9BwdParamsE)
        .other          _ZN10layer_norm13ln_bwd_kernelINS_13Kernel_traitsIf6__halffS2_fjLj3072ELj1ELj1ELj4ELj16ENS_18Kernel_traits_baseILj3072EfS2_fS2_fjLj128EEEEELb0ELb0ELb0ELb0EEEvNS_9BwdParamsE,@"STO_CUDA_ENTRY STV_DEFAULT"
_ZN10layer_norm13ln_bwd_kernelINS_13Kernel_traitsIf6__halffS2_fjLj3072ELj1ELj1ELj4ELj16ENS_18Kernel_traits_baseILj3072EfS2_fS2_fjLj128EEEEELb0ELb0ELb0ELb0EEEvNS_9BwdParamsE:
.text._ZN10layer_norm13ln_bwd_kernelINS_13Kernel_traitsIf6__halffS2_fjLj3072ELj1ELj1ELj4ELj16ENS_18Kernel_traits_baseILj3072EfS2_fS2_fjLj128EEEEELb0ELb0ELb0ELb0EEEvNS_9BwdParamsE:
        /* <DEDUP_REMOVED lines=57> */
.L_x_6631:
        /* <DEDUP_REMOVED lines=41> */
[--C-:B----4-:R-:W-:Y:S01]  /*0620*/  HADD2.F32 R113, -RZ, R116.reuse.H0_H0 ;  /* 0x20000074ff717230 */ /* 0x110fe20000004100 */
[----:B-----5:R-:W-:Y:S01]  /*0630*/  FMUL.FTZ R125, R120, R125 ;  /* 0x0000007d787d7220 */ /* 0x020fe20000410000 */
[----:B------:R-:W-:Y:S01]  /*0640*/  HADD2.F32 R116, -RZ, R116.H1_H1 ;  /* 0x30000074ff747230 */ /* 0x000fe20000004100 */
[----:B------:R-:W-:-:S02]  /*0650*/  FADD.FTZ R161, -R169, R115 ;  /* 0x00000073a9a17221 */ /* 0x000fc40000010100 */
[----:B0-----:R-:W-:Y:S01]  /*0660*/  FMUL.FTZ R158, R96, R113 ;  /* 0x00000071609e7220 */ /* 0x001fe20000410000 */
[--C-:B------:R-:W-:Y:S01]  /*0670*/  HADD2.F32 R167, -RZ, R119.reuse.H0_H0 ;  /* 0x20000077ffa77230 */ /* 0x100fe20000004100 */
[C---:B-1----:R-:W-:Y:S01]  /*0680*/  FMUL.FTZ R156, R120.reuse, R153 ;  /* 0x00000099789c7220 */ /* 0x042fe20000410000 */
[----:B------:R-:W-:Y:S01]  /*0690*/  HADD2.F32 R114, -RZ, R119.H1_H1 ;  /* 0x30000077ff727230 */ /* 0x000fe20000004100 */
[C---:B---3--:R-:W-:Y:S01]  /*06a0*/  FADD.FTZ R159, -R169.reuse, R108 ;  /* 0x0000006ca99f7221 */ /* 0x048fe20000010100 */
[----:B------:R-:W-:Y:S01]  /*06b0*/  HADD2.F32 R115, -RZ, R117.H0_H0 ;  /* 0x20000075ff737230 */ /* 0x000fe20000004100 */
[----:B------:R-:W-:Y:S02]  /*06c0*/  FADD.FTZ R119, -R169, R109 ;  /* 0x0000006da9777221 */ /* 0x000fe40000010100 */
[----:B------:R-:W-:Y:S02]  /*06d0*/  FMUL.FTZ R153, R120, R155 ;  /* 0x0000009b78997220 */ /* 0x000fe40000410000 */
[----:B------:R-:W-:-:S02]  /*06e0*/  FMUL.FTZ R155, R97, R116 ;  /* 0x00000074619b7220 */ /* 0x000fc40000410000 */
[----:B------:R-:W-:Y:S02]  /*06f0*/  FADD.FTZ R108, RZ, R158 ;  /* 0x0000009eff6c7221 */ /* 0x000fe40000010000 */
[----:B------:R-:W-:Y:S01]  /*0700*/  FFMA.FTZ R109, R125, R158, RZ ;  /* 0x0000009e7d6d7223 */ /* 0x000fe200000100ff */
[----:B------:R-:W-:Y:S01]  /*0710*/  HADD2.F32 R112, -RZ, R117.H1_H1 ;  /* 0x30000075ff707230 */ /* 0x000fe20000004100 */
[----:B------:R-:W-:Y:S02]  /*0720*/  FADD.FTZ R171, -R169, R111 ;  /* 0x0000006fa9ab7221 */ /* 0x000fe40000010100 */
        /* <DEDUP_REMOVED lines=44> */
.L_x_6618:
[----:B-1----:R-:W-:Y:S05]  /*09f0*/  BSYNC B0 ;  /* 0x0000000000007941 */ /* 0x002fea0003800000 */
.L_x_6617:
        /* <DEDUP_REMOVED lines=19> */
[C---:B------:R-:W-:Y:S01]  /*0b30*/  FADD.FTZ R135, -R169.reuse, R115 ;  /* 0x00000073a9877221 */ /* 0x040fe20000010100 */
[----:B------:R-:W-:Y:S01]  /*0b40*/  HADD2.F32 R116, -RZ, R116.H1_H1 ;  /* 0x30000074ff747230 */ /* 0x000fe20000004100 */
[----:B-----5:R-:W-:Y:S01]  /*0b50*/  FMUL.FTZ R121, R120, R121 ;  /* 0x0000007978797220 */ /* 0x020fe20000410000 */
[--C-:B------:R-:W-:Y:S01]  /*0b60*/  HADD2.F32 R115, -RZ, R117.reuse.H0_H0 ;  /* 0x20000075ff737230 */ /* 0x100fe20000004100 */
[----:B------:R-:W-:Y:S01]  /*0b70*/  FMUL.FTZ R124, R88, R113 ;  /* 0x00000071587c7220 */ /* 0x000fe20000410000 */
[----:B------:R-:W-:Y:S01]  /*0b80*/  HADD2.F32 R112, -RZ, R117.H1_H1 ;  /* 0x30000075ff707230 */ /* 0x000fe20000004100 */
[C---:B----4-:R-:W-:Y:S01]  /*0b90*/  FADD.FTZ R117, -R169.reuse, R108 ;  /* 0x0000006ca9757221 */ /* 0x050fe20000010100 */
[--C-:B------:R-:W-:Y:S01]  /*0ba0*/  HADD2.F32 R137, -RZ, R118.reuse.H0_H0 ;  /* 0x20000076ff897230 */ /* 0x100fe20000004100 */
[C---:B------:R-:W-:Y:S01]  /*0bb0*/  FADD.FTZ R109, -R169.reuse, R109 ;  /* 0x0000006da96d7221 */ /* 0x040fe20000010100 */
[----:B------:R-:W-:Y:S01]  /*0bc0*/  HADD2.F32 R118, -RZ, R118.H1_H1 ;  /* 0x30000076ff767230 */ /* 0x000fe20000004100 */
[----:B------:R-:W-:Y:S01]  /*0bd0*/  FADD.FTZ R133, -R169, R114 ;  /* 0x00000072a9857221 */ /* 0x000fe20000010100 */
[--C-:B------:R-:W-:Y:S01]  /*0be0*/  HADD2.F32 R177, -RZ, R119.reuse.H0_H0 ;  /* 0x20000077ffb17230 */ /* 0x100fe20000004100 */
[----:B------:R-:W-:Y:S01]  /*0bf0*/  FMUL.FTZ R122, R120, R131 ;  /* 0x00000083787a7220 */ /* 0x000fe20000410000 */
[----:B------:R-:W-:Y:S01]  /*0c00*/  HADD2.F32 R114, -RZ, R119.H1_H1 ;  /* 0x30000077ff727230 */ /* 0x000fe20000004100 */
        /* <DEDUP_REMOVED lines=19> */
[C---:B------:R-:W-:Y:S02]  /*0d40*/  FFMA.FTZ R171, R133.reuse, R130, R171 ;  /* 0x0000008285ab7223 */ /* 0x040fe400000100ab */
        /* <DEDUP_REMOVED lines=27> */
.L_x_6620:
[----:B------:R-:W-:Y:S05]  /*0f00*/  BSYNC B0 ;  /* 0x0000000000007941 */ /* 0x000fea0003800000 */
.L_x_6619:
        /* <DEDUP_REMOVED lines=18> */
[----:B-----5:R-:W-:Y:S01]  /*1030*/  FMUL.FTZ R123, R120, R123 ;  /* 0x0000007b787b7220 */ /* 0x020fe20000410000 */
[----:B------:R-:W-:Y:S01]  /*1040*/  HADD2.F32 R116, -RZ, R116.H1_H1 ;  /* 0x30000074ff747230 */ /* 0x000fe20000004100 */
[C---:B------:R-:W-:Y:S02]  /*1050*/  FADD.FTZ R147, -R169.reuse, R115 ;  /* 0x00000073a9937221 */ /* 0x040fe40000010100 */
[----:B0-----:R-:W-:Y:S01]  /*1060*/  FMUL.FTZ R142, R80, R113 ;  /* 0x00000071508e7220 */ /* 0x001fe20000410000 */
[--C-:B------:R-:W-:Y:S02]  /*1070*/  HADD2.F32 R115, -RZ, R117.reuse.H0_H0 ;  /* 0x20000075ff737230 */ /* 0x100fe40000004100 */
[----:B------:R-:W-:Y:S01]  /*1080*/  HADD2.F32 R112, -RZ, R117.H1_H1 ;  /* 0x30000075ff707230 */ /* 0x000fe20000004100 */
[C---:B---3--:R-:W-:Y:S02]  /*1090*/  FADD.FTZ R117, -R169.reuse, R108 ;  /* 0x0000006ca9757221 */ /* 0x048fe40000010100 */
[----:B------:R-:W-:-:S02]  /*10a0*/  FADD.FTZ R145, -R169, R114 ;  /* 0x00000072a9917221 */ /* 0x000fc40000010100 */
[----:B-1----:R-:W-:Y:S02]  /*10b0*/  FMUL.FTZ R140, R120, R139 ;  /* 0x0000008b788c7220 */ /* 0x002fe40000410000 */
[----:B------:R-:W-:Y:S02]  /*10c0*/  FMUL.FTZ R141, R81, R116 ;  /* 0x00000074518d7220 */ /* 0x000fe40000410000 */
[----:B------:R-:W-:Y:S02]  /*10d0*/  FADD.FTZ R108, R175, R142 ;  /* 0x0000008eaf6c7221 */ /* 0x000fe40000010000 */
[----:B------:R-:W-:Y:S01]  /*10e0*/  FFMA.FTZ R171, R123, R142, R171 ;  /* 0x0000008e7bab7223 */ /* 0x000fe200000100ab */
[--C-:B------:R-:W-:Y:S02]  /*10f0*/  HADD2.F32 R177, -RZ, R119.reuse.H0_H0 ;  /* 0x20000077ffb17230 */ /* 0x100fe40000004100 */
[----:B------:R-:W-:Y:S01]  /*1100*/  HADD2.F32 R114, -RZ, R119.H1_H1 ;  /* 0x30000077ff727230 */ /* 0x000fe20000004100 */
[----:B------:R-:W-:-:S02]  /*1110*/  FADD.FTZ R119, -R169, R109 ;  /* 0x0000006da9777221 */ /* 0x000fc40000010100 */
[----:B------:R-:W-:Y:S02]  /*1120*/  FMUL.FTZ R139, R120, R145 ;  /* 0x00000091788b7220 */ /* 0x000fe40000410000 */
        /* <DEDUP_REMOVED lines=45> */
.L_x_6622:
[----:B------:R-:W-:Y:S05]  /*1400*/  BSYNC B0 ;  /* 0x0000000000007941 */ /* 0x000fea0003800000 */
.L_x_6621:
        /* <DEDUP_REMOVED lines=8> */
.L_x_6632:
        /* <DEDUP_REMOVED lines=18> */
.L_x_6633:
        /* <DEDUP_REMOVED lines=87> */
.L_x_6626:
[----:B------:R-:W-:Y:S05]  /*1b20*/  BSYNC B0 ;  /* 0x0000000000007941 */ /* 0x000fea0003800000 */
.L_x_6625:
        /* <DEDUP_REMOVED lines=66> */
.L_x_6628:
[----:B------:R-:W-:Y:S05]  /*1f50*/  BSYNC B0 ;  /* 0x0000000000007941 */ /* 0x000fea0003800000 */
.L_x_6627:
        /* <DEDUP_REMOVED lines=65> */
.L_x_6630:
[----:B------:R-:W-:Y:S05]  /*2370*/  BSYNC B0 ;  /* 0x0000000000007941 */ /* 0x000fea0003800000 */
.L_x_6629:
[----:B------:R-:W-:Y:S02]  /*2380*/  IADD3 R0, R0, c[0x0][0x160], RZ ;  /* 0x0000580000007a10 */ /* 0x000fe40007ffe0ff */
[----:B------:R-:W-:-:S02]  /*2390*/  LOP3.LUT P1, RZ, R2, 0xff, RZ, 0xc0, !PT ;  /* 0x000000ff02ff7812 */ /* 0x000fc4000782c0ff */
[----:B------:R-:W-:Y:S02]  /*23a0*/  ISETP.GE.AND P0, PT, R0, c[0x0][0x164], PT ;  /* 0x0000590000007a0c */ /* 0x000fe40003f06270 */
[----:B------:R-:W-:-:S11]  /*23b0*/  SEL R2, RZ, 0x1, P1 ;  /* 0x00000001ff027807 */ /* 0x000fd60000800000 */
[----:B0-----:R-:W-:Y:S01]  /*23c0*/  @P0 CALL.REL.NOINC `(.L_x_6616) ;  /* 0x0000001000000944 */ /* 0x001fe20003c00000 */
[----:B------:R-:W-:Y:S05]  /*23d0*/  BRA `(.L_x_6631) ;  /* 0xffffdfb000007947 */ /* 0x000fea000383ffff */
.L_x_6616:
        /* <DEDUP_REMOVED lines=31> */
.L_x_6623:
[----:B------:R-:W-:Y:S01]  /*25d0*/  HFMA2.MMA R119, -RZ, RZ, 0, 9.5367431640625e-07 ;  /* 0x00000010ff777435 */ /* 0x000fe200000001ff */
[----:B------:R-:W-:-:S02]  /*25e0*/  MOV R114, R175 ;  /* 0x000000af00727202 */ /* 0x000fc40000000f00 */
[----:B------:R-:W-:Y:S02]  /*25f0*/  MOV R165, 0x1f ;  /* 0x0000001f00a57802 */ /* 0x000fe40000000f00 */
[----:B------:R-:W-:Y:S02]  /*2600*/  MOV R174, 0xffffffff ;  /* 0xffffffff00ae7802 */ /* 0x000fe40000000f00 */
[----:B------:R-:W-:Y:S02]  /*2610*/  MOV R108, 0x2630 ;  /* 0x00002630006c7802 */ /* 0x000fe40000000f00 */
[----:B------:R-:W-:Y:S05]  /*2620*/  CALL.REL.NOINC `($__internal_140_$__cuda_sm70_shflsync_down_p) ;  /* 0x0000046000007944 */ /* 0x000fea0003c00000 */
[----:B-1----:R-:W-:Y:S01]  /*2630*/  MOV R112, R114 ;  /* 0x0000007200707202 */ /* 0x002fe20000000f00 */
[----:B0-----:R-:W-:Y:S05]  /*2640*/  BRA `(.L_x_6632) ;  /* 0xffffee4000007947 */ /* 0x001fea000383ffff */
.L_x_6624:
[----:B------:R-:W-:Y:S01]  /*2650*/  HFMA2.MMA R119, -RZ, RZ, 0, 9.5367431640625e-07 ;  /* 0x00000010ff777435 */ /* 0x000fe200000001ff */
[----:B------:R-:W-:Y:S02]  /*2660*/  MOV R114, R171 ;  /* 0x000000ab00727202 */ /* 0x000fe40000000f00 */
[----:B------:R-:W-:Y:S02]  /*2670*/  MOV R165, 0x1f ;  /* 0x0000001f00a57802 */ /* 0x000fe40000000f00 */
[----:B------:R-:W-:-:S02]  /*2680*/  MOV R174, 0xffffffff ;  /* 0xffffffff00ae7802 */ /* 0x000fc40000000f00 */
[----:B------:R-:W-:Y:S02]  /*2690*/  MOV R108, 0x26b0 ;  /* 0x000026b0006c7802 */ /* 0x000fe40000000f00 */
[----:B01----:R-:W-:Y:S05]  /*26a0*/  CALL.REL.NOINC `($__internal_140_$__cuda_sm70_shflsync_down_p) ;  /* 0x000003e000007944 */ /* 0x003fea0003c00000 */
[----:B------:R-:W-:Y:S01]  /*26b0*/  FADD.FTZ R112, R112, R175 ;  /* 0x000000af70707221 */ /* 0x000fe20000010000 */
[----:B0-----:R-:W-:Y:S01]  /*26c0*/  HFMA2.MMA R119, -RZ, RZ, 0, 4.76837158203125e-07 ;  /* 0x00000008ff777435 */ /* 0x001fe200000001ff */
[----:B-1----:R-:W-:Y:S01]  /*26d0*/  FADD.FTZ R171, R171, R114 ;  /* 0x00000072abab7221 */ /* 0x002fe20000010000 */
[----:B------:R-:W-:Y:S02]  /*26e0*/  MOV R165, 0x1f ;  /* 0x0000001f00a57802 */ /* 0x000fe40000000f00 */
[----:B------:R-:W-:Y:S02]  /*26f0*/  MOV R174, 0xffffffff ;  /* 0xffffffff00ae7802 */ /* 0x000fe40000000f00 */
[----:B------:R-:W-:Y:S02]  /*2700*/  MOV R114, R112 ;  /* 0x0000007000727202 */ /* 0x000fe40000000f00 */
[----:B------:R-:W-:Y:S02]  /*2710*/  MOV R108, 0x2730 ;  /* 0x00002730006c7802 */ /* 0x000fe40000000f00 */
[----:B------:R-:W-:Y:S05]  /*2720*/  CALL.REL.NOINC `($__internal_140_$__cuda_sm70_shflsync_down_p) ;  /* 0x0000036000007944 */ /* 0x000fea0003c00000 */
[----:B0-----:R-:W-:Y:S01]  /*2730*/  HFMA2.MMA R119, -RZ, RZ, 0, 4.76837158203125e-07 ;  /* 0x00000008ff777435 */ /* 0x001fe200000001ff */
[----:B-1----:R-:W-:-:S02]  /*2740*/  MOV R111, R114 ;  /* 0x00000072006f7202 */ /* 0x002fc40000000f00 */
[----:B------:R-:W-:Y:S02]  /*2750*/  MOV R114, R171 ;  /* 0x000000ab00727202 */ /* 0x000fe40000000f00 */
[----:B------:R-:W-:Y:S02]  /*2760*/  MOV R165, 0x1f ;  /* 0x0000001f00a57802 */ /* 0x000fe40000000f00 */
[----:B------:R-:W-:Y:S02]  /*2770*/  MOV R174, 0xffffffff ;  /* 0xffffffff00ae7802 */ /* 0x000fe40000000f00 */
[----:B------:R-:W-:Y:S02]  /*2780*/  MOV R108, 0x27a0 ;  /* 0x000027a0006c7802 */ /* 0x000fe40000000f00 */
[----:B------:R-:W-:Y:S05]  /*2790*/  CALL.REL.NOINC `($__internal_140_$__cuda_sm70_shflsync_down_p) ;  /* 0x000002f000007944 */ /* 0x000fea0003c00000 */
[----:B------:R-:W-:Y:S01]  /*27a0*/  FADD.FTZ R112, R111, R112 ;  /* 0x000000706f707221 */ /* 0x000fe20000010000 */
[----:B0-----:R-:W-:Y:S01]  /*27b0*/  HFMA2.MMA R119, -RZ, RZ, 0, 2.384185791015625e-07 ;  /* 0x00000004ff777435 */ /* 0x001fe200000001ff */
[----:B-1----:R-:W-:Y:S01]  /*27c0*/  FADD.FTZ R171, R171, R114 ;  /* 0x00000072abab7221 */ /* 0x002fe20000010000 */
[----:B------:R-:W-:Y:S02]  /*27d0*/  MOV R165, 0x1f ;  /* 0x0000001f00a57802 */ /* 0x000fe40000000f00 */
[----:B------:R-:W-:-:S02]  /*27e0*/  MOV R174, 0xffffffff ;  /* 0xffffffff00ae7802 */ /* 0x000fc40000000f00 */
[----:B------:R-:W-:Y:S02]  /*27f0*/  MOV R114, R112 ;  /* 0x0000007000727202 */ /* 0x000fe40000000f00 */
[----:B------:R-:W-:Y:S02]  /*2800*/  MOV R108, 0x2820 ;  /* 0x00002820006c7802 */ /* 0x000fe40000000f00 */
[----:B------:R-:W-:Y:S05]  /*2810*/  CALL.REL.NOINC `($__internal_140_$__cuda_sm70_shflsync_down_p) ;  /* 0x0000027000007944 */ /* 0x000fea0003c00000 */
[----:B0-----:R-:W-:Y:S01]  /*2820*/  HFMA2.MMA R119, -RZ, RZ, 0, 2.384185791015625e-07 ;  /* 0x00000004ff777435 */ /* 0x001fe200000001ff */
[----:B-1----:R-:W-:Y:S02]  /*2830*/  MOV R111, R114 ;  /* 0x00000072006f7202 */ /* 0x002fe40000000f00 */
[----:B------:R-:W-:Y:S02]  /*2840*/  MOV R114, R171 ;  /* 0x000000ab00727202 */ /* 0x000fe40000000f00 */
[----:B------:R-:W-:Y:S02]  /*2850*/  MOV R165, 0x1f ;  /* 0x0000001f00a57802 */ /* 0x000fe40000000f00 */
[----:B------:R-:W-:Y:S02]  /*2860*/  MOV R174, 0xffffffff ;  /* 0xffffffff00ae7802 */ /* 0x000fe40000000f00 */
[----:B------:R-:W-:-:S02]  /*2870*/  MOV R108, 0x2890 ;  /* 0x00002890006c7802 */ /* 0x000fc40000000f00 */
[----:B------:R-:W-:Y:S05]  /*2880*/  CALL.REL.NOINC `($__internal_140_$__cuda_sm70_shflsync_down_p) ;  /* 0x0000020000007944 */ /* 0x000fea0003c00000 */
[----:B------:R-:W-:Y:S01]  /*2890*/  FADD.FTZ R112, R111, R112 ;  /* 0x000000706f707221 */ /* 0x000fe20000010000 */
[----:B0-----:R-:W-:Y:S01]  /*28a0*/  HFMA2.MMA R119, -RZ, RZ, 0, 1.1920928955078125e-07 ;  /* 0x00000002ff777435 */ /* 0x001fe200000001ff */
[----:B-1----:R-:W-:Y:S01]  /*28b0*/  FADD.FTZ R115, R171, R114 ;  /* 0x00000072ab737221 */ /* 0x002fe20000010000 */
[----:B------:R-:W-:-:S02]  /*28c0*/  MOV R165, 0x1f ;  /* 0x0000001f00a57802 */ /* 0x000fc40000000f00 */
[----:B------:R-:W-:Y:S02]  /*28d0*/  MOV R174, 0xffffffff ;  /* 0xffffffff00ae7802 */ /* 0x000fe40000000f00 */
[----:B------:R-:W-:Y:S02]  /*28e0*/  MOV R114, R112 ;  /* 0x0000007000727202 */ /* 0x000fe40000000f00 */
[----:B------:R-:W-:Y:S02]  /*28f0*/  MOV R108, 0x2910 ;  /* 0x00002910006c7802 */ /* 0x000fe40000000f00 */
[----:B------:R-:W-:Y:S05]  /*2900*/  CALL.REL.NOINC `($__internal_140_$__cuda_sm70_shflsync_down_p) ;  /* 0x0000018000007944 */ /* 0x000fea0003c00000 */
[----:B0-----:R-:W-:Y:S01]  /*2910*/  HFMA2.MMA R119, -RZ, RZ, 0, 1.1920928955078125e-07 ;  /* 0x00000002ff777435 */ /* 0x001fe200000001ff */
[----:B-1----:R-:W-:Y:S02]  /*2920*/  MOV R111, R114 ;  /* 0x00000072006f7202 */ /* 0x002fe40000000f00 */
[----:B------:R-:W-:Y:S02]  /*2930*/  MOV R114, R115 ;  /* 0x0000007300727202 */ /* 0x000fe40000000f00 */
[----:B------:R-:W-:Y:S02]  /*2940*/  MOV R165, 0x1f ;  /* 0x0000001f00a57802 */ /* 0x000fe40000000f00 */
[----:B------:R-:W-:-:S02]  /*2950*/  MOV R174, 0xffffffff ;  /* 0xffffffff00ae7802 */ /* 0x000fc40000000f00 */
[----:B------:R-:W-:Y:S02]  /*2960*/  MOV R108, 0x2980 ;  /* 0x00002980006c7802 */ /* 0x000fe40000000f00 */
[----:B------:R-:W-:Y:S05]  /*2970*/  CALL.REL.NOINC `($__internal_140_$__cuda_sm70_shflsync_down_p) ;  /* 0x0000011000007944 */ /* 0x000fea0003c00000 */
[----:B------:R-:W-:Y:S01]  /*2980*/  FADD.FTZ R113, R111, R112 ;  /* 0x000000706f717221 */ /* 0x000fe20000010000 */
[----:B0-----:R-:W-:Y:S01]  /*2990*/  HFMA2.MMA R119, -RZ, RZ, 0, 5.9604644775390625e-08 ;  /* 0x00000001ff777435 */ /* 0x001fe200000001ff */
[----:B-1----:R-:W-:Y:S01]  /*29a0*/  FADD.FTZ R115, R115, R114 ;  /* 0x0000007273737221 */ /* 0x002fe20000010000 */
[----:B------:R-:W-:Y:S02]  /*29b0*/  MOV R165, 0x1f ;  /* 0x0000001f00a57802 */ /* 0x000fe40000000f00 */
[----:B------:R-:W-:Y:S02]  /*29c0*/  MOV R174, 0xffffffff ;  /* 0xffffffff00ae7802 */ /* 0x000fe40000000f00 */
[----:B------:R-:W-:Y:S02]  /*29d0*/  MOV R114, R113 ;  /* 0x0000007100727202 */ /* 0x000fe40000000f00 */
[----:B------:R-:W-:Y:S02]  /*29e0*/  MOV R108, 0x2a00 ;  /* 0x00002a00006c7802 */ /* 0x000fe40000000f00 */
[----:B------:R-:W-:Y:S05]  /*29f0*/  CALL.REL.NOINC `($__internal_140_$__cuda_sm70_shflsync_down_p) ;  /* 0x0000009000007944 */ /* 0x000fea0003c00000 */
[----:B0-----:R-:W-:Y:S01]  /*2a00*/  HFMA2.MMA R119, -RZ, RZ, 0, 5.9604644775390625e-08 ;  /* 0x00000001ff777435 */ /* 0x001fe200000001ff */
[----:B-1----:R-:W-:-:S02]  /*2a10*/  MOV R118, R114 ;  /* 0x0000007200767202 */ /* 0x002fc40000000f00 */
[----:B------:R-:W-:Y:S02]  /*2a20*/  MOV R114, R115 ;  /* 0x0000007300727202 */ /* 0x000fe40000000f00 */
[----:B------:R-:W-:Y:S02]  /*2a30*/  MOV R165, 0x1f ;  /* 0x0000001f00a57802 */ /* 0x000fe40000000f00 */
[----:B------:R-:W-:Y:S02]  /*2a40*/  MOV R174, 0xffffffff ;  /* 0xffffffff00ae7802 */ /* 0x000fe40000000f00 */
[----:B------:R-:W-:Y:S02]  /*2a50*/  MOV R108, 0x2a70 ;  /* 0x00002a70006c7802 */ /* 0x000fe40000000f00 */
[----:B------:R-:W-:Y:S05]  /*2a60*/  CALL.REL.NOINC `($__internal_140_$__cuda_sm70_shflsync_down_p) ;  /* 0x0000002000007944 */ /* 0x000fea0003c00000 */
[----:B-1----:R-:W-:Y:S01]  /*2a70*/  MOV R108, R114 ;  /* 0x00000072006c7202 */ /* 0x002fe20000000f00 */
[----:B0-----:R-:W-:Y:S05]  /*2a80*/  BRA `(.L_x_6633) ;  /* 0xffffeb2000007947 */ /* 0x001fea000383ffff */
        .weak           $__internal_140_$__cuda_sm70_shflsync_down_p
        .type           $__internal_140_$__cuda_sm70_shflsync_down_p,@function
        .size           $__internal_140_$__cuda_sm70_shflsync_down_p,(.L_x_9394 - $__internal_140_$__cuda_sm70_shflsync_down_p)
$__internal_140_$__cuda_sm70_shflsync_down_p:
[----:B------:R-:W-:Y:S01]  /*2a90*/  HFMA2.MMA R109, -RZ, RZ, 0, 0 ;  /* 0x00000000ff6d7435 */ /* 0x000fe200000001ff */
[----:B------:R-:W-:Y:S04]  /*2aa0*/  WARPSYNC R174 ;  /* 0x000000ae00007348 */ /* 0x000fe80003800000 */
[----:B------:R0:W1:Y:S01]  /*2ab0*/  SHFL.DOWN PT, R114, R114, R119, R165 ;  /* 0x0800007772727389 */ /* 0x00006200000e00a5 */
[----:B------:R-:W-:Y:S05]  /*2ac0*/  RET.REL.NODEC R108 `(_ZN10layer_norm13ln_bwd_kernelINS_13Kernel_traitsIf6__halffS2_fjLj3072ELj1ELj1ELj4ELj16ENS_18Kernel_traits_baseILj3072EfS2_fS2_fjLj128EEEEELb0ELb0ELb0ELb0EEEvNS_9BwdParamsE) ;  /* 0xffffd5306c007950 */ /* 0x000fea0003c3ffff */
.L_x_6634:
        /* <DEDUP_REMOVED lines=11> */
.L_x_9394:


//--------------------- .text._ZN10layer_norm13ln_bwd_kernelINS_13Kernel_traitsIf6__halffS2_fjLj3072ELj1ELj1ELj4ELj16ENS_18Kernel_traits_baseILj3072EfS2_fS2_fjLj128EEEEELb0ELb0ELb0ELb1EEEvNS_9BwdParamsE --------------------------
	.section	.text._ZN10layer_norm13ln_bwd_kernelINS_13Kernel_traitsIf6__halffS2_fjLj3072ELj1ELj1ELj4ELj16ENS_18Kernel_traits_baseILj3072EfS2_fS2_fjLj128EEEEELb0ELb0ELb0ELb1EEEvNS_9BwdParamsE,"ax",@progbits
	.sectioninfo	@"SHI_REGISTERS=213"
	.align	128
        .global         _ZN10layer_norm13ln_bwd_kernelINS_13Kernel_traitsIf6__halffS2_fjLj3072ELj1ELj1ELj4ELj16ENS_18Kernel_traits_baseILj3072EfS2_fS2_fjLj128EEEEELb0ELb0ELb0ELb1EEEvNS_9BwdParamsE
        .type           _ZN10layer_norm13ln_bwd_kernelINS_13Kernel_traitsIf6__halffS2_fjLj3072ELj1ELj1ELj4ELj16ENS_18Kernel_traits_baseILj3072EfS2_fS2_fjLj128EEEEELb0ELb0ELb0ELb1EEEvNS_9BwdParamsE,@function
        .size           _ZN10layer_norm13ln_bwd_kernelINS_13Kernel_traitsIf6__halffS2_fjLj3072ELj1ELj1ELj4ELj16ENS_18Kernel_traits_baseILj3072EfS2_fS2_fjLj128EEEEELb0ELb0ELb0ELb1EEEvNS_9BwdParamsE,(.L_x_9395 - _ZN10layer_norm13ln_bwd_kernelINS_13Kernel_traitsIf6__halffS2_fjLj3072ELj1ELj1ELj4ELj16ENS_18Kernel_traits_baseILj3072EfS2_fS2_fjLj128EEEEELb0ELb0ELb0ELb1EEEvNS_9BwdParamsE)
        .other          _ZN10layer_norm13ln_bwd_kernelINS_13Kernel_traitsIf6__halffS2_fjLj3072ELj1ELj1ELj4ELj16ENS_18Kernel_traits_baseILj3072EfS2_fS2_fjLj128EEEEELb0ELb0ELb0ELb1EEEvNS_9BwdParamsE,@"STO_CUDA_ENTRY STV_DEFAULT"
_ZN10layer_norm13ln_bwd_kernelINS_13Kernel_traitsIf6__halffS2_fjLj3072ELj1ELj1ELj4ELj16ENS_18Kernel_traits_baseILj3072EfS2_fS2_fjLj128EEEEELb0ELb0ELb0ELb1EEEvNS_9BwdParamsE:
.text._ZN10layer_norm13ln_bwd_kernelINS_13Kernel_traitsIf6__halffS2_fjLj3072ELj1ELj1ELj4ELj16ENS_18Kernel_traits_baseILj3072EfS2_fS2_fjLj128EEEEELb0ELb0ELb0ELb1EEEvNS_9BwdParamsE:
        /* <DEDUP_REMOVED lines=32> */
.L_x_6635:
        /* <DEDUP_REMOVED lines=37> */
.L_x_6640:
[----:B------:R-:W-:Y:S01]  /*0450*/  ISETP.NE.U32.AND P0, PT, RZ, c[0x0][0x1c0], PT ;  /* 0x00007000ff007a0c */ /* 0x000fe20003f05070 */
[----:B------:R-:W-:Y:S01]  /*0460*/  IMAD R2, R141, c[0x0][0x168], RZ ;  /* 0x00005a008d027a24 */ /* 0x000fe200078e02ff */
[----:B------:R-:W-:-:S02]  /*0470*/  LOP3.LUT R61, R135, 0x7f, RZ, 0xc0, !PT ;  /* 0x0000007f873d7812 */ /* 0x000fc400078ec0ff */
[----:B------:R-:W-:Y:S02]  /*0480*/  ISETP.NE.AND.EX P0, PT, RZ, c[0x0][0x1c4], PT, P0 ;  /* 0x00007100ff007a0c */ /* 0x000fe40003f05300 */
[----:B------:R-:W-:Y:S02]  /*0490*/  SHF.R.S32.HI R3, RZ, 0x1f, R2 ;  /* 0x0000001fff037819 */ /* 0x000fe40000011402 */
[----:B------:R-:W-:Y:S02]  /*04a0*/  MOV R94, 0x4 ;  /* 0x00000004005e7802 */ /* 0x000fe40000000f00 */
[----:B------:R-:W-:Y:S02]  /*04b0*/  LEA.HI R148, R3, R2, RZ, 0x3 ;  /* 0x0000000203947211 */ /* 0x000fe400078f18ff */
[----:B------:R-:W-:Y:S01]  /*04c0*/  MOV R89, 0x10 ;  /* 0x0000001000597802 */ /* 0x000fe20000000f00 */
[----:B------:R-:W-:Y:S01]  /*04d0*/  IMAD.WIDE R2, R141, R94, c[0x0][0x1a0] ;  /* 0x000068008d027625 */ /* 0x000fe200078e025e */
[----:B------:R-:W-:-:S02]  /*04e0*/  LEA.HI.SX32 R148, R148, R61, 0x1d ;  /* 0x0000003d94947211 */ /* 0x000fc400078feaff */
[----:B------:R-:W-:Y:S02]  /*04f0*/  SHF.R.S32.HI R60, RZ, 0x1f, R141 ;  /* 0x0000001fff3c7819 */ /* 0x000fe4000001148d */
[C---:B------:R-:W-:Y:S01]  /*0500*/  @P0 LEA R78, P1, R141.reuse, c[0x0][0x1c0], 0x1 ;  /* 0x000070008d4e0a11 */ /* 0x040fe200078208ff */
[----:B------:R0:W2:Y:S01]  /*0510*/  LDG.E R160, [R2.64] ;  /* 0x0000000402a07981 */ /* 0x0000a2000c1e1900 */
[----:B------:R-:W-:Y:S02]  /*0520*/  MOV R153, 0x20 ;  /* 0x0000002000997802 */ /* 0x000fe40000000f00 */
[C---:B------:R-:W-:Y:S01]  /*0530*/  IADD3 R145, R148.reuse, 0x80, RZ ;  /* 0x0000008094917810 */ /* 0x040fe20007ffe0ff */
[C---:B------:R-:W-:Y:S01]  /*0540*/  IMAD.WIDE.U32 R64, R148.reuse, R89, c[0x0][0x208] ;  /* 0x0000820094407625 */ /* 0x040fe200078e0059 */
[----:B------:R-:W-:Y:S02]  /*0550*/  @P0 LEA.HI.X R79, R141, c[0x0][0x1c4], R60, 0x1, P1 ;  /* 0x000071008d4f0a11 */ /* 0x000fe400008f0c3c */
[----:B------:R-:W-:Y:S01]  /*0560*/  LEA R156, P1, R145, c[0x0][0x188], 0x5 ;  /* 0x00006200919c7a11 */ /* 0x000fe200078228ff */
[----:B------:R-:W-:-:S02]  /*0570*/  IMAD.WIDE.U32 R92, R148, R153, c[0x0][0x188] ;  /* 0x00006200945c7625 */ /* 0x000fc400078e0099 */
[----:B------:R-:W3:Y:S01]  /*0580*/  LDG.E.128 R64, [R64.64] ;  /* 0x0000000440407981 */ /* 0x000ee2000c1e1d00 */
[----:B------:R-:W-:Y:S01]  /*0590*/  LEA.HI.X R157, R145, c[0x0][0x18c], RZ, 0x5, P1 ;  /* 0x00006300919d7a11 */ /* 0x000fe200008f2cff */
[----:B0-----:R-:W-:Y:S02]  /*05a0*/  IMAD.WIDE R2, R141, R94, c[0x0][0x1a8] ;  /* 0x00006a008d027625 */ /* 0x001fe400078e025e */
[----:B------:R0:W4:Y:S04]  /*05b0*/  LDG.E.128 R60, [R92.64] ;  /* 0x000000045c3c7981 */ /* 0x000128000c1e1d00 */
[----:B------:R0:W4:Y:S04]  /*05c0*/  LDG.E.128 R68, [R92.64+0x10] ;  /* 0x000010045c447981 */ /* 0x000128000c1e1d00 */
[----:B------:R1:W4:Y:S04]  /*05d0*/  LDG.E.128 R72, [R156.64] ;  /* 0x000000049c487981 */ /* 0x000328000c1e1d00 */
[----:B------:R3:W4:Y:S01]  /*05e0*/  LDG.E R149, [R2.64] ;  /* 0x0000000402957981 */ /* 0x000722000c1e1900 */
[----:B------:R-:W-:-:S03]  /*05f0*/  IMAD.WIDE.U32 R76, R145, R89, c[0x0][0x208] ;  /* 0x00008200914c7625 */ /* 0x000fc600078e0059 */
[----:B------:R0:W4:Y:S01]  /*0600*/  @P0 LDG.E.U16 R151, [R78.64] ;  /* 0x000000044e970981 */ /* 0x000122000c1e1500 */
[----:B------:R-:W-:-:S03]  /*0610*/  IADD3 R146, R148, 0x100, RZ ;  /* 0x0000010094927810 */ /* 0x000fc60007ffe0ff */
[----:B------:R1:W4:Y:S04]  /*0620*/  LDG.E.128 R80, [R156.64+0x10] ;  /* 0x000010049c507981 */ /* 0x000328000c1e1d00 */
[----:B0-----:R-:W4:Y:S01]  /*0630*/  LDG.E.128 R76, [R76.64] ;  /* 0x000000044c4c7981 */ /* 0x001f22000c1e1d00 */
[----:B------:R-:W-:-:S04]  /*0640*/  LEA R158, P1, R146, c[0x0][0x188], 0x5 ;  /* 0x00006200929e7a11 */ /* 0x000fc800078228ff */
[C---:B------:R-:W-:Y:S01]  /*0650*/  LEA.HI.X R159, R146.reuse, c[0x0][0x18c], RZ, 0x5, P1 ;  /* 0x00006300929f7a11 */ /* 0x040fe200008f2cff */
[----:B------:R-:W-:-:S04]  /*0660*/  IMAD.WIDE.U32 R88, R146, R89, c[0x0][0x208] ;  /* 0x0000820092587625 */ /* 0x000fc800078e0059 */
[----:B------:R0:W4:Y:S04]  /*0670*/  LDG.E.128 R84, [R158.64] ;  /* 0x000000049e547981 */ /* 0x000128000c1e1d00 */
[----:B------:R-:W4:Y:S04]  /*0680*/  LDG.E.128 R88, [R88.64] ;  /* 0x0000000458587981 */ /* 0x000f28000c1e1d00 */
[----:B------:R0:W4:Y:S01]  /*0690*/  LDG.E.128 R92, [R158.64+0x10] ;  /* 0x000010049e5c7981 */ /* 0x000122000c1e1d00 */
[----:B------:R-:W-:-:S04]  /*06a0*/  ISETP.NE.U32.AND P1, PT, RZ, c[0x0][0x218], PT ;  /* 0x00008600ff007a0c */ /* 0x000fc80003f25070 */
[----:B------:R-:W-:Y:S01]  /*06b0*/  ISETP.NE.AND.EX P1, PT, RZ, c[0x0][0x21c], PT, P1 ;  /* 0x00008700ff007a0c */ /* 0x000fe20003f25310 */
[----:B------:R-:W-:-:S12]  /*06c0*/  ULDC.U8 UR6, c[0x0][0x1f0] ;  /* 0x00007c0000067ab9 */ /* 0x000fd80000000000 */
[C---:B------:R-:W-:Y:S02]  /*06d0*/  @P1 LEA R154, P2, R145.reuse, c[0x0][0x218], 0x5 ;  /* 0x00008600919a1a11 */ /* 0x040fe400078428ff */
[----:B-1----:R-:W-:Y:S01]  /*06e0*/  @P1 LEA R156, P3, R146, c[0x0][0x218], 0x5 ;  /* 0x00008600929c1a11 */ /* 0x002fe200078628ff */
        /* <DEDUP_REMOVED lines=15> */
[C---:B0-----:R-:W-:Y:S02]  /*07e0*/  FADD.FTZ R156, -R210.reuse, R69 ;  /* 0x00000045d29c7221 */ /* 0x041fe40000010100 */
[C---:B-1----:R-:W-:Y:S02]  /*07f0*/  FADD.FTZ R152, -R210.reuse, R61 ;  /* 0x0000003dd2987221 */ /* 0x042fe40000010100 */
[----:B------:R-:W-:Y:S02]  /*0800*/  FADD.FTZ R166, -R210, R72 ;  /* 0x00000048d2a67221 */ /* 0x000fe40000010100 */
[----:B------:R-:W-:Y:S02]  /*0810*/  FMUL.FTZ R72, R24, R3 ;  /* 0x0000000318487220 */ /* 0x000fe40000410000 */
[----:B------:R-:W-:Y:S01]  /*0820*/  FMUL.FTZ R69, R149, R60 ;  /* 0x0000003c95457220 */ /* 0x000fe20000410000 */
[----:B------:R-:W-:Y:S01]  /*0830*/  HADD2.F32 R61, -RZ, R65.H0_H0 ;  /* 0x20000041ff3d7230 */ /* 0x000fe20000004100 */
[----:B------:R-:W-:-:S02]  /*0840*/  FADD.FTZ R62, -R210, R62 ;  /* 0x0000003ed23e7221 */ /* 0x000fc40000010100 */
[C---:B------:R-:W-:Y:S02]  /*0850*/  FADD.FTZ R172, -R210.reuse, R74 ;  /* 0x0000004ad2ac7221 */ /* 0x040fe40000010100 */
[----:B------:R-:W-:Y:S02]  /*0860*/  FADD.FTZ R143, R3, R143 ;  /* 0x0000008f038f7221 */ /* 0x000fe40000010000 */
[----:B------:R-:W-:Y:S01]  /*0870*/  FFMA.FTZ R144, R69, R3, R144 ;  /* 0x0000000345907223 */ /* 0x000fe20000010090 */
[--C-:B------:R-:W-:Y:S01]  /*0880*/  HADD2.F32 R158, -RZ, R66.reuse.H1_H1 ;  /* 0x30000042ff9e7230 */ /* 0x100fe20000004100 */
[C---:B------:R-:W-:Y:S01]  /*0890*/  FADD.FTZ R154, -R210.reuse, R63 ;  /* 0x0000003fd29a7221 */ /* 0x040fe20000010100 */
[----:B------:R-:W-:Y:S01]  /*08a0*/  HADD2.F32 R63, -RZ, R66.H0_H0 ;  /* 0x20000042ff3f7230 */ /* 0x000fe20000004100 */
[----:B------:R-:W-:Y:S02]  /*08b0*/  FADD.FTZ R162, -R210, R71 ;  /* 0x00000047d2a27221 */ /* 0x000fe40000010100 */
[----:B------:R-:W-:-:S02]  /*08c0*/  FMUL.FTZ R74, R25, R64 ;  /* 0x00000040194a7220 */ /* 0x000fc40000410000 */
[----:B------:R-:W-:Y:S02]  /*08d0*/  FADD.FTZ R3, RZ, R72 ;  /* 0x00000048ff037221 */ /* 0x000fe40000010000 */
[----:B------:R-:W-:Y:S02]  /*08e0*/  FMUL.FTZ R71, R149, R152 ;  /* 0x0000009895477220 */ /* 0x000fe40000410000 */
[----:B------:R-:W-:Y:S01]  /*08f0*/  FFMA.FTZ R60, R69, R72, RZ ;  /* 0x00000048453c7223 */ /* 0x000fe200000100ff */
[----:B------:R-:W-:Y:S01]  /*0900*/  HADD2.F32 R65, -RZ, R65.H1_H1 ;  /* 0x30000041ff417230 */ /* 0x000fe20000004100 */
[C---:B------:R-:W-:Y:S02]  /*0910*/  FADD.FTZ R66, -R210.reuse, R68 ;  /* 0x00000044d2427221 */ /* 0x040fe40000010100 */
[----:B------:R-:W-:Y:S02]  /*0920*/  FADD.FTZ R168, -R210, R73 ;  /* 0x00000049d2a87221 */ /* 0x000fe40000010100 */
[----:B------:R-:W-:-:S02]  /*0930*/  FMUL.FTZ R68, R149, R62 ;  /* 0x0000003e95447220 */ /* 0x000fc40000410000 */
[----:B------:R-:W-:Y:S02]  /*0940*/  FMUL.FTZ R73, R26, R61 ;  /* 0x0000003d1a497220 */ /* 0x000fe40000410000 */
[----:B------:R-:W-:Y:S02]  /*0950*/  FADD.FTZ R62, R3, R74 ;  /* 0x0000004a033e7221 */ /* 0x000fe40000010000 */
[----:B------:R-:W-:Y:S01]  /*0960*/  FFMA.FTZ R60, R71, R74, R60 ;  /* 0x0000004a473c7223 */ /* 0x000fe2000001003c */
[--C-:B------:R-:W-:Y:S01]  /*0970*/  HADD2.F32 R153, -RZ, R77.reuse.H0_H0 ;  /* 0x2000004dff997230 */ /* 0x100fe20000004100 */
[----:B------:R-:W-:Y:S01]  /*0980*/  FADD.FTZ R160, -R210, R70 ;  /* 0x00000046d2a07221 */ /* 0x000fe20000010100 */
[----:B------:R-:W-:Y:S01]  /*0990*/  HADD2.F32 R176, -RZ, R77.H1_H1 ;  /* 0x3000004dffb07230 */ /* 0x000fe20000004100 */
[----:B------:R-:W-:Y:S01]  /*09a0*/  FMUL.FTZ R77, R27, R65 ;  /* 0x000000411b4d7220 */ /* 0x000fe20000410000 */
[----:B------:R-:W-:Y:S01]  /*09b0*/  @P0 HADD2.F32 R147, -RZ, R151.H0_H0 ;  /* 0x20000097ff930230 */ /* 0x000fe20000004100 */
[----:B------:R-:W-:Y:S01]  /*09c0*/  FADD.FTZ R62, R62, R73 ;  /* 0x000000493e3e7221 */ /* 0x000fe20000010000 */
[--C-:B------:R-:W-:Y:S01]  /*09d0*/  HADD2.F32 R151, -RZ, R67.reuse.H0_H0 ;  /* 0x20000043ff977230 */ /* 0x100fe20000004100 */
[----:B------:R-:W-:Y:S01]  /*09e0*/  FMUL.FTZ R70, R149, R154 ;  /* 0x0000009a95467220 */ /* 0x000fe20000410000 */
[----:B------:R-:W-:Y:S01]  /*09f0*/  HADD2.F32 R164, -RZ, R67.H1_H1 ;  /* 0x30000043ffa47230 */ /* 0x000fe20000004100 */
[----:B------:R-:W-:Y:S01]  /*0a00*/  FFMA.FTZ R60, R68, R73, R60 ;  /* 0x00000049443c7223 */ /* 0x000fe2000001003c */
[--C-:B------:R-:W-:Y:S01]  /*0a10*/  HADD2.F32 R67, -RZ, R76.reuse.H0_H0 ;  /* 0x2000004cff437230 */ /* 0x100fe20000004100 */
[----:B------:R-:W-:Y:S01]  /*0a20*/  FADD.FTZ R174, -R210, R75 ;  /* 0x0000004bd2ae7221 */ /* 0x000fe20000010100 */
[----:B------:R-:W-:Y:S01]  /*0a30*/  HADD2.F32 R170, -RZ, R76.H1_H1 ;  /* 0x3000004cffaa7230 */ /* 0x000fe20000004100 */
[----:B------:R-:W-:-:S02]  /*0a40*/  FMUL.FTZ R76, R20, R63 ;  /* 0x0000003f144c7220 */ /* 0x000fc40000410000 */
[----:B------:R-:W-:Y:S02]  /*0a50*/  FADD.FTZ R3, R62, R77 ;  /* 0x0000004d3e037221 */ /* 0x000fe40000010000 */
[----:B------:R-:W-:Y:S02]  /*0a60*/  FMUL.FTZ R75, R149, R66 ;  /* 0x00000042954b7220 */ /* 0x000fe40000410000 */
        /* <DEDUP_REMOVED lines=9> */
[C---:B------:R-:W-:Y:S02]  /*0b00*/  FADD.FTZ R184, -R210.reuse, R82 ;  /* 0x00000052d2b87221 */ /* 0x040fe40000010100 */
[----:B------:R-:W-:Y:S02]  /*0b10*/  FADD.FTZ R180, -R210, R81 ;  /* 0x00000051d2b47221 */ /* 0x000fe40000010100 */
[----:B------:R-:W-:Y:S02]  /*0b20*/  FMUL.FTZ R82, R22, R151 ;  /* 0x0000009716527220 */ /* 0x000fe40000410000 */
[----:B------:R-:W-:Y:S02]  /*0b30*/  FADD.FTZ R3, R3, R78 ;  /* 0x0000004e03037221 */ /* 0x000fe40000010000 */
[----:B------:R-:W-:Y:S02]  /*0b40*/  FMUL.FTZ R81, R149, R160 ;  /* 0x000000a095517220 */ /* 0x000fe40000410000 */
[----:B------:R-:W-:-:S02]  /*0b50*/  FFMA.FTZ R60, R79, R78, R60 ;  /* 0x0000004e4f3c7223 */ /* 0x000fc4000001003c */
        /* <DEDUP_REMOVED lines=8> */
[----:B------:R-:W-:Y:S02]  /*0be0*/  FADD.FTZ R138, R61, R138 ;  /* 0x0000008a3d8a7221 */ /* 0x000fe40000010000 */
[----:B------:R-:W-:Y:S02]  /*0bf0*/  FFMA.FTZ R139, R68, R61, R139 ;  /* 0x0000003d448b7223 */ /* 0x000fe4000001008b */
[----:B------:R-:W-:Y:S02]  /*0c00*/  FMUL.FTZ R86, R16, R67 ;  /* 0x0000004310567220 */ /* 0x000fe40000410000 */
[----:B------:R-:W-:-:S02]  /*0c10*/  FADD.FTZ R3, R62, R83 ;  /* 0x000000533e037221 */ /* 0x000fc40000010000 */
[----:B------:R-:W-:Y:S02]  /*0c20*/  FMUL.FTZ R85, R149, R166 ;  /* 0x000000a695557220 */ /* 0x000fe40000410000 */
[----:B------:R-:W-:Y:S01]  /*0c30*/  FFMA.FTZ R61, R80, R83, R60 ;  /* 0x00000053503d7223 */ /* 0x000fe2000001003c */
[--C-:B------:R-:W-:Y:S01]  /*0c40*/  HADD2.F32 R163, -RZ, R89.reuse.H0_H0 ;  /* 0x20000059ffa37230 */ /* 0x100fe20000004100 */
[----:B------:R-:W-:Y:S01]  /*0c50*/  FADD.FTZ R190, -R210, R84 ;  /* 0x00000054d2be7221 */ /* 0x000fe20000010100 */
[----:B------:R-:W-:Y:S01]  /*0c60*/  HADD2.F32 R200, -RZ, R89.H1_H1 ;  /* 0x30000059ffc87230 */ /* 0x000fe20000004100 */
[----:B------:R-:W-:Y:S02]  /*0c70*/  FADD.FTZ R60, R3, R86 ;  /* 0x00000056033c7221 */ /* 0x000fe40000010000 */
[----:B------:R-:W-:Y:S02]  /*0c80*/  FMUL.FTZ R84, R149, R168 ;  /* 0x000000a895547220 */ /* 0x000fe40000410000 */
[----:B------:R-:W-:-:S02]  /*0c90*/  FMUL.FTZ R89, R17, R170 ;  /* 0x000000aa11597220 */ /* 0x000fc40000410000 */
[----:B------:R-:W-:Y:S01]  /*0ca0*/  FFMA.FTZ R3, R85, R86, R61 ;  /* 0x0000005655037223 */ /* 0x000fe2000001003d */
[--C-:B------:R-:W-:Y:S01]  /*0cb0*/  HADD2.F32 R169, -RZ, R90.reuse.H0_H0 ;  /* 0x2000005affa97230 */ /* 0x100fe20000004100 */
[----:B------:R-:W-:Y:S01]  /*0cc0*/  FADD.FTZ R198, -R210, R87 ;  /* 0x00000057d2c67221 */ /* 0x000fe20000010100 */
[----:B------:R-:W-:Y:S01]  /*0cd0*/  HADD2.F32 R206, -RZ, R90.H1_H1 ;  /* 0x3000005affce7230 */ /* 0x000fe20000004100 */
[C---:B------:R-:W-:Y:S02]  /*0ce0*/  FMUL.FTZ R87, R149.reuse, R172 ;  /* 0x000000ac95577220 */ /* 0x040fe40000410000 */
        /* <DEDUP_REMOVED lines=85> */
[----:B------:R-:W-:Y:S01]  /*1240*/  LOP3.LUT P1, RZ, R135, 0x1f, RZ, 0xc0, !PT ;  /* 0x0000001f87ff7812 */ /* 0x000fe2000782c0ff */
        /* <DEDUP_REMOVED lines=26> */
.L_x_6641:
        /* <DEDUP_REMOVED lines=18> */
.L_x_6642:
        /* <DEDUP_REMOVED lines=45> */
[----:B------:R-:W-:Y:S01]  /*17e0*/  FADD.FTZ R70, R77, -R70 ;  /* 0x800000464d467221 */ /* 0x000fe20000010000 */
[----:B------:R-:W-:Y:S01]  /*17f0*/  HFMA2.MMA R77, -RZ, RZ, 0, 9.5367431640625e-07 ;  /* 0x00000010ff4d7435 */ /* 0x000fe200000001ff */
        /* <DEDUP_REMOVED lines=17> */
[----:B------:R-:W-:-:S02]  /*1910*/  @P0 FADD.FTZ R67, R30, R67 ;  /* 0x000000431e430221 */ /* 0x000fc40000010000 */
[----:B------:R-:W-:Y:S02]  /*1920*/  @P0 FADD.FTZ R70, R31, R70 ;  /* 0x000000461f460221 */ /* 0x000fe40000010000 */
[----:B------:R-:W-:Y:S01]  /*1930*/  FMUL.FTZ R69, R149, R76 ;  /* 0x0000004c95457220 */ /* 0x000fe20000410000 */
[----:B------:R-:W-:Y:S01]  /*1940*/  SEL R66, R67, R54, P2 ;  /* 0x0000003643427207 */ /* 0x000fe20001000000 */
[C---:B------:R-:W-:Y:S02]  /*1950*/  FMUL.FTZ R72, R149.reuse, R78 ;  /* 0x0000004e95487220 */ /* 0x040fe40000410000 */
[C---:B------:R-:W-:Y:S02]  /*1960*/  FMUL.FTZ R71, R149.reuse, R82 ;  /* 0x0000005295477220 */ /* 0x040fe40000410000 */
[----:B------:R-:W-:Y:S02]  /*1970*/  FMUL.FTZ R80, R149, R80 ;  /* 0x0000005095507220 */ /* 0x000fe40000410000 */
        /* <DEDUP_REMOVED lines=13> */
[----:B------:R-:W-:Y:S02]  /*1a50*/  FFMA.FTZ R169, R169, R60, R61 ;  /* 0x0000003ca9a97223 */ /* 0x000fe4000001003d */
[----:B------:R-:W-:Y:S02]  /*1a60*/  FADD.FTZ R64, R159, -R2 ;  /* 0x800000029f407221 */ /* 0x000fe40000010000 */
[----:B------:R-:W-:Y:S02]  /*1a70*/  FADD.FTZ R160, R160, -R3 ;  /* 0x80000003a0a07221 */ /* 0x000fe40000010000 */
[-C--:B------:R-:W-:Y:S02]  /*1a80*/  FMUL.FTZ R60, R65, R147.reuse ;  /* 0x00000093413c7220 */ /* 0x080fe40000410000 */
[-C--:B------:R-:W-:Y:S02]  /*1a90*/  FMUL.FTZ R3, R74, R147.reuse ;  /* 0x000000934a037220 */ /* 0x080fe40000410000 */
[----:B------:R-:W-:Y:S01]  /*1aa0*/  FMUL.FTZ R61, R67, R147 ;  /* 0x00000093433d7220 */ /* 0x000fe20000410000 */
[C---:B------:R-:W-:Y:S01]  /*1ab0*/  SEL R67, R70.reuse, R55, P2 ;  /* 0x0000003746437207 */ /* 0x040fe20001000000 */
[----:B------:R-:W-:Y:S01]  /*1ac0*/  FMUL.FTZ R2, R70, R147 ;  /* 0x0000009346027220 */ /* 0x000fe20000410000 */
[----:B------:R-:W-:Y:S01]  /*1ad0*/  F2FP.PACK_AB R60, R3, R60 ;  /* 0x0000003c033c723e */ /* 0x000fe200000000ff */
[----:B------:R-:W-:-:S02]  /*1ae0*/  @P0 FADD.FTZ R69, R32, R69 ;  /* 0x0000004520450221 */ /* 0x000fc40000010000 */
[----:B------:R-:W-:Y:S01]  /*1af0*/  @P0 FADD.FTZ R72, R33, R72 ;  /* 0x0000004821480221 */ /* 0x000fe20000010000 */
[----:B------:R-:W-:Y:S01]  /*1b00*/  F2FP.PACK_AB R61, R2, R61 ;  /* 0x0000003d023d723e */ /* 0x000fe200000000ff */
[----:B------:R-:W-:Y:S01]  /*1b10*/  @P0 FADD.FTZ R71, R34, R71 ;  /* 0x0000004722470221 */ /* 0x000fe20000010000 */
[----:B------:R-:W-:Y:S01]  /*1b20*/  SEL R68, R69, R56, P2 ;  /* 0x0000003845447207 */ /* 0x000fe20001000000 */
[----:B------:R-:W-:Y:S02]  /*1b30*/  @P0 FADD.FTZ R80, R35, R80 ;  /* 0x0000005023500221 */ /* 0x000fe40000010000 */
[----:B------:R-:W-:Y:S01]  /*1b40*/  FADD.FTZ R86, R86, -R85 ;  /* 0x8000005556567221 */ /* 0x000fe20000010000 */
[----:B------:R-:W-:Y:S01]  /*1b50*/  SEL R70, R71, R58, P2 ;  /* 0x0000003a47467207 */ /* 0x000fe20001000000 */
[----:B------:R-:W-:Y:S02]  /*1b60*/  FADD.FTZ R84, R89, -R84 ;  /* 0x8000005459547221 */ /* 0x000fe40000010000 */
[----:B------:R-:W-:-:S02]  /*1b70*/  FADD.FTZ R92, R92, -R91 ;  /* 0x8000005b5c5c7221 */ /* 0x000fc40000010000 */
[----:B------:R-:W-:Y:S02]  /*1b80*/  FADD.FTZ R94, R95, -R94 ;  /* 0x8000005e5f5e7221 */ /* 0x000fe40000010000 */
[----:B------:R-:W-:Y:S02]  /*1b90*/  FADD.FTZ R152, R152, -R151 ;  /* 0x8000009798987221 */ /* 0x000fe40000010000 */
[----:B------:R-:W-:Y:S02]  /*1ba0*/  FADD.FTZ R154, R153, -R154 ;  /* 0x8000009a999a7221 */ /* 0x000fe40000010000 */
[----:B------:R-:W-:Y:S01]  /*1bb0*/  FMUL.FTZ R62, R69, R147 ;  /* 0x00000093453e7220 */ /* 0x000fe20000410000 */
[C---:B------:R-:W-:Y:S01]  /*1bc0*/  SEL R69, R72.reuse, R57, P2 ;  /* 0x0000003948457207 */ /* 0x040fe20001000000 */
[-C--:B------:R-:W-:Y:S02]  /*1bd0*/  FMUL.FTZ R63, R72, R147.reuse ;  /* 0x00000093483f7220 */ /* 0x080fe40000410000 */
[----:B------:R-:W-:Y:S01]  /*1be0*/  FMUL.FTZ R2, R71, R147 ;  /* 0x0000009347027220 */ /* 0x000fe20000410000 */
[C---:B------:R-:W-:Y:S01]  /*1bf0*/  SEL R71, R80.reuse, R59, P2 ;  /* 0x0000003b50477207 */ /* 0x040fe20001000000 */
[----:B------:R-:W-:Y:S01]  /*1c00*/  FMUL.FTZ R3, R80, R147 ;  /* 0x0000009350037220 */ /* 0x000fe20000410000 */
[----:B------:R-:W-:Y:S01]  /*1c10*/  F2FP.PACK_AB R62, R63, R62 ;  /* 0x0000003e3f3e723e */ /* 0x000fe200000000ff */
[----:B------:R-:W-:-:S02]  /*1c20*/  FADD.FTZ R90, R90, -R87 ;  /* 0x800000575a5a7221 */ /* 0x000fc40000010000 */
[----:B------:R-:W-:Y:S01]  /*1c30*/  FADD.FTZ R88, R93, -R88 ;  /* 0x800000585d587221 */ /* 0x000fe20000010000 */
[----:B------:R-:W-:Y:S01]  /*1c40*/  F2FP.PACK_AB R63, R3, R2 ;  /* 0x00000002033f723e */ /* 0x000fe200000000ff */
[----:B------:R-:W-:Y:S01]  /*1c50*/  FMUL.FTZ R91, R149, R64 ;  /* 0x00000040955b7220 */ /* 0x000fe20000410000 */
[----:B------:R-:W-:Y:S01]  /*1c60*/  SEL R64, R65, R52, P2 ;  /* 0x0000003441407207 */ /* 0x000fe20001000000 */
[C---:B------:R-:W-:Y:S01]  /*1c70*/  FMUL.FTZ R81, R149.reuse, R86 ;  /* 0x0000005695517220 */ /* 0x040fe20000410000 */
[----:B------:R-:W-:Y:S01]  /*1c80*/  SEL R65, R74, R53, P2 ;  /* 0x000000354a417207 */ /* 0x000fe20001000000 */
[----:B------:R-:W-:Y:S01]  /*1c90*/  FMUL.FTZ R84, R149, R84 ;  /* 0x0000005495547220 */ /* 0x000fe20000410000 */
[----:B------:R-:W-:Y:S01]  /*1ca0*/  @P1 LEA R2, P4, R145, c[0x0][0x258], 0x5 ;  /* 0x0000960091021a11 */ /* 0x000fe200078828ff */
[C---:B------:R-:W-:Y:S02]  /*1cb0*/  FMUL.FTZ R85, R149.reuse, R92 ;  /* 0x0000005c95557220 */ /* 0x040fe40000410000 */
[----:B------:R-:W-:Y:S01]  /*1cc0*/  FMUL.FTZ R94, R149, R94 ;  /* 0x0000005e955e7220 */ /* 0x000fe20000410000 */
[----:B------:R-:W-:Y:S01]  /*1cd0*/  @P1 LEA.HI.X R3, R145, c[0x0][0x25c], RZ, 0x5, P4 ;  /* 0x0000970091031a11 */ /* 0x000fe200020f2cff */
[----:B------:R-:W-:-:S02]  /*1ce0*/  FMUL.FTZ R87, R149, R152 ;  /* 0x0000009895577220 */ /* 0x000fc40000410000 */
[----:B------:R-:W-:Y:S02]  /*1cf0*/  FMUL.FTZ R154, R149, R154 ;  /* 0x0000009a959a7220 */ /* 0x000fe40000410000 */
        /* <DEDUP_REMOVED lines=16> */
[----:B------:R-:W-:Y:S01]  /*1e00*/  FMUL.FTZ R83, R149, R90 ;  /* 0x0000005a95537220 */ /* 0x000fe20000410000 */
        /* <DEDUP_REMOVED lines=8> */
[----:B------:R-:W-:Y:S01]  /*1e90*/  FMUL.FTZ R61, R84, R147 ;  /* 0x00000093543d7220 */ /* 0x000fe20000410000 */
[----:B------:R-:W-:Y:S01]  /*1ea0*/  SEL R75, R88, R55, P2 ;  /* 0x00000037584b7207 */ /* 0x000fe20001000000 */
[-C--:B------:R-:W-:Y:S02]  /*1eb0*/  FMUL.FTZ R66, R85, R147.reuse ;  /* 0x0000009355427220 */ /* 0x080fe40000410000 */
[CC--:B------:R-:W-:Y:S01]  /*1ec0*/  FMUL.FTZ R63, R94.reuse, R147.reuse ;  /* 0x000000935e3f7220 */ /* 0x0c0fe20000410000 */
[----:B------:R-:W-:Y:S01]  /*1ed0*/  F2FP.PACK_AB R64, R61, R64 ;  /* 0x000000403d40723e */ /* 0x000fe200000000ff */
[----:B------:R-:W-:Y:S01]  /*1ee0*/  FMUL.FTZ R67, R87, R147 ;  /* 0x0000009357437220 */ /* 0x000fe20000410000 */
[----:B------:R-:W-:Y:S01]  /*1ef0*/  SEL R61, R94, R57, P2 ;  /* 0x000000395e3d7207 */ /* 0x000fe20001000000 */
[----:B------:R-:W-:Y:S01]  /*1f00*/  FMUL.FTZ R68, R154, R147 ;  /* 0x000000939a447220 */ /* 0x000fe20000410000 */
[----:B------:R-:W-:Y:S01]  /*1f10*/  F2FP.PACK_AB R66, R63, R66 ;  /* 0x000000423f42723e */ /* 0x000fe200000000ff */
[----:B------:R-:W-:Y:S01]  /*1f20*/  @P0 FADD.FTZ R83, R38, R83 ;  /* 0x0000005326530221 */ /* 0x000fe20000010000 */
[----:B------:R-:W-:Y:S01]  /*1f30*/  SEL R63, R154, R59, P2 ;  /* 0x0000003b9a3f7207 */ /* 0x000fe20001000000 */
[----:B------:R-:W-:Y:S01]  /*1f40*/  @P0 FADD.FTZ R89, R44, R89 ;  /* 0x000000592c590221 */ /* 0x000fe20000010000 */
[----:B------:R-:W-:Y:S01]  /*1f50*/  F2FP.PACK_AB R67, R68, R67 ;  /* 0x000000434443723e */ /* 0x000fe200000000ff */
        /* <DEDUP_REMOVED lines=8> */
[----:B------:R-:W-:Y:S01]  /*1fe0*/  FMUL.FTZ R65, R83, R147 ;  /* 0x0000009353417220 */ /* 0x000fe20000410000 */
[----:B------:R-:W-:Y:S01]  /*1ff0*/  SEL R53, R158, R53, P2 ;  /* 0x000000359e357207 */ /* 0x000fe20001000000 */
[----:B------:R-:W-:-:S02]  /*2000*/  FMUL.FTZ R88, R88, R147 ;  /* 0x0000009358587220 */ /* 0x000fc40000410000 */
[----:B------:R-:W-:Y:S02]  /*2010*/  FADD.FTZ R170, R165, -R170 ;  /* 0x800000aaa5aa7221 */ /* 0x000fe40000010000 */
[----:B------:R-:W-:Y:S01]  /*2020*/  FADD.FTZ R166, R166, -R169 ;  /* 0x800000a9a6a67221 */ /* 0x000fe20000010000 */
[----:B------:R-:W-:Y:S01]  /*2030*/  F2FP.PACK_AB R65, R88, R65 ;  /* 0x000000415841723e */ /* 0x000fe200000000ff */
[-C--:B------:R-:W-:Y:S02]  /*2040*/  FMUL.FTZ R68, R89, R147.reuse ;  /* 0x0000009359447220 */ /* 0x080fe40000410000 */
[----:B------:R-:W-:Y:S02]  /*2050*/  FMUL.FTZ R69, R158, R147 ;  /* 0x000000939e457220 */ /* 0x000fe40000410000 */
[C---:B------:R-:W-:Y:S01]  /*2060*/  FMUL.FTZ R93, R149.reuse, R162 ;  /* 0x000000a2955d7220 */ /* 0x040fe20000410000 */
[----:B------:R2:W-:Y:S01]  /*2070*/  STG.E.128 [R70.64], R64 ;  /* 0x0000004046007986 */ /* 0x0005e2000c101d04 */
[----:B------:R-:W-:Y:S01]  /*2080*/  FMUL.FTZ R168, R149, R168 ;  /* 0x000000a895a87220 */ /* 0x000fe20000410000 */
[----:B------:R-:W-:Y:S01]  /*2090*/  F2FP.PACK_AB R68, R69, R68 ;  /* 0x000000444544723e */ /* 0x000fe200000000ff */
[----:B------:R-:W-:Y:S01]  /*20a0*/  @P0 FADD.FTZ R91, R46, R91 ;  /* 0x0000005b2e5b0221 */ /* 0x000fe20000010000 */
[----:B0-----:R-:W-:Y:S01]  /*20b0*/  LEA R60, P4, R146, c[0x0][0x248], 0x4 ;  /* 0x00009200923c7a11 */ /* 0x001fe200078820ff */
[----:B------:R-:W-:-:S02]  /*20c0*/  @P0 FADD.FTZ R160, R47, R160 ;  /* 0x000000a02fa00221 */ /* 0x000fc40000010000 */
[----:B------:R-:W-:Y:S01]  /*20d0*/  FMUL.FTZ R95, R149, R170 ;  /* 0x000000aa955f7220 */ /* 0x000fe20000410000 */
[----:B------:R-:W-:Y:S01]  /*20e0*/  SEL R54, R91, R54, P2 ;  /* 0x000000365b367207 */ /* 0x000fe20001000000 */
[----:B------:R-:W-:Y:S01]  /*20f0*/  FMUL.FTZ R166, R149, R166 ;  /* 0x000000a695a67220 */ /* 0x000fe20000410000 */
[----:B------:R-:W-:Y:S01]  /*2100*/  SEL R55, R160, R55, P2 ;  /* 0x00000037a0377207 */ /* 0x000fe20001000000 */
[----:B------:R-:W-:Y:S01]  /*2110*/  @P0 FADD.FTZ R93, R48, R93 ;  /* 0x0000005d305d0221 */ /* 0x000fe20000010000 */
[----:B------:R-:W-:Y:S01]  /*2120*/  LEA.HI.X R61, R146, c[0x0][0x24c], RZ, 0x4, P4 ;  /* 0x00009300923d7a11 */ /* 0x000fe200020f24ff */
[----:B------:R-:W-:Y:S02]  /*2130*/  @P0 FADD.FTZ R168, R49, R168 ;  /* 0x000000a831a80221 */ /* 0x000fe40000010000 */
[-C--:B------:R-:W-:Y:S01]  /*2140*/  FMUL.FTZ R69, R91, R147.reuse ;  /* 0x000000935b457220 */ /* 0x080fe20000410000 */
[----:B------:R-:W-:Y:S01]  /*2150*/  SEL R56, R93, R56, P2 ;  /* 0x000000385d387207 */ /* 0x000fe20001000000 */
[----:B-1----:R-:W-:Y:S01]  /*2160*/  FMUL.FTZ R2, R160, R147 ;  /* 0x00000093a0027220 */ /* 0x002fe20000410000 */
[----:B------:R-:W-:Y:S01]  /*2170*/  SEL R57, R168, R57, P2 ;  /* 0x00000039a8397207 */ /* 0x000fe20001000000 */
[----:B------:R-:W-:-:S02]  /*2180*/  @P0 FADD.FTZ R95, R50, R95 ;  /* 0x0000005f325f0221 */ /* 0x000fc40000010000 */
[----:B------:R-:W-:Y:S01]  /*2190*/  @P0 FADD.FTZ R166, R51, R166 ;  /* 0x000000a633a60221 */ /* 0x000fe20000010000 */
[----:B------:R-:W-:Y:S01]  /*21a0*/  F2FP.PACK_AB R69, R2, R69 ;  /* 0x000000450245723e */ /* 0x000fe200000000ff */
[-C--:B--2---:R-:W-:Y:S01]  /*21b0*/  FMUL.FTZ R70, R93, R147.reuse ;  /* 0x000000935d467220 */ /* 0x084fe20000410000 */
[----:B------:R-:W-:Y:S01]  /*21c0*/  @P1 LEA R2, P0, R146, c[0x0][0x258], 0x5 ;  /* 0x0000960092021a11 */ /* 0x000fe200078028ff */
[-C--:B------:R-:W-:Y:S01]  /*21d0*/  FMUL.FTZ R3, R168, R147.reuse ;  /* 0x00000093a8037220 */ /* 0x080fe20000410000 */
[C---:B------:R-:W-:Y:S01]  /*21e0*/  SEL R58, R95.reuse, R58, P2 ;  /* 0x0000003a5f3a7207 */ /* 0x040fe20001000000 */
[----:B------:R-:W-:Y:S01]  /*21f0*/  FMUL.FTZ R71, R95, R147 ;  /* 0x000000935f477220 */ /* 0x000fe20000410000 */
[C---:B------:R-:W-:Y:S01]  /*2200*/  SEL R59, R166.reuse, R59, P2 ;  /* 0x0000003ba63b7207 */ /* 0x040fe20001000000 */
[----:B------:R-:W-:Y:S01]  /*2210*/  FMUL.FTZ R62, R166, R147 ;  /* 0x00000093a63e7220 */ /* 0x000fe20000410000 */
[----:B------:R-:W-:Y:S02]  /*2220*/  F2FP.PACK_AB R70, R3, R70 ;  /* 0x000000460346723e */ /* 0x000fe400000000ff */
[----:B------:R-:W-:-:S02]  /*2230*/  @P1 LEA.HI.X R3, R146, c[0x0][0x25c], RZ, 0x5, P0 ;  /* 0x0000970092031a11 */ /* 0x000fc400000f2cff */
[----:B------:R-:W-:Y:S02]  /*2240*/  F2FP.PACK_AB R71, R62, R71 ;  /* 0x000000473e47723e */ /* 0x000fe400000000ff */
[----:B------:R-:W-:Y:S01]  /*2250*/  ISETP.GE.AND P0, PT, R141, c[0x0][0x164], PT ;  /* 0x000059008d007a0c */ /* 0x000fe20003f06270 */
[----:B------:R0:W-:Y:S04]  /*2260*/  @P1 STG.E.128 [R2.64], R52 ;  /* 0x0000003402001986 */ /* 0x0001e8000c101d04 */
[----:B------:R0:W-:Y:S04]  /*2270*/  @P1 STG.E.128 [R2.64+0x10], R56 ;  /* 0x0000103802001986 */ /* 0x0001e8000c101d04 */
[----:B------:R0:W-:Y:S04]  /*2280*/  STG.E.128 [R60.64], R68 ;  /* 0x000000443c007986 */ /* 0x0001e8000c101d04 */
[----:B0-----:R-:W-:Y:S01]  /*2290*/  @P0 CALL.REL.NOINC `(.L_x_6639) ;  /* 0x0000001000000944 */ /* 0x001fe20003c00000 */
[----:B------:R-:W-:Y:S05]  /*22a0*/  BRA `(.L_x_6640) ;  /* 0xffffe1a000007947 */ /* 0x000fea000383ffff */
.L_x_6639:
        /* <DEDUP_REMOVED lines=47> */
.L_x_6636:
        /* <DEDUP_REMOVED lines=21> */
.L_x_6637:
[----:B------:R-:W-:Y:S01]  /*26f0*/  HFMA2.MMA R66, -RZ, RZ, 0, 9.5367431640625e-07 ;  /* 0x00000010ff427435 */ /* 0x000fe200000001ff */
[----:B------:R-:W-:-:S02]  /*2700*/  MOV R61, R63 ;  /* 0x0000003f003d7202 */ /* 0x000fc40000000f00 */
[----:B------:R-:W-:Y:S02]  /*2710*/  MOV R62, 0x1f ;  /* 0x0000001f003e7802 */ /* 0x000fe40000000f00 */
[----:B------:R-:W-:Y:S02]  /*2720*/  MOV R67, 0xffffffff ;  /* 0xffffffff00437802 */ /* 0x000fe40000000f00 */
[----:B------:R-:W-:Y:S02]  /*2730*/  MOV R2, 0x2750 ;  /* 0x0000275000027802 */ /* 0x000fe40000000f00 */
[----:B-----5:R-:W-:Y:S05]  /*2740*/  CALL.REL.NOINC `($__internal_141_$__cuda_sm70_shflsync_down_p) ;  /* 0x0000045000007944 */ /* 0x020fea0003c00000 */
[----:B-1----:R-:W-:Y:S01]  /*2750*/  MOV R60, R66 ;  /* 0x00000042003c7202 */ /* 0x002fe20000000f00 */
[----:B0-----:R-:W-:Y:S05]  /*2760*/  BRA `(.L_x_6641) ;  /* 0xffffec8000007947 */ /* 0x001fea000383ffff */
.L_x_6638:
[----:B------:R-:W-:Y:S01]  /*2770*/  HFMA2.MMA R66, -RZ, RZ, 0, 9.5367431640625e-07 ;  /* 0x00000010ff427435 */ /* 0x000fe200000001ff */
[----:B------:R-:W-:Y:S02]  /*2780*/  MOV R61, R65 ;  /* 0x00000041003d7202 */ /* 0x000fe40000000f00 */
[----:B------:R-:W-:Y:S02]  /*2790*/  MOV R62, 0x1f ;  /* 0x0000001f003e7802 */ /* 0x000fe40000000f00 */
[----:B------:R-:W-:-:S02]  /*27a0*/  MOV R67, 0xffffffff ;  /* 0xffffffff00437802 */ /* 0x000fc40000000f00 */
[----:B------:R-:W-:Y:S02]  /*27b0*/  MOV R2, 0x27d0 ;  /* 0x000027d000027802 */ /* 0x000fe40000000f00 */
[----:B01---5:R-:W-:Y:S05]  /*27c0*/  CALL.REL.NOINC `($__internal_141_$__cuda_sm70_shflsync_down_p) ;  /* 0x000003d000007944 */ /* 0x023fea0003c00000 */
[----:B------:R-:W-:Y:S01]  /*27d0*/  FADD.FTZ R63, R63, R60 ;  /* 0x0000003c3f3f7221 */ /* 0x000fe20000010000 */
[----:B0-----:R-:W-:Y:S01]  /*27e0*/  MOV R62, 0x1f ;  /* 0x0000001f003e7802 */ /* 0x001fe20000000f00 */
[----:B-1----:R-:W-:Y:S01]  /*27f0*/  FADD.FTZ R65, R65, R66 ;  /* 0x0000004241417221 */ /* 0x002fe20000010000 */
[----:B------:R-:W-:Y:S01]  /*2800*/  HFMA2.MMA R66, -RZ, RZ, 0, 4.76837158203125e-07 ;  /* 0x00000008ff427435 */ /* 0x000fe200000001ff */
[----:B------:R-:W-:Y:S02]  /*2810*/  MOV R67, 0xffffffff ;  /* 0xffffffff00437802 */ /* 0x000fe40000000f00 */
[----:B------:R-:W-:Y:S02]  /*2820*/  MOV R61, R63 ;  /* 0x0000003f003d7202 */ /* 0x000fe40000000f00 */
[----:B------:R-:W-:Y:S02]  /*2830*/  MOV R2, 0x2850 ;  /* 0x0000285000027802 */ /* 0x000fe40000000f00 */
[----:B------:R-:W-:Y:S05]  /*2840*/  CALL.REL.NOINC `($__internal_141_$__cuda_sm70_shflsync_down_p) ;  /* 0x0000035000007944 */ /* 0x000fea0003c00000 */
[----:B-1----:R-:W-:Y:S01]  /*2850*/  MOV R60, R66 ;  /* 0x00000042003c7202 */ /* 0x002fe20000000f00 */
[----:B------:R-:W-:Y:S01]  /*2860*/  HFMA2.MMA R66, -RZ, RZ, 0, 4.76837158203125e-07 ;  /* 0x00000008ff427435 */ /* 0x000fe200000001ff */
[----:B0-----:R-:W-:-:S02]  /*2870*/  MOV R61, R65 ;  /* 0x00000041003d7202 */ /* 0x001fc40000000f00 */
[----:B------:R-:W-:Y:S02]  /*2880*/  MOV R62, 0x1f ;  /* 0x0000001f003e7802 */ /* 0x000fe40000000f00 */
[----:B------:R-:W-:Y:S02]  /*2890*/  MOV R67, 0xffffffff ;  /* 0xffffffff00437802 */ /* 0x000fe40000000f00 */
[----:B------:R-:W-:Y:S02]  /*28a0*/  MOV R2, 0x28c0 ;  /* 0x000028c000027802 */ /* 0x000fe40000000f00 */
[----:B------:R-:W-:Y:S05]  /*28b0*/  CALL.REL.NOINC `($__internal_141_$__cuda_sm70_shflsync_down_p) ;  /* 0x000002e000007944 */ /* 0x000fea0003c00000 */
[----:B------:R-:W-:Y:S01]  /*28c0*/  FADD.FTZ R63, R60, R63 ;  /* 0x0000003f3c3f7221 */ /* 0x000fe20000010000 */
[----:B0-----:R-:W-:Y:S01]  /*28d0*/  MOV R62, 0x1f ;  /* 0x0000001f003e7802 */ /* 0x001fe20000000f00 */
[----:B-1----:R-:W-:Y:S01]  /*28e0*/  FADD.FTZ R65, R65, R66 ;  /* 0x0000004241417221 */ /* 0x002fe20000010000 */
[----:B------:R-:W-:Y:S01]  /*28f0*/  HFMA2.MMA R66, -RZ, RZ, 0, 2.384185791015625e-07 ;  /* 0x00000004ff427435 */ /* 0x000fe200000001ff */
[----:B------:R-:W-:Y:S02]  /*2900*/  MOV R67, 0xffffffff ;  /* 0xffffffff00437802 */ /* 0x000fe40000000f00 */
[----:B------:R-:W-:-:S02]  /*2910*/  MOV R61, R63 ;  /* 0x0000003f003d7202 */ /* 0x000fc40000000f00 */
[----:B------:R-:W-:Y:S02]  /*2920*/  MOV R2, 0x2940 ;  /* 0x0000294000027802 */ /* 0x000fe40000000f00 */
[----:B------:R-:W-:Y:S05]  /*2930*/  CALL.REL.NOINC `($__internal_141_$__cuda_sm70_shflsync_down_p) ;  /* 0x0000026000007944 */ /* 0x000fea0003c00000 */
[----:B-1----:R-:W-:Y:S01]  /*2940*/  MOV R60, R66 ;  /* 0x00000042003c7202 */ /* 0x002fe20000000f00 */
[----:B------:R-:W-:Y:S01]  /*2950*/  HFMA2.MMA R66, -RZ, RZ, 0, 2.384185791015625e-07 ;  /* 0x00000004ff427435 */ /* 0x000fe200000001ff */
[----:B0-----:R-:W-:Y:S02]  /*2960*/  MOV R61, R65 ;  /* 0x00000041003d7202 */ /* 0x001fe40000000f00 */
[----:B------:R-:W-:Y:S02]  /*2970*/  MOV R62, 0x1f ;  /* 0x0000001f003e7802 */ /* 0x000fe40000000f00 */
[----:B------:R-:W-:Y:S02]  /*2980*/  MOV R67, 0xffffffff ;  /* 0xffffffff00437802 */ /* 0x000fe40000000f00 */
[----:B------:R-:W-:Y:S02]  /*2990*/  MOV R2, 0x29b0 ;  /* 0x000029b000027802 */ /* 0x000fe40000000f00 */
[----:B------:R-:W-:Y:S05]  /*29a0*/  CALL.REL.NOINC `($__internal_141_$__cuda_sm70_shflsync_down_p) ;  /* 0x000001f000007944 */ /* 0x000fea0003c00000 */
[----:B------:R-:W-:Y:S01]  /*29b0*/  FADD.FTZ R63, R60, R63 ;  /* 0x0000003f3c3f7221 */ /* 0x000fe20000010000 */
[----:B0-----:R-:W-:Y:S01]  /*29c0*/  MOV R62, 0x1f ;  /* 0x0000001f003e7802 */ /* 0x001fe20000000f00 */
[----:B-1----:R-:W-:Y:S01]  /*29d0*/  FADD.FTZ R65, R65, R66 ;  /* 0x0000004241417221 */ /* 0x002fe20000010000 */
[----:B------:R-:W-:Y:S01]  /*29e0*/  HFMA2.MMA R66, -RZ, RZ, 0, 1.1920928955078125e-07 ;  /* 0x00000002ff427435 */ /* 0x000fe200000001ff */
[----:B------:R-:W-:-:S02]  /*29f0*/  MOV R67, 0xffffffff ;  /* 0xffffffff00437802 */ /* 0x000fc40000000f00 */
[----:B------:R-:W-:Y:S02]  /*2a00*/  MOV R61, R63 ;  /* 0x0000003f003d7202 */ /* 0x000fe40000000f00 */
[----:B------:R-:W-:Y:S02]  /*2a10*/  MOV R2, 0x2a30 ;  /* 0x00002a3000027802 */ /* 0x000fe40000000f00 */
[----:B------:R-:W-:Y:S05]  /*2a20*/  CALL.REL.NOINC `($__internal_141_$__cuda_sm70_shflsync_down_p) ;  /* 0x0000017000007944 */ /* 0x000fea0003c00000 */
[----:B-1----:R-:W-:Y:S01]  /*2a30*/  MOV R60, R66 ;  /* 0x00000042003c7202 */ /* 0x002fe20000000f00 */
[----:B------:R-:W-:Y:S01]  /*2a40*/  HFMA2.MMA R66, -RZ, RZ, 0, 1.1920928955078125e-07 ;  /* 0x00000002ff427435 */ /* 0x000fe200000001ff */
[----:B0-----:R-:W-:Y:S02]  /*2a50*/  MOV R61, R65 ;  /* 0x00000041003d7202 */ /* 0x001fe40000000f00 */
[----:B------:R-:W-:Y:S02]  /*2a60*/  MOV R62, 0x1f ;  /* 0x0000001f003e7802 */ /* 0x000fe40000000f00 */
[----:B------:R-:W-:Y:S02]  /*2a70*/  MOV R67, 0xffffffff ;  /* 0xffffffff00437802 */ /* 0x000fe40000000f00 */
[----:B------:R-:W-:-:S02]  /*2a80*/  MOV R2, 0x2aa0 ;  /* 0x00002aa000027802 */ /* 0x000fc40000000f00 */
[----:B------:R-:W-:Y:S05]  /*2a90*/  CALL.REL.NOINC `($__internal_141_$__cuda_sm70_shflsync_down_p) ;  /* 0x0000010000007944 */ /* 0x000fea0003c00000 */
[----:B------:R-:W-:Y:S01]  /*2aa0*/  FADD.FTZ R63, R60, R63 ;  /* 0x0000003f3c3f7221 */ /* 0x000fe20000010000 */
[----:B0-----:R-:W-:Y:S01]  /*2ab0*/  MOV R62, 0x1f ;  /* 0x0000001f003e7802 */ /* 0x001fe20000000f00 */
[----:B-1----:R-:W-:Y:S01]  /*2ac0*/  FADD.FTZ R65, R65, R66 ;  /* 0x0000004241417221 */ /* 0x002fe20000010000 */
[----:B------:R-:W-:Y:S01]  /*2ad0*/  HFMA2.MMA R66, -RZ, RZ, 0, 5.9604644775390625e-08 ;  /* 0x00000001ff427435 */ /* 0x000fe200000001ff */
[----:B------:R-:W-:-:S02]  /*2ae0*/  MOV R67, 0xffffffff ;  /* 0xffffffff00437802 */ /* 0x000fc40000000f00 */
[----:B------:R-:W-:Y:S02]  /*2af0*/  MOV R61, R63 ;  /* 0x0000003f003d7202 */ /* 0x000fe40000000f00 */
[----:B------:R-:W-:Y:S02]  /*2b00*/  MOV R2, 0x2b20 ;  /* 0x00002b2000027802 */ /* 0x000fe40000000f00 */
[----:B------:R-:W-:Y:S05]  /*2b10*/  CALL.REL.NOINC `($__internal_141_$__cuda_sm70_shflsync_down_p) ;  /* 0x0000008000007944 */ /* 0x000fea0003c00000 */
[----:B-1----:R-:W-:Y:S01]  /*2b20*/  MOV R64, R66 ;  /* 0x0000004200407202 */ /* 0x002fe20000000f00 */
[----:B------:R-:W-:Y:S01]  /*2b30*/  HFMA2.MMA R66, -RZ, RZ, 0, 5.9604644775390625e-08 ;  /* 0x00000001ff427435 */ /* 0x000fe200000001ff */
[----:B0-----:R-:W-:Y:S02]  /*2b40*/  MOV R61, R65 ;  /* 0x00000041003d7202 */ /* 0x001fe40000000f00 */
[----:B------:R-:W-:Y:S02]  /*2b50*/  MOV R62, 0x1f ;  /* 0x0000001f003e7802 */ /* 0x000fe40000000f00 */
[----:B------:R-:W-:Y:S02]  /*2b60*/  MOV R67, 0xffffffff ;  /* 0xffffffff00437802 */ /* 0x000fe40000000f00 */
[----:B------:R-:W-:-:S02]  /*2b70*/  MOV R2, 0x2b90 ;  /* 0x00002b9000027802 */ /* 0x000fc40000000f00 */
[----:B------:R-:W-:Y:S05]  /*2b80*/  CALL.REL.NOINC `($__internal_141_$__cuda_sm70_shflsync_down_p) ;  /* 0x0000001000007944 */ /* 0x000fea0003c00000 */
[----:B01----:R-:W-:Y:S05]  /*2b90*/  BRA `(.L_x_6642) ;  /* 0xffffe97000007947 */ /* 0x003fea000383ffff */
        .weak           $__internal_141_$__cuda_sm70_shflsync_down_p
        .type           $__internal_141_$__cuda_sm70_shflsync_down_p,@function
        .size           $__internal_141_$__cuda_sm70_shflsync_down_p,(.L_x_9395 - $__internal_141_$__cuda_sm70_shflsync_down_p)
$__internal_141_$__cuda_sm70_shflsync_down_p:
[----:B------:R-:W-:Y:S01]  /*2ba0*/  HFMA2.MMA R3, -RZ, RZ, 0, 0 ;  /* 0x00000000ff037435 */ /* 0x000fe200000001ff */
[----:B------:R-:W-:Y:S04]  /*2bb0*/  WARPSYNC R67 ;  /* 0x0000004300007348 */ /* 0x000fe80003800000 */
[----:B------:R0:W1:Y:S01]  /*2bc0*/  SHFL.DOWN PT, R66, R61, R66, R62 ;  /* 0x080000423d427389 */ /* 0x00006200000e003e */
[----:B------:R-:W-:Y:S05]  /*2bd0*/  RET.REL.NODEC R2 `(_ZN10layer_norm13ln_bwd_kernelINS_13Kernel_traitsIf6__halffS2_fjLj3072ELj1ELj1ELj4ELj16ENS_18Kernel_traits_baseILj3072EfS2_fS2_fjLj128EEEEELb0ELb0ELb0ELb1EEEvNS_9BwdParamsE) ;  /* 0xffffd42002007950 */ /* 0x000fea0003c3ffff */
.L_x_6643:
        /* <DEDUP_REMOVED lines=10> */
.L_x_9395:


//--------------------- .text._ZN10layer_norm13ln_bwd_kernelINS_13Kernel_traitsIf6__halffS2_fjLj3072ELj1ELj1ELj4ELj16ENS_18Kernel_traits_baseILj3072EfS2_fS2_fjLj128EEEEELb0ELb0ELb1ELb0EEEvNS_9BwdParamsE --------------------------
	.section	.text._ZN10layer_norm13ln_bwd_kernelINS_13Kernel_traitsIf6__halffS2_fjLj3072ELj1ELj1ELj4ELj16ENS_18Kernel_traits_baseILj3072EfS2_fS2_fjLj128EEEEELb0ELb0ELb1ELb0EEEvNS_9BwdParamsE,"ax",@progbits
	.sectioninfo	@"SHI_REGISTERS=188"
	.align	128
        .global         _ZN10layer_norm13ln_bwd_kernelINS_13Kernel_traitsIf6__halffS2_fjLj3072ELj1ELj1ELj4ELj16ENS_18Kernel_traits_baseILj3072EfS2_fS2_fjLj128EEEEELb0ELb0ELb1ELb0EEEvNS_9BwdParamsE
        .type           _ZN10layer_norm13ln_bwd_kernelINS_13Kernel_traitsIf6__halffS2_fjLj3072ELj1ELj1ELj4ELj16ENS_18Kernel_traits_baseILj3072EfS2_fS2_fjLj128EEEEELb0ELb0ELb1ELb0EEEvNS_9BwdParamsE,@function
        .size           _ZN10layer_norm13ln_bwd_kernelINS_13Kernel_traitsIf6__halffS2_fjLj3072ELj1ELj1ELj4ELj16ENS_18Kernel_traits_baseILj3072EfS2_fS2_fjLj128EEEEELb0ELb0ELb1ELb0EEEvNS_9BwdParamsE,(.L_x_9396 - _ZN10layer_norm13ln_bwd_kernelINS_13Kernel_traitsIf6__halffS2_fjLj3072ELj1ELj1ELj4ELj16ENS_18Kernel_traits_baseILj3072EfS2_fS2_fjLj128EEEEELb0ELb0ELb1ELb0EEEvNS_9BwdParamsE)
        .other          _ZN10layer_norm13ln_bwd_kernelINS_13Kernel_traitsIf6__halffS2_fjLj3072ELj1ELj1ELj4ELj16ENS_18Kernel_traits_baseILj3072EfS2_fS2_fjLj128EEEEELb0ELb0ELb1ELb0EEEvNS_9BwdParamsE,@"STO_CUDA_ENTRY STV_DEFAULT"
_ZN10layer_norm13ln_bwd_kernelINS_13Kernel_traitsIf6__halffS2_fjLj3072ELj1ELj1ELj4ELj16ENS_18Kernel_traits_baseILj3072EfS2_fS2_fjLj128EEEEELb0ELb0ELb1ELb0EEEvNS_9BwdParamsE:
.text._ZN10layer_norm13ln_bwd_kernelINS_13Kernel_traitsIf6__halffS2_fjLj3072ELj1ELj1ELj4ELj16ENS_18Kernel_traits_baseILj3072EfS2_fS2_fjLj128EEEEELb0ELb0ELb1ELb0EEEvNS_9BwdParamsE:
        /* <DEDUP_REMOVED lines=57> */
.L_x_6714:
        /* <DEDUP_REMOVED lines=25> */
.L_x_6649:
[----:B------:R-:W-:Y:S02]  /*0520*/  IADD3 R113, R127, 0x80, RZ ;  /* 0x000000807f717810 */ /* 0x000fe40007ffe0ff */
.L_x_6648:
[----:B------:R-:W-:Y:S05]  /*0530*/  BSYNC B1 ;  /* 0x0000000000017941 */ /* 0x000fea0003800000 */
.L_x_6647:
        /* <DEDUP_REMOVED lines=8> */
.L_x_6652:
[----:B------:R-:W-:Y:S02]  /*05c0*/  IADD3 R113, R113, 0x80, RZ ;  /* 0x0000008071717810 */ /* 0x000fe40007ffe0ff */
.L_x_6651:
[----:B------:R-:W-:Y:S05]  /*05d0*/  BSYNC B1 ;  /* 0x0000000000017941 */ /* 0x000fea0003800000 */
.L_x_6650:
        /* <DEDUP_REMOVED lines=9> */
.L_x_6646:
        /* <DEDUP_REMOVED lines=89> */
.L_x_6655:
[----:B------:R-:W-:Y:S05]  /*0c00*/  BSYNC B1 ;  /* 0x0000000000017941 */ /* 0x000fea0003800000 */
.L_x_6654:
        /* <DEDUP_REMOVED lines=79> */
.L_x_6657:
[----:B------:R-:W-:Y:S05]  /*1100*/  BSYNC B1 ;  /* 0x0000000000017941 */ /* 0x000fea0003800000 */
.L_x_6656:
        /* <DEDUP_REMOVED lines=76> */
.L_x_6653:
[----:B-1----:R-:W-:Y:S05]  /*15d0*/  BSYNC B0 ;  /* 0x0000000000007941 */ /* 0x002fea0003800000 */
.L_x_6645:
[----:B------:R-:W-:Y:S02]  /*15e0*/  LOP3.LUT P5, RZ, R125, 0xff, RZ, 0xc0, !PT ;  /* 0x000000ff7dff7812 */ /* 0x000fe400078ac0ff */
[----:B------:R-:W-:Y:S02]  /*15f0*/  SHF.R.U32.HI R112, RZ, 0x5, R182 ;  /* 0x00000005ff707819 */ /* 0x000fe400000116b6 */
[----:B------:R-:W-:Y:S02]  /*1600*/  LOP3.LUT P0, RZ, R182, 0x1f, RZ, 0xc0, !PT ;  /* 0x0000001fb6ff7812 */ /* 0x000fe4000780c0ff */
[----:B------:R-:W-:-:S07]  /*1610*/  LOP3.LUT R120, R112, 0x7fffffc, RZ, 0xc0, !PT ;  /* 0x07fffffc70787812 */ /* 0x000fce00078ec0ff */
[----:B------:R-:W-:Y:S01]  /*1620*/  @!P5 IADD3 R120, R120, 0x4, RZ ;  /* 0x000000047878d810 */ /* 0x000fe20007ffe0ff */
[----:B------:R-:W-:Y:S05]  /*1630*/  BRA.DIV ~URZ, `(.L_x_6658) ;  /* 0x000020327f007947 */ /* 0x000fea000b800000 */
[----:B------:R1:W3:Y:S02]  /*1640*/  SHFL.DOWN PT, R114, R181, 0x10, 0x1f ;  /* 0x0a001f00b5727f89 */ /* 0x0002e400000e0000 */
.L_x_6715:
        /* <DEDUP_REMOVED lines=18> */
.L_x_6716:
        /* <DEDUP_REMOVED lines=11> */
[----:B---3--:R-:W-:-:S03]  /*1820*/  MOV R2, RZ ;  /* 0x000000ff00027202 */ /* 0x008fc60000000f00 */
        /* <DEDUP_REMOVED lines=49> */
.L_x_6663:
[----:B------:R-:W-:Y:S05]  /*1b40*/  BSYNC B1 ;  /* 0x0000000000017941 */ /* 0x000fea0003800000 */
.L_x_6662:
        /* <DEDUP_REMOVED lines=9> */
.L_x_6665:
[----:B------:R-:W-:Y:S05]  /*1be0*/  BSYNC B1 ;  /* 0x0000000000017941 */ /* 0x000fea0003800000 */
.L_x_6664:
        /* <DEDUP_REMOVED lines=8> */
.L_x_6667:
[----:B------:R-:W-:Y:S05]  /*1c70*/  BSYNC B1 ;  /* 0x0000000000017941 */ /* 0x000fea0003800000 */
.L_x_6666:
        /* <DEDUP_REMOVED lines=8> */
.L_x_6669:
[----:B------:R-:W-:Y:S05]  /*1d00*/  BSYNC B1 ;  /* 0x0000000000017941 */ /* 0x000fea0003800000 */
.L_x_6668:
        /* <DEDUP_REMOVED lines=18> */
.L_x_6671:
[----:B------:R-:W-:Y:S05]  /*1e30*/  BSYNC B1 ;  /* 0x0000000000017941 */ /* 0x000fea0003800000 */
.L_x_6670:
        /* <DEDUP_REMOVED lines=9> */
.L_x_6673:
[----:B------:R-:W-:Y:S05]  /*1ed0*/  BSYNC B1 ;  /* 0x0000000000017941 */ /* 0x000fea0003800000 */
.L_x_6672:
        /* <DEDUP_REMOVED lines=9> */
.L_x_6675:
[----:B------:R-:W-:Y:S05]  /*1f70*/  BSYNC B1 ;  /* 0x0000000000017941 */ /* 0x000fea0003800000 */
.L_x_6674:
        /* <DEDUP_REMOVED lines=8> */
.L_x_6677:
[----:B------:R-:W-:Y:S05]  /*2000*/  BSYNC B1 ;  /* 0x0000000000017941 */ /* 0x000fea0003800000 */
.L_x_6676:
[----:B------:R-:W-:Y:S01]  /*2010*/  ISETP.NE.U32.AND P0, PT, RZ, c[0x0][0x258], PT ;  /* 0x00009600ff007a0c */ /* 0x000fe20003f05070 */
[----:B--2---:R-:W-:Y:S01]  /*2020*/  @P5 FMUL.FTZ R178, R177, c[0x0][0x1ec] ;  /* 0x00007b00b1b25a20 */ /* 0x004fe20000410000 */
[----:B------:R-:W-:Y:S02]  /*2030*/  ISETP.NE.AND.EX P6, PT, RZ, c[0x0][0x25c], PT, P6 ;  /* 0x00009700ff007a0c */ /* 0x000fe40003fc5360 */
[----:B------:R-:W-:Y:S02]  /*2040*/  ISETP.NE.AND.EX P0, PT, RZ, c[0x0][0x25c], PT, P0 ;  /* 0x00009700ff007a0c */ /* 0x000fe40003f05300 */
[----:B------:R-:W-:Y:S01]  /*2050*/  SEL R100, R113, R100, P6 ;  /* 0x0000006471647207 */ /* 0x000fe20003000000 */
[----:B------:R-:W-:Y:S01]  /*2060*/  @P5 FMUL.FTZ R113, R180, c[0x0][0x1ec] ;  /* 0x00007b00b4715a20 */ /* 0x000fe20000410000 */
[----:B------:R-:W-:Y:S02]  /*2070*/  @P5 F2FP.PACK_AB R122, RZ, R122 ;  /* 0x0000007aff7a523e */ /* 0x000fe400000000ff */
[----:B------:R-:W-:-:S02]  /*2080*/  @P5 F2FP.PACK_AB R178, RZ, R178 ;  /* 0x000000b2ffb2523e */ /* 0x000fc400000000ff */
[----:B------:R-:W-:Y:S02]  /*2090*/  @P5 PRMT R108, R114, 0x7610, R108 ;  /* 0x00007610726c5816 */ /* 0x000fe4000000006c */
[----:B------:R-:W-:Y:S02]  /*20a0*/  SEL R102, R117, R102, P6 ;  /* 0x0000006675667207 */ /* 0x000fe40003000000 */
[----:B------:R-:W-:Y:S02]  /*20b0*/  @P5 MOV R117, 0x10 ;  /* 0x0000001000755802 */ /* 0x000fe40000000f00 */
[----:B------:R-:W-:Y:S02]  /*20c0*/  @P0 MOV R114, 0x20 ;  /* 0x0000002000720802 */ /* 0x000fe40000000f00 */
[----:B------:R-:W-:Y:S02]  /*20d0*/  @P5 F2FP.PACK_AB R123, RZ, R123 ;  /* 0x0000007bff7b523e */ /* 0x000fe400000000ff */
[----:B------:R-:W-:-:S02]  /*20e0*/  @P5 PRMT R109, R118, 0x7610, R109 ;  /* 0x00007610766d5816 */ /* 0x000fc4000000006d */
[----:B------:R-:W-:Y:S02]  /*20f0*/  @P5 PRMT R110, R122, 0x7610, R110 ;  /* 0x000076107a6e5816 */ /* 0x000fe4000000006e */
[----:B------:R-:W-:Y:S02]  /*2100*/  @P5 F2FP.PACK_AB R113, RZ, R113 ;  /* 0x00000071ff71523e */ /* 0x000fe400000000ff */
        /* <DEDUP_REMOVED lines=18> */
.L_x_6661:
[----:B------:R-:W-:Y:S05]  /*2230*/  BSYNC B0 ;  /* 0x0000000000007941 */ /* 0x000fea0003800000 */
.L_x_6660:
        /* <DEDUP_REMOVED lines=32> */
.L_x_6681:
[----:B------:R-:W-:Y:S05]  /*2440*/  BSYNC B1 ;  /* 0x0000000000017941 */ /* 0x000fea0003800000 */
.L_x_6680:
        /* <DEDUP_REMOVED lines=9> */
.L_x_6683:
[----:B------:R-:W-:Y:S05]  /*24e0*/  BSYNC B1 ;  /* 0x0000000000017941 */ /* 0x000fea0003800000 */
.L_x_6682:
        /* <DEDUP_REMOVED lines=8> */
.L_x_6685:
[----:B------:R-:W-:Y:S05]  /*2570*/  BSYNC B1 ;  /* 0x0000000000017941 */ /* 0x000fea0003800000 */
.L_x_6684:
        /* <DEDUP_REMOVED lines=8> */
.L_x_6687:
[----:B------:R-:W-:Y:S05]  /*2600*/  BSYNC B1 ;  /* 0x0000000000017941 */ /* 0x000fea0003800000 */
.L_x_6686:
        /* <DEDUP_REMOVED lines=18> */
.L_x_6689:
[----:B------:R-:W-:Y:S05]  /*2730*/  BSYNC B1 ;  /* 0x0000000000017941 */ /* 0x000fea0003800000 */
.L_x_6688:
        /* <DEDUP_REMOVED lines=9> */
.L_x_6691:
[----:B------:R-:W-:Y:S05]  /*27d0*/  BSYNC B1 ;  /* 0x0000000000017941 */ /* 0x000fea0003800000 */
.L_x_6690:
        /* <DEDUP_REMOVED lines=9> */
.L_x_6693:
[----:B------:R-:W-:Y:S05]  /*2870*/  BSYNC B1 ;  /* 0x0000000000017941 */ /* 0x000fea0003800000 */
.L_x_6692:
        /* <DEDUP_REMOVED lines=8> */
.L_x_6695:
[----:B------:R-:W-:Y:S05]  /*2900*/  BSYNC B1 ;  /* 0x0000000000017941 */ /* 0x000fea0003800000 */
.L_x_6694:
        /* <DEDUP_REMOVED lines=34> */
.L_x_6679:
[----:B------:R-:W-:Y:S05]  /*2b30*/  BSYNC B0 ;  /* 0x0000000000007941 */ /* 0x000fea0003800000 */
.L_x_6678:
        /* <DEDUP_REMOVED lines=33> */
.L_x_6699:
[----:B------:R-:W-:Y:S05]  /*2d50*/  BSYNC B1 ;  /* 0x0000000000017941 */ /* 0x000fea0003800000 */
.L_x_6698:
        /* <DEDUP_REMOVED lines=9> */
.L_x_6701:
[----:B------:R-:W-:Y:S05]  /*2df0*/  BSYNC B1 ;  /* 0x0000000000017941 */ /* 0x000fea0003800000 */
.L_x_6700:
        /* <DEDUP_REMOVED lines=9> */
.L_x_6703:
[----:B------:R-:W-:Y:S05]  /*2e90*/  BSYNC B1 ;  /* 0x0000000000017941 */ /* 0x000fea0003800000 */
.L_x_6702:
        /* <DEDUP_REMOVED lines=9> */
.L_x_6705:
[----:B------:R-:W-:Y:S05]  /*2f30*/  BSYNC B1 ;  /* 0x0000000000017941 */ /* 0x000fea0003800000 */
.L_x_6704:
        /* <DEDUP_REMOVED lines=10> */
.L_x_6707:
[----:B------:R-:W-:Y:S05]  /*2fe0*/  BSYNC B1 ;  /* 0x0000000000017941 */ /* 0x000fea0003800000 */
.L_x_6706:
        /* <DEDUP_REMOVED lines=8> */
.L_x_6709:
[----:B------:R-:W-:Y:S05]  /*3070*/  BSYNC B1 ;  /* 0x0000000000017941 */ /* 0x000fea0003800000 */
.L_x_6708:
        /* <DEDUP_REMOVED lines=8> */
.L_x_6711:
[----:B------:R-:W-:Y:S05]  /*3100*/  BSYNC B1 ;  /* 0x0000000000017941 */ /* 0x000fea0003800000 */
.L_x_6710:
        /* <DEDUP_REMOVED lines=8> */
.L_x_6713:
[----:B------:R-:W-:Y:S05]  /*3190*/  BSYNC B1 ;  /* 0x0000000000017941 */ /* 0x000fea0003800000 */
.L_x_6712:
[----:B------:R-:W-:Y:S01]  /*31a0*/  ISETP.NE.U32.AND P4, PT, RZ, c[0x0][0x258], PT ;  /* 0x00009600ff007a0c */ /* 0x000fe20003f85070 */
[----:B------:R-:W-:Y:S01]  /*31b0*/  @P5 FMUL.FTZ R3, R121, c[0x0][0x1ec] ;  /* 0x00007b0079035a20 */ /* 0x000fe20000410000 */
[----:B------:R-:W-:Y:S01]  /*31c0*/  @P5 F2FP.PACK_AB R114, RZ, R114 ;  /* 0x00000072ff72523e */ /* 0x000fe200000000ff */
[----:B------:R-:W-:Y:S01]  /*31d0*/  @P5 FMUL.FTZ R112, R122, c[0x0][0x1ec] ;  /* 0x00007b007a705a20 */ /* 0x000fe20000410000 */
[----:B------:R-:W-:Y:S01]  /*31e0*/  ISETP.NE.AND.EX P4, PT, RZ, c[0x0][0x25c], PT, P4 ;  /* 0x00009700ff007a0c */ /* 0x000fe20003f85340 */
[----:B------:R-:W-:Y:S01]  /*31f0*/  @P5 FMUL.FTZ R123, R177, c[0x0][0x1ec] ;  /* 0x00007b00b17b5a20 */ /* 0x000fe20000410000 */
[----:B------:R-:W-:Y:S02]  /*3200*/  ISETP.NE.U32.AND P0, PT, RZ, c[0x0][0x258], PT ;  /* 0x00009600ff007a0c */ /* 0x000fe40003f05070 */
[----:B------:R-:W-:Y:S02]  /*3210*/  @P5 F2FP.PACK_AB R3, RZ, R3 ;  /* 0x00000003ff03523e */ /* 0x000fe400000000ff */
[----:B------:R-:W-:-:S02]  /*3220*/  @P5 PRMT R108, R114, 0x7610, R108 ;  /* 0x00007610726c5816 */ /* 0x000fc4000000006c */
[----:B------:R-:W-:Y:S02]  /*3230*/  @P5 F2FP.PACK_AB R115, RZ, R115 ;  /* 0x00000073ff73523e */ /* 0x000fe400000000ff */
[----:B------:R-:W-:Y:S02]  /*3240*/  ISETP.NE.AND.EX P0, PT, RZ, c[0x0][0x25c], PT, P0 ;  /* 0x00009700ff007a0c */ /* 0x000fe40003f05300 */
[----:B------:R-:W-:Y:S02]  /*3250*/  @P5 F2FP.PACK_AB R112, RZ, R112 ;  /* 0x00000070ff70523e */ /* 0x000fe400000000ff */
[----:B------:R-:W-:Y:S01]  /*3260*/  @P5 PRMT R110, R3, 0x7610, R110 ;  /* 0x00007610036e5816 */ /* 0x000fe2000000006e */
[----:B------:R-:W-:Y:S01]  /*3270*/  @P5 FMUL.FTZ R3, R176, c[0x0][0x1ec] ;  /* 0x00007b00b0035a20 */ /* 0x000fe20000410000 */
[----:B------:R-:W-:Y:S02]  /*3280*/  @P4 MOV R114, 0x20 ;  /* 0x0000002000724802 */ /* 0x000fe40000000f00 */
[----:B------:R-:W-:-:S02]  /*3290*/  @P5 F2FP.PACK_AB R118, RZ, R118 ;  /* 0x00000076ff76523e */ /* 0x000fc400000000ff */
[----:B------:R-:W-:Y:S02]  /*32a0*/  @P5 F2FP.PACK_AB R123, RZ, R123 ;  /* 0x0000007bff7b523e */ /* 0x000fe400000000ff */
[----:B------:R-:W-:Y:S02]  /*32b0*/  SEL R100, R113, R100, P0 ;  /* 0x0000006471647207 */ /* 0x000fe40000000000 */
[----:B------:R-:W-:Y:S02]  /*32c0*/  @P5 PRMT R108, R108, 0x5410, R115 ;  /* 0x000054106c6c5816 */ /* 0x000fe40000000073 */
[----:B------:R-:W-:Y:S01]  /*32d0*/  @P5 PRMT R110, R110, 0x5410, R112 ;  /* 0x000054106e6e5816 */ /* 0x000fe20000000070 */
[----:B------:R-:W-:Y:S01]  /*32e0*/  @P4 IMAD.WIDE.U32 R112, R127, R114, c[0x0][0x258] ;  /* 0x000096007f704625 */ /* 0x000fe200078e0072 */
[----:B------:R-:W-:Y:S02]  /*32f0*/  @P5 MOV R115, 0x10 ;  /* 0x0000001000735802 */ /* 0x000fe40000000f00 */
[----:B------:R-:W-:-:S02]  /*3300*/  @P5 F2FP.PACK_AB R119, RZ, R119 ;  /* 0x00000077ff77523e */ /* 0x000fc400000000ff */
[----:B------:R-:W-:Y:S02]  /*3310*/  @P5 PRMT R109, R118, 0x7610, R109 ;  /* 0x00007610766d5816 */ /* 0x000fe4000000006d */
[----:B------:R-:W-:Y:S01]  /*3320*/  @P5 F2FP.PACK_AB R114, RZ, R3 ;  /* 0x00000003ff72523e */ /* 0x000fe200000000ff */
        /* <DEDUP_REMOVED lines=14> */
.L_x_6697:
[----:B------:R-:W-:Y:S05]  /*3410*/  BSYNC B0 ;  /* 0x0000000000007941 */ /* 0x000fea0003800000 */
.L_x_6696:
[----:B------:R-:W-:Y:S02]  /*3420*/  IADD3 R124, R124, c[0x0][0x160], RZ ;  /* 0x000058007c7c7a10 */ /* 0x000fe40007ffe0ff */
[----:B------:R-:W-:-:S02]  /*3430*/  LOP3.LUT P4, RZ, R125, 0xff, RZ, 0xc0, !PT ;  /* 0x000000ff7dff7812 */ /* 0x000fc4000788c0ff */
[----:B------:R-:W-:Y:S02]  /*3440*/  ISETP.GE.AND P0, PT, R124, c[0x0][0x164], PT ;  /* 0x000059007c007a0c */ /* 0x000fe40003f06270 */
[----:B------:R-:W-:-:S11]  /*3450*/  SEL R125, RZ, 0x1, P4 ;  /* 0x00000001ff7d7807 */ /* 0x000fd60002000000 */
[----:B0-2---:R-:W-:Y:S01]  /*3460*/  @P0 CALL.REL.NOINC `(.L_x_6644) ;  /* 0x0000001000000944 */ /* 0x005fe20003c00000 */
[----:B------:R-:W-:Y:S05]  /*3470*/  BRA `(.L_x_6714) ;  /* 0xffffcf1000007947 */ /* 0x000fea000383ffff */
.L_x_6644:
        /* <DEDUP_REMOVED lines=31> */
.L_x_6658:
[----:B------:R-:W-:Y:S01]  /*3670*/  HFMA2.MMA R122, -RZ, RZ, 0, 9.5367431640625e-07 ;  /* 0x00000010ff7a7435 */ /* 0x000fe200000001ff */
[----:B------:R-:W-:-:S02]  /*3680*/  MOV R115, R181 ;  /* 0x000000b500737202 */ /* 0x000fc40000000f00 */
[----:B------:R-:W-:Y:S02]  /*3690*/  MOV R119, 0x1f ;  /* 0x0000001f00777802 */ /* 0x000fe40000000f00 */
[----:B--2---:R-:W-:Y:S02]  /*36a0*/  MOV R178, 0xffffffff ;  /* 0xffffffff00b27802 */ /* 0x004fe40000000f00 */
[----:B------:R-:W-:Y:S02]  /*36b0*/  MOV R2, 0x36d0 ;  /* 0x000036d000027802 */ /* 0x000fe40000000f00 */
[----:B0----5:R-:W-:Y:S05]  /*36c0*/  CALL.REL.NOINC `($__internal_142_$__cuda_sm70_shflsync_down_p) ;  /* 0x0000046000007944 */ /* 0x021fea0003c00000 */
[----:B-1----:R-:W-:Y:S01]  /*36d0*/  MOV R114, R115 ;  /* 0x0000007300727202 */ /* 0x002fe20000000f00 */
[----:B0-----:R-:W-:Y:S05]  /*36e0*/  BRA `(.L_x_6715) ;  /* 0xffffdf6000007947 */ /* 0x001fea000383ffff */
.L_x_6659:
[----:B------:R-:W-:Y:S01]  /*36f0*/  HFMA2.MMA R122, -RZ, RZ, 0, 9.5367431640625e-07 ;  /* 0x00000010ff7a7435 */ /* 0x000fe200000001ff */
[----:B------:R-:W-:Y:S02]  /*3700*/  MOV R115, R180 ;  /* 0x000000b400737202 */ /* 0x000fe40000000f00 */
[----:B------:R-:W-:Y:S02]  /*3710*/  MOV R119, 0x1f ;  /* 0x0000001f00777802 */ /* 0x000fe40000000f00 */
[----:B--2---:R-:W-:-:S02]  /*3720*/  MOV R178, 0xffffffff ;  /* 0xffffffff00b27802 */ /* 0x004fc40000000f00 */
[----:B------:R-:W-:Y:S02]  /*3730*/  MOV R2, 0x3750 ;  /* 0x0000375000027802 */ /* 0x000fe40000000f00 */
[----:B01-3-5:R-:W-:Y:S05]  /*3740*/  CALL.REL.NOINC `($__internal_142_$__cuda_sm70_shflsync_down_p) ;  /* 0x000003e000007944 */ /* 0x02bfea0003c00000 */
[----:B------:R-:W-:Y:S01]  /*3750*/  FADD.FTZ R114, R114, R181 ;  /* 0x000000b572727221 */ /* 0x000fe20000010000 */
[----:B0-----:R-:W-:Y:S01]  /*3760*/  HFMA2.MMA R122, -RZ, RZ, 0, 4.76837158203125e-07 ;  /* 0x00000008ff7a7435 */ /* 0x001fe200000001ff */
[----:B-1----:R-:W-:Y:S01]  /*3770*/  FADD.FTZ R180, R180, R115 ;  /* 0x00000073b4b47221 */ /* 0x002fe20000010000 */
[----:B------:R-:W-:Y:S01]  /*3780*/  MOV R178, 0xffffffff ;  /* 0xffffffff00b27802 */ /* 0x000fe20000000f00 */
[----:B------:R-:W-:Y:S01]  /*3790*/  IMAD.MOV.U32 R119, RZ, RZ, 0x1f ;  /* 0x0000001fff777424 */ /* 0x000fe200078e00ff */
[----:B------:R-:W-:Y:S02]  /*37a0*/  MOV R115, R114 ;  /* 0x0000007200737202 */ /* 0x000fe40000000f00 */
[----:B------:R-:W-:Y:S02]  /*37b0*/  MOV R2, 0x37d0 ;  /* 0x000037d000027802 */ /* 0x000fe40000000f00 */
[----:B------:R-:W-:Y:S05]  /*37c0*/  CALL.REL.NOINC `($__internal_142_$__cuda_sm70_shflsync_down_p) ;  /* 0x0000036000007944 */ /* 0x000fea0003c00000 */
[----:B0-----:R-:W-:Y:S01]  /*37d0*/  HFMA2.MMA R122, -RZ, RZ, 0, 4.76837158203125e-07 ;  /* 0x00000008ff7a7435 */ /* 0x001fe200000001ff */
[----:B-1----:R-:W-:Y:S02]  /*37e0*/  MOV R113, R115 ;  /* 0x0000007300717202 */ /* 0x002fe40000000f00 */
[----:B------:R-:W-:-:S02]  /*37f0*/  MOV R115, R180 ;  /* 0x000000b400737202 */ /* 0x000fc40000000f00 */
[----:B------:R-:W-:Y:S02]  /*3800*/  MOV R119, 0x1f ;  /* 0x0000001f00777802 */ /* 0x000fe40000000f00 */
[----:B------:R-:W-:Y:S02]  /*3810*/  MOV R178, 0xffffffff ;  /* 0xffffffff00b27802 */ /* 0x000fe40000000f00 */
[----:B------:R-:W-:Y:S02]  /*3820*/  MOV R2, 0x3840 ;  /* 0x0000384000027802 */ /* 0x000fe40000000f00 */
[----:B------:R-:W-:Y:S05]  /*3830*/  CALL.REL.NOINC `($__internal_142_$__cuda_sm70_shflsync_down_p) ;  /* 0x000002f000007944 */ /* 0x000fea0003c00000 */
[----:B------:R-:W-:Y:S01]  /*3840*/  FADD.FTZ R114, R113, R114 ;  /* 0x0000007271727221 */ /* 0x000fe20000010000 */
[----:B0-----:R-:W-:Y:S01]  /*3850*/  HFMA2.MMA R122, -RZ, RZ, 0, 2.384185791015625e-07 ;  /* 0x00000004ff7a7435 */ /* 0x001fe200000001ff */
[----:B-1----:R-:W-:Y:S01]  /*3860*/  FADD.FTZ R180, R180, R115 ;  /* 0x00000073b4b47221 */ /* 0x002fe20000010000 */
[----:B------:R-:W-:Y:S02]  /*3870*/  MOV R119, 0x1f ;  /* 0x0000001f00777802 */ /* 0x000fe40000000f00 */
[----:B------:R-:W-:Y:S02]  /*3880*/  MOV R178, 0xffffffff ;  /* 0xffffffff00b27802 */ /* 0x000fe40000000f00 */
[----:B------:R-:W-:-:S02]  /*3890*/  MOV R115, R114 ;  /* 0x0000007200737202 */ /* 0x000fc40000000f00 */
[----:B------:R-:W-:Y:S02]  /*38a0*/  MOV R2, 0x38c0 ;  /* 0x000038c000027802 */ /* 0x000fe40000000f00 */
[----:B------:R-:W-:Y:S05]  /*38b0*/  CALL.REL.NOINC `($__internal_142_$__cuda_sm70_shflsync_down_p) ;  /* 0x0000027000007944 */ /* 0x000fea0003c00000 */
[----:B0-----:R-:W-:Y:S01]  /*38c0*/  HFMA2.MMA R122, -RZ, RZ, 0, 2.384185791015625e-07 ;  /* 0x00000004ff7a7435 */ /* 0x001fe200000001ff */
[----:B-1----:R-:W-:Y:S02]  /*38d0*/  MOV R113, R115 ;  /* 0x0000007300717202 */ /* 0x002fe40000000f00 */
[----:B------:R-:W-:Y:S02]  /*38e0*/  MOV R115, R180 ;  /* 0x000000b400737202 */ /* 0x000fe40000000f00 */
[----:B------:R-:W-:Y:S02]  /*38f0*/  MOV R119, 0x1f ;  /* 0x0000001f00777802 */ /* 0x000fe40000000f00 */
[----:B------:R-:W-:Y:S02]  /*3900*/  MOV R178, 0xffffffff ;  /* 0xffffffff00b27802 */ /* 0x000fe40000000f00 */
[----:B------:R-:W-:Y:S02]  /*3910*/  MOV R2, 0x3930 ;  /* 0x0000393000027802 */ /* 0x000fe40000000f00 */
[----:B------:R-:W-:Y:S05]  /*3920*/  CALL.REL.NOINC `($__internal_142_$__cuda_sm70_shflsync_down_p) ;  /* 0x0000020000007944 */ /* 0x000fea0003c00000 */
[----:B------:R-:W-:Y:S01]  /*3930*/  FADD.FTZ R114, R113, R114 ;  /* 0x0000007271727221 */ /* 0x000fe20000010000 */
[----:B0-----:R-:W-:Y:S01]  /*3940*/  HFMA2.MMA R122, -RZ, RZ, 0, 1.1920928955078125e-07 ;  /* 0x00000002ff7a7435 */ /* 0x001fe200000001ff */
[----:B-1----:R-:W-:Y:S01]  /*3950*/  FADD.FTZ R118, R180, R115 ;  /* 0x00000073b4767221 */ /* 0x002fe20000010000 */
[----:B------:R-:W-:Y:S01]  /*3960*/  MOV R178, 0xffffffff ;  /* 0xffffffff00b27802 */ /* 0x000fe20000000f00 */
[----:B------:R-:W-:Y:S01]  /*3970*/  IMAD.MOV.U32 R119, RZ, RZ, 0x1f ;  /* 0x0000001fff777424 */ /* 0x000fe200078e00ff */
[----:B------:R-:W-:-:S02]  /*3980*/  MOV R115, R114 ;  /* 0x0000007200737202 */ /* 0x000fc40000000f00 */
[----:B------:R-:W-:Y:S02]  /*3990*/  MOV R2, 0x39b0 ;  /* 0x000039b000027802 */ /* 0x000fe40000000f00 */
[----:B------:R-:W-:Y:S05]  /*39a0*/  CALL.REL.NOINC `($__internal_142_$__cuda_sm70_shflsync_down_p) ;  /* 0x0000018000007944 */ /* 0x000fea0003c00000 */
[----:B0-----:R-:W-:Y:S01]  /*39b0*/  HFMA2.MMA R122, -RZ, RZ, 0, 1.1920928955078125e-07 ;  /* 0x00000002ff7a7435 */ /* 0x001fe200000001ff */
[----:B-1----:R-:W-:Y:S02]  /*39c0*/  MOV R113, R115 ;  /* 0x0000007300717202 */ /* 0x002fe40000000f00 */
[----:B------:R-:W-:Y:S02]  /*39d0*/  MOV R115, R118 ;  /* 0x0000007600737202 */ /* 0x000fe40000000f00 */
[----:B------:R-:W-:Y:S02]  /*39e0*/  MOV R119, 0x1f ;  /* 0x0000001f00777802 */ /* 0x000fe40000000f00 */
[----:B------:R-:W-:Y:S02]  /*39f0*/  MOV R178, 0xffffffff ;  /* 0xffffffff00b27802 */ /* 0x000fe40000000f00 */
[----:B------:R-:W-:Y:S02]  /*3a00*/  MOV R2, 0x3a20 ;  /* 0x00003a2000027802 */ /* 0x000fe40000000f00 */
[----:B------:R-:W-:Y:S05]  /*3a10*/  CALL.REL.NOINC `($__internal_142_$__cuda_sm70_shflsync_down_p) ;  /* 0x0000011000007944 */ /* 0x000fea0003c00000 */
[----:B------:R-:W-:Y:S01]  /*3a20*/  FADD.FTZ R116, R113, R114 ;  /* 0x0000007271747221 */ /* 0x000fe20000010000 */
[----:B0-----:R-:W-:Y:S01]  /*3a30*/  HFMA2.MMA R122, -RZ, RZ, 0, 5.9604644775390625e-08 ;  /* 0x00000001ff7a7435 */ /* 0x001fe200000001ff */
[----:B-1----:R-:W-:Y:S01]  /*3a40*/  FADD.FTZ R118, R118, R115 ;  /* 0x0000007376767221 */ /* 0x002fe20000010000 */
[----:B------:R-:W-:-:S02]  /*3a50*/  MOV R119, 0x1f ;  /* 0x0000001f00777802 */ /* 0x000fc40000000f00 */
[----:B------:R-:W-:Y:S02]  /*3a60*/  MOV R178, 0xffffffff ;  /* 0xffffffff00b27802 */ /* 0x000fe40000000f00 */
[----:B------:R-:W-:Y:S02]  /*3a70*/  MOV R115, R116 ;  /* 0x0000007400737202 */ /* 0x000fe40000000f00 */
[----:B------:R-:W-:Y:S02]  /*3a80*/  MOV R2, 0x3aa0 ;  /* 0x00003aa000027802 */ /* 0x000fe40000000f00 */
[----:B------:R-:W-:Y:S05]  /*3a90*/  CALL.REL.NOINC `($__internal_142_$__cuda_sm70_shflsync_down_p) ;  /* 0x0000009000007944 */ /* 0x000fea0003c00000 */
[----:B0-----:R-:W-:Y:S01]  /*3aa0*/  HFMA2.MMA R122, -RZ, RZ, 0, 5.9604644775390625e-08 ;  /* 0x00000001ff7a7435 */ /* 0x001fe200000001ff */
[----:B-1----:R-:W-:Y:S02]  /*3ab0*/  MOV R117, R115 ;  /* 0x0000007300757202 */ /* 0x002fe40000000f00 */
[----:B------:R-:W-:Y:S02]  /*3ac0*/  MOV R115, R118 ;  /* 0x0000007600737202 */ /* 0x000fe40000000f00 */
[----:B------:R-:W-:Y:S02]  /*3ad0*/  MOV R119, 0x1f ;  /* 0x0000001f00777802 */ /* 0x000fe40000000f00 */
[----:B------:R-:W-:-:S02]  /*3ae0*/  MOV R178, 0xffffffff ;  /* 0xffffffff00b27802 */ /* 0x000fc40000000f00 */
[----:B------:R-:W-:Y:S02]  /*3af0*/  MOV R2, 0x3b10 ;  /* 0x00003b1000027802 */ /* 0x000fe40000000f00 */
[----:B------:R-:W-:Y:S05]  /*3b00*/  CALL.REL.NOINC `($__internal_142_$__cuda_sm70_shflsync_down_p) ;  /* 0x0000002000007944 */ /* 0x000fea0003c00000 */
[----:B-1----:R-:W-:Y:S01]  /*3b10*/  MOV R3, R115 ;  /* 0x0000007300037202 */ /* 0x002fe20000000f00 */
[----:B0-----:R-:W-:Y:S05]  /*3b20*/  BRA `(.L_x_6716) ;  /* 0xffffdc4000007947 */ /* 0x001fea000383ffff */
        .weak           $__internal_142_$__cuda_sm70_shflsync_down_p
        .type           $__internal_142_$__cuda_sm70_shflsync_down_p,@function
        .size           $__internal_142_$__cuda_sm70_shflsync_down_p,(.L_x_9396 - $__internal_142_$__cuda_sm70_shflsync_down_p)
$__internal_142_$__cuda_sm70_shflsync_down_p:
[----:B------:R-:W-:Y:S01]  /*3b30*/  HFMA2.MMA R3, -RZ, RZ, 0, 0 ;  /* 0x00000000ff037435 */ /* 0x000fe200000001ff */
[----:B------:R-:W-:Y:S04]  /*3b40*/  WARPSYNC R178 ;  /* 0x000000b200007348 */ /* 0x000fe80003800000 */
[----:B------:R0:W1:Y:S01]  /*3b50*/  SHFL.DOWN PT, R115, R115, R122, R119 ;  /* 0x0800007a73737389 */ /* 0x00006200000e0077 */
[----:B------:R-:W-:Y:S05]  /*3b60*/  RET.REL.NODEC R2 `(_ZN10layer_norm13ln_bwd_kernelINS_13Kernel_traitsIf6__halffS2_fjLj3072ELj1ELj1ELj4ELj16ENS_18Kernel_traits_baseILj3072EfS2_fS2_fjLj128EEEEELb0ELb0ELb1ELb0EEEvNS_9BwdParamsE) ;  /* 0xffffc49002007950 */ /* 0x000fea0003c3ffff */
.L_x_6717:
        /* <DEDUP_REMOVED lines=9> */
.L_x_9396:


//--------------------- .text._ZN10layer_norm13ln_bwd_kernelINS_13Kernel_traitsIf6__halffS2_fjLj3072ELj1ELj1ELj4ELj16ENS_18Kernel_traits_baseILj3072EfS2_fS2_fjLj128EEEEELb0ELb0ELb1ELb1EEEvNS_9BwdParamsE --------------------------
	.section	.text._ZN10layer_norm13ln_bwd_kernelINS_13Kernel_traitsIf6__halffS2_fjLj3072ELj1ELj1ELj4ELj16ENS_18Kernel_traits_baseILj3072EfS2_fS2_fjLj128EEEEELb0ELb0ELb1ELb1EEEvNS_9BwdParamsE,"ax",@progbits
	.sectioninfo	@"SHI_REGISTERS=203"
	.align	128
        .global         _ZN10layer_norm13ln_bwd_kernelINS_13Kernel_traitsIf6__halffS2_fjLj3072ELj1ELj1ELj4ELj16ENS_18Kernel_traits_baseILj3072EfS2_fS2_fjLj128EEEEELb0ELb0ELb1ELb1EEEvNS_9BwdParamsE
        .type           _ZN10layer_norm13ln_bwd_kernelINS_13Kernel_traitsIf6__halffS2_fjLj3072ELj1ELj1ELj4ELj16ENS_18Kernel_traits_baseILj3072EfS2_fS2_fjLj128EEEEELb0ELb0ELb1ELb1EEEvNS_9BwdParamsE,@function
        .size           _ZN10layer_norm13ln_bwd_kernelINS_13Kernel_traitsIf6__halffS2_fjLj3072ELj1ELj1ELj4ELj16ENS_18Kernel_traits_baseILj3072EfS2_fS2_fjLj128EEEEELb0ELb0ELb1ELb1EEEvNS_9BwdParamsE,(.L_x_9397 - _ZN10layer_norm13ln_bwd_kernelINS_13Kernel_traitsIf6__halffS2_fjLj3072ELj1ELj1ELj4ELj16ENS_18Kernel_traits_baseILj3072EfS2_fS2_fjLj128EEEEELb0ELb0ELb1ELb1EEEvNS_9BwdParamsE)
        .other          _ZN10layer_norm13ln_bwd_kernelINS_13Kernel_traitsIf6__halffS2_fjLj3072ELj1ELj1ELj4ELj16ENS_18Kernel_traits_baseILj3072EfS2_fS2_fjLj128EEEEELb0ELb0ELb1ELb1EEEvNS_9BwdParamsE,@"STO_CUDA_ENTRY STV_DEFAULT"
_ZN10layer_norm13ln_bwd_kernelINS_13Kernel_traitsIf6__halffS2_fjLj3072ELj1ELj1ELj4ELj16ENS_18Kernel_traits_baseILj3072EfS2_fS2_fjLj128EEEEELb0ELb0ELb1ELb1EEEvNS_9BwdParamsE:
.text._ZN10layer_norm13ln_bwd_kernelINS_13Kernel_traitsIf6__halffS2_fjLj3072ELj1ELj1ELj4ELj16ENS_18Kernel_traits_baseILj3072EfS2_fS2_fjLj128EEEEELb0ELb0ELb1ELb1EEEvNS_9BwdParamsE:
        /* <DEDUP_REMOVED lines=32> */
.L_x_6718:
        /* <DEDUP_REMOVED lines=36> */
.L_x_6773:
        /* <DEDUP_REMOVED lines=33> */
.L_x_6721:
        /* <DEDUP_REMOVED lines=34> */
[----:B--2---:R-:W-:Y:S01]  /*0870*/  FSEL R174, R166, RZ, !P0 ;  /* 0x000000ffa6ae7208 */ /* 0x004fe20004000000 */
[--C-:B---3--:R-:W-:Y:S02]  /*0880*/  HADD2.F32 R115, -RZ, R132.reuse.H0_H0 ;  /* 0x20000084ff737230 */ /* 0x108fe40000004100 */
[----:B------:R-:W-:Y:S02]  /*0890*/  HADD2.F32 R114, -RZ, R132.H1_H1 ;  /* 0x30000084ff727230 */ /* 0x000fe40000004100 */
[C---:B----4-:R-:W-:Y:S01]  /*08a0*/  FADD.FTZ R160, -R174.reuse, R157 ;  /* 0x0000009daea07221 */ /* 0x050fe20000010100 */
[--C-:B------:R-:W-:Y:S01]  /*08b0*/  HADD2.F32 R157, -RZ, R134.reuse.H0_H0 ;  /* 0x20000086ff9d7230 */ /* 0x100fe20000004100 */
[C---:B------:R-:W-:Y:S01]  /*08c0*/  FADD.FTZ R158, -R174.reuse, R158 ;  /* 0x0000009eae9e7221 */ /* 0x040fe20000010100 */
[----:B------:R-:W-:Y:S01]  /*08d0*/  HADD2.F32 R166, -RZ, R134.H1_H1 ;  /* 0x30000086ffa67230 */ /* 0x000fe20000004100 */
[C---:B------:R-:W-:Y:S02]  /*08e0*/  FADD.FTZ R132, -R174.reuse, R117 ;  /* 0x00000075ae847221 */ /* 0x040fe40000010100 */
[----:B------:R-:W-:-:S02]  /*08f0*/  FADD.FTZ R156, -R174, R156 ;  /* 0x0000009cae9c7221 */ /* 0x000fc40000010100 */
[C---:B------:R-:W-:Y:S01]  /*0900*/  FADD.FTZ R150, -R174.reuse, R150 ;  /* 0x00000096ae967221 */ /* 0x040fe20000010100 */
[----:B0-----:R-:W-:Y:S01]  /*0910*/  HADD2.F32 R113, -RZ, R133.H0_H0 ;  /* 0x20000085ff717230 */ /* 0x001fe20000004100 */
[C---:B-1----:R-:W-:Y:S01]  /*0920*/  FADD.FTZ R162, -R174.reuse, R159 ;  /* 0x0000009faea27221 */ /* 0x042fe20000010100 */
        /* <DEDUP_REMOVED lines=24> */
[C---:B------:R-:W-:Y:S01]  /*0ab0*/  FMUL.FTZ R147, R123.reuse, R150 ;  /* 0x000000967b937220 */ /* 0x040fe20000410000 */
[--C-:B------:R-:W-:Y:S01]  /*0ac0*/  HADD2.F32 R119, -RZ, R141.reuse.H0_H0 ;  /* 0x2000008dff777230 */ /* 0x100fe20000004100 */
[----:B------:R-:W-:Y:S01]  /*0ad0*/  FMUL.FTZ R129, R123, R156 ;  /* 0x0000009c7b817220 */ /* 0x000fe20000410000 */
[----:B------:R-:W-:Y:S01]  /*0ae0*/  HADD2.F32 R182, -RZ, R141.H1_H1 ;  /* 0x3000008dffb67230 */ /* 0x000fe20000004100 */
        /* <DEDUP_REMOVED lines=8> */
[----:B------:R-:W-:Y:S02]  /*0b70*/  FADD.FTZ R114, RZ, R150 ;  /* 0x00000096ff727221 */ /* 0x000fe40000010000 */
[C---:B------:R-:W-:Y:S01]  /*0b80*/  FFMA.FTZ R113, R129.reuse, R150, RZ ;  /* 0x0000009681717223 */ /* 0x040fe200000100ff */
[----:B------:R-:W-:Y:S01]  /*0b90*/  HADD2.F32 R164, -RZ, R133.H1_H1 ;  /* 0x30000085ffa47230 */ /* 0x000fe20000004100 */
[----:B------:R-:W-:Y:S02]  /*0ba0*/  FFMA.FTZ R52, R129, R115, R52 ;  /* 0x0000007381347223 */ /* 0x000fe40000010034 */
[----:B------:R-:W-:Y:S02]  /*0bb0*/  FADD.FTZ R96, R96, R115 ;  /* 0x0000007360607221 */ /* 0x000fe40000010000 */
[----:B------:R-:W-:-:S02]  /*0bc0*/  FADD.FTZ R115, R114, R153 ;  /* 0x0000009972737221 */ /* 0x000fc40000010000 */
[----:B------:R-:W-:Y:S02]  /*0bd0*/  FFMA.FTZ R113, R128, R153, R113 ;  /* 0x0000009980717223 */ /* 0x000fe40000010071 */
[----:B------:R-:W-:Y:S02]  /*0be0*/  FMUL.FTZ R130, R123, R162 ;  /* 0x000000a27b827220 */ /* 0x000fe40000410000 */
[----:B------:R-:W-:Y:S02]  /*0bf0*/  FMUL.FTZ R155, R51, R164 ;  /* 0x000000a4339b7220 */ /* 0x000fe40000410000 */
[----:B------:R-:W-:Y:S02]  /*0c00*/  FADD.FTZ R114, R115, R152 ;  /* 0x0000009873727221 */ /* 0x000fe40000010000 */
[----:B------:R-:W-:Y:S01]  /*0c10*/  FFMA.FTZ R113, R131, R152, R113 ;  /* 0x0000009883717223 */ /* 0x000fe20000010071 */
[--C-:B------:R-:W-:Y:S01]  /*0c20*/  HADD2.F32 R167, -RZ, R143.reuse.H0_H0 ;  /* 0x2000008fffa77230 */ /* 0x100fe20000004100 */
[C---:B------:R-:W-:Y:S01]  /*0c30*/  FMUL.FTZ R133, R123.reuse, R116 ;  /* 0x000000747b857220 */ /* 0x040fe20000410000 */
[----:B------:R-:W-:Y:S01]  /*0c40*/  HADD2.F32 R186, -RZ, R143.H1_H1 ;  /* 0x3000008fffba7230 */ /* 0x000fe20000004100 */
[----:B------:R-:W-:-:S02]  /*0c50*/  FMUL.FTZ R143, R123, R154 ;  /* 0x0000009a7b8f7220 */ /* 0x000fc40000410000 */
[----:B------:R-:W-:Y:S02]  /*0c60*/  FMUL.FTZ R154, R44, R157 ;  /* 0x0000009d2c9a7220 */ /* 0x000fe40000410000 */
[----:B------:R-:W-:Y:S02]  /*0c70*/  FADD.FTZ R115, R114, R155 ;  /* 0x0000009b72737221 */ /* 0x000fe40000010000 */
[----:B------:R-:W-:Y:S01]  /*0c80*/  FFMA.FTZ R113, R130, R155, R113 ;  /* 0x0000009b82717223 */ /* 0x000fe20000010071 */
[----:B------:R-:W-:Y:S01]  /*0c90*/  HADD2.F32 R159, -RZ, R135.H0_H0 ;  /* 0x20000087ff9f7230 */ /* 0x000fe20000004100 */
[----:B------:R-:W-:Y:S02]  /*0ca0*/  FADD.FTZ R92, R92, R157 ;  /* 0x0000009d5c5c7221 */ /* 0x000fe40000010000 */
[----:B------:R-:W-:Y:S02]  /*0cb0*/  FFMA.FTZ R56, R133, R157, R56 ;  /* 0x0000009d85387223 */ /* 0x000fe40000010038 */
        /* <DEDUP_REMOVED lines=15> */
[--C-:B------:R-:W-:Y:S01]  /*0db0*/  HADD2.F32 R171, -RZ, R137.reuse.H0_H0 ;  /* 0x20000089ffab7230 */ /* 0x100fe20000004100 */
[----:B------:R-:W-:Y:S01]  /*0dc0*/  FMUL.FTZ R158, R40, R117 ;  /* 0x00000075289e7220 */ /* 0x000fe20000410000 */
[----:B------:R-:W-:Y:S01]  /*0dd0*/  HADD2.F32 R194, -RZ, R137.H1_H1 ;  /* 0x30000089ffc27230 */ /* 0x000fe20000004100 */
[----:B------:R-:W-:Y:S02]  /*0de0*/  FMUL.FTZ R137, R123, R170 ;  /* 0x000000aa7b897220 */ /* 0x000fe40000410000 */
[----:B------:R-:W-:Y:S02]  /*0df0*/  FADD.FTZ R115, R114, R159 ;  /* 0x0000009f72737221 */ /* 0x000fe40000010000 */
[----:B------:R-:W-:Y:S01]  /*0e00*/  FFMA.FTZ R113, R134, R159, R113 ;  /* 0x0000009f86717223 */ /* 0x000fe20000010071 */
[--C-:B------:R-:W-:Y:S01]  /*0e10*/  HADD2.F32 R169, -RZ, R136.reuse.H0_H0 ;  /* 0x20000088ffa97230 */ /* 0x100fe20000004100 */
[----:B------:R-:W-:Y:S01]  /*0e20*/  FMUL.FTZ R161, R41, R176 ;  /* 0x000000b029a17220 */ /* 0x000fe20000410000 */
[----:B------:R-:W-:Y:S01]  /*0e30*/  HADD2.F32 R190, -RZ, R136.H1_H1 ;  /* 0x30000088ffbe7230 */ /* 0x000fe20000004100 */
[----:B------:R-:W-:-:S02]  /*0e40*/  FMUL.FTZ R136, R123, R172 ;  /* 0x000000ac7b887220 */ /* 0x000fc40000410000 */
[----:B------:R-:W-:Y:S02]  /*0e50*/  FADD.FTZ R114, R115, R158 ;  /* 0x0000009e73727221 */ /* 0x000fe40000010000 */
        /* <DEDUP_REMOVED lines=98> */
.L_x_6722:
[----:B------:R-:W-:Y:S05]  /*1480*/  BSYNC B0 ;  /* 0x0000000000007941 */ /* 0x000fea0003800000 */
.L_x_6720:
[----:B------:R-:W-:Y:S02]  /*1490*/  LOP3.LUT P1, RZ, R122, 0xff, RZ, 0xc0, !PT ;  /* 0x000000ff7aff7812 */ /* 0x000fe4000782c0ff */
[----:B0-----:R-:W-:Y:S02]  /*14a0*/  SHF.R.U32.HI R112, RZ, 0x5, R0 ;  /* 0x00000005ff707819 */ /* 0x001fe40000011600 */
[----:B------:R-:W-:Y:S02]  /*14b0*/  LOP3.LUT P0, RZ, R0, 0x1f, RZ, 0xc0, !PT ;  /* 0x0000001f00ff7812 */ /* 0x000fe4000780c0ff */
[----:B------:R-:W-:-:S07]  /*14c0*/  LOP3.LUT R176, R112, 0x7fffffc, RZ, 0xc0, !PT ;  /* 0x07fffffc70b07812 */ /* 0x000fce00078ec0ff */
[----:B------:R-:W-:Y:S01]  /*14d0*/  @!P1 IADD3 R176, R176, 0x4, RZ ;  /* 0x00000004b0b09810 */ /* 0x000fe20007ffe0ff */
[----:B------:R-:W-:Y:S05]  /*14e0*/  BRA.DIV ~URZ, `(.L_x_6723) ;  /* 0x00001e627f007947 */ /* 0x000fea000b800000 */
[----:B------:R0:W1:Y:S02]  /*14f0*/  SHFL.DOWN PT, R113, R116, 0x10, 0x1f ;  /* 0x0a001f0074717f89 */ /* 0x00006400000e0000 */
.L_x_6774:
        /* <DEDUP_REMOVED lines=18> */
.L_x_6775:
        /* <DEDUP_REMOVED lines=42> */
.L_x_6726:
[----:B------:R-:W-:Y:S05]  /*18c0*/  BSYNC B0 ;  /* 0x0000000000007941 */ /* 0x000fea0003800000 */
.L_x_6725:
        /* <DEDUP_REMOVED lines=19> */
.L_x_6728:
[----:B------:R-:W-:Y:S05]  /*1a00*/  BSYNC B0 ;  /* 0x0000000000007941 */ /* 0x000fea0003800000 */
.L_x_6727:
        /* <DEDUP_REMOVED lines=10> */
.L_x_6730:
[----:B------:R-:W-:Y:S05]  /*1ab0*/  BSYNC B0 ;  /* 0x0000000000007941 */ /* 0x000fea0003800000 */
.L_x_6729:
        /* <DEDUP_REMOVED lines=10> */
.L_x_6732:
[----:B------:R-:W-:Y:S05]  /*1b60*/  BSYNC B0 ;  /* 0x0000000000007941 */ /* 0x000fea0003800000 */
.L_x_6731:
        /* <DEDUP_REMOVED lines=31> */
.L_x_6734:
[----:B------:R-:W-:Y:S05]  /*1d60*/  BSYNC B0 ;  /* 0x0000000000007941 */ /* 0x000fea0003800000 */
.L_x_6733:
        /* <DEDUP_REMOVED lines=8> */
.L_x_6736:
[----:B------:R-:W-:Y:S05]  /*1df0*/  BSYNC B0 ;  /* 0x0000000000007941 */ /* 0x000fea0003800000 */
.L_x_6735:
        /* <DEDUP_REMOVED lines=18> */
.L_x_6738:
[----:B------:R-:W-:Y:S05]  /*1f20*/  BSYNC B0 ;  /* 0x0000000000007941 */ /* 0x000fea0003800000 */
.L_x_6737:
        /* <DEDUP_REMOVED lines=8> */
.L_x_6740:
[----:B------:R-:W-:Y:S05]  /*1fb0*/  BSYNC B0 ;  /* 0x0000000000007941 */ /* 0x000fea0003800000 */
.L_x_6739:
        /* <DEDUP_REMOVED lines=17> */
.L_x_6742:
[----:B------:R-:W-:Y:S05]  /*20d0*/  BSYNC B0 ;  /* 0x0000000000007941 */ /* 0x000fea0003800000 */
.L_x_6741:
        /* <DEDUP_REMOVED lines=22> */
.L_x_6744:
[----:B------:R-:W-:Y:S05]  /*2240*/  BSYNC B0 ;  /* 0x0000000000007941 */ /* 0x000fea0003800000 */
.L_x_6743:
        /* <DEDUP_REMOVED lines=10> */
.L_x_6746:
[----:B------:R-:W-:Y:S05]  /*22f0*/  BSYNC B0 ;  /* 0x0000000000007941 */ /* 0x000fea0003800000 */
.L_x_6745:
        /* <DEDUP_REMOVED lines=10> */
.L_x_6748:
[----:B------:R-:W-:Y:S05]  /*23a0*/  BSYNC B0 ;  /* 0x0000000000007941 */ /* 0x000fea0003800000 */
.L_x_6747:
        /* <DEDUP_REMOVED lines=26> */
.L_x_6750:
[----:B------:R-:W-:Y:S05]  /*2550*/  BSYNC B0 ;  /* 0x0000000000007941 */ /* 0x000fea0003800000 */
.L_x_6749:
        /* <DEDUP_REMOVED lines=18> */
.L_x_6752:
[----:B------:R-:W-:Y:S05]  /*2680*/  BSYNC B0 ;  /* 0x0000000000007941 */ /* 0x000fea0003800000 */
.L_x_6751:
        /* <DEDUP_REMOVED lines=10> */
.L_x_6754:
[----:B------:R-:W-:Y:S05]  /*2730*/  BSYNC B0 ;  /* 0x0000000000007941 */ /* 0x000fea0003800000 */
.L_x_6753:
        /* <DEDUP_REMOVED lines=17> */
.L_x_6756:
[----:B------:R-:W-:Y:S05]  /*2850*/  BSYNC B0 ;  /* 0x0000000000007941 */ /* 0x000fea0003800000 */
.L_x_6755:
        /* <DEDUP_REMOVED lines=34> */
.L_x_6758:
[----:B-1----:R-:W-:Y:S05]  /*2a80*/  BSYNC B0 ;  /* 0x0000000000007941 */ /* 0x002fea0003800000 */
.L_x_6757:
        /* <DEDUP_REMOVED lines=8> */
.L_x_6760:
[----:B------:R-:W-:Y:S05]  /*2b10*/  BSYNC B0 ;  /* 0x0000000000007941 */ /* 0x000fea0003800000 */
.L_x_6759:
        /* <DEDUP_REMOVED lines=8> */
.L_x_6762:
[----:B------:R-:W-:Y:S05]  /*2ba0*/  BSYNC B0 ;  /* 0x0000000000007941 */ /* 0x000fea0003800000 */
.L_x_6761:
        /* <DEDUP_REMOVED lines=8> */
.L_x_6764:
[----:B------:R-:W-:Y:S05]  /*2c30*/  BSYNC B0 ;  /* 0x0000000000007941 */ /* 0x000fea0003800000 */
.L_x_6763:
        /* <DEDUP_REMOVED lines=19> */
.L_x_6766:
[----:B------:R-:W-:Y:S05]  /*2d70*/  BSYNC B0 ;  /* 0x0000000000007941 */ /* 0x000fea0003800000 */
.L_x_6765:
        /* <DEDUP_REMOVED lines=10> */
.L_x_6768:
[----:B------:R-:W-:Y:S05]  /*2e20*/  BSYNC B0 ;  /* 0x0000000000007941 */ /* 0x000fea0003800000 */
.L_x_6767:
        /* <DEDUP_REMOVED lines=10> */
.L_x_6770:
[----:B------:R-:W-:Y:S05]  /*2ed0*/  BSYNC B0 ;  /* 0x0000000000007941 */ /* 0x000fea0003800000 */
.L_x_6769:
        /* <DEDUP_REMOVED lines=31> */
.L_x_6772:
[----:B------:R-:W-:Y:S05]  /*30d0*/  BSYNC B0 ;  /* 0x0000000000007941 */ /* 0x000fea0003800000 */
.L_x_6771:
        /* <DEDUP_REMOVED lines=18> */
.L_x_6719:
        /* <DEDUP_REMOVED lines=21> */
.L_x_6723:
[----:B------:R-:W-:Y:S01]  /*3350*/  HFMA2.MMA R119, -RZ, RZ, 0, 9.5367431640625e-07 ;  /* 0x00000010ff777435 */ /* 0x000fe200000001ff */
[----:B------:R-:W-:-:S02]  /*3360*/  MOV R114, R116 ;  /* 0x0000007400727202 */ /* 0x000fc40000000f00 */
[----:B------:R-:W-:Y:S02]  /*3370*/  MOV R177, 0x1f ;  /* 0x0000001f00b17802 */ /* 0x000fe40000000f00 */
[----:B------:R-:W-:Y:S02]  /*3380*/  MOV R178, 0xffffffff ;  /* 0xffffffff00b27802 */ /* 0x000fe40000000f00 */
[----:B------:R-:W-:Y:S02]  /*3390*/  MOV R2, 0x33b0 ;  /* 0x000033b000027802 */ /* 0x000fe40000000f00 */
[----:B-----5:R-:W-:Y:S05]  /*33a0*/  CALL.REL.NOINC `($__internal_143_$__cuda_sm70_shflsync_down_p) ;  /* 0x0000046000007944 */ /* 0x020fea0003c00000 */
[----:B-1----:R-:W-:Y:S01]  /*33b0*/  MOV R113, R114 ;  /* 0x0000007200717202 */ /* 0x002fe20000000f00 */
[----:B0-----:R-:W-:Y:S05]  /*33c0*/  BRA `(.L_x_6774) ;  /* 0xffffe13000007947 */ /* 0x001fea000383ffff */
.L_x_6724:
[----:B------:R-:W-:Y:S01]  /*33d0*/  HFMA2.MMA R119, -RZ, RZ, 0, 9.5367431640625e-07 ;  /* 0x00000010ff777435 */ /* 0x000fe200000001ff */
[----:B------:R-:W-:Y:S02]  /*33e0*/  MOV R114, R117 ;  /* 0x0000007500727202 */ /* 0x000fe40000000f00 */
[----:B------:R-:W-:Y:S02]  /*33f0*/  MOV R177, 0x1f ;  /* 0x0000001f00b17802 */ /* 0x000fe40000000f00 */
[----:B------:R-:W-:-:S02]  /*3400*/  MOV R178, 0xffffffff ;  /* 0xffffffff00b27802 */ /* 0x000fc40000000f00 */
[----:B------:R-:W-:Y:S02]  /*3410*/  MOV R2, 0x3430 ;  /* 0x0000343000027802 */ /* 0x000fe40000000f00 */
[----:B01---5:R-:W-:Y:S05]  /*3420*/  CALL.REL.NOINC `($__internal_143_$__cuda_sm70_shflsync_down_p) ;  /* 0x000003e000007944 */ /* 0x023fea0003c00000 */
[----:B------:R-:W-:Y:S01]  /*3430*/  FADD.FTZ R116, R113, R116 ;  /* 0x0000007471747221 */ /* 0x000fe20000010000 */
[----:B0-----:R-:W-:Y:S01]  /*3440*/  HFMA2.MMA R119, -RZ, RZ, 0, 4.76837158203125e-07 ;  /* 0x00000008ff777435 */ /* 0x001fe200000001ff */
[----:B-1----:R-:W-:Y:S01]  /*3450*/  FADD.FTZ R117, R117, R114 ;  /* 0x0000007275757221 */ /* 0x002fe20000010000 */
[----:B------:R-:W-:Y:S02]  /*3460*/  MOV R177, 0x1f ;  /* 0x0000001f00b17802 */ /* 0x000fe40000000f00 */
[----:B------:R-:W-:Y:S02]  /*3470*/  MOV R178, 0xffffffff ;  /* 0xffffffff00b27802 */ /* 0x000fe40000000f00 */
[----:B------:R-:W-:Y:S02]  /*3480*/  MOV R114, R116 ;  /* 0x0000007400727202 */ /* 0x000fe40000000f00 */
[----:B------:R-:W-:Y:S02]  /*3490*/  MOV R2, 0x34b0 ;  /* 0x000034b000027802 */ /* 0x000fe40000000f00 */
[----:B------:R-:W-:Y:S05]  /*34a0*/  CALL.REL.NOINC `($__internal_143_$__cuda_sm70_shflsync_down_p) ;  /* 0x0000036000007944 */ /* 0x000fea0003c00000 */
[----:B0-----:R-:W-:Y:S01]  /*34b0*/  HFMA2.MMA R119, -RZ, RZ, 0, 4.76837158203125e-07 ;  /* 0x00000008ff777435 */ /* 0x001fe200000001ff */
[----:B-1----:R-:W-:-:S02]  /*34c0*/  MOV R113, R114 ;  /* 0x0000007200717202 */ /* 0x002fc40000000f00 */
[----:B------:R-:W-:Y:S02]  /*34d0*/  MOV R114, R117 ;  /* 0x0000007500727202 */ /* 0x000fe40000000f00 */
[----:B------:R-:W-:Y:S02]  /*34e0*/  MOV R177, 0x1f ;  /* 0x0000001f00b17802 */ /* 0x000fe40000000f00 */
[----:B------:R-:W-:Y:S02]  /*34f0*/  MOV R178, 0xffffffff ;  /* 0xffffffff00b27802 */ /* 0x000fe40000000f00 */
[----:B------:R-:W-:Y:S02]  /*3500*/  MOV R2, 0x3520 ;  /* 0x0000352000027802 */ /* 0x000fe40000000f00 */
[----:B------:R-:W-:Y:S05]  /*3510*/  CALL.REL.NOINC `($__internal_143_$__cuda_sm70_shflsync_down_p) ;  /* 0x000002f000007944 */ /* 0x000fea0003c00000 */
[----:B------:R-:W-:Y:S01]  /*3520*/  FADD.FTZ R116, R113, R116 ;  /* 0x0000007471747221 */ /* 0x000fe20000010000 */
[----:B0-----:R-:W-:Y:S01]  /*3530*/  HFMA2.MMA R119, -RZ, RZ, 0, 2.384185791015625e-07 ;  /* 0x00000004ff777435 */ /* 0x001fe200000001ff */
[----:B-1----:R-:W-:Y:S01]  /*3540*/  FADD.FTZ R117, R117, R114 ;  /* 0x0000007275757221 */ /* 0x002fe20000010000 */
[----:B------:R-:W-:Y:S02]  /*3550*/  MOV R177, 0x1f ;  /* 0x0000001f00b17802 */ /* 0x000fe40000000f00 */
[----:B------:R-:W-:-:S02]  /*3560*/  MOV R178, 0xffffffff ;  /* 0xffffffff00b27802 */ /* 0x000fc40000000f00 */
[----:B------:R-:W-:Y:S02]  /*3570*/  MOV R114, R116 ;  /* 0x0000007400727202 */ /* 0x000fe40000000f00 */
[----:B------:R-:W-:Y:S02]  /*3580*/  MOV R2, 0x35a0 ;  /* 0x000035a000027802 */ /* 0x000fe40000000f00 */
[----:B------:R-:W-:Y:S05]  /*3590*/  CALL.REL.NOINC `($__internal_143_$__cuda_sm70_shflsync_down_p) ;  /* 0x0000027000007944 */ /* 0x000fea0003c00000 */
[----:B0-----:R-:W-:Y:S01]  /*35a0*/  HFMA2.MMA R119, -RZ, RZ, 0, 2.384185791015625e-07 ;  /* 0x00000004ff777435 */ /* 0x001fe200000001ff */
[----:B-1----:R-:W-:Y:S02]  /*35b0*/  MOV R113, R114 ;  /* 0x0000007200717202 */ /* 0x002fe40000000f00 */
[----:B------:R-:W-:Y:S02]  /*35c0*/  MOV R114, R117 ;  /* 0x0000007500727202 */ /* 0x000fe40000000f00 */
[----:B------:R-:W-:Y:S02]  /*35d0*/  MOV R177, 0x1f ;  /* 0x0000001f00b17802 */ /* 0x000fe40000000f00 */
[----:B------:R-:W-:Y:S02]  /*35e0*/  MOV R178, 0xffffffff ;  /* 0xffffffff00b27802 */ /* 0x000fe40000000f00 */
[----:B------:R-:W-:-:S02]  /*35f0*/  MOV R2, 0x3610 ;  /* 0x0000361000027802 */ /* 0x000fc40000000f00 */
[----:B------:R-:W-:Y:S05]  /*3600*/  CALL.REL.NOINC `($__internal_143_$__cuda_sm70_shflsync_down_p) ;  /* 0x0000020000007944 */ /* 0x000fea0003c00000 */
[----:B------:R-:W-:Y:S01]  /*3610*/  FADD.FTZ R116, R113, R116 ;  /* 0x0000007471747221 */ /* 0x000fe20000010000 */
[----:B0-----:R-:W-:Y:S01]  /*3620*/  HFMA2.MMA R119, -RZ, RZ, 0, 1.1920928955078125e-07 ;  /* 0x00000002ff777435 */ /* 0x001fe200000001ff */
[----:B-1----:R-:W-:Y:S01]  /*3630*/  FADD.FTZ R117, R117, R114 ;  /* 0x0000007275757221 */ /* 0x002fe20000010000 */
[----:B------:R-:W-:-:S02]  /*3640*/  MOV R177, 0x1f ;  /* 0x0000001f00b17802 */ /* 0x000fc40000000f00 */
[----:B------:R-:W-:Y:S02]  /*3650*/  MOV R178, 0xffffffff ;  /* 0xffffffff00b27802 */ /* 0x000fe40000000f00 */
[----:B------:R-:W-:Y:S02]  /*3660*/  MOV R114, R116 ;  /* 0x0000007400727202 */ /* 0x000fe40000000f00 */
[----:B------:R-:W-:Y:S02]  /*3670*/  MOV R2, 0x3690 ;  /* 0x0000369000027802 */ /* 0x000fe40000000f00 */
[----:B------:R-:W-:Y:S05]  /*3680*/  CALL.REL.NOINC `($__internal_143_$__cuda_sm70_shflsync_down_p) ;  /* 0x0000018000007944 */ /* 0x000fea0003c00000 */
[----:B0-----:R-:W-:Y:S01]  /*3690*/  HFMA2.MMA R119, -RZ, RZ, 0, 1.1920928955078125e-07 ;  /* 0x00000002ff777435 */ /* 0x001fe200000001ff */
[----:B-1----:R-:W-:Y:S02]  /*36a0*/  MOV R113, R114 ;  /* 0x0000007200717202 */ /* 0x002fe40000000f00 */
[----:B------:R-:W-:Y:S02]  /*36b0*/  MOV R114, R117 ;  /* 0x0000007500727202 */ /* 0x000fe40000000f00 */
[----:B------:R-:W-:Y:S02]  /*36c0*/  MOV R177, 0x1f ;  /* 0x0000001f00b17802 */ /* 0x000fe40000000f00 */
[----:B------:R-:W-:-:S02]  /*36d0*/  MOV R178, 0xffffffff ;  /* 0xffffffff00b27802 */ /* 0x000fc40000000f00 */
[----:B------:R-:W-:Y:S02]  /*36e0*/  MOV R2, 0x3700 ;  /* 0x0000370000027802 */ /* 0x000fe40000000f00 */
[----:B------:R-:W-:Y:S05]  /*36f0*/  CALL.REL.NOINC `($__internal_143_$__cuda_sm70_shflsync_down_p) ;  /* 0x0000011000007944 */ /* 0x000fea0003c00000 */
[----:B------:R-:W-:Y:S01]  /*3700*/  FADD.FTZ R115, R113, R116 ;  /* 0x0000007471737221 */ /* 0x000fe20000010000 */
[----:B0-----:R-:W-:Y:S01]  /*3710*/  HFMA2.MMA R119, -RZ, RZ, 0, 5.9604644775390625e-08 ;  /* 0x00000001ff777435 */ /* 0x001fe200000001ff */
[----:B-1----:R-:W-:Y:S01]  /*3720*/  FADD.FTZ R117, R117, R114 ;  /* 0x0000007275757221 */ /* 0x002fe20000010000 */
[----:B------:R-:W-:Y:S02]  /*3730*/  MOV R177, 0x1f ;  /* 0x0000001f00b17802 */ /* 0x000fe40000000f00 */
[----:B------:R-:W-:Y:S02]  /*3740*/  MOV R178, 0xffffffff ;  /* 0xffffffff00b27802 */ /* 0x000fe40000000f00 */
[----:B------:R-:W-:Y:S02]  /*3750*/  MOV R114, R115 ;  /* 0x0000007300727202 */ /* 0x000fe40000000f00 */
[----:B------:R-:W-:Y:S02]  /*3760*/  MOV R2, 0x3780 ;  /* 0x0000378000027802 */ /* 0x000fe40000000f00 */
[----:B------:R-:W-:Y:S05]  /*3770*/  CALL.REL.NOINC `($__internal_143_$__cuda_sm70_shflsync_down_p) ;  /* 0x0000009000007944 */ /* 0x000fea0003c00000 */
[----:B0-----:R-:W-:Y:S01]  /*3780*/  HFMA2.MMA R119, -RZ, RZ, 0, 5.9604644775390625e-08 ;  /* 0x00000001ff777435 */ /* 0x001fe200000001ff */
[----:B-1----:R-:W-:-:S02]  /*3790*/  MOV R118, R114 ;  /* 0x0000007200767202 */ /* 0x002fc40000000f00 */
[----:B------:R-:W-:Y:S02]  /*37a0*/  MOV R114, R117 ;  /* 0x0000007500727202 */ /* 0x000fe40000000f00 */
[----:B------:R-:W-:Y:S02]  /*37b0*/  MOV R177, 0x1f ;  /* 0x0000001f00b17802 */ /* 0x000fe40000000f00 */
[----:B------:R-:W-:Y:S02]  /*37c0*/  MOV R178, 0xffffffff ;  /* 0xffffffff00b27802 */ /* 0x000fe40000000f00 */
[----:B------:R-:W-:Y:S02]  /*37d0*/  MOV R2, 0x37f0 ;  /* 0x000037f000027802 */ /* 0x000fe40000000f00 */
[----:B------:R-:W-:Y:S05]  /*37e0*/  CALL.REL.NOINC `($__internal_143_$__cuda_sm70_shflsync_down_p) ;  /* 0x0000002000007944 */ /* 0x000fea0003c00000 */
[----:B-1----:R-:W-:Y:S01]  /*37f0*/  MOV R2, R114 ;  /* 0x0000007200027202 */ /* 0x002fe20000000f00 */
[----:B0-----:R-:W-:Y:S05]  /*3800*/  BRA `(.L_x_6775) ;  /* 0xffffde1000007947 */ /* 0x001fea000383ffff */
        .weak           $__internal_143_$__cuda_sm70_shflsync_down_p
        .type           $__internal_143_$__cuda_sm70_shflsync_down_p,@function
        .size           $__internal_143_$__cuda_sm70_shflsync_down_p,(.L_x_9397 - $__internal_143_$__cuda_sm70_shflsync_down_p)
$__internal_143_$__cuda_sm70_shflsync_down_p:
[----:B------:R-:W-:Y:S01]  /*3810*/  HFMA2.MMA R3, -RZ, RZ, 0, 0 ;  /* 0x00000000ff037435 */ /* 0x000fe200000001ff */
[----:B------:R-:W-:Y:S04]  /*3820*/  WARPSYNC R178 ;  /* 0x000000b200007348 */ /* 0x000fe80003800000 */
[----:B------:R0:W1:Y:S01]  /*3830*/  SHFL.DOWN PT, R114, R114, R119, R177 ;  /* 0x0800007772727389 */ /* 0x00006200000e00b1 */
[----:B------:R-:W-:Y:S05]  /*3840*/  RET.REL.NODEC R2 `(_ZN10layer_norm13ln_bwd_kernelINS_13Kernel_traitsIf6__halffS2_fjLj3072ELj1ELj1ELj4ELj16ENS_18Kernel_traits_baseILj3072EfS2_fS2_fjLj128EEEEELb0ELb0ELb1ELb1EEEvNS_9BwdParamsE) ;  /* 0xffffc7b002007950 */ /* 0x000fea0003c3ffff */
.L_x_6776:
        /* <DEDUP_REMOVED lines=11> */
.L_x_9397:


//--------------------- .text._ZN10layer_norm13ln_bwd_kernelINS_13Kernel_traitsIf6__halffS2_fjLj3072ELj1ELj1ELj4ELj16ENS_18Kernel_traits_baseILj3072EfS2_fS2_fjLj128EEEEELb0ELb1ELb0ELb0EEEvNS_9BwdParamsE --------------------------
	.section	.text._ZN10layer_norm13ln_bwd_kernelINS_13Kernel_traitsIf6__halffS2_fjLj3072ELj1ELj1ELj4ELj16ENS_18Kernel_traits_baseILj3072EfS2_fS2_fjLj128EEEEELb0ELb1ELb0ELb0EEEvNS_9BwdParamsE,"ax",@progbits
	.sectioninfo	@"SHI_REGISTERS=237"
	.align	128
        .global         _ZN10layer_norm13ln_bwd_kernelINS_13Kernel_traitsIf6__halffS2_fjLj3072ELj1ELj1ELj4ELj16ENS_18Kernel_traits_baseILj3072EfS2_fS2_fjLj128EEEEELb0ELb1ELb0ELb0EEEvNS_9BwdParamsE
        .type           _ZN10layer_norm13ln_bwd_kernelINS_13Kernel_traitsIf6__halffS2_fjLj3072ELj1ELj1ELj4ELj16ENS_18Kernel_traits_baseILj3072EfS2_fS2_fjLj128EEEEELb0ELb1ELb0ELb0EEEvNS_9BwdParamsE,@function
        .size           _ZN10layer_norm13ln_bwd_kernelINS_13Kernel_traitsIf6__halffS2_fjLj3072ELj1ELj1ELj4ELj16ENS_18Kernel_traits_baseILj3072EfS2_fS2_fjLj128EEEEELb0ELb1ELb0ELb0EEEvNS_9BwdParamsE,(.L_x_9398 - _ZN10layer_norm13ln_bwd_kernelINS_13Kernel_traitsIf6__halffS2_fjLj3072ELj1ELj1ELj4ELj16ENS_18Kernel_traits_baseILj3072EfS2_fS2_fjLj128EEEEELb0ELb1ELb0ELb0EEEvNS_9BwdParamsE)
        .other          _ZN10layer_norm13ln_bwd_kernelINS_13Kernel_traitsIf6__halffS2_fjLj3072ELj1ELj1ELj4ELj16ENS_18Kernel_traits_baseILj3072EfS2_fS2_fjLj128EEEEELb0ELb1ELb0ELb0EEEvNS_9BwdParamsE,@"STO_CUDA_ENTRY STV_DEFAULT"
_ZN10layer_norm13ln_bwd_kernelINS_13Kernel_traitsIf6__halffS2_fjLj3072ELj1ELj1ELj4ELj16ENS_18Kernel_traits_baseILj3072EfS2_fS2_fjLj128EEEEELb0ELb1ELb0ELb0EEEvNS_9BwdParamsE:
.text._ZN10layer_norm13ln_bwd_kernelINS_13Kernel_traitsIf6__halffS2_fjLj3072ELj1ELj1ELj4ELj16ENS_18Kernel_traits_baseILj3072EfS2_fS2_fjLj128EEEEELb0ELb1ELb0ELb0EEEvNS_9BwdParamsE:
        /* <DEDUP_REMOVED lines=78> */
.L_x_6792:
        /* <DEDUP_REMOVED lines=54> */
[C---:B------:R-:W-:Y:S02]  /*0840*/  FMUL.FTZ R213, R6.reuse, R213 ;  /* 0x000000d506d57220 */ /* 0x040fe40000410000 */
[----:B------:R-:W-:-:S02]  /*0850*/  FMUL.FTZ R215, R6, R215 ;  /* 0x000000d706d77220 */ /* 0x000fc40000410000 */
[----:B------:R-:W-:Y:S02]  /*0860*/  FMUL.FTZ R214, R34, R179 ;  /* 0x000000b322d67220 */ /* 0x000fe40000410000 */
[----:B------:R-:W-:Y:S02]  /*0870*/  FADD.FTZ R177, R177, R216 ;  /* 0x000000d8b1b17221 */ /* 0x000fe40000010000 */
[----:B------:R-:W-:Y:S01]  /*0880*/  FFMA.FTZ R176, R217, R216, R176 ;  /* 0x000000d8d9b07223 */ /* 0x000fe200000100b0 */
[----:B------:R-:W-:Y:S01]  /*0890*/  HADD2.F32 R181, -RZ, R182.H0_H0 ;  /* 0x200000b6ffb57230 */ /* 0x000fe20000004100 */
[----:B------:R-:W-:Y:S02]  /*08a0*/  FADD.FTZ R103, R103, R212 ;  /* 0x000000d467677221 */ /* 0x000fe40000010000 */
[----:B------:R-:W-:Y:S02]  /*08b0*/  FFMA.FTZ R83, R213, R212, R83 ;  /* 0x000000d4d5537223 */ /* 0x000fe40000010053 */
[----:B---3--:R-:W-:-:S02]  /*08c0*/  FADD.FTZ R211, -R219, R184 ;  /* 0x000000b8dbd37221 */ /* 0x008fc40000010100 */
        /* <DEDUP_REMOVED lines=8> */
[----:B------:R-:W-:Y:S01]  /*0950*/  FFMA.FTZ R176, R213, R212, R176 ;  /* 0x000000d4d5b07223 */ /* 0x000fe200000100b0 */
[----:B------:R-:W-:Y:S01]  /*0960*/  HADD2.F32 R221, -RZ, R183.H0_H0 ;  /* 0x200000b7ffdd7230 */ /* 0x000fe20000004100 */
[----:B------:R-:W-:Y:S02]  /*0970*/  FADD.FTZ R191, -R219, R186 ;  /* 0x000000badbbf7221 */ /* 0x000fe40000010100 */
[----:B------:R-:W-:Y:S02]  /*0980*/  FMUL.FTZ R209, R6, R185 ;  /* 0x000000b906d17220 */ /* 0x000fe40000410000 */
[----:B------:R-:W-:Y:S02]  /*0990*/  FMUL.FTZ R188, R37, R182 ;  /* 0x000000b625bc7220 */ /* 0x000fe40000410000 */
[----:B------:R-:W-:-:S02]  /*09a0*/  FADD.FTZ R177, R177, R210 ;  /* 0x000000d2b1b17221 */ /* 0x000fc40000010000 */
[----:B------:R-:W-:Y:S01]  /*09b0*/  FFMA.FTZ R176, R211, R210, R176 ;  /* 0x000000d2d3b07223 */ /* 0x000fe200000100b0 */
[----:B------:R-:W-:Y:S01]  /*09c0*/  HADD2.F32 R178, -RZ, R183.H1_H1 ;  /* 0x300000b7ffb27230 */ /* 0x000fe20000004100 */
        /* <DEDUP_REMOVED lines=23> */
.L_x_6779:
[----:B-1----:R-:W-:Y:S05]  /*0b40*/  BSYNC B0 ;  /* 0x0000000000007941 */ /* 0x002fea0003800000 */
.L_x_6778:
        /* <DEDUP_REMOVED lines=21> */
[C---:B------:R-:W-:Y:S01]  /*0ca0*/  FADD.FTZ R183, -R219.reuse, R15 ;  /* 0x0000000fdbb77221 */ /* 0x040fe20000010100 */
[--C-:B------:R-:W-:Y:S01]  /*0cb0*/  HADD2.F32 R185, -RZ, R19.reuse.H0_H0 ;  /* 0x20000013ffb97230 */ /* 0x100fe20000004100 */
[C---:B----4-:R-:W-:Y:S01]  /*0cc0*/  FADD.FTZ R21, -R219.reuse, R10 ;  /* 0x0000000adb157221 */ /* 0x050fe20000010100 */
[----:B------:R-:W-:Y:S01]  /*0cd0*/  HADD2.F32 R178, -RZ, R19.H1_H1 ;  /* 0x30000013ffb27230 */ /* 0x000fe20000004100 */
[C---:B------:R-:W-:Y:S01]  /*0ce0*/  FADD.FTZ R19, -R219.reuse, R9 ;  /* 0x00000009db137221 */ /* 0x040fe20000010100 */
[--C-:B------:R-:W-:Y:S01]  /*0cf0*/  HADD2.F32 R15, -RZ, R17.reuse.H0_H0 ;  /* 0x20000011ff0f7230 */ /* 0x100fe20000004100 */
[----:B-----5:R-:W-:Y:S01]  /*0d00*/  FMUL.FTZ R7, R6, R7 ;  /* 0x0000000706077220 */ /* 0x020fe20000410000 */
[----:B------:R-:W-:Y:S01]  /*0d10*/  HADD2.F32 R22, -RZ, R17.H1_H1 ;  /* 0x30000011ff167230 */ /* 0x000fe20000004100 */
[----:B------:R-:W-:Y:S01]  /*0d20*/  FMUL.FTZ R10, R48, R13 ;  /* 0x0000000d300a7220 */ /* 0x000fe20000410000 */
[--C-:B------:R-:W-:Y:S01]  /*0d30*/  HADD2.F32 R177, -RZ, R18.reuse.H0_H0 ;  /* 0x20000012ffb17230 */ /* 0x100fe20000004100 */
[----:B------:R-:W-:Y:S01]  /*0d40*/  FMUL.FTZ R9, R6, R181 ;  /* 0x000000b506097220 */ /* 0x000fe20000410000 */
[----:B------:R-:W-:Y:S01]  /*0d50*/  HADD2.F32 R176, -RZ, R18.H1_H1 ;  /* 0x30000012ffb07230 */ /* 0x000fe20000004100 */
        /* <DEDUP_REMOVED lines=47> */
.L_x_6781:
[----:B------:R-:W-:Y:S05]  /*1050*/  BSYNC B0 ;  /* 0x0000000000007941 */ /* 0x000fea0003800000 */
.L_x_6780:
        /* <DEDUP_REMOVED lines=18> */
[--C-:B----4-:R-:W-:Y:S01]  /*1180*/  HADD2.F32 R177, -RZ, R180.reuse.H0_H0 ;  /* 0x200000b4ffb17230 */ /* 0x110fe20000004100 */
[C---:B-----5:R-:W-:Y:S01]  /*1190*/  FMUL.FTZ R198, R6.reuse, R203 ;  /* 0x000000cb06c67220 */ /* 0x060fe20000410000 */
[--C-:B------:R-:W-:Y:S01]  /*11a0*/  HADD2.F32 R176, -RZ, R181.reuse.H1_H1 ;  /* 0x300000b5ffb07230 */ /* 0x100fe20000004100 */
[----:B------:R-:W-:Y:S01]  /*11b0*/  FMUL.FTZ R23, R6, R23 ;  /* 0x0000001706177220 */ /* 0x000fe20000410000 */
[----:B------:R-:W-:Y:S01]  /*11c0*/  HADD2.F32 R180, -RZ, R180.H1_H1 ;  /* 0x300000b4ffb47230 */ /* 0x000fe20000004100 */
[----:B0-----:R-:W-:Y:S01]  /*11d0*/  FMUL.FTZ R196, R72, R177 ;  /* 0x000000b148c47220 */ /* 0x001fe20000410000 */
[----:B------:R-:W-:Y:S01]  /*11e0*/  HADD2.F32 R179, -RZ, R181.H0_H0 ;  /* 0x200000b5ffb37230 */ /* 0x000fe20000004100 */
        /* <DEDUP_REMOVED lines=14> */
[--C-:B------:R-:W-:Y:S01]  /*12d0*/  HADD2.F32 R205, -RZ, R182.reuse.H0_H0 ;  /* 0x200000b6ffcd7230 */ /* 0x100fe20000004100 */
[----:B---3--:R-:W-:Y:S02]  /*12e0*/  FADD.FTZ R181, -R219, R184 ;  /* 0x000000b8dbb57221 */ /* 0x008fe40000010100 */
[----:B------:R-:W-:Y:S02]  /*12f0*/  FADD.FTZ R176, R177, R200 ;  /* 0x000000c8b1b07221 */ /* 0x000fe40000010000 */
[----:B------:R-:W-:Y:S01]  /*1300*/  FFMA.FTZ R222, R195, R200, R222 ;  /* 0x000000c8c3de7223 */ /* 0x000fe200000100de */
[----:B------:R-:W-:Y:S01]  /*1310*/  HADD2.F32 R182, -RZ, R182.H1_H1 ;  /* 0x300000b6ffb67230 */ /* 0x000fe20000004100 */
[----:B------:R-:W-:Y:S02]  /*1320*/  FADD.FTZ R185, -R219, R185 ;  /* 0x000000b9dbb97221 */ /* 0x000fe40000010100 */
[----:B------:R-:W-:-:S02]  /*1330*/  FMUL.FTZ R201, R6, R181 ;  /* 0x000000b506c97220 */ /* 0x000fc40000410000 */
[----:B------:R-:W-:Y:S02]  /*1340*/  FMUL.FTZ R202, R76, R205 ;  /* 0x000000cd4cca7220 */ /* 0x000fe40000410000 */
[----:B------:R-:W-:Y:S02]  /*1350*/  FADD.FTZ R177, R176, R199 ;  /* 0x000000c7b0b17221 */ /* 0x000fe40000010000 */
[----:B------:R-:W-:Y:S01]  /*1360*/  FFMA.FTZ R222, R198, R199, R222 ;  /* 0x000000c7c6de7223 */ /* 0x000fe200000100de */
[--C-:B------:R-:W-:Y:S02]  /*1370*/  HADD2.F32 R207, -RZ, R183.reuse.H0_H0 ;  /* 0x200000b7ffcf7230 */ /* 0x100fe40000004100 */
[----:B------:R-:W-:Y:S01]  /*1380*/  HADD2.F32 R178, -RZ, R183.H1_H1 ;  /* 0x300000b7ffb27230 */ /* 0x000fe20000004100 */
        /* <DEDUP_REMOVED lines=28> */
.L_x_6783:
[----:B------:R-:W-:Y:S05]  /*1550*/  BSYNC B0 ;  /* 0x0000000000007941 */ /* 0x000fea0003800000 */
.L_x_6782:
        /* <DEDUP_REMOVED lines=8> */
.L_x_6797:
        /* <DEDUP_REMOVED lines=18> */
.L_x_6798:
        /* <DEDUP_REMOVED lines=115> */
.L_x_6787:
[----:B0-----:R-:W-:Y:S05]  /*1e30*/  BSYNC B0 ;  /* 0x0000000000007941 */ /* 0x001fea0003800000 */
.L_x_6786:
        /* <DEDUP_REMOVED lines=95> */
.L_x_6789:
[----:B0-----:R-:W-:Y:S05]  /*2430*/  BSYNC B0 ;  /* 0x0000000000007941 */ /* 0x001fea0003800000 */
.L_x_6788:
        /* <DEDUP_REMOVED lines=94> */
.L_x_6791:
[----:B0-----:R-:W-:Y:S05]  /*2a20*/  BSYNC B0 ;  /* 0x0000000000007941 */ /* 0x001fea0003800000 */
.L_x_6790:
[----:B------:R-:W-:Y:S02]  /*2a30*/  IADD3 R3, R3, c[0x0][0x160], RZ ;  /* 0x0000580003037a10 */ /* 0x000fe40007ffe0ff */
[----:B------:R-:W-:Y:S02]  /*2a40*/  LOP3.LUT P1, RZ, R4, 0xff, RZ, 0xc0, !PT ;  /* 0x000000ff04ff7812 */ /* 0x000fe4000782c0ff */
[----:B------:R-:W-:Y:S02]  /*2a50*/  ISETP.GE.AND P0, PT, R3, c[0x0][0x164], PT ;  /* 0x0000590003007a0c */ /* 0x000fe40003f06270 */
[----:B------:R-:W-:-:S11]  /*2a60*/  SEL R4, RZ, 0x1, P1 ;  /* 0x00000001ff047807 */ /* 0x000fd60000800000 */
[----:B------:R-:W-:Y:S01]  /*2a70*/  @P0 CALL.REL.NOINC `(.L_x_6777) ;  /* 0x0000001000000944 */ /* 0x000fe20003c00000 */
[----:B------:R-:W-:Y:S05]  /*2a80*/  BRA `(.L_x_6792) ;  /* 0xffffda5000007947 */ /* 0x000fea000383ffff */
.L_x_6777:
        /* <DEDUP_REMOVED lines=19> */
.L_x_6794:
[----:B------:R-:W-:Y:S05]  /*2bc0*/  BSYNC B0 ;  /* 0x0000000000007941 */ /* 0x000fea0003800000 */
.L_x_6793:
        /* <DEDUP_REMOVED lines=13> */
.L_x_6796:
[----:B------:R-:W-:Y:S05]  /*2ca0*/  BSYNC B0 ;  /* 0x0000000000007941 */ /* 0x000fea0003800000 */
.L_x_6795:
        /* <DEDUP_REMOVED lines=12> */
.L_x_6784:
[----:B------:R-:W-:Y:S01]  /*2d70*/  HFMA2.MMA R220, -RZ, RZ, 0, 9.5367431640625e-07 ;  /* 0x00000010ffdc7435 */ /* 0x000fe200000001ff */
[----:B------:R-:W-:-:S02]  /*2d80*/  MOV R181, R221 ;  /* 0x000000dd00b57202 */ /* 0x000fc40000000f00 */
[----:B------:R-:W-:Y:S02]  /*2d90*/  MOV R184, 0x1f ;  /* 0x0000001f00b87802 */ /* 0x000fe40000000f00 */
[----:B------:R-:W-:Y:S02]  /*2da0*/  MOV R187, 0xffffffff ;  /* 0xffffffff00bb7802 */ /* 0x000fe40000000f00 */
[----:B------:R-:W-:Y:S02]  /*2db0*/  MOV R176, 0x2dd0 ;  /* 0x00002dd000b07802 */ /* 0x000fe40000000f00 */
[----:B------:R-:W-:Y:S05]  /*2dc0*/  CALL.REL.NOINC `($__internal_144_$__cuda_sm70_shflsync_down_p) ;  /* 0x0000045000007944 */ /* 0x000fea0003c00000 */
[----:B-1----:R-:W-:Y:S01]  /*2dd0*/  MOV R180, R220 ;  /* 0x000000dc00b47202 */ /* 0x002fe20000000f00 */
[----:B0-----:R-:W-:Y:S05]  /*2de0*/  BRA `(.L_x_6797) ;  /* 0xffffe7f000007947 */ /* 0x001fea000383ffff */
.L_x_6785:
[----:B------:R-:W-:Y:S01]  /*2df0*/  HFMA2.MMA R220, -RZ, RZ, 0, 9.5367431640625e-07 ;  /* 0x00000010ffdc7435 */ /* 0x000fe200000001ff */
[----:B------:R-:W-:Y:S02]  /*2e00*/  MOV R181, R222 ;  /* 0x000000de00b57202 */ /* 0x000fe40000000f00 */
[----:B------:R-:W-:Y:S02]  /*2e10*/  MOV R184, 0x1f ;  /* 0x0000001f00b87802 */ /* 0x000fe40000000f00 */
[----:B------:R-:W-:-:S02]  /*2e20*/  MOV R187, 0xffffffff ;  /* 0xffffffff00bb7802 */ /* 0x000fc40000000f00 */
[----:B------:R-:W-:Y:S02]  /*2e30*/  MOV R176, 0x2e50 ;  /* 0x00002e5000b07802 */ /* 0x000fe40000000f00 */
[----:B01----:R-:W-:Y:S05]  /*2e40*/  CALL.REL.NOINC `($__internal_144_$__cuda_sm70_shflsync_down_p) ;  /* 0x000003d000007944 */ /* 0x003fea0003c00000 */
[----:B------:R-:W-:Y:S01]  /*2e50*/  FADD.FTZ R180, R180, R221 ;  /* 0x000000ddb4b47221 */ /* 0x000fe20000010000 */
[----:B0-----:R-:W-:Y:S01]  /*2e60*/  MOV R184, 0x1f ;  /* 0x0000001f00b87802 */ /* 0x001fe20000000f00 */
[----:B-1----:R-:W-:Y:S01]  /*2e70*/  FADD.FTZ R183, R222, R220 ;  /* 0x000000dcdeb77221 */ /* 0x002fe20000010000 */
[----:B------:R-:W-:Y:S01]  /*2e80*/  HFMA2.MMA R220, -RZ, RZ, 0, 4.76837158203125e-07 ;  /* 0x00000008ffdc7435 */ /* 0x000fe200000001ff */
[----:B------:R-:W-:Y:S02]  /*2e90*/  MOV R187, 0xffffffff ;  /* 0xffffffff00bb7802 */ /* 0x000fe40000000f00 */
[----:B------:R-:W-:Y:S02]  /*2ea0*/  MOV R181, R180 ;  /* 0x000000b400b57202 */ /* 0x000fe40000000f00 */
[----:B------:R-:W-:Y:S02]  /*2eb0*/  MOV R176, 0x2ed0 ;  /* 0x00002ed000b07802 */ /* 0x000fe40000000f00 */
[----:B------:R-:W-:Y:S05]  /*2ec0*/  CALL.REL.NOINC `($__internal_144_$__cuda_sm70_shflsync_down_p) ;  /* 0x0000035000007944 */ /* 0x000fea0003c00000 */
[----:B-1----:R-:W-:Y:S01]  /*2ed0*/  MOV R179, R220 ;  /* 0x000000dc00b37202 */ /* 0x002fe20000000f00 */
[----:B------:R-:W-:Y:S01]  /*2ee0*/  HFMA2.MMA R220, -RZ, RZ, 0, 4.76837158203125e-07 ;  /* 0x00000008ffdc7435 */ /* 0x000fe200000001ff */
[----:B0-----:R-:W-:-:S02]  /*2ef0*/  MOV R181, R183 ;  /* 0x000000b700b57202 */ /* 0x001fc40000000f00 */
[----:B------:R-:W-:Y:S02]  /*2f00*/  MOV R184, 0x1f ;  /* 0x0000001f00b87802 */ /* 0x000fe40000000f00 */
[----:B------:R-:W-:Y:S02]  /*2f10*/  MOV R187, 0xffffffff ;  /* 0xffffffff00bb7802 */ /* 0x000fe40000000f00 */
[----:B------:R-:W-:Y:S02]  /*2f20*/  MOV R176, 0x2f40 ;  /* 0x00002f4000b07802 */ /* 0x000fe40000000f00 */
[----:B------:R-:W-:Y:S05]  /*2f30*/  CALL.REL.NOINC `($__internal_144_$__cuda_sm70_shflsync_down_p) ;  /* 0x000002e000007944 */ /* 0x000fea0003c00000 */
[----:B------:R-:W-:Y:S01]  /*2f40*/  FADD.FTZ R180, R179, R180 ;  /* 0x000000b4b3b47221 */ /* 0x000fe20000010000 */
[----:B0-----:R-:W-:Y:S01]  /*2f50*/  MOV R184, 0x1f ;  /* 0x0000001f00b87802 */ /* 0x001fe20000000f00 */
[----:B-1----:R-:W-:Y:S01]  /*2f60*/  FADD.FTZ R183, R183, R220 ;  /* 0x000000dcb7b77221 */ /* 0x002fe20000010000 */
[----:B------:R-:W-:Y:S01]  /*2f70*/  HFMA2.MMA R220, -RZ, RZ, 0, 2.384185791015625e-07 ;  /* 0x00000004ffdc7435 */ /* 0x000fe200000001ff */
[----:B------:R-:W-:Y:S02]  /*2f80*/  MOV R187, 0xffffffff ;  /* 0xffffffff00bb7802 */ /* 0x000fe40000000f00 */
[----:B------:R-:W-:-:S02]  /*2f90*/  MOV R181, R180 ;  /* 0x000000b400b57202 */ /* 0x000fc40000000f00 */
[----:B------:R-:W-:Y:S02]  /*2fa0*/  MOV R176, 0x2fc0 ;  /* 0x00002fc000b07802 */ /* 0x000fe40000000f00 */
[----:B------:R-:W-:Y:S05]  /*2fb0*/  CALL.REL.NOINC `($__internal_144_$__cuda_sm70_shflsync_down_p) ;  /* 0x0000026000007944 */ /* 0x000fea0003c00000 */
[----:B-1----:R-:W-:Y:S01]  /*2fc0*/  MOV R179, R220 ;  /* 0x000000dc00b37202 */ /* 0x002fe20000000f00 */
[----:B------:R-:W-:Y:S01]  /*2fd0*/  HFMA2.MMA R220, -RZ, RZ, 0, 2.384185791015625e-07 ;  /* 0x00000004ffdc7435 */ /* 0x000fe200000001ff */
[----:B0-----:R-:W-:Y:S02]  /*2fe0*/  MOV R181, R183 ;  /* 0x000000b700b57202 */ /* 0x001fe40000000f00 */
[----:B------:R-:W-:Y:S02]  /*2ff0*/  MOV R184, 0x1f ;  /* 0x0000001f00b87802 */ /* 0x000fe40000000f00 */
[----:B------:R-:W-:Y:S02]  /*3000*/  MOV R187, 0xffffffff ;  /* 0xffffffff00bb7802 */ /* 0x000fe40000000f00 */
[----:B------:R-:W-:Y:S02]  /*3010*/  MOV R176, 0x3030 ;  /* 0x0000303000b07802 */ /* 0x000fe40000000f00 */
[----:B------:R-:W-:Y:S05]  /*3020*/  CALL.REL.NOINC `($__internal_144_$__cuda_sm70_shflsync_down_p) ;  /* 0x000001f000007944 */ /* 0x000fea0003c00000 */
[----:B------:R-:W-:Y:S01]  /*3030*/  FADD.FTZ R180, R179, R180 ;  /* 0x000000b4b3b47221 */ /* 0x000fe20000010000 */
[----:B0-----:R-:W-:Y:S01]  /*3040*/  MOV R184, 0x1f ;  /* 0x0000001f00b87802 */ /* 0x001fe20000000f00 */
[----:B-1----:R-:W-:Y:S01]  /*3050*/  FADD.FTZ R183, R183, R220 ;  /* 0x000000dcb7b77221 */ /* 0x002fe20000010000 */
[----:B------:R-:W-:Y:S01]  /*3060*/  HFMA2.MMA R220, -RZ, RZ, 0, 1.1920928955078125e-07 ;  /* 0x00000002ffdc7435 */ /* 0x000fe200000001ff */
[----:B------:R-:W-:-:S02]  /*3070*/  MOV R187, 0xffffffff ;  /* 0xffffffff00bb7802 */ /* 0x000fc40000000f00 */
[----:B------:R-:W-:Y:S02]  /*3080*/  MOV R181, R180 ;  /* 0x000000b400b57202 */ /* 0x000fe40000000f00 */
[----:B------:R-:W-:Y:S02]  /*3090*/  MOV R176, 0x30b0 ;  /* 0x000030b000b07802 */ /* 0x000fe40000000f00 */
[----:B------:R-:W-:Y:S05]  /*30a0*/  CALL.REL.NOINC `($__internal_144_$__cuda_sm70_shflsync_down_p) ;  /* 0x0000017000007944 */ /* 0x000fea0003c00000 */
[----:B-1----:R-:W-:Y:S01]  /*30b0*/  MOV R179, R220 ;  /* 0x000000dc00b37202 */ /* 0x002fe20000000f00 */
[----:B------:R-:W-:Y:S01]  /*30c0*/  HFMA2.MMA R220, -RZ, RZ, 0, 1.1920928955078125e-07 ;  /* 0x00000002ffdc7435 */ /* 0x000fe200000001ff */
[----:B0-----:R-:W-:Y:S02]  /*30d0*/  MOV R181, R183 ;  /* 0x000000b700b57202 */ /* 0x001fe40000000f00 */
[----:B------:R-:W-:Y:S02]  /*30e0*/  MOV R184, 0x1f ;  /* 0x0000001f00b87802 */ /* 0x000fe40000000f00 */
[----:B------:R-:W-:Y:S02]  /*30f0*/  MOV R187, 0xffffffff ;  /* 0xffffffff00bb7802 */ /* 0x000fe40000000f00 */
[----:B------:R-:W-:-:S02]  /*3100*/  MOV R176, 0x3120 ;  /* 0x0000312000b07802 */ /* 0x000fc40000000f00 */
[----:B------:R-:W-:Y:S05]  /*3110*/  CALL.REL.NOINC `($__internal_144_$__cuda_sm70_shflsync_down_p) ;  /* 0x0000010000007944 */ /* 0x000fea0003c00000 */
[----:B------:R-:W-:Y:S01]  /*3120*/  FADD.FTZ R182, R179, R180 ;  /* 0x000000b4b3b67221 */ /* 0x000fe20000010000 */
[----:B0-----:R-:W-:Y:S01]  /*3130*/  MOV R184, 0x1f ;  /* 0x0000001f00b87802 */ /* 0x001fe20000000f00 */
[----:B-1----:R-:W-:Y:S01]  /*3140*/  FADD.FTZ R185, R183, R220 ;  /* 0x000000dcb7b97221 */ /* 0x002fe20000010000 */
[----:B------:R-:W-:Y:S01]  /*3150*/  HFMA2.MMA R220, -RZ, RZ, 0, 5.9604644775390625e-08 ;  /* 0x00000001ffdc7435 */ /* 0x000fe200000001ff */
[----:B------:R-:W-:-:S02]  /*3160*/  MOV R187, 0xffffffff ;  /* 0xffffffff00bb7802 */ /* 0x000fc40000000f00 */
[----:B------:R-:W-:Y:S02]  /*3170*/  MOV R181, R182 ;  /* 0x000000b600b57202 */ /* 0x000fe40000000f00 */
[----:B------:R-:W-:Y:S02]  /*3180*/  MOV R176, 0x31a0 ;  /* 0x000031a000b07802 */ /* 0x000fe40000000f00 */
[----:B------:R-:W-:Y:S05]  /*3190*/  CALL.REL.NOINC `($__internal_144_$__cuda_sm70_shflsync_down_p) ;  /* 0x0000008000007944 */ /* 0x000fea0003c00000 */
[----:B-1----:R-:W-:Y:S01]  /*31a0*/  MOV R183, R220 ;  /* 0x000000dc00b77202 */ /* 0x002fe20000000f00 */
[----:B------:R-:W-:Y:S01]  /*31b0*/  HFMA2.MMA R220, -RZ, RZ, 0, 5.9604644775390625e-08 ;  /* 0x00000001ffdc7435 */ /* 0x000fe200000001ff */
[----:B0-----:R-:W-:Y:S02]  /*31c0*/  MOV R181, R185 ;  /* 0x000000b900b57202 */ /* 0x001fe40000000f00 */
[----:B------:R-:W-:Y:S02]  /*31d0*/  MOV R184, 0x1f ;  /* 0x0000001f00b87802 */ /* 0x000fe40000000f00 */
[----:B------:R-:W-:Y:S02]  /*31e0*/  MOV R187, 0xffffffff ;  /* 0xffffffff00bb7802 */ /* 0x000fe40000000f00 */
[----:B------:R-:W-:-:S02]  /*31f0*/  MOV R176, 0x3210 ;  /* 0x0000321000b07802 */ /* 0x000fc40000000f00 */
[----:B------:R-:W-:Y:S05]  /*3200*/  CALL.REL.NOINC `($__internal_144_$__cuda_sm70_shflsync_down_p) ;  /* 0x0000001000007944 */ /* 0x000fea0003c00000 */
[----:B01----:R-:W-:Y:S05]  /*3210*/  BRA `(.L_x_6798) ;  /* 0xffffe4e000007947 */ /* 0x003fea000383ffff */
        .weak           $__internal_144_$__cuda_sm70_shflsync_down_p
        .type           $__internal_144_$__cuda_sm70_shflsync_down_p,@function
        .size           $__internal_144_$__cuda_sm70_shflsync_down_p,(.L_x_9398 - $__internal_144_$__cuda_sm70_shflsync_down_p)
$__internal_144_$__cuda_sm70_shflsync_down_p:
[----:B------:R-:W-:Y:S01]  /*3220*/  HFMA2.MMA R177, -RZ, RZ, 0, 0 ;  /* 0x00000000ffb17435 */ /* 0x000fe200000001ff */
[----:B------:R-:W-:Y:S04]  /*3230*/  WARPSYNC R187 ;  /* 0x000000bb00007348 */ /* 0x000fe80003800000 */
[----:B------:R0:W1:Y:S01]  /*3240*/  SHFL.DOWN PT, R220, R181, R220, R184 ;  /* 0x080000dcb5dc7389 */ /* 0x00006200000e00b8 */
[----:B------:R-:W-:Y:S05]  /*3250*/  RET.REL.NODEC R176 `(_ZN10layer_norm13ln_bwd_kernelINS_13Kernel_traitsIf6__halffS2_fjLj3072ELj1ELj1ELj4ELj16ENS_18Kernel_traits_baseILj3072EfS2_fS2_fjLj128EEEEELb0ELb1ELb0ELb0EEEvNS_9BwdParamsE) ;  /* 0xffffcda0b0007950 */ /* 0x000fea0003c3ffff */
.L_x_6799:
        /* <DEDUP_REMOVED lines=10> */
.L_x_9398:


//--------------------- .text._ZN10layer_norm13ln_bwd_kernelINS_13Kernel_traitsIf6__halffS2_fjLj3072ELj1ELj1ELj4ELj16ENS_18Kernel_traits_baseILj3072EfS2_fS2_fjLj128EEEEELb0ELb1ELb0ELb1EEEvNS_9BwdParamsE --------------------------
	.section	.text._ZN10layer_norm13ln_bwd_kernelINS_13Kernel_traitsIf6__halffS2_fjLj3072ELj1ELj1ELj4ELj16ENS_18Kernel_traits_baseILj3072EfS2_fS2_fjLj128EEEEELb0ELb1ELb0ELb1EEEvNS_9BwdParamsE,"ax",@progbits
	.sectioninfo	@"SHI_REGISTERS=242"
	.align	128
        .global         _ZN10layer_norm13ln_bwd_kernelINS_13Kernel_traitsIf6__halffS2_fjLj3072ELj1ELj1ELj4ELj16ENS_18Kernel_traits_baseILj3072EfS2_fS2_fjLj128EEEEELb0ELb1ELb0ELb1EEEvNS_9BwdParamsE
        .type           _ZN10layer_norm13ln_bwd_kernelINS_13Kernel_traitsIf6__halffS2_fjLj3072ELj1ELj1ELj4ELj16ENS_18Kernel_traits_baseILj3072EfS2_fS2_fjLj128EEEEELb0ELb1ELb0ELb1EEEvNS_9BwdParamsE,@function
        .size           _ZN10layer_norm13ln_bwd_kernelINS_13Kernel_traitsIf6__halffS2_fjLj3072ELj1ELj1ELj4ELj16ENS_18Kernel_traits_baseILj3072EfS2_fS2_fjLj128EEEEELb0ELb1ELb0ELb1EEEvNS_9BwdParamsE,(.L_x_9399 - _ZN10layer_norm13ln_bwd_kernelINS_13Kernel_traitsIf6__halffS2_fjLj3072ELj1ELj1ELj4ELj16ENS_18Kernel_traits_baseILj3072EfS2_fS2_fjLj128EEEEELb0ELb1ELb0ELb1EEEvNS_9BwdParamsE)
        .other          _ZN10layer_norm13ln_bwd_kernelINS_13Kernel_traitsIf6__halffS2_fjLj3072ELj1ELj1ELj4ELj16ENS_18Kernel_traits_baseILj3072EfS2_fS2_fjLj128EEEEELb0ELb1ELb0ELb1EEEvNS_9BwdParamsE,@"STO_CUDA_ENTRY STV_DEFAULT"
_ZN10layer_norm13ln_bwd_kernelINS_13Kernel_traitsIf6__halffS2_fjLj3072ELj1ELj1ELj4ELj16ENS_18Kernel_traits_baseILj3072EfS2_fS2_fjLj128EEEEELb0ELb1ELb0ELb1EEEvNS_9BwdParamsE:
.text._ZN10layer_norm13ln_bwd_kernelINS_13Kernel_traitsIf6__halffS2_fjLj3072ELj1ELj1ELj4ELj16ENS_18Kernel_traits_baseILj3072EfS2_fS2_fjLj128EEEEELb0ELb1ELb0ELb1EEEvNS_9BwdParamsE:
        /* <DEDUP_REMOVED lines=44> */
.L_x_6800:
[----:B------:R-:W-:-:S04]  /*02c0*/  SHF.L.U32 R2, R0, 0x5, RZ ;  /* 0x0000000500027819 */ /* 0x000fc800000006ff */
[----:B------:R-:W-:-:S04]  /*02d0*/  LOP3.LUT R2, R2, 0xfe0, RZ, 0xc0, !PT ;  /* 0x00000fe002027812 */ /* 0x000fc800078ec0ff */
[C---:B------:R-:W-:Y:S02]  /*02e0*/  IADD3 R6, P0, R2.reuse, c[0x0][0x1b0], RZ ;  /* 0x00006c0002067a10 */ /* 0x040fe40007f1e0ff */
[----:B------:R-:W-:Y:S02]  /*02f0*/  IADD3 R12, P1, R2, c[0x0][0x1c8], RZ ;  /* 0x00007200020c7a10 */ /* 0x000fe40007f3e0ff */
[----:B------:R-:W-:Y:S02]  /*0300*/  IADD3.X R7, RZ, c[0x0][0x1b4], RZ, P0, !PT ;  /* 0x00006d00ff077a10 */ /* 0x000fe400007fe4ff */
[----:B------:R-:W-:Y:S01]  /*0310*/  IADD3.X R13, RZ, c[0x0][0x1cc], RZ, P1, !PT ;  /* 0x00007300ff0d7a10 */ /* 0x000fe20000ffe4ff */
[----:B------:R-:W-:Y:S01]  /*0320*/  HFMA2.MMA R204, -RZ, RZ, 0, 5.9604644775390625e-08 ;  /* 0x00000001ffcc7435 */ /* 0x000fe200000001ff */
        /* <DEDUP_REMOVED lines=47> */
[----:B-1----:R-:W-:-:S02]  /*0620*/  CS2R R12, SRZ ;  /* 0x00000000000c7805 */ /* 0x002fc4000001ff00 */
.L_x_6805:
        /* <DEDUP_REMOVED lines=16> */
[CC--:B------:R-:W-:Y:S01]  /*0730*/  IMAD.WIDE.U32 R148, R203.reuse, R206.reuse, c[0x0][0x188] ;  /* 0x00006200cb947625 */ /* 0x0c0fe200078e00ce */
[----:B------:R-:W-:Y:S01]  /*0740*/  IADD3 R201, R203, 0x100, RZ ;  /* 0x00000100cbc97810 */ /* 0x000fe20007ffe0ff */
[----:B------:R-:W3:Y:S01]  /*0750*/  LDG.E.128 R120, [R120.64] ;  /* 0x0000000478787981 */ /* 0x000ee2000c1e1d00 */
[----:B------:R-:W-:Y:S01]  /*0760*/  @P0 LEA.HI.X R137, R200, c[0x0][0x1c4], R119, 0x1, P1 ;  /* 0x00007100c8890a11 */ /* 0x000fe200008f0c77 */
[----:B------:R-:W-:-:S02]  /*0770*/  IMAD.WIDE.U32 R186, R202, R206, c[0x0][0x188] ;  /* 0x00006200caba7625 */ /* 0x000fc400078e00ce */
[----:B------:R1:W4:Y:S02]  /*0780*/  LDG.E.128 R116, [R148.64] ;  /* 0x0000000494747981 */ /* 0x000324000c1e1d00 */
[----:B------:R-:W-:Y:S02]  /*0790*/  IMAD.WIDE.U32 R132, R202, R144, c[0x0][0x208] ;  /* 0x00008200ca847625 */ /* 0x000fe400078e0090 */
[----:B0-----:R0:W4:Y:S02]  /*07a0*/  LDG.E.128 R128, [R186.64] ;  /* 0x00000004ba807981 */ /* 0x001124000c1e1d00 */
[----:B------:R-:W-:Y:S02]  /*07b0*/  IMAD.WIDE R190, R200, R191, c[0x0][0x1a8] ;  /* 0x00006a00c8be7625 */ /* 0x000fe400078e02bf */
[----:B------:R-:W4:Y:S02]  /*07c0*/  LDG.E.128 R132, [R132.64] ;  /* 0x0000000484847981 */ /* 0x000f24000c1e1d00 */
[----:B------:R-:W-:-:S02]  /*07d0*/  IMAD.WIDE.U32 R192, R201, R206, c[0x0][0x188] ;  /* 0x00006200c9c07625 */ /* 0x000fc400078e00ce */
[----:B------:R0:W4:Y:S04]  /*07e0*/  LDG.E R190, [R190.64] ;  /* 0x00000004bebe7981 */ /* 0x000128000c1e1900 */
[----:B------:R0:W4:Y:S04]  /*07f0*/  @P0 LDG.E.U16 R205, [R136.64] ;  /* 0x0000000488cd0981 */ /* 0x000128000c1e1500 */
[----:B------:R1:W4:Y:S04]  /*0800*/  LDG.E.128 R124, [R148.64+0x10] ;  /* 0x00001004947c7981 */ /* 0x000328000c1e1d00 */
[----:B------:R-:W4:Y:S04]  /*0810*/  LDG.E.128 R140, [R192.64] ;  /* 0x00000004c08c7981 */ /* 0x000f28000c1e1d00 */
[----:B0-----:R0:W4:Y:S04]  /*0820*/  LDG.E.128 R136, [R186.64+0x10] ;  /* 0x00001004ba887981 */ /* 0x001128000c1e1d00 */
[----:B-1----:R1:W4:Y:S01]  /*0830*/  LDG.E.128 R148, [R192.64+0x10] ;  /* 0x00001004c0947981 */ /* 0x002322000c1e1d00 */
[----:B------:R-:W-:-:S06]  /*0840*/  IMAD.WIDE.U32 R144, R201, R144, c[0x0][0x208] ;  /* 0x00008200c9907625 */ /* 0x000fcc00078e0090 */
[----:B------:R-:W4:Y:S01]  /*0850*/  LDG.E.128 R144, [R144.64] ;  /* 0x0000000490907981 */ /* 0x000f22000c1e1d00 */
[----:B------:R-:W-:-:S04]  /*0860*/  ISETP.NE.U32.AND P1, PT, RZ, c[0x0][0x218], PT ;  /* 0x00008600ff007a0c */ /* 0x000fc80003f25070 */
[----:B------:R-:W-:Y:S01]  /*0870*/  ISETP.NE.AND.EX P1, PT, RZ, c[0x0][0x21c], PT, P1 ;  /* 0x00008700ff007a0c */ /* 0x000fe20003f25310 */
[----:B------:R-:W-:-:S12]  /*0880*/  ULDC.U8 UR6, c[0x0][0x1f0] ;  /* 0x00007c0000067ab9 */ /* 0x000fd80000000000 */
[----:B------:R-:W-:-:S04]  /*0890*/  @P1 IMAD.WIDE.U32 R182, R203, R206, c[0x0][0x218] ;  /* 0x00008600cbb61625 */ /* 0x000fc800078e00ce */
[-C--:B------:R-:W-:Y:S01]  /*08a0*/  @P1 IMAD.WIDE.U32 R184, R202, R206.reuse, c[0x0][0x218] ;  /* 0x00008600cab81625 */ /* 0x080fe200078e00ce */
[----:B-----5:R1:W5:Y:S03]  /*08b0*/  @P1 LDG.E.128 R84, [R182.64] ;  /* 0x00000004b6541981 */ /* 0x020366000c1e1d00 */
        /* <DEDUP_REMOVED lines=10> */
[----:B-1----:R-:W-:Y:S02]  /*0960*/  HADD2.F32 R182, -RZ, R120.H1_H1 ;  /* 0x30000078ffb67230 */ /* 0x002fe40000004100 */
[C---:B----4-:R-:W-:Y:S02]  /*0970*/  FADD.FTZ R207, -R208.reuse, R116 ;  /* 0x00000074d0cf7221 */ /* 0x050fe40000010100 */
[C---:B------:R-:W-:Y:S02]  /*0980*/  FADD.FTZ R231, -R208.reuse, R128 ;  /* 0x00000080d0e77221 */ /* 0x040fe40000010100 */
[----:B------:R-:W-:Y:S01]  /*0990*/  FADD.FTZ R235, -R208, R130 ;  /* 0x00000082d0eb7221 */ /* 0x000fe20000010100 */
[----:B------:R-:W-:-:S02]  /*09a0*/  HADD2.F32 R237, -RZ, R133.H0_H0 ;  /* 0x20000085ffed7230 */ /* 0x000fc40000004100 */
[----:B------:R-:W-:Y:S01]  /*09b0*/  HADD2.F32 R128, -RZ, R133.H1_H1 ;  /* 0x30000085ff807230 */ /* 0x000fe20000004100 */
[----:B------:R-:W-:Y:S02]  /*09c0*/  FMUL.FTZ R133, R80, R209 ;  /* 0x000000d150857220 */ /* 0x000fe40000410000 */
[----:B------:R-:W-:Y:S02]  /*09d0*/  FADD.FTZ R211, -R208, R117 ;  /* 0x00000075d0d37221 */ /* 0x000fe40000010100 */
[----:B------:R-:W-:Y:S01]  /*09e0*/  FMUL.FTZ R130, R190, R207 ;  /* 0x000000cfbe827220 */ /* 0x000fe20000410000 */
[----:B------:R-:W-:Y:S01]  /*09f0*/  HADD2.F32 R215, -RZ, R121.H0_H0 ;  /* 0x20000079ffd77230 */ /* 0x000fe20000004100 */
[C---:B------:R-:W-:Y:S01]  /*0a00*/  FADD.FTZ R233, -R208.reuse, R129 ;  /* 0x00000081d0e97221 */ /* 0x040fe20000010100 */
[--C-:B------:R-:W-:Y:S01]  /*0a10*/  HADD2.F32 R129, -RZ, R132.reuse.H0_H0 ;  /* 0x20000084ff817230 */ /* 0x100fe20000004100 */
[----:B------:R-:W-:Y:S01]  /*0a20*/  FADD.FTZ R219, -R208, R124 ;  /* 0x0000007cd0db7221 */ /* 0x000fe20000010100 */
[----:B------:R-:W-:Y:S01]  /*0a30*/  HADD2.F32 R220, -RZ, R132.H1_H1 ;  /* 0x30000084ffdc7230 */ /* 0x000fe20000004100 */
[----:B------:R-:W-:-:S02]  /*0a40*/  FADD.FTZ R124, RZ, R133 ;  /* 0x00000085ff7c7221 */ /* 0x000fc40000010000 */
[C---:B0-----:R-:W-:Y:S02]  /*0a50*/  FADD.FTZ R185, -R208.reuse, R143 ;  /* 0x0000008fd0b97221 */ /* 0x041fe40000010100 */
[----:B------:R-:W-:Y:S02]  /*0a60*/  FMUL.FTZ R143, R81, R182 ;  /* 0x000000b6518f7220 */ /* 0x000fe40000410000 */
[C---:B------:R-:W-:Y:S02]  /*0a70*/  FADD.FTZ R239, -R208.reuse, R136 ;  /* 0x00000088d0ef7221 */ /* 0x040fe40000010100 */
[----:B------:R-:W-:Y:S02]  /*0a80*/  FADD.FTZ R213, -R208, R118 ;  /* 0x00000076d0d57221 */ /* 0x000fe40000010100 */
[----:B------:R-:W-:Y:S02]  /*0a90*/  FMUL.FTZ R132, R190, R211 ;  /* 0x000000d3be847220 */ /* 0x000fe40000410000 */
[----:B------:R-:W-:Y:S01]  /*0aa0*/  FFMA.FTZ R136, R130, R133, RZ ;  /* 0x0000008582887223 */ /* 0x000fe200000100ff */
[----:B------:R-:W-:Y:S01]  /*0ab0*/  HADD2.F32 R192, -RZ, R121.H1_H1 ;  /* 0x30000079ffc07230 */ /* 0x000fe20000004100 */
[C---:B------:R-:W-:Y:S01]  /*0ac0*/  FADD.FTZ R227, -R208.reuse, R126 ;  /* 0x0000007ed0e37221 */ /* 0x040fe20000010100 */
        /* <DEDUP_REMOVED lines=10> */
[C---:B------:R-:W-:Y:S02]  /*0b70*/  FADD.FTZ R225, -R208.reuse, R125 ;  /* 0x0000007dd0e17221 */ /* 0x040fe40000010100 */
[----:B------:R-:W-:Y:S02]  /*0b80*/  FADD.FTZ R125, -R208, R141 ;  /* 0x0000008dd07d7221 */ /* 0x000fe40000010100 */
[----:B------:R-:W-:Y:S02]  /*0b90*/  FADD.FTZ R198, R209, R198 ;  /* 0x000000c6d1c67221 */ /* 0x000fe40000010000 */
[----:B------:R-:W-:-:S02]  /*0ba0*/  FFMA.FTZ R199, R130, R209, R199 ;  /* 0x000000d182c77223 */ /* 0x000fc400000100c7 */
[C---:B------:R-:W-:Y:S02]  /*0bb0*/  FADD.FTZ R137, -R208.reuse, R138 ;  /* 0x0000008ad0897221 */ /* 0x040fe40000010100 */
[----:B------:R-:W-:Y:S02]  /*0bc0*/  FADD.FTZ R183, -R208, R142 ;  /* 0x0000008ed0b77221 */ /* 0x000fe40000010100 */
[----:B------:R-:W-:Y:S02]  /*0bd0*/  FMUL.FTZ R209, R83, R192 ;  /* 0x000000c053d17220 */ /* 0x000fe40000410000 */
[----:B------:R-:W-:Y:S02]  /*0be0*/  FMUL.FTZ R141, R190, R221 ;  /* 0x000000ddbe8d7220 */ /* 0x000fe40000410000 */
[----:B------:R-:W-:Y:S02]  /*0bf0*/  FADD.FTZ R124, R124, R207 ;  /* 0x000000cf7c7c7221 */ /* 0x000fe40000010000 */
[----:B------:R-:W-:-:S02]  /*0c00*/  FMUL.FTZ R142, R190, R217 ;  /* 0x000000d9be8e7220 */ /* 0x000fc40000410000 */
[----:B------:R-:W-:Y:S01]  /*0c10*/  FFMA.FTZ R138, R134, R207, R136 ;  /* 0x000000cf868a7223 */ /* 0x000fe20000010088 */
[----:B------:R-:W-:Y:S01]  /*0c20*/  @P0 HADD2.F32 R191, -RZ, R205.H0_H0 ;  /* 0x200000cdffbf0230 */ /* 0x000fe20000004100 */
[C---:B------:R-:W-:Y:S01]  /*0c30*/  FADD.FTZ R127, -R208.reuse, R127 ;  /* 0x0000007fd07f7221 */ /* 0x040fe20000010100 */
[--C-:B------:R-:W-:Y:S01]  /*0c40*/  HADD2.F32 R229, -RZ, R123.reuse.H0_H0 ;  /* 0x2000007bffe57230 */ /* 0x100fe20000004100 */
[C---:B------:R-:W-:Y:S01]  /*0c50*/  FADD.FTZ R131, -R208.reuse, R131 ;  /* 0x00000083d0837221 */ /* 0x040fe20000010100 */
[----:B------:R-:W-:Y:S01]  /*0c60*/  HADD2.F32 R216, -RZ, R123.H1_H1 ;  /* 0x3000007bffd87230 */ /* 0x000fe20000004100 */
[C---:B------:R-:W-:Y:S02]  /*0c70*/  FADD.FTZ R139, -R208.reuse, R139 ;  /* 0x0000008bd08b7221 */ /* 0x040fe40000010100 */
[C---:B------:R-:W-:Y:S02]  /*0c80*/  FADD.FTZ R123, -R208.reuse, R140 ;  /* 0x0000008cd07b7221 */ /* 0x040fe40000010100 */
[----:B------:R-:W-:-:S02]  /*0c90*/  FADD.FTZ R205, -R208, R148 ;  /* 0x00000094d0cd7221 */ /* 0x000fc40000010100 */
[C---:B------:R-:W-:Y:S02]  /*0ca0*/  FADD.FTZ R149, -R208.reuse, R149 ;  /* 0x00000095d0957221 */ /* 0x040fe40000010100 */
[C---:B------:R-:W-:Y:S02]  /*0cb0*/  FADD.FTZ R121, -R208.reuse, R150 ;  /* 0x00000096d0797221 */ /* 0x040fe40000010100 */
[----:B------:R-:W-:Y:S02]  /*0cc0*/  FADD.FTZ R119, -R208, R151 ;  /* 0x00000097d0777221 */ /* 0x000fe40000010100 */
[----:B------:R-:W-:Y:S02]  /*0cd0*/  FMUL.FTZ R211, R76, R223 ;  /* 0x000000df4cd37220 */ /* 0x000fe40000410000 */
[----:B------:R-:W-:Y:S02]  /*0ce0*/  FADD.FTZ R168, R122, R168 ;  /* 0x000000a87aa87221 */ /* 0x000fe40000010000 */
[----:B------:R-:W-:-:S02]  /*0cf0*/  FFMA.FTZ R34, R141, R122, R34 ;  /* 0x0000007a8d227223 */ /* 0x000fc40000010022 */
[----:B------:R-:W-:Y:S02]  /*0d00*/  FMUL.FTZ R136, R69, R122 ;  /* 0x0000007a45887220 */ /* 0x000fe40000410000 */
[----:B------:R-:W-:Y:S02]  /*0d10*/  FADD.FTZ R124, R124, R209 ;  /* 0x000000d17c7c7221 */ /* 0x000fe40000010000 */
[----:B------:R-:W-:Y:S02]  /*0d20*/  FMUL.FTZ R208, R190, R219 ;  /* 0x000000dbbed07220 */ /* 0x000fe40000410000 */
[----:B------:R-:W-:Y:S02]  /*0d30*/  FFMA.FTZ R122, R142, R209, R138 ;  /* 0x000000d18e7a7223 */ /* 0x000fe4000001008a */
[----:B------:R-:W-:Y:S02]  /*0d40*/  FMUL.FTZ R213, R77, R206 ;  /* 0x000000ce4dd57220 */ /* 0x000fe40000410000 */
[----:B------:R-:W-:-:S02]  /*0d50*/  FADD.FTZ R124, R124, R211 ;  /* 0x000000d37c7c7221 */ /* 0x000fc40000010000 */
[----:B------:R-:W-:Y:S02]  /*0d60*/  FMUL.FTZ R210, R190, R225 ;  /* 0x000000e1bed27220 */ /* 0x000fe40000410000 */
[----:B------:R-:W-:Y:S02]  /*0d70*/  FFMA.FTZ R122, R208, R211, R122 ;  /* 0x000000d3d07a7223 */ /* 0x000fe4000001007a */
        /* <DEDUP_REMOVED lines=9> */
[----:B------:R-:W-:Y:S01]  /*0e10*/  FADD.FTZ R124, R124, R215 ;  /* 0x000000d77c7c7221 */ /* 0x000fe20000010000 */
[----:B------:R-:W-:Y:S01]  /*0e20*/  HADD2.F32 R118, -RZ, R135.H0_H0 ;  /* 0x20000087ff767230 */ /* 0x000fe20000004100 */
[----:B------:R-:W-:Y:S02]  /*0e30*/  FMUL.FTZ R214, R190, R127 ;  /* 0x0000007fbed67220 */ /* 0x000fe40000410000 */
[----:B------:R-:W-:-:S02]  /*0e40*/  FFMA.FTZ R122, R212, R215, R122 ;  /* 0x000000d7d47a7223 */ /* 0x000fc4000001007a */
[----:B------:R-:W-:Y:S02]  /*0e50*/  FMUL.FTZ R138, R190, R137 ;  /* 0x00000089be8a7220 */ /* 0x000fe40000410000 */
[----:B------:R-:W-:Y:S02]  /*0e60*/  FADD.FTZ R170, R117, R170 ;  /* 0x000000aa75aa7221 */ /* 0x000fe40000010000 */
[-C--:B------:R-:W-:Y:S02]  /*0e70*/  FFMA.FTZ R171, R140, R117.reuse, R171 ;  /* 0x000000758cab7223 */ /* 0x080fe400000100ab */
[----:B------:R-:W-:Y:S02]  /*0e80*/  FMUL.FTZ R139, R71, R117 ;  /* 0x00000075478b7220 */ /* 0x000fe40000410000 */
[----:B------:R-:W-:Y:S02]  /*0e90*/  FMUL.FTZ R218, R72, R129 ;  /* 0x0000008148da7220 */ /* 0x000fe40000410000 */
[----:B------:R-:W-:-:S02]  /*0ea0*/  FADD.FTZ R117, R124, R217 ;  /* 0x000000d97c757221 */ /* 0x000fc40000010000 */
[----:B------:R-:W-:Y:S02]  /*0eb0*/  FMUL.FTZ R219, R190, R231 ;  /* 0x000000e7bedb7220 */ /* 0x000fe40000410000 */
[----:B------:R-:W-:Y:S02]  /*0ec0*/  FFMA.FTZ R122, R214, R217, R122 ;  /* 0x000000d9d67a7223 */ /* 0x000fe4000001007a */
[----:B------:R-:W-:Y:S02]  /*0ed0*/  FADD.FTZ R169, R118, R169 ;  /* 0x000000a976a97221 */ /* 0x000fe40000010000 */
[-C--:B------:R-:W-:Y:S02]  /*0ee0*/  FFMA.FTZ R35, R138, R118.reuse, R35 ;  /* 0x000000768a237223 */ /* 0x080fe40000010023 */
[----:B------:R-:W-:Y:S02]  /*0ef0*/  FMUL.FTZ R137, R70, R118 ;  /* 0x0000007646897220 */ /* 0x000fe40000410000 */
[----:B------:R-:W-:-:S02]  /*0f00*/  FADD.FTZ R160, R216, R160 ;  /* 0x000000a0d8a07221 */ /* 0x000fc40000010000 */
[----:B------:R-:W-:Y:S02]  /*0f10*/  FFMA.FTZ R175, R214, R216, R175 ;  /* 0x000000d8d6af7223 */ /* 0x000fe400000100af */
[----:B------:R-:W-:Y:S02]  /*0f20*/  FMUL.FTZ R135, R73, R220 ;  /* 0x000000dc49877220 */ /* 0x000fe40000410000 */
[----:B------:R-:W-:Y:S02]  /*0f30*/  FADD.FTZ R118, R117, R218 ;  /* 0x000000da75767221 */ /* 0x000fe40000010000 */
[C---:B------:R-:W-:Y:S02]  /*0f40*/  FMUL.FTZ R216, R190.reuse, R233 ;  /* 0x000000e9bed87220 */ /* 0x040fe40000410000 */
[----:B------:R-:W-:Y:S02]  /*0f50*/  FFMA.FTZ R117, R219, R218, R122 ;  /* 0x000000dadb757223 */ /* 0x000fe4000001007a */
[----:B------:R-:W-:-:S02]  /*0f60*/  FMUL.FTZ R131, R190, R131 ;  /* 0x00000083be837220 */ /* 0x000fc40000410000 */
[----:B------:R-:W-:Y:S02]  /*0f70*/  FADD.FTZ R162, R129, R162 ;  /* 0x000000a281a27221 */ /* 0x000fe40000010000 */
[----:B------:R-:W-:Y:S02]  /*0f80*/  FFMA.FTZ R154, R219, R129, R154 ;  /* 0x00000081db9a7223 */ /* 0x000fe4000001009a */
[----:B------:R-:W-:Y:S02]  /*0f90*/  FADD.FTZ R178, R206, R178 ;  /* 0x000000b2ceb27221 */ /* 0x000fe40000010000 */
[----:B------:R-:W-:Y:S02]  /*0fa0*/  FFMA.FTZ R179, R210, R206, R179 ;  /* 0x000000ced2b37223 */ /* 0x000fe400000100b3 */
[----:B------:R-:W-:Y:S02]  /*0fb0*/  FMUL.FTZ R129, R74, R237 ;  /* 0x000000ed4a817220 */ /* 0x000fe40000410000 */
[----:B------:R-:W-:Y:S01]  /*0fc0*/  FADD.FTZ R118, R118, R135 ;  /* 0x0000008776767221 */ /* 0x000fe20000010000 */
[--C-:B------:R-:W-:Y:S01]  /*0fd0*/  HADD2.F32 R186, -RZ, R145.reuse.H0_H0 ;  /* 0x20000091ffba7230 */ /* 0x100fe20000004100 */
[----:B------:R-:W-:Y:S01]  /*0fe0*/  FMUL.FTZ R206, R190, R235 ;  /* 0x000000ebbece7220 */ /* 0x000fe20000410000 */
[----:B------:R-:W-:Y:S01]  /*0ff0*/  HADD2.F32 R184, -RZ, R145.H1_H1 ;  /* 0x30000091ffb87230 */ /* 0x000fe20000004100 */
[----:B------:R-:W-:-:S02]  /*1000*/  FFMA.FTZ R117, R216, R135, R117 ;  /* 0x00000087d8757223 */ /* 0x000fc40000010075 */
[----:B------:R-:W-:Y:S02]  /*1010*/  FADD.FTZ R165, R128, R165 ;  /* 0x000000a580a57221 */ /* 0x000fe40000010000 */
[C---:B------:R-:W-:Y:S02]  /*1020*/  FMUL.FTZ R127, R190.reuse, R239 ;  /* 0x000000efbe7f7220 */ /* 0x040fe40000410000 */
        /* <DEDUP_REMOVED lines=13> */
[----:B------:R-:W-:Y:S01]  /*1100*/  FFMA.FTZ R117, R141, R136, R117 ;  /* 0x000000888d757223 */ /* 0x000fe20000010075 */
[--C-:B------:R-:W-:Y:S01]  /*1110*/  HADD2.F32 R120, -RZ, R144.reuse.H0_H0 ;  /* 0x20000090ff787230 */ /* 0x100fe20000004100 */
[----:B------:R-:W-:Y:S02]  /*1120*/  FADD.FTZ R118, R118, R137 ;  /* 0x0000008976767221 */ /* 0x000fe40000010000 */
[----:B------:R-:W-:Y:S01]  /*1130*/  FFMA.FTZ R117, R138, R137, R117 ;  /* 0x000000898a757223 */ /* 0x000fe20000010075 */
[----:B------:R-:W-:Y:S01]  /*1140*/  HADD2.F32 R144, -RZ, R144.H1_H1 ;  /* 0x30000090ff907230 */ /* 0x000fe20000004100 */
[----:B------:R-:W-:-:S02]  /*1150*/  FADD.FTZ R123, R118, R139 ;  /* 0x0000008b767b7221 */ /* 0x000fc40000010000 */
[----:B------:R-:W-:Y:S02]  /*1160*/  FMUL.FTZ R148, R64, R120 ;  /* 0x0000007840947220 */ /* 0x000fe40000410000 */
[----:B------:R-:W-:Y:S02]  /*1170*/  FFMA.FTZ R118, R140, R139, R117 ;  /* 0x0000008b8c767223 */ /* 0x000fe40000010075 */
[----:B------:R-:W-:Y:S02]  /*1180*/  FADD.FTZ R188, R192, R188 ;  /* 0x000000bcc0bc7221 */ /* 0x000fe40000010000 */
[----:B------:R-:W-:Y:S02]  /*1190*/  FFMA.FTZ R189, R142, R192, R189 ;  /* 0x000000c08ebd7223 */ /* 0x000fe400000100bd */
[C---:B------:R-:W-:Y:S02]  /*11a0*/  FMUL.FTZ R183, R190.reuse, R183 ;  /* 0x000000b7beb77220 */ /* 0x040fe40000410000 */
[----:B------:R-:W-:-:S02]  /*11b0*/  FMUL.FTZ R151, R190, R125 ;  /* 0x0000007dbe977220 */ /* 0x000fc40000410000 */
[----:B------:R-:W-:Y:S02]  /*11c0*/  FMUL.FTZ R192, R65, R144 ;  /* 0x0000009041c07220 */ /* 0x000fe40000410000 */
[----:B------:R-:W-:Y:S02]  /*11d0*/  FADD.FTZ R117, R123, R148 ;  /* 0x000000947b757221 */ /* 0x000fe40000010000 */
[----:B------:R-:W-:Y:S01]  /*11e0*/  FFMA.FTZ R118, R145, R148, R118 ;  /* 0x0000009491767223 */ /* 0x000fe20000010076 */
[--C-:B------:R-:W-:Y:S01]  /*11f0*/  HADD2.F32 R187, -RZ, R147.reuse.H0_H0 ;  /* 0x20000093ffbb7230 */ /* 0x100fe20000004100 */
[----:B------:R-:W-:Y:S01]  /*1200*/  FADD.FTZ R31, R186, R31 ;  /* 0x0000001fba1f7221 */ /* 0x000fe20000010000 */
[----:B------:R-:W-:Y:S01]  /*1210*/  HADD2.F32 R116, -RZ, R147.H1_H1 ;  /* 0x30000093ff747230 */ /* 0x000fe20000004100 */
[----:B------:R-:W-:Y:S02]  /*1220*/  FMUL.FTZ R147, R190, R185 ;  /* 0x000000b9be937220 */ /* 0x000fe40000410000 */
[----:B------:R-:W-:-:S02]  /*1230*/  FFMA.FTZ R30, R183, R186, R30 ;  /* 0x000000bab71e7223 */ /* 0x000fc4000001001e */
[----:B------:R-:W-:Y:S02]  /*1240*/  FMUL.FTZ R186, R66, R186 ;  /* 0x000000ba42ba7220 */ /* 0x000fe40000410000 */
[----:B------:R-:W-:Y:S02]  /*1250*/  FADD.FTZ R117, R117, R192 ;  /* 0x000000c075757221 */ /* 0x000fe40000010000 */
[C---:B------:R-:W-:Y:S01]  /*1260*/  FFMA.FTZ R118, R151.reuse, R192, R118 ;  /* 0x000000c097767223 */ /* 0x040fe20000010076 */
[----:B------:R-:W-:Y:S01]  /*1270*/  HADD2.F32 R193, -RZ, R146.H0_H0 ;  /* 0x20000092ffc17230 */ /* 0x000fe20000004100 */
[----:B------:R-:W-:Y:S02]  /*1280*/  FADD.FTZ R172, R144, R172 ;  /* 0x000000ac90ac7221 */ /* 0x000fe40000010000 */
[----:B------:R-:W-:Y:S02]  /*1290*/  FFMA.FTZ R156, R151, R144, R156 ;  /* 0x00000090979c7223 */ /* 0x000fe4000001009c */
[----:B------:R-:W-:-:S02]  /*12a0*/  FADD.FTZ R173, R184, R173 ;  /* 0x000000adb8ad7221 */ /* 0x000fc40000010000 */
[-C--:B------:R-:W-:Y:S02]  /*12b0*/  FFMA.FTZ R28, R147, R184.reuse, R28 ;  /* 0x000000b8931c7223 */ /* 0x080fe4000001001c */
[C---:B------:R-:W-:Y:S01]  /*12c0*/  FMUL.FTZ R144, R190.reuse, R205 ;  /* 0x000000cdbe907220 */ /* 0x040fe20000410000 */
[----:B------:R-:W-:Y:S01]  /*12d0*/  HADD2.F32 R146, -RZ, R146.H1_H1 ;  /* 0x30000092ff927230 */ /* 0x000fe20000004100 */
[----:B------:R-:W-:Y:S02]  /*12e0*/  FMUL.FTZ R184, R67, R184 ;  /* 0x000000b843b87220 */ /* 0x000fe40000410000 */
[----:B------:R-:W-:Y:S02]  /*12f0*/  FADD.FTZ R117, R117, R186 ;  /* 0x000000ba75757221 */ /* 0x000fe40000010000 */
[----:B------:R-:W-:Y:S02]  /*1300*/  FFMA.FTZ R118, R183, R186, R118 ;  /* 0x000000bab7767223 */ /* 0x000fe40000010076 */
        /* <DEDUP_REMOVED lines=40> */
.L_x_6806:
        /* <DEDUP_REMOVED lines=18> */
.L_x_6807:
        /* <DEDUP_REMOVED lines=40> */
[----:B------:R-:W-:Y:S02]  /*1930*/  FFMA.FTZ R134, R134, R205, R204 ;  /* 0x000000cd86867223 */ /* 0x000fe400000100cc */
[----:B------:R-:W-:-:S02]  /*1940*/  FMUL.FTZ R119, R190, R119 ;  /* 0x00000077be777220 */ /* 0x000fc40000410000 */
[----:B------:R-:W-:Y:S02]  /*1950*/  FMUL.FTZ R118, R190, R121 ;  /* 0x00000079be767220 */ /* 0x000fe40000410000 */
[----:B------:R-:W-:Y:S01]  /*1960*/  FADD.FTZ R207, R207, -R134 ;  /* 0x80000086cfcf7221 */ /* 0x000fe20000010000 */
[----:B------:R-:W-:Y:S01]  /*1970*/  @P0 MOV R132, 0x20 ;  /* 0x0000002000840802 */ /* 0x000fe20000000f00 */
[-C--:B------:R-:W-:Y:S02]  /*1980*/  FFMA.FTZ R206, R206, R205.reuse, R204 ;  /* 0x000000cdcece7223 */ /* 0x080fe400000100cc */
[----:B-----5:R-:W-:Y:S02]  /*1990*/  @P1 FADD.FTZ R119, R84, R119 ;  /* 0x0000007754771221 */ /* 0x020fe40000010000 */
[----:B------:R-:W-:Y:S02]  /*19a0*/  @P1 FADD.FTZ R118, R85, R118 ;  /* 0x0000007655761221 */ /* 0x000fe40000010000 */
[-CC-:B------:R-:W-:Y:S01]  /*19b0*/  FFMA.FTZ R143, R219, R205.reuse, R204.reuse ;  /* 0x000000cddb8f7223 */ /* 0x180fe200000100cc */
[----:B------:R-:W-:Y:S01]  /*19c0*/  SEL R120, R119, R108, P2 ;  /* 0x0000006c77787207 */ /* 0x000fe20001000000 */
[--C-:B------:R-:W-:Y:S01]  /*19d0*/  FFMA.FTZ R142, R142, R205, R204.reuse ;  /* 0x000000cd8e8e7223 */ /* 0x100fe200000100cc */
[----:B------:R-:W-:Y:S01]  /*19e0*/  SEL R121, R118, R109, P2 ;  /* 0x0000006d76797207 */ /* 0x000fe20001000000 */
[----:B------:R-:W-:-:S02]  /*19f0*/  FFMA.FTZ R210, R210, R205, R204 ;  /* 0x000000cdd2d27223 */ /* 0x000fc400000100cc */
[----:B------:R-:W-:Y:S02]  /*1a00*/  FFMA.FTZ R221, R131, R205, R204 ;  /* 0x000000cd83dd7223 */ /* 0x000fe400000100cc */
[----:B------:R-:W-:Y:S02]  /*1a10*/  FADD.FTZ R219, R129, -R206 ;  /* 0x800000ce81db7221 */ /* 0x000fe40000010000 */
[----:B------:R-:W-:Y:S02]  /*1a20*/  FMUL.FTZ R123, R190, R207 ;  /* 0x000000cfbe7b7220 */ /* 0x000fe40000410000 */
[-C--:B------:R-:W-:Y:S02]  /*1a30*/  FMUL.FTZ R207, R119, R191.reuse ;  /* 0x000000bf77cf7220 */ /* 0x080fe40000410000 */
[----:B------:R-:W-:Y:S02]  /*1a40*/  FMUL.FTZ R206, R118, R191 ;  /* 0x000000bf76ce7220 */ /* 0x000fe40000410000 */
[----:B------:R-:W-:-:S02]  /*1a50*/  FFMA.FTZ R208, R208, R205, R204 ;  /* 0x000000cdd0d07223 */ /* 0x000fc400000100cc */
[-CC-:B------:R-:W-:Y:S02]  /*1a60*/  FFMA.FTZ R212, R212, R205.reuse, R204.reuse ;  /* 0x000000cdd4d47223 */ /* 0x180fe400000100cc */
[----:B------:R-:W-:Y:S02]  /*1a70*/  FFMA.FTZ R214, R214, R205, R204 ;  /* 0x000000cdd6d67223 */ /* 0x000fe400000100cc */
        /* <DEDUP_REMOVED lines=8> */
[----:B------:R-:W-:Y:S02]  /*1b00*/  FADD.FTZ R223, R215, -R212 ;  /* 0x800000d4d7df7221 */ /* 0x000fe40000010000 */
[----:B------:R-:W-:Y:S02]  /*1b10*/  FADD.FTZ R225, R217, -R214 ;  /* 0x800000d6d9e17221 */ /* 0x000fe40000010000 */
[----:B------:R-:W-:Y:S01]  /*1b20*/  FMUL.FTZ R124, R190, R209 ;  /* 0x000000d1be7c7220 */ /* 0x000fe20000410000 */
[----:B------:R-:W-:Y:S01]  /*1b30*/  F2FP.PACK_AB R128, R125, R128 ;  /* 0x000000807d80723e */ /* 0x000fe200000000ff */
[----:B------:R-:W-:-:S02]  /*1b40*/  FADD.FTZ R227, R126, -R127 ;  /* 0x8000007f7ee37221 */ /* 0x000fc40000010000 */
[----:B------:R-:W-:Y:S02]  /*1b50*/  @P1 FADD.FTZ R123, R86, R123 ;  /* 0x0000007b567b1221 */ /* 0x000fe40000010000 */
[C---:B------:R-:W-:Y:S02]  /*1b60*/  FMUL.FTZ R125, R190.reuse, R211 ;  /* 0x000000d3be7d7220 */ /* 0x040fe40000410000 */
[C---:B------:R-:W-:Y:S01]  /*1b70*/  FMUL.FTZ R126, R190.reuse, R213 ;  /* 0x000000d5be7e7220 */ /* 0x040fe20000410000 */
[----:B------:R-:W-:Y:S01]  /*1b80*/  SEL R122, R123, R110, P2 ;  /* 0x0000006e7b7a7207 */ /* 0x000fe20001000000 */
[C---:B------:R-:W-:Y:S02]  /*1b90*/  FMUL.FTZ R223, R190.reuse, R223 ;  /* 0x000000dfbedf7220 */ /* 0x040fe40000410000 */
[----:B------:R-:W-:Y:S02]  /*1ba0*/  FMUL.FTZ R142, R190, R225 ;  /* 0x000000e1be8e7220 */ /* 0x000fe40000410000 */
[----:B------:R-:W-:-:S02]  /*1bb0*/  @P1 FADD.FTZ R124, R87, R124 ;  /* 0x0000007c577c1221 */ /* 0x000fc40000010000 */
[----:B------:R-:W-:-:S04]  /*1bc0*/  IMAD.WIDE.U32 R116, R203, R210, c[0x0][0x170] ;  /* 0x00005c00cb747625 */ /* 0x000fc800078e00d2 */
[----:B------:R-:W-:Y:S02]  /*1bd0*/  @P1 FADD.FTZ R125, R88, R125 ;  /* 0x0000007d587d1221 */ /* 0x000fe40000010000 */
[----:B------:R-:W-:Y:S01]  /*1be0*/  @P1 FADD.FTZ R126, R89, R126 ;  /* 0x0000007e597e1221 */ /* 0x000fe20000010000 */
[----:B------:R-:W2:Y:S01]  /*1bf0*/  LDG.E.128 R116, [R116.64] ;  /* 0x0000000474747981 */ /* 0x000ea2000c1e1d00 */
[----:B------:R-:W-:Y:S02]  /*1c00*/  @P1 FADD.FTZ R223, R90, R223 ;  /* 0x000000df5adf1221 */ /* 0x000fe40000010000 */
[----:B------:R-:W-:Y:S02]  /*1c10*/  @P1 FADD.FTZ R142, R91, R142 ;  /* 0x0000008e5b8e1221 */ /* 0x000fe40000010000 */
[----:B------:R-:W-:Y:S01]  /*1c20*/  FMUL.FTZ R209, R123, R191 ;  /* 0x000000bf7bd17220 */ /* 0x000fe20000410000 */
[C---:B------:R-:W-:Y:S01]  /*1c30*/  SEL R123, R124.reuse, R111, P2 ;  /* 0x0000006f7c7b7207 */ /* 0x040fe20001000000 */
[----:B------:R-:W-:-:S02]  /*1c40*/  FMUL.FTZ R208, R124, R191 ;  /* 0x000000bf7cd07220 */ /* 0x000fc40000410000 */
[----:B------:R-:W-:-:S04]  /*1c50*/  @P0 IMAD.WIDE.U32 R132, R203, R132, c[0x0][0x258] ;  /* 0x00009600cb840625 */ /* 0x000fc800078e0084 */
[-C--:B------:R-:W-:Y:S02]  /*1c60*/  FMUL.FTZ R213, R125, R191.reuse ;  /* 0x000000bf7dd57220 */ /* 0x080fe40000410000 */
[-C--:B------:R-:W-:Y:S02]  /*1c70*/  FMUL.FTZ R214, R126, R191.reuse ;  /* 0x000000bf7ed67220 */ /* 0x080fe40000410000 */
[-C--:B------:R-:W-:Y:S02]  /*1c80*/  FMUL.FTZ R211, R223, R191.reuse ;  /* 0x000000bfdfd37220 */ /* 0x080fe40000410000 */
[----:B------:R-:W-:Y:S02]  /*1c90*/  FMUL.FTZ R212, R142, R191 ;  /* 0x000000bf8ed47220 */ /* 0x000fe40000410000 */
[----:B------:R-:W-:Y:S02]  /*1ca0*/  FMUL.FTZ R129, R58, R209 ;  /* 0x000000d13a817220 */ /* 0x000fe40000410000 */
[----:B------:R-:W-:Y:S01]  /*1cb0*/  FMUL.FTZ R124, R59, R208 ;  /* 0x000000d03b7c7220 */ /* 0x000fe20000410000 */
[----:B------:R0:W-:Y:S01]  /*1cc0*/  @P0 STG.E.128 [R132.64], R120 ;  /* 0x0000007884000986 */ /* 0x0001e2000c101d04 */
[----:B------:R-:W-:Y:S01]  /*1cd0*/  FMUL.FTZ R130, R52, R213 ;  /* 0x000000d534827220 */ /* 0x000fe20000410000 */
[C---:B------:R-:W-:Y:S01]  /*1ce0*/  IADD3 R217, R203.reuse, 0x80, RZ ;  /* 0x00000080cbd97810 */ /* 0x040fe20007ffe0ff */
[----:B------:R-:W-:Y:S01]  /*1cf0*/  FMUL.FTZ R131, R54, R211 ;  /* 0x000000d336837220 */ /* 0x000fe20000410000 */
[----:B------:R-:W-:Y:S01]  /*1d00*/  F2FP.PACK_AB R129, R124, R129 ;  /* 0x000000817c81723e */ /* 0x000fe200000000ff */
[-CC-:B------:R-:W-:Y:S01]  /*1d10*/  FFMA.FTZ R216, R216, R205.reuse, R204.reuse ;  /* 0x000000cdd8d87223 */ /* 0x180fe200000100cc */
[----:B------:R-:W-:Y:S01]  /*1d20*/  LEA R134, P4, R203, c[0x0][0x248], 0x4 ;  /* 0x00009200cb867a11 */ /* 0x000fe200078820ff */
[----:B------:R-:W-:Y:S01]  /*1d30*/  FFMA.FTZ R141, R141, R205, R204 ;  /* 0x000000cd8d8d7223 */ /* 0x000fe200000100cc */
[----:B------:R-:W-:Y:S01]  /*1d40*/  SEL R124, R125, R112, P2 ;  /* 0x000000707d7c7207 */ /* 0x000fe20001000000 */
[----:B------:R-:W-:Y:S01]  /*1d50*/  FADD.FTZ R215, R135, -R216 ;  /* 0x800000d887d77221 */ /* 0x000fe20000010000 */
[----:B------:R-:W-:Y:S01]  /*1d60*/  SEL R125, R126, R113, P2 ;  /* 0x000000717e7d7207 */ /* 0x000fe20001000000 */
[----:B------:R-:W-:Y:S01]  /*1d70*/  FADD.FTZ R143, R218, -R143 ;  /* 0x8000008fda8f7221 */ /* 0x000fe20000010000 */
[----:B------:R-:W-:Y:S01]  /*1d80*/  SEL R126, R223, R114, P2 ;  /* 0x00000072df7e7207 */ /* 0x000fe20001000000 */
[----:B0-----:R-:W-:-:S02]  /*1d90*/  FMUL.FTZ R121, R53, R214 ;  /* 0x000000d635797220 */ /* 0x001fc40000410000 */
        /* <DEDUP_REMOVED lines=76> */
[--C-:B------:R-:W-:Y:S02]  /*2260*/  FFMA.FTZ R146, R146, R205, R204.reuse ;  /* 0x000000cd92927223 */ /* 0x100fe400000100cc */
        /* <DEDUP_REMOVED lines=14> */
[C---:B-1----:R-:W-:Y:S01]  /*2350*/  FMUL.FTZ R132, R190.reuse, R149 ;  /* 0x00000095be847220 */ /* 0x042fe20000410000 */
[----:B------:R-:W-:Y:S01]  /*2360*/  SEL R108, R145, R108, P2 ;  /* 0x0000006c916c7207 */ /* 0x000fe20001000000 */
[----:B------:R-:W-:Y:S01]  /*2370*/  FMUL.FTZ R187, R190, R187 ;  /* 0x000000bbbebb7220 */ /* 0x000fe20000410000 */
[----:B------:R-:W-:Y:S01]  /*2380*/  SEL R109, R128, R109, P2 ;  /* 0x0000006d806d7207 */ /* 0x000fe20001000000 */
[----:B------:R-:W-:-:S02]  /*2390*/  FMUL.FTZ R190, R190, R185 ;  /* 0x000000b9bebe7220 */ /* 0x000fc40000410000 */
[----:B------:R-:W-:Y:S02]  /*23a0*/  @P1 FADD.FTZ R183, R102, R183 ;  /* 0x000000b766b71221 */ /* 0x000fe40000010000 */
[----:B------:R-:W-:Y:S02]  /*23b0*/  @P1 FADD.FTZ R130, R103, R130 ;  /* 0x0000008267821221 */ /* 0x000fe40000010000 */
[-C--:B------:R-:W-:Y:S02]  /*23c0*/  FMUL.FTZ R145, R145, R191.reuse ;  /* 0x000000bf91917220 */ /* 0x080fe40000410000 */
[----:B------:R-:W-:Y:S02]  /*23d0*/  FMUL.FTZ R128, R128, R191 ;  /* 0x000000bf80807220 */ /* 0x000fe40000410000 */
[----:B------:R-:W-:Y:S02]  /*23e0*/  @P1 FADD.FTZ R193, R104, R193 ;  /* 0x000000c168c11221 */ /* 0x000fe40000010000 */
[----:B------:R-:W-:-:S02]  /*23f0*/  @P1 FADD.FTZ R132, R105, R132 ;  /* 0x0000008469841221 */ /* 0x000fc40000010000 */
[----:B------:R-:W-:Y:S01]  /*2400*/  @P1 FADD.FTZ R187, R106, R187 ;  /* 0x000000bb6abb1221 */ /* 0x000fe20000010000 */
[----:B------:R-:W-:Y:S01]  /*2410*/  SEL R110, R183, R110, P2 ;  /* 0x0000006eb76e7207 */ /* 0x000fe20001000000 */
[----:B------:R-:W-:Y:S01]  /*2420*/  @P1 FADD.FTZ R190, R107, R190 ;  /* 0x000000be6bbe1221 */ /* 0x000fe20000010000 */
[C---:B------:R-:W-:Y:S01]  /*2430*/  SEL R111, R130.reuse, R111, P2 ;  /* 0x0000006f826f7207 */ /* 0x040fe20001000000 */
[-C--:B------:R-:W-:Y:S01]  /*2440*/  FMUL.FTZ R183, R183, R191.reuse ;  /* 0x000000bfb7b77220 */ /* 0x080fe20000410000 */
[C---:B------:R-:W-:Y:S01]  /*2450*/  SEL R112, R193.reuse, R112, P2 ;  /* 0x00000070c1707207 */ /* 0x040fe20001000000 */
[----:B------:R-:W-:Y:S01]  /*2460*/  FMUL.FTZ R130, R130, R191 ;  /* 0x000000bf82827220 */ /* 0x000fe20000410000 */
[C---:B------:R-:W-:Y:S01]  /*2470*/  SEL R113, R132.reuse, R113, P2 ;  /* 0x0000007184717207 */ /* 0x040fe20001000000 */
[-C--:B------:R-:W-:Y:S01]  /*2480*/  FMUL.FTZ R193, R193, R191.reuse ;  /* 0x000000bfc1c17220 */ /* 0x080fe20000410000 */
[----:B------:R-:W-:Y:S01]  /*2490*/  SEL R114, R187, R114, P2 ;  /* 0x00000072bb727207 */ /* 0x000fe20001000000 */
[----:B------:R-:W-:-:S02]  /*24a0*/  FMUL.FTZ R132, R132, R191 ;  /* 0x000000bf84847220 */ /* 0x000fc40000410000 */
[-C--:B------:R-:W-:Y:S02]  /*24b0*/  FMUL.FTZ R187, R187, R191.reuse ;  /* 0x000000bfbbbb7220 */ /* 0x080fe40000410000 */
[----:B------:R-:W-:-:S04]  /*24c0*/  FMUL.FTZ R134, R190, R191 ;  /* 0x000000bfbe867220 */ /* 0x000fc80000410000 */
[----:B------:R-:W-:Y:S01]  /*24d0*/  FMUL.FTZ R140, R39, R134 ;  /* 0x00000086278c7220 */ /* 0x000fe20000410000 */
[----:B------:R-:W-:Y:S02]  /*24e0*/  SEL R115, R190, R115, P2 ;  /* 0x00000073be737207 */ /* 0x000fe40001000000 */
[----:B------:R-:W-:Y:S01]  /*24f0*/  IADD3 R200, R200, c[0x0][0x160], RZ ;  /* 0x00005800c8c87a10 */ /* 0x000fe20007ffe0ff */
[--C-:B--2---:R-:W-:Y:S02]  /*2500*/  HADD2.F32 R124, -RZ, R116.reuse.H0_H0 ;  /* 0x20000074ff7c7230 */ /* 0x104fe40000004100 */
[--C-:B------:R-:W-:Y:S02]  /*2510*/  HADD2.F32 R125, -RZ, R117.reuse.H0_H0 ;  /* 0x20000075ff7d7230 */ /* 0x100fe40000004100 */
[----:B------:R-:W-:Y:S02]  /*2520*/  HADD2.F32 R116, -RZ, R116.H1_H1 ;  /* 0x30000074ff747230 */ /* 0x000fe40000004100 */
[----:B------:R-:W-:-:S02]  /*2530*/  HADD2.F32 R117, -RZ, R117.H1_H1 ;  /* 0x30000075ff757230 */ /* 0x000fc40000004100 */
[--C-:B------:R-:W-:Y:S01]  /*2540*/  HADD2.F32 R126, -RZ, R118.reuse.H0_H0 ;  /* 0x20000076ff7e7230 */ /* 0x100fe20000004100 */
[----:B------:R-:W-:Y:S01]  /*2550*/  FFMA.FTZ R25, R206, R116, R25 ;  /* 0x00000074ce197223 */ /* 0x000fe20000010019 */
[----:B------:R-:W-:Y:S01]  /*2560*/  HADD2.F32 R118, -RZ, R118.H1_H1 ;  /* 0x30000076ff767230 */ /* 0x000fe20000004100 */
[----:B------:R-:W-:Y:S01]  /*2570*/  FFMA.FTZ R23, R208, R117, R23 ;  /* 0x00000075d0177223 */ /* 0x000fe20000010017 */
[--C-:B------:R-:W-:Y:S02]  /*2580*/  HADD2.F32 R127, -RZ, R119.reuse.H0_H0 ;  /* 0x20000077ff7f7230 */ /* 0x100fe40000004100 */
[----:B------:R-:W-:Y:S01]  /*2590*/  HADD2.F32 R119, -RZ, R119.H1_H1 ;  /* 0x30000077ff777230 */ /* 0x000fe20000004100 */
[----:B------:R-:W-:-:S04]  /*25a0*/  FFMA.FTZ R21, R214, R118, R21 ;  /* 0x00000076d6157223 */ /* 0x000fc80000010015 */
[----:B------:R-:W-:Y:S02]  /*25b0*/  FFMA.FTZ R19, R212, R119, R19 ;  /* 0x00000077d4137223 */ /* 0x000fe40000010013 */
[----:B------:R-:W-:Y:S02]  /*25c0*/  FFMA.FTZ R20, R213, R126, R20 ;  /* 0x0000007ed5147223 */ /* 0x000fe40000010014 */
[----:B------:R-:W-:Y:S02]  /*25d0*/  FFMA.FTZ R22, R209, R125, R22 ;  /* 0x0000007dd1167223 */ /* 0x000fe40000010016 */
[----:B------:R-:W-:Y:S02]  /*25e0*/  FMUL.FTZ R126, R37, R132 ;  /* 0x00000084257e7220 */ /* 0x000fe40000410000 */
[----:B------:R-:W-:Y:S02]  /*25f0*/  FMUL.FTZ R125, R38, R187 ;  /* 0x000000bb267d7220 */ /* 0x000fe40000410000 */
[----:B------:R-:W-:Y:S01]  /*2600*/  FFMA.FTZ R24, R207, R124, R24 ;  /* 0x0000007ccf187223 */ /* 0x000fe20000010018 */
[----:B---3--:R-:W-:-:S02]  /*2610*/  HADD2.F32 R116, -RZ, R120.H0_H0 ;  /* 0x20000078ff747230 */ /* 0x008fc40000004100 */
[----:B------:R-:W-:Y:S02]  /*2620*/  HADD2.F32 R117, -RZ, R121.H0_H0 ;  /* 0x20000079ff757230 */ /* 0x000fe40000004100 */
[--C-:B------:R-:W-:Y:S01]  /*2630*/  HADD2.F32 R118, -RZ, R122.reuse.H0_H0 ;  /* 0x2000007aff767230 */ /* 0x100fe20000004100 */
[----:B------:R-:W-:Y:S02]  /*2640*/  FFMA.FTZ R16, R221, R116, R16 ;  /* 0x00000074dd107223 */ /* 0x000fe40000010010 */
[----:B------:R-:W-:Y:S01]  /*2650*/  FFMA.FTZ R14, R219, R117, R14 ;  /* 0x00000075db0e7223 */ /* 0x000fe2000001000e */
[----:B------:R-:W-:Y:S01]  /*2660*/  HADD2.F32 R122, -RZ, R122.H1_H1 ;  /* 0x3000007aff7a7230 */ /* 0x000fe20000004100 */
[----:B------:R-:W-:Y:S01]  /*2670*/  FMUL.FTZ R116, R40, R145 ;  /* 0x0000009128747220 */ /* 0x000fe20000410000 */
[----:B------:R-:W-:Y:S01]  /*2680*/  HADD2.F32 R119, -RZ, R123.H0_H0 ;  /* 0x2000007bff777230 */ /* 0x000fe20000004100 */
[----:B------:R-:W-:Y:S01]  /*2690*/  FMUL.FTZ R117, R41, R128 ;  /* 0x0000008029757220 */ /* 0x000fe20000410000 */
[----:B------:R-:W-:Y:S01]  /*26a0*/  HADD2.F32 R120, -RZ, R120.H1_H1 ;  /* 0x30000078ff787230 */ /* 0x000fe20000004100 */
[----:B------:R-:W-:Y:S01]  /*26b0*/  FFMA.FTZ R12, R215, R118, R12 ;  /* 0x00000076d70c7223 */ /* 0x000fe2000001000c */
[----:B------:R-:W-:Y:S01]  /*26c0*/  HADD2.F32 R121, -RZ, R121.H1_H1 ;  /* 0x30000079ff797230 */ /* 0x000fe20000004100 */
[----:B------:R-:W-:Y:S01]  /*26d0*/  FFMA.FTZ R13, R216, R122, R13 ;  /* 0x0000007ad80d7223 */ /* 0x000fe2000001000d */
[----:B------:R-:W-:Y:S01]  /*26e0*/  F2FP.PACK_AB R116, R117, R116 ;  /* 0x000000747574723e */ /* 0x000fe200000000ff */
[----:B------:R-:W-:Y:S01]  /*26f0*/  FFMA.FTZ R10, R223, R119, R10 ;  /* 0x00000077df0a7223 */ /* 0x000fe2000001000a */
[----:B------:R-:W-:Y:S01]  /*2700*/  @P0 MOV R122, 0x20 ;  /* 0x00000020007a0802 */ /* 0x000fe20000000f00 */
[----:B------:R-:W-:-:S02]  /*2710*/  FMUL.FTZ R117, R42, R183 ;  /* 0x000000b72a757220 */ /* 0x000fc40000410000 */
[----:B------:R-:W-:Y:S02]  /*2720*/  FMUL.FTZ R118, R43, R130 ;  /* 0x000000822b767220 */ /* 0x000fe40000410000 */
[----:B------:R-:W-:Y:S02]  /*2730*/  FMUL.FTZ R119, R36, R193 ;  /* 0x000000c124777220 */ /* 0x000fe40000410000 */
[----:B------:R-:W-:Y:S01]  /*2740*/  FFMA.FTZ R17, R220, R120, R17 ;  /* 0x00000078dc117223 */ /* 0x000fe20000010011 */
[----:B------:R-:W-:Y:S01]  /*2750*/  LEA R120, P1, R203, c[0x0][0x248], 0x4 ;  /* 0x00009200cb787a11 */ /* 0x000fe200078220ff */
        /* <DEDUP_REMOVED lines=11> */
[----:B------:R-:W-:-:S02]  /*2810*/  FFMA.FTZ R18, R211, R127, R18 ;  /* 0x0000007fd3127223 */ /* 0x000fc40000010012 */
[----:B------:R-:W-:Y:S01]  /*2820*/  FFMA.FTZ R11, R202, R124, R11 ;  /* 0x0000007cca0b7223 */ /* 0x000fe2000001000b */
[----:B------:R-:W-:Y:S01]  /*2830*/  SEL R204, RZ, 0x1, P3 ;  /* 0x00000001ffcc7807 */ /* 0x000fe20001800000 */
[----:B----4-:R-:W-:Y:S02]  /*2840*/  HADD2.F32 R124, -RZ, R136.H0_H0 ;  /* 0x20000088ff7c7230 */ /* 0x010fe40000004100 */
[----:B------:R-:W-:Y:S02]  /*2850*/  HADD2.F32 R125, -RZ, R137.H0_H0 ;  /* 0x20000089ff7d7230 */ /* 0x000fe40000004100 */
[----:B------:R-:W-:Y:S02]  /*2860*/  HADD2.F32 R126, -RZ, R138.H0_H0 ;  /* 0x2000008aff7e7230 */ /* 0x000fe40000004100 */
[----:B------:R-:W-:Y:S02]  /*2870*/  HADD2.F32 R127, -RZ, R139.H0_H0 ;  /* 0x2000008bff7f7230 */ /* 0x000fe40000004100 */
[----:B------:R-:W-:-:S02]  /*2880*/  HADD2.F32 R136, -RZ, R136.H1_H1 ;  /* 0x30000088ff887230 */ /* 0x000fc40000004100 */
[----:B------:R-:W-:Y:S02]  /*2890*/  HADD2.F32 R137, -RZ, R137.H1_H1 ;  /* 0x30000089ff897230 */ /* 0x000fe40000004100 */
[----:B------:R-:W-:Y:S02]  /*28a0*/  HADD2.F32 R138, -RZ, R138.H1_H1 ;  /* 0x3000008aff8a7230 */ /* 0x000fe40000004100 */
[----:B------:R-:W-:Y:S01]  /*28b0*/  HADD2.F32 R139, -RZ, R139.H1_H1 ;  /* 0x3000008bff8b7230 */ /* 0x000fe20000004100 */
        /* <DEDUP_REMOVED lines=8> */
[----:B0-----:R-:W-:Y:S01]  /*2940*/  @P0 CALL.REL.NOINC `(.L_x_6804) ;  /* 0x0000001000000944 */ /* 0x001fe20003c00000 */
[----:B------:R-:W-:Y:S05]  /*2950*/  BRA `(.L_x_6805) ;  /* 0xffffdcd000007947 */ /* 0x000fea000383ffff */
.L_x_6804:
        /* <DEDUP_REMOVED lines=60> */
.L_x_6801:
        /* <DEDUP_REMOVED lines=28> */
.L_x_6802:
[----:B------:R-:W-:Y:S01]  /*2ee0*/  HFMA2.MMA R120, -RZ, RZ, 0, 9.5367431640625e-07 ;  /* 0x00000010ff787435 */ /* 0x000fe200000001ff */
[----:B------:R-:W-:-:S02]  /*2ef0*/  MOV R119, R121 ;  /* 0x0000007900777202 */ /* 0x000fc40000000f00 */
[----:B------:R-:W-:Y:S02]  /*2f00*/  MOV R122, 0x1f ;  /* 0x0000001f007a7802 */ /* 0x000fe40000000f00 */
[----:B------:R-:W-:Y:S02]  /*2f10*/  MOV R125, 0xffffffff ;  /* 0xffffffff007d7802 */ /* 0x000fe40000000f00 */
[----:B------:R-:W-:Y:S02]  /*2f20*/  MOV R116, 0x2f40 ;  /* 0x00002f4000747802 */ /* 0x000fe40000000f00 */
[----:B-----5:R-:W-:Y:S05]  /*2f30*/  CALL.REL.NOINC `($__internal_145_$__cuda_sm70_shflsync_down_p) ;  /* 0x0000046000007944 */ /* 0x020fea0003c00000 */
[----:B-1----:R-:W-:Y:S01]  /*2f40*/  MOV R118, R119 ;  /* 0x0000007700767202 */ /* 0x002fe20000000f00 */
[----:B0-----:R-:W-:Y:S05]  /*2f50*/  BRA `(.L_x_6806) ;  /* 0xffffe63000007947 */ /* 0x001fea000383ffff */
.L_x_6803:
[----:B------:R-:W-:Y:S01]  /*2f60*/  HFMA2.MMA R120, -RZ, RZ, 0, 9.5367431640625e-07 ;  /* 0x00000010ff787435 */ /* 0x000fe200000001ff */
[----:B------:R-:W-:Y:S02]  /*2f70*/  MOV R119, R123 ;  /* 0x0000007b00777202 */ /* 0x000fe40000000f00 */
[----:B------:R-:W-:Y:S02]  /*2f80*/  MOV R122, 0x1f ;  /* 0x0000001f007a7802 */ /* 0x000fe40000000f00 */
[----:B------:R-:W-:-:S02]  /*2f90*/  MOV R125, 0xffffffff ;  /* 0xffffffff007d7802 */ /* 0x000fc40000000f00 */
[----:B------:R-:W-:Y:S02]  /*2fa0*/  MOV R116, 0x2fc0 ;  /* 0x00002fc000747802 */ /* 0x000fe40000000f00 */
[----:B01---5:R-:W-:Y:S05]  /*2fb0*/  CALL.REL.NOINC `($__internal_145_$__cuda_sm70_shflsync_down_p) ;  /* 0x000003e000007944 */ /* 0x023fea0003c00000 */
[----:B------:R-:W-:Y:S01]  /*2fc0*/  FADD.FTZ R121, R121, R118 ;  /* 0x0000007679797221 */ /* 0x000fe20000010000 */
[----:B0-----:R-:W-:Y:S01]  /*2fd0*/  HFMA2.MMA R120, -RZ, RZ, 0, 4.76837158203125e-07 ;  /* 0x00000008ff787435 */ /* 0x001fe200000001ff */
[----:B-1----:R-:W-:Y:S01]  /*2fe0*/  FADD.FTZ R124, R123, R119 ;  /* 0x000000777b7c7221 */ /* 0x002fe20000010000 */
[----:B------:R-:W-:Y:S02]  /*2ff0*/  MOV R122, 0x1f ;  /* 0x0000001f007a7802 */ /* 0x000fe40000000f00 */
[----:B------:R-:W-:Y:S02]  /*3000*/  MOV R125, 0xffffffff ;  /* 0xffffffff007d7802 */ /* 0x000fe40000000f00 */
[----:B------:R-:W-:Y:S02]  /*3010*/  MOV R119, R121 ;  /* 0x0000007900777202 */ /* 0x000fe40000000f00 */
[----:B------:R-:W-:Y:S02]  /*3020*/  MOV R116, 0x3040 ;  /* 0x0000304000747802 */ /* 0x000fe40000000f00 */
[----:B------:R-:W-:Y:S05]  /*3030*/  CALL.REL.NOINC `($__internal_145_$__cuda_sm70_shflsync_down_p) ;  /* 0x0000036000007944 */ /* 0x000fea0003c00000 */
[----:B0-----:R-:W-:Y:S01]  /*3040*/  HFMA2.MMA R120, -RZ, RZ, 0, 4.76837158203125e-07 ;  /* 0x00000008ff787435 */ /* 0x001fe200000001ff */
[----:B-1----:R-:W-:-:S02]  /*3050*/  MOV R118, R119 ;  /* 0x0000007700767202 */ /* 0x002fc40000000f00 */
[----:B------:R-:W-:Y:S02]  /*3060*/  MOV R119, R124 ;  /* 0x0000007c00777202 */ /* 0x000fe40000000f00 */
[----:B------:R-:W-:Y:S02]  /*3070*/  MOV R122, 0x1f ;  /* 0x0000001f007a7802 */ /* 0x000fe40000000f00 */
[----:B------:R-:W-:Y:S02]  /*3080*/  MOV R125, 0xffffffff ;  /* 0xffffffff007d7802 */ /* 0x000fe40000000f00 */
[----:B------:R-:W-:Y:S02]  /*3090*/  MOV R116, 0x30b0 ;  /* 0x000030b000747802 */ /* 0x000fe40000000f00 */
[----:B------:R-:W-:Y:S05]  /*30a0*/  CALL.REL.NOINC `($__internal_145_$__cuda_sm70_shflsync_down_p) ;  /* 0x000002f000007944 */ /* 0x000fea0003c00000 */
[----:B------:R-:W-:Y:S01]  /*30b0*/  FADD.FTZ R121, R118, R121 ;  /* 0x0000007976797221 */ /* 0x000fe20000010000 */
[----:B0-----:R-:W-:Y:S01]  /*30c0*/  HFMA2.MMA R120, -RZ, RZ, 0, 2.384185791015625e-07 ;  /* 0x00000004ff787435 */ /* 0x001fe200000001ff */
[----:B-1----:R-:W-:Y:S01]  /*30d0*/  FADD.FTZ R124, R124, R119 ;  /* 0x000000777c7c7221 */ /* 0x002fe20000010000 */
[----:B------:R-:W-:Y:S02]  /*30e0*/  MOV R122, 0x1f ;  /* 0x0000001f007a7802 */ /* 0x000fe40000000f00 */
[----:B------:R-:W-:-:S02]  /*30f0*/  MOV R125, 0xffffffff ;  /* 0xffffffff007d7802 */ /* 0x000fc40000000f00 */
[----:B------:R-:W-:Y:S02]  /*3100*/  MOV R119, R121 ;  /* 0x0000007900777202 */ /* 0x000fe40000000f00 */
[----:B------:R-:W-:Y:S02]  /*3110*/  MOV R116, 0x3130 ;  /* 0x0000313000747802 */ /* 0x000fe40000000f00 */
[----:B------:R-:W-:Y:S05]  /*3120*/  CALL.REL.NOINC `($__internal_145_$__cuda_sm70_shflsync_down_p) ;  /* 0x0000027000007944 */ /* 0x000fea0003c00000 */
[----:B0-----:R-:W-:Y:S01]  /*3130*/  HFMA2.MMA R120, -RZ, RZ, 0, 2.384185791015625e-07 ;  /* 0x00000004ff787435 */ /* 0x001fe200000001ff */
[----:B-1----:R-:W-:Y:S02]  /*3140*/  MOV R118, R119 ;  /* 0x0000007700767202 */ /* 0x002fe40000000f00 */
[----:B------:R-:W-:Y:S02]  /*3150*/  MOV R119, R124 ;  /* 0x0000007c00777202 */ /* 0x000fe40000000f00 */
[----:B------:R-:W-:Y:S02]  /*3160*/  MOV R122, 0x1f ;  /* 0x0000001f007a7802 */ /* 0x000fe40000000f00 */
[----:B------:R-:W-:Y:S02]  /*3170*/  MOV R125, 0xffffffff ;  /* 0xffffffff007d7802 */ /* 0x000fe40000000f00 */
[----:B------:R-:W-:-:S02]  /*3180*/  MOV R116, 0x31a0 ;  /* 0x000031a000747802 */ /* 0x000fc40000000f00 */
[----:B------:R-:W-:Y:S05]  /*3190*/  CALL.REL.NOINC `($__internal_145_$__cuda_sm70_shflsync_down_p) ;  /* 0x0000020000007944 */ /* 0x000fea0003c00000 */
[----:B------:R-:W-:Y:S01]  /*31a0*/  FADD.FTZ R121, R118, R121 ;  /* 0x0000007976797221 */ /* 0x000fe20000010000 */
[----:B0-----:R-:W-:Y:S01]  /*31b0*/  HFMA2.MMA R120, -RZ, RZ, 0, 1.1920928955078125e-07 ;  /* 0x00000002ff787435 */ /* 0x001fe200000001ff */
[----:B-1----:R-:W-:Y:S01]  /*31c0*/  FADD.FTZ R124, R124, R119 ;  /* 0x000000777c7c7221 */ /* 0x002fe20000010000 */
[----:B------:R-:W-:-:S02]  /*31d0*/  MOV R122, 0x1f ;  /* 0x0000001f007a7802 */ /* 0x000fc40000000f00 */
[----:B------:R-:W-:Y:S02]  /*31e0*/  MOV R125, 0xffffffff ;  /* 0xffffffff007d7802 */ /* 0x000fe40000000f00 */
[----:B------:R-:W-:Y:S02]  /*31f0*/  MOV R119, R121 ;  /* 0x0000007900777202 */ /* 0x000fe40000000f00 */
[----:B------:R-:W-:Y:S02]  /*3200*/  MOV R116, 0x3220 ;  /* 0x0000322000747802 */ /* 0x000fe40000000f00 */
[----:B------:R-:W-:Y:S05]  /*3210*/  CALL.REL.NOINC `($__internal_145_$__cuda_sm70_shflsync_down_p) ;  /* 0x0000018000007944 */ /* 0x000fea0003c00000 */
[----:B0-----:R-:W-:Y:S01]  /*3220*/  HFMA2.MMA R120, -RZ, RZ, 0, 1.1920928955078125e-07 ;  /* 0x00000002ff787435 */ /* 0x001fe200000001ff */
[----:B-1----:R-:W-:Y:S02]  /*3230*/  MOV R118, R119 ;  /* 0x0000007700767202 */ /* 0x002fe40000000f00 */
[----:B------:R-:W-:Y:S02]  /*3240*/  MOV R119, R124 ;  /* 0x0000007c00777202 */ /* 0x000fe40000000f00 */
[----:B------:R-:W-:Y:S02]  /*3250*/  MOV R122, 0x1f ;  /* 0x0000001f007a7802 */ /* 0x000fe40000000f00 */
[----:B------:R-:W-:-:S02]  /*3260*/  MOV R125, 0xffffffff ;  /* 0xffffffff007d7802 */ /* 0x000fc40000000f00 */
[----:B------:R-:W-:Y:S02]  /*3270*/  MOV R116, 0x3290 ;  /* 0x0000329000747802 */ /* 0x000fe40000000f00 */
[----:B------:R-:W-:Y:S05]  /*3280*/  CALL.REL.NOINC `($__internal_145_$__cuda_sm70_shflsync_down_p) ;  /* 0x0000011000007944 */ /* 0x000fea0003c00000 */
[----:B------:R-:W-:Y:S01]  /*3290*/  FADD.FTZ R121, R118, R121 ;  /* 0x0000007976797221 */ /* 0x000fe20000010000 */
[----:B0-----:R-:W-:Y:S01]  /*32a0*/  HFMA2.MMA R120, -RZ, RZ, 0, 5.9604644775390625e-08 ;  /* 0x00000001ff787435 */ /* 0x001fe200000001ff */
[----:B-1----:R-:W-:Y:S01]  /*32b0*/  FADD.FTZ R123, R124, R119 ;  /* 0x000000777c7b7221 */ /* 0x002fe20000010000 */
[----:B------:R-:W-:Y:S02]  /*32c0*/  MOV R122, 0x1f ;  /* 0x0000001f007a7802 */ /* 0x000fe40000000f00 */
[----:B------:R-:W-:Y:S02]  /*32d0*/  MOV R125, 0xffffffff ;  /* 0xffffffff007d7802 */ /* 0x000fe40000000f00 */
[----:B------:R-:W-:Y:S02]  /*32e0*/  MOV R119, R121 ;  /* 0x0000007900777202 */ /* 0x000fe40000000f00 */
[----:B------:R-:W-:Y:S02]  /*32f0*/  MOV R116, 0x3310 ;  /* 0x0000331000747802 */ /* 0x000fe40000000f00 */
[----:B------:R-:W-:Y:S05]  /*3300*/  CALL.REL.NOINC `($__internal_145_$__cuda_sm70_shflsync_down_p) ;  /* 0x0000009000007944 */ /* 0x000fea0003c00000 */
[----:B0-----:R-:W-:Y:S01]  /*3310*/  HFMA2.MMA R120, -RZ, RZ, 0, 5.9604644775390625e-08 ;  /* 0x00000001ff787435 */ /* 0x001fe200000001ff */
[----:B-1----:R-:W-:-:S02]  /*3320*/  MOV R124, R119 ;  /* 0x00000077007c7202 */ /* 0x002fc40000000f00 */
[----:B------:R-:W-:Y:S02]  /*3330*/  MOV R119, R123 ;  /* 0x0000007b00777202 */ /* 0x000fe40000000f00 */
[----:B------:R-:W-:Y:S02]  /*3340*/  MOV R122, 0x1f ;  /* 0x0000001f007a7802 */ /* 0x000fe40000000f00 */
[----:B------:R-:W-:Y:S02]  /*3350*/  MOV R125, 0xffffffff ;  /* 0xffffffff007d7802 */ /* 0x000fe40000000f00 */
[----:B------:R-:W-:Y:S02]  /*3360*/  MOV R116, 0x3380 ;  /* 0x0000338000747802 */ /* 0x000fe40000000f00 */
[----:B------:R-:W-:Y:S05]  /*3370*/  CALL.REL.NOINC `($__internal_145_$__cuda_sm70_shflsync_down_p) ;  /* 0x0000002000007944 */ /* 0x000fea0003c00000 */
[----:B-1----:R-:W-:Y:S01]  /*3380*/  MOV R116, R119 ;  /* 0x0000007700747202 */ /* 0x002fe20000000f00 */
[----:B0-----:R-:W-:Y:S05]  /*3390*/  BRA `(.L_x_6807) ;  /* 0xffffe31000007947 */ /* 0x001fea000383ffff */
        .weak           $__internal_145_$__cuda_sm70_shflsync_down_p
        .type           $__internal_145_$__cuda_sm70_shflsync_down_p,@function
        .size           $__internal_145_$__cuda_sm70_shflsync_down_p,(.L_x_9399 - $__internal_145_$__cuda_sm70_shflsync_down_p)
$__internal_145_$__cuda_sm70_shflsync_down_p:
[----:B------:R-:W-:Y:S01]  /*33a0*/  HFMA2.MMA R117, -RZ, RZ, 0, 0 ;  /* 0x00000000ff757435 */ /* 0x000fe200000001ff */
[----:B------:R-:W-:Y:S04]  /*33b0*/  WARPSYNC R125 ;  /* 0x0000007d00007348 */ /* 0x000fe80003800000 */
[----:B------:R0:W1:Y:S01]  /*33c0*/  SHFL.DOWN PT, R119, R119, R120, R122 ;  /* 0x0800007877777389 */ /* 0x00006200000e007a */
[----:B------:R-:W-:Y:S05]  /*33d0*/  RET.REL.NODEC R116 `(_ZN10layer_norm13ln_bwd_kernelINS_13Kernel_traitsIf6__halffS2_fjLj3072ELj1ELj1ELj4ELj16ENS_18Kernel_traits_baseILj3072EfS2_fS2_fjLj128EEEEELb0ELb1ELb0ELb1EEEvNS_9BwdParamsE) ;  /* 0xffffcc2074007950 */ /* 0x000fea0003c3ffff */
.L_x_6808:
        /* <DEDUP_REMOVED lines=10> */
.L_x_9399:


//--------------------- .text._ZN10layer_norm13ln_bwd_kernelINS_13Kernel_traitsIf6__halffS2_fjLj3072ELj1ELj1ELj4ELj16ENS_18Kernel_traits_baseILj3072EfS2_fS2_fjLj128EEEEELb0ELb1ELb1ELb0EEEvNS_9BwdParamsE --------------------------
	.section	.text._ZN10layer_norm13ln_bwd_kernelINS_13Kernel_traitsIf6__halffS2_fjLj3072ELj1ELj1ELj4ELj16ENS_18Kernel_traits_baseILj3072EfS2_fS2_fjLj128EEEEELb0ELb1ELb1ELb0EEEvNS_9BwdParamsE,"ax",@progbits
	.sectioninfo	@"SHI_REGISTERS=238"
	.align	128
        .global         _ZN10layer_norm13ln_bwd_kernelINS_13Kernel_traitsIf6__halffS2_fjLj3072ELj1ELj1ELj4ELj16ENS_18Kernel_traits_baseILj3072EfS2_fS2_fjLj128EEEEELb0ELb1ELb1ELb0EEEvNS_9BwdParamsE
        .type           _ZN10layer_norm13ln_bwd_kernelINS_13Kernel_traitsIf6__halffS2_fjLj3072ELj1ELj1ELj4ELj16ENS_18Kernel_traits_baseILj3072EfS2_fS2_fjLj128EEEEELb0ELb1ELb1ELb0EEEvNS_9BwdParamsE,@function
        .size           _ZN10layer_norm13ln_bwd_kernelINS_13Kernel_traitsIf6__halffS2_fjLj3072ELj1ELj1ELj4ELj16ENS_18Kernel_traits_baseILj3072EfS2_fS2_fjLj128EEEEELb0ELb1ELb1ELb0EEEvNS_9BwdParamsE,(.L_x_9400 - _ZN10layer_norm13ln_bwd_kernelINS_13Kernel_traitsIf6__halffS2_fjLj3072ELj1ELj1ELj4ELj16ENS_18Kernel_traits_baseILj3072EfS2_fS2_fjLj128EEEEELb0ELb1ELb1ELb0EEEvNS_9BwdParamsE)
        .other          _ZN10layer_norm13ln_bwd_kernelINS_13Kernel_traitsIf6__halffS2_fjLj3072ELj1ELj1ELj4ELj16ENS_18Kernel_traits_baseILj3072EfS2_fS2_fjLj128EEEEELb0ELb1ELb1ELb0EEEvNS_9BwdParamsE,@"STO_CUDA_ENTRY STV_DEFAULT"
_ZN10layer_norm13ln_bwd_kernelINS_13Kernel_traitsIf6__halffS2_fjLj3072ELj1ELj1ELj4ELj16ENS_18Kernel_traits_baseILj3072EfS2_fS2_fjLj128EEEEELb0ELb1ELb1ELb0EEEvNS_9BwdParamsE:
.text._ZN10layer_norm13ln_bwd_kernelINS_13Kernel_traitsIf6__halffS2_fjLj3072ELj1ELj1ELj4ELj16ENS_18Kernel_traits_baseILj3072EfS2_fS2_fjLj128EEEEELb0ELb1ELb1ELb0EEEvNS_9BwdParamsE:
        /* <DEDUP_REMOVED lines=78> */
.L_x_6885:
        /* <DEDUP_REMOVED lines=25> */
.L_x_6814:
[----:B------:R-:W-:Y:S02]  /*0670*/  IADD3 R186, R8, 0x80, RZ ;  /* 0x0000008008ba7810 */ /* 0x000fe40007ffe0ff */
.L_x_6813:
[----:B------:R-:W-:Y:S05]  /*0680*/  BSYNC B1 ;  /* 0x0000000000017941 */ /* 0x000fea0003800000 */
.L_x_6812:
        /* <DEDUP_REMOVED lines=8> */
.L_x_6817:
[----:B------:R-:W-:Y:S02]  /*0710*/  IADD3 R186, R186, 0x80, RZ ;  /* 0x00000080baba7810 */ /* 0x000fe40007ffe0ff */
.L_x_6816:
[----:B------:R-:W-:Y:S05]  /*0720*/  BSYNC B1 ;  /* 0x0000000000017941 */ /* 0x000fea0003800000 */
.L_x_6815:
[----:B------:R-:W-:Y:S01]  /*0730*/  ISETP.NE.U32.AND P0, PT, RZ, c[0x0][0x218], PT ;  /* 0x00008600ff007a0c */ /* 0x000fe20003f05070 */
[----:B------:R-:W-:Y:S01]  /*0740*/  HFMA2.MMA R233, -RZ, RZ, 0, 0 ;  /* 0x00000000ffe97435 */ /* 0x000fe200000001ff */
[----:B------:R-:W-:Y:S02]  /*0750*/  MOV R230, RZ ;  /* 0x000000ff00e67202 */ /* 0x000fe40000000f00 */
[----:B------:R-:W-:-:S04]  /*0760*/  ISETP.NE.AND.EX P0, PT, RZ, c[0x0][0x21c], PT, P0 ;  /* 0x00008700ff007a0c */ /* 0x000fc80003f05300 */
[----:B------:R-:W-:-:S13]  /*0770*/  ISETP.LT.U32.OR P0, PT, R6, 0x180, !P0 ;  /* 0x000001800600780c */ /* 0x000fda0004701470 */
[----:B------:R-:W-:Y:S05]  /*0780*/  @P0 BRA `(.L_x_6818) ;  /* 0x00000fb000000947 */ /* 0x000fea0003800000 */
[----:B--2---:R-:W-:-:S05]  /*0790*/  IMAD.WIDE.U32 R184, R186, R197, c[0x0][0x218] ;  /* 0x00008600bab87625 */ /* 0x004fca00078e00c5 */
[----:B------:R2:W5:Y:S04]  /*07a0*/  LDG.E.128 R28, [R184.64] ;  /* 0x00000004b81c7981 */ /* 0x000568000c1e1d00 */
[----:B------:R2:W5:Y:S01]  /*07b0*/  LDG.E.128 R24, [R184.64+0x10] ;  /* 0x00001004b8187981 */ /* 0x000562000c1e1d00 */
[----:B------:R-:W-:Y:S05]  /*07c0*/  BRA `(.L_x_6818) ;  /* 0x00000f7000007947 */ /* 0x000fea0003800000 */
.L_x_6811:
        /* <DEDUP_REMOVED lines=29> */
[--C-:B----4-:R-:W-:Y:S02]  /*09a0*/  HADD2.F32 R21, -RZ, R16.reuse.H0_H0 ;  /* 0x20000010ff157230 */ /* 0x110fe40000004100 */
[--C-:B0-----:R-:W-:Y:S02]  /*09b0*/  HADD2.F32 R189, -RZ, R19.reuse.H0_H0 ;  /* 0x20000013ffbd7230 */ /* 0x101fe40000004100 */
[----:B------:R-:W-:Y:S01]  /*09c0*/  HADD2.F32 R196, -RZ, R19.H1_H1 ;  /* 0x30000013ffc47230 */ /* 0x000fe20000004100 */
[C---:B---3--:R-:W-:Y:S01]  /*09d0*/  FADD.FTZ R19, -R23.reuse, R186 ;  /* 0x000000ba17137221 */ /* 0x048fe20000010100 */
[----:B------:R-:W-:Y:S01]  /*09e0*/  HADD2.F32 R20, -RZ, R16.H1_H1 ;  /* 0x30000010ff147230 */ /* 0x000fe20000004100 */
[----:B-----5:R-:W-:Y:S02]  /*09f0*/  FMUL.FTZ R231, R2, R231 ;  /* 0x000000e702e77220 */ /* 0x020fe40000410000 */
[----:B------:R-:W-:Y:S01]  /*0a00*/  FMUL.FTZ R16, R32, R21 ;  /* 0x0000001520107220 */ /* 0x000fe20000410000 */
[--C-:B------:R-:W-:Y:S01]  /*0a10*/  HADD2.F32 R191, -RZ, R17.reuse.H0_H0 ;  /* 0x20000011ffbf7230 */ /* 0x100fe20000004100 */
[C---:B------:R-:W-:Y:S01]  /*0a20*/  FADD.FTZ R13, -R23.reuse, R14 ;  /* 0x0000000e170d7221 */ /* 0x040fe20000010100 */
[----:B------:R-:W-:Y:S01]  /*0a30*/  HADD2.F32 R22, -RZ, R17.H1_H1 ;  /* 0x30000011ff167230 */ /* 0x000fe20000004100 */
[C---:B------:R-:W-:Y:S01]  /*0a40*/  FMUL.FTZ R9, R2.reuse, R9 ;  /* 0x0000000902097220 */ /* 0x040fe20000410000 */
[--C-:B------:R-:W-:Y:S01]  /*0a50*/  HADD2.F32 R193, -RZ, R18.reuse.H0_H0 ;  /* 0x20000012ffc17230 */ /* 0x100fe20000004100 */
[----:B------:R-:W-:Y:S01]  /*0a60*/  FADD.FTZ R17, -R23, R184 ;  /* 0x000000b817117221 */ /* 0x000fe20000010100 */
[----:B------:R-:W-:Y:S01]  /*0a70*/  HADD2.F32 R190, -RZ, R18.H1_H1 ;  /* 0x30000012ffbe7230 */ /* 0x000fe20000004100 */
        /* <DEDUP_REMOVED lines=47> */
.L_x_6820:
[----:B------:R-:W-:Y:S05]  /*0d70*/  BSYNC B1 ;  /* 0x0000000000017941 */ /* 0x000fea0003800000 */
.L_x_6819:
        /* <DEDUP_REMOVED lines=79> */
.L_x_6822:
[----:B------:R-:W-:Y:S05]  /*1270*/  BSYNC B1 ;  /* 0x0000000000017941 */ /* 0x000fea0003800000 */
.L_x_6821:
        /* <DEDUP_REMOVED lines=25> */
[----:B------:R-:W-:Y:S01]  /*1410*/  FFMA.FTZ R230, R215, R220, R230 ;  /* 0x000000dcd7e67223 */ /* 0x000fe200000100e6 */
[----:B------:R-:W-:Y:S01]  /*1420*/  HADD2.F32 R224, -RZ, R189.H1_H1 ;  /* 0x300000bdffe07230 */ /* 0x000fe20000004100 */
[C---:B---3--:R-:W-:Y:S01]  /*1430*/  FADD.FTZ R189, -R23.reuse, R192 ;  /* 0x000000c017bd7221 */ /* 0x048fe20000010100 */
[--C-:B------:R-:W-:Y:S01]  /*1440*/  HADD2.F32 R229, -RZ, R191.reuse.H0_H0 ;  /* 0x200000bfffe57230 */ /* 0x100fe20000004100 */
        /* <DEDUP_REMOVED lines=47> */
.L_x_6818:
[----:B------:R-:W-:Y:S05]  /*1740*/  BSYNC B0 ;  /* 0x0000000000007941 */ /* 0x000fea0003800000 */
.L_x_6810:
[----:B------:R-:W-:Y:S02]  /*1750*/  LOP3.LUT P1, RZ, R3, 0xff, RZ, 0xc0, !PT ;  /* 0x000000ff03ff7812 */ /* 0x000fe4000782c0ff */
[----:B------:R-:W-:Y:S02]  /*1760*/  SHF.R.U32.HI R186, RZ, 0x5, R7 ;  /* 0x00000005ffba7819 */ /* 0x000fe40000011607 */
[----:B------:R-:W-:Y:S02]  /*1770*/  LOP3.LUT P0, RZ, R7, 0x1f, RZ, 0xc0, !PT ;  /* 0x0000001f07ff7812 */ /* 0x000fe4000780c0ff */
[----:B------:R-:W-:-:S07]  /*1780*/  LOP3.LUT R23, R186, 0x7fffffc, RZ, 0xc0, !PT ;  /* 0x07fffffcba177812 */ /* 0x000fce00078ec0ff */
[----:B------:R-:W-:Y:S01]  /*1790*/  @!P1 IADD3 R23, R23, 0x4, RZ ;  /* 0x0000000417179810 */ /* 0x000fe20007ffe0ff */
[----:B------:R-:W-:Y:S05]  /*17a0*/  BRA.DIV ~URZ, `(.L_x_6823) ;  /* 0x000029a27f007947 */ /* 0x000fea000b800000 */
[----:B-1----:R1:W3:Y:S02]  /*17b0*/  SHFL.DOWN PT, R188, R233, 0x10, 0x1f ;  /* 0x0a001f00e9bc7f89 */ /* 0x0022e400000e0000 */
.L_x_6890:
        /* <DEDUP_REMOVED lines=18> */
.L_x_6891:
        /* <DEDUP_REMOVED lines=36> */
.L_x_6828:
[----:B------:R-:W-:Y:S05]  /*1b20*/  BSYNC B1 ;  /* 0x0000000000017941 */ /* 0x000fea0003800000 */
.L_x_6827:
        /* <DEDUP_REMOVED lines=11> */
.L_x_6830:
[----:B------:R-:W-:Y:S05]  /*1be0*/  BSYNC B1 ;  /* 0x0000000000017941 */ /* 0x000fea0003800000 */
.L_x_6829:
        /* <DEDUP_REMOVED lines=25> */
.L_x_6832:
[----:B------:R-:W-:Y:S05]  /*1d80*/  BSYNC B1 ;  /* 0x0000000000017941 */ /* 0x000fea0003800000 */
.L_x_6831:
        /* <DEDUP_REMOVED lines=10> */
.L_x_6834:
[----:B------:R-:W-:Y:S05]  /*1e30*/  BSYNC B1 ;  /* 0x0000000000017941 */ /* 0x000fea0003800000 */
.L_x_6833:
        /* <DEDUP_REMOVED lines=31> */
.L_x_6836:
[----:B------:R-:W-:Y:S05]  /*2030*/  BSYNC B1 ;  /* 0x0000000000017941 */ /* 0x000fea0003800000 */
.L_x_6835:
        /* <DEDUP_REMOVED lines=10> */
.L_x_6838:
[----:B------:R-:W-:Y:S05]  /*20e0*/  BSYNC B1 ;  /* 0x0000000000017941 */ /* 0x000fea0003800000 */
.L_x_6837:
        /* <DEDUP_REMOVED lines=10> */
.L_x_6840:
[----:B------:R-:W-:Y:S05]  /*2190*/  BSYNC B1 ;  /* 0x0000000000017941 */ /* 0x000fea0003800000 */
.L_x_6839:
        /* <DEDUP_REMOVED lines=10> */
.L_x_6842:
[----:B------:R-:W-:Y:S05]  /*2240*/  BSYNC B1 ;  /* 0x0000000000017941 */ /* 0x000fea0003800000 */
.L_x_6841:
        /* <DEDUP_REMOVED lines=10> */
.L_x_6844:
[----:B------:R-:W-:Y:S05]  /*22f0*/  BSYNC B1 ;  /* 0x0000000000017941 */ /* 0x000fea0003800000 */
.L_x_6843:
[----:B------:R-:W-:Y:S01]  /*2300*/  ISETP.NE.U32.AND P0, PT, RZ, c[0x0][0x258], PT ;  /* 0x00009600ff007a0c */ /* 0x000fe20003f05070 */
[----:B------:R-:W-:Y:S01]  /*2310*/  @P6 FMUL.FTZ R194, R184, c[0x0][0x1ec] ;  /* 0x00007b00b8c26a20 */ /* 0x000fe20000410000 */
[----:B------:R-:W-:Y:S01]  /*2320*/  @P6 PRMT R181, R192, 0x7610, R181 ;  /* 0x00007610c0b56816 */ /* 0x000fe200000000b5 */
[----:B------:R-:W-:Y:S01]  /*2330*/  @P6 FMUL.FTZ R193, R185, c[0x0][0x1ec] ;  /* 0x00007b00b9c16a20 */ /* 0x000fe20000410000 */
[----:B------:R-:W-:Y:S01]  /*2340*/  ISETP.NE.AND.EX P0, PT, RZ, c[0x0][0x25c], PT, P0 ;  /* 0x00009700ff007a0c */ /* 0x000fe20003f05300 */
[----:B------:R-:W-:Y:S01]  /*2350*/  @P6 FMUL.FTZ R195, R47, R194 ;  /* 0x000000c22fc36220 */ /* 0x000fe20000410000 */
[----:B------:R-:W-:Y:S01]  /*2360*/  SEL R179, R184, R179, P1 ;  /* 0x000000b3b8b37207 */ /* 0x000fe20000800000 */
[----:B------:R-:W-:Y:S01]  /*2370*/  @P6 FMUL.FTZ R235, R187, c[0x0][0x1ec] ;  /* 0x00007b00bbeb6a20 */ /* 0x000fe20000410000 */
        /* <DEDUP_REMOVED lines=42> */
[----:B-1----:R-:W-:-:S02]  /*2620*/  @P6 HADD2.F32 R186, -RZ, R173.H1_H1 ;  /* 0x300000adffba6230 */ /* 0x002fc40000004100 */
[----:B------:R-:W-:-:S03]  /*2630*/  @P6 HADD2.F32 R187, -RZ, R174.H0_H0 ;  /* 0x200000aeffbb6230 */ /* 0x000fc60000004100 */
[----:B------:R-:W-:Y:S02]  /*2640*/  @P6 FFMA.FTZ R127, R194, R186, R127 ;  /* 0x000000bac27f6223 */ /* 0x000fe4000001007f */
[----:B------:R-:W-:Y:S02]  /*2650*/  @P6 FFMA.FTZ R128, R193, R187, R128 ;  /* 0x000000bbc1806223 */ /* 0x000fe40000010080 */
.L_x_6826:
[----:B--2---:R-:W-:Y:S05]  /*2660*/  BSYNC B0 ;  /* 0x0000000000007941 */ /* 0x004fea0003800000 */
.L_x_6825:
        /* <DEDUP_REMOVED lines=9> */
.L_x_6848:
[----:B------:R-:W-:Y:S05]  /*2700*/  BSYNC B1 ;  /* 0x0000000000017941 */ /* 0x000fea0003800000 */
.L_x_6847:
        /* <DEDUP_REMOVED lines=11> */
.L_x_6850:
[----:B------:R-:W-:Y:S05]  /*27c0*/  BSYNC B1 ;  /* 0x0000000000017941 */ /* 0x000fea0003800000 */
.L_x_6849:
        /* <DEDUP_REMOVED lines=27> */
.L_x_6852:
[----:B------:R-:W-:Y:S05]  /*2980*/  BSYNC B1 ;  /* 0x0000000000017941 */ /* 0x000fea0003800000 */
.L_x_6851:
        /* <DEDUP_REMOVED lines=10> */
.L_x_6854:
[----:B------:R-:W-:Y:S05]  /*2a30*/  BSYNC B1 ;  /* 0x0000000000017941 */ /* 0x000fea0003800000 */
.L_x_6853:
        /* <DEDUP_REMOVED lines=27> */
.L_x_6856:
[----:B------:R-:W-:Y:S05]  /*2bf0*/  BSYNC B1 ;  /* 0x0000000000017941 */ /* 0x000fea0003800000 */
.L_x_6855:
        /* <DEDUP_REMOVED lines=11> */
.L_x_6858:
[----:B------:R-:W-:Y:S05]  /*2cb0*/  BSYNC B1 ;  /* 0x0000000000017941 */ /* 0x000fea0003800000 */
.L_x_6857:
        /* <DEDUP_REMOVED lines=11> */
.L_x_6860:
[----:B------:R-:W-:Y:S05]  /*2d70*/  BSYNC B1 ;  /* 0x0000000000017941 */ /* 0x000fea0003800000 */
.L_x_6859:
        /* <DEDUP_REMOVED lines=12> */
.L_x_6862:
[----:B------:R-:W-:Y:S05]  /*2e40*/  BSYNC B1 ;  /* 0x0000000000017941 */ /* 0x000fea0003800000 */
.L_x_6861:
        /* <DEDUP_REMOVED lines=10> */
.L_x_6864:
[----:B------:R-:W-:Y:S05]  /*2ef0*/  BSYNC B1 ;  /* 0x0000000000017941 */ /* 0x000fea0003800000 */
.L_x_6863:
[----:B------:R-:W-:Y:S01]  /*2f00*/  ISETP.NE.U32.AND P1, PT, RZ, c[0x0][0x258], PT ;  /* 0x00009600ff007a0c */ /* 0x000fe20003f25070 */
[----:B------:R-:W-:Y:S01]  /*2f10*/  @P6 FMUL.FTZ R233, R63, R192 ;  /* 0x000000c03fe96220 */ /* 0x000fe20000410000 */
[----:B------:R-:W-:Y:S01]  /*2f20*/  @P6 PRMT R181, R197, 0x7610, R181 ;  /* 0x00007610c5b56816 */ /* 0x000fe200000000b5 */
[----:B------:R-:W-:Y:S01]  /*2f30*/  @P6 FMUL.FTZ R197, R193, c[0x0][0x1ec] ;  /* 0x00007b00c1c56a20 */ /* 0x000fe20000410000 */
[----:B------:R-:W-:Y:S01]  /*2f40*/  ISETP.NE.AND.EX P1, PT, RZ, c[0x0][0x25c], PT, P1 ;  /* 0x00009700ff007a0c */ /* 0x000fe20003f25310 */
[----:B------:R-:W-:Y:S01]  /*2f50*/  @P6 FMUL.FTZ R234, R56, R195 ;  /* 0x000000c338ea6220 */ /* 0x000fe20000410000 */
[----:B------:R-:W-:Y:S01]  /*2f60*/  @P6 PRMT R180, R180, 0x5410, R194 ;  /* 0x00005410b4b46816 */ /* 0x000fe200000000c2 */
[----:B------:R-:W-:Y:S01]  /*2f70*/  @P6 FMUL.FTZ R194, R230, c[0x0][0x1ec] ;  /* 0x00007b00e6c26a20 */ /* 0x000fe20000410000 */
[----:B------:R-:W-:Y:S01]  /*2f80*/  SEL R179, R184, R179, P0 ;  /* 0x000000b3b8b37207 */ /* 0x000fe20000000000 */
[----:B------:R-:W-:Y:S01]  /*2f90*/  @P6 FMUL.FTZ R184, R58, R197 ;  /* 0x000000c53ab86220 */ /* 0x000fe20000410000 */
        /* <DEDUP_REMOVED lines=26> */
[----:B------:R-:W-:Y:S01]  /*3140*/  @P6 HADD2.F32 R189, -RZ, R174.H1_H1 ;  /* 0x300000aeffbd6230 */ /* 0x000fe20000004100 */
[----:B------:R-:W-:Y:S01]  /*3150*/  @P6 FFMA.FTZ R134, R233, R191, R134 ;  /* 0x000000bfe9866223 */ /* 0x000fe20000010086 */
[----:B------:R1:W-:Y:S01]  /*3160*/  @P1 STG.E.128 [R186.64+0x10], R120 ;  /* 0x00001078ba001986 */ /* 0x0003e2000c101d04 */
[----:B------:R-:W-:Y:S01]  /*3170*/  @P6 FFMA.FTZ R133, R230, R190, R133 ;  /* 0x000000bee6856223 */ /* 0x000fe20000010085 */
[--C-:B------:R-:W-:Y:S01]  /*3180*/  @P6 HADD2.F32 R190, -RZ, R175.reuse.H0_H0 ;  /* 0x200000afffbe6230 */ /* 0x100fe20000004100 */
[----:B------:R-:W-:Y:S01]  /*3190*/  @P6 FFMA.FTZ R137, R189, R232, R137 ;  /* 0x000000e8bd896223 */ /* 0x000fe20000010089 */
[----:B------:R2:W-:Y:S01]  /*31a0*/  @P6 STG.E.128 [R184.64], R180 ;  /* 0x000000b4b8006986 */ /* 0x0005e2000c101d04 */
[----:B------:R-:W-:Y:S01]  /*31b0*/  @P6 HADD2.F32 R191, -RZ, R175.H1_H1 ;  /* 0x300000afffbf6230 */ /* 0x000fe20000004100 */
[----:B------:R-:W-:Y:S01]  /*31c0*/  IADD3 R0, R0, 0x80, RZ ;  /* 0x0000008000007810 */ /* 0x000fe20007ffe0ff */
[----:B------:R-:W-:Y:S01]  /*31d0*/  @P6 FFMA.FTZ R138, R190, R197, R138 ;  /* 0x000000c5be8a6223 */ /* 0x000fe2000001008a */
[----:B------:R-:W-:-:S02]  /*31e0*/  IADD3 R8, R8, 0x80, RZ ;  /* 0x0000008008087810 */ /* 0x000fc40007ffe0ff */
[----:B------:R-:W-:Y:S01]  /*31f0*/  @P6 FFMA.FTZ R139, R191, R194, R139 ;  /* 0x000000c2bf8b6223 */ /* 0x000fe2000001008b */
[----:B-1----:R-:W-:Y:S02]  /*3200*/  @P6 HADD2.F32 R186, -RZ, R173.H1_H1 ;  /* 0x300000adffba6230 */ /* 0x002fe40000004100 */
[----:B------:R-:W-:-:S03]  /*3210*/  @P6 HADD2.F32 R187, -RZ, R174.H0_H0 ;  /* 0x200000aeffbb6230 */ /* 0x000fc60000004100 */
[----:B------:R-:W-:Y:S02]  /*3220*/  @P6 FFMA.FTZ R135, R186, R192, R135 ;  /* 0x000000c0ba876223 */ /* 0x000fe40000010087 */
[----:B------:R-:W-:Y:S02]  /*3230*/  @P6 FFMA.FTZ R136, R187, R195, R136 ;  /* 0x000000c3bb886223 */ /* 0x000fe40000010088 */
.L_x_6846:
[----:B--2---:R-:W-:Y:S05]  /*3240*/  BSYNC B0 ;  /* 0x0000000000007941 */ /* 0x004fea0003800000 */
.L_x_6845:
        /* <DEDUP_REMOVED lines=9> */
.L_x_6868:
[----:B------:R-:W-:Y:S05]  /*32e0*/  BSYNC B1 ;  /* 0x0000000000017941 */ /* 0x000fea0003800000 */
.L_x_6867:
        /* <DEDUP_REMOVED lines=11> */
.L_x_6870:
[----:B------:R-:W-:Y:S05]  /*33a0*/  BSYNC B1 ;  /* 0x0000000000017941 */ /* 0x000fea0003800000 */
.L_x_6869:
        /* <DEDUP_REMOVED lines=26> */
.L_x_6872:
[----:B------:R-:W-:Y:S05]  /*3550*/  BSYNC B1 ;  /* 0x0000000000017941 */ /* 0x000fea0003800000 */
.L_x_6871:
        /* <DEDUP_REMOVED lines=19> */
.L_x_6874:
[----:B------:R-:W-:Y:S05]  /*3690*/  BSYNC B1 ;  /* 0x0000000000017941 */ /* 0x000fea0003800000 */
.L_x_6873:
        /* <DEDUP_REMOVED lines=10> */
.L_x_6876:
[----:B------:R-:W-:Y:S05]  /*3740*/  BSYNC B1 ;  /* 0x0000000000017941 */ /* 0x000fea0003800000 */
.L_x_6875:
        /* <DEDUP_REMOVED lines=10> */
.L_x_6878:
[----:B------:R-:W-:Y:S05]  /*37f0*/  BSYNC B1 ;  /* 0x0000000000017941 */ /* 0x000fea0003800000 */
.L_x_6877:
        /* <DEDUP_REMOVED lines=10> */
.L_x_6880:
[----:B------:R-:W-:Y:S05]  /*38a0*/  BSYNC B1 ;  /* 0x0000000000017941 */ /* 0x000fea0003800000 */
.L_x_6879:
        /* <DEDUP_REMOVED lines=10> */
.L_x_6882:
[----:B------:R-:W-:Y:S05]  /*3950*/  BSYNC B1 ;  /* 0x0000000000017941 */ /* 0x000fea0003800000 */
.L_x_6881:
        /* <DEDUP_REMOVED lines=10> */
.L_x_6884:
[----:B------:R-:W-:Y:S05]  /*3a00*/  BSYNC B1 ;  /* 0x0000000000017941 */ /* 0x000fea0003800000 */
.L_x_6883:
[----:B------:R-:W-:Y:S01]  /*3a10*/  ISETP.NE.U32.AND P1, PT, RZ, c[0x0][0x258], PT ;  /* 0x00009600ff007a0c */ /* 0x000fe20003f25070 */
[----:B------:R-:W-:Y:S01]  /*3a20*/  @P6 FMUL.FTZ R23, R193, c[0x0][0x1ec] ;  /* 0x00007b00c1176a20 */ /* 0x000fe20000410000 */
[----:B------:R-:W-:Y:S01]  /*3a30*/  ISETP.NE.U32.AND P0, PT, RZ, c[0x0][0x258], PT ;  /* 0x00009600ff007a0c */ /* 0x000fe20003f05070 */
[----:B------:R-:W-:Y:S01]  /*3a40*/  @P6 FMUL.FTZ R2, R192, c[0x0][0x1ec] ;  /* 0x00007b00c0026a20 */ /* 0x000fe20000410000 */
[----:B------:R-:W-:Y:S01]  /*3a50*/  ISETP.NE.AND.EX P1, PT, RZ, c[0x0][0x25c], PT, P1 ;  /* 0x00009700ff007a0c */ /* 0x000fe20003f25310 */
[----:B------:R-:W-:Y:S01]  /*3a60*/  @P6 FMUL.FTZ R232, R70, R23 ;  /* 0x0000001746e86220 */ /* 0x000fe20000410000 */
[----:B------:R-:W-:Y:S01]  /*3a70*/  ISETP.NE.AND.EX P0, PT, RZ, c[0x0][0x25c], PT, P0 ;  /* 0x00009700ff007a0c */ /* 0x000fe20003f05300 */
[----:B------:R-:W-:Y:S01]  /*3a80*/  @P6 FMUL.FTZ R188, R194, c[0x0][0x1ec] ;  /* 0x00007b00c2bc6a20 */ /* 0x000fe20000410000 */
[----:B------:R-:W-:Y:S01]  /*3a90*/  @P6 F2FP.PACK_AB R197, RZ, R195 ;  /* 0x000000c3ffc5623e */ /* 0x000fe200000000ff */
[C---:B------:R-:W-:Y:S01]  /*3aa0*/  @P6 FMUL.FTZ R195, R191.reuse, c[0x0][0x1ec] ;  /* 0x00007b00bfc36a20 */ /* 0x040fe20000410000 */
        /* <DEDUP_REMOVED lines=8> */
[----:B------:R-:W-:Y:S01]  /*3b30*/  @P1 MOV R187, 0x20 ;  /* 0x0000002000bb1802 */ /* 0x000fe20000000f00 */
[----:B------:R-:W-:Y:S01]  /*3b40*/  @P6 FMUL.FTZ R233, R71, R2 ;  /* 0x0000000247e96220 */ /* 0x000fe20000410000 */
[----:B------:R-:W-:Y:S01]  /*3b50*/  SEL R177, R186, R177, P0 ;  /* 0x000000b1bab17207 */ /* 0x000fe20000000000 */
[----:B------:R-:W-:Y:S01]  /*3b60*/  @P6 FMUL.FTZ R235, R65, R188 ;  /* 0x000000bc41eb6220 */ /* 0x000fe20000410000 */
[----:B------:R-:W-:Y:S01]  /*3b70*/  SEL R178, R193, R178, P0 ;  /* 0x000000b2c1b27207 */ /* 0x000fe20000000000 */
[----:B------:R-:W-:Y:S01]  /*3b80*/  @P6 FMUL.FTZ R193, R67, R192 ;  /* 0x000000c043c16220 */ /* 0x000fe20000410000 */
[----:B------:R-:W-:Y:S01]  /*3b90*/  @P6 F2FP.PACK_AB R232, RZ, R232 ;  /* 0x000000e8ffe8623e */ /* 0x000fe200000000ff */
[----:B------:R-:W-:Y:S01]  /*3ba0*/  @P1 IMAD.WIDE.U32 R186, R8, R187, c[0x0][0x258] ;  /* 0x0000960008ba1625 */ /* 0x000fe200078e00bb */
[----:B------:R-:W-:-:S02]  /*3bb0*/  @P6 F2FP.PACK_AB R234, RZ, R234 ;  /* 0x000000eaffea623e */ /* 0x000fc400000000ff */
[----:B------:R-:W-:Y:S02]  /*3bc0*/  @P6 F2FP.PACK_AB R8, RZ, R185 ;  /* 0x000000b9ff08623e */ /* 0x000fe400000000ff */
[----:B------:R-:W-:Y:S01]  /*3bd0*/  @P6 PRMT R180, R197, 0x7610, R180 ;  /* 0x00007610c5b46816 */ /* 0x000fe200000000b4 */
[----:B------:R-:W-:Y:S01]  /*3be0*/  @P1 STG.E.128 [R186.64], R176 ;  /* 0x000000b0ba001986 */ /* 0x000fe2000c101d04 */
[----:B------:R-:W-:Y:S02]  /*3bf0*/  @P6 MOV R197, 0x10 ;  /* 0x0000001000c56802 */ /* 0x000fe40000000f00 */
[----:B------:R-:W-:Y:S02]  /*3c00*/  @P6 F2FP.PACK_AB R230, RZ, R230 ;  /* 0x000000e6ffe6623e */ /* 0x000fe400000000ff */
[----:B------:R-:W-:Y:S02]  /*3c10*/  @P6 F2FP.PACK_AB R233, RZ, R233 ;  /* 0x000000e9ffe9623e */ /* 0x000fe400000000ff */
[----:B------:R-:W-:-:S02]  /*3c20*/  @P6 F2FP.PACK_AB R235, RZ, R235 ;  /* 0x000000ebffeb623e */ /* 0x000fc400000000ff */
[----:B------:R-:W-:Y:S02]  /*3c30*/  @P6 PRMT R181, R232, 0x7610, R181 ;  /* 0x00007610e8b56816 */ /* 0x000fe400000000b5 */
[----:B------:R-:W-:Y:S02]  /*3c40*/  @P6 PRMT R182, R234, 0x7610, R182 ;  /* 0x00007610eab66816 */ /* 0x000fe400000000b6 */
[----:B------:R-:W-:Y:S02]  /*3c50*/  @P6 F2FP.PACK_AB R193, RZ, R193 ;  /* 0x000000c1ffc1623e */ /* 0x000fe400000000ff */
[----:B------:R-:W-:Y:S01]  /*3c60*/  @P6 PRMT R183, R8, 0x7610, R183 ;  /* 0x0000761008b76816 */ /* 0x000fe200000000b7 */
[--C-:B-----5:R-:W-:Y:S01]  /*3c70*/  @P6 HADD2.F32 R8, -RZ, R172.reuse.H1_H1 ;  /* 0x300000acff086230 */ /* 0x120fe20000004100 */
[----:B------:R-:W-:Y:S02]  /*3c80*/  SEL R121, R194, R121, P0 ;  /* 0x00000079c2797207 */ /* 0x000fe40000000000 */
        /* <DEDUP_REMOVED lines=16> */
[----:B------:R-:W-:-:S03]  /*3d90*/  @P6 HADD2.F32 R23, -RZ, R174.H1_H1 ;  /* 0x300000aeff176230 */ /* 0x000fc60000004100 */
[----:B------:R-:W-:Y:S02]  /*3da0*/  @P6 FFMA.FTZ R144, R8, R195, R144 ;  /* 0x000000c308906223 */ /* 0x000fe40000010090 */
[----:B------:R-:W-:Y:S01]  /*3db0*/  @P6 FFMA.FTZ R145, R23, R188, R145 ;  /* 0x000000bc17916223 */ /* 0x000fe20000010091 */
[--C-:B-1----:R-:W-:Y:S02]  /*3dc0*/  @P6 HADD2.F32 R186, -RZ, R175.reuse.H0_H0 ;  /* 0x200000afffba6230 */ /* 0x102fe40000004100 */
[----:B------:R-:W-:-:S03]  /*3dd0*/  @P6 HADD2.F32 R187, -RZ, R175.H1_H1 ;  /* 0x300000afffbb6230 */ /* 0x000fc60000004100 */
[----:B------:R-:W-:Y:S02]  /*3de0*/  @P6 FFMA.FTZ R146, R186, R191, R146 ;  /* 0x000000bfba926223 */ /* 0x000fe40000010092 */
[----:B------:R-:W-:Y:S02]  /*3df0*/  @P6 FFMA.FTZ R147, R187, R192, R147 ;  /* 0x000000c0bb936223 */ /* 0x000fe40000010093 */
.L_x_6866:
[----:B------:R-:W-:Y:S05]  /*3e00*/  BSYNC B0 ;  /* 0x0000000000007941 */ /* 0x000fea0003800000 */
.L_x_6865:
[----:B------:R-:W-:Y:S02]  /*3e10*/  IADD3 R4, R4, c[0x0][0x160], RZ ;  /* 0x0000580004047a10 */ /* 0x000fe40007ffe0ff */
[----:B------:R-:W-:Y:S02]  /*3e20*/  LOP3.LUT P1, RZ, R3, 0xff, RZ, 0xc0, !PT ;  /* 0x000000ff03ff7812 */ /* 0x000fe4000782c0ff */
[----:B------:R-:W-:Y:S02]  /*3e30*/  ISETP.GE.AND P0, PT, R4, c[0x0][0x164], PT ;  /* 0x0000590004007a0c */ /* 0x000fe40003f06270 */
[----:B------:R-:W-:-:S11]  /*3e40*/  SEL R3, RZ, 0x1, P1 ;  /* 0x00000001ff037807 */ /* 0x000fd60000800000 */
[----:B0-2---:R-:W-:Y:S01]  /*3e50*/  @P0 CALL.REL.NOINC `(.L_x_6809) ;  /* 0x0000001000000944 */ /* 0x005fe20003c00000 */
[----:B------:R-:W-:Y:S05]  /*3e60*/  BRA `(.L_x_6885) ;  /* 0xffffc67000007947 */ /* 0x000fea000383ffff */
.L_x_6809:
        /* <DEDUP_REMOVED lines=19> */
.L_x_6887:
[----:B------:R-:W-:Y:S05]  /*3fa0*/  BSYNC B0 ;  /* 0x0000000000007941 */ /* 0x000fea0003800000 */
.L_x_6886:
        /* <DEDUP_REMOVED lines=13> */
.L_x_6889:
[----:B------:R-:W-:Y:S05]  /*4080*/  BSYNC B0 ;  /* 0x0000000000007941 */ /* 0x000fea0003800000 */
.L_x_6888:
        /* <DEDUP_REMOVED lines=12> */
.L_x_6823:
[----:B------:R-:W-:Y:S01]  /*4150*/  HFMA2.MMA R194, -RZ, RZ, 0, 9.5367431640625e-07 ;  /* 0x00000010ffc27435 */ /* 0x000fe200000001ff */
[----:B-1----:R-:W-:-:S02]  /*4160*/  MOV R189, R233 ;  /* 0x000000e900bd7202 */ /* 0x002fc40000000f00 */
[----:B------:R-:W-:Y:S02]  /*4170*/  MOV R192, 0x1f ;  /* 0x0000001f00c07802 */ /* 0x000fe40000000f00 */
[----:B------:R-:W-:Y:S02]  /*4180*/  MOV R195, 0xffffffff ;  /* 0xffffffff00c37802 */ /* 0x000fe40000000f00 */
[----:B--2---:R-:W-:Y:S02]  /*4190*/  MOV R184, 0x41b0 ;  /* 0x000041b000b87802 */ /* 0x004fe40000000f00 */
[----:B0----5:R-:W-:Y:S05]  /*41a0*/  CALL.REL.NOINC `($__internal_146_$__cuda_sm70_shflsync_down_p) ;  /* 0x0000045000007944 */ /* 0x021fea0003c00000 */
[----:B-1----:R-:W-:Y:S01]  /*41b0*/  MOV R188, R194 ;  /* 0x000000c200bc7202 */ /* 0x002fe20000000f00 */
[----:B0-----:R-:W-:Y:S05]  /*41c0*/  BRA `(.L_x_6890) ;  /* 0xffffd5f000007947 */ /* 0x001fea000383ffff */
.L_x_6824:
[----:B------:R-:W-:Y:S01]  /*41d0*/  HFMA2.MMA R194, -RZ, RZ, 0, 9.5367431640625e-07 ;  /* 0x00000010ffc27435 */ /* 0x000fe200000001ff */
[----:B------:R-:W-:Y:S02]  /*41e0*/  MOV R189, R230 ;  /* 0x000000e600bd7202 */ /* 0x000fe40000000f00 */
[----:B------:R-:W-:Y:S02]  /*41f0*/  MOV R192, 0x1f ;  /* 0x0000001f00c07802 */ /* 0x000fe40000000f00 */
[----:B------:R-:W-:-:S02]  /*4200*/  MOV R195, 0xffffffff ;  /* 0xffffffff00c37802 */ /* 0x000fc40000000f00 */
[----:B--2---:R-:W-:Y:S02]  /*4210*/  MOV R184, 0x4230 ;  /* 0x0000423000b87802 */ /* 0x004fe40000000f00 */
[----:B01-3-5:R-:W-:Y:S05]  /*4220*/  CALL.REL.NOINC `($__internal_146_$__cuda_sm70_shflsync_down_p) ;  /* 0x000003d000007944 */ /* 0x02bfea0003c00000 */
[----:B------:R-:W-:Y:S01]  /*4230*/  FADD.FTZ R188, R188, R233 ;  /* 0x000000e9bcbc7221 */ /* 0x000fe20000010000 */
[----:B0-----:R-:W-:Y:S01]  /*4240*/  MOV R192, 0x1f ;  /* 0x0000001f00c07802 */ /* 0x001fe20000000f00 */
[----:B-1----:R-:W-:Y:S01]  /*4250*/  FADD.FTZ R191, R230, R194 ;  /* 0x000000c2e6bf7221 */ /* 0x002fe20000010000 */
[----:B------:R-:W-:Y:S01]  /*4260*/  HFMA2.MMA R194, -RZ, RZ, 0, 4.76837158203125e-07 ;  /* 0x00000008ffc27435 */ /* 0x000fe200000001ff */
[----:B------:R-:W-:Y:S02]  /*4270*/  MOV R195, 0xffffffff ;  /* 0xffffffff00c37802 */ /* 0x000fe40000000f00 */
[----:B------:R-:W-:Y:S02]  /*4280*/  MOV R189, R188 ;  /* 0x000000bc00bd7202 */ /* 0x000fe40000000f00 */
[----:B------:R-:W-:Y:S02]  /*4290*/  MOV R184, 0x42b0 ;  /* 0x000042b000b87802 */ /* 0x000fe40000000f00 */
[----:B------:R-:W-:Y:S05]  /*42a0*/  CALL.REL.NOINC `($__internal_146_$__cuda_sm70_shflsync_down_p) ;  /* 0x0000035000007944 */ /* 0x000fea0003c00000 */
[----:B-1----:R-:W-:Y:S01]  /*42b0*/  MOV R187, R194 ;  /* 0x000000c200bb7202 */ /* 0x002fe20000000f00 */
[----:B------:R-:W-:Y:S01]  /*42c0*/  HFMA2.MMA R194, -RZ, RZ, 0, 4.76837158203125e-07 ;  /* 0x00000008ffc27435 */ /* 0x000fe200000001ff */
[----:B0-----:R-:W-:-:S02]  /*42d0*/  MOV R189, R191 ;  /* 0x000000bf00bd7202 */ /* 0x001fc40000000f00 */
[----:B------:R-:W-:Y:S02]  /*42e0*/  MOV R192, 0x1f ;  /* 0x0000001f00c07802 */ /* 0x000fe40000000f00 */
[----:B------:R-:W-:Y:S02]  /*42f0*/  MOV R195, 0xffffffff ;  /* 0xffffffff00c37802 */ /* 0x000fe40000000f00 */
[----:B------:R-:W-:Y:S02]  /*4300*/  MOV R184, 0x4320 ;  /* 0x0000432000b87802 */ /* 0x000fe40000000f00 */
[----:B------:R-:W-:Y:S05]  /*4310*/  CALL.REL.NOINC `($__internal_146_$__cuda_sm70_shflsync_down_p) ;  /* 0x000002e000007944 */ /* 0x000fea0003c00000 */
[----:B------:R-:W-:Y:S01]  /*4320*/  FADD.FTZ R188, R187, R188 ;  /* 0x000000bcbbbc7221 */ /* 0x000fe20000010000 */
[----:B0-----:R-:W-:Y:S01]  /*4330*/  MOV R192, 0x1f ;  /* 0x0000001f00c07802 */ /* 0x001fe20000000f00 */
[----:B-1----:R-:W-:Y:S01]  /*4340*/  FADD.FTZ R191, R191, R194 ;  /* 0x000000c2bfbf7221 */ /* 0x002fe20000010000 */
[----:B------:R-:W-:Y:S01]  /*4350*/  HFMA2.MMA R194, -RZ, RZ, 0, 2.384185791015625e-07 ;  /* 0x00000004ffc27435 */ /* 0x000fe200000001ff */
[----:B------:R-:W-:Y:S02]  /*4360*/  MOV R195, 0xffffffff ;  /* 0xffffffff00c37802 */ /* 0x000fe40000000f00 */
[----:B------:R-:W-:-:S02]  /*4370*/  MOV R189, R188 ;  /* 0x000000bc00bd7202 */ /* 0x000fc40000000f00 */
[----:B------:R-:W-:Y:S02]  /*4380*/  MOV R184, 0x43a0 ;  /* 0x000043a000b87802 */ /* 0x000fe40000000f00 */
[----:B------:R-:W-:Y:S05]  /*4390*/  CALL.REL.NOINC `($__internal_146_$__cuda_sm70_shflsync_down_p) ;  /* 0x0000026000007944 */ /* 0x000fea0003c00000 */
[----:B-1----:R-:W-:Y:S01]  /*43a0*/  MOV R187, R194 ;  /* 0x000000c200bb7202 */ /* 0x002fe20000000f00 */
[----:B------:R-:W-:Y:S01]  /*43b0*/  HFMA2.MMA R194, -RZ, RZ, 0, 2.384185791015625e-07 ;  /* 0x00000004ffc27435 */ /* 0x000fe200000001ff */
[----:B0-----:R-:W-:Y:S02]  /*43c0*/  MOV R189, R191 ;  /* 0x000000bf00bd7202 */ /* 0x001fe40000000f00 */
[----:B------:R-:W-:Y:S02]  /*43d0*/  MOV R192, 0x1f ;  /* 0x0000001f00c07802 */ /* 0x000fe40000000f00 */
[----:B------:R-:W-:Y:S02]  /*43e0*/  MOV R195, 0xffffffff ;  /* 0xffffffff00c37802 */ /* 0x000fe40000000f00 */
[----:B------:R-:W-:Y:S02]  /*43f0*/  MOV R184, 0x4410 ;  /* 0x0000441000b87802 */ /* 0x000fe40000000f00 */
[----:B------:R-:W-:Y:S05]  /*4400*/  CALL.REL.NOINC `($__internal_146_$__cuda_sm70_shflsync_down_p) ;  /* 0x000001f000007944 */ /* 0x000fea0003c00000 */
[----:B------:R-:W-:Y:S01]  /*4410*/  FADD.FTZ R188, R187, R188 ;  /* 0x000000bcbbbc7221 */ /* 0x000fe20000010000 */
[----:B0-----:R-:W-:Y:S01]  /*4420*/  MOV R192, 0x1f ;  /* 0x0000001f00c07802 */ /* 0x001fe20000000f00 */
[----:B-1----:R-:W-:Y:S01]  /*4430*/  FADD.FTZ R191, R191, R194 ;  /* 0x000000c2bfbf7221 */ /* 0x002fe20000010000 */
[----:B------:R-:W-:Y:S01]  /*4440*/  HFMA2.MMA R194, -RZ, RZ, 0, 1.1920928955078125e-07 ;  /* 0x00000002ffc27435 */ /* 0x000fe200000001ff */
[----:B------:R-:W-:-:S02]  /*4450*/  MOV R195, 0xffffffff ;  /* 0xffffffff00c37802 */ /* 0x000fc40000000f00 */
[----:B------:R-:W-:Y:S02]  /*4460*/  MOV R189, R188 ;  /* 0x000000bc00bd7202 */ /* 0x000fe40000000f00 */
[----:B------:R-:W-:Y:S02]  /*4470*/  MOV R184, 0x4490 ;  /* 0x0000449000b87802 */ /* 0x000fe40000000f00 */
[----:B------:R-:W-:Y:S05]  /*4480*/  CALL.REL.NOINC `($__internal_146_$__cuda_sm70_shflsync_down_p) ;  /* 0x0000017000007944 */ /* 0x000fea0003c00000 */
[----:B-1----:R-:W-:Y:S01]  /*4490*/  MOV R187, R194 ;  /* 0x000000c200bb7202 */ /* 0x002fe20000000f00 */
[----:B------:R-:W-:Y:S01]  /*44a0*/  HFMA2.MMA R194, -RZ, RZ, 0, 1.1920928955078125e-07 ;  /* 0x00000002ffc27435 */ /* 0x000fe200000001ff */
[----:B0-----:R-:W-:Y:S02]  /*44b0*/  MOV R189, R191 ;  /* 0x000000bf00bd7202 */ /* 0x001fe40000000f00 */
[----:B------:R-:W-:Y:S02]  /*44c0*/  MOV R192, 0x1f ;  /* 0x0000001f00c07802 */ /* 0x000fe40000000f00 */
[----:B------:R-:W-:Y:S02]  /*44d0*/  MOV R195, 0xffffffff ;  /* 0xffffffff00c37802 */ /* 0x000fe40000000f00 */
[----:B------:R-:W-:-:S02]  /*44e0*/  MOV R184, 0x4500 ;  /* 0x0000450000b87802 */ /* 0x000fc40000000f00 */
[----:B------:R-:W-:Y:S05]  /*44f0*/  CALL.REL.NOINC `($__internal_146_$__cuda_sm70_shflsync_down_p) ;  /* 0x0000010000007944 */ /* 0x000fea0003c00000 */
[----:B------:R-:W-:Y:S01]  /*4500*/  FADD.FTZ R190, R187, R188 ;  /* 0x000000bcbbbe7221 */ /* 0x000fe20000010000 */
[----:B0-----:R-:W-:Y:S01]  /*4510*/  MOV R192, 0x1f ;  /* 0x0000001f00c07802 */ /* 0x001fe20000000f00 */
[----:B-1----:R-:W-:Y:S01]  /*4520*/  FADD.FTZ R193, R191, R194 ;  /* 0x000000c2bfc17221 */ /* 0x002fe20000010000 */
[----:B------:R-:W-:Y:S01]  /*4530*/  HFMA2.MMA R194, -RZ, RZ, 0, 5.9604644775390625e-08 ;  /* 0x00000001ffc27435 */ /* 0x000fe200000001ff */
[----:B------:R-:W-:-:S02]  /*4540*/  MOV R195, 0xffffffff ;  /* 0xffffffff00c37802 */ /* 0x000fc40000000f00 */
[----:B------:R-:W-:Y:S02]  /*4550*/  MOV R189, R190 ;  /* 0x000000be00bd7202 */ /* 0x000fe40000000f00 */
[----:B------:R-:W-:Y:S02]  /*4560*/  MOV R184, 0x4580 ;  /* 0x0000458000b87802 */ /* 0x000fe40000000f00 */
[----:B------:R-:W-:Y:S05]  /*4570*/  CALL.REL.NOINC `($__internal_146_$__cuda_sm70_shflsync_down_p) ;  /* 0x0000008000007944 */ /* 0x000fea0003c00000 */
[----:B-1----:R-:W-:Y:S01]  /*4580*/  MOV R191, R194 ;  /* 0x000000c200bf7202 */ /* 0x002fe20000000f00 */
[----:B------:R-:W-:Y:S01]  /*4590*/  HFMA2.MMA R194, -RZ, RZ, 0, 5.9604644775390625e-08 ;  /* 0x00000001ffc27435 */ /* 0x000fe200000001ff */
[----:B0-----:R-:W-:Y:S02]  /*45a0*/  MOV R189, R193 ;  /* 0x000000c100bd7202 */ /* 0x001fe40000000f00 */
[----:B------:R-:W-:Y:S02]  /*45b0*/  MOV R192, 0x1f ;  /* 0x0000001f00c07802 */ /* 0x000fe40000000f00 */
[----:B------:R-:W-:Y:S02]  /*45c0*/  MOV R195, 0xffffffff ;  /* 0xffffffff00c37802 */ /* 0x000fe40000000f00 */
[----:B------:R-:W-:-:S02]  /*45d0*/  MOV R184, 0x45f0 ;  /* 0x000045f000b87802 */ /* 0x000fc40000000f00 */
[----:B------:R-:W-:Y:S05]  /*45e0*/  CALL.REL.NOINC `($__internal_146_$__cuda_sm70_shflsync_down_p) ;  /* 0x0000001000007944 */ /* 0x000fea0003c00000 */
[----:B01----:R-:W-:Y:S05]  /*45f0*/  BRA `(.L_x_6891) ;  /* 0xffffd2e000007947 */ /* 0x003fea000383ffff */
        .weak           $__internal_146_$__cuda_sm70_shflsync_down_p
        .type           $__internal_146_$__cuda_sm70_shflsync_down_p,@function
        .size           $__internal_146_$__cuda_sm70_shflsync_down_p,(.L_x_9400 - $__internal_146_$__cuda_sm70_shflsync_down_p)
$__internal_146_$__cuda_sm70_shflsync_down_p:
[----:B------:R-:W-:Y:S01]  /*4600*/  HFMA2.MMA R185, -RZ, RZ, 0, 0 ;  /* 0x00000000ffb97435 */ /* 0x000fe200000001ff */
[----:B------:R-:W-:Y:S04]  /*4610*/  WARPSYNC R195 ;  /* 0x000000c300007348 */ /* 0x000fe80003800000 */
[----:B------:R0:W1:Y:S01]  /*4620*/  SHFL.DOWN PT, R194, R189, R194, R192 ;  /* 0x080000c2bdc27389 */ /* 0x00006200000e00c0 */
[----:B------:R-:W-:Y:S05]  /*4630*/  RET.REL.NODEC R184 `(_ZN10layer_norm13ln_bwd_kernelINS_13Kernel_traitsIf6__halffS2_fjLj3072ELj1ELj1ELj4ELj16ENS_18Kernel_traits_baseILj3072EfS2_fS2_fjLj128EEEEELb0ELb1ELb1ELb0EEEvNS_9BwdParamsE) ;  /* 0xffffb9c0b8007950 */ /* 0x000fea0003c3ffff */
.L_x_6892:
        /* <DEDUP_REMOVED lines=12> */
.L_x_9400:


//--------------------- .text._ZN10layer_norm13ln_bwd_kernelINS_13Kernel_traitsIf6__halffS2_fjLj3072ELj1ELj1ELj4ELj16ENS_18Kernel_traits_baseILj3072EfS2_fS2_fjLj128EEEEELb0ELb1ELb1ELb1EEEvNS_9BwdParamsE --------------------------
	.section	.text._ZN10layer_norm13ln_bwd_kernelINS_13Kernel_traitsIf6__halffS2_fjLj3072ELj1ELj1ELj4ELj16ENS_18Kernel_traits_baseILj3072EfS2_fS2_fjLj128EEEEELb0ELb1ELb1ELb1EEEvNS_9BwdParamsE,"ax",@progbits
	.sectioninfo	@"SHI_REGISTERS=255"
	.align	128
        .global         _ZN10layer_norm13ln_bwd_kernelINS_13Kernel_traitsIf6__halffS2_fjLj3072ELj1ELj1ELj4ELj16ENS_18Kernel_traits_baseILj3072EfS2_fS2_fjLj128EEEEELb0ELb1ELb1ELb1EEEvNS_9BwdParamsE
        .type           _ZN10layer_norm13ln_bwd_kernelINS_13Kernel_traitsIf6__halffS2_fjLj3072ELj1ELj1ELj4ELj16ENS_18Kernel_traits_baseILj3072EfS2_fS2_fjLj128EEEEELb0ELb1ELb1ELb1EEEvNS_9BwdParamsE,@function
        .size           _ZN10layer_norm13ln_bwd_kernelINS_13Kernel_traitsIf6__halffS2_fjLj3072ELj1ELj1ELj4ELj16ENS_18Kernel_traits_baseILj3072EfS2_fS2_fjLj128EEEEELb0ELb1ELb1ELb1EEEvNS_9BwdParamsE,(.L_x_9401 - _ZN10layer_norm13ln_bwd_kernelINS_13Kernel_traitsIf6__halffS2_fjLj3072ELj1ELj1ELj4ELj16ENS_18Kernel_traits_baseILj3072EfS2_fS2_fjLj128EEEEELb0ELb1ELb1ELb1EEEvNS_9BwdParamsE)
        .other          _ZN10layer_norm13ln_bwd_kernelINS_13Kernel_traitsIf6__halffS2_fjLj3072ELj1ELj1ELj4ELj16ENS_18Kernel_traits_baseILj3072EfS2_fS2_fjLj128EEEEELb0ELb1ELb1ELb1EEEvNS_9BwdParamsE,@"STO_CUDA_ENTRY STV_DEFAULT"
_ZN10layer_norm13ln_bwd_kernelINS_13Kernel_traitsIf6__halffS2_fjLj3072ELj1ELj1ELj4ELj16ENS_18Kernel_traits_baseILj3072EfS2_fS2_fjLj128EEEEELb0ELb1ELb1ELb1EEEvNS_9BwdParamsE:
.text._ZN10layer_norm13ln_bwd_kernelINS_13Kernel_traitsIf6__halffS2_fjLj3072ELj1ELj1ELj4ELj16ENS_18Kernel_traits_baseILj3072EfS2_fS2_fjLj128EEEEELb0ELb1ELb1ELb1EEEvNS_9BwdParamsE:
        /* <DEDUP_REMOVED lines=44> */
.L_x_6893:
[----:B------:R-:W-:-:S04]  /*02c0*/  SHF.L.U32 R3, R0, 0x5, RZ ;  /* 0x0000000500037819 */ /* 0x000fc800000006ff */
[----:B------:R-:W-:-:S04]  /*02d0*/  LOP3.LUT R3, R3, 0xfe0, RZ, 0xc0, !PT ;  /* 0x00000fe003037812 */ /* 0x000fc800078ec0ff */
[C---:B------:R-:W-:Y:S02]  /*02e0*/  IADD3 R6, P1, R3.reuse, c[0x0][0x1c8], RZ ;  /* 0x0000720003067a10 */ /* 0x040fe40007f3e0ff */
[----:B------:R-:W-:Y:S02]  /*02f0*/  IADD3 R4, P0, R3, c[0x0][0x1b0], RZ ;  /* 0x00006c0003047a10 */ /* 0x000fe40007f1e0ff */
[----:B------:R-:W-:Y:S01]  /*0300*/  IADD3.X R7, RZ, c[0x0][0x1cc], RZ, P1, !PT ;  /* 0x00007300ff077a10 */ /* 0x000fe20000ffe4ff */
[----:B------:R-:W0:Y:S01]  /*0310*/  LDC.U8 R3, c[0x0][0x1f0] ;  /* 0x00007c00ff037b82 */ /* 0x000e220000000000 */
[----:B------:R-:W-:Y:S01]  /*0320*/  HFMA2.MMA R8, -RZ, RZ, 0, 5.9604644775390625e-08 ;  /* 0x00000001ff087435 */ /* 0x000fe200000001ff */
[----:B------:R-:W-:Y:S02]  /*0330*/  IADD3.X R5, RZ, c[0x0][0x1b4], RZ, P0, !PT ;  /* 0x00006d00ff057a10 */ /* 0x000fe400007fe4ff */
        /* <DEDUP_REMOVED lines=49> */
.L_x_6948:
[----:B------:R-:W-:-:S05]  /*0650*/  MOV R215, 0x4 ;  /* 0x0000000400d77802 */ /* 0x000fca0000000f00 */
        /* <DEDUP_REMOVED lines=20> */
[----:B------:R-:W-:Y:S01]  /*07a0*/  ISETP.NE.U32.AND P0, PT, RZ, c[0x0][0x218], PT ;  /* 0x00008600ff007a0c */ /* 0x000fe20003f05070 */
        /* <DEDUP_REMOVED lines=13> */
.L_x_6896:
[----:B------:R-:W-:Y:S01]  /*0880*/  IADD3 R7, R225, -0x1, RZ ;  /* 0xffffffffe1077810 */ /* 0x000fe20007ffe0ff */
        /* <DEDUP_REMOVED lines=40> */
[--C-:B------:R-:W-:Y:S01]  /*0b10*/  HADD2.F32 R191, -RZ, R204.reuse.H0_H0 ;  /* 0x200000ccffbf7230 */ /* 0x100fe20000004100 */
[C---:B0-----:R-:W-:Y:S01]  /*0b20*/  FADD.FTZ R216, -R224.reuse, R208 ;  /* 0x000000d0e0d87221 */ /* 0x041fe20000010100 */
[----:B------:R-:W-:Y:S01]  /*0b30*/  HADD2.F32 R204, -RZ, R204.H1_H1 ;  /* 0x300000ccffcc7230 */ /* 0x000fe20000004100 */
[----:B------:R-:W-:-:S02]  /*0b40*/  FADD.FTZ R230, -R224, R210 ;  /* 0x000000d2e0e67221 */ /* 0x000fc40000010100 */
[C---:B------:R-:W-:Y:S01]  /*0b50*/  FADD.FTZ R244, -R224.reuse, R195 ;  /* 0x000000c3e0f47221 */ /* 0x040fe20000010100 */
[--C-:B------:R-:W-:Y:S01]  /*0b60*/  HADD2.F32 R185, -RZ, R207.reuse.H0_H0 ;  /* 0x200000cfffb97230 */ /* 0x100fe20000004100 */
[C---:B------:R-:W-:Y:S01]  /*0b70*/  FADD.FTZ R232, -R224.reuse, R211 ;  /* 0x000000d3e0e87221 */ /* 0x040fe20000010100 */
[--C-:B------:R-:W-:Y:S01]  /*0b80*/  HADD2.F32 R217, -RZ, R8.reuse.H0_H0 ;  /* 0x20000008ffd97230 */ /* 0x100fe20000004100 */
[C---:B-----5:R-:W-:Y:S01]  /*0b90*/  FMUL.FTZ R195, R5.reuse, R196 ;  /* 0x000000c405c37220 */ /* 0x060fe20000410000 */
[----:B------:R-:W-:Y:S01]  /*0ba0*/  HADD2.F32 R218, -RZ, R8.H1_H1 ;  /* 0x30000008ffda7230 */ /* 0x000fe20000004100 */
[C---:B------:R-:W-:Y:S01]  /*0bb0*/  FMUL.FTZ R8, R5.reuse, R226 ;  /* 0x000000e205087220 */ /* 0x040fe20000410000 */
[----:B------:R-:W-:Y:S01]  /*0bc0*/  HADD2.F32 R184, -RZ, R207.H1_H1 ;  /* 0x300000cfffb87230 */ /* 0x000fe20000004100 */
[C---:B------:R-:W-:Y:S01]  /*0bd0*/  FMUL.FTZ R196, R5.reuse, R197 ;  /* 0x000000c505c47220 */ /* 0x040fe20000410000 */
        /* <DEDUP_REMOVED lines=22> */
[--C-:B-1----:R-:W-:Y:S01]  /*0d40*/  HADD2.F32 R189, -RZ, R205.reuse.H0_H0 ;  /* 0x200000cdffbd7230 */ /* 0x102fe20000004100 */
[----:B------:R-:W-:Y:S01]  /*0d50*/  FADD.FTZ R224, -R224, R199 ;  /* 0x000000c7e0e07221 */ /* 0x000fe20000010100 */
[----:B------:R-:W-:Y:S01]  /*0d60*/  HADD2.F32 R186, -RZ, R205.H1_H1 ;  /* 0x300000cdffba7230 */ /* 0x000fe20000004100 */
[-C--:B------:R-:W-:Y:S01]  /*0d70*/  FFMA.FTZ R97, R8, R204.reuse, R97 ;  /* 0x000000cc08617223 */ /* 0x080fe20000010061 */
[----:B------:R-:W-:Y:S01]  /*0d80*/  HADD2.F32 R187, -RZ, R206.H0_H0 ;  /* 0x200000ceffbb7230 */ /* 0x000fe20000004100 */
[----:B------:R-:W-:Y:S01]  /*0d90*/  FADD.FTZ R121, R121, R204 ;  /* 0x000000cc79797221 */ /* 0x000fe20000010000 */
[--C-:B------:R-:W-:Y:S01]  /*0da0*/  HADD2.F32 R215, -RZ, R11.reuse.H0_H0 ;  /* 0x2000000bffd77230 */ /* 0x100fe20000004100 */
[----:B------:R-:W-:Y:S01]  /*0db0*/  FMUL.FTZ R199, R93, R204 ;  /* 0x000000cc5dc77220 */ /* 0x000fe20000410000 */
[----:B------:R-:W-:Y:S01]  /*0dc0*/  HADD2.F32 R214, -RZ, R11.H1_H1 ;  /* 0x3000000bffd67230 */ /* 0x000fe20000004100 */
        /* <DEDUP_REMOVED lines=9> */
[--C-:B------:R-:W-:Y:S01]  /*0e60*/  HADD2.F32 R219, -RZ, R9.reuse.H0_H0 ;  /* 0x20000009ffdb7230 */ /* 0x100fe20000004100 */
[----:B------:R-:W-:Y:S01]  /*0e70*/  FADD.FTZ R124, R124, R187 ;  /* 0x000000bb7c7c7221 */ /* 0x000fe20000010000 */
[----:B------:R-:W-:Y:S01]  /*0e80*/  HADD2.F32 R220, -RZ, R9.H1_H1 ;  /* 0x30000009ffdc7230 */ /* 0x000fe20000004100 */
[-C--:B------:R-:W-:Y:S02]  /*0e90*/  FFMA.FTZ R100, R11, R187.reuse, R100 ;  /* 0x000000bb0b647223 */ /* 0x080fe40000010064 */
[----:B------:R-:W-:Y:S02]  /*0ea0*/  FMUL.FTZ R202, R88, R187 ;  /* 0x000000bb58ca7220 */ /* 0x000fe40000410000 */
        /* <DEDUP_REMOVED lines=9> */
[----:B------:R-:W-:Y:S01]  /*0f40*/  FFMA.FTZ R185, R9, R200, R185 ;  /* 0x000000c809b97223 */ /* 0x000fe200000100b9 */
[----:B------:R-:W-:Y:S01]  /*0f50*/  HADD2.F32 R206, -RZ, R206.H1_H1 ;  /* 0x300000ceffce7230 */ /* 0x000fe20000004100 */
        /* <DEDUP_REMOVED lines=8> */
[----:B------:R-:W-:Y:S02]  /*0fe0*/  FADD.FTZ R187, R184, R203 ;  /* 0x000000cbb8bb7221 */ /* 0x000fe40000010000 */
[----:B------:R-:W-:Y:S02]  /*0ff0*/  FFMA.FTZ R185, R12, R203, R185 ;  /* 0x000000cb0cb97223 */ /* 0x000fe400000100b9 */
[----:B------:R-:W-:Y:S02]  /*1000*/  FADD.FTZ R184, R187, R204 ;  /* 0x000000ccbbb87221 */ /* 0x000fe40000010000 */
[----:B------:R-:W-:Y:S01]  /*1010*/  FFMA.FTZ R185, R13, R204, R185 ;  /* 0x000000cc0db97223 */ /* 0x000fe200000100b9 */
[--C-:B------:R-:W-:Y:S01]  /*1020*/  HADD2.F32 R213, -RZ, R15.reuse.H0_H0 ;  /* 0x2000000fffd57230 */ /* 0x100fe20000004100 */
[----:B------:R-:W-:Y:S01]  /*1030*/  FADD.FTZ R125, R125, R206 ;  /* 0x000000ce7d7d7221 */ /* 0x000fe20000010000 */
[----:B------:R-:W-:Y:S01]  /*1040*/  HADD2.F32 R188, -RZ, R15.H1_H1 ;  /* 0x3000000fffbc7230 */ /* 0x000fe20000004100 */
        /* <DEDUP_REMOVED lines=102> */
.L_x_6897:
[----:B------:R-:W-:Y:S05]  /*16b0*/  BSYNC B0 ;  /* 0x0000000000007941 */ /* 0x000fea0003800000 */
.L_x_6895:
[----:B------:R-:W-:Y:S02]  /*16c0*/  LOP3.LUT P1, RZ, R4, 0xff, RZ, 0xc0, !PT ;  /* 0x000000ff04ff7812 */ /* 0x000fe4000782c0ff */
[----:B0-----:R-:W-:-:S02]  /*16d0*/  SHF.R.U32.HI R186, RZ, 0x5, R0 ;  /* 0x00000005ffba7819 */ /* 0x001fc40000011600 */
[----:B------:R-:W-:Y:S02]  /*16e0*/  LOP3.LUT P0, RZ, R0, 0x1f, RZ, 0xc0, !PT ;  /* 0x0000001f00ff7812 */ /* 0x000fe4000780c0ff */
[----:B------:R-:W-:-:S07]  /*16f0*/  LOP3.LUT R230, R186, 0x7fffffc, RZ, 0xc0, !PT ;  /* 0x07fffffcbae67812 */ /* 0x000fce00078ec0ff */
[----:B------:R-:W-:Y:S01]  /*1700*/  @!P1 IADD3 R230, R230, 0x4, RZ ;  /* 0x00000004e6e69810 */ /* 0x000fe20007ffe0ff */
[----:B------:R-:W-:Y:S05]  /*1710*/  BRA.DIV ~URZ, `(.L_x_6898) ;  /* 0x000026d27f007947 */ /* 0x000fea000b800000 */
[----:B------:R0:W1:Y:S02]  /*1720*/  SHFL.DOWN PT, R188, R191, 0x10, 0x1f ;  /* 0x0a001f00bfbc7f89 */ /* 0x00006400000e0000 */
.L_x_6949:
        /* <DEDUP_REMOVED lines=18> */
.L_x_6950:
        /* <DEDUP_REMOVED lines=50> */
.L_x_6901:
[----:B0-----:R-:W-:Y:S05]  /*1b70*/  BSYNC B0 ;  /* 0x0000000000007941 */ /* 0x001fea0003800000 */
.L_x_6900:
        /* <DEDUP_REMOVED lines=10> */
.L_x_6903:
[----:B------:R-:W-:Y:S05]  /*1c20*/  BSYNC B0 ;  /* 0x0000000000007941 */ /* 0x000fea0003800000 */
.L_x_6902:
        /* <DEDUP_REMOVED lines=19> */
.L_x_6905:
[----:B------:R-:W-:Y:S05]  /*1d60*/  BSYNC B0 ;  /* 0x0000000000007941 */ /* 0x000fea0003800000 */
.L_x_6904:
        /* <DEDUP_REMOVED lines=12> */
.L_x_6907:
[----:B------:R-:W-:Y:S05]  /*1e30*/  BSYNC B0 ;  /* 0x0000000000007941 */ /* 0x000fea0003800000 */
.L_x_6906:
        /* <DEDUP_REMOVED lines=19> */
.L_x_6909:
[----:B------:R-:W-:Y:S05]  /*1f70*/  BSYNC B0 ;  /* 0x0000000000007941 */ /* 0x000fea0003800000 */
.L_x_6908:
        /* <DEDUP_REMOVED lines=10> */
.L_x_6911:
[----:B------:R-:W-:Y:S05]  /*2020*/  BSYNC B0 ;  /* 0x0000000000007941 */ /* 0x000fea0003800000 */
.L_x_6910:
        /* <DEDUP_REMOVED lines=17> */
.L_x_6913:
[----:B------:R-:W-:Y:S05]  /*2140*/  BSYNC B0 ;  /* 0x0000000000007941 */ /* 0x000fea0003800000 */
.L_x_6912:
        /* <DEDUP_REMOVED lines=12> */
.L_x_6915:
[----:B------:R-:W-:Y:S05]  /*2210*/  BSYNC B0 ;  /* 0x0000000000007941 */ /* 0x000fea0003800000 */
.L_x_6914:
[----:B------:R-:W-:Y:S01]  /*2220*/  @P6 FMUL.FTZ R238, R238, c[0x0][0x1ec] ;  /* 0x00007b00eeee6a20 */ /* 0x000fe20000410000 */
[----:B------:R-:W-:Y:S01]  /*2230*/  SEL R187, R234, R179, P1 ;  /* 0x000000b3eabb7207 */ /* 0x000fe20000800000 */
[----:B------:R-:W-:Y:S01]  /*2240*/  @P6 FMUL.FTZ R214, R68, R237 ;  /* 0x000000ed44d66220 */ /* 0x000fe20000410000 */
[--C-:B-----5:R-:W-:Y:S01]  /*2250*/  @P6 HADD2.F32 R240, -RZ, R168.reuse.H0_H0 ;  /* 0x200000a8fff06230 */ /* 0x120fe20000004100 */
[----:B------:R-:W-:Y:S01]  /*2260*/  @P6 FMUL.FTZ R227, R69, R238 ;  /* 0x000000ee45e36220 */ /* 0x000fe20000410000 */
[----:B------:R-:W-:Y:S01]  /*2270*/  @P6 HADD2.F32 R239, -RZ, R168.H1_H1 ;  /* 0x300000a8ffef6230 */ /* 0x000fe20000004100 */
[----:B------:R-:W-:Y:S01]  /*2280*/  @P6 FMUL.FTZ R215, R215, c[0x0][0x1ec] ;  /* 0x00007b00d7d76a20 */ /* 0x000fe20000410000 */
[----:B------:R-:W-:Y:S01]  /*2290*/  @P6 F2FP.PACK_AB R214, RZ, R214 ;  /* 0x000000d6ffd6623e */ /* 0x000fe200000000ff */
[----:B------:R-:W-:Y:S01]  /*22a0*/  @P6 FMUL.FTZ R233, R233, c[0x0][0x1ec] ;  /* 0x00007b00e9e96a20 */ /* 0x000fe20000410000 */
[----:B------:R-:W-:Y:S01]  /*22b0*/  @P6 F2FP.PACK_AB R227, RZ, R227 ;  /* 0x000000e3ffe3623e */ /* 0x000fe200000000ff */
[----:B------:R0:W-:Y:S01]  /*22c0*/  @P0 STG.E.128 [R188.64+0x10], R184 ;  /* 0x000010b8bc000986 */ /* 0x0001e2000c101d04 */
[----:B------:R-:W-:Y:S01]  /*22d0*/  @P6 PRMT R180, R214, 0x7610, R180 ;  /* 0x00007610d6b46816 */ /* 0x000fe200000000b4 */
[----:B------:R-:W-:Y:S01]  /*22e0*/  @P6 FMUL.FTZ R229, R70, R215 ;  /* 0x000000d746e56220 */ /* 0x000fe20000410000 */
[--C-:B------:R-:W-:Y:S01]  /*22f0*/  @P6 HADD2.F32 R235, -RZ, R169.reuse.H1_H1 ;  /* 0x300000a9ffeb6230 */ /* 0x100fe20000004100 */
[----:B------:R-:W-:Y:S01]  /*2300*/  @P6 FMUL.FTZ R232, R232, c[0x0][0x1ec] ;  /* 0x00007b00e8e86a20 */ /* 0x000fe20000410000 */
[----:B------:R-:W-:Y:S01]  /*2310*/  @P6 PRMT R180, R180, 0x5410, R227 ;  /* 0x00005410b4b46816 */ /* 0x000fe200000000e3 */
[----:B------:R-:W-:Y:S01]  /*2320*/  @P6 FMUL.FTZ R227, R231, c[0x0][0x1ec] ;  /* 0x00007b00e7e36a20 */ /* 0x000fe20000410000 */
[----:B------:R-:W-:Y:S01]  /*2330*/  @P6 F2FP.PACK_AB R229, RZ, R229 ;  /* 0x000000e5ffe5623e */ /* 0x000fe200000000ff */
[----:B------:R-:W-:Y:S01]  /*2340*/  @P6 FMUL.FTZ R230, R71, R232 ;  /* 0x000000e847e66220 */ /* 0x000fe20000410000 */
[----:B------:R-:W-:Y:S01]  /*2350*/  @P6 HADD2.F32 R236, -RZ, R170.H0_H0 ;  /* 0x200000aaffec6230 */ /* 0x000fe20000004100 */
[----:B------:R-:W-:Y:S01]  /*2360*/  @P6 FMUL.FTZ R226, R226, c[0x0][0x1ec] ;  /* 0x00007b00e2e26a20 */ /* 0x000fe20000410000 */
[----:B------:R-:W-:Y:S01]  /*2370*/  @P6 PRMT R181, R229, 0x7610, R181 ;  /* 0x00007610e5b56816 */ /* 0x000fe200000000b5 */
[----:B------:R-:W-:Y:S01]  /*2380*/  @P6 FMUL.FTZ R214, R234, c[0x0][0x1ec] ;  /* 0x00007b00ead66a20 */ /* 0x000fe20000410000 */
[----:B------:R-:W-:Y:S01]  /*2390*/  @P6 F2FP.PACK_AB R230, RZ, R230 ;  /* 0x000000e6ffe6623e */ /* 0x000fe200000000ff */
[----:B------:R-:W-:-:S02]  /*23a0*/  @P6 HADD2.F32 R234, -RZ, R169.H0_H0 ;  /* 0x200000a9ffea6230 */ /* 0x000fc40000004100 */
[----:B------:R-:W-:Y:S01]  /*23b0*/  @P6 HADD2.F32 R231, -RZ, R170.H1_H1 ;  /* 0x300000aaffe76230 */ /* 0x000fe20000004100 */
[----:B------:R-:W-:Y:S01]  /*23c0*/  @P6 PRMT R181, R181, 0x5410, R230 ;  /* 0x00005410b5b56816 */ /* 0x000fe200000000e6 */
[----:B0-----:R-:W-:Y:S01]  /*23d0*/  @P6 FMUL.FTZ R184, R64, R233 ;  /* 0x000000e940b86220 */ /* 0x001fe20000410000 */
[----:B------:R-:W-:Y:S01]  /*23e0*/  @P6 MOV R230, 0x10 ;  /* 0x0000001000e66802 */ /* 0x000fe20000000f00 */
[----:B------:R-:W-:Y:S01]  /*23f0*/  @P6 FMUL.FTZ R186, R66, R227 ;  /* 0x000000e342ba6220 */ /* 0x000fe20000410000 */
[----:B------:R-:W-:Y:S01]  /*2400*/  @P6 IADD3 R189, R225, 0x80, RZ ;  /* 0x00000080e1bd6810 */ /* 0x000fe20007ffe0ff */
[----:B------:R-:W-:Y:S01]  /*2410*/  @P6 FMUL.FTZ R185, R65, R226 ;  /* 0x000000e241b96220 */ /* 0x000fe20000410000 */
[----:B------:R-:W-:Y:S01]  /*2420*/  @P6 F2FP.PACK_AB R184, RZ, R184 ;  /* 0x000000b8ffb8623e */ /* 0x000fe200000000ff */
[----:B------:R-:W-:Y:S01]  /*2430*/  @P6 FMUL.FTZ R187, R67, R214 ;  /* 0x000000d643bb6220 */ /* 0x000fe20000410000 */
[----:B------:R-:W-:Y:S02]  /*2440*/  @P6 HADD2.F32 R229, -RZ, R171.H1_H1 ;  /* 0x300000abffe56230 */ /* 0x000fe40000004100 */
[----:B------:R-:W-:-:S02]  /*2450*/  @P6 PRMT R182, R184, 0x7610, R182 ;  /* 0x00007610b8b66816 */ /* 0x000fc400000000b6 */
[----:B------:R-:W-:Y:S02]  /*2460*/  @P6 F2FP.PACK_AB R184, RZ, R186 ;  /* 0x000000baffb8623e */ /* 0x000fe400000000ff */
[----:B------:R-:W-:Y:S02]  /*2470*/  @P6 MOV R186, 0x10 ;  /* 0x0000001000ba6802 */ /* 0x000fe40000000f00 */
[----:B------:R-:W-:Y:S02]  /*2480*/  @P6 F2FP.PACK_AB R185, RZ, R185 ;  /* 0x000000b9ffb9623e */ /* 0x000fe400000000ff */
[----:B------:R-:W-:Y:S01]  /*2490*/  @P6 F2FP.PACK_AB R188, RZ, R187 ;  /* 0x000000bbffbc623e */ /* 0x000fe200000000ff */
[----:B------:R-:W-:Y:S01]  /*24a0*/  @P6 IMAD.WIDE.U32 R186, R225, R186, c[0x0][0x248] ;  /* 0x00009200e1ba6625 */ /* 0x000fe200078e00ba */
[----:B------:R-:W-:Y:S02]  /*24b0*/  @P6 PRMT R183, R184, 0x7610, R183 ;  /* 0x00007610b8b76816 */ /* 0x000fe400000000b7 */
[----:B------:R-:W-:Y:S01]  /*24c0*/  @P6 PRMT R182, R182, 0x5410, R185 ;  /* 0x00005410b6b66816 */ /* 0x000fe200000000b9 */
[----:B------:R-:W-:Y:S01]  /*24d0*/  @P6 IMAD.WIDE.U32 R184, R189, R230, c[0x0][0x170] ;  /* 0x00005c00bdb86625 */ /* 0x000fe200078e00e6 */
[----:B------:R-:W-:Y:S01]  /*24e0*/  @P6 PRMT R183, R183, 0x5410, R188 ;  /* 0x00005410b7b76816 */ /* 0x000fe200000000bc */
[----:B------:R-:W-:-:S04]  /*24f0*/  @P6 HADD2.F32 R230, -RZ, R171.H0_H0 ;  /* 0x200000abffe66230 */ /* 0x000fc80000004100 */
[----:B------:R0:W-:Y:S04]  /*2500*/  @P6 STG.E.128 [R186.64], R180 ;  /* 0x000000b4ba006986 */ /* 0x0001e8000c101d04 */
[----:B------:R0:W5:Y:S01]  /*2510*/  @P6 LDG.E.128 R168, [R184.64] ;  /* 0x00000004b8a86981 */ /* 0x000162000c1e1d00 */
[----:B------:R-:W-:Y:S01]  /*2520*/  @!P5 ISETP.NE.U32.AND P3, PT, RZ, c[0x0][0x218], PT ;  /* 0x00008600ff00da0c */ /* 0x000fe20003f65070 */
[----:B------:R-:W-:Y:S01]  /*2530*/  BSSY B0, `(.L_x_6916) ;  /* 0x000000d000007945 */ /* 0x000fe20003800000 */
[----:B------:R-:W-:Y:S02]  /*2540*/  @!P5 ISETP.NE.U32.AND P2, PT, RZ, c[0x0][0x218], PT ;  /* 0x00008600ff00da0c */ /* 0x000fe40003f45070 */
        /* <DEDUP_REMOVED lines=11> */
.L_x_6917:
[----:B------:R-:W-:Y:S05]  /*2600*/  BSYNC B0 ;  /* 0x0000000000007941 */ /* 0x000fea0003800000 */
.L_x_6916:
        /* <DEDUP_REMOVED lines=13> */
.L_x_6919:
[----:B------:R-:W-:Y:S05]  /*26e0*/  BSYNC B0 ;  /* 0x0000000000007941 */ /* 0x000fea0003800000 */
.L_x_6918:
        /* <DEDUP_REMOVED lines=16> */
.L_x_6921:
[----:B------:R-:W-:Y:S05]  /*27f0*/  BSYNC B0 ;  /* 0x0000000000007941 */ /* 0x000fea0003800000 */
.L_x_6920:
        /* <DEDUP_REMOVED lines=11> */
.L_x_6923:
[----:B------:R-:W-:Y:S05]  /*28b0*/  BSYNC B0 ;  /* 0x0000000000007941 */ /* 0x000fea0003800000 */
.L_x_6922:
        /* <DEDUP_REMOVED lines=11> */
[----:B------:R-:W-:Y:S01]  /*2970*/  @P6 F2FP.PACK_AB R240, RZ, R240 ;  /* 0x000000f0fff0623e */ /* 0x000fe200000000ff */
[----:B------:R-:W-:Y:S01]  /*2980*/  @P6 FFMA.FTZ R165, R238, R239, R165 ;  /* 0x000000efeea56223 */ /* 0x000fe200000100a5 */
[----:B------:R-:W-:Y:S01]  /*2990*/  @P6 F2FP.PACK_AB R241, RZ, R241 ;  /* 0x000000f1fff1623e */ /* 0x000fe200000000ff */
        /* <DEDUP_REMOVED lines=10> */
[----:B------:R-:W-:Y:S02]  /*2a40*/  @P6 F2FP.PACK_AB R243, RZ, R243 ;  /* 0x000000f3fff3623e */ /* 0x000fe400000000ff */
[----:B------:R-:W-:Y:S02]  /*2a50*/  @P6 F2FP.PACK_AB R242, RZ, R242 ;  /* 0x000000f2fff2623e */ /* 0x000fe400000000ff */
        /* <DEDUP_REMOVED lines=10> */
.L_x_6925:
[----:B------:R-:W-:Y:S05]  /*2b00*/  BSYNC B0 ;  /* 0x0000000000007941 */ /* 0x000fea0003800000 */
.L_x_6924:
        /* <DEDUP_REMOVED lines=11> */
.L_x_6927:
[----:B------:R-:W-:Y:S05]  /*2bc0*/  BSYNC B0 ;  /* 0x0000000000007941 */ /* 0x000fea0003800000 */
.L_x_6926:
        /* <DEDUP_REMOVED lines=10> */
[----:B------:R-:W-:Y:S02]  /*2c70*/  @P6 F2FP.PACK_AB R244, RZ, R244 ;  /* 0x000000f4fff4623e */ /* 0x000fe400000000ff */
[----:B------:R-:W-:Y:S02]  /*2c80*/  @P6 F2FP.PACK_AB R245, RZ, R245 ;  /* 0x000000f5fff5623e */ /* 0x000fe400000000ff */
        /* <DEDUP_REMOVED lines=11> */
.L_x_6929:
[----:B------:R-:W-:Y:S05]  /*2d40*/  BSYNC B0 ;  /* 0x0000000000007941 */ /* 0x000fea0003800000 */
.L_x_6928:
        /* <DEDUP_REMOVED lines=11> */
.L_x_6931:
[----:B------:R-:W-:Y:S05]  /*2e00*/  BSYNC B0 ;  /* 0x0000000000007941 */ /* 0x000fea0003800000 */
.L_x_6930:
        /* <DEDUP_REMOVED lines=11> */
[----:B------:R-:W-:Y:S01]  /*2ec0*/  @P6 FFMA.FTZ R167, R232, R235, R167 ;  /* 0x000000ebe8a76223 */ /* 0x000fe200000100a7 */
[----:B------:R-:W-:Y:S01]  /*2ed0*/  @P6 MOV R247, 0x10 ;  /* 0x0000001000f76802 */ /* 0x000fe20000000f00 */
[----:B------:R-:W-:Y:S01]  /*2ee0*/  @P6 FFMA.FTZ R160, R233, R236, R160 ;  /* 0x000000ece9a06223 */ /* 0x000fe200000100a0 */
[----:B------:R-:W-:Y:S01]  /*2ef0*/  @P6 F2FP.PACK_AB R244, RZ, R244 ;  /* 0x000000f4fff4623e */ /* 0x000fe200000000ff */
[----:B------:R0:W-:Y:S01]  /*2f00*/  @P0 STG.E.128 [R188.64+0x10], R184 ;  /* 0x000010b8bc000986 */ /* 0x0001e2000c101d04 */
[C---:B------:R-:W-:Y:S01]  /*2f10*/  @P6 IADD3 R246, R225.reuse, 0x80, RZ ;  /* 0x00000080e1f66810 */ /* 0x040fe20007ffe0ff */
[--C-:B-----5:R-:W-:Y:S01]  /*2f20*/  @P6 HADD2.F32 R232, -RZ, R168.reuse.H0_H0 ;  /* 0x200000a8ffe86230 */ /* 0x120fe20000004100 */
[----:B------:R-:W-:Y:S01]  /*2f30*/  @P6 F2FP.PACK_AB R245, RZ, R245 ;  /* 0x000000f5fff5623e */ /* 0x000fe200000000ff */
[----:B------:R-:W-:Y:S01]  /*2f40*/  @P6 HADD2.F32 R233, -RZ, R168.H1_H1 ;  /* 0x300000a8ffe96230 */ /* 0x000fe20000004100 */
[----:B------:R-:W-:Y:S01]  /*2f50*/  @P6 PRMT R183, R244, 0x7610, R183 ;  /* 0x00007610f4b76816 */ /* 0x000fe200000000b7 */
[--C-:B------:R-:W-:Y:S01]  /*2f60*/  @P6 HADD2.F32 R234, -RZ, R169.reuse.H0_H0 ;  /* 0x200000a9ffea6230 */ /* 0x100fe20000004100 */
[----:B------:R-:W-:Y:S01]  /*2f70*/  IADD3 R225, R225, 0x100, RZ ;  /* 0x00000100e1e17810 */ /* 0x000fe20007ffe0ff */
[----:B------:R-:W-:Y:S01]  /*2f80*/  @P6 HADD2.F32 R215, -RZ, R169.H1_H1 ;  /* 0x300000a9ffd76230 */ /* 0x000fe20000004100 */
[----:B------:R-:W-:-:S02]  /*2f90*/  @P6 PRMT R183, R183, 0x5410, R245 ;  /* 0x00005410b7b76816 */ /* 0x000fc400000000f5 */
[----:B0-----:R-:W-:Y:S01]  /*2fa0*/  @P6 MOV R186, 0x10 ;  /* 0x0000001000ba6802 */ /* 0x001fe20000000f00 */
[----:B------:R-:W-:Y:S01]  /*2fb0*/  @P6 IMAD.WIDE.U32 R184, R246, R247, c[0x0][0x248] ;  /* 0x00009200f6b86625 */ /* 0x000fe200078e00f7 */
[--C-:B------:R-:W-:Y:S02]  /*2fc0*/  @P6 HADD2.F32 R189, -RZ, R170.reuse.H0_H0 ;  /* 0x200000aaffbd6230 */ /* 0x100fe40000004100 */
[--C-:B------:R-:W-:Y:S01]  /*2fd0*/  @P6 HADD2.F32 R188, -RZ, R171.reuse.H1_H1 ;  /* 0x300000abffbc6230 */ /* 0x100fe20000004100 */
[----:B------:R-:W-:Y:S01]  /*2fe0*/  @P6 IMAD.WIDE.U32 R186, R225, R186, c[0x0][0x170] ;  /* 0x00005c00e1ba6625 */ /* 0x000fe200078e00ba */
[----:B------:R0:W-:Y:S02]  /*2ff0*/  @P6 STG.E.128 [R184.64], R180 ;  /* 0x000000b4b8006986 */ /* 0x0001e4000c101d04 */
[----:B0-----:R-:W-:Y:S02]  /*3000*/  @P6 HADD2.F32 R184, -RZ, R170.H1_H1 ;  /* 0x300000aaffb86230 */ /* 0x001fe40000004100 */
[----:B------:R-:W-:-:S02]  /*3010*/  @P6 HADD2.F32 R185, -RZ, R171.H0_H0 ;  /* 0x200000abffb96230 */ /* 0x000fc40000004100 */
        /* <DEDUP_REMOVED lines=23> */
.L_x_6933:
[----:B0-----:R-:W-:Y:S05]  /*3190*/  BSYNC B0 ;  /* 0x0000000000007941 */ /* 0x001fea0003800000 */
.L_x_6932:
        /* <DEDUP_REMOVED lines=10> */
.L_x_6935:
[----:B------:R-:W-:Y:S05]  /*3240*/  BSYNC B0 ;  /* 0x0000000000007941 */ /* 0x000fea0003800000 */
.L_x_6934:
        /* <DEDUP_REMOVED lines=18> */
.L_x_6937:
[----:B------:R-:W-:Y:S05]  /*3370*/  BSYNC B0 ;  /* 0x0000000000007941 */ /* 0x000fea0003800000 */
.L_x_6936:
[----:B------:R-:W-:Y:S01]  /*3380*/  @!P5 ISETP.NE.AND.EX P3, PT, RZ, c[0x0][0x21c], PT, P3 ;  /* 0x00008700ff00da0c */ /* 0x000fe20003f65330 */
[----:B------:R-:W-:Y:S01]  /*3390*/  BSSY B0, `(.L_x_6938) ;  /* 0x0000011000007945 */ /* 0x000fe20003800000 */
[----:B------:R-:W-:Y:S01]  /*33a0*/  @P6 FFMA.FTZ R159, R215, R240, R159 ;  /* 0x000000f0d79f6223 */ /* 0x000fe2000001009f */
[----:B------:R-:W-:Y:S01]  /*33b0*/  @!P5 ISETP.NE.U32.AND P2, PT, RZ, c[0x0][0x218], PT ;  /* 0x00008600ff00da0c */ /* 0x000fe20003f45070 */
[----:B------:R-:W-:Y:S01]  /*33c0*/  @P6 FMUL.FTZ R215, R229, c[0x0][0x1ec] ;  /* 0x00007b00e5d76a20 */ /* 0x000fe20000410000 */
[----:B------:R-:W-:Y:S02]  /*33d0*/  @P6 F2FP.PACK_AB R214, RZ, R214 ;  /* 0x000000d6ffd6623e */ /* 0x000fe400000000ff */
[----:B------:R-:W-:Y:S02]  /*33e0*/  @P6 F2FP.PACK_AB R226, RZ, R226 ;  /* 0x000000e2ffe2623e */ /* 0x000fe400000000ff */
        /* <DEDUP_REMOVED lines=11> */
.L_x_6939:
[----:B------:R-:W-:Y:S05]  /*34a0*/  BSYNC B0 ;  /* 0x0000000000007941 */ /* 0x000fea0003800000 */
.L_x_6938:
        /* <DEDUP_REMOVED lines=19> */
.L_x_6941:
[----:B------:R-:W-:Y:S05]  /*35e0*/  BSYNC B0 ;  /* 0x0000000000007941 */ /* 0x000fea0003800000 */
.L_x_6940:
[----:B------:R-:W-:Y:S01]  /*35f0*/  @!P5 ISETP.NE.U32.AND P2, PT, RZ, c[0x0][0x218], PT ;  /* 0x00008600ff00da0c */ /* 0x000fe20003f45070 */
[----:B------:R-:W-:Y:S01]  /*3600*/  BSSY B0, `(.L_x_6942) ;  /* 0x0000012000007945 */ /* 0x000fe20003800000 */
[----:B------:R-:W-:Y:S01]  /*3610*/  SEL R175, R230, R175, P1 ;  /* 0x000000afe6af7207 */ /* 0x000fe20000800000 */
[----:B------:R-:W-:Y:S01]  /*3620*/  @P6 FFMA.FTZ R152, R189, R239, R152 ;  /* 0x000000efbd986223 */ /* 0x000fe20000010098 */
[----:B------:R-:W-:Y:S01]  /*3630*/  @!P5 ISETP.NE.AND.EX P2, PT, RZ, c[0x0][0x21c], PT, P2 ;  /* 0x00008700ff00da0c */ /* 0x000fe20003f45320 */
[C---:B------:R-:W-:Y:S01]  /*3640*/  @P6 FMUL.FTZ R189, R231.reuse, c[0x0][0x1ec] ;  /* 0x00007b00e7bd6a20 */ /* 0x040fe20000410000 */
[----:B------:R-:W-:Y:S02]  /*3650*/  @!P5 ISETP.NE.AND.EX P3, PT, RZ, c[0x0][0x21c], PT, P3 ;  /* 0x00008700ff00da0c */ /* 0x000fe40003f65330 */
[----:B------:R-:W-:Y:S02]  /*3660*/  @P6 F2FP.PACK_AB R229, RZ, R229 ;  /* 0x000000e5ffe5623e */ /* 0x000fe400000000ff */
        /* <DEDUP_REMOVED lines=11> */
.L_x_6943:
[----:B------:R-:W-:Y:S05]  /*3720*/  BSYNC B0 ;  /* 0x0000000000007941 */ /* 0x000fea0003800000 */
.L_x_6942:
        /* <DEDUP_REMOVED lines=13> */
.L_x_6945:
[----:B------:R-:W-:Y:S05]  /*3800*/  BSYNC B0 ;  /* 0x0000000000007941 */ /* 0x000fea0003800000 */
.L_x_6944:
[----:B------:R-:W-:Y:S01]  /*3810*/  @P6 FFMA.FTZ R153, R184, R238, R153 ;  /* 0x000000eeb8996223 */ /* 0x000fe20000010099 */
[----:B------:R-:W-:Y:S01]  /*3820*/  @!P5 ISETP.NE.U32.AND P2, PT, RZ, c[0x0][0x218], PT ;  /* 0x00008600ff00da0c */ /* 0x000fe20003f45070 */
[----:B------:R-:W-:Y:S01]  /*3830*/  @P6 FMUL.FTZ R184, R48, R189 ;  /* 0x000000bd30b86220 */ /* 0x000fe20000410000 */
[----:B------:R-:W-:Y:S01]  /*3840*/  @P6 PRMT R180, R214, 0x7610, R180 ;  /* 0x00007610d6b46816 */ /* 0x000fe200000000b4 */
[----:B------:R-:W-:Y:S01]  /*3850*/  @P6 FMUL.FTZ R235, R233, c[0x0][0x1ec] ;  /* 0x00007b00e9eb6a20 */ /* 0x000fe20000410000 */
[----:B------:R-:W-:Y:S01]  /*3860*/  @P6 PRMT R181, R227, 0x7610, R181 ;  /* 0x00007610e3b56816 */ /* 0x000fe200000000b5 */
[----:B------:R-:W-:Y:S01]  /*3870*/  @P6 FFMA.FTZ R154, R185, R243, R154 ;  /* 0x000000f3b99a6223 */ /* 0x000fe2000001009a */
[----:B------:R-:W-:Y:S01]  /*3880*/  @P6 F2FP.PACK_AB R184, RZ, R184 ;  /* 0x000000b8ffb8623e */ /* 0x000fe200000000ff */
[----:B------:R-:W-:Y:S01]  /*3890*/  @P6 FFMA.FTZ R155, R188, R242, R155 ;  /* 0x000000f2bc9b6223 */ /* 0x000fe2000001009b */
[--C-:B-----5:R-:W-:Y:S01]  /*38a0*/  @P6 HADD2.F32 R185, -RZ, R168.reuse.H0_H0 ;  /* 0x200000a8ffb96230 */ /* 0x120fe20000004100 */
[----:B------:R-:W-:Y:S01]  /*38b0*/  @P6 FMUL.FTZ R231, R49, R230 ;  /* 0x000000e631e76220 */ /* 0x000fe20000410000 */
[----:B------:R-:W-:Y:S01]  /*38c0*/  @P6 HADD2.F32 R188, -RZ, R168.H1_H1 ;  /* 0x300000a8ffbc6230 */ /* 0x000fe20000004100 */
[----:B------:R-:W-:Y:S01]  /*38d0*/  @P6 FMUL.FTZ R232, R50, R235 ;  /* 0x000000eb32e86220 */ /* 0x000fe20000410000 */
[----:B------:R-:W-:Y:S01]  /*38e0*/  @P6 PRMT R182, R184, 0x7610, R182 ;  /* 0x00007610b8b66816 */ /* 0x000fe200000000b6 */
[----:B------:R-:W-:Y:S01]  /*38f0*/  @P6 FFMA.FTZ R148, R185, R187, R148 ;  /* 0x000000bbb9946223 */ /* 0x000fe20000010094 */
[--C-:B------:R-:W-:Y:S01]  /*3900*/  @P6 HADD2.F32 R184, -RZ, R169.reuse.H0_H0 ;  /* 0x200000a9ffb86230 */ /* 0x100fe20000004100 */
[----:B------:R-:W-:Y:S01]  /*3910*/  @P6 FFMA.FTZ R149, R188, R186, R149 ;  /* 0x000000babc956223 */ /* 0x000fe20000010095 */
[----:B------:R-:W-:Y:S01]  /*3920*/  @P6 HADD2.F32 R185, -RZ, R169.H1_H1 ;  /* 0x300000a9ffb96230 */ /* 0x000fe20000004100 */
[----:B------:R-:W-:Y:S01]  /*3930*/  @P6 F2FP.PACK_AB R231, RZ, R231 ;  /* 0x000000e7ffe7623e */ /* 0x000fe200000000ff */
[--C-:B------:R-:W-:Y:S01]  /*3940*/  @P6 HADD2.F32 R186, -RZ, R170.reuse.H0_H0 ;  /* 0x200000aaffba6230 */ /* 0x100fe20000004100 */
[----:B------:R-:W-:Y:S01]  /*3950*/  @P6 F2FP.PACK_AB R232, RZ, R232 ;  /* 0x000000e8ffe8623e */ /* 0x000fe200000000ff */
[----:B------:R-:W-:Y:S01]  /*3960*/  @P6 HADD2.F32 R187, -RZ, R170.H1_H1 ;  /* 0x300000aaffbb6230 */ /* 0x000fe20000004100 */
[----:B------:R-:W-:Y:S01]  /*3970*/  @!P5 ISETP.NE.AND.EX P2, PT, RZ, c[0x0][0x21c], PT, P2 ;  /* 0x00008700ff00da0c */ /* 0x000fe20003f45320 */
[----:B------:R-:W-:Y:S01]  /*3980*/  @P6 HADD2.F32 R188, -RZ, R171.H0_H0 ;  /* 0x200000abffbc6230 */ /* 0x000fe20000004100 */
[----:B------:R-:W-:Y:S01]  /*3990*/  BSSY B0, `(.L_x_6946) ;  /* 0x0000015000007945 */ /* 0x000fe20003800000 */
        /* <DEDUP_REMOVED lines=9> */
[----:B------:R-:W-:-:S02]  /*3a30*/  @P6 PRMT R182, R182, 0x5410, R231 ;  /* 0x00005410b6b66816 */ /* 0x000fc400000000e7 */
[----:B------:R-:W-:Y:S01]  /*3a40*/  @P6 PRMT R183, R232, 0x7610, R183 ;  /* 0x00007610e8b76816 */ /* 0x000fe200000000b7 */
        /* <DEDUP_REMOVED lines=9> */
.L_x_6947:
[----:B------:R-:W-:Y:S05]  /*3ae0*/  BSYNC B0 ;  /* 0x0000000000007941 */ /* 0x000fea0003800000 */
.L_x_6946:
[C---:B------:R-:W-:Y:S01]  /*3af0*/  @P6 FMUL.FTZ R188, R184.reuse, c[0x0][0x1ec] ;  /* 0x00007b00b8bc6a20 */ /* 0x040fe20000410000 */
        /* <DEDUP_REMOVED lines=9> */
[----:B------:R-:W-:-:S02]  /*3b90*/  LOP3.LUT P1, RZ, R4, 0xff, RZ, 0xc0, !PT ;  /* 0x000000ff04ff7812 */ /* 0x000fc4000782c0ff */
[----:B------:R-:W-:Y:S01]  /*3ba0*/  @P6 PRMT R183, R183, 0x5410, R5 ;  /* 0x00005410b7b76816 */ /* 0x000fe20000000005 */
[----:B------:R0:W-:Y:S01]  /*3bb0*/  @P0 STG.E.128 [R186.64+0x10], R176 ;  /* 0x000010b0ba000986 */ /* 0x0001e2000c101d04 */
[----:B------:R-:W-:Y:S01]  /*3bc0*/  ISETP.GE.AND P0, PT, R2, c[0x0][0x164], PT ;  /* 0x0000590002007a0c */ /* 0x000fe20003f06270 */
[----:B------:R-:W-:Y:S01]  /*3bd0*/  @P6 HADD2.F32 R5, -RZ, R171.H1_H1 ;  /* 0x300000abff056230 */ /* 0x000fe20000004100 */
[----:B------:R-:W-:Y:S01]  /*3be0*/  SEL R4, RZ, 0x1, P1 ;  /* 0x00000001ff047807 */ /* 0x000fe20000800000 */
[----:B------:R0:W-:Y:S03]  /*3bf0*/  @P6 STG.E.128 [R184.64], R180 ;  /* 0x000000b4b8006986 */ /* 0x0001e6000c101d04 */
[----:B------:R-:W-:-:S07]  /*3c00*/  @P6 FFMA.FTZ R147, R5, R188, R147 ;  /* 0x000000bc05936223 */ /* 0x000fce0000010093 */
[----:B0-----:R-:W-:Y:S01]  /*3c10*/  @P0 CALL.REL.NOINC `(.L_x_6894) ;  /* 0x0000001000000944 */ /* 0x001fe20003c00000 */
[----:B------:R-:W-:Y:S05]  /*3c20*/  BRA `(.L_x_6948) ;  /* 0xffffca2000007947 */ /* 0x000fea000383ffff */
.L_x_6894:
        /* <DEDUP_REMOVED lines=28> */
.L_x_6898:
[----:B------:R-:W-:Y:S01]  /*3df0*/  HFMA2.MMA R226, -RZ, RZ, 0, 9.5367431640625e-07 ;  /* 0x00000010ffe27435 */ /* 0x000fe200000001ff */
[----:B------:R-:W-:-:S02]  /*3e00*/  MOV R189, R191 ;  /* 0x000000bf00bd7202 */ /* 0x000fc40000000f00 */
[----:B------:R-:W-:Y:S02]  /*3e10*/  MOV R225, 0x1f ;  /* 0x0000001f00e17802 */ /* 0x000fe40000000f00 */
[----:B------:R-:W-:Y:S02]  /*3e20*/  MOV R232, 0xffffffff ;  /* 0xffffffff00e87802 */ /* 0x000fe40000000f00 */
[----:B------:R-:W-:Y:S02]  /*3e30*/  MOV R184, 0x3e50 ;  /* 0x00003e5000b87802 */ /* 0x000fe40000000f00 */
[----:B-----5:R-:W-:Y:S05]  /*3e40*/  CALL.REL.NOINC `($__internal_147_$__cuda_sm70_shflsync_down_p) ;  /* 0x0000045000007944 */ /* 0x020fea0003c00000 */
[----:B-1----:R-:W-:Y:S01]  /*3e50*/  MOV R188, R226 ;  /* 0x000000e200bc7202 */ /* 0x002fe20000000f00 */
[----:B0-----:R-:W-:Y:S05]  /*3e60*/  BRA `(.L_x_6949) ;  /* 0xffffd8c000007947 */ /* 0x001fea000383ffff */
.L_x_6899:
[----:B------:R-:W-:Y:S01]  /*3e70*/  HFMA2.MMA R226, -RZ, RZ, 0, 9.5367431640625e-07 ;  /* 0x00000010ffe27435 */ /* 0x000fe200000001ff */
[----:B------:R-:W-:Y:S02]  /*3e80*/  MOV R189, R214 ;  /* 0x000000d600bd7202 */ /* 0x000fe40000000f00 */
[----:B------:R-:W-:Y:S02]  /*3e90*/  MOV R225, 0x1f ;  /* 0x0000001f00e17802 */ /* 0x000fe40000000f00 */
[----:B------:R-:W-:-:S02]  /*3ea0*/  MOV R232, 0xffffffff ;  /* 0xffffffff00e87802 */ /* 0x000fc40000000f00 */
[----:B------:R-:W-:Y:S02]  /*3eb0*/  MOV R184, 0x3ed0 ;  /* 0x00003ed000b87802 */ /* 0x000fe40000000f00 */
[----:B01---5:R-:W-:Y:S05]  /*3ec0*/  CALL.REL.NOINC `($__internal_147_$__cuda_sm70_shflsync_down_p) ;  /* 0x000003d000007944 */ /* 0x023fea0003c00000 */
[----:B------:R-:W-:Y:S01]  /*3ed0*/  FADD.FTZ R188, R188, R191 ;  /* 0x000000bfbcbc7221 */ /* 0x000fe20000010000 */
[----:B0-----:R-:W-:Y:S01]  /*3ee0*/  MOV R225, 0x1f ;  /* 0x0000001f00e17802 */ /* 0x001fe20000000f00 */
[----:B-1----:R-:W-:Y:S01]  /*3ef0*/  FADD.FTZ R191, R214, R226 ;  /* 0x000000e2d6bf7221 */ /* 0x002fe20000010000 */
[----:B------:R-:W-:Y:S01]  /*3f00*/  HFMA2.MMA R226, -RZ, RZ, 0, 4.76837158203125e-07 ;  /* 0x00000008ffe27435 */ /* 0x000fe200000001ff */
[----:B------:R-:W-:Y:S02]  /*3f10*/  MOV R232, 0xffffffff ;  /* 0xffffffff00e87802 */ /* 0x000fe40000000f00 */
[----:B------:R-:W-:Y:S02]  /*3f20*/  MOV R189, R188 ;  /* 0x000000bc00bd7202 */ /* 0x000fe40000000f00 */
[----:B------:R-:W-:Y:S02]  /*3f30*/  MOV R184, 0x3f50 ;  /* 0x00003f5000b87802 */ /* 0x000fe40000000f00 */
[----:B------:R-:W-:Y:S05]  /*3f40*/  CALL.REL.NOINC `($__internal_147_$__cuda_sm70_shflsync_down_p) ;  /* 0x0000035000007944 */ /* 0x000fea0003c00000 */
[----:B-1----:R-:W-:Y:S01]  /*3f50*/  MOV R187, R226 ;  /* 0x000000e200bb7202 */ /* 0x002fe20000000f00 */
[----:B------:R-:W-:Y:S01]  /*3f60*/  HFMA2.MMA R226, -RZ, RZ, 0, 4.76837158203125e-07 ;  /* 0x00000008ffe27435 */ /* 0x000fe200000001ff */
[----:B0-----:R-:W-:-:S02]  /*3f70*/  MOV R189, R191 ;  /* 0x000000bf00bd7202 */ /* 0x001fc40000000f00 */
[----:B------:R-:W-:Y:S02]  /*3f80*/  MOV R225, 0x1f ;  /* 0x0000001f00e17802 */ /* 0x000fe40000000f00 */
[----:B------:R-:W-:Y:S02]  /*3f90*/  MOV R232, 0xffffffff ;  /* 0xffffffff00e87802 */ /* 0x000fe40000000f00 */
[----:B------:R-:W-:Y:S02]  /*3fa0*/  MOV R184, 0x3fc0 ;  /* 0x00003fc000b87802 */ /* 0x000fe40000000f00 */
[----:B------:R-:W-:Y:S05]  /*3fb0*/  CALL.REL.NOINC `($__internal_147_$__cuda_sm70_shflsync_down_p) ;  /* 0x000002e000007944 */ /* 0x000fea0003c00000 */
[----:B------:R-:W-:Y:S01]  /*3fc0*/  FADD.FTZ R188, R187, R188 ;  /* 0x000000bcbbbc7221 */ /* 0x000fe20000010000 */
[----:B0-----:R-:W-:Y:S01]  /*3fd0*/  MOV R225, 0x1f ;  /* 0x0000001f00e17802 */ /* 0x001fe20000000f00 */
[----:B-1----:R-:W-:Y:S01]  /*3fe0*/  FADD.FTZ R191, R191, R226 ;  /* 0x000000e2bfbf7221 */ /* 0x002fe20000010000 */
[----:B------:R-:W-:Y:S01]  /*3ff0*/  HFMA2.MMA R226, -RZ, RZ, 0, 2.384185791015625e-07 ;  /* 0x00000004ffe27435 */ /* 0x000fe200000001ff */
[----:B------:R-:W-:Y:S02]  /*4000*/  MOV R232, 0xffffffff ;  /* 0xffffffff00e87802 */ /* 0x000fe40000000f00 */
[----:B------:R-:W-:-:S02]  /*4010*/  MOV R189, R188 ;  /* 0x000000bc00bd7202 */ /* 0x000fc40000000f00 */
[----:B------:R-:W-:Y:S02]  /*4020*/  MOV R184, 0x4040 ;  /* 0x0000404000b87802 */ /* 0x000fe40000000f00 */
[----:B------:R-:W-:Y:S05]  /*4030*/  CALL.REL.NOINC `($__internal_147_$__cuda_sm70_shflsync_down_p) ;  /* 0x0000026000007944 */ /* 0x000fea0003c00000 */
[----:B-1----:R-:W-:Y:S01]  /*4040*/  MOV R187, R226 ;  /* 0x000000e200bb7202 */ /* 0x002fe20000000f00 */
[----:B------:R-:W-:Y:S01]  /*4050*/  HFMA2.MMA R226, -RZ, RZ, 0, 2.384185791015625e-07 ;  /* 0x00000004ffe27435 */ /* 0x000fe200000001ff */
[----:B0-----:R-:W-:Y:S02]  /*4060*/  MOV R189, R191 ;  /* 0x000000bf00bd7202 */ /* 0x001fe40000000f00 */
[----:B------:R-:W-:Y:S02]  /*4070*/  MOV R225, 0x1f ;  /* 0x0000001f00e17802 */ /* 0x000fe40000000f00 */
[----:B------:R-:W-:Y:S02]  /*4080*/  MOV R232, 0xffffffff ;  /* 0xffffffff00e87802 */ /* 0x000fe40000000f00 */
[----:B------:R-:W-:Y:S02]  /*4090*/  MOV R184, 0x40b0 ;  /* 0x000040b000b87802 */ /* 0x000fe40000000f00 */
[----:B------:R-:W-:Y:S05]  /*40a0*/  CALL.REL.NOINC `($__internal_147_$__cuda_sm70_shflsync_down_p) ;  /* 0x000001f000007944 */ /* 0x000fea0003c00000 */
[----:B------:R-:W-:Y:S01]  /*40b0*/  FADD.FTZ R188, R187, R188 ;  /* 0x000000bcbbbc7221 */ /* 0x000fe20000010000 */
[----:B0-----:R-:W-:Y:S01]  /*40c0*/  MOV R225, 0x1f ;  /* 0x0000001f00e17802 */ /* 0x001fe20000000f00 */
[----:B-1----:R-:W-:Y:S01]  /*40d0*/  FADD.FTZ R191, R191, R226 ;  /* 0x000000e2bfbf7221 */ /* 0x002fe20000010000 */
[----:B------:R-:W-:Y:S01]  /*40e0*/  HFMA2.MMA R226, -RZ, RZ, 0, 1.1920928955078125e-07 ;  /* 0x00000002ffe27435 */ /* 0x000fe200000001ff */
[----:B------:R-:W-:-:S02]  /*40f0*/  MOV R232, 0xffffffff ;  /* 0xffffffff00e87802 */ /* 0x000fc40000000f00 */
[----:B------:R-:W-:Y:S02]  /*4100*/  MOV R189, R188 ;  /* 0x000000bc00bd7202 */ /* 0x000fe40000000f00 */
[----:B------:R-:W-:Y:S02]  /*4110*/  MOV R184, 0x4130 ;  /* 0x0000413000b87802 */ /* 0x000fe40000000f00 */
[----:B------:R-:W-:Y:S05]  /*4120*/  CALL.REL.NOINC `($__internal_147_$__cuda_sm70_shflsync_down_p) ;  /* 0x0000017000007944 */ /* 0x000fea0003c00000 */
[----:B-1----:R-:W-:Y:S01]  /*4130*/  MOV R187, R226 ;  /* 0x000000e200bb7202 */ /* 0x002fe20000000f00 */
[----:B------:R-:W-:Y:S01]  /*4140*/  HFMA2.MMA R226, -RZ, RZ, 0, 1.1920928955078125e-07 ;  /* 0x00000002ffe27435 */ /* 0x000fe200000001ff */
[----:B0-----:R-:W-:Y:S02]  /*4150*/  MOV R189, R191 ;  /* 0x000000bf00bd7202 */ /* 0x001fe40000000f00 */
[----:B------:R-:W-:Y:S02]  /*4160*/  MOV R225, 0x1f ;  /* 0x0000001f00e17802 */ /* 0x000fe40000000f00 */
[----:B------:R-:W-:Y:S02]  /*4170*/  MOV R232, 0xffffffff ;  /* 0xffffffff00e87802 */ /* 0x000fe40000000f00 */
[----:B------:R-:W-:-:S02]  /*4180*/  MOV R184, 0x41a0 ;  /* 0x000041a000b87802 */ /* 0x000fc40000000f00 */
[----:B------:R-:W-:Y:S05]  /*4190*/  CALL.REL.NOINC `($__internal_147_$__cuda_sm70_shflsync_down_p) ;  /* 0x0000010000007944 */ /* 0x000fea0003c00000 */
[----:B------:R-:W-:Y:S01]  /*41a0*/  FADD.FTZ R214, R187, R188 ;  /* 0x000000bcbbd67221 */ /* 0x000fe20000010000 */
[----:B0-----:R-:W-:Y:S01]  /*41b0*/  MOV R225, 0x1f ;  /* 0x0000001f00e17802 */ /* 0x001fe20000000f00 */
[----:B-1----:R-:W-:Y:S01]  /*41c0*/  FADD.FTZ R215, R191, R226 ;  /* 0x000000e2bfd77221 */ /* 0x002fe20000010000 */
[----:B------:R-:W-:Y:S01]  /*41d0*/  HFMA2.MMA R226, -RZ, RZ, 0, 5.9604644775390625e-08 ;  /* 0x00000001ffe27435 */ /* 0x000fe200000001ff */
[----:B------:R-:W-:-:S02]  /*41e0*/  MOV R232, 0xffffffff ;  /* 0xffffffff00e87802 */ /* 0x000fc40000000f00 */
[----:B------:R-:W-:Y:S02]  /*41f0*/  MOV R189, R214 ;  /* 0x000000d600bd7202 */ /* 0x000fe40000000f00 */
[----:B------:R-:W-:Y:S02]  /*4200*/  MOV R184, 0x4220 ;  /* 0x0000422000b87802 */ /* 0x000fe40000000f00 */
[----:B------:R-:W-:Y:S05]  /*4210*/  CALL.REL.NOINC `($__internal_147_$__cuda_sm70_shflsync_down_p) ;  /* 0x0000008000007944 */ /* 0x000fea0003c00000 */
[----:B-1----:R-:W-:Y:S01]  /*4220*/  MOV R191, R226 ;  /* 0x000000e200bf7202 */ /* 0x002fe20000000f00 */
[----:B------:R-:W-:Y:S01]  /*4230*/  HFMA2.MMA R226, -RZ, RZ, 0, 5.9604644775390625e-08 ;  /* 0x00000001ffe27435 */ /* 0x000fe200000001ff */
[----:B0-----:R-:W-:Y:S02]  /*4240*/  MOV R189, R215 ;  /* 0x000000d700bd7202 */ /* 0x001fe40000000f00 */
[----:B------:R-:W-:Y:S02]  /*4250*/  MOV R225, 0x1f ;  /* 0x0000001f00e17802 */ /* 0x000fe40000000f00 */
[----:B------:R-:W-:Y:S02]  /*4260*/  MOV R232, 0xffffffff ;  /* 0xffffffff00e87802 */ /* 0x000fe40000000f00 */
[----:B------:R-:W-:-:S02]  /*4270*/  MOV R184, 0x4290 ;  /* 0x0000429000b87802 */ /* 0x000fc40000000f00 */
[----:B------:R-:W-:Y:S05]  /*4280*/  CALL.REL.NOINC `($__internal_147_$__cuda_sm70_shflsync_down_p) ;  /* 0x0000001000007944 */ /* 0x000fea0003c00000 */
[----:B01----:R-:W-:Y:S05]  /*4290*/  BRA `(.L_x_6950) ;  /* 0xffffd5b000007947 */ /* 0x003fea000383ffff */
        .weak           $__internal_147_$__cuda_sm70_shflsync_down_p
        .type           $__internal_147_$__cuda_sm70_shflsync_down_p,@function
        .size           $__internal_147_$__cuda_sm70_shflsync_down_p,(.L_x_9401 - $__internal_147_$__cuda_sm70_shflsync_down_p)
$__internal_147_$__cuda_sm70_shflsync_down_p:
[----:B------:R-:W-:Y:S01]  /*42a0*/  HFMA2.MMA R185, -RZ, RZ, 0, 0 ;  /* 0x00000000ffb97435 */ /* 0x000fe200000001ff */
[----:B------:R-:W-:Y:S04]  /*42b0*/  WARPSYNC R232 ;  /* 0x000000e800007348 */ /* 0x000fe80003800000 */
[----:B------:R0:W1:Y:S01]  /*42c0*/  SHFL.DOWN PT, R226, R189, R226, R225 ;  /* 0x080000e2bde27389 */ /* 0x00006200000e00e1 */
[----:B------:R-:W-:Y:S05]  /*42d0*/  RET.REL.NODEC R184 `(_ZN10layer_norm13ln_bwd_kernelINS_13Kernel_traitsIf6__halffS2_fjLj3072ELj1ELj1ELj4ELj16ENS_18Kernel_traits_baseILj3072EfS2_fS2_fjLj128EEEEELb0ELb1ELb1ELb1EEEvNS_9BwdParamsE) ;  /* 0xffffbd20b8007950 */ /* 0x000fea0003c3ffff */
.L_x_6951:
        /* <DEDUP_REMOVED lines=10> */
.L_x_9401:


//--------------------- .text._ZN10layer_norm13ln_bwd_kernelINS_13Kernel_traitsIf6__halffS2_fjLj3072ELj1ELj1ELj4ELj16ENS_18Kernel_traits_baseILj3072EfS2_fS2_fjLj128EEEEELb1ELb0ELb0ELb0EEEvNS_9BwdParamsE --------------------------
	.section	.text._ZN10layer_norm13ln_bwd_kernelINS_13Kernel_traitsIf6__halffS2_fjLj3072ELj1ELj1ELj4ELj16ENS_18Kernel_traits_baseILj3072EfS2_fS2_fjLj128EEEEELb1ELb0ELb0ELb0EEEvNS_9BwdParamsE,"ax",@progbits
	.sectioninfo	@"SHI_REGISTERS=187"
	.align	128
        .global         _ZN10layer_norm13ln_bwd_kernelINS_13Kernel_traitsIf6__halffS2_fjLj3072ELj1ELj1ELj4ELj16ENS_18Kernel_traits_baseILj3072EfS2_fS2_fjLj128EEEEELb1ELb0ELb0ELb0EEEvNS_9BwdParamsE
        .type           _ZN10layer_norm13ln_bwd_kernelINS_13Kernel_traitsIf6__halffS2_fjLj3072ELj1ELj1ELj4ELj16ENS_18Kernel_traits_baseILj3072EfS2_fS2_fjLj128EEEEELb1ELb0ELb0ELb0EEEvNS_9BwdParamsE,@function
        .size           _ZN10layer_norm13ln_bwd_kernelINS_13Kernel_traitsIf6__halffS2_fjLj3072ELj1ELj1ELj4ELj16ENS_18Kernel_traits_baseILj3072EfS2_fS2_fjLj128EEEEELb1ELb0ELb0ELb0EEEvNS_9BwdParamsE,(.L_x_9402 - _ZN10layer_norm13ln_bwd_kernelINS_13Kernel_traitsIf6__halffS2_fjLj3072ELj1ELj1ELj4ELj16ENS_18Kernel_traits_baseILj3072EfS2_fS2_fjLj128EEEEELb1ELb0ELb0ELb0EEEvNS_9BwdParamsE)
        .other          _ZN10layer_norm13ln_bwd_kernelINS_13Kernel_traitsIf6__halffS2_fjLj3072ELj1ELj1ELj4ELj16ENS_18Kernel_traits_baseILj3072EfS2_fS2_fjLj128EEEEELb1ELb0ELb0ELb0EEEvNS_9BwdParamsE,@"STO_CUDA_ENTRY STV_DEFAULT"
_ZN10layer_norm13ln_bwd_kernelINS_13Kernel_traitsIf6__halffS2_fjLj3072ELj1ELj1ELj4ELj16ENS_18Kernel_traits_baseILj3072EfS2_fS2_fjLj128EEEEELb1ELb0ELb0ELb0EEEvNS_9BwdParamsE:
.text._ZN10layer_norm13ln_bwd_kernelINS_13Kernel_traitsIf6__halffS2_fjLj3072ELj1ELj1ELj4ELj16ENS_18Kernel_traits_baseILj3072EfS2_fS2_fjLj128EEEEELb1ELb0ELb0ELb0EEEvNS_9BwdParamsE:
        /* <DEDUP_REMOVED lines=57> */
.L_x_6967:
        /* <DEDUP_REMOVED lines=41> */
[----:B------:R-:W-:Y:S01]  /*0620*/  FADD.FTZ R127, -R175, R112 ;  /* 0x00000070af7f7221 */ /* 0x000fe20000010100 */
[----:B----4-:R-:W-:-:S03]  /*0630*/  HADD2.F32 R113, -RZ, R116.H0_H0 ;  /* 0x20000074ff717230 */ /* 0x010fc60000004100 */
[----:B-----5:R-:W-:Y:S01]  /*0640*/  FMUL.FTZ R127, R126, R127 ;  /* 0x0000007f7e7f7220 */ /* 0x020fe20000410000 */
[----:B------:R-:W-:Y:S01]  /*0650*/  HADD2.F32 R116, -RZ, R116.H1_H1 ;  /* 0x30000074ff747230 */ /* 0x000fe20000004100 */
[C---:B------:R-:W-:Y:S02]  /*0660*/  FADD.FTZ R137, -R175.reuse, R114 ;  /* 0x00000072af897221 */ /* 0x040fe40000010100 */
[----:B------:R-:W-:Y:S01]  /*0670*/  FMUL.FTZ R130, R80, R113 ;  /* 0x0000007150827220 */ /* 0x000fe20000410000 */
[--C-:B------:R-:W-:Y:S01]  /*0680*/  HADD2.F32 R112, -RZ, R117.reuse.H1_H1 ;  /* 0x30000075ff707230 */ /* 0x100fe20000004100 */
[C---:B------:R-:W-:Y:S01]  /*0690*/  FADD.FTZ R139, -R175.reuse, R115 ;  /* 0x00000073af8b7221 */ /* 0x040fe20000010100 */
[----:B------:R-:W-:Y:S01]  /*06a0*/  HADD2.F32 R115, -RZ, R117.H0_H0 ;  /* 0x20000075ff737230 */ /* 0x000fe20000004100 */
[C---:B---3--:R-:W-:Y:S01]  /*06b0*/  FADD.FTZ R117, -R175.reuse, R108 ;  /* 0x0000006caf757221 */ /* 0x048fe20000010100 */
[--C-:B------:R-:W-:Y:S01]  /*06c0*/  HADD2.F32 R177, -RZ, R119.reuse.H0_H0 ;  /* 0x20000077ffb17230 */ /* 0x100fe20000004100 */
[----:B------:R-:W-:Y:S01]  /*06d0*/  FMUL.FTZ R128, R126, R135 ;  /* 0x000000877e807220 */ /* 0x000fe20000410000 */
[----:B------:R-:W-:Y:S01]  /*06e0*/  HADD2.F32 R114, -RZ, R119.H1_H1 ;  /* 0x30000077ff727230 */ /* 0x000fe20000004100 */
        /* <DEDUP_REMOVED lines=9> */
[--C-:B------:R-:W-:Y:S01]  /*0780*/  HADD2.F32 R141, -RZ, R118.reuse.H0_H0 ;  /* 0x20000076ff8d7230 */ /* 0x100fe20000004100 */
[C---:B------:R-:W-:Y:S02]  /*0790*/  FMUL.FTZ R132, R126.reuse, R139 ;  /* 0x0000008b7e847220 */ /* 0x040fe40000410000 */
        /* <DEDUP_REMOVED lines=39> */
[----:B------:R-:W-:Y:S02]  /*0a10*/  FFMA.FTZ R178, R144, R142, R109 ;  /* 0x0000008e90b27223 */ /* 0x000fe4000001006d */
.L_x_6954:
[----:B-1----:R-:W-:Y:S05]  /*0a20*/  BSYNC B0 ;  /* 0x0000000000007941 */ /* 0x002fea0003800000 */
.L_x_6953:
        /* <DEDUP_REMOVED lines=21> */
[--C-:B---3--:R-:W-:Y:S02]  /*0b80*/  HADD2.F32 R113, -RZ, R116.reuse.H0_H0 ;  /* 0x20000074ff717230 */ /* 0x108fe40000004100 */
[----:B------:R-:W-:Y:S01]  /*0b90*/  HADD2.F32 R116, -RZ, R116.H1_H1 ;  /* 0x30000074ff747230 */ /* 0x000fe20000004100 */
[----:B-----5:R-:W-:-:S02]  /*0ba0*/  FMUL.FTZ R129, R126, R129 ;  /* 0x000000817e817220 */ /* 0x020fc40000410000 */
[----:B0-----:R-:W-:Y:S01]  /*0bb0*/  FMUL.FTZ R148, R72, R113 ;  /* 0x0000007148947220 */ /* 0x001fe20000410000 */
[--C-:B------:R-:W-:Y:S01]  /*0bc0*/  HADD2.F32 R112, -RZ, R117.reuse.H1_H1 ;  /* 0x30000075ff707230 */ /* 0x100fe20000004100 */
[C---:B------:R-:W-:Y:S01]  /*0bd0*/  FADD.FTZ R151, -R175.reuse, R115 ;  /* 0x00000073af977221 */ /* 0x040fe20000010100 */
[----:B------:R-:W-:Y:S01]  /*0be0*/  HADD2.F32 R115, -RZ, R117.H0_H0 ;  /* 0x20000075ff737230 */ /* 0x000fe20000004100 */
        /* <DEDUP_REMOVED lines=21> */
[----:B------:R-:W-:Y:S01]  /*0d40*/  FFMA.FTZ R178, R150, R149, R178 ;  /* 0x0000009596b27223 */ /* 0x000fe200000100b2 */
[----:B------:R-:W-:Y:S01]  /*0d50*/  HADD2.F32 R157, -RZ, R119.H0_H0 ;  /* 0x20000077ff9d7230 */ /* 0x000fe20000004100 */
[----:B------:R-:W-:Y:S02]  /*0d60*/  FADD.FTZ R155, -R175, R110 ;  /* 0x0000006eaf9b7221 */ /* 0x000fe40000010100 */
[----:B------:R-:W-:Y:S02]  /*0d70*/  FADD.FTZ R20, R20, R153 ;  /* 0x0000009914147221 */ /* 0x000fe40000010000 */
[----:B------:R-:W-:-:S02]  /*0d80*/  FFMA.FTZ R44, R151, R153, R44 ;  /* 0x00000099972c7223 */ /* 0x000fc4000001002c */
        /* <DEDUP_REMOVED lines=29> */
.L_x_6956:
[----:B------:R-:W-:Y:S05]  /*0f60*/  BSYNC B0 ;  /* 0x0000000000007941 */ /* 0x000fea0003800000 */
.L_x_6955:
        /* <DEDUP_REMOVED lines=21> */
[--C-:B----4-:R-:W-:Y:S01]  /*10c0*/  HADD2.F32 R113, -RZ, R116.reuse.H0_H0 ;  /* 0x20000074ff717230 */ /* 0x110fe20000004100 */
[----:B-----5:R-:W-:Y:S01]  /*10d0*/  FMUL.FTZ R131, R126, R131 ;  /* 0x000000837e837220 */ /* 0x020fe20000410000 */
[----:B------:R-:W-:Y:S01]  /*10e0*/  HADD2.F32 R116, -RZ, R116.H1_H1 ;  /* 0x30000074ff747230 */ /* 0x000fe20000004100 */
[----:B0-----:R-:W-:-:S02]  /*10f0*/  FADD.FTZ R165, -R175, R115 ;  /* 0x00000073afa57221 */ /* 0x001fc40000010100 */
[----:B------:R-:W-:Y:S01]  /*1100*/  FMUL.FTZ R164, R64, R113 ;  /* 0x0000007140a47220 */ /* 0x000fe20000410000 */
[--C-:B------:R-:W-:Y:S01]  /*1110*/  HADD2.F32 R115, -RZ, R117.reuse.H0_H0 ;  /* 0x20000075ff737230 */ /* 0x100fe20000004100 */
[C---:B-1----:R-:W-:Y:S01]  /*1120*/  FMUL.FTZ R162, R126.reuse, R159 ;  /* 0x0000009f7ea27220 */ /* 0x042fe20000410000 */
[----:B------:R-:W-:Y:S01]  /*1130*/  HADD2.F32 R112, -RZ, R117.H1_H1 ;  /* 0x30000075ff707230 */ /* 0x000fe20000004100 */
[----:B---3--:R-:W-:Y:S02]  /*1140*/  FADD.FTZ R117, -R175, R108 ;  /* 0x0000006caf757221 */ /* 0x008fe40000010100 */
[----:B------:R-:W-:Y:S02]  /*1150*/  FMUL.FTZ R159, R126, R161 ;  /* 0x000000a17e9f7220 */ /* 0x000fe40000410000 */
[----:B------:R-:W-:Y:S02]  /*1160*/  FMUL.FTZ R161, R65, R116 ;  /* 0x0000007441a17220 */ /* 0x000fe40000410000 */
[----:B------:R-:W-:-:S02]  /*1170*/  FADD.FTZ R108, R177, R164 ;  /* 0x000000a4b16c7221 */ /* 0x000fc40000010000 */
[----:B------:R-:W-:Y:S01]  /*1180*/  FFMA.FTZ R178, R131, R164, R178 ;  /* 0x000000a483b27223 */ /* 0x000fe200000100b2 */
[--C-:B------:R-:W-:Y:S02]  /*1190*/  HADD2.F32 R171, -RZ, R119.reuse.H0_H0 ;  /* 0x20000077ffab7230 */ /* 0x100fe40000004100 */
        /* <DEDUP_REMOVED lines=47> */
.L_x_6958:
[----:B------:R-:W-:Y:S05]  /*1490*/  BSYNC B0 ;  /* 0x0000000000007941 */ /* 0x000fea0003800000 */
.L_x_6957:
[----:B------:R-:W-:Y:S02]  /*14a0*/  SHF.R.U32.HI R110, RZ, 0x5, R179 ;  /* 0x00000005ff6e7819 */ /* 0x000fe400000116b3 */
[----:B------:R-:W-:Y:S01]  /*14b0*/  MOV R116, 0x3f800000 ;  /* 0x3f80000000747802 */ /* 0x000fe20000000f00 */
[----:B-----5:R-:W-:Y:S01]  /*14c0*/  @P0 HADD2.F32 R116, -RZ, R173.H0_H0 ;  /* 0x200000adff740230 */ /* 0x020fe20000004100 */
[----:B------:R-:W-:Y:S02]  /*14d0*/  LOP3.LUT R117, R110, 0x7fffffc, RZ, 0xc0, !PT ;  /* 0x07fffffc6e757812 */ /* 0x000fe400078ec0ff */
[----:B------:R-:W-:-:S02]  /*14e0*/  LOP3.LUT P1, RZ, R179, 0x1f, RZ, 0xc0, !PT ;  /* 0x0000001fb3ff7812 */ /* 0x000fc4000782c0ff */
[----:B------:R-:W-:Y:S01]  /*14f0*/  @!P5 IADD3 R117, R117, 0x4, RZ ;  /* 0x000000047575d810 */ /* 0x000fe20007ffe0ff */
[----:B------:R-:W-:Y:S08]  /*1500*/  BRA.DIV ~URZ, `(.L_x_6959) ;  /* 0x000016027f007947 */ /* 0x000ff0000b800000 */
[----:B------:R0:W1:Y:S02]  /*1510*/  SHFL.DOWN PT, R112, R177, 0x10, 0x1f ;  /* 0x0a001f00b1707f89 */ /* 0x00006400000e0000 */
.L_x_6968:
        /* <DEDUP_REMOVED lines=18> */
.L_x_6969:
[----:B------:R-:W-:Y:S01]  /*1640*/  @!P1 LOP3.LUT R110, R110, 0x3, RZ, 0xc0, !PT ;  /* 0x000000036e6e9812 */ /* 0x000fe200078ec0ff */
[----:B-1----:R-:W-:Y:S01]  /*1650*/  FADD.FTZ R183, R109, R118 ;  /* 0x000000766db77221 */ /* 0x002fe20000010000 */
[----:B------:R-:W-:Y:S01]  /*1660*/  WARPSYNC 0xffffffff ;  /* 0xffffffff00007948 */ /* 0x000fe20003800000 */
[----:B--2---:R-:W-:Y:S01]  /*1670*/  FADD.FTZ R182, R115, R114 ;  /* 0x0000007273b67221 */ /* 0x004fe20000010000 */
[----:B0-----:R-:W-:Y:S01]  /*1680*/  @!P1 IADD3 R118, R117, R110, RZ ;  /* 0x0000006e75769210 */ /* 0x001fe20007ffe0ff */
        /* <DEDUP_REMOVED lines=107> */
.L_x_6962:
[----:B------:R-:W-:Y:S05]  /*1d40*/  BSYNC B0 ;  /* 0x0000000000007941 */ /* 0x000fea0003800000 */
.L_x_6961:
        /* <DEDUP_REMOVED lines=91> */
.L_x_6964:
[----:B------:R-:W-:Y:S05]  /*2300*/  BSYNC B0 ;  /* 0x0000000000007941 */ /* 0x000fea0003800000 */
.L_x_6963:
        /* <DEDUP_REMOVED lines=90> */
.L_x_6966:
[----:B------:R-:W-:Y:S05]  /*28b0*/  BSYNC B0 ;  /* 0x0000000000007941 */ /* 0x000fea0003800000 */
.L_x_6965:
[----:B------:R-:W-:Y:S02]  /*28c0*/  IADD3 R0, R0, c[0x0][0x160], RZ ;  /* 0x0000580000007a10 */ /* 0x000fe40007ffe0ff */
[----:B------:R-:W-:-:S02]  /*28d0*/  LOP3.LUT P1, RZ, R124, 0xff, RZ, 0xc0, !PT ;  /* 0x000000ff7cff7812 */ /* 0x000fc4000782c0ff */
[----:B------:R-:W-:Y:S02]  /*28e0*/  ISETP.GE.AND P0, PT, R0, c[0x0][0x164], PT ;  /* 0x0000590000007a0c */ /* 0x000fe40003f06270 */
[----:B------:R-:W-:-:S11]  /*28f0*/  SEL R124, RZ, 0x1, P1 ;  /* 0x00000001ff7c7807 */ /* 0x000fd60000800000 */
[----:B0-----:R-:W-:Y:S01]  /*2900*/  @P0 CALL.REL.NOINC `(.L_x_6952) ;  /* 0x0000001000000944 */ /* 0x001fe20003c00000 */
[----:B------:R-:W-:Y:S05]  /*2910*/  BRA `(.L_x_6967) ;  /* 0xffffda7000007947 */ /* 0x000fea000383ffff */
.L_x_6952:
        /* <DEDUP_REMOVED lines=31> */
.L_x_6959:
[----:B------:R-:W-:Y:S01]  /*2b10*/  HFMA2.MMA R182, -RZ, RZ, 0, 9.5367431640625e-07 ;  /* 0x00000010ffb67435 */ /* 0x000fe200000001ff */
[----:B------:R-:W-:-:S02]  /*2b20*/  MOV R113, R177 ;  /* 0x000000b100717202 */ /* 0x000fc40000000f00 */
[----:B------:R-:W-:Y:S02]  /*2b30*/  MOV R119, 0x1f ;  /* 0x0000001f00777802 */ /* 0x000fe40000000f00 */
[----:B------:R-:W-:Y:S02]  /*2b40*/  MOV R184, 0xffffffff ;  /* 0xffffffff00b87802 */ /* 0x000fe40000000f00 */
[----:B------:R-:W-:Y:S02]  /*2b50*/  MOV R108, 0x2b70 ;  /* 0x00002b70006c7802 */ /* 0x000fe40000000f00 */
[----:B------:R-:W-:Y:S05]  /*2b60*/  CALL.REL.NOINC `($__internal_148_$__cuda_sm70_shflsync_down_p) ;  /* 0x0000046000007944 */ /* 0x000fea0003c00000 */
[----:B-1----:R-:W-:Y:S01]  /*2b70*/  MOV R112, R113 ;  /* 0x0000007100707202 */ /* 0x002fe20000000f00 */
[----:B0-----:R-:W-:Y:S05]  /*2b80*/  BRA `(.L_x_6968) ;  /* 0xffffe99000007947 */ /* 0x001fea000383ffff */
.L_x_6960:
[----:B------:R-:W-:Y:S01]  /*2b90*/  HFMA2.MMA R182, -RZ, RZ, 0, 9.5367431640625e-07 ;  /* 0x00000010ffb67435 */ /* 0x000fe200000001ff */
[----:B------:R-:W-:Y:S02]  /*2ba0*/  MOV R113, R178 ;  /* 0x000000b200717202 */ /* 0x000fe40000000f00 */
[----:B------:R-:W-:Y:S02]  /*2bb0*/  MOV R119, 0x1f ;  /* 0x0000001f00777802 */ /* 0x000fe40000000f00 */
[----:B------:R-:W-:-:S02]  /*2bc0*/  MOV R184, 0xffffffff ;  /* 0xffffffff00b87802 */ /* 0x000fc40000000f00 */
[----:B------:R-:W-:Y:S02]  /*2bd0*/  MOV R108, 0x2bf0 ;  /* 0x00002bf0006c7802 */ /* 0x000fe40000000f00 */
[----:B01----:R-:W-:Y:S05]  /*2be0*/  CALL.REL.NOINC `($__internal_148_$__cuda_sm70_shflsync_down_p) ;  /* 0x000003e000007944 */ /* 0x003fea0003c00000 */
[----:B------:R-:W-:Y:S01]  /*2bf0*/  FADD.FTZ R112, R112, R177 ;  /* 0x000000b170707221 */ /* 0x000fe20000010000 */
[----:B0-----:R-:W-:Y:S01]  /*2c00*/  HFMA2.MMA R182, -RZ, RZ, 0, 4.76837158203125e-07 ;  /* 0x00000008ffb67435 */ /* 0x001fe200000001ff */
[----:B-1----:R-:W-:Y:S01]  /*2c10*/  FADD.FTZ R178, R178, R113 ;  /* 0x00000071b2b27221 */ /* 0x002fe20000010000 */
[----:B------:R-:W-:Y:S02]  /*2c20*/  MOV R119, 0x1f ;  /* 0x0000001f00777802 */ /* 0x000fe40000000f00 */
[----:B------:R-:W-:Y:S02]  /*2c30*/  MOV R184, 0xffffffff ;  /* 0xffffffff00b87802 */ /* 0x000fe40000000f00 */
[----:B------:R-:W-:Y:S02]  /*2c40*/  MOV R113, R112 ;  /* 0x0000007000717202 */ /* 0x000fe40000000f00 */
[----:B------:R-:W-:Y:S02]  /*2c50*/  MOV R108, 0x2c70 ;  /* 0x00002c70006c7802 */ /* 0x000fe40000000f00 */
[----:B------:R-:W-:Y:S05]  /*2c60*/  CALL.REL.NOINC `($__internal_148_$__cuda_sm70_shflsync_down_p) ;  /* 0x0000036000007944 */ /* 0x000fea0003c00000 */
[----:B0-----:R-:W-:Y:S01]  /*2c70*/  HFMA2.MMA R182, -RZ, RZ, 0, 4.76837158203125e-07 ;  /* 0x00000008ffb67435 */ /* 0x001fe200000001ff */
[----:B-1----:R-:W-:-:S02]  /*2c80*/  MOV R111, R113 ;  /* 0x00000071006f7202 */ /* 0x002fc40000000f00 */
[----:B------:R-:W-:Y:S02]  /*2c90*/  MOV R113, R178 ;  /* 0x000000b200717202 */ /* 0x000fe40000000f00 */
[----:B------:R-:W-:Y:S02]  /*2ca0*/  MOV R119, 0x1f ;  /* 0x0000001f00777802 */ /* 0x000fe40000000f00 */
[----:B------:R-:W-:Y:S02]  /*2cb0*/  MOV R184, 0xffffffff ;  /* 0xffffffff00b87802 */ /* 0x000fe40000000f00 */
[----:B------:R-:W-:Y:S02]  /*2cc0*/  MOV R108, 0x2ce0 ;  /* 0x00002ce0006c7802 */ /* 0x000fe40000000f00 */
[----:B------:R-:W-:Y:S05]  /*2cd0*/  CALL.REL.NOINC `($__internal_148_$__cuda_sm70_shflsync_down_p) ;  /* 0x000002f000007944 */ /* 0x000fea0003c00000 */
[----:B------:R-:W-:Y:S01]  /*2ce0*/  FADD.FTZ R112, R111, R112 ;  /* 0x000000706f707221 */ /* 0x000fe20000010000 */
[----:B0-----:R-:W-:Y:S01]  /*2cf0*/  HFMA2.MMA R182, -RZ, RZ, 0, 2.384185791015625e-07 ;  /* 0x00000004ffb67435 */ /* 0x001fe200000001ff */
[----:B-1----:R-:W-:Y:S01]  /*2d00*/  FADD.FTZ R178, R178, R113 ;  /* 0x00000071b2b27221 */ /* 0x002fe20000010000 */
[----:B------:R-:W-:Y:S02]  /*2d10*/  MOV R119, 0x1f ;  /* 0x0000001f00777802 */ /* 0x000fe40000000f00 */
[----:B------:R-:W-:-:S02]  /*2d20*/  MOV R184, 0xffffffff ;  /* 0xffffffff00b87802 */ /* 0x000fc40000000f00 */
[----:B------:R-:W-:Y:S02]  /*2d30*/  MOV R113, R112 ;  /* 0x0000007000717202 */ /* 0x000fe40000000f00 */
[----:B------:R-:W-:Y:S02]  /*2d40*/  MOV R108, 0x2d60 ;  /* 0x00002d60006c7802 */ /* 0x000fe40000000f00 */
[----:B------:R-:W-:Y:S05]  /*2d50*/  CALL.REL.NOINC `($__internal_148_$__cuda_sm70_shflsync_down_p) ;  /* 0x0000027000007944 */ /* 0x000fea0003c00000 */
[----:B0-----:R-:W-:Y:S01]  /*2d60*/  HFMA2.MMA R182, -RZ, RZ, 0, 2.384185791015625e-07 ;  /* 0x00000004ffb67435 */ /* 0x001fe200000001ff */
[----:B-1----:R-:W-:Y:S02]  /*2d70*/  MOV R111, R113 ;  /* 0x00000071006f7202 */ /* 0x002fe40000000f00 */
[----:B------:R-:W-:Y:S02]  /*2d80*/  MOV R113, R178 ;  /* 0x000000b200717202 */ /* 0x000fe40000000f00 */
[----:B------:R-:W-:Y:S02]  /*2d90*/  MOV R119, 0x1f ;  /* 0x0000001f00777802 */ /* 0x000fe40000000f00 */
[----:B------:R-:W-:Y:S02]  /*2da0*/  MOV R184, 0xffffffff ;  /* 0xffffffff00b87802 */ /* 0x000fe40000000f00 */
[----:B------:R-:W-:-:S02]  /*2db0*/  MOV R108, 0x2dd0 ;  /* 0x00002dd0006c7802 */ /* 0x000fc40000000f00 */
[----:B------:R-:W-:Y:S05]  /*2dc0*/  CALL.REL.NOINC `($__internal_148_$__cuda_sm70_shflsync_down_p) ;  /* 0x0000020000007944 */ /* 0x000fea0003c00000 */
[----:B------:R-:W-:Y:S01]  /*2dd0*/  FADD.FTZ R112, R111, R112 ;  /* 0x000000706f707221 */ /* 0x000fe20000010000 */
[----:B0-----:R-:W-:Y:S01]  /*2de0*/  HFMA2.MMA R182, -RZ, RZ, 0, 1.1920928955078125e-07 ;  /* 0x00000002ffb67435 */ /* 0x001fe200000001ff */
[----:B-1----:R-:W-:Y:S01]  /*2df0*/  FADD.FTZ R118, R178, R113 ;  /* 0x00000071b2767221 */ /* 0x002fe20000010000 */
[----:B------:R-:W-:-:S02]  /*2e00*/  MOV R119, 0x1f ;  /* 0x0000001f00777802 */ /* 0x000fc40000000f00 */
[----:B------:R-:W-:Y:S02]  /*2e10*/  MOV R184, 0xffffffff ;  /* 0xffffffff00b87802 */ /* 0x000fe40000000f00 */
[----:B------:R-:W-:Y:S02]  /*2e20*/  MOV R113, R112 ;  /* 0x0000007000717202 */ /* 0x000fe40000000f00 */
[----:B------:R-:W-:Y:S02]  /*2e30*/  MOV R108, 0x2e50 ;  /* 0x00002e50006c7802 */ /* 0x000fe40000000f00 */
[----:B------:R-:W-:Y:S05]  /*2e40*/  CALL.REL.NOINC `($__internal_148_$__cuda_sm70_shflsync_down_p) ;  /* 0x0000018000007944 */ /* 0x000fea0003c00000 */
[----:B0-----:R-:W-:Y:S01]  /*2e50*/  HFMA2.MMA R182, -RZ, RZ, 0, 1.1920928955078125e-07 ;  /* 0x00000002ffb67435 */ /* 0x001fe200000001ff */
[----:B-1----:R-:W-:Y:S02]  /*2e60*/  MOV R111, R113 ;  /* 0x00000071006f7202 */ /* 0x002fe40000000f00 */
[----:B------:R-:W-:Y:S02]  /*2e70*/  MOV R113, R118 ;  /* 0x0000007600717202 */ /* 0x000fe40000000f00 */
[----:B------:R-:W-:Y:S02]  /*2e80*/  MOV R119, 0x1f ;  /* 0x0000001f00777802 */ /* 0x000fe40000000f00 */
[----:B------:R-:W-:-:S02]  /*2e90*/  MOV R184, 0xffffffff ;  /* 0xffffffff00b87802 */ /* 0x000fc40000000f00 */
[----:B------:R-:W-:Y:S02]  /*2ea0*/  MOV R108, 0x2ec0 ;  /* 0x00002ec0006c7802 */ /* 0x000fe40000000f00 */
[----:B------:R-:W-:Y:S05]  /*2eb0*/  CALL.REL.NOINC `($__internal_148_$__cuda_sm70_shflsync_down_p) ;  /* 0x0000011000007944 */ /* 0x000fea0003c00000 */
[----:B------:R-:W-:Y:S01]  /*2ec0*/  FADD.FTZ R114, R111, R112 ;  /* 0x000000706f727221 */ /* 0x000fe20000010000 */
[----:B0-----:R-:W-:Y:S01]  /*2ed0*/  HFMA2.MMA R182, -RZ, RZ, 0, 5.9604644775390625e-08 ;  /* 0x00000001ffb67435 */ /* 0x001fe200000001ff */
[----:B-1----:R-:W-:Y:S01]  /*2ee0*/  FADD.FTZ R118, R118, R113 ;  /* 0x0000007176767221 */ /* 0x002fe20000010000 */
[----:B------:R-:W-:Y:S02]  /*2ef0*/  MOV R119, 0x1f ;  /* 0x0000001f00777802 */ /* 0x000fe40000000f00 */
[----:B------:R-:W-:Y:S02]  /*2f00*/  MOV R184, 0xffffffff ;  /* 0xffffffff00b87802 */ /* 0x000fe40000000f00 */
[----:B------:R-:W-:Y:S02]  /*2f10*/  MOV R113, R114 ;  /* 0x0000007200717202 */ /* 0x000fe40000000f00 */
[----:B------:R-:W-:Y:S02]  /*2f20*/  MOV R108, 0x2f40 ;  /* 0x00002f40006c7802 */ /* 0x000fe40000000f00 */
[----:B------:R-:W-:Y:S05]  /*2f30*/  CALL.REL.NOINC `($__internal_148_$__cuda_sm70_shflsync_down_p) ;  /* 0x0000009000007944 */ /* 0x000fea0003c00000 */
[----:B0-----:R-:W-:Y:S01]  /*2f40*/  HFMA2.MMA R182, -RZ, RZ, 0, 5.9604644775390625e-08 ;  /* 0x00000001ffb67435 */ /* 0x001fe200000001ff */
[----:B-1----:R-:W-:-:S02]  /*2f50*/  MOV R115, R113 ;  /* 0x0000007100737202 */ /* 0x002fc40000000f00 */
[----:B------:R-:W-:Y:S02]  /*2f60*/  MOV R113, R118 ;  /* 0x0000007600717202 */ /* 0x000fe40000000f00 */
[----:B------:R-:W-:Y:S02]  /*2f70*/  MOV R119, 0x1f ;  /* 0x0000001f00777802 */ /* 0x000fe40000000f00 */
[----:B------:R-:W-:Y:S02]  /*2f80*/  MOV R184, 0xffffffff ;  /* 0xffffffff00b87802 */ /* 0x000fe40000000f00 */
[----:B------:R-:W-:Y:S02]  /*2f90*/  MOV R108, 0x2fb0 ;  /* 0x00002fb0006c7802 */ /* 0x000fe40000000f00 */
[----:B------:R-:W-:Y:S05]  /*2fa0*/  CALL.REL.NOINC `($__internal_148_$__cuda_sm70_shflsync_down_p) ;  /* 0x0000002000007944 */ /* 0x000fea0003c00000 */
[----:B-1----:R-:W-:Y:S01]  /*2fb0*/  MOV R109, R113 ;  /* 0x00000071006d7202 */ /* 0x002fe20000000f00 */
[----:B0-----:R-:W-:Y:S05]  /*2fc0*/  BRA `(.L_x_6969) ;  /* 0xffffe67000007947 */ /* 0x001fea000383ffff */
        .weak           $__internal_148_$__cuda_sm70_shflsync_down_p
        .type           $__internal_148_$__cuda_sm70_shflsync_down_p,@function
        .size           $__internal_148_$__cuda_sm70_shflsync_down_p,(.L_x_9402 - $__internal_148_$__cuda_sm70_shflsync_down_p)
$__internal_148_$__cuda_sm70_shflsync_down_p:
[----:B------:R-:W-:Y:S01]  /*2fd0*/  HFMA2.MMA R109, -RZ, RZ, 0, 0 ;  /* 0x00000000ff6d7435 */ /* 0x000fe200000001ff */
[----:B------:R-:W-:Y:S04]  /*2fe0*/  WARPSYNC R184 ;  /* 0x000000b800007348 */ /* 0x000fe80003800000 */
[----:B------:R0:W1:Y:S01]  /*2ff0*/  SHFL.DOWN PT, R113, R113, R182, R119 ;  /* 0x080000b671717389 */ /* 0x00006200000e0077 */
[----:B------:R-:W-:Y:S05]  /*3000*/  RET.REL.NODEC R108 `(_ZN10layer_norm13ln_bwd_kernelINS_13Kernel_traitsIf6__halffS2_fjLj3072ELj1ELj1ELj4ELj16ENS_18Kernel_traits_baseILj3072EfS2_fS2_fjLj128EEEEELb1ELb0ELb0ELb0EEEvNS_9BwdParamsE) ;  /* 0xffffcff06c007950 */ /* 0x000fea0003c3ffff */
.L_x_6970:
        /* <DEDUP_REMOVED lines=15> */
.L_x_9402:


//--------------------- .text._ZN10layer_norm13ln_bwd_kernelINS_13Kernel_traitsIf6__halffS2_fjLj3072ELj1ELj1ELj4ELj16ENS_18Kernel_traits_baseILj3072EfS2_fS2_fjLj128EEEEELb1ELb0ELb0ELb1EEEvNS_9BwdParamsE --------------------------
	.section	.text._ZN10layer_norm13ln_bwd_kernelINS_13Kernel_traitsIf6__halffS2_fjLj3072ELj1ELj1ELj4ELj16ENS_18Kernel_traits_baseILj3072EfS2_fS2_fjLj128EEEEELb1ELb0ELb0ELb1EEEvNS_9BwdParamsE,"ax",@progbits
	.sectioninfo	@"SHI_REGISTERS=217"
	.align	128
        .global         _ZN10layer_norm13ln_bwd_kernelINS_13Kernel_traitsIf6__halffS2_fjLj3072ELj1ELj1ELj4ELj16ENS_18Kernel_traits_baseILj3072EfS2_fS2_fjLj128EEEEELb1ELb0ELb0ELb1EEEvNS_9BwdParamsE
        .type           _ZN10layer_norm13ln_bwd_kernelINS_13Kernel_traitsIf6__halffS2_fjLj3072ELj1ELj1ELj4ELj16ENS_18Kernel_traits_baseILj3072EfS2_fS2_fjLj128EEEEELb1ELb0ELb0ELb1EEEvNS_9BwdParamsE,@function
        .size           _ZN10layer_norm13ln_bwd_kernelINS_13Kernel_traitsIf6__halffS2_fjLj3072ELj1ELj1ELj4ELj16ENS_18Kernel_traits_baseILj3072EfS2_fS2_fjLj128EEEEELb1ELb0ELb0ELb1EEEvNS_9BwdParamsE,(.L_x_9403 - _ZN10layer_norm13ln_bwd_kernelINS_13Kernel_traitsIf6__halffS2_fjLj3072ELj1ELj1ELj4ELj16ENS_18Kernel_traits_baseILj3072EfS2_fS2_fjLj128EEEEELb1ELb0ELb0ELb1EEEvNS_9BwdParamsE)
        .other          _ZN10layer_norm13ln_bwd_kernelINS_13Kernel_traitsIf6__halffS2_fjLj3072ELj1ELj1ELj4ELj16ENS_18Kernel_traits_baseILj3072EfS2_fS2_fjLj128EEEEELb1ELb0ELb0ELb1EEEvNS_9BwdParamsE,@"STO_CUDA_ENTRY STV_DEFAULT"
_ZN10layer_norm13ln_bwd_kernelINS_13Kernel_traitsIf6__halffS2_fjLj3072ELj1ELj1ELj4ELj16ENS_18Kernel_traits_baseILj3072EfS2_fS2_fjLj128EEEEELb1ELb0ELb0ELb1EEEvNS_9BwdParamsE:
.text._ZN10layer_norm13ln_bwd_kernelINS_13Kernel_traitsIf6__halffS2_fjLj3072ELj1ELj1ELj4ELj16ENS_18Kernel_traits_baseILj3072EfS2_fS2_fjLj128EEEEELb1ELb0ELb0ELb1EEEvNS_9BwdParamsE:
        /* <DEDUP_REMOVED lines=32> */
.L_x_6971:
        /* <DEDUP_REMOVED lines=35> */
.L_x_6976:
        /* <DEDUP_REMOVED lines=253> */
.L_x_6977:
        /* <DEDUP_REMOVED lines=18> */
.L_x_6978:
        /* <DEDUP_REMOVED lines=17> */
[----:B------:R-:W-:Y:S01]  /*1630*/  LOP3.LUT P6, RZ, R99, 0xff, RZ, 0xc0, !PT ;  /* 0x000000ff63ff7812 */ /* 0x000fe200078cc0ff */
        /* <DEDUP_REMOVED lines=24> */
[-CC-:B------:R-:W-:Y:S02]  /*17c0*/  FFMA.FTZ R75, R75, R64.reuse, R63.reuse ;  /* 0x000000404b4b7223 */ /* 0x180fe4000001003f */
[----:B------:R-:W-:Y:S02]  /*17d0*/  FFMA.FTZ R74, R74, R64, R63 ;  /* 0x000000404a4a7223 */ /* 0x000fe4000001003f */
[----:B------:R-:W-:Y:S02]  /*17e0*/  FADD.FTZ R78, R78, -R71 ;  /* 0x800000474e4e7221 */ /* 0x000fe40000010000 */
[----:B------:R-:W-:-:S02]  /*17f0*/  FADD.FTZ R70, R83, -R70 ;  /* 0x8000004653467221 */ /* 0x000fc40000010000 */
[----:B------:R-:W-:Y:S02]  /*1800*/  FADD.FTZ R84, R84, -R75 ;  /* 0x8000004b54547221 */ /* 0x000fe40000010000 */
[----:B------:R-:W-:Y:S02]  /*1810*/  FADD.FTZ R74, R85, -R74 ;  /* 0x8000004a554a7221 */ /* 0x000fe40000010000 */
[C---:B------:R-:W-:Y:S02]  /*1820*/  FMUL.FTZ R65, R153.reuse, R78 ;  /* 0x0000004e99417220 */ /* 0x040fe40000410000 */
[C---:B------:R-:W-:Y:S01]  /*1830*/  FMUL.FTZ R66, R153.reuse, R70 ;  /* 0x0000004699427220 */ /* 0x040fe20000410000 */
[----:B------:R-:W-:Y:S01]  /*1840*/  MOV R70, R96 ;  /* 0x0000006000467202 */ /* 0x000fe20000000f00 */
[C---:B------:R-:W-:Y:S02]  /*1850*/  FMUL.FTZ R67, R153.reuse, R84 ;  /* 0x0000005499437220 */ /* 0x040fe40000410000 */
[----:B------:R-:W-:-:S02]  /*1860*/  FMUL.FTZ R68, R153, R74 ;  /* 0x0000004a99447220 */ /* 0x000fc40000410000 */
[----:B------:R-:W-:Y:S02]  /*1870*/  @P0 FADD.FTZ R65, R28, R65 ;  /* 0x000000411c410221 */ /* 0x000fe40000010000 */
[----:B------:R-:W-:Y:S02]  /*1880*/  @P0 FADD.FTZ R66, R29, R66 ;  /* 0x000000421d420221 */ /* 0x000fe40000010000 */
[----:B------:R-:W-:Y:S02]  /*1890*/  @P0 FADD.FTZ R67, R30, R67 ;  /* 0x000000431e430221 */ /* 0x000fe40000010000 */
[----:B------:R-:W-:Y:S02]  /*18a0*/  @P0 FADD.FTZ R68, R31, R68 ;  /* 0x000000441f440221 */ /* 0x000fe40000010000 */
[-C--:B------:R-:W-:Y:S02]  /*18b0*/  FMUL.FTZ R60, R65, R151.reuse ;  /* 0x00000097413c7220 */ /* 0x080fe40000410000 */
[----:B------:R-:W-:-:S02]  /*18c0*/  FMUL.FTZ R61, R66, R151 ;  /* 0x00000097423d7220 */ /* 0x000fc40000410000 */
[-C--:B------:R-:W-:Y:S02]  /*18d0*/  FMUL.FTZ R62, R67, R151.reuse ;  /* 0x00000097433e7220 */ /* 0x080fe40000410000 */
[----:B------:R-:W-:Y:S02]  /*18e0*/  FMUL.FTZ R69, R68, R151 ;  /* 0x0000009744457220 */ /* 0x000fe40000410000 */
[----:B------:R-:W-:Y:S02]  /*18f0*/  FMUL.FTZ R60, R60, c[0x0][0x1e8] ;  /* 0x00007a003c3c7a20 */ /* 0x000fe40000410000 */
[----:B------:R-:W-:Y:S02]  /*1900*/  FMUL.FTZ R61, R61, c[0x0][0x1e8] ;  /* 0x00007a003d3d7a20 */ /* 0x000fe40000410000 */
[----:B------:R-:W-:Y:S01]  /*1910*/  FMUL.FTZ R62, R62, c[0x0][0x1e8] ;  /* 0x00007a003e3e7a20 */ /* 0x000fe20000410000 */
[----:B------:R-:W-:Y:S01]  /*1920*/  FSEL R60, R60, RZ, P4 ;  /* 0x000000ff3c3c7208 */ /* 0x000fe20002000000 */
[-C--:B------:R-:W-:Y:S01]  /*1930*/  FFMA.FTZ R73, R73, R64.reuse, R63 ;  /* 0x0000004049497223 */ /* 0x080fe2000001003f */
[----:B------:R-:W-:Y:S01]  /*1940*/  FSEL R61, R61, RZ, P5 ;  /* 0x000000ff3d3d7208 */ /* 0x000fe20002800000 */
[----:B------:R-:W-:Y:S01]  /*1950*/  FMUL.FTZ R69, R69, c[0x0][0x1e8] ;  /* 0x00007a0045457a20 */ /* 0x000fe20000410000 */
[----:B------:R-:W-:Y:S01]  /*1960*/  FSEL R62, R62, RZ, P1 ;  /* 0x000000ff3e3e7208 */ /* 0x000fe20000800000 */
[----:B------:R-:W-:Y:S01]  /*1970*/  FADD.FTZ R76, R76, -R73 ;  /* 0x800000494c4c7221 */ /* 0x000fe20000010000 */
[C---:B------:R-:W-:Y:S01]  /*1980*/  LOP3.LUT P4, RZ, R99.reuse, 0xff00, RZ, 0xc0, !PT ;  /* 0x0000ff0063ff7812 */ /* 0x040fe2000788c0ff */
[-CC-:B------:R-:W-:Y:S01]  /*1990*/  FFMA.FTZ R72, R72, R64.reuse, R63.reuse ;  /* 0x0000004048487223 */ /* 0x180fe2000001003f */
[----:B------:R-:W-:Y:S01]  /*19a0*/  LOP3.LUT P5, RZ, R99, 0xff0000, RZ, 0xc0, !PT ;  /* 0x00ff000063ff7812 */ /* 0x000fe200078ac0ff */
[----:B------:R-:W-:Y:S01]  /*19b0*/  FFMA.FTZ R77, R77, R64, R63 ;  /* 0x000000404d4d7223 */ /* 0x000fe2000001003f */
[----:B------:R-:W-:Y:S01]  /*19c0*/  LOP3.LUT P1, RZ, R99, 0xff000000, RZ, 0xc0, !PT ;  /* 0xff00000063ff7812 */ /* 0x000fe2000782c0ff */
[----:B------:R-:W-:Y:S01]  /*19d0*/  FADD.FTZ R72, R81, -R72 ;  /* 0x8000004851487221 */ /* 0x000fe20000010000 */
[----:B------:R-:W-:Y:S01]  /*19e0*/  FSEL R99, R69, RZ, P2 ;  /* 0x000000ff45637208 */ /* 0x000fe20001000000 */
[C---:B------:R-:W-:Y:S01]  /*19f0*/  FMUL.FTZ R69, R153.reuse, R76 ;  /* 0x0000004c99457220 */ /* 0x040fe20000410000 */
[----:B------:R-:W-:Y:S01]  /*1a00*/  LOP3.LUT P2, RZ, R70, 0xff, RZ, 0xc0, !PT ;  /* 0x000000ff46ff7812 */ /* 0x000fe2000784c0ff */
[----:B------:R-:W-:Y:S01]  /*1a10*/  FMUL.FTZ R70, R153, R72 ;  /* 0x0000004899467220 */ /* 0x000fe20000410000 */
[----:B------:R-:W-:Y:S01]  /*1a20*/  F2FP.PACK_AB R60, R61, R60 ;  /* 0x0000003c3d3c723e */ /* 0x000fe200000000ff */
[----:B------:R-:W-:Y:S01]  /*1a30*/  @P0 FADD.FTZ R69, R32, R69 ;  /* 0x0000004520450221 */ /* 0x000fe20000010000 */
[----:B------:R-:W-:Y:S01]  /*1a40*/  F2FP.PACK_AB R61, R99, R62 ;  /* 0x0000003e633d723e */ /* 0x000fe200000000ff */
[----:B------:R-:W-:-:S02]  /*1a50*/  @P0 FADD.FTZ R70, R33, R70 ;  /* 0x0000004621460221 */ /* 0x000fc40000010000 */
[-C--:B------:R-:W-:Y:S02]  /*1a60*/  FMUL.FTZ R72, R69, R151.reuse ;  /* 0x0000009745487220 */ /* 0x080fe40000410000 */
[-C--:B------:R-:W-:Y:S02]  /*1a70*/  FFMA.FTZ R82, R82, R64.reuse, R63 ;  /* 0x0000004052527223 */ /* 0x080fe4000001003f */
[----:B------:R-:W-:Y:S02]  /*1a80*/  FADD.FTZ R86, R86, -R77 ;  /* 0x8000004d56567221 */ /* 0x000fe40000010000 */
[----:B------:R-:W-:Y:S02]  /*1a90*/  FMUL.FTZ R72, R72, c[0x0][0x1e8] ;  /* 0x00007a0048487a20 */ /* 0x000fe40000410000 */
[--C-:B------:R-:W-:Y:S02]  /*1aa0*/  FFMA.FTZ R90, R90, R64, R63.reuse ;  /* 0x000000405a5a7223 */ /* 0x100fe4000001003f */
[----:B------:R-:W-:Y:S01]  /*1ab0*/  FMUL.FTZ R73, R70, R151 ;  /* 0x0000009746497220 */ /* 0x000fe20000410000 */
[----:B------:R-:W-:Y:S01]  /*1ac0*/  FSEL R77, R72, RZ, P6 ;  /* 0x000000ff484d7208 */ /* 0x000fe20003000000 */
[----:B------:R-:W-:Y:S01]  /*1ad0*/  FADD.FTZ R82, R87, -R82 ;  /* 0x8000005257527221 */ /* 0x000fe20000010000 */
[----:B------:R-:W-:Y:S01]  /*1ae0*/  LOP3.LUT P6, RZ, R96, 0xff00, RZ, 0xc0, !PT ;  /* 0x0000ff0060ff7812 */ /* 0x000fe200078cc0ff */
[----:B------:R-:W-:Y:S01]  /*1af0*/  FMUL.FTZ R71, R153, R86 ;  /* 0x0000005699477220 */ /* 0x000fe20000410000 */
[----:B------:R-:W-:Y:S01]  /*1b00*/  MOV R86, R2 ;  /* 0x0000000200567202 */ /* 0x000fe20000000f00 */
[----:B------:R-:W-:-:S02]  /*1b10*/  FFMA.FTZ R91, R91, R64, R63 ;  /* 0x000000405b5b7223 */ /* 0x000fc4000001003f */
[----:B------:R-:W-:Y:S02]  /*1b20*/  FFMA.FTZ R79, R79, R64, R63 ;  /* 0x000000404f4f7223 */ /* 0x000fe4000001003f */
[----:B------:R-:W-:Y:S02]  /*1b30*/  FMUL.FTZ R73, R73, c[0x0][0x1e8] ;  /* 0x00007a0049497a20 */ /* 0x000fe40000410000 */
[----:B------:R-:W-:Y:S02]  /*1b40*/  FADD.FTZ R90, R155, -R90 ;  /* 0x8000005a9b5a7221 */ /* 0x000fe40000010000 */
[----:B------:R-:W-:Y:S01]  /*1b50*/  @P0 FADD.FTZ R71, R34, R71 ;  /* 0x0000004722470221 */ /* 0x000fe20000010000 */
[----:B------:R-:W-:Y:S01]  /*1b60*/  FSEL R78, R73, RZ, P4 ;  /* 0x000000ff494e7208 */ /* 0x000fe20002000000 */
[----:B------:R-:W-:Y:S01]  /*1b70*/  FMUL.FTZ R72, R153, R82 ;  /* 0x0000005299487220 */ /* 0x000fe20000410000 */
[----:B------:R-:W-:Y:S01]  /*1b80*/  LOP3.LUT P4, RZ, R96, 0xff0000, RZ, 0xc0, !PT ;  /* 0x00ff000060ff7812 */ /* 0x000fe2000788c0ff */
[----:B------:R-:W-:Y:S01]  /*1b90*/  FADD.FTZ R156, R156, -R91 ;  /* 0x8000005b9c9c7221 */ /* 0x000fe20000010000 */
[----:B------:R-:W-:Y:S01]  /*1ba0*/  F2FP.PACK_AB R62, R78, R77 ;  /* 0x0000004d4e3e723e */ /* 0x000fe200000000ff */
[----:B------:R-:W-:-:S02]  /*1bb0*/  FADD.FTZ R80, R80, -R79 ;  /* 0x8000004f50507221 */ /* 0x000fc40000010000 */
[-CC-:B------:R-:W-:Y:S02]  /*1bc0*/  FFMA.FTZ R89, R89, R64.reuse, R63.reuse ;  /* 0x0000004059597223 */ /* 0x180fe4000001003f */
[----:B------:R-:W-:Y:S02]  /*1bd0*/  FFMA.FTZ R88, R88, R64, R63 ;  /* 0x0000004058587223 */ /* 0x000fe4000001003f */
[----:B------:R-:W-:Y:S02]  /*1be0*/  FMUL.FTZ R76, R153, R90 ;  /* 0x0000005a994c7220 */ /* 0x000fe40000410000 */
[----:B------:R-:W-:Y:S02]  /*1bf0*/  FMUL.FTZ R74, R71, R151 ;  /* 0x00000097474a7220 */ /* 0x000fe40000410000 */
[----:B------:R-:W-:Y:S02]  /*1c00*/  @P0 FADD.FTZ R72, R35, R72 ;  /* 0x0000004823480221 */ /* 0x000fe40000010000 */
[----:B------:R-:W-:-:S02]  /*1c10*/  FMUL.FTZ R73, R153, R156 ;  /* 0x0000009c99497220 */ /* 0x000fc40000410000 */
[----:B------:R-:W-:Y:S02]  /*1c20*/  FMUL.FTZ R87, R153, R80 ;  /* 0x0000005099577220 */ /* 0x000fe40000410000 */
[-C--:B------:R-:W-:Y:S02]  /*1c30*/  FFMA.FTZ R92, R92, R64.reuse, R63 ;  /* 0x000000405c5c7223 */ /* 0x080fe4000001003f */
[----:B------:R-:W-:Y:S02]  /*1c40*/  FADD.FTZ R94, R94, -R89 ;  /* 0x800000595e5e7221 */ /* 0x000fe40000010000 */
[----:B------:R-:W-:Y:S02]  /*1c50*/  FADD.FTZ R88, R93, -R88 ;  /* 0x800000585d587221 */ /* 0x000fe40000010000 */
[----:B------:R-:W-:Y:S02]  /*1c60*/  @P0 FADD.FTZ R76, R39, R76 ;  /* 0x0000004c274c0221 */ /* 0x000fe40000010000 */
        /* <DEDUP_REMOVED lines=10> */
[----:B------:R-:W-:Y:S02]  /*1d10*/  FMUL.FTZ R81, R72, R151 ;  /* 0x0000009748517220 */ /* 0x000fe40000410000 */
[----:B------:R-:W-:Y:S01]  /*1d20*/  FFMA.FTZ R64, R176, R64, R63 ;  /* 0x00000040b0407223 */ /* 0x000fe2000001003f */
[----:B------:R-:W-:Y:S01]  /*1d30*/  FSEL R89, R74, RZ, P5 ;  /* 0x000000ff4a597208 */ /* 0x000fe20002800000 */
[----:B------:R-:W-:Y:S01]  /*1d40*/  @P0 FADD.FTZ R73, R36, R73 ;  /* 0x0000004924490221 */ /* 0x000fe20000010000 */
[----:B------:R-:W-:Y:S01]  /*1d50*/  LOP3.LUT P5, RZ, R96, 0xff000000, RZ, 0xc0, !PT ;  /* 0xff00000060ff7812 */ /* 0x000fe200078ac0ff */
[----:B------:R-:W-:-:S02]  /*1d60*/  @P0 FADD.FTZ R87, R40, R87 ;  /* 0x0000005728570221 */ /* 0x000fc40000010000 */
[----:B------:R-:W-:Y:S02]  /*1d70*/  FADD.FTZ R92, R95, -R92 ;  /* 0x8000005c5f5c7221 */ /* 0x000fe40000010000 */
[C---:B------:R-:W-:Y:S02]  /*1d80*/  FMUL.FTZ R75, R153.reuse, R94 ;  /* 0x0000005e994b7220 */ /* 0x040fe40000410000 */
[----:B------:R-:W-:Y:S02]  /*1d90*/  FMUL.FTZ R88, R153, R88 ;  /* 0x0000005899587220 */ /* 0x000fe40000410000 */
[----:B------:R-:W-:Y:S02]  /*1da0*/  FMUL.FTZ R84, R76, R151 ;  /* 0x000000974c547220 */ /* 0x000fe40000410000 */
[----:B------:R-:W-:Y:S02]  /*1db0*/  FADD.FTZ R160, R159, -R160 ;  /* 0x800000a09fa07221 */ /* 0x000fe40000010000 */
[----:B------:R-:W-:-:S02]  /*1dc0*/  FMUL.FTZ R81, R81, c[0x0][0x1e8] ;  /* 0x00007a0051517a20 */ /* 0x000fc40000410000 */
[----:B------:R-:W-:Y:S02]  /*1dd0*/  FADD.FTZ R64, R175, -R64 ;  /* 0x80000040af407221 */ /* 0x000fe40000010000 */
[-C--:B------:R-:W-:Y:S01]  /*1de0*/  FMUL.FTZ R82, R73, R151.reuse ;  /* 0x0000009749527220 */ /* 0x080fe20000410000 */
[----:B------:R-:W-:Y:S01]  /*1df0*/  FSEL R90, R81, RZ, P1 ;  /* 0x000000ff515a7208 */ /* 0x000fe20000800000 */
[----:B------:R-:W-:Y:S01]  /*1e00*/  FMUL.FTZ R63, R87, R151 ;  /* 0x00000097573f7220 */ /* 0x000fe20000410000 */
[----:B------:R-:W-:Y:S01]  /*1e10*/  LOP3.LUT P1, RZ, R97, 0xff, RZ, 0xc0, !PT ;  /* 0x000000ff61ff7812 */ /* 0x000fe2000782c0ff */
[----:B------:R-:W-:Y:S02]  /*1e20*/  FMUL.FTZ R74, R153, R92 ;  /* 0x0000005c994a7220 */ /* 0x000fe40000410000 */
[----:B------:R-:W-:Y:S02]  /*1e30*/  @P0 FADD.FTZ R75, R38, R75 ;  /* 0x0000004b264b0221 */ /* 0x000fe40000010000 */
[----:B------:R-:W-:-:S02]  /*1e40*/  @P0 FADD.FTZ R88, R41, R88 ;  /* 0x0000005829580221 */ /* 0x000fc40000010000 */
[----:B------:R-:W-:Y:S02]  /*1e50*/  FMUL.FTZ R85, R84, c[0x0][0x1e8] ;  /* 0x00007a0054557a20 */ /* 0x000fe40000410000 */
[----:B------:R-:W-:Y:S02]  /*1e60*/  FMUL.FTZ R160, R153, R160 ;  /* 0x000000a099a07220 */ /* 0x000fe40000410000 */
[----:B------:R-:W-:Y:S01]  /*1e70*/  FADD.FTZ R166, R166, -R161 ;  /* 0x800000a1a6a67221 */ /* 0x000fe20000010000 */
[----:B------:R-:W-:Y:S01]  /*1e80*/  FSEL R85, R85, RZ, P5 ;  /* 0x000000ff55557208 */ /* 0x000fe20002800000 */
[----:B------:R-:W-:Y:S01]  /*1e90*/  FMUL.FTZ R92, R153, R64 ;  /* 0x00000040995c7220 */ /* 0x000fe20000410000 */
[----:B------:R-:W-:Y:S01]  /*1ea0*/  LOP3.LUT P5, RZ, R86, 0xff, RZ, 0xc0, !PT ;  /* 0x000000ff56ff7812 */ /* 0x000fe200078ac0ff */
[----:B------:R-:W-:Y:S01]  /*1eb0*/  FMUL.FTZ R82, R82, c[0x0][0x1e8] ;  /* 0x00007a0052527a20 */ /* 0x000fe20000410000 */
[----:B------:R-:W-:Y:S01]  /*1ec0*/  HFMA2.MMA R161, -RZ, RZ, 0, 9.5367431640625e-07 ;  /* 0x00000010ffa17435 */ /* 0x000fe200000001ff */
[----:B------:R-:W-:Y:S01]  /*1ed0*/  FMUL.FTZ R64, R63, c[0x0][0x1e8] ;  /* 0x00007a003f407a20 */ /* 0x000fe20000410000 */
[----:B------:R-:W-:Y:S01]  /*1ee0*/  F2FP.PACK_AB R63, R90, R89 ;  /* 0x000000595a3f723e */ /* 0x000fe200000000ff */
[----:B------:R-:W-:Y:S01]  /*1ef0*/  @P0 FADD.FTZ R74, R37, R74 ;  /* 0x0000004a254a0221 */ /* 0x000fe20000010000 */
[----:B------:R-:W-:Y:S01]  /*1f00*/  FSEL R82, R82, RZ, P2 ;  /* 0x000000ff52527208 */ /* 0x000fe20001000000 */
[-C--:B------:R-:W-:Y:S01]  /*1f10*/  FMUL.FTZ R81, R75, R151.reuse ;  /* 0x000000974b517220 */ /* 0x080fe20000410000 */
[----:B------:R-:W-:Y:S01]  /*1f20*/  FSEL R86, R64, RZ, P1 ;  /* 0x000000ff40567208 */ /* 0x000fe20000800000 */
[----:B------:R-:W-:Y:S01]  /*1f30*/  FMUL.FTZ R79, R88, R151 ;  /* 0x00000097584f7220 */ /* 0x000fe20000410000 */
[----:B------:R-:W-:Y:S01]  /*1f40*/  LOP3.LUT P2, RZ, R97, 0xff00, RZ, 0xc0, !PT ;  /* 0x0000ff0061ff7812 */ /* 0x000fe2000784c0ff */
[----:B------:R-:W-:Y:S01]  /*1f50*/  @P0 FADD.FTZ R160, R43, R160 ;  /* 0x000000a02ba00221 */ /* 0x000fe20000010000 */
[----:B------:R-:W-:Y:S01]  /*1f60*/  ISETP.NE.U32.AND P1, PT, RZ, c[0x0][0x258], PT ;  /* 0x00009600ff007a0c */ /* 0x000fe20003f25070 */
[----:B------:R-:W-:-:S02]  /*1f70*/  FMUL.FTZ R93, R153, R166 ;  /* 0x000000a6995d7220 */ /* 0x000fc40000410000 */
[----:B------:R-:W-:Y:S01]  /*1f80*/  FADD.FTZ R164, R167, -R164 ;  /* 0x800000a4a7a47221 */ /* 0x000fe20000010000 */
[----:B------:R-:W-:Y:S01]  /*1f90*/  ISETP.NE.AND.EX P1, PT, RZ, c[0x0][0x25c], PT, P1 ;  /* 0x00009700ff007a0c */ /* 0x000fe20003f25310 */
[-C--:B------:R-:W-:Y:S02]  /*1fa0*/  FMUL.FTZ R83, R74, R151.reuse ;  /* 0x000000974a537220 */ /* 0x080fe40000410000 */
[----:B------:R-:W-:Y:S02]  /*1fb0*/  FMUL.FTZ R81, R81, c[0x0][0x1e8] ;  /* 0x00007a0051517a20 */ /* 0x000fe40000410000 */
[----:B------:R-:W-:Y:S02]  /*1fc0*/  FMUL.FTZ R79, R79, c[0x0][0x1e8] ;  /* 0x00007a004f4f7a20 */ /* 0x000fe40000410000 */
[----:B------:R-:W-:Y:S01]  /*1fd0*/  FMUL.FTZ R64, R160, R151 ;  /* 0x00000097a0407220 */ /* 0x000fe20000410000 */
[----:B------:R-:W-:Y:S01]  /*1fe0*/  FSEL R84, R81, RZ, P4 ;  /* 0x000000ff51547208 */ /* 0x000fe20002000000 */
[----:B------:R-:W-:Y:S01]  /*1ff0*/  FADD.FTZ R158, R158, -R157 ;  /* 0x8000009d9e9e7221 */ /* 0x000fe20000010000 */
[----:B------:R-:W-:Y:S01]  /*2000*/  FSEL R89, R79, RZ, P2 ;  /* 0x000000ff4f597208 */ /* 0x000fe20001000000 */
[----:B------:R-:W-:Y:S01]  /*2010*/  @P0 FADD.FTZ R93, R44, R93 ;  /* 0x0000005d2c5d0221 */ /* 0x000fe20000010000 */
[----:B------:R-:W-:Y:S01]  /*2020*/  LOP3.LUT P4, RZ, R97, 0xff000000, RZ, 0xc0, !PT ;  /* 0xff00000061ff7812 */ /* 0x000fe2000788c0ff */
[----:B------:R-:W-:Y:S01]  /*2030*/  FMUL.FTZ R164, R153, R164 ;  /* 0x000000a499a47220 */ /* 0x000fe20000410000 */
[----:B------:R-:W-:Y:S01]  /*2040*/  ISETP.NE.U32.AND P2, PT, RZ, c[0x0][0x258], PT ;  /* 0x00009600ff007a0c */ /* 0x000fe20003f45070 */
[----:B------:R-:W-:-:S02]  /*2050*/  FMUL.FTZ R83, R83, c[0x0][0x1e8] ;  /* 0x00007a0053537a20 */ /* 0x000fc40000410000 */
[----:B------:R-:W-:Y:S01]  /*2060*/  FMUL.FTZ R64, R64, c[0x0][0x1e8] ;  /* 0x00007a0040407a20 */ /* 0x000fe20000410000 */
[----:B------:R-:W-:Y:S01]  /*2070*/  ISETP.NE.AND.EX P2, PT, RZ, c[0x0][0x25c], PT, P2 ;  /* 0x00009700ff007a0c */ /* 0x000fe20003f45320 */
[----:B------:R-:W-:Y:S01]  /*2080*/  FMUL.FTZ R91, R153, R158 ;  /* 0x0000009e995b7220 */ /* 0x000fe20000410000 */
[----:B------:R-:W-:Y:S01]  /*2090*/  FSEL R83, R83, RZ, P6 ;  /* 0x000000ff53537208 */ /* 0x000fe20003000000 */
[----:B------:R-:W-:Y:S01]  /*20a0*/  FMUL.FTZ R77, R93, R151 ;  /* 0x000000975d4d7220 */ /* 0x000fe20000410000 */
[----:B------:R-:W-:Y:S01]  /*20b0*/  LOP3.LUT P6, RZ, R97, 0xff0000, RZ, 0xc0, !PT ;  /* 0x00ff000061ff7812 */ /* 0x000fe200078cc0ff */
[----:B------:R-:W-:Y:S01]  /*20c0*/  FADD.FTZ R162, R165, -R162 ;  /* 0x800000a2a5a27221 */ /* 0x000fe20000010000 */
[----:B------:R-:W-:Y:S01]  /*20d0*/  FSEL R159, R64, RZ, P4 ;  /* 0x000000ff409f7208 */ /* 0x000fe20002000000 */
[----:B------:R-:W-:Y:S01]  /*20e0*/  FADD.FTZ R168, R168, -R163 ;  /* 0x800000a3a8a87221 */ /* 0x000fe20000010000 */
[----:B------:R-:W-:Y:S01]  /*20f0*/  LOP3.LUT P4, RZ, R2, 0xff0000, RZ, 0xc0, !PT ;  /* 0x00ff000002ff7812 */ /* 0x000fe2000788c0ff */
[----:B------:R-:W-:-:S02]  /*2100*/  @P0 FADD.FTZ R164, R47, R164 ;  /* 0x000000a42fa40221 */ /* 0x000fc40000010000 */
[----:B------:R-:W-:Y:S02]  /*2110*/  @P0 FADD.FTZ R91, R42, R91 ;  /* 0x0000005b2a5b0221 */ /* 0x000fe40000010000 */
[----:B------:R-:W-:Y:S01]  /*2120*/  FMUL.FTZ R77, R77, c[0x0][0x1e8] ;  /* 0x00007a004d4d7a20 */ /* 0x000fe20000410000 */
[----:B------:R-:W-:Y:S01]  /*2130*/  @P2 MOV R81, 0x20 ;  /* 0x0000002000512802 */ /* 0x000fe20000000f00 */
[C---:B------:R-:W-:Y:S02]  /*2140*/  FMUL.FTZ R162, R153.reuse, R162 ;  /* 0x000000a299a27220 */ /* 0x040fe40000410000 */
[----:B------:R-:W-:Y:S01]  /*2150*/  FMUL.FTZ R97, R153, R168 ;  /* 0x000000a899617220 */ /* 0x000fe20000410000 */
[----:B------:R-:W-:Y:S01]  /*2160*/  FSEL R90, R77, RZ, P5 ;  /* 0x000000ff4d5a7208 */ /* 0x000fe20002800000 */
[-C--:B------:R-:W-:Y:S01]  /*2170*/  FMUL.FTZ R64, R164, R151.reuse ;  /* 0x00000097a4407220 */ /* 0x080fe20000410000 */
[----:B------:R-:W-:Y:S01]  /*2180*/  LOP3.LUT P5, RZ, R2, 0xff000000, RZ, 0xc0, !PT ;  /* 0xff00000002ff7812 */ /* 0x000fe200078ac0ff */
[----:B------:R-:W-:Y:S01]  /*2190*/  FMUL.FTZ R80, R91, R151 ;  /* 0x000000975b507220 */ /* 0x000fe20000410000 */
[----:B------:R-:W-:Y:S01]  /*21a0*/  SEL R77, R88, R57, P1 ;  /* 0x00000039584d7207 */ /* 0x000fe20000800000 */
[----:B------:R-:W-:-:S02]  /*21b0*/  @P0 FADD.FTZ R162, R45, R162 ;  /* 0x000000a22da20221 */ /* 0x000fc40000010000 */
[----:B------:R-:W-:Y:S02]  /*21c0*/  @P0 FADD.FTZ R97, R46, R97 ;  /* 0x000000612e610221 */ /* 0x000fe40000010000 */
[----:B------:R-:W-:Y:S02]  /*21d0*/  FMUL.FTZ R64, R64, c[0x0][0x1e8] ;  /* 0x00007a0040407a20 */ /* 0x000fe40000410000 */
[----:B------:R-:W-:Y:S02]  /*21e0*/  FMUL.FTZ R80, R80, c[0x0][0x1e8] ;  /* 0x00007a0050507a20 */ /* 0x000fe40000410000 */
[-C--:B------:R-:W-:Y:S01]  /*21f0*/  FMUL.FTZ R78, R162, R151.reuse ;  /* 0x00000097a24e7220 */ /* 0x080fe20000410000 */
[----:B------:R-:W-:Y:S01]  /*2200*/  FSEL R99, R64, RZ, P5 ;  /* 0x000000ff40637208 */ /* 0x000fe20002800000 */
[----:B------:R-:W-:Y:S01]  /*2210*/  FMUL.FTZ R79, R97, R151 ;  /* 0x00000097614f7220 */ /* 0x000fe20000410000 */
[----:B------:R-:W-:Y:S01]  /*2220*/  SEL R64, R65, R52, P1 ;  /* 0x0000003441407207 */ /* 0x000fe20000800000 */
[----:B------:R-:W-:Y:S01]  /*2230*/  FADD.FTZ R170, R170, -R169 ;  /* 0x800000a9aaaa7221 */ /* 0x000fe20000010000 */
[----:B------:R-:W-:Y:S01]  /*2240*/  SEL R65, R66, R53, P1 ;  /* 0x0000003542417207 */ /* 0x000fe20000800000 */
[----:B------:R-:W-:Y:S01]  /*2250*/  FADD.FTZ R172, R171, -R172 ;  /* 0x800000acabac7221 */ /* 0x000fe20000010000 */
[----:B------:R-:W-:Y:S01]  /*2260*/  FSEL R94, R80, RZ, P6 ;  /* 0x000000ff505e7208 */ /* 0x000fe20003000000 */
[----:B------:R-:W-:Y:S01]  /*2270*/  FADD.FTZ R174, R174, -R173 ;  /* 0x800000adaeae7221 */ /* 0x000fe20000010000 */
[----:B------:R-:W-:Y:S01]  /*2280*/  SEL R66, R67, R54, P1 ;  /* 0x0000003643427207 */ /* 0x000fe20000800000 */
[----:B------:R-:W-:Y:S01]  /*2290*/  FMUL.FTZ R78, R78, c[0x0][0x1e8] ;  /* 0x00007a004e4e7a20 */ /* 0x000fe20000410000 */
[----:B------:R-:W-:Y:S01]  /*22a0*/  LOP3.LUT P6, RZ, R2, 0xff00, RZ, 0xc0, !PT ;  /* 0x0000ff0002ff7812 */ /* 0x000fe200078cc0ff */
[----:B------:R-:W-:Y:S01]  /*22b0*/  FMUL.FTZ R79, R79, c[0x0][0x1e8] ;  /* 0x00007a004f4f7a20 */ /* 0x000fe20000410000 */
[----:B------:R-:W-:Y:S01]  /*22c0*/  SEL R67, R68, R55, P1 ;  /* 0x0000003744437207 */ /* 0x000fe20000800000 */
[----:B------:R-:W-:Y:S01]  /*22d0*/  FMUL.FTZ R155, R153, R170 ;  /* 0x000000aa999b7220 */ /* 0x000fe20000410000 */
[----:B------:R-:W-:Y:S01]  /*22e0*/  SEL R68, R69, R56, P1 ;  /* 0x0000003845447207 */ /* 0x000fe20000800000 */
[C---:B------:R-:W-:Y:S01]  /*22f0*/  FMUL.FTZ R172, R153.reuse, R172 ;  /* 0x000000ac99ac7220 */ /* 0x040fe20000410000 */
[----:B------:R-:W-:Y:S01]  /*2300*/  SEL R69, R70, R57, P1 ;  /* 0x0000003946457207 */ /* 0x000fe20000800000 */
[----:B------:R-:W-:Y:S01]  /*2310*/  FMUL.FTZ R157, R153, R174 ;  /* 0x000000ae999d7220 */ /* 0x000fe20000410000 */
[----:B------:R-:W-:Y:S01]  /*2320*/  SEL R70, R71, R58, P1 ;  /* 0x0000003a47467207 */ /* 0x000fe20000800000 */
[----:B------:R-:W-:Y:S01]  /*2330*/  @P2 IMAD.WIDE.U32 R80, R150, R81, c[0x0][0x258] ;  /* 0x0000960096502625 */ /* 0x000fe200078e0051 */
[----:B------:R-:W-:-:S02]  /*2340*/  FSEL R95, R78, RZ, P6 ;  /* 0x000000ff4e5f7208 */ /* 0x000fc40003000000 */
[----:B------:R-:W-:Y:S01]  /*2350*/  FSEL R2, R79, RZ, P4 ;  /* 0x000000ff4f027208 */ /* 0x000fe20002000000 */
[----:B------:R-:W-:Y:S01]  /*2360*/  IMAD.WIDE.U32 R78, R150, R161, c[0x0][0x248] ;  /* 0x00009200964e7625 */ /* 0x000fe200078e00a1 */
[----:B------:R-:W-:Y:S01]  /*2370*/  SEL R71, R72, R59, P1 ;  /* 0x0000003b48477207 */ /* 0x000fe20000800000 */
[----:B------:R0:W-:Y:S01]  /*2380*/  @P2 STG.E.128 [R80.64], R64 ;  /* 0x0000004050002986 */ /* 0x0001e2000c101d04 */
[----:B------:R-:W-:Y:S01]  /*2390*/  SEL R72, R73, R52, P1 ;  /* 0x0000003449487207 */ /* 0x000fe20000800000 */
[----:B------:R-:W-:Y:S01]  /*23a0*/  @P0 FADD.FTZ R155, R48, R155 ;  /* 0x0000009b309b0221 */ /* 0x000fe20000010000 */
[----:B------:R-:W-:Y:S01]  /*23b0*/  SEL R73, R74, R53, P1 ;  /* 0x000000354a497207 */ /* 0x000fe20000800000 */
[----:B------:R-:W-:Y:S01]  /*23c0*/  @P0 FADD.FTZ R172, R49, R172 ;  /* 0x000000ac31ac0221 */ /* 0x000fe20000010000 */
[----:B------:R-:W-:Y:S01]  /*23d0*/  SEL R74, R75, R54, P1 ;  /* 0x000000364b4a7207 */ /* 0x000fe20000800000 */
[----:B------:R-:W-:Y:S01]  /*23e0*/  @P0 FADD.FTZ R157, R50, R157 ;  /* 0x0000009d329d0221 */ /* 0x000fe20000010000 */
[----:B------:R-:W-:Y:S01]  /*23f0*/  SEL R75, R76, R55, P1 ;  /* 0x000000374c4b7207 */ /* 0x000fe20000800000 */
[----:B------:R-:W-:Y:S01]  /*2400*/  @P2 STG.E.128 [R80.64+0x10], R68 ;  /* 0x0000104450002986 */ /* 0x000fe2000c101d04 */
[----:B------:R-:W-:Y:S01]  /*2410*/  @P0 FADD.FTZ R92, R51, R92 ;  /* 0x0000005c335c0221 */ /* 0x000fe20000010000 */
[----:B------:R-:W-:-:S02]  /*2420*/  SEL R76, R87, R56, P1 ;  /* 0x00000038574c7207 */ /* 0x000fc40000800000 */
[----:B------:R1:W-:Y:S01]  /*2430*/  STG.E.128 [R78.64], R60 ;  /* 0x0000003c4e007986 */ /* 0x0003e2000c101d04 */
        /* <DEDUP_REMOVED lines=8> */
[C---:B------:R-:W-:Y:S02]  /*24c0*/  LOP3.LUT P5, RZ, R3.reuse, 0xff0000, RZ, 0xc0, !PT ;  /* 0x00ff000003ff7812 */ /* 0x040fe400078ac0ff */
[----:B------:R-:W-:-:S02]  /*24d0*/  LOP3.LUT P0, RZ, R3, 0xff000000, RZ, 0xc0, !PT ;  /* 0xff00000003ff7812 */ /* 0x000fc4000780c0ff */
[----:B------:R-:W-:Y:S02]  /*24e0*/  @P2 MOV R153, 0x20 ;  /* 0x0000002000992802 */ /* 0x000fe40000000f00 */
[----:B0-----:R-:W-:Y:S02]  /*24f0*/  F2FP.PACK_AB R65, R99, R2 ;  /* 0x000000026341723e */ /* 0x001fe400000000ff */
[----:B------:R-:W-:Y:S01]  /*2500*/  IADD3 R2, R150, 0x80, RZ ;  /* 0x0000008096027810 */ /* 0x000fe20007ffe0ff */
[----:B------:R-:W-:Y:S01]  /*2510*/  @P2 IMAD.WIDE.U32 R152, R152, R153, c[0x0][0x258] ;  /* 0x0000960098982625 */ /* 0x000fe200078e0099 */
        /* <DEDUP_REMOVED lines=9> */
[----:B------:R-:W-:Y:S01]  /*25b0*/  IADD3 R150, R150, 0x100, RZ ;  /* 0x0000010096967810 */ /* 0x000fe20007ffe0ff */
[----:B------:R0:W-:Y:S01]  /*25c0*/  @P2 STG.E.128 [R152.64], R72 ;  /* 0x0000004898002986 */ /* 0x0001e2000c101d04 */
[----:B------:R-:W-:Y:S01]  /*25d0*/  FSEL R67, R157, RZ, P5 ;  /* 0x000000ff9d437208 */ /* 0x000fe20002800000 */
[----:B------:R-:W-:Y:S01]  /*25e0*/  @P2 IMAD.WIDE.U32 R68, R149, R68, c[0x0][0x258] ;  /* 0x0000960095442625 */ /* 0x000fe200078e0044 */
[----:B------:R-:W-:-:S02]  /*25f0*/  FSEL R70, R151, RZ, P0 ;  /* 0x000000ff97467208 */ /* 0x000fc40000000000 */
[----:B------:R-:W-:Y:S02]  /*2600*/  SEL R79, R160, R59, P1 ;  /* 0x0000003ba04f7207 */ /* 0x000fe40000800000 */
[----:B------:R-:W-:Y:S01]  /*2610*/  F2FP.PACK_AB R66, R3, R66 ;  /* 0x000000420342723e */ /* 0x000fe200000000ff */
[----:B------:R-:W-:Y:S01]  /*2620*/  IMAD.WIDE.U32 R2, R161, R2, c[0x0][0x248] ;  /* 0x00009200a1027625 */ /* 0x000fe200078e0002 */
[----:B------:R-:W-:Y:S01]  /*2630*/  F2FP.PACK_AB R60, R83, R82 ;  /* 0x00000052533c723e */ /* 0x000fe200000000ff */
[----:B------:R0:W-:Y:S01]  /*2640*/  @P2 STG.E.128 [R152.64+0x10], R76 ;  /* 0x0000104c98002986 */ /* 0x0001e2000c101d04 */
[----:B------:R-:W-:Y:S02]  /*2650*/  F2FP.PACK_AB R61, R85, R84 ;  /* 0x00000054553d723e */ /* 0x000fe400000000ff */
[----:B------:R-:W-:Y:S02]  /*2660*/  F2FP.PACK_AB R62, R89, R86 ;  /* 0x00000056593e723e */ /* 0x000fe400000000ff */
[----:B------:R-:W-:-:S02]  /*2670*/  F2FP.PACK_AB R63, R159, R94 ;  /* 0x0000005e9f3f723e */ /* 0x000fc400000000ff */
[----:B------:R-:W-:Y:S02]  /*2680*/  SEL R52, R93, R52, P1 ;  /* 0x000000345d347207 */ /* 0x000fe40000800000 */
[----:B------:R-:W-:Y:S01]  /*2690*/  SEL R53, R162, R53, P1 ;  /* 0x00000035a2357207 */ /* 0x000fe20000800000 */
[----:B------:R0:W-:Y:S01]  /*26a0*/  STG.E.128 [R2.64], R60 ;  /* 0x0000003c02007986 */ /* 0x0001e2000c101d04 */
[----:B------:R-:W-:Y:S02]  /*26b0*/  SEL R54, R97, R54, P1 ;  /* 0x0000003661367207 */ /* 0x000fe40000800000 */
[----:B------:R-:W-:Y:S02]  /*26c0*/  SEL R55, R164, R55, P1 ;  /* 0x00000037a4377207 */ /* 0x000fe40000800000 */
        /* <DEDUP_REMOVED lines=8> */
[----:B0-----:R-:W-:Y:S01]  /*2750*/  @P0 CALL.REL.NOINC `(.L_x_6975) ;  /* 0x0000001000000944 */ /* 0x001fe20003c00000 */
[----:B------:R-:W-:Y:S05]  /*2760*/  BRA `(.L_x_6976) ;  /* 0xffffdcc000007947 */ /* 0x000fea000383ffff */
.L_x_6975:
        /* <DEDUP_REMOVED lines=48> */
.L_x_6972:
        /* <DEDUP_REMOVED lines=21> */
.L_x_6973:
[----:B------:R-:W-:Y:S01]  /*2bc0*/  HFMA2.MMA R64, -RZ, RZ, 0, 9.5367431640625e-07 ;  /* 0x00000010ff407435 */ /* 0x000fe200000001ff */
[----:B------:R-:W-:-:S02]  /*2bd0*/  MOV R63, R65 ;  /* 0x00000041003f7202 */ /* 0x000fc40000000f00 */
[----:B------:R-:W-:Y:S02]  /*2be0*/  MOV R66, 0x1f ;  /* 0x0000001f00427802 */ /* 0x000fe40000000f00 */
[----:B------:R-:W-:Y:S02]  /*2bf0*/  MOV R69, 0xffffffff ;  /* 0xffffffff00457802 */ /* 0x000fe40000000f00 */
[----:B------:R-:W-:Y:S02]  /*2c00*/  MOV R60, 0x2c20 ;  /* 0x00002c20003c7802 */ /* 0x000fe40000000f00 */
[----:B-----5:R-:W-:Y:S05]  /*2c10*/  CALL.REL.NOINC `($__internal_149_$__cuda_sm70_shflsync_down_p) ;  /* 0x0000046000007944 */ /* 0x020fea0003c00000 */
[----:B-1----:R-:W-:Y:S01]  /*2c20*/  MOV R62, R63 ;  /* 0x0000003f003e7202 */ /* 0x002fe20000000f00 */
[----:B0-----:R-:W-:Y:S05]  /*2c30*/  BRA `(.L_x_6977) ;  /* 0xffffe7c000007947 */ /* 0x001fea000383ffff */
.L_x_6974:
[----:B------:R-:W-:Y:S01]  /*2c40*/  HFMA2.MMA R64, -RZ, RZ, 0, 9.5367431640625e-07 ;  /* 0x00000010ff407435 */ /* 0x000fe200000001ff */
[----:B------:R-:W-:Y:S02]  /*2c50*/  MOV R63, R67 ;  /* 0x00000043003f7202 */ /* 0x000fe40000000f00 */
[----:B------:R-:W-:Y:S02]  /*2c60*/  MOV R66, 0x1f ;  /* 0x0000001f00427802 */ /* 0x000fe40000000f00 */
[----:B------:R-:W-:-:S02]  /*2c70*/  MOV R69, 0xffffffff ;  /* 0xffffffff00457802 */ /* 0x000fc40000000f00 */
[----:B------:R-:W-:Y:S02]  /*2c80*/  MOV R60, 0x2ca0 ;  /* 0x00002ca0003c7802 */ /* 0x000fe40000000f00 */
[----:B01---5:R-:W-:Y:S05]  /*2c90*/  CALL.REL.NOINC `($__internal_149_$__cuda_sm70_shflsync_down_p) ;  /* 0x000003e000007944 */ /* 0x023fea0003c00000 */
[----:B------:R-:W-:Y:S01]  /*2ca0*/  FADD.FTZ R65, R65, R62 ;  /* 0x0000003e41417221 */ /* 0x000fe20000010000 */
[----:B0-----:R-:W-:Y:S01]  /*2cb0*/  HFMA2.MMA R64, -RZ, RZ, 0, 4.76837158203125e-07 ;  /* 0x00000008ff407435 */ /* 0x001fe200000001ff */
[----:B-1----:R-:W-:Y:S01]  /*2cc0*/  FADD.FTZ R68, R67, R63 ;  /* 0x0000003f43447221 */ /* 0x002fe20000010000 */
[----:B------:R-:W-:Y:S02]  /*2cd0*/  MOV R66, 0x1f ;  /* 0x0000001f00427802 */ /* 0x000fe40000000f00 */
[----:B------:R-:W-:Y:S02]  /*2ce0*/  MOV R69, 0xffffffff ;  /* 0xffffffff00457802 */ /* 0x000fe40000000f00 */
[----:B------:R-:W-:Y:S02]  /*2cf0*/  MOV R63, R65 ;  /* 0x00000041003f7202 */ /* 0x000fe40000000f00 */
[----:B------:R-:W-:Y:S02]  /*2d00*/  MOV R60, 0x2d20 ;  /* 0x00002d20003c7802 */ /* 0x000fe40000000f00 */
[----:B------:R-:W-:Y:S05]  /*2d10*/  CALL.REL.NOINC `($__internal_149_$__cuda_sm70_shflsync_down_p) ;  /* 0x0000036000007944 */ /* 0x000fea0003c00000 */
[----:B0-----:R-:W-:Y:S01]  /*2d20*/  HFMA2.MMA R64, -RZ, RZ, 0, 4.76837158203125e-07 ;  /* 0x00000008ff407435 */ /* 0x001fe200000001ff */
[----:B-1----:R-:W-:-:S02]  /*2d30*/  MOV R62, R63 ;  /* 0x0000003f003e7202 */ /* 0x002fc40000000f00 */
[----:B------:R-:W-:Y:S02]  /*2d40*/  MOV R63, R68 ;  /* 0x00000044003f7202 */ /* 0x000fe40000000f00 */
[----:B------:R-:W-:Y:S02]  /*2d50*/  MOV R66, 0x1f ;  /* 0x0000001f00427802 */ /* 0x000fe40000000f00 */
[----:B------:R-:W-:Y:S02]  /*2d60*/  MOV R69, 0xffffffff ;  /* 0xffffffff00457802 */ /* 0x000fe40000000f00 */
[----:B------:R-:W-:Y:S02]  /*2d70*/  MOV R60, 0x2d90 ;  /* 0x00002d90003c7802 */ /* 0x000fe40000000f00 */
[----:B------:R-:W-:Y:S05]  /*2d80*/  CALL.REL.NOINC `($__internal_149_$__cuda_sm70_shflsync_down_p) ;  /* 0x000002f000007944 */ /* 0x000fea0003c00000 */
[----:B------:R-:W-:Y:S01]  /*2d90*/  FADD.FTZ R65, R62, R65 ;  /* 0x000000413e417221 */ /* 0x000fe20000010000 */
[----:B0-----:R-:W-:Y:S01]  /*2da0*/  HFMA2.MMA R64, -RZ, RZ, 0, 2.384185791015625e-07 ;  /* 0x00000004ff407435 */ /* 0x001fe200000001ff */
[----:B-1----:R-:W-:Y:S01]  /*2db0*/  FADD.FTZ R68, R68, R63 ;  /* 0x0000003f44447221 */ /* 0x002fe20000010000 */
[----:B------:R-:W-:Y:S02]  /*2dc0*/  MOV R66, 0x1f ;  /* 0x0000001f00427802 */ /* 0x000fe40000000f00 */
[----:B------:R-:W-:-:S02]  /*2dd0*/  MOV R69, 0xffffffff ;  /* 0xffffffff00457802 */ /* 0x000fc40000000f00 */
[----:B------:R-:W-:Y:S02]  /*2de0*/  MOV R63, R65 ;  /* 0x00000041003f7202 */ /* 0x000fe40000000f00 */
[----:B------:R-:W-:Y:S02]  /*2df0*/  MOV R60, 0x2e10 ;  /* 0x00002e10003c7802 */ /* 0x000fe40000000f00 */
[----:B------:R-:W-:Y:S05]  /*2e00*/  CALL.REL.NOINC `($__internal_149_$__cuda_sm70_shflsync_down_p) ;  /* 0x0000027000007944 */ /* 0x000fea0003c00000 */
[----:B0-----:R-:W-:Y:S01]  /*2e10*/  HFMA2.MMA R64, -RZ, RZ, 0, 2.384185791015625e-07 ;  /* 0x00000004ff407435 */ /* 0x001fe200000001ff */
[----:B-1----:R-:W-:Y:S02]  /*2e20*/  MOV R62, R63 ;  /* 0x0000003f003e7202 */ /* 0x002fe40000000f00 */
[----:B------:R-:W-:Y:S02]  /*2e30*/  MOV R63, R68 ;  /* 0x00000044003f7202 */ /* 0x000fe40000000f00 */
[----:B------:R-:W-:Y:S02]  /*2e40*/  MOV R66, 0x1f ;  /* 0x0000001f00427802 */ /* 0x000fe40000000f00 */
[----:B------:R-:W-:Y:S02]  /*2e50*/  MOV R69, 0xffffffff ;  /* 0xffffffff00457802 */ /* 0x000fe40000000f00 */
[----:B------:R-:W-:-:S02]  /*2e60*/  MOV R60, 0x2e80 ;  /* 0x00002e80003c7802 */ /* 0x000fc40000000f00 */
[----:B------:R-:W-:Y:S05]  /*2e70*/  CALL.REL.NOINC `($__internal_149_$__cuda_sm70_shflsync_down_p) ;  /* 0x0000020000007944 */ /* 0x000fea0003c00000 */
[----:B------:R-:W-:Y:S01]  /*2e80*/  FADD.FTZ R65, R62, R65 ;  /* 0x000000413e417221 */ /* 0x000fe20000010000 */
[----:B0-----:R-:W-:Y:S01]  /*2e90*/  HFMA2.MMA R64, -RZ, RZ, 0, 1.1920928955078125e-07 ;  /* 0x00000002ff407435 */ /* 0x001fe200000001ff */
[----:B-1----:R-:W-:Y:S01]  /*2ea0*/  FADD.FTZ R68, R68, R63 ;  /* 0x0000003f44447221 */ /* 0x002fe20000010000 */
[----:B------:R-:W-:-:S02]  /*2eb0*/  MOV R66, 0x1f ;  /* 0x0000001f00427802 */ /* 0x000fc40000000f00 */
[----:B------:R-:W-:Y:S02]  /*2ec0*/  MOV R69, 0xffffffff ;  /* 0xffffffff00457802 */ /* 0x000fe40000000f00 */
[----:B------:R-:W-:Y:S02]  /*2ed0*/  MOV R63, R65 ;  /* 0x00000041003f7202 */ /* 0x000fe40000000f00 */
[----:B------:R-:W-:Y:S02]  /*2ee0*/  MOV R60, 0x2f00 ;  /* 0x00002f00003c7802 */ /* 0x000fe40000000f00 */
[----:B------:R-:W-:Y:S05]  /*2ef0*/  CALL.REL.NOINC `($__internal_149_$__cuda_sm70_shflsync_down_p) ;  /* 0x0000018000007944 */ /* 0x000fea0003c00000 */
[----:B0-----:R-:W-:Y:S01]  /*2f00*/  HFMA2.MMA R64, -RZ, RZ, 0, 1.1920928955078125e-07 ;  /* 0x00000002ff407435 */ /* 0x001fe200000001ff */
[----:B-1----:R-:W-:Y:S02]  /*2f10*/  MOV R62, R63 ;  /* 0x0000003f003e7202 */ /* 0x002fe40000000f00 */
[----:B------:R-:W-:Y:S02]  /*2f20*/  MOV R63, R68 ;  /* 0x00000044003f7202 */ /* 0x000fe40000000f00 */
[----:B------:R-:W-:Y:S02]  /*2f30*/  MOV R66, 0x1f ;  /* 0x0000001f00427802 */ /* 0x000fe40000000f00 */
[----:B------:R-:W-:-:S02]  /*2f40*/  MOV R69, 0xffffffff ;  /* 0xffffffff00457802 */ /* 0x000fc40000000f00 */
[----:B------:R-:W-:Y:S02]  /*2f50*/  MOV R60, 0x2f70 ;  /* 0x00002f70003c7802 */ /* 0x000fe40000000f00 */
[----:B------:R-:W-:Y:S05]  /*2f60*/  CALL.REL.NOINC `($__internal_149_$__cuda_sm70_shflsync_down_p) ;  /* 0x0000011000007944 */ /* 0x000fea0003c00000 */
[----:B------:R-:W-:Y:S01]  /*2f70*/  FADD.FTZ R65, R62, R65 ;  /* 0x000000413e417221 */ /* 0x000fe20000010000 */
[----:B0-----:R-:W-:Y:S01]  /*2f80*/  HFMA2.MMA R64, -RZ, RZ, 0, 5.9604644775390625e-08 ;  /* 0x00000001ff407435 */ /* 0x001fe200000001ff */
[----:B-1----:R-:W-:Y:S01]  /*2f90*/  FADD.FTZ R67, R68, R63 ;  /* 0x0000003f44437221 */ /* 0x002fe20000010000 */
[----:B------:R-:W-:Y:S02]  /*2fa0*/  MOV R66, 0x1f ;  /* 0x0000001f00427802 */ /* 0x000fe40000000f00 */
[----:B------:R-:W-:Y:S02]  /*2fb0*/  MOV R69, 0xffffffff ;  /* 0xffffffff00457802 */ /* 0x000fe40000000f00 */
[----:B------:R-:W-:Y:S02]  /*2fc0*/  MOV R63, R65 ;  /* 0x00000041003f7202 */ /* 0x000fe40000000f00 */
[----:B------:R-:W-:Y:S02]  /*2fd0*/  MOV R60, 0x2ff0 ;  /* 0x00002ff0003c7802 */ /* 0x000fe40000000f00 */
[----:B------:R-:W-:Y:S05]  /*2fe0*/  CALL.REL.NOINC `($__internal_149_$__cuda_sm70_shflsync_down_p) ;  /* 0x0000009000007944 */ /* 0x000fea0003c00000 */
[----:B0-----:R-:W-:Y:S01]  /*2ff0*/  HFMA2.MMA R64, -RZ, RZ, 0, 5.9604644775390625e-08 ;  /* 0x00000001ff407435 */ /* 0x001fe200000001ff */
[----:B-1----:R-:W-:-:S02]  /*3000*/  MOV R68, R63 ;  /* 0x0000003f00447202 */ /* 0x002fc40000000f00 */
[----:B------:R-:W-:Y:S02]  /*3010*/  MOV R63, R67 ;  /* 0x00000043003f7202 */ /* 0x000fe40000000f00 */
[----:B------:R-:W-:Y:S02]  /*3020*/  MOV R66, 0x1f ;  /* 0x0000001f00427802 */ /* 0x000fe40000000f00 */
[----:B------:R-:W-:Y:S02]  /*3030*/  MOV R69, 0xffffffff ;  /* 0xffffffff00457802 */ /* 0x000fe40000000f00 */
[----:B------:R-:W-:Y:S02]  /*3040*/  MOV R60, 0x3060 ;  /* 0x00003060003c7802 */ /* 0x000fe40000000f00 */
[----:B------:R-:W-:Y:S05]  /*3050*/  CALL.REL.NOINC `($__internal_149_$__cuda_sm70_shflsync_down_p) ;  /* 0x0000002000007944 */ /* 0x000fea0003c00000 */
[----:B-1----:R-:W-:Y:S01]  /*3060*/  MOV R60, R63 ;  /* 0x0000003f003c7202 */ /* 0x002fe20000000f00 */
[----:B0-----:R-:W-:Y:S05]  /*3070*/  BRA `(.L_x_6978) ;  /* 0xffffe4a000007947 */ /* 0x001fea000383ffff */
        .weak           $__internal_149_$__cuda_sm70_shflsync_down_p
        .type           $__internal_149_$__cuda_sm70_shflsync_down_p,@function
        .size           $__internal_149_$__cuda_sm70_shflsync_down_p,(.L_x_9403 - $__internal_149_$__cuda_sm70_shflsync_down_p)
$__internal_149_$__cuda_sm70_shflsync_down_p:
[----:B------:R-:W-:Y:S01]  /*3080*/  HFMA2.MMA R61, -RZ, RZ, 0, 0 ;  /* 0x00000000ff3d7435 */ /* 0x000fe200000001ff */
[----:B------:R-:W-:Y:S04]  /*3090*/  WARPSYNC R69 ;  /* 0x0000004500007348 */ /* 0x000fe80003800000 */
[----:B------:R0:W1:Y:S01]  /*30a0*/  SHFL.DOWN PT, R63, R63, R64, R66 ;  /* 0x080000403f3f7389 */ /* 0x00006200000e0042 */
[----:B------:R-:W-:Y:S05]  /*30b0*/  RET.REL.NODEC R60 `(_ZN10layer_norm13ln_bwd_kernelINS_13Kernel_traitsIf6__halffS2_fjLj3072ELj1ELj1ELj4ELj16ENS_18Kernel_traits_baseILj3072EfS2_fS2_fjLj128EEEEELb1ELb0ELb0ELb1EEEvNS_9BwdParamsE) ;  /* 0xffffcf403c007950 */ /* 0x000fea0003c3ffff */
.L_x_6979:
        /* <DEDUP_REMOVED lines=12> */
.L_x_9403:


//--------------------- .text._ZN10layer_norm22ln_bwd_finalize_kernelINS_22Kernel_traits_finalizeILj3072Ef6__halffS2_fjLb0ELj1024ELj4ENS_18Kernel_traits_baseILj3072EfS2_fS2_fjLj1024EEEEELb0ELb0EEEvNS_9BwdParamsE --------------------------
	.section	.text._ZN10layer_norm22ln_bwd_finalize_kernelINS_22Kernel_traits_finalizeILj3072Ef6__halffS2_fjLb0ELj1024ELj4ENS_18Kernel_traits_baseILj3072EfS2_fS2_fjLj1024EEEEELb0ELb0EEEvNS_9BwdParamsE,"ax",@progbits
	.sectioninfo	@"SHI_REGISTERS=30"
	.align	128
        .global         _ZN10layer_norm22ln_bwd_finalize_kernelINS_22Kernel_traits_finalizeILj3072Ef6__halffS2_fjLb0ELj1024ELj4ENS_18Kernel_traits_baseILj3072EfS2_fS2_fjLj1024EEEEELb0ELb0EEEvNS_9BwdParamsE
        .type           _ZN10layer_norm22ln_bwd_finalize_kernelINS_22Kernel_traits_finalizeILj3072Ef6__halffS2_fjLb0ELj1024ELj4ENS_18Kernel_traits_baseILj3072EfS2_fS2_fjLj1024EEEEELb0ELb0EEEvNS_9BwdParamsE,@function
        .size           _ZN10layer_norm22ln_bwd_finalize_kernelINS_22Kernel_traits_finalizeILj3072Ef6__halffS2_fjLb0ELj1024ELj4ENS_18Kernel_traits_baseILj3072EfS2_fS2_fjLj1024EEEEELb0ELb0EEEvNS_9BwdParamsE,(.L_x_9404 - _ZN10layer_norm22ln_bwd_finalize_kernelINS_22Kernel_traits_finalizeILj3072Ef6__halffS2_fjLb0ELj1024ELj4ENS_18Kernel_traits_baseILj3072EfS2_fS2_fjLj1024EEEEELb0ELb0EEEvNS_9BwdParamsE)
        .other          _ZN10layer_norm22ln_bwd_finalize_kernelINS_22Kernel_traits_finalizeILj3072Ef6__halffS2_fjLb0ELj1024ELj4ENS_18Kernel_traits_baseILj3072EfS2_fS2_fjLj1024EEEEELb0ELb0EEEvNS_9BwdParamsE,@"STO_CUDA_ENTRY STV_DEFAULT"
_ZN10layer_norm22ln_bwd_finalize_kernelINS_22Kernel_traits_finalizeILj3072Ef6__halffS2_fjLb0ELj1024ELj4ENS_18Kernel_traits_baseILj3072EfS2_fS2_fjLj1024EEEEELb0ELb0EEEvNS_9BwdParamsE:
.text._ZN10layer_norm22ln_bwd_finalize_kernelINS_22Kernel_traits_finalizeILj3072Ef6__halffS2_fjLb0ELj1024ELj4ENS_18Kernel_traits_baseILj3072EfS2_fS2_fjLj1024EEEEELb0ELb0EEEvNS_9BwdParamsE:
        /* <DEDUP_REMOVED lines=19> */
.L_x_6993:
        /* <DEDUP_REMOVED lines=28> */
.L_x_6984:
        /* <DEDUP_REMOVED lines=35> */
.L_x_6983:
[----:B------:R-:W-:Y:S05]  /*0520*/  BSYNC B1 ;  /* 0x0000000000017941 */ /* 0x000fea0003800000 */
.L_x_6982:
        /* <DEDUP_REMOVED lines=23> */
.L_x_6986:
[----:B------:R-:W-:Y:S05]  /*06a0*/  BSYNC B1 ;  /* 0x0000000000017941 */ /* 0x000fea0003800000 */
.L_x_6985:
        /* <DEDUP_REMOVED lines=11> */
.L_x_6987:
[----:B------:R-:W-:Y:S05]  /*0760*/  BSYNC B1 ;  /* 0x0000000000017941 */ /* 0x000fea0003800000 */
.L_x_6981:
[----:B------:R-:W-:Y:S05]  /*0770*/  BSYNC B0 ;  /* 0x0000000000007941 */ /* 0x000fea0003800000 */
.L_x_6980:
        /* <DEDUP_REMOVED lines=11> */
.L_x_6994:
        /* <DEDUP_REMOVED lines=18> */
.L_x_6995:
[----:B---3--:R-:W-:Y:S02]  /*0950*/  FADD.FTZ R4, R4, R9 ;  /* 0x0000000904047221 */ /* 0x008fe40000010000 */
[----:B-12---:R-:W-:-:S03]  /*0960*/  FADD.FTZ R6, R5, R6 ;  /* 0x0000000605067221 */ /* 0x006fc60000010000 */
[----:B------:R1:W-:Y:S04]  /*0970*/  @!P1 STS [R17.X4+0x2000], R4 ;  /* 0x0020000411009388 */ /* 0x0003e80000004800 */
[----:B------:R1:W-:Y:S02]  /*0980*/  @!P1 STS [R17.X4+0x2080], R6 ;  /* 0x0020800611009388 */ /* 0x0003e40000004800 */
.L_x_6988:
        /* <DEDUP_REMOVED lines=15> */
.L_x_6992:
[----:B------:R-:W-:Y:S05]  /*0a80*/  BSYNC B0 ;  /* 0x0000000000007941 */ /* 0x000fea0003800000 */
.L_x_6991:
[C---:B------:R-:W-:Y:S02]  /*0a90*/  ISETP.GT.U32.AND P1, PT, R18.reuse, -0xc01, PT ;  /* 0xfffff3ff1200780c */ /* 0x040fe40003f24070 */
[----:B------:R-:W-:Y:S02]  /*0aa0*/  IADD3 R18, R18, 0xc00, RZ ;  /* 0x00000c0012127810 */ /* 0x000fe40007ffe0ff */
[----:B------:R-:W-:-:S09]  /*0ab0*/  IADD3 R19, R19, 0x600, RZ ;  /* 0x0000060013137810 */ /* 0x000fd20007ffe0ff */
[----:B01----:R-:W-:Y:S05]  /*0ac0*/  @P1 BRA `(.L_x_6993) ;  /* 0xfffff66000001947 */ /* 0x003fea000383ffff */
[----:B------:R-:W-:Y:S05]  /*0ad0*/  EXIT ;  /* 0x000000000000794d */ /* 0x000fea0003800000 */
.L_x_6989:
[----:B--2---:R-:W-:Y:S01]  /*0ae0*/  IMAD.MOV.U32 R9, RZ, RZ, R5 ;  /* 0x000000ffff097224 */ /* 0x004fe200078e0005 */
[----:B------:R-:W-:Y:S01]  /*0af0*/  MOV R8, 0x1 ;  /* 0x0000000100087802 */ /* 0x000fe20000000f00 */
[----:B------:R-:W-:Y:S01]  /*0b00*/  IMAD.MOV.U32 R7, RZ, RZ, 0x1f ;  /* 0x0000001fff077424 */ /* 0x000fe200078e00ff */
[----:B------:R-:W-:Y:S02]  /*0b10*/  MOV R10, 0xffffffff ;  /* 0xffffffff000a7802 */ /* 0x000fe40000000f00 */
[----:B------:R-:W-:Y:S02]  /*0b20*/  MOV R2, 0xb40 ;  /* 0x00000b4000027802 */ /* 0x000fe40000000f00 */
[----:B01----:R-:W-:Y:S05]  /*0b30*/  CALL.REL.NOINC `($__internal_150_$__cuda_sm70_shflsync_bfly_p) ;  /* 0x000003b000007944 */ /* 0x003fea0003c00000 */
[----:B-1----:R-:W-:Y:S01]  /*0b40*/  IMAD.MOV.U32 R2, RZ, RZ, R7 ;  /* 0x000000ffff027224 */ /* 0x002fe200078e0007 */
[----:B0-----:R-:W-:Y:S05]  /*0b50*/  BRA `(.L_x_6994) ;  /* 0xfffffcd000007947 */ /* 0x001fea000383ffff */
.L_x_6990:
[----:B------:R-:W-:Y:S01]  /*0b60*/  HFMA2.MMA R8, -RZ, RZ, 0, 1.1920928955078125e-07 ;  /* 0x00000002ff087435 */ /* 0x000fe200000001ff */
[----:B------:R-:W-:Y:S01]  /*0b70*/  MOV R7, 0x1f ;  /* 0x0000001f00077802 */ /* 0x000fe20000000f00 */
[----:B------:R-:W-:Y:S01]  /*0b80*/  IMAD.MOV.U32 R10, RZ, RZ, -0x1 ;  /* 0xffffffffff0a7424 */ /* 0x000fe200078e00ff */
[----:B------:R-:W-:-:S03]  /*0b90*/  MOV R2, 0xbb0 ;  /* 0x00000bb000027802 */ /* 0x000fc60000000f00 */
[----:B012---:R-:W-:Y:S05]  /*0ba0*/  CALL.REL.NOINC `($__internal_150_$__cuda_sm70_shflsync_bfly_p) ;  /* 0x0000034000007944 */ /* 0x007fea0003c00000 */
[----:B0-----:R-:W-:Y:S01]  /*0bb0*/  HFMA2.MMA R8, -RZ, RZ, 0, 2.384185791015625e-07 ;  /* 0x00000004ff087435 */ /* 0x001fe200000001ff */
[----:B-1----:R-:W-:Y:S01]  /*0bc0*/  FADD.FTZ R9, R9, R7 ;  /* 0x0000000709097221 */ /* 0x002fe20000010000 */
[----:B------:R-:W-:Y:S01]  /*0bd0*/  MOV R7, 0x1f ;  /* 0x0000001f00077802 */ /* 0x000fe20000000f00 */
[----:B------:R-:W-:Y:S01]  /*0be0*/  IMAD.MOV.U32 R10, RZ, RZ, -0x1 ;  /* 0xffffffffff0a7424 */ /* 0x000fe200078e00ff */
[----:B------:R-:W-:-:S02]  /*0bf0*/  MOV R2, 0xc10 ;  /* 0x00000c1000027802 */ /* 0x000fc40000000f00 */
[----:B------:R-:W-:Y:S05]  /*0c00*/  CALL.REL.NOINC `($__internal_150_$__cuda_sm70_shflsync_bfly_p) ;  /* 0x000002e000007944 */ /* 0x000fea0003c00000 */
[----:B0-----:R-:W-:Y:S01]  /*0c10*/  HFMA2.MMA R8, -RZ, RZ, 0, 4.76837158203125e-07 ;  /* 0x00000008ff087435 */ /* 0x001fe200000001ff */
[----:B-1----:R-:W-:Y:S01]  /*0c20*/  FADD.FTZ R9, R9, R7 ;  /* 0x0000000709097221 */ /* 0x002fe20000010000 */
[----:B------:R-:W-:Y:S01]  /*0c30*/  MOV R7, 0x1f ;  /* 0x0000001f00077802 */ /* 0x000fe20000000f00 */
[----:B------:R-:W-:Y:S01]  /*0c40*/  IMAD.MOV.U32 R10, RZ, RZ, -0x1 ;  /* 0xffffffffff0a7424 */ /* 0x000fe200078e00ff */
[----:B------:R-:W-:-:S02]  /*0c50*/  MOV R2, 0xc70 ;  /* 0x00000c7000027802 */ /* 0x000fc40000000f00 */
[----:B------:R-:W-:Y:S05]  /*0c60*/  CALL.REL.NOINC `($__internal_150_$__cuda_sm70_shflsync_bfly_p) ;  /* 0x0000028000007944 */ /* 0x000fea0003c00000 */
[----:B-1----:R-:W-:Y:S01]  /*0c70*/  FADD.FTZ R6, R9, R7 ;  /* 0x0000000709067221 */ /* 0x002fe20000010000 */
[----:B0-----:R-:W-:Y:S01]  /*0c80*/  HFMA2.MMA R8, -RZ, RZ, 0, 9.5367431640625e-07 ;  /* 0x00000010ff087435 */ /* 0x001fe200000001ff */
[----:B------:R-:W-:Y:S01]  /*0c90*/  MOV R7, 0x1f ;  /* 0x0000001f00077802 */ /* 0x000fe20000000f00 */
[----:B------:R-:W-:Y:S01]  /*0ca0*/  IMAD.MOV.U32 R10, RZ, RZ, -0x1 ;  /* 0xffffffffff0a7424 */ /* 0x000fe200078e00ff */
[----:B------:R-:W-:-:S02]  /*0cb0*/  MOV R2, 0xce0 ;  /* 0x00000ce000027802 */ /* 0x000fc40000000f00 */
[----:B------:R-:W-:Y:S02]  /*0cc0*/  MOV R9, R6 ;  /* 0x0000000600097202 */ /* 0x000fe40000000f00 */
[----:B------:R-:W-:Y:S05]  /*0cd0*/  CALL.REL.NOINC `($__internal_150_$__cuda_sm70_shflsync_bfly_p) ;  /* 0x0000021000007944 */ /* 0x000fea0003c00000 */
[----:B0-----:R-:W-:Y:S01]  /*0ce0*/  HFMA2.MMA R8, -RZ, RZ, 0, 5.9604644775390625e-08 ;  /* 0x00000001ff087435 */ /* 0x001fe200000001ff */
[----:B-1----:R-:W-:Y:S01]  /*0cf0*/  MOV R5, R7 ;  /* 0x0000000700057202 */ /* 0x002fe20000000f00 */
[----:B------:R-:W-:Y:S01]  /*0d00*/  IMAD.MOV.U32 R9, RZ, RZ, R4 ;  /* 0x000000ffff097224 */ /* 0x000fe200078e0004 */
[----:B------:R-:W-:Y:S01]  /*0d10*/  MOV R7, 0x1f ;  /* 0x0000001f00077802 */ /* 0x000fe20000000f00 */
[----:B------:R-:W-:Y:S01]  /*0d20*/  IMAD.MOV.U32 R10, RZ, RZ, -0x1 ;  /* 0xffffffffff0a7424 */ /* 0x000fe200078e00ff */
[----:B------:R-:W-:Y:S02]  /*0d30*/  MOV R2, 0xd50 ;  /* 0x00000d5000027802 */ /* 0x000fe40000000f00 */
[----:B------:R-:W-:Y:S05]  /*0d40*/  CALL.REL.NOINC `($__internal_150_$__cuda_sm70_shflsync_bfly_p) ;  /* 0x000001a000007944 */ /* 0x000fea0003c00000 */
[----:B0-----:R-:W-:Y:S01]  /*0d50*/  HFMA2.MMA R8, -RZ, RZ, 0, 1.1920928955078125e-07 ;  /* 0x00000002ff087435 */ /* 0x001fe200000001ff */
[----:B-1----:R-:W-:Y:S01]  /*0d60*/  FADD.FTZ R9, R4, R7 ;  /* 0x0000000704097221 */ /* 0x002fe20000010000 */
[----:B------:R-:W-:Y:S01]  /*0d70*/  MOV R7, 0x1f ;  /* 0x0000001f00077802 */ /* 0x000fe20000000f00 */
[----:B------:R-:W-:Y:S01]  /*0d80*/  IMAD.MOV.U32 R10, RZ, RZ, -0x1 ;  /* 0xffffffffff0a7424 */ /* 0x000fe200078e00ff */
[----:B------:R-:W-:Y:S02]  /*0d90*/  MOV R2, 0xdb0 ;  /* 0x00000db000027802 */ /* 0x000fe40000000f00 */
[----:B------:R-:W-:Y:S05]  /*0da0*/  CALL.REL.NOINC `($__internal_150_$__cuda_sm70_shflsync_bfly_p) ;  /* 0x0000014000007944 */ /* 0x000fea0003c00000 */
        /* <DEDUP_REMOVED lines=12> */
[----:B0-----:R-:W-:Y:S01]  /*0e70*/  HFMA2.MMA R8, -RZ, RZ, 0, 9.5367431640625e-07 ;  /* 0x00000010ff087435 */ /* 0x001fe200000001ff */
[----:B-1----:R-:W-:Y:S01]  /*0e80*/  FADD.FTZ R9, R9, R7 ;  /* 0x0000000709097221 */ /* 0x002fe20000010000 */
[----:B------:R-:W-:Y:S01]  /*0e90*/  MOV R7, 0x1f ;  /* 0x0000001f00077802 */ /* 0x000fe20000000f00 */
[----:B------:R-:W-:Y:S01]  /*0ea0*/  IMAD.MOV.U32 R10, RZ, RZ, -0x1 ;  /* 0xffffffffff0a7424 */ /* 0x000fe200078e00ff */
[----:B------:R-:W-:-:S02]  /*0eb0*/  MOV R2, 0xed0 ;  /* 0x00000ed000027802 */ /* 0x000fc40000000f00 */
[----:B------:R-:W-:Y:S05]  /*0ec0*/  CALL.REL.NOINC `($__internal_150_$__cuda_sm70_shflsync_bfly_p) ;  /* 0x0000002000007944 */ /* 0x000fea0003c00000 */
[----:B-1----:R-:W-:Y:S01]  /*0ed0*/  MOV R4, R7 ;  /* 0x0000000700047202 */ /* 0x002fe20000000f00 */
[----:B0-----:R-:W-:Y:S05]  /*0ee0*/  BRA `(.L_x_6995) ;  /* 0xfffffa6000007947 */ /* 0x001fea000383ffff */
        .weak           $__internal_150_$__cuda_sm70_shflsync_bfly_p
        .type           $__internal_150_$__cuda_sm70_shflsync_bfly_p,@function
        .size           $__internal_150_$__cuda_sm70_shflsync_bfly_p,(.L_x_9404 - $__internal_150_$__cuda_sm70_shflsync_bfly_p)
$__internal_150_$__cuda_sm70_shflsync_bfly_p:
[----:B------:R-:W-:Y:S01]  /*0ef0*/  HFMA2.MMA R3, -RZ, RZ, 0, 0 ;  /* 0x00000000ff037435 */ /* 0x000fe200000001ff */
[----:B------:R-:W-:Y:S04]  /*0f00*/  WARPSYNC R10 ;  /* 0x0000000a00007348 */ /* 0x000fe80003800000 */
[----:B------:R0:W1:Y:S01]  /*0f10*/  SHFL.BFLY PT, R7, R9, R8, R7 ;  /* 0x0c00000809077389 */ /* 0x00006200000e0007 */
[----:B------:R-:W-:Y:S05]  /*0f20*/  RET.REL.NODEC R2 `(_ZN10layer_norm22ln_bwd_finalize_kernelINS_22Kernel_traits_finalizeILj3072Ef6__halffS2_fjLb0ELj1024ELj4ENS_18Kernel_traits_baseILj3072EfS2_fS2_fjLj1024EEEEELb0ELb0EEEvNS_9BwdParamsE) ;  /* 0xfffff0d002007950 */ /* 0x000fea0003c3ffff */
.L_x_6996:
        /* <DEDUP_REMOVED lines=13> */
.L_x_9404:


//--------------------- .text._ZN10layer_norm13ln_bwd_kernelINS_13Kernel_traitsIf6__halffS2_fjLj3072ELj1ELj1ELj4ELj16ENS_18Kernel_traits_baseILj3072EfS2_fS2_fjLj128EEEEELb1ELb0ELb1ELb0EEEvNS_9BwdParamsE --------------------------
	.section	.text._ZN10layer_norm13ln_bwd_kernelINS_13Kernel_traitsIf6__halffS2_fjLj3072ELj1ELj1ELj4ELj16ENS_18Kernel_traits_baseILj3072EfS2_fS2_fjLj128EEEEELb1ELb0ELb1ELb0EEEvNS_9BwdParamsE,"ax",@progbits
	.sectioninfo	@"SHI_REGISTERS=195"
	.align	128
        .global         _ZN10layer_norm13ln_bwd_kernelINS_13Kernel_traitsIf6__halffS2_fjLj3072ELj1ELj1ELj4ELj16ENS_18Kernel_traits_baseILj3072EfS2_fS2_fjLj128EEEEELb1ELb0ELb1ELb0EEEvNS_9BwdParamsE
        .type           _ZN10layer_norm13ln_bwd_kernelINS_13Kernel_traitsIf6__halffS2_fjLj3072ELj1ELj1ELj4ELj16ENS_18Kernel_traits_baseILj3072EfS2_fS2_fjLj128EEEEELb1ELb0ELb1ELb0EEEvNS_9BwdParamsE,@function
        .size           _ZN10layer_norm13ln_bwd_kernelINS_13Kernel_traitsIf6__halffS2_fjLj3072ELj1ELj1ELj4ELj16ENS_18Kernel_traits_baseILj3072EfS2_fS2_fjLj128EEEEELb1ELb0ELb1ELb0EEEvNS_9BwdParamsE,(.L_x_9405 - _ZN10layer_norm13ln_bwd_kernelINS_13Kernel_traitsIf6__halffS2_fjLj3072ELj1ELj1ELj4ELj16ENS_18Kernel_traits_baseILj3072EfS2_fS2_fjLj128EEEEELb1ELb0ELb1ELb0EEEvNS_9BwdParamsE)
        .other          _ZN10layer_norm13ln_bwd_kernelINS_13Kernel_traitsIf6__halffS2_fjLj3072ELj1ELj1ELj4ELj16ENS_18Kernel_traits_baseILj3072EfS2_fS2_fjLj128EEEEELb1ELb0ELb1ELb0EEEvNS_9BwdParamsE,@"STO_CUDA_ENTRY STV_DEFAULT"
_ZN10layer_norm13ln_bwd_kernelINS_13Kernel_traitsIf6__halffS2_fjLj3072ELj1ELj1ELj4ELj16ENS_18Kernel_traits_baseILj3072EfS2_fS2_fjLj128EEEEELb1ELb0ELb1ELb0EEEvNS_9BwdParamsE:
.text._ZN10layer_norm13ln_bwd_kernelINS_13Kernel_traitsIf6__halffS2_fjLj3072ELj1ELj1ELj4ELj16ENS_18Kernel_traits_baseILj3072EfS2_fS2_fjLj128EEEEELb1ELb0ELb1ELb0EEEvNS_9BwdParamsE:
        /* <DEDUP_REMOVED lines=57> */
.L_x_7065:
        /* <DEDUP_REMOVED lines=36> */
.L_x_7001:
[----:B------:R-:W-:Y:S05]  /*05d0*/  BSYNC B1 ;  /* 0x0000000000017941 */ /* 0x000fea0003800000 */
.L_x_7000:
        /* <DEDUP_REMOVED lines=12> */
.L_x_7003:
[----:B------:R-:W-:Y:S05]  /*06a0*/  BSYNC B1 ;  /* 0x0000000000017941 */ /* 0x000fea0003800000 */
.L_x_7002:
[----:B------:R-:W-:Y:S01]  /*06b0*/  MOV R187, RZ ;  /* 0x000000ff00bb7202 */ /* 0x000fe20000000f00 */
[----:B------:R-:W-:Y:S01]  /*06c0*/  IMAD.MOV.U32 R188, RZ, RZ, RZ ;  /* 0x000000ffffbc7224 */ /* 0x000fe200078e00ff */
[----:B------:R-:W-:Y:S05]  /*06d0*/  @!P4 BRA `(.L_x_7004) ;  /* 0x000011300000c947 */ /* 0x000fea0003800000 */
[----:B------:R-:W-:Y:S01]  /*06e0*/  ISETP.NE.U32.AND P0, PT, RZ, c[0x0][0x218], PT ;  /* 0x00008600ff007a0c */ /* 0x000fe20003f05070 */
[----:B------:R-:W-:-:S03]  /*06f0*/  HFMA2.MMA R3, -RZ, RZ, 0, 4.76837158203125e-07 ;  /* 0x00000008ff037435 */ /* 0x000fc600000001ff */
[----:B------:R-:W-:-:S07]  /*0700*/  ISETP.NE.AND.EX P0, PT, RZ, c[0x0][0x21c], PT, P0 ;  /* 0x00008700ff007a0c */ /* 0x000fce0003f05300 */
[----:B------:R-:W-:-:S06]  /*0710*/  IMAD.WIDE.U32 R2, R114, R3, c[0x0][0x190] ;  /* 0x0000640072027625 */ /* 0x000fcc00078e0003 */
[----:B--2---:R-:W-:Y:S01]  /*0720*/  @P0 IMAD.WIDE.U32 R112, R116, R183, c[0x0][0x218] ;  /* 0x0000860074700625 */ /* 0x004fe200078e00b7 */
[----:B------:R-:W5:Y:S04]  /*0730*/  LDG.E.64 R2, [R2.64] ;  /* 0x0000000402027981 */ /* 0x000f68000c1e1b00 */
[----:B------:R2:W5:Y:S04]  /*0740*/  @P0 LDG.E.128 R8, [R112.64] ;  /* 0x0000000470080981 */ /* 0x000568000c1e1d00 */
[----:B------:R2:W5:Y:S01]  /*0750*/  @P0 LDG.E.128 R4, [R112.64+0x10] ;  /* 0x0000100470040981 */ /* 0x000562000c1e1d00 */
[----:B------:R-:W-:Y:S01]  /*0760*/  MOV R188, RZ ;  /* 0x000000ff00bc7202 */ /* 0x000fe20000000f00 */
[----:B------:R-:W-:Y:S05]  /*0770*/  BRA `(.L_x_7004) ;  /* 0x0000109000007947 */ /* 0x000fea0003800000 */
.L_x_6999:
[----:B-1----:R-:W-:-:S06]  /*0780*/  IMAD.WIDE R112, R0, R121, c[0x0][0x1a0] ;  /* 0x0000680000707625 */ /* 0x002fcc00078e0279 */
        /* <DEDUP_REMOVED lines=39> */
[--C-:B----4-:R-:W-:Y:S01]  /*0a00*/  HADD2.F32 R113, -RZ, R116.reuse.H0_H0 ;  /* 0x20000074ff717230 */ /* 0x110fe20000004100 */
[C---:B0-----:R-:W-:Y:S01]  /*0a10*/  FMUL.FTZ R151, R131.reuse, R112 ;  /* 0x0000007083977220 */ /* 0x041fe20000410000 */
[----:B------:R-:W-:Y:S01]  /*0a20*/  HADD2.F32 R116, -RZ, R116.H1_H1 ;  /* 0x30000074ff747230 */ /* 0x000fe20000004100 */
[----:B------:R-:W-:Y:S02]  /*0a30*/  FADD.FTZ R154, -R182, R115 ;  /* 0x00000073b69a7221 */ /* 0x000fe40000010100 */
[----:B------:R-:W-:Y:S01]  /*0a40*/  FMUL.FTZ R158, R96, R113 ;  /* 0x00000071609e7220 */ /* 0x000fe20000410000 */
[----:B------:R-:W-:Y:S01]  /*0a50*/  HADD2.F32 R115, -RZ, R117.H0_H0 ;  /* 0x20000075ff737230 */ /* 0x000fe20000004100 */
[----:B------:R-:W-:-:S02]  /*0a60*/  FMUL.FTZ R153, R131, R114 ;  /* 0x0000007283997220 */ /* 0x000fc40000410000 */
[----:B------:R-:W-:Y:S02]  /*0a70*/  FFMA.FTZ R72, R151, R113, R72 ;  /* 0x0000007197487223 */ /* 0x000fe40000010048 */
[----:B------:R-:W-:Y:S02]  /*0a80*/  FADD.FTZ R48, R48, R113 ;  /* 0x0000007130307221 */ /* 0x000fe40000010000 */
[----:B------:R-:W-:Y:S02]  /*0a90*/  FMUL.FTZ R150, R131, R152 ;  /* 0x0000009883967220 */ /* 0x000fe40000410000 */
[----:B------:R-:W-:Y:S02]  /*0aa0*/  FMUL.FTZ R159, R97, R116 ;  /* 0x00000074619f7220 */ /* 0x000fe40000410000 */
[----:B------:R-:W-:Y:S02]  /*0ab0*/  FADD.FTZ R112, RZ, R158 ;  /* 0x0000009eff707221 */ /* 0x000fe40000010000 */
[----:B------:R-:W-:Y:S01]  /*0ac0*/  FFMA.FTZ R113, R151, R158, RZ ;  /* 0x0000009e97717223 */ /* 0x000fe200000100ff */
[----:B------:R-:W-:Y:S01]  /*0ad0*/  HADD2.F32 R162, -RZ, R117.H1_H1 ;  /* 0x30000075ffa27230 */ /* 0x000fe20000004100 */
[----:B------:R-:W-:-:S02]  /*0ae0*/  FFMA.FTZ R74, R153, R115, R74 ;  /* 0x00000073994a7223 */ /* 0x000fc4000001004a */
[----:B------:R-:W-:Y:S02]  /*0af0*/  FADD.FTZ R50, R50, R115 ;  /* 0x0000007332327221 */ /* 0x000fe40000010000 */
[----:B------:R-:W-:Y:S02]  /*0b00*/  FMUL.FTZ R160, R98, R115 ;  /* 0x0000007362a07220 */ /* 0x000fe40000410000 */
[----:B------:R-:W-:Y:S02]  /*0b10*/  FADD.FTZ R115, R112, R159 ;  /* 0x0000009f70737221 */ /* 0x000fe40000010000 */
[----:B------:R-:W-:Y:S01]  /*0b20*/  FFMA.FTZ R113, R150, R159, R113 ;  /* 0x0000009f96717223 */ /* 0x000fe20000010071 */
[----:B------:R-:W-:Y:S01]  /*0b30*/  HADD2.F32 R117, -RZ, R118.H0_H0 ;  /* 0x20000076ff757230 */ /* 0x000fe20000004100 */
[----:B------:R-:W-:Y:S02]  /*0b40*/  FMUL.FTZ R152, R131, R154 ;  /* 0x0000009a83987220 */ /* 0x000fe40000410000 */
[----:B---3--:R-:W-:-:S02]  /*0b50*/  FADD.FTZ R120, -R182, R120 ;  /* 0x00000078b6787221 */ /* 0x008fc40000010100 */
[----:B------:R-:W-:Y:S02]  /*0b60*/  FMUL.FTZ R161, R99, R162 ;  /* 0x000000a263a17220 */ /* 0x000fe40000410000 */
[----:B------:R-:W-:Y:S02]  /*0b70*/  FADD.FTZ R112, R115, R160 ;  /* 0x000000a073707221 */ /* 0x000fe40000010000 */
[----:B------:R-:W-:Y:S01]  /*0b80*/  FFMA.FTZ R113, R153, R160, R113 ;  /* 0x000000a099717223 */ /* 0x000fe20000010071 */
[----:B-1----:R-:W-:Y:S01]  /*0b90*/  HADD2.F32 R128, -RZ, R118.H1_H1 ;  /* 0x30000076ff807230 */ /* 0x002fe20000004100 */
[----:B------:R-:W-:Y:S02]  /*0ba0*/  FFMA.FTZ R75, R152, R162, R75 ;  /* 0x000000a2984b7223 */ /* 0x000fe4000001004b */
[----:B------:R-:W-:Y:S02]  /*0bb0*/  FADD.FTZ R51, R51, R162 ;  /* 0x000000a233337221 */ /* 0x000fe40000010000 */
[----:B------:R-:W-:-:S02]  /*0bc0*/  FADD.FTZ R118, -R182, R121 ;  /* 0x00000079b6767221 */ /* 0x000fc40000010100 */
[C---:B------:R-:W-:Y:S02]  /*0bd0*/  FMUL.FTZ R155, R131.reuse, R120 ;  /* 0x00000078839b7220 */ /* 0x040fe40000410000 */
        /* <DEDUP_REMOVED lines=31> */
.L_x_7006:
[----:B------:R-:W-:Y:S05]  /*0dd0*/  BSYNC B1 ;  /* 0x0000000000017941 */ /* 0x000fea0003800000 */
.L_x_7005:
        /* <DEDUP_REMOVED lines=21> */
[----:B----4-:R-:W-:-:S03]  /*0f30*/  HADD2.F32 R113, -RZ, R116.H0_H0 ;  /* 0x20000074ff717230 */ /* 0x010fc60000004100 */
[C---:B0-----:R-:W-:Y:S01]  /*0f40*/  FMUL.FTZ R135, R131.reuse, R112 ;  /* 0x0000007083877220 */ /* 0x041fe20000410000 */
[----:B------:R-:W-:Y:S01]  /*0f50*/  HADD2.F32 R116, -RZ, R116.H1_H1 ;  /* 0x30000074ff747230 */ /* 0x000fe20000004100 */
[----:B------:R-:W-:Y:S02]  /*0f60*/  FADD.FTZ R138, -R182, R115 ;  /* 0x00000073b68a7221 */ /* 0x000fe40000010100 */
[----:B------:R-:W-:Y:S01]  /*0f70*/  FMUL.FTZ R142, R88, R113 ;  /* 0x00000071588e7220 */ /* 0x000fe20000410000 */
[----:B------:R-:W-:Y:S01]  /*0f80*/  HADD2.F32 R115, -RZ, R117.H0_H0 ;  /* 0x20000075ff737230 */ /* 0x000fe20000004100 */
[----:B------:R-:W-:Y:S02]  /*0f90*/  FADD.FTZ R114, -R182, R114 ;  /* 0x00000072b6727221 */ /* 0x000fe40000010100 */
[----:B------:R-:W-:Y:S02]  /*0fa0*/  FMUL.FTZ R134, R131, R136 ;  /* 0x0000008883867220 */ /* 0x000fe40000410000 */
[----:B------:R-:W-:-:S02]  /*0fb0*/  FMUL.FTZ R143, R89, R116 ;  /* 0x00000074598f7220 */ /* 0x000fc40000410000 */
[----:B------:R-:W-:Y:S02]  /*0fc0*/  FADD.FTZ R112, R187, R142 ;  /* 0x0000008ebb707221 */ /* 0x000fe40000010000 */
[C---:B------:R-:W-:Y:S01]  /*0fd0*/  FFMA.FTZ R188, R135.reuse, R142, R188 ;  /* 0x0000008e87bc7223 */ /* 0x040fe200000100bc */
[----:B------:R-:W-:Y:S01]  /*0fe0*/  HADD2.F32 R146, -RZ, R117.H1_H1 ;  /* 0x30000075ff927230 */ /* 0x000fe20000004100 */
[----:B------:R-:W-:Y:S02]  /*0ff0*/  FFMA.FTZ R64, R135, R113, R64 ;  /* 0x0000007187407223 */ /* 0x000fe40000010040 */
[----:B------:R-:W-:Y:S02]  /*1000*/  FADD.FTZ R40, R40, R113 ;  /* 0x0000007128287221 */ /* 0x000fe40000010000 */
[----:B------:R-:W-:Y:S02]  /*1010*/  FMUL.FTZ R137, R131, R114 ;  /* 0x0000007283897220 */ /* 0x000fe40000410000 */
[----:B------:R-:W-:-:S02]  /*1020*/  FMUL.FTZ R144, R90, R115 ;  /* 0x000000735a907220 */ /* 0x000fc40000410000 */
[----:B------:R-:W-:Y:S02]  /*1030*/  FADD.FTZ R113, R112, R143 ;  /* 0x0000008f70717221 */ /* 0x000fe40000010000 */
[----:B------:R-:W-:Y:S01]  /*1040*/  FFMA.FTZ R188, R134, R143, R188 ;  /* 0x0000008f86bc7223 */ /* 0x000fe200000100bc */
[----:B------:R-:W-:Y:S01]  /*1050*/  HADD2.F32 R117, -RZ, R118.H0_H0 ;  /* 0x20000076ff757230 */ /* 0x000fe20000004100 */
[----:B------:R-:W-:Y:S02]  /*1060*/  FMUL.FTZ R136, R131, R138 ;  /* 0x0000008a83887220 */ /* 0x000fe40000410000 */
[----:B---3--:R-:W-:Y:S02]  /*1070*/  FADD.FTZ R120, -R182, R120 ;  /* 0x00000078b6787221 */ /* 0x008fe40000010100 */
[----:B------:R-:W-:Y:S02]  /*1080*/  FMUL.FTZ R145, R91, R146 ;  /* 0x000000925b917220 */ /* 0x000fe40000410000 */
[----:B------:R-:W-:-:S02]  /*1090*/  FADD.FTZ R112, R113, R144 ;  /* 0x0000009071707221 */ /* 0x000fc40000010000 */
[----:B------:R-:W-:Y:S01]  /*10a0*/  FFMA.FTZ R188, R137, R144, R188 ;  /* 0x0000009089bc7223 */ /* 0x000fe200000100bc */
[----:B-1----:R-:W-:Y:S01]  /*10b0*/  HADD2.F32 R128, -RZ, R118.H1_H1 ;  /* 0x30000076ff807230 */ /* 0x002fe20000004100 */
[----:B------:R-:W-:Y:S02]  /*10c0*/  FFMA.FTZ R67, R136, R146, R67 ;  /* 0x0000009288437223 */ /* 0x000fe40000010043 */
[----:B------:R-:W-:Y:S02]  /*10d0*/  FADD.FTZ R43, R43, R146 ;  /* 0x000000922b2b7221 */ /* 0x000fe40000010000 */
        /* <DEDUP_REMOVED lines=35> */
.L_x_7008:
[----:B------:R-:W-:Y:S05]  /*1310*/  BSYNC B1 ;  /* 0x0000000000017941 */ /* 0x000fea0003800000 */
.L_x_7007:
[----:B------:R-:W-:Y:S05]  /*1320*/  @!P4 BRA `(.L_x_7004) ;  /* 0x000004e00000c947 */ /* 0x000fea0003800000 */
[----:B------:R-:W-:Y:S01]  /*1330*/  MOV R116, 0x10 ;  /* 0x0000001000747802 */ /* 0x000fe20000000f00 */
[----:B------:R-:W-:-:S04]  /*1340*/  IMAD.WIDE.U32 R166, R186, R183, c[0x0][0x188] ;  /* 0x00006200baa67625 */ /* 0x000fc800078e00b7 */
[----:B------:R-:W-:Y:S01]  /*1350*/  IMAD.WIDE.U32 R116, R185, R116, c[0x0][0x208] ;  /* 0x00008200b9747625 */ /* 0x000fe200078e0074 */
[----:B------:R-:W2:Y:S04]  /*1360*/  LDG.E.128 R112, [R166.64] ;  /* 0x00000004a6707981 */ /* 0x000ea8000c1e1d00 */
[----:B------:R0:W3:Y:S04]  /*1370*/  LDG.E.128 R120, [R166.64+0x10] ;  /* 0x00001004a6787981 */ /* 0x0000e8000c1e1d00 */
        /* <DEDUP_REMOVED lines=73> */
.L_x_7004:
[----:B------:R-:W-:Y:S05]  /*1810*/  BSYNC B0 ;  /* 0x0000000000007941 */ /* 0x000fea0003800000 */
.L_x_6998:
[----:B------:R-:W-:Y:S02]  /*1820*/  LOP3.LUT P1, RZ, R130, 0xff, RZ, 0xc0, !PT ;  /* 0x000000ff82ff7812 */ /* 0x000fe4000782c0ff */
[----:B------:R-:W-:-:S02]  /*1830*/  SHF.R.U32.HI R114, RZ, 0x5, R189 ;  /* 0x00000005ff727819 */ /* 0x000fc400000116bd */
[----:B------:R-:W-:Y:S02]  /*1840*/  LOP3.LUT P0, RZ, R189, 0x1f, RZ, 0xc0, !PT ;  /* 0x0000001fbdff7812 */ /* 0x000fe4000780c0ff */
[----:B------:R-:W-:-:S07]  /*1850*/  LOP3.LUT R120, R114, 0x7fffffc, RZ, 0xc0, !PT ;  /* 0x07fffffc72787812 */ /* 0x000fce00078ec0ff */
[----:B------:R-:W-:Y:S01]  /*1860*/  @!P1 IADD3 R120, R120, 0x4, RZ ;  /* 0x0000000478789810 */ /* 0x000fe20007ffe0ff */
[----:B------:R-:W-:Y:S05]  /*1870*/  BRA.DIV ~URZ, `(.L_x_7009) ;  /* 0x000024b27f007947 */ /* 0x000fea000b800000 */
[----:B------:R3:W4:Y:S02]  /*1880*/  SHFL.DOWN PT, R116, R187, 0x10, 0x1f ;  /* 0x0a001f00bb747f89 */ /* 0x00072400000e0000 */
.L_x_7066:
        /* <DEDUP_REMOVED lines=18> */
.L_x_7067:
[----:B------:R-:W-:Y:S01]  /*19b0*/  @!P0 LOP3.LUT R115, R114, 0x3, RZ, 0xc0, !PT ;  /* 0x0000000372738812 */ /* 0x000fe200078ec0ff */
[----:B-1--4-:R-:W-:Y:S01]  /*19c0*/  FADD.FTZ R128, R119, R118 ;  /* 0x0000007677807221 */ /* 0x012fe20000010000 */
[----:B------:R-:W-:Y:S01]  /*19d0*/  WARPSYNC 0xffffffff ;  /* 0xffffffff00007948 */ /* 0x000fe20003800000 */
[----:B--2---:R-:W-:Y:S01]  /*19e0*/  FADD.FTZ R129, R113, R122 ;  /* 0x0000007a71817221 */ /* 0x004fe20000010000 */
[----:B------:R-:W-:Y:S01]  /*19f0*/  @!P0 IADD3 R121, R120, R115, RZ ;  /* 0x0000007378798210 */ /* 0x000fe20007ffe0ff */
[----:B------:R-:W-:Y:S01]  /*1a00*/  BSSY B0, `(.L_x_7011) ;  /* 0x00000bf000007945 */ /* 0x000fe20003800000 */
[----:B------:R-:W-:-:S03]  /*1a10*/  ISETP.GE.AND P6, PT, R133, 0x1, PT ;  /* 0x000000018500780c */ /* 0x000fc60003fc6270 */
[----:B------:R-:W-:Y:S04]  /*1a20*/  @!P0 STS.64 [R121.X8+0x3000], R128 ;  /* 0x0030008079008388 */ /* 0x000fe80000008a00 */
[----:B------:R-:W-:Y:S01]  /*1a30*/  BAR.SYNC.DEFER_BLOCKING 0x0 ;  /* 0x0000000000007b1d */ /* 0x000fe20000010000 */
[----:B0-----:R-:W-:-:S05]  /*1a40*/  ISETP.NE.AND P0, PT, R190, RZ, PT ;  /* 0x000000ffbe00720c */ /* 0x001fca0003f05270 */
        /* <DEDUP_REMOVED lines=15> */
[----:B------:R-:W-:Y:S01]  /*1b40*/  HFMA2.MMA R112, -RZ, RZ, 0, 0 ;  /* 0x00000000ff707435 */ /* 0x000fe200000001ff */
[----:B------:R-:W-:Y:S02]  /*1b50*/  FMUL.FTZ R113, R118, c[0x0][0x1e0] ;  /* 0x0000780076717a20 */ /* 0x000fe40000410000 */
[----:B------:R-:W-:-:S03]  /*1b60*/  FMUL.FTZ R114, R114, c[0x0][0x1e0] ;  /* 0x0000780072727a20 */ /* 0x000fc60000410000 */
[----:B------:R-:W-:Y:S02]  /*1b70*/  @P6 LEA.HI.SX32 R112, R116, R115, 0x1d ;  /* 0x0000007374706211 */ /* 0x000fe400078feaff */
        /* <DEDUP_REMOVED lines=13> */
.L_x_7014:
[----:B------:R-:W-:Y:S05]  /*1c50*/  BSYNC B1 ;  /* 0x0000000000017941 */ /* 0x000fea0003800000 */
.L_x_7013:
        /* <DEDUP_REMOVED lines=15> */
.L_x_7016:
[----:B------:R-:W-:Y:S05]  /*1d50*/  BSYNC B1 ;  /* 0x0000000000017941 */ /* 0x000fea0003800000 */
.L_x_7015:
        /* <DEDUP_REMOVED lines=15> */
.L_x_7018:
[----:B------:R-:W-:Y:S05]  /*1e50*/  BSYNC B1 ;  /* 0x0000000000017941 */ /* 0x000fea0003800000 */
.L_x_7017:
        /* <DEDUP_REMOVED lines=15> */
.L_x_7020:
[----:B------:R-:W-:Y:S05]  /*1f50*/  BSYNC B1 ;  /* 0x0000000000017941 */ /* 0x000fea0003800000 */
.L_x_7019:
        /* <DEDUP_REMOVED lines=15> */
.L_x_7022:
[----:B------:R-:W-:Y:S05]  /*2050*/  BSYNC B1 ;  /* 0x0000000000017941 */ /* 0x000fea0003800000 */
.L_x_7021:
        /* <DEDUP_REMOVED lines=15> */
.L_x_7024:
[----:B------:R-:W-:Y:S05]  /*2150*/  BSYNC B1 ;  /* 0x0000000000017941 */ /* 0x000fea0003800000 */
.L_x_7023:
        /* <DEDUP_REMOVED lines=15> */
.L_x_7026:
[----:B------:R-:W-:Y:S05]  /*2250*/  BSYNC B1 ;  /* 0x0000000000017941 */ /* 0x000fea0003800000 */
.L_x_7025:
        /* <DEDUP_REMOVED lines=22> */
.L_x_7028:
[----:B------:R-:W-:Y:S05]  /*23c0*/  BSYNC B1 ;  /* 0x0000000000017941 */ /* 0x000fea0003800000 */
.L_x_7027:
        /* <DEDUP_REMOVED lines=15> */
[----:B------:R-:W-:Y:S02]  /*24c0*/  @P6 F2FP.PACK_AB R183, RZ, R183 ;  /* 0x000000b7ffb7623e */ /* 0x000fe400000000ff */
[----:B------:R-:W-:Y:S01]  /*24d0*/  @P6 PRMT R108, R108, 0x5410, R117 ;  /* 0x000054106c6c6816 */ /* 0x000fe20000000075 */
[----:B------:R-:W-:Y:S01]  /*24e0*/  @P0 IMAD.MOV.U32 R117, RZ, RZ, 0x20 ;  /* 0x00000020ff750424 */ /* 0x000fe200078e00ff */
[----:B------:R-:W-:Y:S02]  /*24f0*/  @P6 MOV R119, 0x10 ;  /* 0x0000001000776802 */ /* 0x000fe40000000f00 */
[----:B------:R-:W-:Y:S01]  /*2500*/  @P6 PRMT R109, R120, 0x7610, R109 ;  /* 0x00007610786d6816 */ /* 0x000fe2000000006d */
[----:B------:R-:W-:Y:S01]  /*2510*/  @P0 IMAD.WIDE.U32 R116, R132, R117, c[0x0][0x258] ;  /* 0x0000960084740625 */ /* 0x000fe200078e0075 */
[----:B------:R-:W-:-:S02]  /*2520*/  @P6 F2FP.PACK_AB R129, RZ, R129 ;  /* 0x00000081ff81623e */ /* 0x000fc400000000ff */
[----:B------:R-:W-:Y:S01]  /*2530*/  @P6 PRMT R110, R128, 0x7610, R110 ;  /* 0x00007610806e6816 */ /* 0x000fe2000000006e */
[----:B------:R-:W-:Y:S01]  /*2540*/  @P6 IMAD.WIDE.U32 R118, R112, R119, c[0x0][0x248] ;  /* 0x0000920070766625 */ /* 0x000fe200078e0077 */
[----:B------:R-:W-:Y:S01]  /*2550*/  @P6 F2FP.PACK_AB R115, RZ, R115 ;  /* 0x00000073ff73623e */ /* 0x000fe200000000ff */
        /* <DEDUP_REMOVED lines=9> */
.L_x_7012:
[----:B------:R-:W-:Y:S05]  /*25f0*/  BSYNC B0 ;  /* 0x0000000000007941 */ /* 0x000fea0003800000 */
.L_x_7011:
        /* <DEDUP_REMOVED lines=13> */
.L_x_7032:
[----:B------:R-:W-:Y:S05]  /*26d0*/  BSYNC B1 ;  /* 0x0000000000017941 */ /* 0x000fea0003800000 */
.L_x_7031:
        /* <DEDUP_REMOVED lines=15> */
.L_x_7034:
[----:B------:R-:W-:Y:S05]  /*27d0*/  BSYNC B1 ;  /* 0x0000000000017941 */ /* 0x000fea0003800000 */
.L_x_7033:
        /* <DEDUP_REMOVED lines=15> */
.L_x_7036:
[----:B------:R-:W-:Y:S05]  /*28d0*/  BSYNC B1 ;  /* 0x0000000000017941 */ /* 0x000fea0003800000 */
.L_x_7035:
        /* <DEDUP_REMOVED lines=15> */
.L_x_7038:
[----:B------:R-:W-:Y:S05]  /*29d0*/  BSYNC B1 ;  /* 0x0000000000017941 */ /* 0x000fea0003800000 */
.L_x_7037:
        /* <DEDUP_REMOVED lines=15> */
.L_x_7040:
[----:B------:R-:W-:Y:S05]  /*2ad0*/  BSYNC B1 ;  /* 0x0000000000017941 */ /* 0x000fea0003800000 */
.L_x_7039:
        /* <DEDUP_REMOVED lines=15> */
.L_x_7042:
[----:B------:R-:W-:Y:S05]  /*2bd0*/  BSYNC B1 ;  /* 0x0000000000017941 */ /* 0x000fea0003800000 */
.L_x_7041:
        /* <DEDUP_REMOVED lines=15> */
.L_x_7044:
[----:B------:R-:W-:Y:S05]  /*2cd0*/  BSYNC B1 ;  /* 0x0000000000017941 */ /* 0x000fea0003800000 */
.L_x_7043:
        /* <DEDUP_REMOVED lines=22> */
.L_x_7046:
[----:B------:R-:W-:Y:S05]  /*2e40*/  BSYNC B1 ;  /* 0x0000000000017941 */ /* 0x000fea0003800000 */
.L_x_7045:
        /* <DEDUP_REMOVED lines=16> */
[----:B------:R-:W-:Y:S02]  /*2f50*/  @P6 PRMT R108, R108, 0x5410, R117 ;  /* 0x000054106c6c6816 */ /* 0x000fe40000000075 */
[----:B------:R-:W-:Y:S02]  /*2f60*/  @P0 MOV R117, 0x20 ;  /* 0x0000002000750802 */ /* 0x000fe40000000f00 */
        /* <DEDUP_REMOVED lines=16> */
.L_x_7030:
[----:B------:R-:W-:Y:S05]  /*3070*/  BSYNC B0 ;  /* 0x0000000000007941 */ /* 0x000fea0003800000 */
.L_x_7029:
        /* <DEDUP_REMOVED lines=13> */
.L_x_7050:
[----:B------:R-:W-:Y:S05]  /*3150*/  BSYNC B1 ;  /* 0x0000000000017941 */ /* 0x000fea0003800000 */
.L_x_7049:
        /* <DEDUP_REMOVED lines=15> */
.L_x_7052:
[----:B------:R-:W-:Y:S05]  /*3250*/  BSYNC B1 ;  /* 0x0000000000017941 */ /* 0x000fea0003800000 */
.L_x_7051:
        /* <DEDUP_REMOVED lines=32> */
.L_x_7054:
[----:B------:R-:W-:Y:S05]  /*3460*/  BSYNC B1 ;  /* 0x0000000000017941 */ /* 0x000fea0003800000 */
.L_x_7053:
        /* <DEDUP_REMOVED lines=8> */
.L_x_7056:
[----:B------:R-:W-:Y:S05]  /*34f0*/  BSYNC B1 ;  /* 0x0000000000017941 */ /* 0x000fea0003800000 */
.L_x_7055:
        /* <DEDUP_REMOVED lines=8> */
.L_x_7058:
[----:B------:R-:W-:Y:S05]  /*3580*/  BSYNC B1 ;  /* 0x0000000000017941 */ /* 0x000fea0003800000 */
.L_x_7057:
        /* <DEDUP_REMOVED lines=8> */
.L_x_7060:
[----:B------:R-:W-:Y:S05]  /*3610*/  BSYNC B1 ;  /* 0x0000000000017941 */ /* 0x000fea0003800000 */
.L_x_7059:
        /* <DEDUP_REMOVED lines=8> */
.L_x_7062:
[----:B------:R-:W-:Y:S05]  /*36a0*/  BSYNC B1 ;  /* 0x0000000000017941 */ /* 0x000fea0003800000 */
.L_x_7061:
        /* <DEDUP_REMOVED lines=8> */
.L_x_7064:
[----:B------:R-:W-:Y:S05]  /*3730*/  BSYNC B1 ;  /* 0x0000000000017941 */ /* 0x000fea0003800000 */
.L_x_7063:
        /* <DEDUP_REMOVED lines=20> */
[----:B------:R-:W-:Y:S01]  /*3880*/  @P6 F2FP.PACK_AB R113, RZ, R113 ;  /* 0x00000071ff71623e */ /* 0x000fe200000000ff */
[----:B------:R-:W-:Y:S01]  /*3890*/  @P6 FMUL.FTZ R115, R115, c[0x0][0x1e8] ;  /* 0x00007a0073736a20 */ /* 0x000fe20000410000 */
[----:B------:R-:W-:-:S02]  /*38a0*/  ISETP.NE.U32.AND P1, PT, RZ, c[0x0][0x258], PT ;  /* 0x00009600ff007a0c */ /* 0x000fc40003f25070 */
[----:B------:R-:W-:Y:S02]  /*38b0*/  @P6 FSEL R123, R123, RZ, P5 ;  /* 0x000000ff7b7b6208 */ /* 0x000fe40002800000 */
[----:B------:R-:W-:Y:S02]  /*38c0*/  ISETP.NE.AND.EX P1, PT, RZ, c[0x0][0x25c], PT, P1 ;  /* 0x00009700ff007a0c */ /* 0x000fe40003f25310 */
[----:B------:R-:W-:Y:S01]  /*38d0*/  @P6 PRMT R109, R113, 0x7610, R109 ;  /* 0x00007610716d6816 */ /* 0x000fe2000000006d */
[----:B------:R-:W-:Y:S01]  /*38e0*/  @P6 FMUL.FTZ R113, R182, c[0x0][0x1ec] ;  /* 0x00007b00b6716a20 */ /* 0x000fe20000410000 */
[----:B------:R-:W-:Y:S02]  /*38f0*/  @P6 LOP3.LUT P5, RZ, R3, 0xff0000, RZ, 0xc0, !PT ;  /* 0x00ff000003ff6812 */ /* 0x000fe400078ac0ff */
[----:B------:R-:W-:Y:S01]  /*3900*/  @P6 F2FP.PACK_AB R114, RZ, R114 ;  /* 0x00000072ff72623e */ /* 0x000fe200000000ff */
[----:B------:R-:W-:Y:S01]  /*3910*/  @P6 FMUL.FTZ R113, R113, c[0x0][0x1e8] ;  /* 0x00007a0071716a20 */ /* 0x000fe20000410000 */
[----:B------:R-:W-:-:S02]  /*3920*/  @P6 FSEL R115, R115, RZ, P5 ;  /* 0x000000ff73736208 */ /* 0x000fc40002800000 */
[----:B------:R-:W-:Y:S02]  /*3930*/  @P6 LOP3.LUT P5, RZ, R3, 0xff000000, RZ, 0xc0, !PT ;  /* 0xff00000003ff6812 */ /* 0x000fe400078ac0ff */
[----:B------:R-:W-:Y:S01]  /*3940*/  @P6 F2FP.PACK_AB R120, RZ, R120 ;  /* 0x00000078ff78623e */ /* 0x000fe200000000ff */
[----:B------:R-:W-:Y:S01]  /*3950*/  @P1 IMAD.MOV.U32 R133, RZ, RZ, 0x20 ;  /* 0x00000020ff851424 */ /* 0x000fe200078e00ff */
[----:B------:R-:W-:Y:S02]  /*3960*/  @P6 FSEL R113, R113, RZ, P5 ;  /* 0x000000ff71716208 */ /* 0x000fe40002800000 */
[----:B------:R-:W-:Y:S01]  /*3970*/  @P6 F2FP.PACK_AB R115, RZ, R115 ;  /* 0x00000073ff73623e */ /* 0x000fe200000000ff */
[----:B------:R-:W-:Y:S01]  /*3980*/  @P1 IMAD.WIDE.U32 R132, R132, R133, c[0x0][0x258] ;  /* 0x0000960084841625 */ /* 0x000fe200078e0085 */
[----:B------:R-:W-:Y:S02]  /*3990*/  @P6 PRMT R108, R108, 0x5410, R117 ;  /* 0x000054106c6c6816 */ /* 0x000fe40000000075 */
[----:B------:R-:W-:-:S02]  /*39a0*/  @P6 PRMT R109, R109, 0x5410, R114 ;  /* 0x000054106d6d6816 */ /* 0x000fc40000000072 */
[----:B------:R-:W-:Y:S02]  /*39b0*/  @P6 MOV R117, 0x10 ;  /* 0x0000001000756802 */ /* 0x000fe40000000f00 */
[----:B------:R-:W-:Y:S02]  /*39c0*/  @P6 F2FP.PACK_AB R123, RZ, R123 ;  /* 0x0000007bff7b623e */ /* 0x000fe400000000ff */
[----:B------:R-:W-:Y:S02]  /*39d0*/  @P6 PRMT R110, R120, 0x7610, R110 ;  /* 0x00007610786e6816 */ /* 0x000fe4000000006e */
[----:B------:R-:W-:Y:S01]  /*39e0*/  @P6 F2FP.PACK_AB R114, RZ, R113 ;  /* 0x00000071ff72623e */ /* 0x000fe200000000ff */
        /* <DEDUP_REMOVED lines=14> */
.L_x_7048:
[----:B------:R-:W-:Y:S05]  /*3ad0*/  BSYNC B0 ;  /* 0x0000000000007941 */ /* 0x000fea0003800000 */
.L_x_7047:
[----:B------:R-:W-:Y:S02]  /*3ae0*/  IADD3 R0, R0, c[0x0][0x160], RZ ;  /* 0x0000580000007a10 */ /* 0x000fe40007ffe0ff */
[----:B------:R-:W-:Y:S02]  /*3af0*/  LOP3.LUT P1, RZ, R130, 0xff, RZ, 0xc0, !PT ;  /* 0x000000ff82ff7812 */ /* 0x000fe4000782c0ff */
[----:B------:R-:W-:-:S02]  /*3b00*/  ISETP.GE.AND P0, PT, R0, c[0x0][0x164], PT ;  /* 0x0000590000007a0c */ /* 0x000fc40003f06270 */
[----:B------:R-:W-:-:S11]  /*3b10*/  SEL R130, RZ, 0x1, P1 ;  /* 0x00000001ff827807 */ /* 0x000fd60000800000 */
[----:B0----5:R-:W-:Y:S01]  /*3b20*/  @P0 CALL.REL.NOINC `(.L_x_6997) ;  /* 0x0000001000000944 */ /* 0x021fe20003c00000 */
[----:B------:R-:W-:Y:S05]  /*3b30*/  BRA `(.L_x_7065) ;  /* 0xffffc85000007947 */ /* 0x000fea000383ffff */
.L_x_6997:
        /* <DEDUP_REMOVED lines=31> */
.L_x_7009:
[----:B-1----:R-:W-:Y:S01]  /*3d30*/  HFMA2.MMA R128, -RZ, RZ, 0, 9.5367431640625e-07 ;  /* 0x00000010ff807435 */ /* 0x002fe200000001ff */
[----:B------:R-:W-:Y:S01]  /*3d40*/  MOV R117, R187 ;  /* 0x000000bb00757202 */ /* 0x000fe20000000f00 */
[----:B------:R-:W-:Y:S01]  /*3d50*/  IMAD.MOV.U32 R182, RZ, RZ, -0x1 ;  /* 0xffffffffffb67424 */ /* 0x000fe200078e00ff */
[----:B------:R-:W-:-:S02]  /*3d60*/  MOV R121, 0x1f ;  /* 0x0000001f00797802 */ /* 0x000fc40000000f00 */
[----:B--2---:R-:W-:Y:S02]  /*3d70*/  MOV R112, 0x3d90 ;  /* 0x00003d9000707802 */ /* 0x004fe40000000f00 */
[----:B0----5:R-:W-:Y:S05]  /*3d80*/  CALL.REL.NOINC `($__internal_151_$__cuda_sm70_shflsync_down_p) ;  /* 0x0000046000007944 */ /* 0x021fea0003c00000 */
[----:B-1----:R-:W-:Y:S01]  /*3d90*/  MOV R116, R117 ;  /* 0x0000007500747202 */ /* 0x002fe20000000f00 */
[----:B0-----:R-:W-:Y:S05]  /*3da0*/  BRA `(.L_x_7066) ;  /* 0xffffdae000007947 */ /* 0x001fea000383ffff */
.L_x_7010:
[----:B-1----:R-:W-:Y:S01]  /*3db0*/  HFMA2.MMA R128, -RZ, RZ, 0, 9.5367431640625e-07 ;  /* 0x00000010ff807435 */ /* 0x002fe200000001ff */
[----:B------:R-:W-:Y:S01]  /*3dc0*/  MOV R117, R188 ;  /* 0x000000bc00757202 */ /* 0x000fe20000000f00 */
[----:B------:R-:W-:Y:S01]  /*3dd0*/  IMAD.MOV.U32 R121, RZ, RZ, 0x1f ;  /* 0x0000001fff797424 */ /* 0x000fe200078e00ff */
[----:B------:R-:W-:Y:S02]  /*3de0*/  MOV R182, 0xffffffff ;  /* 0xffffffff00b67802 */ /* 0x000fe40000000f00 */
[----:B--2---:R-:W-:Y:S02]  /*3df0*/  MOV R112, 0x3e10 ;  /* 0x00003e1000707802 */ /* 0x004fe40000000f00 */
[----:B0--345:R-:W-:Y:S05]  /*3e00*/  CALL.REL.NOINC `($__internal_151_$__cuda_sm70_shflsync_down_p) ;  /* 0x000003e000007944 */ /* 0x039fea0003c00000 */
[----:B------:R-:W-:Y:S01]  /*3e10*/  FADD.FTZ R116, R116, R187 ;  /* 0x000000bb74747221 */ /* 0x000fe20000010000 */
[----:B0-----:R-:W-:Y:S01]  /*3e20*/  HFMA2.MMA R128, -RZ, RZ, 0, 4.76837158203125e-07 ;  /* 0x00000008ff807435 */ /* 0x001fe200000001ff */
[----:B-1----:R-:W-:Y:S01]  /*3e30*/  FADD.FTZ R188, R188, R117 ;  /* 0x00000075bcbc7221 */ /* 0x002fe20000010000 */
[----:B------:R-:W-:Y:S01]  /*3e40*/  MOV R121, 0x1f ;  /* 0x0000001f00797802 */ /* 0x000fe20000000f00 */
[----:B------:R-:W-:Y:S01]  /*3e50*/  IMAD.MOV.U32 R182, RZ, RZ, -0x1 ;  /* 0xffffffffffb67424 */ /* 0x000fe200078e00ff */
[----:B------:R-:W-:-:S02]  /*3e60*/  MOV R117, R116 ;  /* 0x0000007400757202 */ /* 0x000fc40000000f00 */
[----:B------:R-:W-:Y:S02]  /*3e70*/  MOV R112, 0x3e90 ;  /* 0x00003e9000707802 */ /* 0x000fe40000000f00 */
[----:B------:R-:W-:Y:S05]  /*3e80*/  CALL.REL.NOINC `($__internal_151_$__cuda_sm70_shflsync_down_p) ;  /* 0x0000036000007944 */ /* 0x000fea0003c00000 */
[----:B0-----:R-:W-:Y:S01]  /*3e90*/  HFMA2.MMA R121, -RZ, RZ, 0, 1.847743988037109375e-06 ;  /* 0x0000001fff797435 */ /* 0x001fe200000001ff */
[----:B-1----:R-:W-:Y:S01]  /*3ea0*/  MOV R115, R117 ;  /* 0x0000007500737202 */ /* 0x002fe20000000f00 */
[----:B------:R-:W-:Y:S01]  /*3eb0*/  IMAD.MOV.U32 R128, RZ, RZ, 0x8 ;  /* 0x00000008ff807424 */ /* 0x000fe200078e00ff */
[----:B------:R-:W-:Y:S02]  /*3ec0*/  MOV R117, R188 ;  /* 0x000000bc00757202 */ /* 0x000fe40000000f00 */
[----:B------:R-:W-:Y:S02]  /*3ed0*/  MOV R182, 0xffffffff ;  /* 0xffffffff00b67802 */ /* 0x000fe40000000f00 */
[----:B------:R-:W-:Y:S02]  /*3ee0*/  MOV R112, 0x3f00 ;  /* 0x00003f0000707802 */ /* 0x000fe40000000f00 */
[----:B------:R-:W-:Y:S05]  /*3ef0*/  CALL.REL.NOINC `($__internal_151_$__cuda_sm70_shflsync_down_p) ;  /* 0x000002f000007944 */ /* 0x000fea0003c00000 */
[----:B------:R-:W-:Y:S01]  /*3f00*/  FADD.FTZ R116, R115, R116 ;  /* 0x0000007473747221 */ /* 0x000fe20000010000 */
[----:B0-----:R-:W-:Y:S01]  /*3f10*/  HFMA2.MMA R128, -RZ, RZ, 0, 2.384185791015625e-07 ;  /* 0x00000004ff807435 */ /* 0x001fe200000001ff */
[----:B-1----:R-:W-:Y:S01]  /*3f20*/  FADD.FTZ R188, R188, R117 ;  /* 0x00000075bcbc7221 */ /* 0x002fe20000010000 */
[----:B------:R-:W-:Y:S01]  /*3f30*/  MOV R182, 0xffffffff ;  /* 0xffffffff00b67802 */ /* 0x000fe20000000f00 */
[----:B------:R-:W-:Y:S01]  /*3f40*/  IMAD.MOV.U32 R121, RZ, RZ, 0x1f ;  /* 0x0000001fff797424 */ /* 0x000fe200078e00ff */
[----:B------:R-:W-:-:S02]  /*3f50*/  MOV R117, R116 ;  /* 0x0000007400757202 */ /* 0x000fc40000000f00 */
[----:B------:R-:W-:Y:S02]  /*3f60*/  MOV R112, 0x3f80 ;  /* 0x00003f8000707802 */ /* 0x000fe40000000f00 */
[----:B------:R-:W-:Y:S05]  /*3f70*/  CALL.REL.NOINC `($__internal_151_$__cuda_sm70_shflsync_down_p) ;  /* 0x0000027000007944 */ /* 0x000fea0003c00000 */
[----:B0-----:R-:W-:Y:S01]  /*3f80*/  HFMA2.MMA R128, -RZ, RZ, 0, 2.384185791015625e-07 ;  /* 0x00000004ff807435 */ /* 0x001fe200000001ff */
[----:B-1----:R-:W-:Y:S01]  /*3f90*/  MOV R115, R117 ;  /* 0x0000007500737202 */ /* 0x002fe20000000f00 */
[----:B------:R-:W-:Y:S01]  /*3fa0*/  IMAD.MOV.U32 R117, RZ, RZ, R188 ;  /* 0x000000ffff757224 */ /* 0x000fe200078e00bc */
[----:B------:R-:W-:Y:S02]  /*3fb0*/  MOV R121, 0x1f ;  /* 0x0000001f00797802 */ /* 0x000fe40000000f00 */
[----:B------:R-:W-:Y:S02]  /*3fc0*/  MOV R182, 0xffffffff ;  /* 0xffffffff00b67802 */ /* 0x000fe40000000f00 */
[----:B------:R-:W-:Y:S02]  /*3fd0*/  MOV R112, 0x3ff0 ;  /* 0x00003ff000707802 */ /* 0x000fe40000000f00 */
[----:B------:R-:W-:Y:S05]  /*3fe0*/  CALL.REL.NOINC `($__internal_151_$__cuda_sm70_shflsync_down_p) ;  /* 0x0000020000007944 */ /* 0x000fea0003c00000 */
[----:B------:R-:W-:Y:S01]  /*3ff0*/  FADD.FTZ R116, R115, R116 ;  /* 0x0000007473747221 */ /* 0x000fe20000010000 */
[----:B0-----:R-:W-:Y:S01]  /*4000*/  HFMA2.MMA R121, -RZ, RZ, 0, 1.847743988037109375e-06 ;  /* 0x0000001fff797435 */ /* 0x001fe200000001ff */
[----:B-1----:R-:W-:Y:S01]  /*4010*/  FADD.FTZ R122, R188, R117 ;  /* 0x00000075bc7a7221 */ /* 0x002fe20000010000 */
[----:B------:R-:W-:Y:S01]  /*4020*/  MOV R182, 0xffffffff ;  /* 0xffffffff00b67802 */ /* 0x000fe20000000f00 */
[----:B------:R-:W-:Y:S01]  /*4030*/  IMAD.MOV.U32 R128, RZ, RZ, 0x2 ;  /* 0x00000002ff807424 */ /* 0x000fe200078e00ff */
[----:B------:R-:W-:-:S02]  /*4040*/  MOV R117, R116 ;  /* 0x0000007400757202 */ /* 0x000fc40000000f00 */
[----:B------:R-:W-:Y:S02]  /*4050*/  MOV R112, 0x4070 ;  /* 0x0000407000707802 */ /* 0x000fe40000000f00 */
[----:B------:R-:W-:Y:S05]  /*4060*/  CALL.REL.NOINC `($__internal_151_$__cuda_sm70_shflsync_down_p) ;  /* 0x0000018000007944 */ /* 0x000fea0003c00000 */
[----:B0-----:R-:W-:Y:S01]  /*4070*/  HFMA2.MMA R128, -RZ, RZ, 0, 1.1920928955078125e-07 ;  /* 0x00000002ff807435 */ /* 0x001fe200000001ff */
[----:B-1----:R-:W-:Y:S01]  /*4080*/  IMAD.MOV.U32 R115, RZ, RZ, R117 ;  /* 0x000000ffff737224 */ /* 0x002fe200078e0075 */
[----:B------:R-:W-:Y:S01]  /*4090*/  MOV R117, R122 ;  /* 0x0000007a00757202 */ /* 0x000fe20000000f00 */
[----:B------:R-:W-:Y:S01]  /*40a0*/  IMAD.MOV.U32 R182, RZ, RZ, -0x1 ;  /* 0xffffffffffb67424 */ /* 0x000fe200078e00ff */
[----:B------:R-:W-:Y:S02]  /*40b0*/  MOV R121, 0x1f ;  /* 0x0000001f00797802 */ /* 0x000fe40000000f00 */
[----:B------:R-:W-:Y:S02]  /*40c0*/  MOV R112, 0x40e0 ;  /* 0x000040e000707802 */ /* 0x000fe40000000f00 */
[----:B------:R-:W-:Y:S05]  /*40d0*/  CALL.REL.NOINC `($__internal_151_$__cuda_sm70_shflsync_down_p) ;  /* 0x0000011000007944 */ /* 0x000fea0003c00000 */
[----:B------:R-:W-:Y:S01]  /*40e0*/  FADD.FTZ R118, R115, R116 ;  /* 0x0000007473767221 */ /* 0x000fe20000010000 */
[----:B0-----:R-:W-:Y:S01]  /*40f0*/  HFMA2.MMA R128, -RZ, RZ, 0, 5.9604644775390625e-08 ;  /* 0x00000001ff807435 */ /* 0x001fe200000001ff */
[----:B-1----:R-:W-:Y:S01]  /*4100*/  FADD.FTZ R122, R122, R117 ;  /* 0x000000757a7a7221 */ /* 0x002fe20000010000 */
[----:B------:R-:W-:Y:S01]  /*4110*/  MOV R121, 0x1f ;  /* 0x0000001f00797802 */ /* 0x000fe20000000f00 */
[----:B------:R-:W-:Y:S01]  /*4120*/  IMAD.MOV.U32 R117, RZ, RZ, R118 ;  /* 0x000000ffff757224 */ /* 0x000fe200078e0076 */
[----:B------:R-:W-:-:S02]  /*4130*/  MOV R182, 0xffffffff ;  /* 0xffffffff00b67802 */ /* 0x000fc40000000f00 */
[----:B------:R-:W-:Y:S02]  /*4140*/  MOV R112, 0x4160 ;  /* 0x0000416000707802 */ /* 0x000fe40000000f00 */
[----:B------:R-:W-:Y:S05]  /*4150*/  CALL.REL.NOINC `($__internal_151_$__cuda_sm70_shflsync_down_p) ;  /* 0x0000009000007944 */ /* 0x000fea0003c00000 */
[----:B0-----:R-:W-:Y:S01]  /*4160*/  HFMA2.MMA R128, -RZ, RZ, 0, 5.9604644775390625e-08 ;  /* 0x00000001ff807435 */ /* 0x001fe200000001ff */
[----:B-1----:R-:W-:Y:S01]  /*4170*/  MOV R119, R117 ;  /* 0x0000007500777202 */ /* 0x002fe20000000f00 */
[----:B------:R-:W-:Y:S01]  /*4180*/  IMAD.MOV.U32 R121, RZ, RZ, 0x1f ;  /* 0x0000001fff797424 */ /* 0x000fe200078e00ff */
[----:B------:R-:W-:Y:S02]  /*4190*/  MOV R117, R122 ;  /* 0x0000007a00757202 */ /* 0x000fe40000000f00 */
[----:B------:R-:W-:Y:S02]  /*41a0*/  MOV R182, 0xffffffff ;  /* 0xffffffff00b67802 */ /* 0x000fe40000000f00 */
[----:B------:R-:W-:Y:S02]  /*41b0*/  MOV R112, 0x41d0 ;  /* 0x000041d000707802 */ /* 0x000fe40000000f00 */
[----:B------:R-:W-:Y:S05]  /*41c0*/  CALL.REL.NOINC `($__internal_151_$__cuda_sm70_shflsync_down_p) ;  /* 0x0000002000007944 */ /* 0x000fea0003c00000 */
[----:B-1----:R-:W-:Y:S01]  /*41d0*/  MOV R113, R117 ;  /* 0x0000007500717202 */ /* 0x002fe20000000f00 */
[----:B0-----:R-:W-:Y:S05]  /*41e0*/  BRA `(.L_x_7067) ;  /* 0xffffd7c000007947 */ /* 0x001fea000383ffff */
        .weak           $__internal_151_$__cuda_sm70_shflsync_down_p
        .type           $__internal_151_$__cuda_sm70_shflsync_down_p,@function
        .size           $__internal_151_$__cuda_sm70_shflsync_down_p,(.L_x_9405 - $__internal_151_$__cuda_sm70_shflsync_down_p)
$__internal_151_$__cuda_sm70_shflsync_down_p:
[----:B------:R-:W-:Y:S01]  /*41f0*/  HFMA2.MMA R113, -RZ, RZ, 0, 0 ;  /* 0x00000000ff717435 */ /* 0x000fe200000001ff */
[----:B------:R-:W-:Y:S04]  /*4200*/  WARPSYNC R182 ;  /* 0x000000b600007348 */ /* 0x000fe80003800000 */
[----:B------:R0:W1:Y:S01]  /*4210*/  SHFL.DOWN PT, R117, R117, R128, R121 ;  /* 0x0800008075757389 */ /* 0x00006200000e0079 */
[----:B------:R-:W-:Y:S05]  /*4220*/  RET.REL.NODEC R112 `(_ZN10layer_norm13ln_bwd_kernelINS_13Kernel_traitsIf6__halffS2_fjLj3072ELj1ELj1ELj4ELj16ENS_18Kernel_traits_baseILj3072EfS2_fS2_fjLj128EEEEELb1ELb0ELb1ELb0EEEvNS_9BwdParamsE) ;  /* 0xffffbdd070007950 */ /* 0x000fea0003c3ffff */
.L_x_7068:
        /* <DEDUP_REMOVED lines=13> */
.L_x_9405:


//--------------------- .text._ZN10layer_norm22ln_bwd_finalize_kernelINS_22Kernel_traits_finalizeILj3072Ef6__halffS2_fjLb0ELj1024ELj4ENS_18Kernel_traits_baseILj3072EfS2_fS2_fjLj1024EEEEELb0ELb1EEEvNS_9BwdParamsE --------------------------
	.section	.text._ZN10layer_norm22ln_bwd_finalize_kernelINS_22Kernel_traits_finalizeILj3072Ef6__halffS2_fjLb0ELj1024ELj4ENS_18Kernel_traits_baseILj3072EfS2_fS2_fjLj1024EEEEELb0ELb1EEEvNS_9BwdParamsE,"ax",@progbits
	.sectioninfo	@"SHI_REGISTERS=32"
	.align	128
        .global         _ZN10layer_norm22ln_bwd_finalize_kernelINS_22Kernel_traits_finalizeILj3072Ef6__halffS2_fjLb0ELj1024ELj4ENS_18Kernel_traits_baseILj3072EfS2_fS2_fjLj1024EEEEELb0ELb1EEEvNS_9BwdParamsE
        .type           _ZN10layer_norm22ln_bwd_finalize_kernelINS_22Kernel_traits_finalizeILj3072Ef6__halffS2_fjLb0ELj1024ELj4ENS_18Kernel_traits_baseILj3072EfS2_fS2_fjLj1024EEEEELb0ELb1EEEvNS_9BwdParamsE,@function
        .size           _ZN10layer_norm22ln_bwd_finalize_kernelINS_22Kernel_traits_finalizeILj3072Ef6__halffS2_fjLb0ELj1024ELj4ENS_18Kernel_traits_baseILj3072EfS2_fS2_fjLj1024EEEEELb0ELb1EEEvNS_9BwdParamsE,(.L_x_9406 - _ZN10layer_norm22ln_bwd_finalize_kernelINS_22Kernel_traits_finalizeILj3072Ef6__halffS2_fjLb0ELj1024ELj4ENS_18Kernel_traits_baseILj3072EfS2_fS2_fjLj1024EEEEELb0ELb1EEEvNS_9BwdParamsE)
        .other          _ZN10layer_norm22ln_bwd_finalize_kernelINS_22Kernel_traits_finalizeILj3072Ef6__halffS2_fjLb0ELj1024ELj4ENS_18Kernel_traits_baseILj3072EfS2_fS2_fjLj1024EEEEELb0ELb1EEEvNS_9BwdParamsE,@"STO_CUDA_ENTRY STV_DEFAULT"
_ZN10layer_norm22ln_bwd_finalize_kernelINS_22Kernel_traits_finalizeILj3072Ef6__halffS2_fjLb0ELj1024ELj4ENS_18Kernel_traits_baseILj3072EfS2_fS2_fjLj1024EEEEELb0ELb1EEEvNS_9BwdParamsE:
.text._ZN10layer_norm22ln_bwd_finalize_kernelINS_22Kernel_traits_finalizeILj3072Ef6__halffS2_fjLb0ELj1024ELj4ENS_18Kernel_traits_baseILj3072EfS2_fS2_fjLj1024EEEEELb0ELb1EEEvNS_9BwdParamsE:
        /* <DEDUP_REMOVED lines=19> */
.L_x_7079:
        /* <DEDUP_REMOVED lines=27> */
.L_x_7073:
        /* <DEDUP_REMOVED lines=35> */
.L_x_7072:
[----:B------:R-:W-:Y:S05]  /*0510*/  BSYNC B1 ;  /* 0x0000000000017941 */ /* 0x000fea0003800000 */
.L_x_7071:
        /* <DEDUP_REMOVED lines=23> */
.L_x_7075:
[----:B------:R-:W-:Y:S05]  /*0690*/  BSYNC B1 ;  /* 0x0000000000017941 */ /* 0x000fea0003800000 */
.L_x_7074:
        /* <DEDUP_REMOVED lines=10> */
.L_x_7070:
[----:B------:R-:W-:Y:S05]  /*0740*/  BSYNC B0 ;  /* 0x0000000000007941 */ /* 0x000fea0003800000 */
.L_x_7069:
        /* <DEDUP_REMOVED lines=11> */
.L_x_7080:
        /* <DEDUP_REMOVED lines=18> */
.L_x_7081:
[----:B------:R-:W-:Y:S01]  /*0920*/  @!P1 SHF.R.U32.HI R2, RZ, 0x3, R0 ;  /* 0x00000003ff029819 */ /* 0x000fe20000011600 */
[----:B---3--:R-:W-:Y:S02]  /*0930*/  FADD.FTZ R5, R5, R10 ;  /* 0x0000000a05057221 */ /* 0x008fe40000010000 */
[----:B--2---:R-:W-:Y:S01]  /*0940*/  FADD.FTZ R7, R7, R4 ;  /* 0x0000000407077221 */ /* 0x004fe20000010000 */
[----:B------:R-:W-:-:S05]  /*0950*/  @!P1 LOP3.LUT R2, R2, 0x1ffffffc, RZ, 0xc0, !PT ;  /* 0x1ffffffc02029812 */ /* 0x000fca00078ec0ff */
[----:B------:R2:W-:Y:S04]  /*0960*/  @!P1 STS [R2+0x2000], R5 ;  /* 0x0020000502009388 */ /* 0x0005e80000000800 */
[----:B------:R2:W-:Y:S02]  /*0970*/  @!P1 STS [R2+0x2080], R7 ;  /* 0x0020800702009388 */ /* 0x0005e40000000800 */
.L_x_7076:
        /* <DEDUP_REMOVED lines=14> */
.L_x_7077:
[----:B------:R-:W-:Y:S01]  /*0a60*/  HFMA2.MMA R9, -RZ, RZ, 0, 5.9604644775390625e-08 ;  /* 0x00000001ff097435 */ /* 0x000fe200000001ff */
[----:B--2---:R-:W-:Y:S01]  /*0a70*/  IMAD.MOV.U32 R10, RZ, RZ, R4 ;  /* 0x000000ffff0a7224 */ /* 0x004fe200078e0004 */
[----:B------:R-:W-:Y:S01]  /*0a80*/  MOV R11, 0xffffffff ;  /* 0xffffffff000b7802 */ /* 0x000fe20000000f00 */
[----:B------:R-:W-:Y:S01]  /*0a90*/  IMAD.MOV.U32 R6, RZ, RZ, 0x1f ;  /* 0x0000001fff067424 */ /* 0x000fe200078e00ff */
[----:B------:R-:W-:-:S02]  /*0aa0*/  MOV R2, 0xac0 ;  /* 0x00000ac000027802 */ /* 0x000fc40000000f00 */
[----:B01----:R-:W-:Y:S05]  /*0ab0*/  CALL.REL.NOINC `($__internal_152_$__cuda_sm70_shflsync_bfly_p) ;  /* 0x000003c000007944 */ /* 0x003fea0003c00000 */
[----:B-1----:R-:W-:Y:S01]  /*0ac0*/  MOV R3, R6 ;  /* 0x0000000600037202 */ /* 0x002fe20000000f00 */
[----:B0-----:R-:W-:Y:S05]  /*0ad0*/  BRA `(.L_x_7080) ;  /* 0xfffffd2000007947 */ /* 0x001fea000383ffff */
.L_x_7078:
[----:B------:R-:W-:Y:S01]  /*0ae0*/  HFMA2.MMA R9, -RZ, RZ, 0, 1.1920928955078125e-07 ;  /* 0x00000002ff097435 */ /* 0x000fe200000001ff */
[----:B------:R-:W-:Y:S01]  /*0af0*/  IMAD.MOV.U32 R10, RZ, RZ, R13 ;  /* 0x000000ffff0a7224 */ /* 0x000fe200078e000d */
[----:B------:R-:W-:Y:S01]  /*0b00*/  MOV R6, 0x1f ;  /* 0x0000001f00067802 */ /* 0x000fe20000000f00 */
[----:B------:R-:W-:Y:S01]  /*0b10*/  IMAD.MOV.U32 R11, RZ, RZ, -0x1 ;  /* 0xffffffffff0b7424 */ /* 0x000fe200078e00ff */
[----:B------:R-:W-:-:S02]  /*0b20*/  MOV R2, 0xb40 ;  /* 0x00000b4000027802 */ /* 0x000fc40000000f00 */
[----:B012---:R-:W-:Y:S05]  /*0b30*/  CALL.REL.NOINC `($__internal_152_$__cuda_sm70_shflsync_bfly_p) ;  /* 0x0000034000007944 */ /* 0x007fea0003c00000 */
[----:B0-----:R-:W-:Y:S01]  /*0b40*/  HFMA2.MMA R9, -RZ, RZ, 0, 2.384185791015625e-07 ;  /* 0x00000004ff097435 */ /* 0x001fe200000001ff */
[----:B-1----:R-:W-:Y:S01]  /*0b50*/  FADD.FTZ R10, R13, R6 ;  /* 0x000000060d0a7221 */ /* 0x002fe20000010000 */
[----:B------:R-:W-:Y:S01]  /*0b60*/  MOV R6, 0x1f ;  /* 0x0000001f00067802 */ /* 0x000fe20000000f00 */
[----:B------:R-:W-:Y:S01]  /*0b70*/  IMAD.MOV.U32 R11, RZ, RZ, -0x1 ;  /* 0xffffffffff0b7424 */ /* 0x000fe200078e00ff */
[----:B------:R-:W-:-:S02]  /*0b80*/  MOV R2, 0xba0 ;  /* 0x00000ba000027802 */ /* 0x000fc40000000f00 */
[----:B------:R-:W-:Y:S05]  /*0b90*/  CALL.REL.NOINC `($__internal_152_$__cuda_sm70_shflsync_bfly_p) ;  /* 0x000002e000007944 */ /* 0x000fea0003c00000 */
[----:B0-----:R-:W-:Y:S01]  /*0ba0*/  HFMA2.MMA R9, -RZ, RZ, 0, 4.76837158203125e-07 ;  /* 0x00000008ff097435 */ /* 0x001fe200000001ff */
[----:B-1----:R-:W-:Y:S01]  /*0bb0*/  FADD.FTZ R10, R10, R6 ;  /* 0x000000060a0a7221 */ /* 0x002fe20000010000 */
[----:B------:R-:W-:Y:S01]  /*0bc0*/  MOV R6, 0x1f ;  /* 0x0000001f00067802 */ /* 0x000fe20000000f00 */
[----:B------:R-:W-:Y:S01]  /*0bd0*/  IMAD.MOV.U32 R11, RZ, RZ, -0x1 ;  /* 0xffffffffff0b7424 */ /* 0x000fe200078e00ff */
[----:B------:R-:W-:-:S02]  /*0be0*/  MOV R2, 0xc00 ;  /* 0x00000c0000027802 */ /* 0x000fc40000000f00 */
[----:B------:R-:W-:Y:S05]  /*0bf0*/  CALL.REL.NOINC `($__internal_152_$__cuda_sm70_shflsync_bfly_p) ;  /* 0x0000028000007944 */ /* 0x000fea0003c00000 */
[----:B-1----:R-:W-:Y:S01]  /*0c00*/  FADD.FTZ R4, R10, R6 ;  /* 0x000000060a047221 */ /* 0x002fe20000010000 */
[----:B0-----:R-:W-:Y:S01]  /*0c10*/  HFMA2.MMA R9, -RZ, RZ, 0, 9.5367431640625e-07 ;  /* 0x00000010ff097435 */ /* 0x001fe200000001ff */
[----:B------:R-:W-:Y:S01]  /*0c20*/  MOV R6, 0x1f ;  /* 0x0000001f00067802 */ /* 0x000fe20000000f00 */
[----:B------:R-:W-:Y:S01]  /*0c30*/  IMAD.MOV.U32 R11, RZ, RZ, -0x1 ;  /* 0xffffffffff0b7424 */ /* 0x000fe200078e00ff */
[----:B------:R-:W-:-:S02]  /*0c40*/  MOV R2, 0xc70 ;  /* 0x00000c7000027802 */ /* 0x000fc40000000f00 */
[----:B------:R-:W-:Y:S02]  /*0c50*/  MOV R10, R4 ;  /* 0x00000004000a7202 */ /* 0x000fe40000000f00 */
[----:B------:R-:W-:Y:S05]  /*0c60*/  CALL.REL.NOINC `($__internal_152_$__cuda_sm70_shflsync_bfly_p) ;  /* 0x0000021000007944 */ /* 0x000fea0003c00000 */
[----:B0-----:R-:W-:Y:S01]  /*0c70*/  HFMA2.MMA R9, -RZ, RZ, 0, 5.9604644775390625e-08 ;  /* 0x00000001ff097435 */ /* 0x001fe200000001ff */
[----:B-1----:R-:W-:Y:S01]  /*0c80*/  MOV R7, R6 ;  /* 0x0000000600077202 */ /* 0x002fe20000000f00 */
[----:B------:R-:W-:Y:S01]  /*0c90*/  IMAD.MOV.U32 R10, RZ, RZ, R5 ;  /* 0x000000ffff0a7224 */ /* 0x000fe200078e0005 */
[----:B------:R-:W-:Y:S01]  /*0ca0*/  MOV R6, 0x1f ;  /* 0x0000001f00067802 */ /* 0x000fe20000000f00 */
[----:B------:R-:W-:Y:S01]  /*0cb0*/  IMAD.MOV.U32 R11, RZ, RZ, -0x1 ;  /* 0xffffffffff0b7424 */ /* 0x000fe200078e00ff */
[----:B------:R-:W-:Y:S02]  /*0cc0*/  MOV R2, 0xce0 ;  /* 0x00000ce000027802 */ /* 0x000fe40000000f00 */
[----:B------:R-:W-:Y:S05]  /*0cd0*/  CALL.REL.NOINC `($__internal_152_$__cuda_sm70_shflsync_bfly_p) ;  /* 0x000001a000007944 */ /* 0x000fea0003c00000 */
[----:B0-----:R-:W-:Y:S01]  /*0ce0*/  HFMA2.MMA R9, -RZ, RZ, 0, 1.1920928955078125e-07 ;  /* 0x00000002ff097435 */ /* 0x001fe200000001ff */
[----:B-1----:R-:W-:Y:S01]  /*0cf0*/  FADD.FTZ R10, R5, R6 ;  /* 0x00000006050a7221 */ /* 0x002fe20000010000 */
[----:B------:R-:W-:Y:S01]  /*0d00*/  MOV R6, 0x1f ;  /* 0x0000001f00067802 */ /* 0x000fe20000000f00 */
[----:B------:R-:W-:Y:S01]  /*0d10*/  IMAD.MOV.U32 R11, RZ, RZ, -0x1 ;  /* 0xffffffffff0b7424 */ /* 0x000fe200078e00ff */
[----:B------:R-:W-:Y:S02]  /*0d20*/  MOV R2, 0xd40 ;  /* 0x00000d4000027802 */ /* 0x000fe40000000f00 */
[----:B------:R-:W-:Y:S05]  /*0d30*/  CALL.REL.NOINC `($__internal_152_$__cuda_sm70_shflsync_bfly_p) ;  /* 0x0000014000007944 */ /* 0x000fea0003c00000 */
        /* <DEDUP_REMOVED lines=12> */
[----:B0-----:R-:W-:Y:S01]  /*0e00*/  HFMA2.MMA R9, -RZ, RZ, 0, 9.5367431640625e-07 ;  /* 0x00000010ff097435 */ /* 0x001fe200000001ff */
[----:B-1----:R-:W-:Y:S01]  /*0e10*/  FADD.FTZ R10, R10, R6 ;  /* 0x000000060a0a7221 */ /* 0x002fe20000010000 */
[----:B------:R-:W-:Y:S01]  /*0e20*/  MOV R6, 0x1f ;  /* 0x0000001f00067802 */ /* 0x000fe20000000f00 */
[----:B------:R-:W-:Y:S01]  /*0e30*/  IMAD.MOV.U32 R11, RZ, RZ, -0x1 ;  /* 0xffffffffff0b7424 */ /* 0x000fe200078e00ff */
[----:B------:R-:W-:-:S02]  /*0e40*/  MOV R2, 0xe60 ;  /* 0x00000e6000027802 */ /* 0x000fc40000000f00 */
[----:B------:R-:W-:Y:S05]  /*0e50*/  CALL.REL.NOINC `($__internal_152_$__cuda_sm70_shflsync_bfly_p) ;  /* 0x0000002000007944 */ /* 0x000fea0003c00000 */
[----:B-1----:R-:W-:Y:S01]  /*0e60*/  MOV R5, R6 ;  /* 0x0000000600057202 */ /* 0x002fe20000000f00 */
[----:B0-----:R-:W-:Y:S05]  /*0e70*/  BRA `(.L_x_7081) ;  /* 0xfffffaa000007947 */ /* 0x001fea000383ffff */
        .weak           $__internal_152_$__cuda_sm70_shflsync_bfly_p
        .type           $__internal_152_$__cuda_sm70_shflsync_bfly_p,@function
        .size           $__internal_152_$__cuda_sm70_shflsync_bfly_p,(.L_x_9406 - $__internal_152_$__cuda_sm70_shflsync_bfly_p)
$__internal_152_$__cuda_sm70_shflsync_bfly_p:
[----:B------:R-:W-:Y:S01]  /*0e80*/  HFMA2.MMA R3, -RZ, RZ, 0, 0 ;  /* 0x00000000ff037435 */ /* 0x000fe200000001ff */
[----:B------:R-:W-:Y:S04]  /*0e90*/  WARPSYNC R11 ;  /* 0x0000000b00007348 */ /* 0x000fe80003800000 */
[----:B------:R0:W1:Y:S01]  /*0ea0*/  SHFL.BFLY PT, R6, R10, R9, R6 ;  /* 0x0c0000090a067389 */ /* 0x00006200000e0006 */
[----:B------:R-:W-:Y:S05]  /*0eb0*/  RET.REL.NODEC R2 `(_ZN10layer_norm22ln_bwd_finalize_kernelINS_22Kernel_traits_finalizeILj3072Ef6__halffS2_fjLb0ELj1024ELj4ENS_18Kernel_traits_baseILj3072EfS2_fS2_fjLj1024EEEEELb0ELb1EEEvNS_9BwdParamsE) ;  /* 0xfffff14002007950 */ /* 0x000fea0003c3ffff */
.L_x_7082:
        /* <DEDUP_REMOVED lines=12> */
.L_x_9406:


//--------------------- .text._ZN10layer_norm13ln_bwd_kernelINS_13Kernel_traitsIf6__halffS2_fjLj3072ELj1ELj1ELj4ELj16ENS_18Kernel_traits_baseILj3072EfS2_fS2_fjLj128EEEEELb1ELb0ELb1ELb1EEEvNS_9BwdParamsE --------------------------
	.section	.text._ZN10layer_norm13ln_bwd_kernelINS_13Kernel_traitsIf6__halffS2_fjLj3072ELj1ELj1ELj4ELj16ENS_18Kernel_traits_baseILj3072EfS2_fS2_fjLj128EEEEELb1ELb0ELb1ELb1EEEvNS_9BwdParamsE,"ax",@progbits
	.sectioninfo	@"SHI_REGISTERS=211"
	.align	128
        .global         _ZN10layer_norm13ln_bwd_kernelINS_13Kernel_traitsIf6__halffS2_fjLj3072ELj1ELj1ELj4ELj16ENS_18Kernel_traits_baseILj3072EfS2_fS2_fjLj128EEEEELb1ELb0ELb1ELb1EEEvNS_9BwdParamsE
        .type           _ZN10layer_norm13ln_bwd_kernelINS_13Kernel_traitsIf6__halffS2_fjLj3072ELj1ELj1ELj4ELj16ENS_18Kernel_traits_baseILj3072EfS2_fS2_fjLj128EEEEELb1ELb0ELb1ELb1EEEvNS_9BwdParamsE,@function
        .size           _ZN10layer_norm13ln_bwd_kernelINS_13Kernel_traitsIf6__halffS2_fjLj3072ELj1ELj1ELj4ELj16ENS_18Kernel_traits_baseILj3072EfS2_fS2_fjLj128EEEEELb1ELb0ELb1ELb1EEEvNS_9BwdParamsE,(.L_x_9407 - _ZN10layer_norm13ln_bwd_kernelINS_13Kernel_traitsIf6__halffS2_fjLj3072ELj1ELj1ELj4ELj16ENS_18Kernel_traits_baseILj3072EfS2_fS2_fjLj128EEEEELb1ELb0ELb1ELb1EEEvNS_9BwdParamsE)
        .other          _ZN10layer_norm13ln_bwd_kernelINS_13Kernel_traitsIf6__halffS2_fjLj3072ELj1ELj1ELj4ELj16ENS_18Kernel_traits_baseILj3072EfS2_fS2_fjLj128EEEEELb1ELb0ELb1ELb1EEEvNS_9BwdParamsE,@"STO_CUDA_ENTRY STV_DEFAULT"
_ZN10layer_norm13ln_bwd_kernelINS_13Kernel_traitsIf6__halffS2_fjLj3072ELj1ELj1ELj4ELj16ENS_18Kernel_traits_baseILj3072EfS2_fS2_fjLj128EEEEELb1ELb0ELb1ELb1EEEvNS_9BwdParamsE:
.text._ZN10layer_norm13ln_bwd_kernelINS_13Kernel_traitsIf6__halffS2_fjLj3072ELj1ELj1ELj4ELj16ENS_18Kernel_traits_baseILj3072EfS2_fS2_fjLj128EEEEELb1ELb0ELb1ELb1EEEvNS_9BwdParamsE:
        /* <DEDUP_REMOVED lines=32> */
.L_x_7083:
        /* <DEDUP_REMOVED lines=36> */
.L_x_7138:
        /* <DEDUP_REMOVED lines=11> */
[----:B------:R-:W-:Y:S01]  /*04f0*/  IMAD.WIDE R180, R127, R180, c[0x0][0x1a0] ;  /* 0x000068007fb47625 */ /* 0x000fe200078e02b4 */
[----:B-----5:R1:W5:Y:S02]  /*0500*/  LDG.E R124, [R2.64] ;  /* 0x00000004027c7981 */ /* 0x020364000c1e1900 */
[----:B------:R-:W-:Y:S02]  /*0510*/  LEA.HI.SX32 R130, R117, R182, 0x1d ;  /* 0x000000b675827211 */ /* 0x000fe400078feaff */
[----:B------:R-:W-:Y:S01]  /*0520*/  IADD3 R127, R127, c[0x0][0x160], RZ ;  /* 0x000058007f7f7a10 */ /* 0x000fe20007ffe0ff */
[----:B------:R3:W5:Y:S01]  /*0530*/  LDG.E R131, [R114.64] ;  /* 0x0000000472837981 */ /* 0x000762000c1e1900 */
[----:B------:R-:W-:-:S02]  /*0540*/  IADD3 R129, R130, 0x80, RZ ;  /* 0x0000008082817810 */ /* 0x000fc40007ffe0ff */
[C---:B------:R-:W-:Y:S02]  /*0550*/  IADD3 R0, R130.reuse, 0x100, RZ ;  /* 0x0000010082007810 */ /* 0x040fe40007ffe0ff */
[----:B------:R-:W-:Y:S01]  /*0560*/  ISETP.GE.AND P0, PT, R127, c[0x0][0x164], PT ;  /* 0x000059007f007a0c */ /* 0x000fe20003f06270 */
[----:B-1----:R-:W-:-:S04]  /*0570*/  IMAD.WIDE.U32 R2, R130, R183, c[0x0][0x218] ;  /* 0x0000860082027625 */ /* 0x002fc800078e00b7 */
        /* <DEDUP_REMOVED lines=30> */
.L_x_7086:
[----:B------:R-:W-:Y:S01]  /*0760*/  IADD3 R116, R116, -0x1, RZ ;  /* 0xffffffff74747810 */ /* 0x000fe20007ffe0ff */
[----:B------:R-:W2:Y:S04]  /*0770*/  LDG.E R180, [R180.64] ;  /* 0x00000004b4b47981 */ /* 0x000ea8000c1e1900 */
        /* <DEDUP_REMOVED lines=51> */
[--C-:B----4-:R-:W-:Y:S01]  /*0ab0*/  HADD2.F32 R119, -RZ, R140.reuse.H0_H0 ;  /* 0x2000008cff777230 */ /* 0x110fe20000004100 */
[----:B------:R-:W-:Y:S01]  /*0ac0*/  FADD.FTZ R171, -R180, R118 ;  /* 0x00000076b4ab7221 */ /* 0x000fe20000010100 */
[----:B------:R-:W-:Y:S02]  /*0ad0*/  HADD2.F32 R118, -RZ, R140.H1_H1 ;  /* 0x3000008cff767230 */ /* 0x000fe40000004100 */
[--C-:B------:R-:W-:Y:S02]  /*0ae0*/  HADD2.F32 R187, -RZ, R154.reuse.H0_H0 ;  /* 0x2000009affbb7230 */ /* 0x100fe40000004100 */
[----:B------:R-:W-:-:S02]  /*0af0*/  HADD2.F32 R174, -RZ, R154.H1_H1 ;  /* 0x3000009affae7230 */ /* 0x000fc40000004100 */
[--C-:B------:R-:W-:Y:S02]  /*0b00*/  HADD2.F32 R193, -RZ, R132.reuse.H0_H0 ;  /* 0x20000084ffc17230 */ /* 0x100fe40000004100 */
[----:B------:R-:W-:Y:S01]  /*0b10*/  HADD2.F32 R178, -RZ, R132.H1_H1 ;  /* 0x30000084ffb27230 */ /* 0x000fe20000004100 */
[----:B------:R-:W-:Y:S01]  /*0b20*/  FADD.FTZ R157, -R180, R157 ;  /* 0x0000009db49d7221 */ /* 0x000fe20000010100 */
[--C-:B------:R-:W-:Y:S01]  /*0b30*/  HADD2.F32 R197, -RZ, R133.reuse.H0_H0 ;  /* 0x20000085ffc57230 */ /* 0x100fe20000004100 */
[C---:B------:R-:W-:Y:S01]  /*0b40*/  FMUL.FTZ R132, R124.reuse, R169 ;  /* 0x000000a97c847220 */ /* 0x040fe20000410000 */
[----:B------:R-:W-:Y:S01]  /*0b50*/  HADD2.F32 R116, -RZ, R133.H1_H1 ;  /* 0x30000085ff747230 */ /* 0x000fe20000004100 */
[----:B------:R-:W-:Y:S02]  /*0b60*/  FMUL.FTZ R133, R124, R167 ;  /* 0x000000a77c857220 */ /* 0x000fe40000410000 */
[----:B------:R-:W-:Y:S02]  /*0b70*/  FMUL.FTZ R154, R48, R119 ;  /* 0x00000077309a7220 */ /* 0x000fe40000410000 */
[----:B------:R-:W-:Y:S01]  /*0b80*/  FADD.FTZ R179, -R180, R148 ;  /* 0x00000094b4b37221 */ /* 0x000fe20000010100 */
[----:B------:R-:W-:Y:S01]  /*0b90*/  HADD2.F32 R173, -RZ, R141.H0_H0 ;  /* 0x2000008dffad7230 */ /* 0x000fe20000004100 */
        /* <DEDUP_REMOVED lines=8> */
[----:B------:R-:W-:Y:S01]  /*0c20*/  HADD2.F32 R166, -RZ, R141.H1_H1 ;  /* 0x3000008dffa67230 */ /* 0x000fe20000004100 */
[C---:B------:R-:W-:Y:S01]  /*0c30*/  FADD.FTZ R191, -R180.reuse, R156 ;  /* 0x0000009cb4bf7221 */ /* 0x040fe20000010100 */
[--C-:B-1----:R-:W-:Y:S01]  /*0c40*/  HADD2.F32 R113, -RZ, R135.reuse.H0_H0 ;  /* 0x20000087ff717230 */ /* 0x102fe20000004100 */
[----:B------:R-:W-:Y:S01]  /*0c50*/  FADD.FTZ R159, -R180, R159 ;  /* 0x0000009fb49f7221 */ /* 0x000fe20000010100 */
[----:B------:R-:W-:Y:S01]  /*0c60*/  HADD2.F32 R112, -RZ, R135.H1_H1 ;  /* 0x30000087ff707230 */ /* 0x000fe20000004100 */
[----:B------:R-:W-:Y:S02]  /*0c70*/  FMUL.FTZ R135, R124, R171 ;  /* 0x000000ab7c877220 */ /* 0x000fe40000410000 */
[----:B------:R-:W-:Y:S02]  /*0c80*/  FMUL.FTZ R156, R50, R173 ;  /* 0x000000ad329c7220 */ /* 0x000fe40000410000 */
[----:B------:R-:W-:-:S02]  /*0c90*/  FADD.FTZ R167, R118, R157 ;  /* 0x0000009d76a77221 */ /* 0x000fc40000010000 */
[----:B------:R-:W-:Y:S01]  /*0ca0*/  FFMA.FTZ R119, R132, R157, R119 ;  /* 0x0000009d84777223 */ /* 0x000fe20000010077 */
[----:B0-----:R-:W-:Y:S01]  /*0cb0*/  HADD2.F32 R165, -RZ, R142.H0_H0 ;  /* 0x2000008effa57230 */ /* 0x001fe20000004100 */
[----:B------:R-:W-:Y:S01]  /*0cc0*/  FADD.FTZ R183, -R180, R150 ;  /* 0x00000096b4b77221 */ /* 0x000fe20000010100 */
[--C-:B------:R-:W-:Y:S01]  /*0cd0*/  HADD2.F32 R117, -RZ, R134.reuse.H0_H0 ;  /* 0x20000086ff757230 */ /* 0x100fe20000004100 */
[----:B------:R-:W-:Y:S01]  /*0ce0*/  FMUL.FTZ R150, R124, R159 ;  /* 0x0000009f7c967220 */ /* 0x000fe20000410000 */
[----:B------:R-:W-:Y:S01]  /*0cf0*/  HADD2.F32 R114, -RZ, R134.H1_H1 ;  /* 0x30000086ff727230 */ /* 0x000fe20000004100 */
[----:B------:R-:W-:Y:S02]  /*0d00*/  FADD.FTZ R141, -R180, R144 ;  /* 0x00000090b48d7221 */ /* 0x000fe40000010100 */
[----:B------:R-:W-:Y:S02]  /*0d10*/  FMUL.FTZ R134, R124, R175 ;  /* 0x000000af7c867220 */ /* 0x000fe40000410000 */
[----:B------:R-:W-:-:S02]  /*0d20*/  FMUL.FTZ R159, R51, R166 ;  /* 0x000000a6339f7220 */ /* 0x000fc40000410000 */
[----:B------:R-:W-:Y:S02]  /*0d30*/  FADD.FTZ R118, R167, R156 ;  /* 0x0000009ca7767221 */ /* 0x000fe40000010000 */
[----:B------:R-:W-:Y:S01]  /*0d40*/  FFMA.FTZ R119, R135, R156, R119 ;  /* 0x0000009c87777223 */ /* 0x000fe20000010077 */
[----:B------:R-:W-:Y:S01]  /*0d50*/  HADD2.F32 R164, -RZ, R142.H1_H1 ;  /* 0x3000008effa47230 */ /* 0x000fe20000004100 */
        /* <DEDUP_REMOVED lines=8> */
[--C-:B------:R-:W-:Y:S01]  /*0de0*/  HADD2.F32 R177, -RZ, R143.reuse.H0_H0 ;  /* 0x2000008fffb17230 */ /* 0x100fe20000004100 */
[----:B------:R-:W-:Y:S01]  /*0df0*/  FADD.FTZ R199, -R180, R136 ;  /* 0x00000088b4c77221 */ /* 0x000fe20000010100 */
[----:B------:R-:W-:Y:S01]  /*0e00*/  HADD2.F32 R168, -RZ, R143.H1_H1 ;  /* 0x3000008fffa87230 */ /* 0x000fe20000004100 */
[----:B------:R-:W-:-:S02]  /*0e10*/  FMUL.FTZ R144, R124, R161 ;  /* 0x000000a17c907220 */ /* 0x000fc40000410000 */
[----:B------:R-:W-:Y:S02]  /*0e20*/  FADD.FTZ R143, -R180, R146 ;  /* 0x00000092b48f7221 */ /* 0x000fe40000010100 */
        /* <DEDUP_REMOVED lines=8> */
[C---:B------:R-:W-:Y:S02]  /*0eb0*/  FADD.FTZ R115, -R180.reuse, R139 ;  /* 0x0000008bb4737221 */ /* 0x040fe40000010100 */
[----:B------:R-:W-:Y:S02]  /*0ec0*/  FADD.FTZ R147, -R180, R147 ;  /* 0x00000093b4937221 */ /* 0x000fe40000010100 */
        /* <DEDUP_REMOVED lines=8> */
[----:B------:R-:W-:Y:S02]  /*0f50*/  FMUL.FTZ R163, R47, R168 ;  /* 0x000000a82fa37220 */ /* 0x000fe40000410000 */
[----:B------:R-:W-:Y:S02]  /*0f60*/  FADD.FTZ R118, R169, R160 ;  /* 0x000000a0a9767221 */ /* 0x000fe40000010000 */
[----:B------:R-:W-:Y:S01]  /*0f70*/  FFMA.FTZ R119, R139, R160, R119 ;  /* 0x000000a08b777223 */ /* 0x000fe20000010077 */
[--C-:B------:R-:W-:Y:S02]  /*0f80*/  HADD2.F32 R189, -RZ, R155.reuse.H0_H0 ;  /* 0x2000009bffbd7230 */ /* 0x100fe40000004100 */
[----:B------:R-:W-:Y:S01]  /*0f90*/  HADD2.F32 R176, -RZ, R155.H1_H1 ;  /* 0x3000009bffb07230 */ /* 0x000fe20000004100 */
[C---:B------:R-:W-:Y:S01]  /*0fa0*/  FADD.FTZ R155, -R180.reuse, R162 ;  /* 0x000000a2b49b7221 */ /* 0x040fe20000010100 */
[----:B------:R-:W-:Y:S01]  /*0fb0*/  HADD2.F32 R170, -RZ, R152.H1_H1 ;  /* 0x30000098ffaa7230 */ /* 0x000fe20000004100 */
        /* <DEDUP_REMOVED lines=108> */
.L_x_7087:
[----:B------:R-:W-:Y:S05]  /*1680*/  BSYNC B0 ;  /* 0x0000000000007941 */ /* 0x000fea0003800000 */
.L_x_7085:
[----:B------:R-:W-:Y:S02]  /*1690*/  LOP3.LUT P3, RZ, R125, 0xff, RZ, 0xc0, !PT ;  /* 0x000000ff7dff7812 */ /* 0x000fe4000786c0ff */
[----:B-1----:R-:W-:-:S02]  /*16a0*/  SHF.R.U32.HI R114, RZ, 0x5, R128 ;  /* 0x00000005ff727819 */ /* 0x002fc40000011680 */
        /* <DEDUP_REMOVED lines=11> */
.L_x_7139:
        /* <DEDUP_REMOVED lines=18> */
.L_x_7140:
        /* <DEDUP_REMOVED lines=36> */
.L_x_7091:
[----:B------:R-:W-:Y:S05]  /*1ac0*/  BSYNC B0 ;  /* 0x0000000000007941 */ /* 0x000fea0003800000 */
.L_x_7090:
        /* <DEDUP_REMOVED lines=13> */
.L_x_7093:
[----:B------:R-:W-:Y:S05]  /*1ba0*/  BSYNC B0 ;  /* 0x0000000000007941 */ /* 0x000fea0003800000 */
.L_x_7092:
        /* <DEDUP_REMOVED lines=15> */
.L_x_7095:
[----:B------:R-:W-:Y:S05]  /*1ca0*/  BSYNC B0 ;  /* 0x0000000000007941 */ /* 0x000fea0003800000 */
.L_x_7094:
        /* <DEDUP_REMOVED lines=15> */
.L_x_7097:
[----:B------:R-:W-:Y:S05]  /*1da0*/  BSYNC B0 ;  /* 0x0000000000007941 */ /* 0x000fea0003800000 */
.L_x_7096:
        /* <DEDUP_REMOVED lines=15> */
.L_x_7099:
[----:B------:R-:W-:Y:S05]  /*1ea0*/  BSYNC B0 ;  /* 0x0000000000007941 */ /* 0x000fea0003800000 */
.L_x_7098:
        /* <DEDUP_REMOVED lines=15> */
.L_x_7101:
[----:B------:R-:W-:Y:S05]  /*1fa0*/  BSYNC B0 ;  /* 0x0000000000007941 */ /* 0x000fea0003800000 */
.L_x_7100:
        /* <DEDUP_REMOVED lines=15> */
.L_x_7103:
[----:B------:R-:W-:Y:S05]  /*20a0*/  BSYNC B0 ;  /* 0x0000000000007941 */ /* 0x000fea0003800000 */
.L_x_7102:
        /* <DEDUP_REMOVED lines=15> */
.L_x_7105:
[----:B------:R-:W-:Y:S05]  /*21a0*/  BSYNC B0 ;  /* 0x0000000000007941 */ /* 0x000fea0003800000 */
.L_x_7104:
        /* <DEDUP_REMOVED lines=15> */
.L_x_7107:
[----:B------:R-:W-:Y:S05]  /*22a0*/  BSYNC B0 ;  /* 0x0000000000007941 */ /* 0x000fea0003800000 */
.L_x_7106:
        /* <DEDUP_REMOVED lines=15> */
.L_x_7109:
[----:B------:R-:W-:Y:S05]  /*23a0*/  BSYNC B0 ;  /* 0x0000000000007941 */ /* 0x000fea0003800000 */
.L_x_7108:
        /* <DEDUP_REMOVED lines=15> */
.L_x_7111:
[----:B------:R-:W-:Y:S05]  /*24a0*/  BSYNC B0 ;  /* 0x0000000000007941 */ /* 0x000fea0003800000 */
.L_x_7110:
        /* <DEDUP_REMOVED lines=15> */
.L_x_7113:
[----:B------:R-:W-:Y:S05]  /*25a0*/  BSYNC B0 ;  /* 0x0000000000007941 */ /* 0x000fea0003800000 */
.L_x_7112:
        /* <DEDUP_REMOVED lines=15> */
.L_x_7115:
[----:B------:R-:W-:Y:S05]  /*26a0*/  BSYNC B0 ;  /* 0x0000000000007941 */ /* 0x000fea0003800000 */
.L_x_7114:
        /* <DEDUP_REMOVED lines=16> */
.L_x_7117:
[----:B------:R-:W-:Y:S05]  /*27b0*/  BSYNC B0 ;  /* 0x0000000000007941 */ /* 0x000fea0003800000 */
.L_x_7116:
        /* <DEDUP_REMOVED lines=16> */
.L_x_7119:
[----:B------:R-:W-:Y:S05]  /*28c0*/  BSYNC B0 ;  /* 0x0000000000007941 */ /* 0x000fea0003800000 */
.L_x_7118:
        /* <DEDUP_REMOVED lines=19> */
.L_x_7121:
[----:B------:R-:W-:Y:S05]  /*2a00*/  BSYNC B0 ;  /* 0x0000000000007941 */ /* 0x000fea0003800000 */
.L_x_7120:
        /* <DEDUP_REMOVED lines=20> */
[----:B------:R-:W-:Y:S02]  /*2b50*/  @P2 F2FP.PACK_AB R182, RZ, R182 ;  /* 0x000000b6ffb6223e */ /* 0x000fe400000000ff */
[----:B------:R-:W-:Y:S01]  /*2b60*/  @P2 F2FP.PACK_AB R122, RZ, R122 ;  /* 0x0000007aff7a223e */ /* 0x000fe200000000ff */
[----:B------:R0:W-:Y:S01]  /*2b70*/  @P3 STG.E.128 [R120.64+0x10], R112 ;  /* 0x0000107078003986 */ /* 0x0001e2000c101d04 */
[----:B------:R-:W-:-:S02]  /*2b80*/  @P2 F2FP.PACK_AB R191, RZ, R191 ;  /* 0x000000bfffbf223e */ /* 0x000fc400000000ff */
[----:B------:R-:W-:Y:S02]  /*2b90*/  @P2 PRMT R108, R108, 0x5410, R131 ;  /* 0x000054106c6c2816 */ /* 0x000fe40000000083 */
[----:B------:R-:W-:Y:S02]  /*2ba0*/  @P2 MOV R131, 0x10 ;  /* 0x0000001000832802 */ /* 0x000fe40000000f00 */
[----:B------:R-:W-:Y:S02]  /*2bb0*/  @P2 F2FP.PACK_AB R185, RZ, R185 ;  /* 0x000000b9ffb9223e */ /* 0x000fe400000000ff */
[----:B------:R-:W-:Y:S02]  /*2bc0*/  @P2 PRMT R109, R182, 0x7610, R109 ;  /* 0x00007610b66d2816 */ /* 0x000fe4000000006d */
[----:B------:R-:W-:Y:S01]  /*2bd0*/  @P2 PRMT R110, R122, 0x7610, R110 ;  /* 0x000076107a6e2816 */ /* 0x000fe2000000006e */
[----:B------:R-:W-:Y:S01]  /*2be0*/  @P2 IMAD.WIDE.U32 R122, R188, R131, c[0x0][0x248] ;  /* 0x00009200bc7a2625 */ /* 0x000fe200078e0083 */
[----:B------:R-:W-:-:S02]  /*2bf0*/  @P2 F2FP.PACK_AB R192, RZ, R192 ;  /* 0x000000c0ffc0223e */ /* 0x000fc400000000ff */
[----:B------:R-:W-:Y:S02]  /*2c00*/  @P2 F2FP.PACK_AB R195, RZ, R195 ;  /* 0x000000c3ffc3223e */ /* 0x000fe400000000ff */
[----:B------:R-:W-:Y:S01]  /*2c10*/  @P2 PRMT R111, R191, 0x7610, R111 ;  /* 0x00007610bf6f2816 */ /* 0x000fe2000000006f */
[----:B0-----:R-:W-:Y:S01]  /*2c20*/  @P2 FMUL.FTZ R112, R206, c[0x0][0x1ec] ;  /* 0x00007b00ce702a20 */ /* 0x001fe20000410000 */
[----:B------:R-:W-:Y:S02]  /*2c30*/  @P3 MOV R130, 0x20 ;  /* 0x0000002000823802 */ /* 0x000fe40000000f00 */
[----:B------:R-:W-:Y:S01]  /*2c40*/  @P2 PRMT R109, R109, 0x5410, R185 ;  /* 0x000054106d6d2816 */ /* 0x000fe200000000b9 */
[----:B------:R-:W-:Y:S01]  /*2c50*/  @P2 FMUL.FTZ R112, R112, c[0x0][0x1e8] ;  /* 0x00007a0070702a20 */ /* 0x000fe20000410000 */
[----:B------:R-:W-:Y:S01]  /*2c60*/  @P2 PRMT R110, R110, 0x5410, R192 ;  /* 0x000054106e6e2816 */ /* 0x000fe200000000c0 */
[----:B------:R-:W-:Y:S01]  /*2c70*/  @P3 IMAD.WIDE.U32 R130, R129, R130, c[0x0][0x258] ;  /* 0x0000960081823625 */ /* 0x000fe200078e0082 */
[----:B------:R-:W-:-:S02]  /*2c80*/  @P2 PRMT R111, R111, 0x5410, R195 ;  /* 0x000054106f6f2816 */ /* 0x000fc400000000c3 */
[----:B------:R-:W-:Y:S02]  /*2c90*/  @P2 FSEL R120, R112, RZ, P6 ;  /* 0x000000ff70782208 */ /* 0x000fe40003000000 */
[----:B------:R-:W-:Y:S01]  /*2ca0*/  @P2 F2FP.PACK_AB R197, RZ, R197 ;  /* 0x000000c5ffc5223e */ /* 0x000fe200000000ff */
[----:B------:R0:W-:Y:S01]  /*2cb0*/  @P2 STG.E.128 [R122.64], R108 ;  /* 0x0000006c7a002986 */ /* 0x0001e2000c101d04 */
[----:B------:R-:W-:Y:S02]  /*2cc0*/  @P2 F2FP.PACK_AB R196, RZ, R196 ;  /* 0x000000c4ffc4223e */ /* 0x000fe400000000ff */
[----:B------:R-:W-:Y:S02]  /*2cd0*/  @P2 F2FP.PACK_AB R203, RZ, R203 ;  /* 0x000000cbffcb223e */ /* 0x000fe400000000ff */
[----:B------:R-:W-:Y:S02]  /*2ce0*/  @!P1 ISETP.NE.U32.AND P6, PT, RZ, c[0x0][0x218], PT ;  /* 0x00008600ff009a0c */ /* 0x000fe40003fc5070 */
[----:B------:R-:W-:-:S02]  /*2cf0*/  SEL R116, R187, R100, P4 ;  /* 0x00000064bb747207 */ /* 0x000fc40002000000 */
[----:B------:R-:W-:Y:S02]  /*2d00*/  SEL R117, R186, R101, P4 ;  /* 0x00000065ba757207 */ /* 0x000fe40002000000 */
[----:B------:R-:W-:Y:S02]  /*2d10*/  SEL R118, R193, R102, P4 ;  /* 0x00000066c1767207 */ /* 0x000fe40002000000 */
[----:B------:R-:W-:Y:S02]  /*2d20*/  SEL R119, R198, R103, P4 ;  /* 0x00000067c6777207 */ /* 0x000fe40002000000 */
[----:B------:R-:W-:Y:S02]  /*2d30*/  @P2 F2FP.PACK_AB R201, RZ, R201 ;  /* 0x000000c9ffc9223e */ /* 0x000fe400000000ff */
[----:B------:R-:W-:Y:S01]  /*2d40*/  @P2 F2FP.PACK_AB R200, RZ, R200 ;  /* 0x000000c8ffc8223e */ /* 0x000fe200000000ff */
[----:B------:R1:W-:Y:S01]  /*2d50*/  @P3 STG.E.128 [R130.64], R116 ;  /* 0x0000007482003986 */ /* 0x0003e2000c101d04 */
[----:B0-----:R-:W-:-:S02]  /*2d60*/  @P2 PRMT R108, R197, 0x7610, R108 ;  /* 0x00007610c56c2816 */ /* 0x001fc4000000006c */
[----:B------:R-:W-:Y:S02]  /*2d70*/  @P2 PRMT R109, R196, 0x7610, R109 ;  /* 0x00007610c46d2816 */ /* 0x000fe4000000006d */
[----:B------:R-:W-:Y:S02]  /*2d80*/  @P2 F2FP.PACK_AB R204, RZ, R204 ;  /* 0x000000ccffcc223e */ /* 0x000fe400000000ff */
[----:B------:R-:W-:Y:S02]  /*2d90*/  @P2 PRMT R110, R203, 0x7610, R110 ;  /* 0x00007610cb6e2816 */ /* 0x000fe4000000006e */
[----:B------:R-:W-:Y:S02]  /*2da0*/  @!P1 ISETP.NE.AND.EX P6, PT, RZ, c[0x0][0x21c], PT, P6 ;  /* 0x00008700ff009a0c */ /* 0x000fe40003fc5360 */
[----:B------:R-:W-:Y:S02]  /*2db0*/  @P2 LOP3.LUT P5, RZ, R202, 0xff, RZ, 0xc0, !PT ;  /* 0x000000ffcaff2812 */ /* 0x000fe400078ac0ff */
[----:B------:R-:W-:-:S02]  /*2dc0*/  @P2 PRMT R108, R108, 0x5410, R201 ;  /* 0x000054106c6c2816 */ /* 0x000fc400000000c9 */
[----:B------:R-:W-:Y:S02]  /*2dd0*/  @P2 PRMT R109, R109, 0x5410, R200 ;  /* 0x000054106d6d2816 */ /* 0x000fe400000000c8 */
[----:B------:R-:W-:Y:S02]  /*2de0*/  @P2 PRMT R110, R110, 0x5410, R204 ;  /* 0x000054106e6e2816 */ /* 0x000fe400000000cc */
[----:B------:R-:W-:Y:S02]  /*2df0*/  @P2 F2FP.PACK_AB R205, RZ, R205 ;  /* 0x000000cdffcd223e */ /* 0x000fe400000000ff */
[----:B------:R-:W-:Y:S02]  /*2e00*/  @P2 MOV R121, 0x10 ;  /* 0x0000001000792802 */ /* 0x000fe40000000f00 */
[----:B-1----:R-:W-:Y:S02]  /*2e10*/  @P2 IADD3 R116, R188, 0x80, RZ ;  /* 0x00000080bc742810 */ /* 0x002fe40007ffe0ff */
[----:B------:R-:W-:-:S02]  /*2e20*/  SEL R112, R189, R104, P4 ;  /* 0x00000068bd707207 */ /* 0x000fc40002000000 */
        /* <DEDUP_REMOVED lines=11> */
.L_x_7123:
[----:B------:R-:W-:Y:S05]  /*2ee0*/  BSYNC B0 ;  /* 0x0000000000007941 */ /* 0x000fea0003800000 */
.L_x_7122:
        /* <DEDUP_REMOVED lines=27> */
.L_x_7125:
[----:B-1----:R-:W-:Y:S05]  /*30a0*/  BSYNC B0 ;  /* 0x0000000000007941 */ /* 0x002fea0003800000 */
.L_x_7124:
        /* <DEDUP_REMOVED lines=8> */
.L_x_7127:
[----:B------:R-:W-:Y:S05]  /*3130*/  BSYNC B0 ;  /* 0x0000000000007941 */ /* 0x000fea0003800000 */
.L_x_7126:
        /* <DEDUP_REMOVED lines=15> */
.L_x_7129:
[----:B------:R-:W-:Y:S05]  /*3230*/  BSYNC B0 ;  /* 0x0000000000007941 */ /* 0x000fea0003800000 */
.L_x_7128:
        /* <DEDUP_REMOVED lines=21> */
.L_x_7131:
[----:B------:R-:W-:Y:S05]  /*3390*/  BSYNC B0 ;  /* 0x0000000000007941 */ /* 0x000fea0003800000 */
.L_x_7130:
        /* <DEDUP_REMOVED lines=8> */
.L_x_7133:
[----:B------:R-:W-:Y:S05]  /*3420*/  BSYNC B0 ;  /* 0x0000000000007941 */ /* 0x000fea0003800000 */
.L_x_7132:
        /* <DEDUP_REMOVED lines=15> */
.L_x_7135:
[----:B------:R-:W-:Y:S05]  /*3520*/  BSYNC B0 ;  /* 0x0000000000007941 */ /* 0x000fea0003800000 */
.L_x_7134:
        /* <DEDUP_REMOVED lines=39> */
.L_x_7137:
[----:B------:R-:W-:Y:S05]  /*37a0*/  BSYNC B0 ;  /* 0x0000000000007941 */ /* 0x000fea0003800000 */
.L_x_7136:
        /* <DEDUP_REMOVED lines=19> */
.L_x_7084:
        /* <DEDUP_REMOVED lines=21> */
.L_x_7088:
[----:B------:R-:W-:Y:S01]  /*3a30*/  HFMA2.MMA R181, -RZ, RZ, 0, 9.5367431640625e-07 ;  /* 0x00000010ffb57435 */ /* 0x000fe200000001ff */
[----:B------:R-:W-:-:S02]  /*3a40*/  MOV R116, R118 ;  /* 0x0000007600747202 */ /* 0x000fc40000000f00 */
[----:B------:R-:W-:Y:S02]  /*3a50*/  MOV R183, 0x1f ;  /* 0x0000001f00b77802 */ /* 0x000fe40000000f00 */
[----:B------:R-:W-:Y:S02]  /*3a60*/  MOV R184, 0xffffffff ;  /* 0xffffffff00b87802 */ /* 0x000fe40000000f00 */
[----:B------:R-:W-:Y:S02]  /*3a70*/  MOV R112, 0x3a90 ;  /* 0x00003a9000707802 */ /* 0x000fe40000000f00 */
[----:B------:R-:W-:Y:S05]  /*3a80*/  CALL.REL.NOINC `($__internal_153_$__cuda_sm70_shflsync_down_p) ;  /* 0x0000046000007944 */ /* 0x000fea0003c00000 */
[----:B-1----:R-:W-:Y:S01]  /*3a90*/  MOV R115, R116 ;  /* 0x0000007400737202 */ /* 0x002fe20000000f00 */
[----:B0-----:R-:W-:Y:S05]  /*3aa0*/  BRA `(.L_x_7139) ;  /* 0xffffdcb000007947 */ /* 0x001fea000383ffff */
.L_x_7089:
[----:B------:R-:W-:Y:S01]  /*3ab0*/  HFMA2.MMA R181, -RZ, RZ, 0, 9.5367431640625e-07 ;  /* 0x00000010ffb57435 */ /* 0x000fe200000001ff */
[----:B------:R-:W-:Y:S01]  /*3ac0*/  MOV R116, R119 ;  /* 0x0000007700747202 */ /* 0x000fe20000000f00 */
[----:B------:R-:W-:Y:S01]  /*3ad0*/  IMAD.MOV.U32 R183, RZ, RZ, 0x1f ;  /* 0x0000001fffb77424 */ /* 0x000fe200078e00ff */
[----:B------:R-:W-:Y:S02]  /*3ae0*/  MOV R184, 0xffffffff ;  /* 0xffffffff00b87802 */ /* 0x000fe40000000f00 */
[----:B------:R-:W-:-:S02]  /*3af0*/  MOV R112, 0x3b10 ;  /* 0x00003b1000707802 */ /* 0x000fc40000000f00 */
[----:B01----:R-:W-:Y:S05]  /*3b00*/  CALL.REL.NOINC `($__internal_153_$__cuda_sm70_shflsync_down_p) ;  /* 0x000003e000007944 */ /* 0x003fea0003c00000 */
[----:B------:R-:W-:Y:S01]  /*3b10*/  FADD.FTZ R118, R115, R118 ;  /* 0x0000007673767221 */ /* 0x000fe20000010000 */
[----:B0-----:R-:W-:Y:S01]  /*3b20*/  HFMA2.MMA R181, -RZ, RZ, 0, 4.76837158203125e-07 ;  /* 0x00000008ffb57435 */ /* 0x001fe200000001ff */
[----:B-1----:R-:W-:Y:S01]  /*3b30*/  FADD.FTZ R119, R119, R116 ;  /* 0x0000007477777221 */ /* 0x002fe20000010000 */
[----:B------:R-:W-:-:S02]  /*3b40*/  MOV R183, 0x1f ;  /* 0x0000001f00b77802 */ /* 0x000fc40000000f00 */
[----:B------:R-:W-:Y:S02]  /*3b50*/  MOV R184, 0xffffffff ;  /* 0xffffffff00b87802 */ /* 0x000fe40000000f00 */
[----:B------:R-:W-:Y:S02]  /*3b60*/  MOV R116, R118 ;  /* 0x0000007600747202 */ /* 0x000fe40000000f00 */
[----:B------:R-:W-:Y:S02]  /*3b70*/  MOV R112, 0x3b90 ;  /* 0x00003b9000707802 */ /* 0x000fe40000000f00 */
[----:B------:R-:W-:Y:S05]  /*3b80*/  CALL.REL.NOINC `($__internal_153_$__cuda_sm70_shflsync_down_p) ;  /* 0x0000036000007944 */ /* 0x000fea0003c00000 */
[----:B0-----:R-:W-:Y:S01]  /*3b90*/  HFMA2.MMA R183, -RZ, RZ, 0, 1.847743988037109375e-06 ;  /* 0x0000001fffb77435 */ /* 0x001fe200000001ff */
[----:B-1----:R-:W-:Y:S01]  /*3ba0*/  MOV R115, R116 ;  /* 0x0000007400737202 */ /* 0x002fe20000000f00 */
[----:B------:R-:W-:Y:S01]  /*3bb0*/  IMAD.MOV.U32 R181, RZ, RZ, 0x8 ;  /* 0x00000008ffb57424 */ /* 0x000fe200078e00ff */
[----:B------:R-:W-:Y:S02]  /*3bc0*/  MOV R116, R119 ;  /* 0x0000007700747202 */ /* 0x000fe40000000f00 */
[----:B------:R-:W-:Y:S02]  /*3bd0*/  MOV R184, 0xffffffff ;  /* 0xffffffff00b87802 */ /* 0x000fe40000000f00 */
[----:B------:R-:W-:-:S02]  /*3be0*/  MOV R112, 0x3c00 ;  /* 0x00003c0000707802 */ /* 0x000fc40000000f00 */
[----:B------:R-:W-:Y:S05]  /*3bf0*/  CALL.REL.NOINC `($__internal_153_$__cuda_sm70_shflsync_down_p) ;  /* 0x000002f000007944 */ /* 0x000fea0003c00000 */
[----:B------:R-:W-:Y:S01]  /*3c00*/  FADD.FTZ R118, R115, R118 ;  /* 0x0000007673767221 */ /* 0x000fe20000010000 */
[----:B0-----:R-:W-:Y:S01]  /*3c10*/  HFMA2.MMA R181, -RZ, RZ, 0, 2.384185791015625e-07 ;  /* 0x00000004ffb57435 */ /* 0x001fe200000001ff */
[----:B-1----:R-:W-:Y:S01]  /*3c20*/  FADD.FTZ R119, R119, R116 ;  /* 0x0000007477777221 */ /* 0x002fe20000010000 */
[----:B------:R-:W-:-:S02]  /*3c30*/  MOV R183, 0x1f ;  /* 0x0000001f00b77802 */ /* 0x000fc40000000f00 */
[----:B------:R-:W-:Y:S02]  /*3c40*/  MOV R184, 0xffffffff ;  /* 0xffffffff00b87802 */ /* 0x000fe40000000f00 */
[----:B------:R-:W-:Y:S02]  /*3c50*/  MOV R116, R118 ;  /* 0x0000007600747202 */ /* 0x000fe40000000f00 */
[----:B------:R-:W-:Y:S02]  /*3c60*/  MOV R112, 0x3c80 ;  /* 0x00003c8000707802 */ /* 0x000fe40000000f00 */
[----:B------:R-:W-:Y:S05]  /*3c70*/  CALL.REL.NOINC `($__internal_153_$__cuda_sm70_shflsync_down_p) ;  /* 0x0000027000007944 */ /* 0x000fea0003c00000 */
[----:B0-----:R-:W-:Y:S01]  /*3c80*/  HFMA2.MMA R181, -RZ, RZ, 0, 2.384185791015625e-07 ;  /* 0x00000004ffb57435 */ /* 0x001fe200000001ff */
[----:B-1----:R-:W-:Y:S01]  /*3c90*/  MOV R115, R116 ;  /* 0x0000007400737202 */ /* 0x002fe20000000f00 */
[----:B------:R-:W-:Y:S01]  /*3ca0*/  IMAD.MOV.U32 R116, RZ, RZ, R119 ;  /* 0x000000ffff747224 */ /* 0x000fe200078e0077 */
[----:B------:R-:W-:Y:S02]  /*3cb0*/  MOV R183, 0x1f ;  /* 0x0000001f00b77802 */ /* 0x000fe40000000f00 */
[----:B------:R-:W-:Y:S02]  /*3cc0*/  MOV R184, 0xffffffff ;  /* 0xffffffff00b87802 */ /* 0x000fe40000000f00 */
[----:B------:R-:W-:-:S02]  /*3cd0*/  MOV R112, 0x3cf0 ;  /* 0x00003cf000707802 */ /* 0x000fc40000000f00 */
[----:B------:R-:W-:Y:S05]  /*3ce0*/  CALL.REL.NOINC `($__internal_153_$__cuda_sm70_shflsync_down_p) ;  /* 0x0000020000007944 */ /* 0x000fea0003c00000 */
[----:B------:R-:W-:Y:S01]  /*3cf0*/  FADD.FTZ R118, R115, R118 ;  /* 0x0000007673767221 */ /* 0x000fe20000010000 */
[----:B0-----:R-:W-:Y:S01]  /*3d00*/  HFMA2.MMA R181, -RZ, RZ, 0, 1.1920928955078125e-07 ;  /* 0x00000002ffb57435 */ /* 0x001fe200000001ff */
[----:B-1----:R-:W-:Y:S01]  /*3d10*/  FADD.FTZ R119, R119, R116 ;  /* 0x0000007477777221 */ /* 0x002fe20000010000 */
[----:B------:R-:W-:-:S02]  /*3d20*/  MOV R183, 0x1f ;  /* 0x0000001f00b77802 */ /* 0x000fc40000000f00 */
[----:B------:R-:W-:Y:S02]  /*3d30*/  MOV R184, 0xffffffff ;  /* 0xffffffff00b87802 */ /* 0x000fe40000000f00 */
[----:B------:R-:W-:Y:S02]  /*3d40*/  MOV R116, R118 ;  /* 0x0000007600747202 */ /* 0x000fe40000000f00 */
[----:B------:R-:W-:Y:S02]  /*3d50*/  MOV R112, 0x3d70 ;  /* 0x00003d7000707802 */ /* 0x000fe40000000f00 */
[----:B------:R-:W-:Y:S05]  /*3d60*/  CALL.REL.NOINC `($__internal_153_$__cuda_sm70_shflsync_down_p) ;  /* 0x0000018000007944 */ /* 0x000fea0003c00000 */
[----:B0-----:R-:W-:Y:S01]  /*3d70*/  HFMA2.MMA R181, -RZ, RZ, 0, 1.1920928955078125e-07 ;  /* 0x00000002ffb57435 */ /* 0x001fe200000001ff */
[----:B-1----:R-:W-:Y:S01]  /*3d80*/  IMAD.MOV.U32 R115, RZ, RZ, R116 ;  /* 0x000000ffff737224 */ /* 0x002fe200078e0074 */
[----:B------:R-:W-:Y:S02]  /*3d90*/  MOV R116, R119 ;  /* 0x0000007700747202 */ /* 0x000fe40000000f00 */
[----:B------:R-:W-:Y:S02]  /*3da0*/  MOV R183, 0x1f ;  /* 0x0000001f00b77802 */ /* 0x000fe40000000f00 */
[----:B------:R-:W-:-:S02]  /*3db0*/  MOV R184, 0xffffffff ;  /* 0xffffffff00b87802 */ /* 0x000fc40000000f00 */
[----:B------:R-:W-:Y:S02]  /*3dc0*/  MOV R112, 0x3de0 ;  /* 0x00003de000707802 */ /* 0x000fe40000000f00 */
[----:B------:R-:W-:Y:S05]  /*3dd0*/  CALL.REL.NOINC `($__internal_153_$__cuda_sm70_shflsync_down_p) ;  /* 0x0000011000007944 */ /* 0x000fea0003c00000 */
[----:B------:R-:W-:Y:S01]  /*3de0*/  FADD.FTZ R117, R115, R118 ;  /* 0x0000007673757221 */ /* 0x000fe20000010000 */
[----:B0-----:R-:W-:Y:S01]  /*3df0*/  HFMA2.MMA R181, -RZ, RZ, 0, 5.9604644775390625e-08 ;  /* 0x00000001ffb57435 */ /* 0x001fe200000001ff */
[----:B-1----:R-:W-:Y:S01]  /*3e00*/  FADD.FTZ R119, R119, R116 ;  /* 0x0000007477777221 */ /* 0x002fe20000010000 */
[----:B------:R-:W-:Y:S01]  /*3e10*/  MOV R183, 0x1f ;  /* 0x0000001f00b77802 */ /* 0x000fe20000000f00 */
[----:B------:R-:W-:Y:S01]  /*3e20*/  IMAD.MOV.U32 R116, RZ, RZ, R117 ;  /* 0x000000ffff747224 */ /* 0x000fe200078e0075 */
[----:B------:R-:W-:Y:S02]  /*3e30*/  MOV R184, 0xffffffff ;  /* 0xffffffff00b87802 */ /* 0x000fe40000000f00 */
[----:B------:R-:W-:Y:S02]  /*3e40*/  MOV R112, 0x3e60 ;  /* 0x00003e6000707802 */ /* 0x000fe40000000f00 */
[----:B------:R-:W-:Y:S05]  /*3e50*/  CALL.REL.NOINC `($__internal_153_$__cuda_sm70_shflsync_down_p) ;  /* 0x0000009000007944 */ /* 0x000fea0003c00000 */
[----:B0-----:R-:W-:Y:S01]  /*3e60*/  HFMA2.MMA R181, -RZ, RZ, 0, 5.9604644775390625e-08 ;  /* 0x00000001ffb57435 */ /* 0x001fe200000001ff */
[----:B-1----:R-:W-:Y:S02]  /*3e70*/  MOV R182, R116 ;  /* 0x0000007400b67202 */ /* 0x002fe40000000f00 */
[----:B------:R-:W-:-:S02]  /*3e80*/  MOV R116, R119 ;  /* 0x0000007700747202 */ /* 0x000fc40000000f00 */
[----:B------:R-:W-:Y:S02]  /*3e90*/  MOV R183, 0x1f ;  /* 0x0000001f00b77802 */ /* 0x000fe40000000f00 */
[----:B------:R-:W-:Y:S02]  /*3ea0*/  MOV R184, 0xffffffff ;  /* 0xffffffff00b87802 */ /* 0x000fe40000000f00 */
[----:B------:R-:W-:Y:S02]  /*3eb0*/  MOV R112, 0x3ed0 ;  /* 0x00003ed000707802 */ /* 0x000fe40000000f00 */
[----:B------:R-:W-:Y:S05]  /*3ec0*/  CALL.REL.NOINC `($__internal_153_$__cuda_sm70_shflsync_down_p) ;  /* 0x0000002000007944 */ /* 0x000fea0003c00000 */
[----:B-1----:R-:W-:Y:S01]  /*3ed0*/  MOV R112, R116 ;  /* 0x0000007400707202 */ /* 0x002fe20000000f00 */
[----:B0-----:R-:W-:Y:S05]  /*3ee0*/  BRA `(.L_x_7140) ;  /* 0xffffd99000007947 */ /* 0x001fea000383ffff */
        .weak           $__internal_153_$__cuda_sm70_shflsync_down_p
        .type           $__internal_153_$__cuda_sm70_shflsync_down_p,@function
        .size           $__internal_153_$__cuda_sm70_shflsync_down_p,(.L_x_9407 - $__internal_153_$__cuda_sm70_shflsync_down_p)
$__internal_153_$__cuda_sm70_shflsync_down_p:
[----:B------:R-:W-:Y:S01]  /*3ef0*/  HFMA2.MMA R113, -RZ, RZ, 0, 0 ;  /* 0x00000000ff717435 */ /* 0x000fe200000001ff */
[----:B------:R-:W-:Y:S04]  /*3f00*/  WARPSYNC R184 ;  /* 0x000000b800007348 */ /* 0x000fe80003800000 */
[----:B------:R0:W1:Y:S01]  /*3f10*/  SHFL.DOWN PT, R116, R116, R181, R183 ;  /* 0x080000b574747389 */ /* 0x00006200000e00b7 */
[----:B------:R-:W-:Y:S05]  /*3f20*/  RET.REL.NODEC R112 `(_ZN10layer_norm13ln_bwd_kernelINS_13Kernel_traitsIf6__halffS2_fjLj3072ELj1ELj1ELj4ELj16ENS_18Kernel_traits_baseILj3072EfS2_fS2_fjLj128EEEEELb1ELb0ELb1ELb1EEEvNS_9BwdParamsE) ;  /* 0xffffc0d070007950 */ /* 0x000fea0003c3ffff */
.L_x_7141:
        /* <DEDUP_REMOVED lines=13> */
.L_x_9407:


//--------------------- .text._ZN10layer_norm13ln_bwd_kernelINS_13Kernel_traitsIf6__halffS2_fjLj3072ELj1ELj1ELj4ELj16ENS_18Kernel_traits_baseILj3072EfS2_fS2_fjLj128EEEEELb1ELb1ELb0ELb0EEEvNS_9BwdParamsE --------------------------
	.section	.text._ZN10layer_norm13ln_bwd_kernelINS_13Kernel_traitsIf6__halffS2_fjLj3072ELj1ELj1ELj4ELj16ENS_18Kernel_traits_baseILj3072EfS2_fS2_fjLj128EEEEELb1ELb1ELb0ELb0EEEvNS_9BwdParamsE,"ax",@progbits
	.sectioninfo	@"SHI_REGISTERS=241"
	.align	128
        .global         _ZN10layer_norm13ln_bwd_kernelINS_13Kernel_traitsIf6__halffS2_fjLj3072ELj1ELj1ELj4ELj16ENS_18Kernel_traits_baseILj3072EfS2_fS2_fjLj128EEEEELb1ELb1ELb0ELb0EEEvNS_9BwdParamsE
        .type           _ZN10layer_norm13ln_bwd_kernelINS_13Kernel_traitsIf6__halffS2_fjLj3072ELj1ELj1ELj4ELj16ENS_18Kernel_traits_baseILj3072EfS2_fS2_fjLj128EEEEELb1ELb1ELb0ELb0EEEvNS_9BwdParamsE,@function
        .size           _ZN10layer_norm13ln_bwd_kernelINS_13Kernel_traitsIf6__halffS2_fjLj3072ELj1ELj1ELj4ELj16ENS_18Kernel_traits_baseILj3072EfS2_fS2_fjLj128EEEEELb1ELb1ELb0ELb0EEEvNS_9BwdParamsE,(.L_x_9408 - _ZN10layer_norm13ln_bwd_kernelINS_13Kernel_traitsIf6__halffS2_fjLj3072ELj1ELj1ELj4ELj16ENS_18Kernel_traits_baseILj3072EfS2_fS2_fjLj128EEEEELb1ELb1ELb0ELb0EEEvNS_9BwdParamsE)
        .other          _ZN10layer_norm13ln_bwd_kernelINS_13Kernel_traitsIf6__halffS2_fjLj3072ELj1ELj1ELj4ELj16ENS_18Kernel_traits_baseILj3072EfS2_fS2_fjLj128EEEEELb1ELb1ELb0ELb0EEEvNS_9BwdParamsE,@"STO_CUDA_ENTRY STV_DEFAULT"
_ZN10layer_norm13ln_bwd_kernelINS_13Kernel_traitsIf6__halffS2_fjLj3072ELj1ELj1ELj4ELj16ENS_18Kernel_traits_baseILj3072EfS2_fS2_fjLj128EEEEELb1ELb1ELb0ELb0EEEvNS_9BwdParamsE:
.text._ZN10layer_norm13ln_bwd_kernelINS_13Kernel_traitsIf6__halffS2_fjLj3072ELj1ELj1ELj4ELj16ENS_18Kernel_traits_baseILj3072EfS2_fS2_fjLj128EEEEELb1ELb1ELb0ELb0EEEvNS_9BwdParamsE:
        /* <DEDUP_REMOVED lines=78> */
.L_x_7157:
        /* <DEDUP_REMOVED lines=104> */
.L_x_7144:
[----:B-1----:R-:W-:Y:S05]  /*0b60*/  BSYNC B0 ;  /* 0x0000000000007941 */ /* 0x002fea0003800000 */
.L_x_7143:
        /* <DEDUP_REMOVED lines=21> */
[----:B---3--:R-:W-:Y:S01]  /*0cc0*/  HADD2.F32 R13, -RZ, R16.H0_H0 ;  /* 0x20000010ff0d7230 */ /* 0x008fe20000004100 */
[C---:B------:R-:W-:Y:S01]  /*0cd0*/  FADD.FTZ R12, -R226.reuse, R12 ;  /* 0x0000000ce20c7221 */ /* 0x040fe20000010100 */
[--C-:B------:R-:W-:Y:S01]  /*0ce0*/  HADD2.F32 R178, -RZ, R17.reuse.H1_H1 ;  /* 0x30000011ffb27230 */ /* 0x100fe20000004100 */
[C---:B0-----:R-:W-:Y:S01]  /*0cf0*/  FADD.FTZ R176, -R226.reuse, R15 ;  /* 0x0000000fe2b07221 */ /* 0x041fe20000010100 */
[----:B------:R-:W-:Y:S01]  /*0d00*/  HADD2.F32 R15, -RZ, R17.H0_H0 ;  /* 0x20000011ff0f7230 */ /* 0x000fe20000004100 */
[C---:B----4-:R-:W-:Y:S01]  /*0d10*/  FADD.FTZ R20, -R226.reuse, R9 ;  /* 0x00000009e2147221 */ /* 0x050fe20000010100 */
[--C-:B------:R-:W-:Y:S01]  /*0d20*/  HADD2.F32 R17, -RZ, R18.reuse.H0_H0 ;  /* 0x20000012ff117230 */ /* 0x100fe20000004100 */
[----:B-----5:R-:W-:Y:S01]  /*0d30*/  FMUL.FTZ R9, R5, R14 ;  /* 0x0000000e05097220 */ /* 0x020fe20000410000 */
[----:B------:R-:W-:Y:S01]  /*0d40*/  HADD2.F32 R180, -RZ, R18.H1_H1 ;  /* 0x30000012ffb47230 */ /* 0x000fe20000004100 */
[C---:B------:R-:W-:Y:S01]  /*0d50*/  FADD.FTZ R18, -R226.reuse, R8 ;  /* 0x00000008e2127221 */ /* 0x040fe20000010100 */
[----:B------:R-:W-:Y:S01]  /*0d60*/  HADD2.F32 R16, -RZ, R16.H1_H1 ;  /* 0x30000010ff107230 */ /* 0x000fe20000004100 */
        /* <DEDUP_REMOVED lines=14> */
[----:B------:R-:W-:-:S02]  /*0e50*/  FADD.FTZ R19, R18, R11 ;  /* 0x0000000b12137221 */ /* 0x000fc40000010000 */
[C---:B------:R-:W-:Y:S02]  /*0e60*/  FFMA.FTZ R228, R8.reuse, R11, R228 ;  /* 0x0000000b08e47223 */ /* 0x040fe400000100e4 */
[----:B------:R-:W-:Y:S02]  /*0e70*/  FADD.FTZ R113, R113, R16 ;  /* 0x0000001071717221 */ /* 0x000fe40000010000 */
[----:B------:R-:W-:Y:S02]  /*0e80*/  FFMA.FTZ R89, R8, R16, R89 ;  /* 0x0000001008597223 */ /* 0x000fe40000010059 */
        /* <DEDUP_REMOVED lines=33> */
.L_x_7146:
[----:B------:R-:W-:Y:S05]  /*10a0*/  BSYNC B0 ;  /* 0x0000000000007941 */ /* 0x000fea0003800000 */
.L_x_7145:
        /* <DEDUP_REMOVED lines=21> */
[--C-:B----4-:R-:W-:Y:S01]  /*1200*/  HADD2.F32 R177, -RZ, R180.reuse.H0_H0 ;  /* 0x200000b4ffb17230 */ /* 0x110fe20000004100 */
[----:B------:R-:W-:Y:S01]  /*1210*/  FMUL.FTZ R23, R5, R176 ;  /* 0x000000b005177220 */ /* 0x000fe20000410000 */
[----:B------:R-:W-:Y:S01]  /*1220*/  HADD2.F32 R180, -RZ, R180.H1_H1 ;  /* 0x300000b4ffb47230 */ /* 0x000fe20000004100 */
[----:B------:R-:W-:-:S02]  /*1230*/  FADD.FTZ R198, -R226, R179 ;  /* 0x000000b3e2c67221 */ /* 0x000fc40000010100 */
[----:B------:R-:W-:Y:S01]  /*1240*/  FMUL.FTZ R196, R72, R177 ;  /* 0x000000b148c47220 */ /* 0x000fe20000410000 */
        /* <DEDUP_REMOVED lines=8> */
[C---:B------:R-:W-:Y:S02]  /*12d0*/  FMUL.FTZ R195, R5.reuse, R178 ;  /* 0x000000b205c37220 */ /* 0x040fe40000410000 */
[----:B------:R-:W-:Y:S02]  /*12e0*/  FMUL.FTZ R200, R74, R179 ;  /* 0x000000b34ac87220 */ /* 0x000fe40000410000 */
[----:B------:R-:W-:Y:S02]  /*12f0*/  FADD.FTZ R177, R176, R197 ;  /* 0x000000c5b0b17221 */ /* 0x000fe40000010000 */
[----:B------:R-:W-:Y:S01]  /*1300*/  FFMA.FTZ R228, R194, R197, R228 ;  /* 0x000000c5c2e47223 */ /* 0x000fe200000100e4 */
[----:B------:R-:W-:Y:S01]  /*1310*/  HADD2.F32 R181, -RZ, R182.H0_H0 ;  /* 0x200000b6ffb57230 */ /* 0x000fe20000004100 */
[----:B------:R-:W-:-:S02]  /*1320*/  FMUL.FTZ R198, R5, R198 ;  /* 0x000000c605c67220 */ /* 0x000fc40000410000 */
[----:B---3--:R-:W-:Y:S02]  /*1330*/  FADD.FTZ R184, -R226, R184 ;  /* 0x000000b8e2b87221 */ /* 0x008fe40000010100 */
        /* <DEDUP_REMOVED lines=8> */
[----:B------:R-:W-:Y:S02]  /*13c0*/  FMUL.FTZ R202, R76, R181 ;  /* 0x000000b54cca7220 */ /* 0x000fe40000410000 */
[----:B------:R-:W-:Y:S02]  /*13d0*/  FADD.FTZ R177, R176, R199 ;  /* 0x000000c7b0b17221 */ /* 0x000fe40000010000 */
[----:B------:R-:W-:Y:S01]  /*13e0*/  FFMA.FTZ R228, R198, R199, R228 ;  /* 0x000000c7c6e47223 */ /* 0x000fe200000100e4 */
[----:B------:R-:W-:Y:S01]  /*13f0*/  HADD2.F32 R207, -RZ, R183.H0_H0 ;  /* 0x200000b7ffcf7230 */ /* 0x000fe20000004100 */
[----:B------:R-:W-:-:S02]  /*1400*/  FADD.FTZ R186, -R226, R186 ;  /* 0x000000bae2ba7221 */ /* 0x000fc40000010100 */
[----:B------:R-:W-:Y:S02]  /*1410*/  FMUL.FTZ R204, R5, R204 ;  /* 0x000000cc05cc7220 */ /* 0x000fe40000410000 */
        /* <DEDUP_REMOVED lines=27> */
.L_x_7148:
[----:B------:R-:W-:Y:S05]  /*15d0*/  BSYNC B0 ;  /* 0x0000000000007941 */ /* 0x000fea0003800000 */
.L_x_7147:
[----:B------:R-:W-:Y:S02]  /*15e0*/  LOP3.LUT P6, RZ, R4, 0xff, RZ, 0xc0, !PT ;  /* 0x000000ff04ff7812 */ /* 0x000fe400078cc0ff */
[----:B------:R-:W-:Y:S02]  /*15f0*/  SHF.R.U32.HI R178, RZ, 0x5, R0 ;  /* 0x00000005ffb27819 */ /* 0x000fe40000011600 */
[----:B------:R-:W-:Y:S01]  /*1600*/  MOV R186, 0x3f800000 ;  /* 0x3f80000000ba7802 */ /* 0x000fe20000000f00 */
[----:B-----5:R-:W-:Y:S01]  /*1610*/  @P0 HADD2.F32 R186, -RZ, R219.H0_H0 ;  /* 0x200000dbffba0230 */ /* 0x020fe20000004100 */
[----:B------:R-:W-:-:S02]  /*1620*/  LOP3.LUT R229, R178, 0x7fffffc, RZ, 0xc0, !PT ;  /* 0x07fffffcb2e57812 */ /* 0x000fc400078ec0ff */
[----:B------:R-:W-:-:S05]  /*1630*/  LOP3.LUT P1, RZ, R0, 0x1f, RZ, 0xc0, !PT ;  /* 0x0000001f00ff7812 */ /* 0x000fca000782c0ff */
[----:B------:R-:W-:Y:S01]  /*1640*/  @!P6 IADD3 R229, R229, 0x4, RZ ;  /* 0x00000004e5e5e810 */ /* 0x000fe20007ffe0ff */
[----:B------:R-:W-:Y:S05]  /*1650*/  BRA.DIV ~URZ, `(.L_x_7149) ;  /* 0x00001f427f007947 */ /* 0x000fea000b800000 */
[----:B------:R0:W1:Y:S02]  /*1660*/  SHFL.DOWN PT, R180, R227, 0x10, 0x1f ;  /* 0x0a001f00e3b47f89 */ /* 0x00006400000e0000 */
.L_x_7162:
        /* <DEDUP_REMOVED lines=18> */
.L_x_7163:
        /* <DEDUP_REMOVED lines=30> */
[----:B------:R-:W-:Y:S01]  /*1970*/  LOP3.LUT P6, RZ, R225, 0xff, RZ, 0xc0, !PT ;  /* 0x000000ffe1ff7812 */ /* 0x000fe200078cc0ff */
[-CC-:B------:R-:W-:Y:S01]  /*1980*/  FFMA.FTZ R219, R215, R226.reuse, R235.reuse ;  /* 0x000000e2d7db7223 */ /* 0x180fe200000100eb */
[----:B------:R-:W-:Y:S01]  /*1990*/  ISETP.NE.AND.EX P1, PT, RZ, c[0x0][0x25c], PT, P1 ;  /* 0x00009700ff007a0c */ /* 0x000fe20003f25310 */
[----:B------:R-:W-:-:S02]  /*19a0*/  FFMA.FTZ R227, R213, R226, R235 ;  /* 0x000000e2d5e37223 */ /* 0x000fc400000100eb */
        /* <DEDUP_REMOVED lines=8> */
[----:B------:R-:W-:Y:S01]  /*1a30*/  FADD.FTZ R228, R212, -R227 ;  /* 0x800000e3d4e47221 */ /* 0x000fe20000010000 */
[----:B------:R-:W-:Y:S01]  /*1a40*/  MOV R227, RZ ;  /* 0x000000ff00e37202 */ /* 0x000fe20000000f00 */
[----:B------:R-:W-:Y:S01]  /*1a50*/  FADD.FTZ R232, R188, -R231 ;  /* 0x800000e7bce87221 */ /* 0x000fe20000010000 */
[----:B------:R-:W-:Y:S01]  /*1a60*/  MOV R231, RZ ;  /* 0x000000ff00e77202 */ /* 0x000fe20000000f00 */
[----:B------:R-:W-:Y:S02]  /*1a70*/  FADD.FTZ R234, R190, -R233 ;  /* 0x800000e9beea7221 */ /* 0x000fe40000010000 */
[----:B------:R-:W-:-:S02]  /*1a80*/  FADD.FTZ R236, R192, -R235 ;  /* 0x800000ebc0ec7221 */ /* 0x000fc40000010000 */
[C---:B------:R-:W-:Y:S02]  /*1a90*/  FMUL.FTZ R181, R5.reuse, R182 ;  /* 0x000000b605b57220 */ /* 0x040fe40000410000 */
[C---:B------:R-:W-:Y:S02]  /*1aa0*/  FMUL.FTZ R219, R5.reuse, R230 ;  /* 0x000000e605db7220 */ /* 0x040fe40000410000 */
[C---:B------:R-:W-:Y:S02]  /*1ab0*/  FMUL.FTZ R229, R5.reuse, R180 ;  /* 0x000000b405e57220 */ /* 0x040fe40000410000 */
[C---:B------:R-:W-:Y:S02]  /*1ac0*/  FMUL.FTZ R184, R5.reuse, R184 ;  /* 0x000000b805b87220 */ /* 0x040fe40000410000 */
[C---:B------:R-:W-:Y:S01]  /*1ad0*/  FMUL.FTZ R182, R5.reuse, R228 ;  /* 0x000000e405b67220 */ /* 0x040fe20000410000 */
[----:B------:R-:W-:Y:S01]  /*1ae0*/  HFMA2.MMA R228, -RZ, RZ, 0, 0 ;  /* 0x00000000ffe47435 */ /* 0x000fe200000001ff */
[----:B------:R-:W-:-:S02]  /*1af0*/  FMUL.FTZ R232, R5, R232 ;  /* 0x000000e805e87220 */ /* 0x000fc40000410000 */
        /* <DEDUP_REMOVED lines=15> */
[----:B------:R-:W-:Y:S01]  /*1bf0*/  LOP3.LUT P0, RZ, R225, 0xff00, RZ, 0xc0, !PT ;  /* 0x0000ff00e1ff7812 */ /* 0x000fe2000780c0ff */
[-C--:B------:R-:W-:Y:S01]  /*1c00*/  FMUL.FTZ R219, R219, R186.reuse ;  /* 0x000000badbdb7220 */ /* 0x080fe20000410000 */
[C---:B------:R-:W-:Y:S01]  /*1c10*/  SEL R97, R232.reuse, R97, P1 ;  /* 0x00000061e8617207 */ /* 0x040fe20000800000 */
[----:B------:R-:W-:Y:S01]  /*1c20*/  FMUL.FTZ R232, R232, R186 ;  /* 0x000000bae8e87220 */ /* 0x000fe20000410000 */
[----:B------:R-:W-:Y:S01]  /*1c30*/  SEL R98, R183, R98, P1 ;  /* 0x00000062b7627207 */ /* 0x000fe20000800000 */
[----:B------:R-:W-:Y:S01]  /*1c40*/  FMUL.FTZ R219, R219, c[0x0][0x1e8] ;  /* 0x00007a00dbdb7a20 */ /* 0x000fe20000410000 */
[----:B------:R-:W-:Y:S01]  /*1c50*/  SEL R99, R230, R99, P1 ;  /* 0x00000063e6637207 */ /* 0x000fe20000800000 */
[----:B------:R-:W-:Y:S01]  /*1c60*/  FMUL.FTZ R181, R181, R186 ;  /* 0x000000bab5b57220 */ /* 0x000fe20000410000 */
[----:B------:R-:W-:Y:S01]  /*1c70*/  LOP3.LUT P1, RZ, R224, 0xff0000, RZ, 0xc0, !PT ;  /* 0x00ff0000e0ff7812 */ /* 0x000fe2000782c0ff */
[----:B------:R-:W-:-:S02]  /*1c80*/  FMUL.FTZ R233, R44, R219 ;  /* 0x000000db2ce97220 */ /* 0x000fc40000410000 */
[----:B------:R-:W-:Y:S02]  /*1c90*/  FMUL.FTZ R232, R232, c[0x0][0x1e8] ;  /* 0x00007a00e8e87a20 */ /* 0x000fe40000410000 */
[----:B------:R-:W-:Y:S01]  /*1ca0*/  FMUL.FTZ R181, R181, c[0x0][0x1e8] ;  /* 0x00007a00b5b57a20 */ /* 0x000fe20000410000 */
[----:B------:R-:W-:Y:S01]  /*1cb0*/  FSEL R233, R233, RZ, P6 ;  /* 0x000000ffe9e97208 */ /* 0x000fe20003000000 */
[-C--:B------:R-:W-:Y:S02]  /*1cc0*/  FMUL.FTZ R229, R229, R186.reuse ;  /* 0x000000bae5e57220 */ /* 0x080fe40000410000 */
[----:B------:R-:W-:Y:S02]  /*1cd0*/  FMUL.FTZ R182, R182, R186 ;  /* 0x000000bab6b67220 */ /* 0x000fe40000410000 */
[----:B------:R-:W-:Y:S02]  /*1ce0*/  FMUL.FTZ R229, R229, c[0x0][0x1e8] ;  /* 0x00007a00e5e57a20 */ /* 0x000fe40000410000 */
[----:B------:R-:W-:-:S02]  /*1cf0*/  FMUL.FTZ R235, R182, c[0x0][0x1e8] ;  /* 0x00007a00b6eb7a20 */ /* 0x000fc40000410000 */
[-C--:B------:R-:W-:Y:S02]  /*1d00*/  FMUL.FTZ R184, R184, R186.reuse ;  /* 0x000000bab8b87220 */ /* 0x080fe40000410000 */
[-C--:B------:R-:W-:Y:S02]  /*1d10*/  FMUL.FTZ R183, R183, R186.reuse ;  /* 0x000000bab7b77220 */ /* 0x080fe40000410000 */
[----:B------:R-:W-:Y:S01]  /*1d20*/  FMUL.FTZ R230, R230, R186 ;  /* 0x000000bae6e67220 */ /* 0x000fe20000410000 */
[----:B--2---:R-:W-:-:S05]  /*1d30*/  @P6 HADD2.F32 R180, -RZ, R178.H0_H0 ;  /* 0x200000b2ffb46230 */ /* 0x004fca0000004100 */
[----:B------:R-:W-:Y:S01]  /*1d40*/  @P6 FMUL.FTZ R227, R219, R180 ;  /* 0x000000b4dbe36220 */ /* 0x000fe20000410000 */
[----:B------:R-:W-:Y:S01]  /*1d50*/  @P0 HADD2.F32 R180, -RZ, R178.H1_H1 ;  /* 0x300000b2ffb40230 */ /* 0x000fe20000004100 */
[----:B------:R-:W-:Y:S01]  /*1d60*/  ISETP.NE.U32.AND P6, PT, RZ, c[0x0][0x258], PT ;  /* 0x00009600ff007a0c */ /* 0x000fe20003fc5070 */
[----:B------:R-:W-:Y:S01]  /*1d70*/  @P1 HADD2.F32 R178, -RZ, R177.H0_H0 ;  /* 0x200000b1ffb21230 */ /* 0x000fe20000004100 */
[----:B------:R-:W-:Y:S01]  /*1d80*/  MOV R219, RZ ;  /* 0x000000ff00db7202 */ /* 0x000fe20000000f00 */
[----:B------:R-:W-:Y:S01]  /*1d90*/  FADD.FTZ R128, R128, R227 ;  /* 0x000000e380807221 */ /* 0x000fe20000010000 */
[----:B------:R-:W-:Y:S01]  /*1da0*/  ISETP.NE.AND.EX P6, PT, RZ, c[0x0][0x25c], PT, P6 ;  /* 0x00009700ff007a0c */ /* 0x000fe20003fc5360 */
[----:B------:R-:W-:Y:S02]  /*1db0*/  @P0 FMUL.FTZ R228, R232, R180 ;  /* 0x000000b4e8e40220 */ /* 0x000fe40000410000 */
[----:B------:R-:W-:Y:S02]  /*1dc0*/  FMUL.FTZ R180, R45, R232 ;  /* 0x000000e82db47220 */ /* 0x000fe40000410000 */
[----:B------:R-:W-:-:S02]  /*1dd0*/  FMUL.FTZ R232, R42, R181 ;  /* 0x000000b52ae87220 */ /* 0x000fc40000410000 */
[----:B------:R-:W-:Y:S01]  /*1de0*/  @P1 FMUL.FTZ R219, R181, R178 ;  /* 0x000000b2b5db1220 */ /* 0x000fe20000410000 */
[----:B------:R-:W-:Y:S01]  /*1df0*/  MOV R178, R224 ;  /* 0x000000e000b27202 */ /* 0x000fe20000000f00 */
[----:B------:R-:W-:Y:S01]  /*1e00*/  FADD.FTZ R129, R129, R228 ;  /* 0x000000e481817221 */ /* 0x000fe20000010000 */
[----:B------:R-:W-:Y:S01]  /*1e10*/  FSEL R236, R180, RZ, P0 ;  /* 0x000000ffb4ec7208 */ /* 0x000fe20000000000 */
[----:B------:R-:W-:Y:S01]  /*1e20*/  FADD.FTZ R126, R126, R219 ;  /* 0x000000db7e7e7221 */ /* 0x000fe20000010000 */
[----:B------:R-:W-:Y:S02]  /*1e30*/  LOP3.LUT P0, RZ, R224, 0xff000000, RZ, 0xc0, !PT ;  /* 0xff000000e0ff7812 */ /* 0x000fe4000780c0ff */
[----:B------:R-:W-:Y:S02]  /*1e40*/  FSEL R232, R232, RZ, P1 ;  /* 0x000000ffe8e87208 */ /* 0x000fe40000800000 */
[----:B------:R-:W-:Y:S01]  /*1e50*/  LOP3.LUT P1, RZ, R178, 0xff, RZ, 0xc0, !PT ;  /* 0x000000ffb2ff7812 */ /* 0x000fe2000782c0ff */
[----:B------:R-:W-:Y:S01]  /*1e60*/  HFMA2.MMA R178, -RZ, RZ, 0, 0 ;  /* 0x00000000ffb27435 */ /* 0x000fe200000001ff */
[----:B------:R-:W-:-:S02]  /*1e70*/  @P6 MOV R181, 0x20 ;  /* 0x0000002000b56802 */ /* 0x000fc40000000f00 */
[----:B------:R-:W-:Y:S01]  /*1e80*/  F2FP.PACK_AB R182, R236, R233 ;  /* 0x000000e9ecb6723e */ /* 0x000fe200000000ff */
[----:B------:R-:W-:Y:S02]  /*1e90*/  FMUL.FTZ R233, R183, c[0x0][0x1e8] ;  /* 0x00007a00b7e97a20 */ /* 0x000fe40000410000 */
[----:B------:R-:W-:Y:S02]  /*1ea0*/  @P6 IMAD.WIDE.U32 R180, R6, R181, c[0x0][0x258] ;  /* 0x0000960006b46625 */ /* 0x000fe400078e00b5 */
[----:B------:R-:W-:-:S03]  /*1eb0*/  @P0 HADD2.F32 R234, -RZ, R177.H1_H1 ;  /* 0x300000b1ffea0230 */ /* 0x000fc60000004100 */
[----:B------:R-:W-:Y:S01]  /*1ec0*/  @P6 STG.E.128 [R180.64], R164 ;  /* 0x000000a4b4006986 */ /* 0x000fe2000c101d04 */
[----:B------:R-:W-:Y:S01]  /*1ed0*/  @P1 HADD2.F32 R177, -RZ, R176.H0_H0 ;  /* 0x200000b0ffb11230 */ /* 0x000fe20000004100 */
[----:B------:R-:W-:Y:S02]  /*1ee0*/  @P0 FMUL.FTZ R178, R235, R234 ;  /* 0x000000eaebb20220 */ /* 0x000fe40000410000 */
[----:B------:R0:W-:Y:S01]  /*1ef0*/  @P6 STG.E.128 [R180.64+0x10], R96 ;  /* 0x00001060b4006986 */ /* 0x0001e2000c101d04 */
[----:B------:R-:W-:Y:S01]  /*1f00*/  FMUL.FTZ R234, R184, c[0x0][0x1e8] ;  /* 0x00007a00b8ea7a20 */ /* 0x000fe20000410000 */
[----:B------:R-:W-:Y:S01]  /*1f10*/  LOP3.LUT P6, RZ, R225, 0xff000000, RZ, 0xc0, !PT ;  /* 0xff000000e1ff7812 */ /* 0x000fe200078cc0ff */
[----:B------:R-:W-:Y:S02]  /*1f20*/  @P1 FMUL.FTZ R231, R229, R177 ;  /* 0x000000b1e5e71220 */ /* 0x000fe40000410000 */
[----:B------:R-:W-:Y:S02]  /*1f30*/  FMUL.FTZ R177, R40, R229 ;  /* 0x000000e528b17220 */ /* 0x000fe40000410000 */
[----:B------:R-:W-:-:S02]  /*1f40*/  FADD.FTZ R127, R127, R178 ;  /* 0x000000b27f7f7221 */ /* 0x000fc40000010000 */
[----:B------:R-:W-:Y:S01]  /*1f50*/  FADD.FTZ R124, R124, R231 ;  /* 0x000000e77c7c7221 */ /* 0x000fe20000010000 */
[----:B------:R-:W-:Y:S01]  /*1f60*/  FSEL R183, R177, RZ, P1 ;  /* 0x000000ffb1b77208 */ /* 0x000fe20000800000 */
[----:B------:R-:W-:Y:S01]  /*1f70*/  FMUL.FTZ R177, R41, R234 ;  /* 0x000000ea29b17220 */ /* 0x000fe20000410000 */
[----:B------:R-:W-:Y:S01]  /*1f80*/  LOP3.LUT P1, RZ, R225, 0xff0000, RZ, 0xc0, !PT ;  /* 0x00ff0000e1ff7812 */ /* 0x000fe2000782c0ff */
[----:B0-----:R-:W-:Y:S02]  /*1f90*/  FMUL.FTZ R180, R43, R235 ;  /* 0x000000eb2bb47220 */ /* 0x001fe40000410000 */
[----:B------:R-:W-:-:S03]  /*1fa0*/  FMUL.FTZ R235, R230, c[0x0][0x1e8] ;  /* 0x00007a00e6eb7a20 */ /* 0x000fc60000410000 */
[----:B------:R-:W-:Y:S01]  /*1fb0*/  FSEL R229, R180, RZ, P0 ;  /* 0x000000ffb4e57208 */ /* 0x000fe20000000000 */
[----:B------:R-:W-:Y:S01]  /*1fc0*/  FMUL.FTZ R180, R46, R233 ;  /* 0x000000e92eb47220 */ /* 0x000fe20000410000 */
[----:B------:R-:W-:Y:S01]  /*1fd0*/  LOP3.LUT P0, RZ, R224, 0xff00, RZ, 0xc0, !PT ;  /* 0x0000ff00e0ff7812 */ /* 0x000fe2000780c0ff */
[----:B------:R-:W-:-:S03]  /*1fe0*/  FMUL.FTZ R181, R47, R235 ;  /* 0x000000eb2fb57220 */ /* 0x000fc60000410000 */
[----:B------:R-:W-:Y:S02]  /*1ff0*/  FSEL R184, R177, RZ, P0 ;  /* 0x000000ffb1b87208 */ /* 0x000fe40000000000 */
[----:B------:R-:W-:Y:S02]  /*2000*/  FSEL R177, R180, RZ, P1 ;  /* 0x000000ffb4b17208 */ /* 0x000fe40000800000 */
[----:B------:R-:W-:Y:S02]  /*2010*/  FSEL R230, R181, RZ, P6 ;  /* 0x000000ffb5e67208 */ /* 0x000fe40003000000 */
[----:B------:R-:W-:Y:S01]  /*2020*/  F2FP.PACK_AB R180, R184, R183 ;  /* 0x000000b7b8b4723e */ /* 0x000fe200000000ff */
[----:B------:R-:W-:Y:S01]  /*2030*/  IMAD.WIDE.U32 R184, R6, R185, c[0x0][0x248] ;  /* 0x0000920006b87625 */ /* 0x000fe200078e00b9 */
[----:B------:R-:W-:Y:S01]  /*2040*/  F2FP.PACK_AB R181, R229, R232 ;  /* 0x000000e8e5b5723e */ /* 0x000fe200000000ff */
[--C-:B------:R-:W-:Y:S01]  /*2050*/  @P1 HADD2.F32 R229, -RZ, R179.reuse.H0_H0 ;  /* 0x200000b3ffe51230 */ /* 0x100fe20000004100 */
[----:B------:R-:W-:Y:S01]  /*2060*/  F2FP.PACK_AB R183, R230, R177 ;  /* 0x000000b1e6b7723e */ /* 0x000fe200000000ff */
[----:B------:R-:W-:Y:S01]  /*2070*/  @P0 HADD2.F32 R177, -RZ, R176.H1_H1 ;  /* 0x300000b0ffb10230 */ /* 0x000fe20000004100 */
[----:B------:R-:W-:Y:S01]  /*2080*/  HFMA2.MMA R176, -RZ, RZ, 0, 0 ;  /* 0x00000000ffb07435 */ /* 0x000fe200000001ff */
[----:B------:R-:W-:Y:S01]  /*2090*/  @P6 HADD2.F32 R232, -RZ, R179.H1_H1 ;  /* 0x300000b3ffe86230 */ /* 0x000fe20000004100 */
[----:B------:R-:W-:Y:S01]  /*20a0*/  HFMA2.MMA R230, -RZ, RZ, 0, 0 ;  /* 0x00000000ffe67435 */ /* 0x000fe200000001ff */
[----:B------:R0:W-:Y:S01]  /*20b0*/  STG.E.128 [R184.64], R180 ;  /* 0x000000b4b8007986 */ /* 0x0001e2000c101d04 */
[----:B------:R-:W-:Y:S01]  /*20c0*/  MOV R179, RZ ;  /* 0x000000ff00b37202 */ /* 0x000fe20000000f00 */
[----:B------:R-:W-:Y:S01]  /*20d0*/  @P1 FMUL.FTZ R179, R233, R229 ;  /* 0x000000e5e9b31220 */ /* 0x000fe20000410000 */
[----:B------:R-:W-:Y:S01]  /*20e0*/  IADD3 R6, R6, 0x80, RZ ;  /* 0x0000008006067810 */ /* 0x000fe20007ffe0ff */
[----:B------:R-:W-:-:S02]  /*20f0*/  @P0 FMUL.FTZ R176, R234, R177 ;  /* 0x000000b1eab00220 */ /* 0x000fc40000410000 */
[----:B------:R-:W-:Y:S02]  /*2100*/  @P6 FMUL.FTZ R230, R235, R232 ;  /* 0x000000e8ebe66220 */ /* 0x000fe40000410000 */
[----:B------:R-:W-:Y:S02]  /*2110*/  FADD.FTZ R125, R125, R176 ;  /* 0x000000b07d7d7221 */ /* 0x000fe40000010000 */
[----:B------:R-:W-:Y:S02]  /*2120*/  FADD.FTZ R130, R130, R179 ;  /* 0x000000b382827221 */ /* 0x000fe40000010000 */
[----:B------:R-:W-:Y:S02]  /*2130*/  FADD.FTZ R131, R131, R230 ;  /* 0x000000e683837221 */ /* 0x000fe40000010000 */
.L_x_7152:
[----:B------:R-:W-:Y:S05]  /*2140*/  BSYNC B0 ;  /* 0x0000000000007941 */ /* 0x000fea0003800000 */
.L_x_7151:
[----:B------:R-:W-:Y:S01]  /*2150*/  BSSY B0, `(.L_x_7153) ;  /* 0x0000088000007945 */ /* 0x000fe20003800000 */
[----:B------:R-:W-:Y:S05]  /*2160*/  @!P3 BRA `(.L_x_7154) ;  /* 0x000008600000b947 */ /* 0x000fea0003800000 */
[----:B0-----:R-:W-:-:S05]  /*2170*/  MOV R185, 0x10 ;  /* 0x0000001000b97802 */ /* 0x001fca0000000f00 */
        /* <DEDUP_REMOVED lines=15> */
[----:B------:R-:W-:Y:S01]  /*2270*/  FFMA.FTZ R238, R22, R226, R231 ;  /* 0x000000e216ee7223 */ /* 0x000fe200000100e7 */
[----:B------:R-:W-:Y:S01]  /*2280*/  MOV R231, RZ ;  /* 0x000000ff00e77202 */ /* 0x000fe20000000f00 */
[----:B------:R-:W-:Y:S02]  /*2290*/  FADD.FTZ R182, R11, -R182 ;  /* 0x800000b60bb67221 */ /* 0x000fe40000010000 */
[----:B------:R-:W-:-:S02]  /*22a0*/  FADD.FTZ R230, R13, -R184 ;  /* 0x800000b80de67221 */ /* 0x000fc40000010000 */
[----:B------:R-:W-:Y:S02]  /*22b0*/  FADD.FTZ R180, R10, -R181 ;  /* 0x800000b50ab47221 */ /* 0x000fe40000010000 */
[----:B------:R-:W-:Y:S02]  /*22c0*/  FADD.FTZ R228, R14, -R183 ;  /* 0x800000b70ee47221 */ /* 0x000fe40000010000 */
[----:B------:R-:W-:Y:S02]  /*22d0*/  FADD.FTZ R232, R16, -R219 ;  /* 0x800000db10e87221 */ /* 0x000fe40000010000 */
[----:B------:R-:W-:Y:S01]  /*22e0*/  FADD.FTZ R234, R18, -R227 ;  /* 0x800000e312ea7221 */ /* 0x000fe20000010000 */
[----:B------:R-:W-:Y:S01]  /*22f0*/  HFMA2.MMA R227, -RZ, RZ, 0, 0 ;  /* 0x00000000ffe37435 */ /* 0x000fe200000001ff */
[----:B------:R-:W-:Y:S02]  /*2300*/  FADD.FTZ R236, R20, -R229 ;  /* 0x800000e514ec7221 */ /* 0x000fe40000010000 */
[----:B------:R-:W-:-:S02]  /*2310*/  FADD.FTZ R238, R21, -R238 ;  /* 0x800000ee15ee7221 */ /* 0x000fc40000010000 */
[C---:B------:R-:W-:Y:S02]  /*2320*/  FMUL.FTZ R184, R5.reuse, R182 ;  /* 0x000000b605b87220 */ /* 0x040fe40000410000 */
[C---:B------:R-:W-:Y:S02]  /*2330*/  FMUL.FTZ R182, R5.reuse, R230 ;  /* 0x000000e605b67220 */ /* 0x040fe40000410000 */
[C---:B------:R-:W-:Y:S02]  /*2340*/  FMUL.FTZ R229, R5.reuse, R180 ;  /* 0x000000b405e57220 */ /* 0x040fe40000410000 */
[C---:B------:R-:W-:Y:S01]  /*2350*/  FMUL.FTZ R181, R5.reuse, R228 ;  /* 0x000000e405b57220 */ /* 0x040fe20000410000 */
[----:B------:R-:W-:Y:S01]  /*2360*/  MOV R228, RZ ;  /* 0x000000ff00e47202 */ /* 0x000fe20000000f00 */
[C---:B------:R-:W-:Y:S02]  /*2370*/  FMUL.FTZ R219, R5.reuse, R232 ;  /* 0x000000e805db7220 */ /* 0x040fe40000410000 */
        /* <DEDUP_REMOVED lines=31> */
[----:B------:R-:W-:Y:S02]  /*2570*/  FMUL.FTZ R182, R182, R186 ;  /* 0x000000bab6b67220 */ /* 0x000fe40000410000 */
[----:B------:R-:W-:Y:S01]  /*2580*/  FMUL.FTZ R229, R229, c[0x0][0x1e8] ;  /* 0x00007a00e5e57a20 */ /* 0x000fe20000410000 */
[----:B------:R-:W-:Y:S01]  /*2590*/  FSEL R232, R232, RZ, P1 ;  /* 0x000000ffe8e87208 */ /* 0x000fe20000800000 */
[----:B------:R-:W-:-:S02]  /*25a0*/  FMUL.FTZ R235, R182, c[0x0][0x1e8] ;  /* 0x00007a00b6eb7a20 */ /* 0x000fc40000410000 */
[-C--:B------:R-:W-:Y:S02]  /*25b0*/  FMUL.FTZ R184, R184, R186.reuse ;  /* 0x000000bab8b87220 */ /* 0x080fe40000410000 */
[-C--:B------:R-:W-:Y:S02]  /*25c0*/  FMUL.FTZ R183, R183, R186.reuse ;  /* 0x000000bab7b77220 */ /* 0x080fe40000410000 */
[----:B------:R-:W-:Y:S01]  /*25d0*/  FMUL.FTZ R230, R230, R186 ;  /* 0x000000bae6e67220 */ /* 0x000fe20000410000 */
[----:B--2---:R-:W-:-:S05]  /*25e0*/  @P6 HADD2.F32 R180, -RZ, R178.H0_H0 ;  /* 0x200000b2ffb46230 */ /* 0x004fca0000004100 */
[----:B------:R-:W-:Y:S01]  /*25f0*/  @P6 FMUL.FTZ R227, R219, R180 ;  /* 0x000000b4dbe36220 */ /* 0x000fe20000410000 */
[----:B------:R-:W-:Y:S01]  /*2600*/  @P0 HADD2.F32 R180, -RZ, R178.H1_H1 ;  /* 0x300000b2ffb40230 */ /* 0x000fe20000004100 */
[----:B------:R-:W-:Y:S01]  /*2610*/  HFMA2.MMA R219, -RZ, RZ, 0, 0 ;  /* 0x00000000ffdb7435 */ /* 0x000fe200000001ff */
[----:B------:R-:W-:Y:S01]  /*2620*/  @P1 HADD2.F32 R178, -RZ, R177.H0_H0 ;  /* 0x200000b1ffb21230 */ /* 0x000fe20000004100 */
[----:B------:R-:W-:Y:S01]  /*2630*/  ISETP.NE.U32.AND P6, PT, RZ, c[0x0][0x258], PT ;  /* 0x00009600ff007a0c */ /* 0x000fe20003fc5070 */
[----:B------:R-:W-:Y:S02]  /*2640*/  FADD.FTZ R136, R136, R227 ;  /* 0x000000e388887221 */ /* 0x000fe40000010000 */
[----:B------:R-:W-:Y:S01]  /*2650*/  @P0 FMUL.FTZ R228, R234, R180 ;  /* 0x000000b4eae40220 */ /* 0x000fe20000410000 */
[----:B------:R-:W-:Y:S01]  /*2660*/  ISETP.NE.AND.EX P6, PT, RZ, c[0x0][0x25c], PT, P6 ;  /* 0x00009700ff007a0c */ /* 0x000fe20003fc5360 */
[----:B------:R-:W-:Y:S02]  /*2670*/  FMUL.FTZ R180, R61, R234 ;  /* 0x000000ea3db47220 */ /* 0x000fe40000410000 */
[----:B------:R-:W-:Y:S01]  /*2680*/  @P1 FMUL.FTZ R219, R181, R178 ;  /* 0x000000b2b5db1220 */ /* 0x000fe20000410000 */
[----:B------:R-:W-:Y:S01]  /*2690*/  MOV R178, R222 ;  /* 0x000000de00b27202 */ /* 0x000fe20000000f00 */
[----:B------:R-:W-:Y:S01]  /*26a0*/  FADD.FTZ R137, R137, R228 ;  /* 0x000000e489897221 */ /* 0x000fe20000010000 */
[----:B------:R-:W-:Y:S01]  /*26b0*/  FSEL R236, R180, RZ, P0 ;  /* 0x000000ffb4ec7208 */ /* 0x000fe20000000000 */
[----:B------:R-:W-:Y:S01]  /*26c0*/  FADD.FTZ R134, R134, R219 ;  /* 0x000000db86867221 */ /* 0x000fe20000010000 */
[----:B------:R-:W-:-:S02]  /*26d0*/  LOP3.LUT P0, RZ, R222, 0xff000000, RZ, 0xc0, !PT ;  /* 0xff000000deff7812 */ /* 0x000fc4000780c0ff */
[----:B------:R-:W-:Y:S01]  /*26e0*/  LOP3.LUT P1, RZ, R178, 0xff, RZ, 0xc0, !PT ;  /* 0x000000ffb2ff7812 */ /* 0x000fe2000782c0ff */
[----:B------:R-:W-:Y:S01]  /*26f0*/  HFMA2.MMA R178, -RZ, RZ, 0, 0 ;  /* 0x00000000ffb27435 */ /* 0x000fe200000001ff */
[----:B------:R-:W-:Y:S01]  /*2700*/  F2FP.PACK_AB R182, R236, R233 ;  /* 0x000000e9ecb6723e */ /* 0x000fe200000000ff */
[----:B------:R-:W-:Y:S01]  /*2710*/  FMUL.FTZ R233, R183, c[0x0][0x1e8] ;  /* 0x00007a00b7e97a20 */ /* 0x000fe20000410000 */
[----:B------:R-:W-:-:S05]  /*2720*/  @P6 MOV R181, 0x20 ;  /* 0x0000002000b56802 */ /* 0x000fca0000000f00 */
[----:B------:R-:W-:Y:S02]  /*2730*/  @P6 IMAD.WIDE.U32 R180, R6, R181, c[0x0][0x258] ;  /* 0x0000960006b46625 */ /* 0x000fe400078e00b5 */
[----:B------:R-:W-:Y:S02]  /*2740*/  @P0 HADD2.F32 R234, -RZ, R177.H1_H1 ;  /* 0x300000b1ffea0230 */ /* 0x000fe40000004100 */
[----:B------:R-:W-:Y:S01]  /*2750*/  @P1 HADD2.F32 R177, -RZ, R176.H0_H0 ;  /* 0x200000b0ffb11230 */ /* 0x000fe20000004100 */
[----:B------:R-:W-:Y:S02]  /*2760*/  @P6 STG.E.128 [R180.64], R164 ;  /* 0x000000a4b4006986 */ /* 0x000fe4000c101d04 */
[----:B------:R-:W-:Y:S02]  /*2770*/  @P0 FMUL.FTZ R178, R235, R234 ;  /* 0x000000eaebb20220 */ /* 0x000fe40000410000 */
[----:B------:R-:W-:Y:S01]  /*2780*/  @P1 FMUL.FTZ R231, R229, R177 ;  /* 0x000000b1e5e71220 */ /* 0x000fe20000410000 */
[----:B------:R0:W-:Y:S01]  /*2790*/  @P6 STG.E.128 [R180.64+0x10], R96 ;  /* 0x00001060b4006986 */ /* 0x0001e2000c101d04 */
[----:B------:R-:W-:Y:S01]  /*27a0*/  FMUL.FTZ R177, R56, R229 ;  /* 0x000000e538b17220 */ /* 0x000fe20000410000 */
[----:B------:R-:W-:Y:S01]  /*27b0*/  LOP3.LUT P6, RZ, R223, 0xff000000, RZ, 0xc0, !PT ;  /* 0xff000000dfff7812 */ /* 0x000fe200078cc0ff */
[----:B------:R-:W-:-:S02]  /*27c0*/  FMUL.FTZ R234, R184, c[0x0][0x1e8] ;  /* 0x00007a00b8ea7a20 */ /* 0x000fc40000410000 */
[----:B------:R-:W-:Y:S01]  /*27d0*/  FADD.FTZ R135, R135, R178 ;  /* 0x000000b287877221 */ /* 0x000fe20000010000 */
[----:B------:R-:W-:Y:S01]  /*27e0*/  FSEL R183, R177, RZ, P1 ;  /* 0x000000ffb1b77208 */ /* 0x000fe20000800000 */
[----:B------:R-:W-:Y:S01]  /*27f0*/  FMUL.FTZ R177, R57, R234 ;  /* 0x000000ea39b17220 */ /* 0x000fe20000410000 */
[----:B------:R-:W-:Y:S01]  /*2800*/  LOP3.LUT P1, RZ, R223, 0xff0000, RZ, 0xc0, !PT ;  /* 0x00ff0000dfff7812 */ /* 0x000fe2000782c0ff */
[----:B------:R-:W-:Y:S02]  /*2810*/  FADD.FTZ R132, R132, R231 ;  /* 0x000000e784847221 */ /* 0x000fe40000010000 */
        /* <DEDUP_REMOVED lines=27> */
.L_x_7154:
[----:B------:R-:W-:Y:S05]  /*29d0*/  BSYNC B0 ;  /* 0x0000000000007941 */ /* 0x000fea0003800000 */
.L_x_7153:
[----:B------:R-:W-:Y:S01]  /*29e0*/  BSSY B0, `(.L_x_7155) ;  /* 0x0000087000007945 */ /* 0x000fe20003800000 */
[----:B------:R-:W-:Y:S05]  /*29f0*/  @!P4 BRA `(.L_x_7156) ;  /* 0x000008500000c947 */ /* 0x000fea0003800000 */
[----:B------:R-:W-:-:S05]  /*2a00*/  MOV R177, 0x10 ;  /* 0x0000001000b17802 */ /* 0x000fca0000000f00 */
[----:B------:R-:W-:-:S06]  /*2a10*/  IMAD.WIDE.U32 R176, R6, R177, c[0x0][0x170] ;  /* 0x00005c0006b07625 */ /* 0x000fcc00078e00b1 */
[----:B------:R-:W2:Y:S01]  /*2a20*/  LDG.E.128 R176, [R176.64] ;  /* 0x00000004b0b07981 */ /* 0x000ea2000c1e1d00 */
[----:B0-----:R-:W-:Y:S02]  /*2a30*/  FSEL R185, R187, RZ, !P5 ;  /* 0x000000ffbbb97208 */ /* 0x001fe40006800000 */
        /* <DEDUP_REMOVED lines=54> */
[-C--:B------:R-:W-:Y:S01]  /*2da0*/  FMUL.FTZ R228, R228, R186.reuse ;  /* 0x000000bae4e47220 */ /* 0x080fe20000410000 */
[----:B------:R-:W-:Y:S01]  /*2db0*/  @P0 LEA R180, P1, R6, c[0x0][0x258], 0x5 ;  /* 0x0000960006b40a11 */ /* 0x000fe200078228ff */
[----:B------:R-:W-:Y:S01]  /*2dc0*/  FMUL.FTZ R229, R183, c[0x0][0x1e8] ;  /* 0x00007a00b7e57a20 */ /* 0x000fe20000410000 */
[----:B------:R-:W-:Y:S01]  /*2dd0*/  FSEL R5, R5, RZ, P6 ;  /* 0x000000ff05057208 */ /* 0x000fe20003000000 */
[----:B------:R-:W-:Y:S01]  /*2de0*/  FMUL.FTZ R228, R228, c[0x0][0x1e8] ;  /* 0x00007a00e4e47a20 */ /* 0x000fe20000410000 */
[----:B------:R-:W-:Y:S01]  /*2df0*/  @P0 LEA.HI.X R181, R6, c[0x0][0x25c], RZ, 0x5, P1 ;  /* 0x0000970006b50a11 */ /* 0x000fe200008f2cff */
[-C--:B------:R-:W-:Y:S01]  /*2e00*/  FMUL.FTZ R232, R232, R186.reuse ;  /* 0x000000bae8e87220 */ /* 0x080fe20000410000 */
[----:B------:R-:W-:Y:S01]  /*2e10*/  LOP3.LUT P1, RZ, R220, 0xff000000, RZ, 0xc0, !PT ;  /* 0xff000000dcff7812 */ /* 0x000fe2000782c0ff */
[----:B------:R-:W-:-:S02]  /*2e20*/  FMUL.FTZ R227, R227, R186 ;  /* 0x000000bae3e37220 */ /* 0x000fc40000410000 */
[----:B------:R-:W-:Y:S01]  /*2e30*/  FMUL.FTZ R236, R236, R186 ;  /* 0x000000baecec7220 */ /* 0x000fe20000410000 */
[----:B------:R-:W-:Y:S01]  /*2e40*/  @P0 STG.E.128 [R180.64], R164 ;  /* 0x000000a4b4000986 */ /* 0x000fe2000c101d04 */
[----:B------:R-:W-:Y:S02]  /*2e50*/  FMUL.FTZ R232, R232, c[0x0][0x1e8] ;  /* 0x00007a00e8e87a20 */ /* 0x000fe40000410000 */
[----:B------:R-:W-:Y:S01]  /*2e60*/  FMUL.FTZ R230, R227, c[0x0][0x1e8] ;  /* 0x00007a00e3e67a20 */ /* 0x000fe20000410000 */
[----:B------:R0:W-:Y:S01]  /*2e70*/  @P0 STG.E.128 [R180.64+0x10], R96 ;  /* 0x00001060b4000986 */ /* 0x0001e2000c101d04 */
[----:B------:R-:W-:Y:S01]  /*2e80*/  FMUL.FTZ R236, R236, c[0x0][0x1e8] ;  /* 0x00007a00ecec7a20 */ /* 0x000fe20000410000 */
[----:B------:R-:W-:Y:S01]  /*2e90*/  LOP3.LUT P0, RZ, R221, 0xff, RZ, 0xc0, !PT ;  /* 0x000000ffddff7812 */ /* 0x000fe2000780c0ff */
[----:B0-----:R-:W-:Y:S02]  /*2ea0*/  FMUL.FTZ R180, R67, R228 ;  /* 0x000000e443b47220 */ /* 0x001fe40000410000 */
[----:B------:R-:W-:Y:S01]  /*2eb0*/  FMUL.FTZ R181, R70, R230 ;  /* 0x000000e646b57220 */ /* 0x000fe20000410000 */
[----:B--2---:R-:W-:-:S02]  /*2ec0*/  @P6 HADD2.F32 R182, -RZ, R176.H0_H0 ;  /* 0x200000b0ffb66230 */ /* 0x004fc40000004100 */
[----:B------:R-:W-:Y:S02]  /*2ed0*/  @P5 HADD2.F32 R176, -RZ, R176.H1_H1 ;  /* 0x300000b0ffb05230 */ /* 0x000fe40000004100 */
[----:B------:R-:W-:Y:S01]  /*2ee0*/  @P1 HADD2.F32 R183, -RZ, R177.H1_H1 ;  /* 0x300000b1ffb71230 */ /* 0x000fe20000004100 */
[----:B------:R-:W-:Y:S01]  /*2ef0*/  @P6 FMUL.FTZ R185, R219, R182 ;  /* 0x000000b6dbb96220 */ /* 0x000fe20000410000 */
[----:B------:R-:W-:Y:S01]  /*2f00*/  LOP3.LUT P6, RZ, R220, 0xff0000, RZ, 0xc0, !PT ;  /* 0x00ff0000dcff7812 */ /* 0x000fe200078cc0ff */
[-C--:B------:R-:W-:Y:S01]  /*2f10*/  FMUL.FTZ R182, R184, R186.reuse ;  /* 0x000000bab8b67220 */ /* 0x080fe20000410000 */
[----:B------:R-:W-:Y:S01]  /*2f20*/  MOV R184, RZ ;  /* 0x000000ff00b87202 */ /* 0x000fe20000000f00 */
[----:B------:R-:W-:Y:S02]  /*2f30*/  FMUL.FTZ R219, R187, R186 ;  /* 0x000000babbdb7220 */ /* 0x000fe40000410000 */
[----:B------:R-:W-:Y:S01]  /*2f40*/  FMUL.FTZ R226, R182, c[0x0][0x1e8] ;  /* 0x00007a00b6e27a20 */ /* 0x000fe20000410000 */
[----:B------:R-:W-:Y:S01]  /*2f50*/  CS2R R186, SRZ ;  /* 0x0000000000ba7805 */ /* 0x000fe2000001ff00 */
[----:B------:R-:W-:-:S02]  /*2f60*/  FADD.FTZ R140, R140, R185 ;  /* 0x000000b98c8c7221 */ /* 0x000fc40000010000 */
[----:B------:R-:W-:Y:S02]  /*2f70*/  @P5 FMUL.FTZ R184, R226, R176 ;  /* 0x000000b0e2b85220 */ /* 0x000fe40000410000 */
[----:B------:R-:W-:Y:S02]  /*2f80*/  FMUL.FTZ R176, R65, R226 ;  /* 0x000000e241b07220 */ /* 0x000fe40000410000 */
[----:B------:R-:W-:Y:S01]  /*2f90*/  @P6 HADD2.F32 R182, -RZ, R177.H0_H0 ;  /* 0x200000b1ffb66230 */ /* 0x000fe20000004100 */
[----:B------:R-:W-:Y:S02]  /*2fa0*/  FMUL.FTZ R177, R66, R229 ;  /* 0x000000e542b17220 */ /* 0x000fe40000410000 */
[----:B------:R-:W-:Y:S01]  /*2fb0*/  FSEL R226, R176, RZ, P5 ;  /* 0x000000ffb0e27208 */ /* 0x000fe20002800000 */
[----:B------:R-:W-:Y:S01]  /*2fc0*/  @P1 FMUL.FTZ R186, R228, R183 ;  /* 0x000000b7e4ba1220 */ /* 0x000fe20000410000 */
[----:B------:R-:W-:Y:S01]  /*2fd0*/  LEA R176, P5, R6, c[0x0][0x248], 0x4 ;  /* 0x0000920006b07a11 */ /* 0x000fe200078a20ff */
[----:B------:R-:W-:Y:S01]  /*2fe0*/  @P6 FMUL.FTZ R187, R229, R182 ;  /* 0x000000b6e5bb6220 */ /* 0x000fe20000410000 */
[----:B------:R-:W-:Y:S01]  /*2ff0*/  FSEL R183, R177, RZ, P6 ;  /* 0x000000ffb1b77208 */ /* 0x000fe20003000000 */
[----:B------:R-:W-:Y:S01]  /*3000*/  FMUL.FTZ R229, R219, c[0x0][0x1e8] ;  /* 0x00007a00dbe57a20 */ /* 0x000fe20000410000 */
[----:B------:R-:W-:Y:S01]  /*3010*/  FSEL R228, R180, RZ, P1 ;  /* 0x000000ffb4e47208 */ /* 0x000fe20000800000 */
[----:B------:R-:W-:Y:S01]  /*3020*/  FMUL.FTZ R180, R69, R232 ;  /* 0x000000e845b47220 */ /* 0x000fe20000410000 */
[----:B------:R-:W-:Y:S01]  /*3030*/  LEA.HI.X R177, R6, c[0x0][0x24c], RZ, 0x4, P5 ;  /* 0x0000930006b17a11 */ /* 0x000fe200028f24ff */
[----:B------:R-:W-:Y:S01]  /*3040*/  FMUL.FTZ R6, R68, R229 ;  /* 0x000000e544067220 */ /* 0x000fe20000410000 */
[----:B------:R-:W-:Y:S01]  /*3050*/  LOP3.LUT P6, RZ, R221, 0xff00, RZ, 0xc0, !PT ;  /* 0x0000ff00ddff7812 */ /* 0x000fe200078cc0ff */
[----:B------:R-:W-:Y:S01]  /*3060*/  FMUL.FTZ R182, R71, R236 ;  /* 0x000000ec47b67220 */ /* 0x000fe20000410000 */
[----:B------:R-:W-:Y:S01]  /*3070*/  LOP3.LUT P1, RZ, R221, 0xff0000, RZ, 0xc0, !PT ;  /* 0x00ff0000ddff7812 */ /* 0x000fe2000782c0ff */
[----:B------:R-:W-:Y:S01]  /*3080*/  FADD.FTZ R141, R141, R184 ;  /* 0x000000b88d8d7221 */ /* 0x000fe20000010000 */
[----:B------:R-:W-:Y:S01]  /*3090*/  LOP3.LUT P5, RZ, R221, 0xff000000, RZ, 0xc0, !PT ;  /* 0xff000000ddff7812 */ /* 0x000fe200078ac0ff */
[----:B------:R-:W-:Y:S01]  /*30a0*/  FADD.FTZ R142, R142, R187 ;  /* 0x000000bb8e8e7221 */ /* 0x000fe20000010000 */
[----:B------:R-:W-:Y:S01]  /*30b0*/  FSEL R6, R6, RZ, P0 ;  /* 0x000000ff06067208 */ /* 0x000fe20000000000 */
[----:B------:R-:W-:Y:S01]  /*30c0*/  FADD.FTZ R143, R143, R186 ;  /* 0x000000ba8f8f7221 */ /* 0x000fe20000010000 */
[----:B------:R-:W-:-:S02]  /*30d0*/  FSEL R219, R180, RZ, P6 ;  /* 0x000000ffb4db7208 */ /* 0x000fc40003000000 */
[----:B------:R-:W-:Y:S02]  /*30e0*/  FSEL R227, R181, RZ, P1 ;  /* 0x000000ffb5e37208 */ /* 0x000fe40000800000 */
[----:B------:R-:W-:Y:S02]  /*30f0*/  FSEL R234, R182, RZ, P5 ;  /* 0x000000ffb6ea7208 */ /* 0x000fe40002800000 */
[----:B------:R-:W-:Y:S02]  /*3100*/  F2FP.PACK_AB R181, R228, R183 ;  /* 0x000000b7e4b5723e */ /* 0x000fe400000000ff */
[----:B------:R-:W-:Y:S01]  /*3110*/  F2FP.PACK_AB R180, R226, R5 ;  /* 0x00000005e2b4723e */ /* 0x000fe200000000ff */
[--C-:B------:R-:W-:Y:S01]  /*3120*/  @P5 HADD2.F32 R228, -RZ, R179.reuse.H1_H1 ;  /* 0x300000b3ffe45230 */ /* 0x100fe20000004100 */
[----:B------:R-:W-:Y:S01]  /*3130*/  F2FP.PACK_AB R182, R219, R6 ;  /* 0x00000006dbb6723e */ /* 0x000fe200000000ff */
[--C-:B------:R-:W-:Y:S01]  /*3140*/  @P0 HADD2.F32 R219, -RZ, R178.reuse.H0_H0 ;  /* 0x200000b2ffdb0230 */ /* 0x100fe20000004100 */
[----:B------:R-:W-:Y:S01]  /*3150*/  F2FP.PACK_AB R183, R234, R227 ;  /* 0x000000e3eab7723e */ /* 0x000fe200000000ff */
[----:B------:R-:W-:Y:S01]  /*3160*/  @P1 HADD2.F32 R227, -RZ, R179.H0_H0 ;  /* 0x200000b3ffe31230 */ /* 0x000fe20000004100 */
[----:B------:R-:W-:Y:S01]  /*3170*/  HFMA2.MMA R5, -RZ, RZ, 0, 0 ;  /* 0x00000000ff057435 */ /* 0x000fe200000001ff */
[----:B------:R-:W-:Y:S01]  /*3180*/  @P6 HADD2.F32 R178, -RZ, R178.H1_H1 ;  /* 0x300000b2ffb26230 */ /* 0x000fe20000004100 */
[----:B------:R-:W-:Y:S01]  /*3190*/  HFMA2.MMA R179, -RZ, RZ, 0, 0 ;  /* 0x00000000ffb37435 */ /* 0x000fe200000001ff */
[----:B------:R0:W-:Y:S01]  /*31a0*/  STG.E.128 [R176.64], R180 ;  /* 0x000000b4b0007986 */ /* 0x0001e2000c101d04 */
[----:B------:R-:W-:-:S02]  /*31b0*/  MOV R6, RZ ;  /* 0x000000ff00067202 */ /* 0x000fc40000000f00 */
[----:B------:R-:W-:Y:S01]  /*31c0*/  MOV R226, RZ ;  /* 0x000000ff00e27202 */ /* 0x000fe20000000f00 */
        /* <DEDUP_REMOVED lines=8> */
.L_x_7156:
[----:B0-----:R-:W-:Y:S05]  /*3250*/  BSYNC B0 ;  /* 0x0000000000007941 */ /* 0x001fea0003800000 */
.L_x_7155:
[----:B------:R-:W-:Y:S02]  /*3260*/  IADD3 R3, R3, c[0x0][0x160], RZ ;  /* 0x0000580003037a10 */ /* 0x000fe40007ffe0ff */
[----:B------:R-:W-:Y:S02]  /*3270*/  LOP3.LUT P1, RZ, R4, 0xff, RZ, 0xc0, !PT ;  /* 0x000000ff04ff7812 */ /* 0x000fe4000782c0ff */
[----:B------:R-:W-:Y:S02]  /*3280*/  ISETP.GE.AND P0, PT, R3, c[0x0][0x164], PT ;  /* 0x0000590003007a0c */ /* 0x000fe40003f06270 */
[----:B------:R-:W-:-:S11]  /*3290*/  SEL R4, RZ, 0x1, P1 ;  /* 0x00000001ff047807 */ /* 0x000fd60000800000 */
[----:B------:R-:W-:Y:S01]  /*32a0*/  @P0 CALL.REL.NOINC `(.L_x_7142) ;  /* 0x0000001000000944 */ /* 0x000fe20003c00000 */
[----:B------:R-:W-:Y:S05]  /*32b0*/  BRA `(.L_x_7157) ;  /* 0xffffd22000007947 */ /* 0x000fea000383ffff */
.L_x_7142:
        /* <DEDUP_REMOVED lines=19> */
.L_x_7159:
[----:B------:R-:W-:Y:S05]  /*33f0*/  BSYNC B0 ;  /* 0x0000000000007941 */ /* 0x000fea0003800000 */
.L_x_7158:
        /* <DEDUP_REMOVED lines=13> */
.L_x_7161:
[----:B------:R-:W-:Y:S05]  /*34d0*/  BSYNC B0 ;  /* 0x0000000000007941 */ /* 0x000fea0003800000 */
.L_x_7160:
        /* <DEDUP_REMOVED lines=12> */
.L_x_7149:
[----:B------:R-:W-:Y:S01]  /*35a0*/  HFMA2.MMA R226, -RZ, RZ, 0, 9.5367431640625e-07 ;  /* 0x00000010ffe27435 */ /* 0x000fe200000001ff */
[----:B------:R-:W-:-:S02]  /*35b0*/  MOV R181, R227 ;  /* 0x000000e300b57202 */ /* 0x000fc40000000f00 */
[----:B------:R-:W-:Y:S02]  /*35c0*/  MOV R184, 0x1f ;  /* 0x0000001f00b87802 */ /* 0x000fe40000000f00 */
[----:B------:R-:W-:Y:S02]  /*35d0*/  MOV R187, 0xffffffff ;  /* 0xffffffff00bb7802 */ /* 0x000fe40000000f00 */
[----:B------:R-:W-:Y:S02]  /*35e0*/  MOV R176, 0x3600 ;  /* 0x0000360000b07802 */ /* 0x000fe40000000f00 */
[----:B------:R-:W-:Y:S05]  /*35f0*/  CALL.REL.NOINC `($__internal_154_$__cuda_sm70_shflsync_down_p) ;  /* 0x0000045000007944 */ /* 0x000fea0003c00000 */
[----:B-1----:R-:W-:Y:S01]  /*3600*/  MOV R180, R226 ;  /* 0x000000e200b47202 */ /* 0x002fe20000000f00 */
[----:B0-----:R-:W-:Y:S05]  /*3610*/  BRA `(.L_x_7162) ;  /* 0xffffe05000007947 */ /* 0x001fea000383ffff */
.L_x_7150:
[----:B------:R-:W-:Y:S01]  /*3620*/  HFMA2.MMA R226, -RZ, RZ, 0, 9.5367431640625e-07 ;  /* 0x00000010ffe27435 */ /* 0x000fe200000001ff */
[----:B------:R-:W-:Y:S02]  /*3630*/  MOV R181, R228 ;  /* 0x000000e400b57202 */ /* 0x000fe40000000f00 */
[----:B------:R-:W-:Y:S02]  /*3640*/  MOV R184, 0x1f ;  /* 0x0000001f00b87802 */ /* 0x000fe40000000f00 */
[----:B------:R-:W-:-:S02]  /*3650*/  MOV R187, 0xffffffff ;  /* 0xffffffff00bb7802 */ /* 0x000fc40000000f00 */
[----:B------:R-:W-:Y:S02]  /*3660*/  MOV R176, 0x3680 ;  /* 0x0000368000b07802 */ /* 0x000fe40000000f00 */
[----:B01----:R-:W-:Y:S05]  /*3670*/  CALL.REL.NOINC `($__internal_154_$__cuda_sm70_shflsync_down_p) ;  /* 0x000003d000007944 */ /* 0x003fea0003c00000 */
[----:B------:R-:W-:Y:S01]  /*3680*/  FADD.FTZ R180, R180, R227 ;  /* 0x000000e3b4b47221 */ /* 0x000fe20000010000 */
[----:B0-----:R-:W-:Y:S01]  /*3690*/  MOV R184, 0x1f ;  /* 0x0000001f00b87802 */ /* 0x001fe20000000f00 */
[----:B-1----:R-:W-:Y:S01]  /*36a0*/  FADD.FTZ R183, R228, R226 ;  /* 0x000000e2e4b77221 */ /* 0x002fe20000010000 */
[----:B------:R-:W-:Y:S01]  /*36b0*/  HFMA2.MMA R226, -RZ, RZ, 0, 4.76837158203125e-07 ;  /* 0x00000008ffe27435 */ /* 0x000fe200000001ff */
[----:B------:R-:W-:Y:S02]  /*36c0*/  MOV R187, 0xffffffff ;  /* 0xffffffff00bb7802 */ /* 0x000fe40000000f00 */
[----:B------:R-:W-:Y:S02]  /*36d0*/  MOV R181, R180 ;  /* 0x000000b400b57202 */ /* 0x000fe40000000f00 */
[----:B------:R-:W-:Y:S02]  /*36e0*/  MOV R176, 0x3700 ;  /* 0x0000370000b07802 */ /* 0x000fe40000000f00 */
[----:B------:R-:W-:Y:S05]  /*36f0*/  CALL.REL.NOINC `($__internal_154_$__cuda_sm70_shflsync_down_p) ;  /* 0x0000035000007944 */ /* 0x000fea0003c00000 */
[----:B-1----:R-:W-:Y:S01]  /*3700*/  MOV R179, R226 ;  /* 0x000000e200b37202 */ /* 0x002fe20000000f00 */
[----:B------:R-:W-:Y:S01]  /*3710*/  HFMA2.MMA R226, -RZ, RZ, 0, 4.76837158203125e-07 ;  /* 0x00000008ffe27435 */ /* 0x000fe200000001ff */
[----:B0-----:R-:W-:-:S02]  /*3720*/  MOV R181, R183 ;  /* 0x000000b700b57202 */ /* 0x001fc40000000f00 */
[----:B------:R-:W-:Y:S02]  /*3730*/  MOV R184, 0x1f ;  /* 0x0000001f00b87802 */ /* 0x000fe40000000f00 */
[----:B------:R-:W-:Y:S02]  /*3740*/  MOV R187, 0xffffffff ;  /* 0xffffffff00bb7802 */ /* 0x000fe40000000f00 */
[----:B------:R-:W-:Y:S02]  /*3750*/  MOV R176, 0x3770 ;  /* 0x0000377000b07802 */ /* 0x000fe40000000f00 */
[----:B------:R-:W-:Y:S05]  /*3760*/  CALL.REL.NOINC `($__internal_154_$__cuda_sm70_shflsync_down_p) ;  /* 0x000002e000007944 */ /* 0x000fea0003c00000 */
[----:B------:R-:W-:Y:S01]  /*3770*/  FADD.FTZ R180, R179, R180 ;  /* 0x000000b4b3b47221 */ /* 0x000fe20000010000 */
[----:B0-----:R-:W-:Y:S01]  /*3780*/  MOV R184, 0x1f ;  /* 0x0000001f00b87802 */ /* 0x001fe20000000f00 */
[----:B-1----:R-:W-:Y:S01]  /*3790*/  FADD.FTZ R183, R183, R226 ;  /* 0x000000e2b7b77221 */ /* 0x002fe20000010000 */
[----:B------:R-:W-:Y:S01]  /*37a0*/  HFMA2.MMA R226, -RZ, RZ, 0, 2.384185791015625e-07 ;  /* 0x00000004ffe27435 */ /* 0x000fe200000001ff */
[----:B------:R-:W-:Y:S02]  /*37b0*/  MOV R187, 0xffffffff ;  /* 0xffffffff00bb7802 */ /* 0x000fe40000000f00 */
[----:B------:R-:W-:-:S02]  /*37c0*/  MOV R181, R180 ;  /* 0x000000b400b57202 */ /* 0x000fc40000000f00 */
[----:B------:R-:W-:Y:S02]  /*37d0*/  MOV R176, 0x37f0 ;  /* 0x000037f000b07802 */ /* 0x000fe40000000f00 */
[----:B------:R-:W-:Y:S05]  /*37e0*/  CALL.REL.NOINC `($__internal_154_$__cuda_sm70_shflsync_down_p) ;  /* 0x0000026000007944 */ /* 0x000fea0003c00000 */
[----:B-1----:R-:W-:Y:S01]  /*37f0*/  MOV R179, R226 ;  /* 0x000000e200b37202 */ /* 0x002fe20000000f00 */
[----:B------:R-:W-:Y:S01]  /*3800*/  HFMA2.MMA R226, -RZ, RZ, 0, 2.384185791015625e-07 ;  /* 0x00000004ffe27435 */ /* 0x000fe200000001ff */
[----:B0-----:R-:W-:Y:S02]  /*3810*/  MOV R181, R183 ;  /* 0x000000b700b57202 */ /* 0x001fe40000000f00 */
[----:B------:R-:W-:Y:S02]  /*3820*/  MOV R184, 0x1f ;  /* 0x0000001f00b87802 */ /* 0x000fe40000000f00 */
[----:B------:R-:W-:Y:S02]  /*3830*/  MOV R187, 0xffffffff ;  /* 0xffffffff00bb7802 */ /* 0x000fe40000000f00 */
[----:B------:R-:W-:Y:S02]  /*3840*/  MOV R176, 0x3860 ;  /* 0x0000386000b07802 */ /* 0x000fe40000000f00 */
[----:B------:R-:W-:Y:S05]  /*3850*/  CALL.REL.NOINC `($__internal_154_$__cuda_sm70_shflsync_down_p) ;  /* 0x000001f000007944 */ /* 0x000fea0003c00000 */
[----:B------:R-:W-:Y:S01]  /*3860*/  FADD.FTZ R180, R179, R180 ;  /* 0x000000b4b3b47221 */ /* 0x000fe20000010000 */
[----:B0-----:R-:W-:Y:S01]  /*3870*/  MOV R184, 0x1f ;  /* 0x0000001f00b87802 */ /* 0x001fe20000000f00 */
[----:B-1----:R-:W-:Y:S01]  /*3880*/  FADD.FTZ R183, R183, R226 ;  /* 0x000000e2b7b77221 */ /* 0x002fe20000010000 */
[----:B------:R-:W-:Y:S01]  /*3890*/  HFMA2.MMA R226, -RZ, RZ, 0, 1.1920928955078125e-07 ;  /* 0x00000002ffe27435 */ /* 0x000fe200000001ff */
[----:B------:R-:W-:-:S02]  /*38a0*/  MOV R187, 0xffffffff ;  /* 0xffffffff00bb7802 */ /* 0x000fc40000000f00 */
[----:B------:R-:W-:Y:S02]  /*38b0*/  MOV R181, R180 ;  /* 0x000000b400b57202 */ /* 0x000fe40000000f00 */
[----:B------:R-:W-:Y:S02]  /*38c0*/  MOV R176, 0x38e0 ;  /* 0x000038e000b07802 */ /* 0x000fe40000000f00 */
[----:B------:R-:W-:Y:S05]  /*38d0*/  CALL.REL.NOINC `($__internal_154_$__cuda_sm70_shflsync_down_p) ;  /* 0x0000017000007944 */ /* 0x000fea0003c00000 */
[----:B-1----:R-:W-:Y:S01]  /*38e0*/  MOV R179, R226 ;  /* 0x000000e200b37202 */ /* 0x002fe20000000f00 */
[----:B------:R-:W-:Y:S01]  /*38f0*/  HFMA2.MMA R226, -RZ, RZ, 0, 1.1920928955078125e-07 ;  /* 0x00000002ffe27435 */ /* 0x000fe200000001ff */
[----:B0-----:R-:W-:Y:S02]  /*3900*/  MOV R181, R183 ;  /* 0x000000b700b57202 */ /* 0x001fe40000000f00 */
[----:B------:R-:W-:Y:S02]  /*3910*/  MOV R184, 0x1f ;  /* 0x0000001f00b87802 */ /* 0x000fe40000000f00 */
[----:B------:R-:W-:Y:S02]  /*3920*/  MOV R187, 0xffffffff ;  /* 0xffffffff00bb7802 */ /* 0x000fe40000000f00 */
[----:B------:R-:W-:-:S02]  /*3930*/  MOV R176, 0x3950 ;  /* 0x0000395000b07802 */ /* 0x000fc40000000f00 */
[----:B------:R-:W-:Y:S05]  /*3940*/  CALL.REL.NOINC `($__internal_154_$__cuda_sm70_shflsync_down_p) ;  /* 0x0000010000007944 */ /* 0x000fea0003c00000 */
[----:B------:R-:W-:Y:S01]  /*3950*/  FADD.FTZ R182, R179, R180 ;  /* 0x000000b4b3b67221 */ /* 0x000fe20000010000 */
[----:B0-----:R-:W-:Y:S01]  /*3960*/  MOV R184, 0x1f ;  /* 0x0000001f00b87802 */ /* 0x001fe20000000f00 */
[----:B-1----:R-:W-:Y:S01]  /*3970*/  FADD.FTZ R185, R183, R226 ;  /* 0x000000e2b7b97221 */ /* 0x002fe20000010000 */
[----:B------:R-:W-:Y:S01]  /*3980*/  HFMA2.MMA R226, -RZ, RZ, 0, 5.9604644775390625e-08 ;  /* 0x00000001ffe27435 */ /* 0x000fe200000001ff */
[----:B------:R-:W-:-:S02]  /*3990*/  MOV R187, 0xffffffff ;  /* 0xffffffff00bb7802 */ /* 0x000fc40000000f00 */
[----:B------:R-:W-:Y:S02]  /*39a0*/  MOV R181, R182 ;  /* 0x000000b600b57202 */ /* 0x000fe40000000f00 */
[----:B------:R-:W-:Y:S02]  /*39b0*/  MOV R176, 0x39d0 ;  /* 0x000039d000b07802 */ /* 0x000fe40000000f00 */
[----:B------:R-:W-:Y:S05]  /*39c0*/  CALL.REL.NOINC `($__internal_154_$__cuda_sm70_shflsync_down_p) ;  /* 0x0000008000007944 */ /* 0x000fea0003c00000 */
[----:B-1----:R-:W-:Y:S01]  /*39d0*/  MOV R183, R226 ;  /* 0x000000e200b77202 */ /* 0x002fe20000000f00 */
[----:B------:R-:W-:Y:S01]  /*39e0*/  HFMA2.MMA R226, -RZ, RZ, 0, 5.9604644775390625e-08 ;  /* 0x00000001ffe27435 */ /* 0x000fe200000001ff */
[----:B0-----:R-:W-:Y:S02]  /*39f0*/  MOV R181, R185 ;  /* 0x000000b900b57202 */ /* 0x001fe40000000f00 */
[----:B------:R-:W-:Y:S02]  /*3a00*/  MOV R184, 0x1f ;  /* 0x0000001f00b87802 */ /* 0x000fe40000000f00 */
[----:B------:R-:W-:Y:S02]  /*3a10*/  MOV R187, 0xffffffff ;  /* 0xffffffff00bb7802 */ /* 0x000fe40000000f00 */
[----:B------:R-:W-:-:S02]  /*3a20*/  MOV R176, 0x3a40 ;  /* 0x00003a4000b07802 */ /* 0x000fc40000000f00 */
[----:B------:R-:W-:Y:S05]  /*3a30*/  CALL.REL.NOINC `($__internal_154_$__cuda_sm70_shflsync_down_p) ;  /* 0x0000001000007944 */ /* 0x000fea0003c00000 */
[----:B01----:R-:W-:Y:S05]  /*3a40*/  BRA `(.L_x_7163) ;  /* 0xffffdd4000007947 */ /* 0x003fea000383ffff */
        .weak           $__internal_154_$__cuda_sm70_shflsync_down_p
        .type           $__internal_154_$__cuda_sm70_shflsync_down_p,@function
        .size           $__internal_154_$__cuda_sm70_shflsync_down_p,(.L_x_9408 - $__internal_154_$__cuda_sm70_shflsync_down_p)
$__internal_154_$__cuda_sm70_shflsync_down_p:
[----:B------:R-:W-:Y:S01]  /*3a50*/  HFMA2.MMA R177, -RZ, RZ, 0, 0 ;  /* 0x00000000ffb17435 */ /* 0x000fe200000001ff */
[----:B------:R-:W-:Y:S04]  /*3a60*/  WARPSYNC R187 ;  /* 0x000000bb00007348 */ /* 0x000fe80003800000 */
[----:B------:R0:W1:Y:S01]  /*3a70*/  SHFL.DOWN PT, R226, R181, R226, R184 ;  /* 0x080000e2b5e27389 */ /* 0x00006200000e00b8 */
[----:B------:R-:W-:Y:S05]  /*3a80*/  RET.REL.NODEC R176 `(_ZN10layer_norm13ln_bwd_kernelINS_13Kernel_traitsIf6__halffS2_fjLj3072ELj1ELj1ELj4ELj16ENS_18Kernel_traits_baseILj3072EfS2_fS2_fjLj128EEEEELb1ELb1ELb0ELb0EEEvNS_9BwdParamsE) ;  /* 0xffffc570b0007950 */ /* 0x000fea0003c3ffff */
.L_x_7164:
        /* <DEDUP_REMOVED lines=15> */
.L_x_9408:


//--------------------- .text._ZN10layer_norm13ln_bwd_kernelINS_13Kernel_traitsIf6__halffS2_fjLj3072ELj1ELj1ELj4ELj16ENS_18Kernel_traits_baseILj3072EfS2_fS2_fjLj128EEEEELb1ELb1ELb0ELb1EEEvNS_9BwdParamsE --------------------------
	.section	.text._ZN10layer_norm13ln_bwd_kernelINS_13Kernel_traitsIf6__halffS2_fjLj3072ELj1ELj1ELj4ELj16ENS_18Kernel_traits_baseILj3072EfS2_fS2_fjLj128EEEEELb1ELb1ELb0ELb1EEEvNS_9BwdParamsE,"ax",@progbits
	.sectioninfo	@"SHI_REGISTERS=251"
	.align	128
        .global         _ZN10layer_norm13ln_bwd_kernelINS_13Kernel_traitsIf6__halffS2_fjLj3072ELj1ELj1ELj4ELj16ENS_18Kernel_traits_baseILj3072EfS2_fS2_fjLj128EEEEELb1ELb1ELb0ELb1EEEvNS_9BwdParamsE
        .type           _ZN10layer_norm13ln_bwd_kernelINS_13Kernel_traitsIf6__halffS2_fjLj3072ELj1ELj1ELj4ELj16ENS_18Kernel_traits_baseILj3072EfS2_fS2_fjLj128EEEEELb1ELb1ELb0ELb1EEEvNS_9BwdParamsE,@function
        .size           _ZN10layer_norm13ln_bwd_kernelINS_13Kernel_traitsIf6__halffS2_fjLj3072ELj1ELj1ELj4ELj16ENS_18Kernel_traits_baseILj3072EfS2_fS2_fjLj128EEEEELb1ELb1ELb0ELb1EEEvNS_9BwdParamsE,(.L_x_9409 - _ZN10layer_norm13ln_bwd_kernelINS_13Kernel_traitsIf6__halffS2_fjLj3072ELj1ELj1ELj4ELj16ENS_18Kernel_traits_baseILj3072EfS2_fS2_fjLj128EEEEELb1ELb1ELb0ELb1EEEvNS_9BwdParamsE)
        .other          _ZN10layer_norm13ln_bwd_kernelINS_13Kernel_traitsIf6__halffS2_fjLj3072ELj1ELj1ELj4ELj16ENS_18Kernel_traits_baseILj3072EfS2_fS2_fjLj128EEEEELb1ELb1ELb0ELb1EEEvNS_9BwdParamsE,@"STO_CUDA_ENTRY STV_DEFAULT"
_ZN10layer_norm13ln_bwd_kernelINS_13Kernel_traitsIf6__halffS2_fjLj3072ELj1ELj1ELj4ELj16ENS_18Kernel_traits_baseILj3072EfS2_fS2_fjLj128EEEEELb1ELb1ELb0ELb1EEEvNS_9BwdParamsE:
.text._ZN10layer_norm13ln_bwd_kernelINS_13Kernel_traitsIf6__halffS2_fjLj3072ELj1ELj1ELj4ELj16ENS_18Kernel_traits_baseILj3072EfS2_fS2_fjLj128EEEEELb1ELb1ELb0ELb1EEEvNS_9BwdParamsE:
        /* <DEDUP_REMOVED lines=44> */
.L_x_7165:
        /* <DEDUP_REMOVED lines=56> */
.L_x_7170:
[----:B------:R-:W-:Y:S01]  /*0640*/  IMAD R116, R197, c[0x0][0x168], RZ ;  /* 0x00005a00c5747a24 */ /* 0x000fe200078e02ff */
[----:B------:R-:W-:-:S02]  /*0650*/  ISETP.NE.U32.AND P0, PT, RZ, c[0x0][0x1c0], PT ;  /* 0x00007000ff007a0c */ /* 0x000fc40003f05070 */
[----:B------:R-:W-:Y:S02]  /*0660*/  LOP3.LUT R206, R0, 0x7f, RZ, 0xc0, !PT ;  /* 0x0000007f00ce7812 */ /* 0x000fe400078ec0ff */
        /* <DEDUP_REMOVED lines=8> */
[----:B------:R-:W-:Y:S01]  /*06f0*/  MOV R145, 0x10 ;  /* 0x0000001000917802 */ /* 0x000fe20000000f00 */
[C---:B------:R-:W-:Y:S01]  /*0700*/  IMAD.WIDE.U32 R162, R206.reuse, R187, c[0x0][0x188] ;  /* 0x00006200cea27625 */ /* 0x040fe200078e00bb */
[C---:B------:R-:W-:Y:S01]  /*0710*/  @P0 LEA R136, P1, R197.reuse, c[0x0][0x1c0], 0x1 ;  /* 0x00007000c5880a11 */ /* 0x040fe200078208ff */
[----:B------:R0:W2:Y:S02]  /*0720*/  LDG.E R210, [R128.64] ;  /* 0x0000000480d27981 */ /* 0x0000a4000c1e1900 */
[C---:B------:R-:W-:Y:S01]  /*0730*/  IMAD.WIDE.U32 R120, R206.reuse, R145, c[0x0][0x208] ;  /* 0x00008200ce787625 */ /* 0x040fe200078e0091 */
[----:B------:R-:W-:Y:S01]  /*0740*/  @P0 LEA.HI.X R137, R197, c[0x0][0x1c4], R116, 0x1, P1 ;  /* 0x00007100c5890a11 */ /* 0x000fe200008f0c74 */
[----:B------:R1:W3:Y:S04]  /*0750*/  LDG.E.128 R124, [R162.64+0x10] ;  /* 0x00001004a27c7981 */ /* 0x0002e8000c1e1d00 */
[----:B------:R1:W4:Y:S01]  /*0760*/  LDG.E.128 R116, [R162.64] ;  /* 0x00000004a2747981 */ /* 0x000322000c1e1d00 */
[----:B------:R-:W-:-:S03]  /*0770*/  IADD3 R207, R206, 0x80, RZ ;  /* 0x00000080cecf7810 */ /* 0x000fc60007ffe0ff */
[----:B------:R-:W3:Y:S01]  /*0780*/  LDG.E.128 R120, [R120.64] ;  /* 0x0000000478787981 */ /* 0x000ee2000c1e1d00 */
[----:B------:R-:W-:-:S03]  /*0790*/  IADD3 R200, R206, 0x100, RZ ;  /* 0x00000100cec87810 */ /* 0x000fc60007ffe0ff */
[----:B------:R0:W3:Y:S01]  /*07a0*/  @P0 LDG.E.U16 R208, [R136.64] ;  /* 0x0000000488d00981 */ /* 0x0000e2000c1e1500 */
[----:B-1----:R-:W-:-:S05]  /*07b0*/  IMAD.WIDE R162, R197, R186, c[0x0][0x1a8] ;  /* 0x00006a00c5a27625 */ /* 0x002fca00078e02ba */
[----:B------:R1:W3:Y:S01]  /*07c0*/  LDG.E R201, [R162.64] ;  /* 0x00000004a2c97981 */ /* 0x0002e2000c1e1900 */
[----:B------:R-:W-:-:S04]  /*07d0*/  IMAD.WIDE.U32 R180, R207, R187, c[0x0][0x188] ;  /* 0x00006200cfb47625 */ /* 0x000fc800078e00bb */
[----:B------:R-:W-:Y:S01]  /*07e0*/  IMAD.WIDE.U32 R170, R200, R187, c[0x0][0x188] ;  /* 0x00006200c8aa7625 */ /* 0x000fe200078e00bb */
[----:B0-----:R0:W3:Y:S04]  /*07f0*/  LDG.E.128 R128, [R180.64] ;  /* 0x00000004b4807981 */ /* 0x0010e8000c1e1d00 */
[----:B------:R0:W3:Y:S01]  /*0800*/  LDG.E.128 R148, [R170.64+0x10] ;  /* 0x00001004aa947981 */ /* 0x0000e2000c1e1d00 */
[----:B------:R-:W-:-:S03]  /*0810*/  IMAD.WIDE.U32 R132, R207, R145, c[0x0][0x208] ;  /* 0x00008200cf847625 */ /* 0x000fc600078e0091 */
[----:B------:R0:W3:Y:S04]  /*0820*/  LDG.E.128 R136, [R180.64+0x10] ;  /* 0x00001004b4887981 */ /* 0x0000e8000c1e1d00 */
[----:B------:R-:W3:Y:S01]  /*0830*/  LDG.E.128 R132, [R132.64] ;  /* 0x0000000484847981 */ /* 0x000ee2000c1e1d00 */
[----:B------:R-:W-:-:S03]  /*0840*/  IMAD.WIDE.U32 R144, R200, R145, c[0x0][0x208] ;  /* 0x00008200c8907625 */ /* 0x000fc600078e0091 */
[----:B------:R0:W3:Y:S04]  /*0850*/  LDG.E.128 R140, [R170.64] ;  /* 0x00000004aa8c7981 */ /* 0x0000e8000c1e1d00 */
[----:B------:R-:W3:Y:S01]  /*0860*/  LDG.E.128 R144, [R144.64] ;  /* 0x0000000490907981 */ /* 0x000ee2000c1e1d00 */
[----:B------:R-:W-:-:S05]  /*0870*/  MOV R209, 0x8 ;  /* 0x0000000800d17802 */ /* 0x000fca0000000f00 */
[----:B0-----:R-:W-:-:S04]  /*0880*/  IMAD.WIDE.U32 R180, R206, R209, c[0x0][0x190] ;  /* 0x00006400ceb47625 */ /* 0x001fc800078e00d1 */
[-C--:B------:R-:W-:Y:S02]  /*0890*/  IMAD.WIDE.U32 R170, R207, R209.reuse, c[0x0][0x190] ;  /* 0x00006400cfaa7625 */ /* 0x080fe400078e00d1 */
[----:B-----5:R-:W5:Y:S02]  /*08a0*/  LDG.E.64 R180, [R180.64] ;  /* 0x00000004b4b47981 */ /* 0x020f64000c1e1b00 */
[----:B-1----:R-:W-:Y:S02]  /*08b0*/  IMAD.WIDE.U32 R162, R200, R209, c[0x0][0x190] ;  /* 0x00006400c8a27625 */ /* 0x002fe400078e00d1 */
        /* <DEDUP_REMOVED lines=17> */
[C---:B----4-:R-:W-:Y:S02]  /*09d0*/  FADD.FTZ R226, -R204.reuse, R116 ;  /* 0x00000074cce27221 */ /* 0x050fe40000010100 */
[C---:B------:R-:W-:Y:S01]  /*09e0*/  FADD.FTZ R228, -R204.reuse, R117 ;  /* 0x00000075cce47221 */ /* 0x040fe20000010100 */
[----:B---3--:R-:W-:Y:S01]  /*09f0*/  HADD2.F32 R209, -RZ, R120.H0_H0 ;  /* 0x20000078ffd17230 */ /* 0x008fe20000004100 */
[----:B------:R-:W-:Y:S01]  /*0a00*/  FADD.FTZ R230, -R204, R118 ;  /* 0x00000076cce67221 */ /* 0x000fe20000010100 */
[----:B------:R-:W-:-:S03]  /*0a10*/  @P0 HADD2.F32 R202, -RZ, R208.H0_H0 ;  /* 0x200000d0ffca0230 */ /* 0x000fc60000004100 */
[----:B------:R-:W-:Y:S01]  /*0a20*/  FADD.FTZ R196, R209, R196 ;  /* 0x000000c4d1c47221 */ /* 0x000fe20000010000 */
[----:B------:R-:W-:Y:S01]  /*0a30*/  HADD2.F32 R208, -RZ, R120.H1_H1 ;  /* 0x30000078ffd07230 */ /* 0x000fe20000004100 */
[C---:B------:R-:W-:Y:S02]  /*0a40*/  FMUL.FTZ R231, R201.reuse, R226 ;  /* 0x000000e2c9e77220 */ /* 0x040fe40000410000 */
[----:B------:R-:W-:Y:S02]  /*0a50*/  FMUL.FTZ R229, R201, R228 ;  /* 0x000000e4c9e57220 */ /* 0x000fe40000410000 */
[-C--:B------:R-:W-:Y:S02]  /*0a60*/  FFMA.FTZ R198, R231, R209.reuse, R198 ;  /* 0x000000d1e7c67223 */ /* 0x080fe400000100c6 */
[----:B------:R-:W-:Y:S01]  /*0a70*/  FMUL.FTZ R209, R80, R209 ;  /* 0x000000d150d17220 */ /* 0x000fe20000410000 */
[----:B------:R-:W-:Y:S01]  /*0a80*/  HADD2.F32 R227, -RZ, R121.H0_H0 ;  /* 0x20000079ffe37230 */ /* 0x000fe20000004100 */
[----:B------:R-:W-:-:S02]  /*0a90*/  FADD.FTZ R240, -R204, R127 ;  /* 0x0000007fccf07221 */ /* 0x000fc40000010100 */
[----:B------:R-:W-:Y:S02]  /*0aa0*/  FMUL.FTZ R230, R201, R230 ;  /* 0x000000e6c9e67220 */ /* 0x000fe40000410000 */
[----:B------:R-:W-:Y:S02]  /*0ab0*/  FADD.FTZ R194, R208, R194 ;  /* 0x000000c2d0c27221 */ /* 0x000fe40000010000 */
[-C--:B------:R-:W-:Y:S02]  /*0ac0*/  FFMA.FTZ R195, R229, R208.reuse, R195 ;  /* 0x000000d0e5c37223 */ /* 0x080fe400000100c3 */
[----:B------:R-:W-:Y:S02]  /*0ad0*/  FADD.FTZ R220, -R204, R129 ;  /* 0x00000081ccdc7221 */ /* 0x000fe40000010100 */
[----:B------:R-:W-:Y:S02]  /*0ae0*/  FMUL.FTZ R208, R81, R208 ;  /* 0x000000d051d07220 */ /* 0x000fe40000410000 */
[----:B------:R-:W-:-:S02]  /*0af0*/  FADD.FTZ R127, RZ, R209 ;  /* 0x000000d1ff7f7221 */ /* 0x000fc40000010000 */
[----:B------:R-:W-:Y:S01]  /*0b00*/  FFMA.FTZ R129, R231, R209, RZ ;  /* 0x000000d1e7817223 */ /* 0x000fe200000100ff */
[----:B------:R-:W-:Y:S01]  /*0b10*/  HADD2.F32 R213, -RZ, R121.H1_H1 ;  /* 0x30000079ffd57230 */ /* 0x000fe20000004100 */
[C---:B------:R-:W-:Y:S02]  /*0b20*/  FADD.FTZ R246, -R204.reuse, R124 ;  /* 0x0000007cccf67221 */ /* 0x040fe40000010100 */
[----:B------:R-:W-:Y:S02]  /*0b30*/  FADD.FTZ R124, -R204, R150 ;  /* 0x00000096cc7c7221 */ /* 0x000fe40000010100 */
[----:B------:R-:W-:Y:S02]  /*0b40*/  FADD.FTZ R192, R227, R192 ;  /* 0x000000c0e3c07221 */ /* 0x000fe40000010000 */
[-C--:B------:R-:W-:Y:S02]  /*0b50*/  FFMA.FTZ R193, R230, R227.reuse, R193 ;  /* 0x000000e3e6c17223 */ /* 0x080fe400000100c1 */
[----:B------:R-:W-:-:S02]  /*0b60*/  FMUL.FTZ R227, R82, R227 ;  /* 0x000000e352e37220 */ /* 0x000fc40000410000 */
[----:B------:R-:W-:Y:S02]  /*0b70*/  FADD.FTZ R150, R127, R208 ;  /* 0x000000d07f967221 */ /* 0x000fe40000010000 */
[C---:B------:R-:W-:Y:S02]  /*0b80*/  FADD.FTZ R244, -R204.reuse, R119 ;  /* 0x00000077ccf47221 */ /* 0x040fe40000010100 */
[----:B------:R-:W-:Y:S01]  /*0b90*/  FFMA.FTZ R129, R229, R208, R129 ;  /* 0x000000d0e5817223 */ /* 0x000fe20000010081 */
[----:B------:R-:W-:Y:S01]  /*0ba0*/  HADD2.F32 R205, -RZ, R122.H0_H0 ;  /* 0x2000007affcd7230 */ /* 0x000fe20000004100 */
[----:B------:R-:W-:Y:S02]  /*0bb0*/  FADD.FTZ R234, -R204, R137 ;  /* 0x00000089ccea7221 */ /* 0x000fe40000010100 */
[----:B------:R-:W-:Y:S02]  /*0bc0*/  FMUL.FTZ R137, R83, R213 ;  /* 0x000000d553897220 */ /* 0x000fe40000410000 */
[----:B------:R-:W-:-:S02]  /*0bd0*/  FADD.FTZ R150, R150, R227 ;  /* 0x000000e396967221 */ /* 0x000fc40000010000 */
[----:B------:R-:W-:Y:S02]  /*0be0*/  FMUL.FTZ R228, R201, R244 ;  /* 0x000000f4c9e47220 */ /* 0x000fe40000410000 */
[----:B------:R-:W-:Y:S01]  /*0bf0*/  FFMA.FTZ R129, R230, R227, R129 ;  /* 0x000000e3e6817223 */ /* 0x000fe20000010081 */
[----:B------:R-:W-:Y:S01]  /*0c00*/  HADD2.F32 R203, -RZ, R122.H1_H1 ;  /* 0x3000007affcb7230 */ /* 0x000fe20000004100 */
[----:B------:R-:W-:Y:S01]  /*0c10*/  FADD.FTZ R150, R150, R137 ;  /* 0x0000008996967221 */ /* 0x000fe20000010000 */
[--C-:B------:R-:W-:Y:S02]  /*0c20*/  HADD2.F32 R215, -RZ, R135.reuse.H0_H0 ;  /* 0x20000087ffd77230 */ /* 0x100fe40000004100 */
[----:B------:R-:W-:Y:S01]  /*0c30*/  HADD2.F32 R216, -RZ, R135.H1_H1 ;  /* 0x30000087ffd87230 */ /* 0x000fe20000004100 */
[----:B------:R-:W-:Y:S02]  /*0c40*/  FMUL.FTZ R135, R76, R205 ;  /* 0x000000cd4c877220 */ /* 0x000fe40000410000 */
[----:B------:R-:W-:-:S02]  /*0c50*/  FADD.FTZ R248, -R204, R125 ;  /* 0x0000007dccf87221 */ /* 0x000fc40000010100 */
[----:B------:R-:W-:Y:S02]  /*0c60*/  FMUL.FTZ R226, R201, R246 ;  /* 0x000000f6c9e27220 */ /* 0x000fe40000410000 */
[----:B------:R-:W-:Y:S01]  /*0c70*/  FFMA.FTZ R129, R228, R137, R129 ;  /* 0x00000089e4817223 */ /* 0x000fe20000010081 */
[----:B-1----:R-:W-:Y:S01]  /*0c80*/  HADD2.F32 R187, -RZ, R123.H0_H0 ;  /* 0x2000007bffbb7230 */ /* 0x002fe20000004100 */
[C---:B------:R-:W-:Y:S01]  /*0c90*/  FADD.FTZ R218, -R204.reuse, R128 ;  /* 0x00000080ccda7221 */ /* 0x040fe20000010100 */
[--C-:B------:R-:W-:Y:S01]  /*0ca0*/  HADD2.F32 R225, -RZ, R133.reuse.H0_H0 ;  /* 0x20000085ffe17230 */ /* 0x100fe20000004100 */
[----:B------:R-:W-:Y:S01]  /*0cb0*/  FADD.FTZ R238, -R204, R136 ;  /* 0x00000088ccee7221 */ /* 0x000fe20000010100 */
[----:B------:R-:W-:Y:S01]  /*0cc0*/  HADD2.F32 R224, -RZ, R133.H1_H1 ;  /* 0x30000085ffe07230 */ /* 0x000fe20000004100 */
[----:B------:R-:W-:Y:S02]  /*0cd0*/  FMUL.FTZ R133, R77, R203 ;  /* 0x000000cb4d857220 */ /* 0x000fe40000410000 */
[----:B------:R-:W-:Y:S01]  /*0ce0*/  FADD.FTZ R150, R150, R135 ;  /* 0x0000008796967221 */ /* 0x000fe20000010000 */
[----:B------:R-:W-:Y:S01]  /*0cf0*/  HADD2.F32 R125, -RZ, R132.H0_H0 ;  /* 0x20000084ff7d7230 */ /* 0x000fe20000004100 */
[----:B------:R-:W-:-:S02]  /*0d00*/  FADD.FTZ R242, -R204, R126 ;  /* 0x0000007eccf27221 */ /* 0x000fc40000010100 */
[C---:B------:R-:W-:Y:S02]  /*0d10*/  FMUL.FTZ R136, R201.reuse, R248 ;  /* 0x000000f8c9887220 */ /* 0x040fe40000410000 */
[----:B------:R-:W-:Y:S01]  /*0d20*/  FFMA.FTZ R129, R226, R135, R129 ;  /* 0x00000087e2817223 */ /* 0x000fe20000010081 */
[----:B------:R-:W-:Y:S01]  /*0d30*/  HADD2.F32 R186, -RZ, R123.H1_H1 ;  /* 0x3000007bffba7230 */ /* 0x000fe20000004100 */
[C---:B------:R-:W-:Y:S01]  /*0d40*/  FADD.FTZ R222, -R204.reuse, R130 ;  /* 0x00000082ccde7221 */ /* 0x040fe20000010100 */
[--C-:B------:R-:W-:Y:S01]  /*0d50*/  HADD2.F32 R211, -RZ, R134.reuse.H0_H0 ;  /* 0x20000086ffd37230 */ /* 0x100fe20000004100 */
[----:B------:R-:W-:Y:S01]  /*0d60*/  FADD.FTZ R236, -R204, R131 ;  /* 0x00000083ccec7221 */ /* 0x000fe20000010100 */
[----:B------:R-:W-:Y:S01]  /*0d70*/  HADD2.F32 R212, -RZ, R134.H1_H1 ;  /* 0x30000086ffd47230 */ /* 0x000fe20000004100 */
[----:B------:R-:W-:Y:S02]  /*0d80*/  FMUL.FTZ R219, R201, R218 ;  /* 0x000000dac9db7220 */ /* 0x000fe40000410000 */
[----:B------:R-:W-:-:S02]  /*0d90*/  FMUL.FTZ R131, R78, R187 ;  /* 0x000000bb4e837220 */ /* 0x000fc40000410000 */
[----:B------:R-:W-:Y:S02]  /*0da0*/  FADD.FTZ R150, R150, R133 ;  /* 0x0000008596967221 */ /* 0x000fe40000010000 */
[C---:B------:R-:W-:Y:S02]  /*0db0*/  FMUL.FTZ R134, R201.reuse, R242 ;  /* 0x000000f2c9867220 */ /* 0x040fe40000410000 */
[C---:B------:R-:W-:Y:S02]  /*0dc0*/  FMUL.FTZ R218, R201.reuse, R220 ;  /* 0x000000dcc9da7220 */ /* 0x040fe40000410000 */
[----:B------:R-:W-:Y:S02]  /*0dd0*/  FFMA.FTZ R129, R136, R133, R129 ;  /* 0x0000008588817223 */ /* 0x000fe40000010081 */
[----:B------:R-:W-:Y:S01]  /*0de0*/  FMUL.FTZ R220, R201, R222 ;  /* 0x000000dec9dc7220 */ /* 0x000fe20000410000 */
[----:B------:R-:W-:Y:S01]  /*0df0*/  HADD2.F32 R210, -RZ, R132.H1_H1 ;  /* 0x30000084ffd27230 */ /* 0x000fe20000004100 */
[----:B------:R-:W-:-:S02]  /*0e00*/  FADD.FTZ R164, R125, R164 ;  /* 0x000000a47da47221 */ /* 0x000fc40000010000 */
[-C--:B------:R-:W-:Y:S02]  /*0e10*/  FFMA.FTZ R154, R219, R125.reuse, R154 ;  /* 0x0000007ddb9a7223 */ /* 0x080fe4000001009a */
[----:B------:R-:W-:Y:S02]  /*0e20*/  FMUL.FTZ R222, R72, R125 ;  /* 0x0000007d48de7220 */ /* 0x000fe40000410000 */
[----:B------:R-:W-:Y:S02]  /*0e30*/  FMUL.FTZ R130, R79, R186 ;  /* 0x000000ba4f827220 */ /* 0x000fe40000410000 */
[----:B------:R-:W-:Y:S02]  /*0e40*/  FADD.FTZ R125, R150, R131 ;  /* 0x00000083967d7221 */ /* 0x000fe40000010000 */
[----:B------:R-:W-:Y:S02]  /*0e50*/  FMUL.FTZ R132, R201, R240 ;  /* 0x000000f0c9847220 */ /* 0x000fe40000410000 */
[----:B------:R-:W-:-:S02]  /*0e60*/  FFMA.FTZ R129, R134, R131, R129 ;  /* 0x0000008386817223 */ /* 0x000fc40000010081 */
[----:B------:R-:W-:Y:S02]  /*0e70*/  FADD.FTZ R126, -R204, R141 ;  /* 0x0000008dcc7e7221 */ /* 0x000fe40000010100 */
[----:B------:R-:W-:Y:S01]  /*0e80*/  FADD.FTZ R125, R125, R130 ;  /* 0x000000827d7d7221 */ /* 0x000fe20000010000 */
[--C-:B------:R-:W-:Y:S01]  /*0e90*/  HADD2.F32 R121, -RZ, R145.reuse.H0_H0 ;  /* 0x20000091ff797230 */ /* 0x100fe20000004100 */
[----:B------:R-:W-:Y:S01]  /*0ea0*/  FFMA.FTZ R129, R132, R130, R129 ;  /* 0x0000008284817223 */ /* 0x000fe20000010081 */
[----:B------:R-:W-:Y:S01]  /*0eb0*/  HADD2.F32 R122, -RZ, R145.H1_H1 ;  /* 0x30000091ff7a7230 */ /* 0x000fe20000004100 */
[C---:B------:R-:W-:Y:S02]  /*0ec0*/  FADD.FTZ R214, -R204.reuse, R138 ;  /* 0x0000008accd67221 */ /* 0x040fe40000010100 */
[----:B------:R-:W-:Y:S02]  /*0ed0*/  FADD.FTZ R138, -R204, R140 ;  /* 0x0000008ccc8a7221 */ /* 0x000fe40000010100 */
[----:B------:R-:W-:-:S02]  /*0ee0*/  FMUL.FTZ R145, R201, R126 ;  /* 0x0000007ec9917220 */ /* 0x000fc40000410000 */
[----:B------:R-:W-:Y:S02]  /*0ef0*/  FMUL.FTZ R223, R73, R210 ;  /* 0x000000d249df7220 */ /* 0x000fe40000410000 */
[----:B------:R-:W-:Y:S01]  /*0f00*/  FADD.FTZ R126, R125, R222 ;  /* 0x000000de7d7e7221 */ /* 0x000fe20000010000 */
[----:B------:R-:W-:Y:S01]  /*0f10*/  HADD2.F32 R123, -RZ, R144.H0_H0 ;  /* 0x20000090ff7b7230 */ /* 0x000fe20000004100 */
[----:B------:R-:W-:Y:S02]  /*0f20*/  FFMA.FTZ R125, R219, R222, R129 ;  /* 0x000000dedb7d7223 */ /* 0x000fe40000010081 */
[----:B------:R-:W-:Y:S02]  /*0f30*/  FMUL.FTZ R221, R201, R236 ;  /* 0x000000ecc9dd7220 */ /* 0x000fe40000410000 */
[----:B------:R-:W-:Y:S02]  /*0f40*/  FADD.FTZ R166, R225, R166 ;  /* 0x000000a6e1a67221 */ /* 0x000fe40000010000 */
[----:B------:R-:W-:-:S02]  /*0f50*/  FFMA.FTZ R153, R220, R225, R153 ;  /* 0x000000e1dc997223 */ /* 0x000fc40000010099 */
[----:B------:R-:W-:Y:S02]  /*0f60*/  FMUL.FTZ R138, R201, R138 ;  /* 0x0000008ac98a7220 */ /* 0x000fe40000410000 */
[----:B------:R-:W-:Y:S02]  /*0f70*/  FMUL.FTZ R225, R74, R225 ;  /* 0x000000e14ae17220 */ /* 0x000fe40000410000 */
[----:B------:R-:W-:Y:S02]  /*0f80*/  FADD.FTZ R126, R126, R223 ;  /* 0x000000df7e7e7221 */ /* 0x000fe40000010000 */
[----:B------:R-:W-:Y:S02]  /*0f90*/  FADD.FTZ R128, -R204, R142 ;  /* 0x0000008ecc807221 */ /* 0x000fe40000010100 */
[----:B------:R-:W-:Y:S02]  /*0fa0*/  FFMA.FTZ R125, R218, R223, R125 ;  /* 0x000000dfda7d7223 */ /* 0x000fe4000001007d */
[----:B------:R-:W-:-:S02]  /*0fb0*/  FADD.FTZ R142, -R204, R149 ;  /* 0x00000095cc8e7221 */ /* 0x000fc40000010100 */
        /* <DEDUP_REMOVED lines=20> */
[----:B------:R-:W-:Y:S02]  /*1100*/  FADD.FTZ R172, R212, R172 ;  /* 0x000000acd4ac7221 */ /* 0x000fe40000010000 */
[----:B------:R-:W-:Y:S02]  /*1110*/  FFMA.FTZ R152, R213, R212, R152 ;  /* 0x000000d4d5987223 */ /* 0x000fe40000010098 */
[----:B------:R-:W-:Y:S01]  /*1120*/  FMUL.FTZ R214, R201, R214 ;  /* 0x000000d6c9d67220 */ /* 0x000fe20000410000 */
[--C-:B------:R-:W-:Y:S01]  /*1130*/  HADD2.F32 R119, -RZ, R146.reuse.H0_H0 ;  /* 0x20000092ff777230 */ /* 0x100fe20000004100 */
[----:B------:R-:W-:Y:S01]  /*1140*/  FMUL.FTZ R212, R69, R212 ;  /* 0x000000d445d47220 */ /* 0x000fe20000410000 */
[----:B------:R-:W-:Y:S01]  /*1150*/  HADD2.F32 R117, -RZ, R146.H1_H1 ;  /* 0x30000092ff757230 */ /* 0x000fe20000004100 */
[----:B------:R-:W-:Y:S01]  /*1160*/  FADD.FTZ R123, R126, R211 ;  /* 0x000000d37e7b7221 */ /* 0x000fe20000010000 */
[--C-:B------:R-:W-:Y:S01]  /*1170*/  HADD2.F32 R146, -RZ, R147.reuse.H0_H0 ;  /* 0x20000093ff927230 */ /* 0x100fe20000004100 */
[----:B------:R-:W-:Y:S01]  /*1180*/  FFMA.FTZ R125, R210, R211, R125 ;  /* 0x000000d3d27d7223 */ /* 0x000fe2000001007d */
[----:B------:R-:W-:Y:S01]  /*1190*/  HADD2.F32 R116, -RZ, R147.H1_H1 ;  /* 0x30000093ff747230 */ /* 0x000fe20000004100 */
[----:B------:R-:W-:-:S02]  /*11a0*/  FADD.FTZ R140, -R204, R143 ;  /* 0x0000008fcc8c7221 */ /* 0x000fc40000010100 */
        /* <DEDUP_REMOVED lines=27> */
[----:B------:R-:W-:Y:S02]  /*1360*/  FMUL.FTZ R186, R65, R144 ;  /* 0x0000009041ba7220 */ /* 0x000fe40000410000 */
[----:B------:R-:W-:Y:S02]  /*1370*/  FFMA.FTZ R122, R138, R149, R125 ;  /* 0x000000958a7a7223 */ /* 0x000fe4000001007d */
[----:B------:R-:W-:Y:S02]  /*1380*/  FADD.FTZ R121, R121, R186 ;  /* 0x000000ba79797221 */ /* 0x000fe40000010000 */
[----:B------:R-:W-:Y:S02]  /*1390*/  FFMA.FTZ R122, R145, R186, R122 ;  /* 0x000000ba917a7223 */ /* 0x000fe4000001007a */
[----:B------:R-:W-:-:S02]  /*13a0*/  FADD.FTZ R148, -R204, R148 ;  /* 0x00000094cc947221 */ /* 0x000fc40000010100 */
        /* <DEDUP_REMOVED lines=8> */
[----:B------:R-:W-:Y:S02]  /*1430*/  FMUL.FTZ R148, R60, R119 ;  /* 0x000000773c947220 */ /* 0x000fe40000410000 */
[----:B------:R-:W-:Y:S02]  /*1440*/  FADD.FTZ R117, R126, R187 ;  /* 0x000000bb7e757221 */ /* 0x000fe40000010000 */
[----:B------:R-:W-:Y:S01]  /*1450*/  FFMA.FTZ R122, R140, R187, R122 ;  /* 0x000000bb8c7a7223 */ /* 0x000fe2000001007a */
[----:B------:R-:W-:Y:S01]  /*1460*/  LOP3.LUT P1, RZ, R199, 0xff, RZ, 0xc0, !PT ;  /* 0x000000ffc7ff7812 */ /* 0x000fe2000782c0ff */
[----:B------:R-:W-:-:S02]  /*1470*/  FMUL.FTZ R141, R201, R124 ;  /* 0x0000007cc98d7220 */ /* 0x000fc40000410000 */
[----:B------:R-:W-:Y:S02]  /*1480*/  FADD.FTZ R124, R117, R148 ;  /* 0x00000094757c7221 */ /* 0x000fe40000010000 */
[----:B------:R-:W-:Y:S01]  /*1490*/  FFMA.FTZ R122, R143, R148, R122 ;  /* 0x000000948f7a7223 */ /* 0x000fe2000001007a */
[----:B------:R-:W-:Y:S01]  /*14a0*/  SHF.R.U32.HI R118, RZ, 0x5, R0 ;  /* 0x00000005ff767819 */ /* 0x000fe20000011600 */
[----:B------:R-:W-:Y:S02]  /*14b0*/  FADD.FTZ R27, R146, R27 ;  /* 0x0000001b921b7221 */ /* 0x000fe40000010000 */
[-C--:B------:R-:W-:Y:S02]  /*14c0*/  FFMA.FTZ R26, R141, R146.reuse, R26 ;  /* 0x000000928d1a7223 */ /* 0x080fe4000001001a */
[----:B------:R-:W-:Y:S02]  /*14d0*/  FMUL.FTZ R146, R62, R146 ;  /* 0x000000923e927220 */ /* 0x000fe40000410000 */
[----:B------:R-:W-:-:S02]  /*14e0*/  FADD.FTZ R117, R124, R151 ;  /* 0x000000977c757221 */ /* 0x000fc40000010000 */
[----:B------:R-:W-:Y:S01]  /*14f0*/  FFMA.FTZ R122, R142, R151, R122 ;  /* 0x000000978e7a7223 */ /* 0x000fe2000001007a */
[----:B------:R-:W-:Y:S01]  /*1500*/  LOP3.LUT R204, R118, 0x7fffffc, RZ, 0xc0, !PT ;  /* 0x07fffffc76cc7812 */ /* 0x000fe200078ec0ff */
[----:B------:R-:W-:Y:S02]  /*1510*/  FADD.FTZ R30, R144, R30 ;  /* 0x0000001e901e7221 */ /* 0x000fe40000010000 */
[----:B------:R-:W-:Y:S02]  /*1520*/  FFMA.FTZ R32, R145, R144, R32 ;  /* 0x0000009091207223 */ /* 0x000fe40000010020 */
[----:B------:R-:W-:Y:S02]  /*1530*/  FMUL.FTZ R139, R201, R120 ;  /* 0x00000078c98b7220 */ /* 0x000fe40000410000 */
[----:B------:R-:W-:Y:S02]  /*1540*/  FMUL.FTZ R144, R63, R116 ;  /* 0x000000743f907220 */ /* 0x000fe40000410000 */
[----:B------:R-:W-:-:S02]  /*1550*/  FADD.FTZ R117, R117, R146 ;  /* 0x0000009275757221 */ /* 0x000fc40000010000 */
[----:B------:R-:W-:Y:S01]  /*1560*/  FFMA.FTZ R122, R141, R146, R122 ;  /* 0x000000928d7a7223 */ /* 0x000fe2000001007a */
[----:B------:R-:W-:Y:S01]  /*1570*/  LOP3.LUT P0, RZ, R0, 0x1f, RZ, 0xc0, !PT ;  /* 0x0000001f00ff7812 */ /* 0x000fe2000780c0ff */
[----:B------:R-:W-:Y:S01]  /*1580*/  FADD.FTZ R188, R205, R188 ;  /* 0x000000bccdbc7221 */ /* 0x000fe20000010000 */
[----:B------:R-:W-:Y:S01]  /*1590*/  @!P1 IADD3 R204, R204, 0x4, RZ ;  /* 0x00000004cccc9810 */ /* 0x000fe20007ffe0ff */
        /* <DEDUP_REMOVED lines=11> */
.L_x_7171:
        /* <DEDUP_REMOVED lines=18> */
.L_x_7172:
        /* <DEDUP_REMOVED lines=21> */
[----:B------:R-:W-:Y:S01]  /*18c0*/  FADD.FTZ R120, RZ, R121 ;  /* 0x00000079ff787221 */ /* 0x000fe20000010000 */
[----:B------:R-:W-:Y:S01]  /*18d0*/  MOV R121, R180 ;  /* 0x000000b400797202 */ /* 0x000fe20000000f00 */
[----:B------:R-:W-:Y:S02]  /*18e0*/  FADD.FTZ R233, R122, R233 ;  /* 0x000000e97ae97221 */ /* 0x000fe40000010000 */
[----:B------:R-:W-:Y:S01]  /*18f0*/  FADD.FTZ R120, R123, R120 ;  /* 0x000000787b787221 */ /* 0x000fe20000010000 */
[----:B------:R-:W-:Y:S01]  /*1900*/  LOP3.LUT P6, RZ, R121, 0xff, RZ, 0xc0, !PT ;  /* 0x000000ff79ff7812 */ /* 0x000fe200078cc0ff */
[----:B-1----:R-:W-:Y:S02]  /*1910*/  FADD.FTZ R233, R233, R124 ;  /* 0x0000007ce9e97221 */ /* 0x002fe40000010000 */
[----:B------:R-:W-:Y:S02]  /*1920*/  FADD.FTZ R120, R120, R125 ;  /* 0x0000007d78787221 */ /* 0x000fe40000010000 */
[----:B------:R-:W-:-:S02]  /*1930*/  FADD.FTZ R126, R126, R233 ;  /* 0x000000e97e7e7221 */ /* 0x000fc40000010000 */
[----:B------:R-:W-:Y:S02]  /*1940*/  FADD.FTZ R120, R127, R120 ;  /* 0x000000787f787221 */ /* 0x000fe40000010000 */
[----:B------:R-:W-:Y:S02]  /*1950*/  FMUL.FTZ R126, R126, c[0x0][0x1e0] ;  /* 0x000078007e7e7a20 */ /* 0x000fe40000410000 */
[----:B------:R-:W-:-:S03]  /*1960*/  FMUL.FTZ R205, R120, c[0x0][0x1e0] ;  /* 0x0000780078cd7a20 */ /* 0x000fc60000410000 */
[----:B------:R-:W-:Y:S02]  /*1970*/  FSEL R204, R126, RZ, !P1 ;  /* 0x000000ff7ecc7208 */ /* 0x000fe40004800000 */
[----:B------:R-:W-:-:S03]  /*1980*/  LOP3.LUT P1, RZ, R180, 0xff0000, RZ, 0xc0, !PT ;  /* 0x00ff0000b4ff7812 */ /* 0x000fc6000782c0ff */
[-CC-:B------:R-:W-:Y:S02]  /*1990*/  FFMA.FTZ R229, R229, R205.reuse, R204.reuse ;  /* 0x000000cde5e57223 */ /* 0x180fe400000100cc */
[----:B------:R-:W-:Y:S02]  /*19a0*/  FFMA.FTZ R120, R231, R205, R204 ;  /* 0x000000cde7787223 */ /* 0x000fe400000100cc */
[----:B------:R-:W-:Y:S02]  /*19b0*/  FADD.FTZ R126, R208, -R229 ;  /* 0x800000e5d07e7221 */ /* 0x000fe40000010000 */
[----:B------:R-:W-:Y:S02]  /*19c0*/  FADD.FTZ R120, R209, -R120 ;  /* 0x80000078d1787221 */ /* 0x000fe40000010000 */
[C---:B------:R-:W-:Y:S01]  /*19d0*/  FMUL.FTZ R126, R201.reuse, R126 ;  /* 0x0000007ec97e7220 */ /* 0x040fe20000410000 */
[----:B------:R-:W-:Y:S01]  /*19e0*/  CS2R R208, SRZ ;  /* 0x0000000000d07805 */ /* 0x000fe2000001ff00 */
[----:B------:R-:W-:-:S02]  /*19f0*/  FMUL.FTZ R125, R201, R120 ;  /* 0x00000078c97d7220 */ /* 0x000fc40000410000 */
[----:B------:R-:W-:Y:S02]  /*1a00*/  @P0 FADD.FTZ R126, R85, R126 ;  /* 0x0000007e557e0221 */ /* 0x000fe40000010000 */
[----:B------:R-:W-:Y:S02]  /*1a10*/  @P0 FADD.FTZ R125, R84, R125 ;  /* 0x0000007d547d0221 */ /* 0x000fe40000010000 */
[-C--:B------:R-:W-:Y:S02]  /*1a20*/  FMUL.FTZ R122, R126, R202.reuse ;  /* 0x000000ca7e7a7220 */ /* 0x080fe40000410000 */
[----:B------:R-:W-:Y:S02]  /*1a30*/  FMUL.FTZ R120, R125, R202 ;  /* 0x000000ca7d787220 */ /* 0x000fe40000410000 */
[----:B------:R-:W-:Y:S02]  /*1a40*/  FFMA.FTZ R230, R230, R205, R204 ;  /* 0x000000cde6e67223 */ /* 0x000fe400000100cc */
[----:B------:R-:W-:-:S02]  /*1a50*/  FMUL.FTZ R122, R122, c[0x0][0x1e8] ;  /* 0x00007a007a7a7a20 */ /* 0x000fc40000410000 */
[----:B------:R-:W-:Y:S02]  /*1a60*/  FMUL.FTZ R120, R120, c[0x0][0x1e8] ;  /* 0x00007a0078787a20 */ /* 0x000fe40000410000 */
[-C--:B------:R-:W-:Y:S02]  /*1a70*/  FFMA.FTZ R228, R228, R205.reuse, R204 ;  /* 0x000000cde4e47223 */ /* 0x080fe400000100cc */
[----:B------:R-:W-:Y:S02]  /*1a80*/  FADD.FTZ R230, R227, -R230 ;  /* 0x800000e6e3e67221 */ /* 0x000fe40000010000 */
[----:B------:R-:W-:Y:S02]  /*1a90*/  FADD.FTZ R228, R137, -R228 ;  /* 0x800000e489e47221 */ /* 0x000fe40000010000 */
[----:B------:R-:W-:Y:S02]  /*1aa0*/  FMUL.FTZ R127, R201, R230 ;  /* 0x000000e6c97f7220 */ /* 0x000fe40000410000 */
[----:B------:R-:W-:-:S02]  /*1ab0*/  FFMA.FTZ R226, R226, R205, R204 ;  /* 0x000000cde2e27223 */ /* 0x000fc400000100cc */
[----:B------:R-:W-:Y:S02]  /*1ac0*/  @P0 FADD.FTZ R127, R86, R127 ;  /* 0x0000007f567f0221 */ /* 0x000fe40000010000 */
[-CC-:B------:R-:W-:Y:S02]  /*1ad0*/  FFMA.FTZ R136, R136, R205.reuse, R204.reuse ;  /* 0x000000cd88887223 */ /* 0x180fe400000100cc */
[----:B------:R-:W-:Y:S02]  /*1ae0*/  FFMA.FTZ R134, R134, R205, R204 ;  /* 0x000000cd86867223 */ /* 0x000fe400000100cc */
[----:B------:R-:W-:Y:S02]  /*1af0*/  FADD.FTZ R226, R135, -R226 ;  /* 0x800000e287e27221 */ /* 0x000fe40000010000 */
[----:B------:R-:W-:Y:S02]  /*1b00*/  FADD.FTZ R136, R133, -R136 ;  /* 0x8000008885887221 */ /* 0x000fe40000010000 */
[----:B------:R-:W-:-:S04]  /*1b10*/  FADD.FTZ R134, R131, -R134 ;  /* 0x8000008683867221 */ /* 0x000fc80000010000 */
[----:B------:R-:W-:-:S04]  /*1b20*/  FMUL.FTZ R131, R201, R134 ;  /* 0x00000086c9837220 */ /* 0x000fc80000410000 */
[----:B------:R-:W-:Y:S01]  /*1b30*/  @P0 FADD.FTZ R131, R90, R131 ;  /* 0x000000835a830221 */ /* 0x000fe20000010000 */
[--C-:B--2---:R-:W-:Y:S02]  /*1b40*/  @P6 HADD2.F32 R121, -RZ, R116.reuse.H0_H0 ;  /* 0x20000074ff796230 */ /* 0x104fe40000004100 */
[----:B------:R-:W-:-:S03]  /*1b50*/  @P5 HADD2.F32 R116, -RZ, R116.H1_H1 ;  /* 0x30000074ff745230 */ /* 0x000fc60000004100 */
[----:B------:R-:W-:Y:S02]  /*1b60*/  @P6 FMUL.FTZ R209, R120, R121 ;  /* 0x0000007978d16220 */ /* 0x000fe40000410000 */
[----:B------:R-:W-:Y:S02]  /*1b70*/  @P5 FMUL.FTZ R208, R122, R116 ;  /* 0x000000747ad05220 */ /* 0x000fe40000410000 */
[----:B------:R-:W-:Y:S02]  /*1b80*/  FMUL.FTZ R116, R56, R120 ;  /* 0x0000007838747220 */ /* 0x000fe40000410000 */
[----:B------:R-:W-:Y:S01]  /*1b90*/  FMUL.FTZ R120, R57, R122 ;  /* 0x0000007a39787220 */ /* 0x000fe20000410000 */
[--C-:B------:R-:W-:Y:S01]  /*1ba0*/  @P1 HADD2.F32 R122, -RZ, R117.reuse.H0_H0 ;  /* 0x20000075ff7a1230 */ /* 0x100fe20000004100 */
[----:B------:R-:W-:Y:S01]  /*1bb0*/  FMUL.FTZ R121, R127, R202 ;  /* 0x000000ca7f797220 */ /* 0x000fe20000410000 */
[----:B------:R-:W-:Y:S01]  /*1bc0*/  FSEL R229, R116, RZ, P6 ;  /* 0x000000ff74e57208 */ /* 0x000fe20003000000 */
[----:B------:R-:W-:Y:S01]  /*1bd0*/  FMUL.FTZ R116, R201, R228 ;  /* 0x000000e4c9747220 */ /* 0x000fe20000410000 */
[----:B------:R-:W-:Y:S01]  /*1be0*/  FSEL R120, R120, RZ, P5 ;  /* 0x000000ff78787208 */ /* 0x000fe20002800000 */
[----:B------:R-:W-:Y:S01]  /*1bf0*/  FMUL.FTZ R129, R121, c[0x0][0x1e8] ;  /* 0x00007a0079817a20 */ /* 0x000fe20000410000 */
[----:B------:R-:W-:Y:S01]  /*1c00*/  LOP3.LUT P6, RZ, R181, 0xff0000, RZ, 0xc0, !PT ;  /* 0x00ff0000b5ff7812 */ /* 0x000fe200078cc0ff */
[----:B------:R-:W-:Y:S01]  /*1c10*/  @P0 FADD.FTZ R116, R87, R116 ;  /* 0x0000007457740221 */ /* 0x000fe20000010000 */
[----:B------:R-:W-:Y:S01]  /*1c20*/  LOP3.LUT P5, RZ, R181, 0xff000000, RZ, 0xc0, !PT ;  /* 0xff000000b5ff7812 */ /* 0x000fe200078ac0ff */
[----:B------:R-:W-:Y:S01]  /*1c30*/  @P2 HADD2.F32 R121, -RZ, R117.H1_H1 ;  /* 0x30000075ff792230 */ /* 0x000fe20000004100 */
[----:B------:R-:W-:Y:S01]  /*1c40*/  CS2R R180, SRZ ;  /* 0x0000000000b47805 */ /* 0x000fe2000001ff00 */
[----:B------:R-:W-:Y:S01]  /*1c50*/  FMUL.FTZ R123, R116, R202 ;  /* 0x000000ca747b7220 */ /* 0x000fe20000410000 */
[----:B------:R-:W-:Y:S01]  /*1c60*/  F2FP.PACK_AB R120, R120, R229 ;  /* 0x000000e57878723e */ /* 0x000fe200000000ff */
[----:B------:R-:W-:-:S02]  /*1c70*/  FMUL.FTZ R117, R58, R129 ;  /* 0x000000813a757220 */ /* 0x000fc40000410000 */
[----:B------:R-:W-:Y:S02]  /*1c80*/  FMUL.FTZ R124, R123, c[0x0][0x1e8] ;  /* 0x00007a007b7c7a20 */ /* 0x000fe40000410000 */
[----:B------:R-:W-:Y:S02]  /*1c90*/  @P1 FMUL.FTZ R181, R129, R122 ;  /* 0x0000007a81b51220 */ /* 0x000fe40000410000 */
[----:B------:R-:W-:Y:S02]  /*1ca0*/  FFMA.FTZ R129, R132, R205, R204 ;  /* 0x000000cd84817223 */ /* 0x000fe400000100cc */
[----:B------:R-:W-:Y:S02]  /*1cb0*/  FMUL.FTZ R123, R59, R124 ;  /* 0x0000007c3b7b7220 */ /* 0x000fe40000410000 */
[----:B------:R-:W-:Y:S01]  /*1cc0*/  @P2 FMUL.FTZ R180, R124, R121 ;  /* 0x000000797cb42220 */ /* 0x000fe20000410000 */
[----:B------:R-:W-:Y:S01]  /*1cd0*/  FSEL R124, R117, RZ, P1 ;  /* 0x000000ff757c7208 */ /* 0x000fe20000800000 */
[----:B------:R-:W-:Y:S01]  /*1ce0*/  FADD.FTZ R122, R130, -R129 ;  /* 0x80000081827a7221 */ /* 0x000fe20000010000 */
[----:B------:R-:W-:Y:S01]  /*1cf0*/  ISETP.NE.U32.AND P1, PT, RZ, c[0x0][0x258], PT ;  /* 0x00009600ff007a0c */ /* 0x000fe20003f25070 */
[----:B------:R-:W-:Y:S01]  /*1d00*/  FMUL.FTZ R117, R201, R226 ;  /* 0x000000e2c9757220 */ /* 0x000fe20000410000 */
[----:B------:R-:W-:Y:S01]  /*1d10*/  FSEL R121, R123, RZ, P2 ;  /* 0x000000ff7b797208 */ /* 0x000fe20001000000 */
[C---:B------:R-:W-:Y:S01]  /*1d20*/  FMUL.FTZ R130, R201.reuse, R136 ;  /* 0x00000088c9827220 */ /* 0x040fe20000410000 */
[----:B------:R-:W-:Y:S01]  /*1d30*/  ISETP.NE.AND.EX P1, PT, RZ, c[0x0][0x25c], PT, P1 ;  /* 0x00009700ff007a0c */ /* 0x000fe20003f25310 */
[----:B------:R-:W-:Y:S01]  /*1d40*/  FMUL.FTZ R132, R201, R122 ;  /* 0x0000007ac9847220 */ /* 0x000fe20000410000 */
[----:B------:R-:W-:Y:S01]  /*1d50*/  F2FP.PACK_AB R121, R121, R124 ;  /* 0x0000007c7979723e */ /* 0x000fe200000000ff */
[----:B------:R-:W-:Y:S01]  /*1d60*/  @P0 FADD.FTZ R117, R88, R117 ;  /* 0x0000007558750221 */ /* 0x000fe20000010000 */
[----:B------:R-:W-:Y:S01]  /*1d70*/  ISETP.NE.U32.AND P2, PT, RZ, c[0x0][0x258], PT ;  /* 0x00009600ff007a0c */ /* 0x000fe20003f45070 */
[----:B------:R-:W-:Y:S01]  /*1d80*/  @P0 FADD.FTZ R130, R89, R130 ;  /* 0x0000008259820221 */ /* 0x000fe20000010000 */
[----:B------:R-:W-:Y:S01]  /*1d90*/  IADD3 R226, R206, 0x80, RZ ;  /* 0x00000080cee27810 */ /* 0x000fe20007ffe0ff */
[----:B------:R-:W-:Y:S01]  /*1da0*/  @P0 FADD.FTZ R132, R91, R132 ;  /* 0x000000845b840221 */ /* 0x000fe20000010000 */
[----:B------:R-:W-:Y:S01]  /*1db0*/  ISETP.NE.AND.EX P2, PT, RZ, c[0x0][0x25c], PT, P2 ;  /* 0x00009700ff007a0c */ /* 0x000fe20003f45320 */
[----:B------:R-:W-:-:S02]  /*1dc0*/  FMUL.FTZ R231, R117, R202 ;  /* 0x000000ca75e77220 */ /* 0x000fc40000410000 */
[-C--:B------:R-:W-:Y:S02]  /*1dd0*/  FMUL.FTZ R228, R130, R202.reuse ;  /* 0x000000ca82e47220 */ /* 0x080fe40000410000 */
[-C--:B------:R-:W-:Y:S01]  /*1de0*/  FMUL.FTZ R229, R131, R202.reuse ;  /* 0x000000ca83e57220 */ /* 0x080fe20000410000 */
[----:B------:R-:W-:Y:S01]  /*1df0*/  @P1 MOV R137, 0x20 ;  /* 0x0000002000891802 */ /* 0x000fe20000000f00 */
[----:B------:R-:W-:Y:S02]  /*1e00*/  FMUL.FTZ R230, R132, R202 ;  /* 0x000000ca84e67220 */ /* 0x000fe40000410000 */
[----:B------:R-:W-:Y:S02]  /*1e10*/  FMUL.FTZ R231, R231, c[0x0][0x1e8] ;  /* 0x00007a00e7e77a20 */ /* 0x000fe40000410000 */
[----:B------:R-:W-:Y:S02]  /*1e20*/  FMUL.FTZ R228, R228, c[0x0][0x1e8] ;  /* 0x00007a00e4e47a20 */ /* 0x000fe40000410000 */
[----:B------:R-:W-:-:S02]  /*1e30*/  FMUL.FTZ R229, R229, c[0x0][0x1e8] ;  /* 0x00007a00e5e57a20 */ /* 0x000fc40000410000 */
        /* <DEDUP_REMOVED lines=10> */
[----:B------:R-:W-:Y:S02]  /*1ee0*/  F2FP.PACK_AB R122, R122, R129 ;  /* 0x000000817a7a723e */ /* 0x000fe400000000ff */
[----:B------:R-:W-:Y:S02]  /*1ef0*/  SEL R124, R125, R108, P2 ;  /* 0x0000006c7d7c7207 */ /* 0x000fe40001000000 */
[----:B------:R-:W-:Y:S02]  /*1f00*/  SEL R125, R126, R109, P2 ;  /* 0x0000006d7e7d7207 */ /* 0x000fe40001000000 */
[----:B------:R-:W-:Y:S02]  /*1f10*/  SEL R129, R130, R113, P2 ;  /* 0x0000007182817207 */ /* 0x000fe40001000000 */
[----:B------:R-:W-:-:S02]  /*1f20*/  F2FP.PACK_AB R123, R128, R123 ;  /* 0x0000007b807b723e */ /* 0x000fc400000000ff */
        /* <DEDUP_REMOVED lines=11> */
[-CC-:B------:R-:W-:Y:S01]  /*1fe0*/  FFMA.FTZ R219, R219, R205.reuse, R204.reuse ;  /* 0x000000cddbdb7223 */ /* 0x180fe200000100cc */
[----:B------:R-:W-:Y:S01]  /*1ff0*/  HFMA2.MMA R227, -RZ, RZ, 0, 0 ;  /* 0x00000000ffe37435 */ /* 0x000fe200000001ff */
[----:B------:R-:W-:Y:S01]  /*2000*/  @P4 HADD2.F32 R232, -RZ, R118.H0_H0 ;  /* 0x20000076ffe84230 */ /* 0x000fe20000004100 */
[----:B------:R-:W-:Y:S01]  /*2010*/  MOV R233, R170 ;  /* 0x000000aa00e97202 */ /* 0x000fe20000000f00 */
[----:B------:R-:W-:Y:S01]  /*2020*/  FADD.FTZ R222, R222, -R219 ;  /* 0x800000dbdede7221 */ /* 0x000fe20000010000 */
[----:B------:R-:W-:Y:S01]  /*2030*/  IADD3 R206, R206, 0x100, RZ ;  /* 0x00000100cece7810 */ /* 0x000fe20007ffe0ff */
[----:B------:R-:W-:-:S02]  /*2040*/  FFMA.FTZ R220, R220, R205, R204 ;  /* 0x000000cddcdc7223 */ /* 0x000fc400000100cc */
[----:B------:R-:W-:Y:S01]  /*2050*/  @P4 FMUL.FTZ R227, R231, R232 ;  /* 0x000000e8e7e34220 */ /* 0x000fe20000410000 */
[----:B------:R-:W-:Y:S01]  /*2060*/  LOP3.LUT P4, RZ, R233, 0xff, RZ, 0xc0, !PT ;  /* 0x000000ffe9ff7812 */ /* 0x000fe2000788c0ff */
[-CC-:B------:R-:W-:Y:S01]  /*2070*/  FFMA.FTZ R221, R221, R205.reuse, R204.reuse ;  /* 0x000000cddddd7223 */ /* 0x180fe200000100cc */
[----:B0-----:R-:W-:Y:S01]  /*2080*/  @P1 MOV R136, 0x20 ;  /* 0x0000002000881802 */ /* 0x001fe20000000f00 */
[----:B------:R-:W-:Y:S01]  /*2090*/  FFMA.FTZ R218, R218, R205, R204 ;  /* 0x000000cddada7223 */ /* 0x000fe200000100cc */
[--C-:B-1----:R-:W-:Y:S01]  /*20a0*/  @P6 HADD2.F32 R116, -RZ, R119.reuse.H0_H0 ;  /* 0x20000077ff746230 */ /* 0x102fe20000004100 */
[----:B------:R-:W-:Y:S01]  /*20b0*/  FMUL.FTZ R117, R201, R222 ;  /* 0x000000dec9757220 */ /* 0x000fe20000410000 */
[----:B------:R-:W-:Y:S01]  /*20c0*/  @P5 HADD2.F32 R119, -RZ, R119.H1_H1 ;  /* 0x30000077ff775230 */ /* 0x000fe20000004100 */
[----:B------:R-:W-:Y:S01]  /*20d0*/  FADD.FTZ R124, R225, -R220 ;  /* 0x800000dce17c7221 */ /* 0x000fe20000010000 */
[----:B------:R-:W-:Y:S01]  /*20e0*/  @P3 HADD2.F32 R121, -RZ, R118.H1_H1 ;  /* 0x30000076ff793230 */ /* 0x000fe20000004100 */
[----:B------:R-:W-:-:S02]  /*20f0*/  @P0 FADD.FTZ R117, R92, R117 ;  /* 0x000000755c750221 */ /* 0x000fc40000010000 */
[----:B------:R-:W-:Y:S02]  /*2100*/  FADD.FTZ R224, R224, -R221 ;  /* 0x800000dde0e07221 */ /* 0x000fe40000010000 */
[----:B------:R-:W-:Y:S01]  /*2110*/  CS2R R220, SRZ ;  /* 0x0000000000dc7805 */ /* 0x000fe2000001ff00 */
[----:B------:R-:W-:Y:S02]  /*2120*/  FMUL.FTZ R118, R117, R202 ;  /* 0x000000ca75767220 */ /* 0x000fe40000410000 */
[----:B------:R-:W-:Y:S02]  /*2130*/  FADD.FTZ R122, R223, -R218 ;  /* 0x800000dadf7a7221 */ /* 0x000fe40000010000 */
[----:B------:R-:W-:Y:S01]  /*2140*/  @P5 FMUL.FTZ R220, R230, R119 ;  /* 0x00000077e6dc5220 */ /* 0x000fe20000410000 */
[----:B------:R-:W-:Y:S01]  /*2150*/  LOP3.LUT P5, RZ, R170, 0xff0000, RZ, 0xc0, !PT ;  /* 0x00ff0000aaff7812 */ /* 0x000fe200078ac0ff */
[C---:B------:R-:W-:Y:S01]  /*2160*/  FMUL.FTZ R119, R201.reuse, R124 ;  /* 0x0000007cc9777220 */ /* 0x040fe20000410000 */
[----:B------:R-:W-:Y:S01]  /*2170*/  CS2R R218, SRZ ;  /* 0x0000000000da7805 */ /* 0x000fe2000001ff00 */
[----:B------:R-:W-:Y:S01]  /*2180*/  FMUL.FTZ R123, R118, c[0x0][0x1e8] ;  /* 0x00007a00767b7a20 */ /* 0x000fe20000410000 */
[----:B------:R-:W-:Y:S01]  /*2190*/  CS2R R222, SRZ ;  /* 0x0000000000de7805 */ /* 0x000fe2000001ff00 */
[----:B------:R-:W-:-:S02]  /*21a0*/  FMUL.FTZ R118, R201, R122 ;  /* 0x0000007ac9767220 */ /* 0x000fc40000410000 */
[----:B------:R-:W-:Y:S01]  /*21b0*/  @P6 FMUL.FTZ R219, R229, R116 ;  /* 0x00000074e5db6220 */ /* 0x000fe20000410000 */
[----:B------:R-:W-:Y:S01]  /*21c0*/  LOP3.LUT P6, RZ, R170, 0xff00, RZ, 0xc0, !PT ;  /* 0x0000ff00aaff7812 */ /* 0x000fe200078cc0ff */
[----:B------:R-:W-:Y:S02]  /*21d0*/  @P0 FADD.FTZ R119, R94, R119 ;  /* 0x000000775e770221 */ /* 0x000fe40000010000 */
[----:B------:R-:W-:Y:S01]  /*21e0*/  @P3 FMUL.FTZ R218, R228, R121 ;  /* 0x00000079e4da3220 */ /* 0x000fe20000410000 */
[----:B------:R-:W-:Y:S01]  /*21f0*/  LOP3.LUT P3, RZ, R170, 0xff000000, RZ, 0xc0, !PT ;  /* 0xff000000aaff7812 */ /* 0x000fe2000786c0ff */
[----:B------:R-:W-:Y:S01]  /*2200*/  @P0 FADD.FTZ R118, R93, R118 ;  /* 0x000000765d760221 */ /* 0x000fe20000010000 */
[----:B------:R-:W-:Y:S01]  /*2210*/  HFMA2.MMA R170, -RZ, RZ, 0, 0 ;  /* 0x00000000ffaa7435 */ /* 0x000fe200000001ff */
[-C--:B------:R-:W-:Y:S02]  /*2220*/  FMUL.FTZ R121, R119, R202.reuse ;  /* 0x000000ca77797220 */ /* 0x080fe40000410000 */
[----:B------:R-:W-:-:S02]  /*2230*/  FMUL.FTZ R116, R118, R202 ;  /* 0x000000ca76747220 */ /* 0x000fc40000410000 */
[----:B------:R-:W-:Y:S02]  /*2240*/  FMUL.FTZ R125, R121, c[0x0][0x1e8] ;  /* 0x00007a00797d7a20 */ /* 0x000fe40000410000 */
[----:B------:R-:W-:Y:S02]  /*2250*/  FMUL.FTZ R124, R116, c[0x0][0x1e8] ;  /* 0x00007a00747c7a20 */ /* 0x000fe40000410000 */
[----:B------:R-:W-:Y:S02]  /*2260*/  FMUL.FTZ R116, R48, R123 ;  /* 0x0000007b30747220 */ /* 0x000fe40000410000 */
[-CC-:B------:R-:W-:Y:S02]  /*2270*/  FFMA.FTZ R214, R214, R205.reuse, R204.reuse ;  /* 0x000000cdd6d67223 */ /* 0x180fe400000100cc */
[-CC-:B------:R-:W-:Y:S02]  /*2280*/  FFMA.FTZ R217, R217, R205.reuse, R204.reuse ;  /* 0x000000cdd9d97223 */ /* 0x180fe400000100cc */
[----:B------:R-:W-:-:S02]  /*2290*/  FFMA.FTZ R210, R210, R205, R204 ;  /* 0x000000cdd2d27223 */ /* 0x000fc400000100cc */
[----:B------:R-:W-:Y:S02]  /*22a0*/  FFMA.FTZ R213, R213, R205, R204 ;  /* 0x000000cdd5d57223 */ /* 0x000fe400000100cc */
[----:B------:R-:W-:Y:S02]  /*22b0*/  FADD.FTZ R214, R215, -R214 ;  /* 0x800000d6d7d67221 */ /* 0x000fe40000010000 */
[----:B------:R-:W-:Y:S02]  /*22c0*/  FADD.FTZ R216, R216, -R217 ;  /* 0x800000d9d8d87221 */ /* 0x000fe40000010000 */
[----:B------:R-:W-:Y:S02]  /*22d0*/  FADD.FTZ R210, R211, -R210 ;  /* 0x800000d2d3d27221 */ /* 0x000fe40000010000 */
[----:B------:R-:W-:Y:S02]  /*22e0*/  FADD.FTZ R212, R212, -R213 ;  /* 0x800000d5d4d47221 */ /* 0x000fe40000010000 */
[----:B------:R-:W-:-:S02]  /*22f0*/  FMUL.FTZ R127, R201, R214 ;  /* 0x000000d6c97f7220 */ /* 0x000fc40000410000 */
[----:B------:R-:W-:Y:S02]  /*2300*/  FMUL.FTZ R216, R201, R216 ;  /* 0x000000d8c9d87220 */ /* 0x000fe40000410000 */
[----:B------:R-:W-:Y:S02]  /*2310*/  @P0 FADD.FTZ R127, R98, R127 ;  /* 0x0000007f627f0221 */ /* 0x000fe40000010000 */
[----:B------:R-:W-:Y:S02]  /*2320*/  @P0 FADD.FTZ R216, R99, R216 ;  /* 0x000000d863d80221 */ /* 0x000fe40000010000 */
[----:B------:R-:W-:Y:S01]  /*2330*/  @P1 IMAD.WIDE.U32 R136, R207, R136, c[0x0][0x258] ;  /* 0x00009600cf881625 */ /* 0x000fe200078e0088 */
[--C-:B--2---:R-:W-:Y:S02]  /*2340*/  @P4 HADD2.F32 R120, -RZ, R132.reuse.H0_H0 ;  /* 0x20000084ff784230 */ /* 0x104fe40000004100 */
[--C-:B------:R-:W-:Y:S02]  /*2350*/  @P5 HADD2.F32 R121, -RZ, R133.reuse.H0_H0 ;  /* 0x20000085ff795230 */ /* 0x100fe40000004100 */
[----:B------:R-:W-:Y:S01]  /*2360*/  @P6 HADD2.F32 R132, -RZ, R132.H1_H1 ;  /* 0x30000084ff846230 */ /* 0x000fe20000004100 */
[----:B------:R-:W-:Y:S01]  /*2370*/  @P4 FMUL.FTZ R221, R123, R120 ;  /* 0x000000787bdd4220 */ /* 0x000fe20000410000 */
[----:B------:R-:W-:Y:S01]  /*2380*/  @P3 HADD2.F32 R133, -RZ, R133.H1_H1 ;  /* 0x30000085ff853230 */ /* 0x000fe20000004100 */
[----:B------:R-:W-:-:S02]  /*2390*/  FMUL.FTZ R120, R201, R224 ;  /* 0x000000e0c9787220 */ /* 0x000fc40000410000 */
[----:B------:R-:W-:Y:S02]  /*23a0*/  @P5 FMUL.FTZ R223, R125, R121 ;  /* 0x000000797ddf5220 */ /* 0x000fe40000410000 */
[----:B------:R-:W-:Y:S02]  /*23b0*/  @P0 FADD.FTZ R120, R95, R120 ;  /* 0x000000785f780221 */ /* 0x000fe40000010000 */
[----:B------:R-:W-:Y:S02]  /*23c0*/  FMUL.FTZ R121, R49, R124 ;  /* 0x0000007c31797220 */ /* 0x000fe40000410000 */
[----:B------:R-:W-:Y:S02]  /*23d0*/  FMUL.FTZ R122, R120, R202 ;  /* 0x000000ca787a7220 */ /* 0x000fe40000410000 */
[----:B------:R-:W-:Y:S01]  /*23e0*/  @P6 FMUL.FTZ R170, R124, R132 ;  /* 0x000000847caa6220 */ /* 0x000fe20000410000 */
[----:B------:R-:W-:Y:S01]  /*23f0*/  FSEL R124, R116, RZ, P4 ;  /* 0x000000ff747c7208 */ /* 0x000fe20002000000 */
[----:B------:R-:W-:Y:S01]  /*2400*/  FMUL.FTZ R126, R122, c[0x0][0x1e8] ;  /* 0x00007a007a7e7a20 */ /* 0x000fe20000410000 */
[----:B------:R-:W-:Y:S01]  /*2410*/  FSEL R121, R121, RZ, P6 ;  /* 0x000000ff79797208 */ /* 0x000fe20003000000 */
[----:B------:R-:W-:Y:S01]  /*2420*/  FMUL.FTZ R122, R50, R125 ;  /* 0x0000007d327a7220 */ /* 0x000fe20000410000 */
[----:B------:R-:W-:Y:S01]  /*2430*/  LEA R132, P6, R226, c[0x0][0x248], 0x4 ;  /* 0x00009200e2847a11 */ /* 0x000fe200078c20ff */
[----:B------:R-:W-:Y:S01]  /*2440*/  @P3 FMUL.FTZ R222, R126, R133 ;  /* 0x000000857ede3220 */ /* 0x000fe20000410000 */
[----:B------:R-:W-:Y:S01]  /*2450*/  F2FP.PACK_AB R124, R121, R124 ;  /* 0x0000007c797c723e */ /* 0x000fe200000000ff */
[----:B------:R-:W-:Y:S01]  /*2460*/  FMUL.FTZ R116, R51, R126 ;  /* 0x0000007e33747220 */ /* 0x000fe20000410000 */
[----:B------:R-:W-:Y:S01]  /*2470*/  FSEL R125, R122, RZ, P5 ;  /* 0x000000ff7a7d7208 */ /* 0x000fe20002800000 */
[C---:B------:R-:W-:Y:S01]  /*2480*/  FMUL.FTZ R121, R201.reuse, R210 ;  /* 0x000000d2c9797220 */ /* 0x040fe20000410000 */
[----:B------:R-:W-:Y:S01]  /*2490*/  LEA.HI.X R133, R226, c[0x0][0x24c], RZ, 0x4, P6 ;  /* 0x00009300e2857a11 */ /* 0x000fe200030f24ff */
[----:B------:R-:W-:Y:S01]  /*24a0*/  FMUL.FTZ R126, R201, R212 ;  /* 0x000000d4c97e7220 */ /* 0x000fe20000410000 */
[----:B------:R-:W-:Y:S01]  /*24b0*/  FSEL R116, R116, RZ, P3 ;  /* 0x000000ff74747208 */ /* 0x000fe20001800000 */
[----:B------:R-:W-:Y:S01]  /*24c0*/  @P0 FADD.FTZ R121, R96, R121 ;  /* 0x0000007960790221 */ /* 0x000fe20000010000 */
[----:B------:R-:W-:Y:S01]  /*24d0*/  LOP3.LUT P4, RZ, R171, 0xff, RZ, 0xc0, !PT ;  /* 0x000000ffabff7812 */ /* 0x000fe2000788c0ff */
[----:B------:R-:W-:Y:S01]  /*24e0*/  @P0 FADD.FTZ R126, R97, R126 ;  /* 0x0000007e617e0221 */ /* 0x000fe20000010000 */
[C---:B------:R-:W-:Y:S01]  /*24f0*/  LOP3.LUT P5, RZ, R171.reuse, 0xff00, RZ, 0xc0, !PT ;  /* 0x0000ff00abff7812 */ /* 0x040fe200078ac0ff */
[-C--:B------:R-:W-:Y:S01]  /*2500*/  FMUL.FTZ R212, R216, R202.reuse ;  /* 0x000000cad8d47220 */ /* 0x080fe20000410000 */
[----:B------:R-:W-:Y:S01]  /*2510*/  LOP3.LUT P3, RZ, R171, 0xff0000, RZ, 0xc0, !PT ;  /* 0x00ff0000abff7812 */ /* 0x000fe2000786c0ff */
[-C--:B------:R-:W-:Y:S01]  /*2520*/  FMUL.FTZ R122, R121, R202.reuse ;  /* 0x000000ca797a7220 */ /* 0x080fe20000410000 */
[----:B------:R-:W-:Y:S01]  /*2530*/  LOP3.LUT P6, RZ, R171, 0xff000000, RZ, 0xc0, !PT ;  /* 0xff000000abff7812 */ /* 0x000fe200078cc0ff */
[-C--:B------:R-:W-:Y:S01]  /*2540*/  FMUL.FTZ R171, R127, R202.reuse ;  /* 0x000000ca7fab7220 */ /* 0x080fe20000410000 */
[----:B------:R-:W-:Y:S01]  /*2550*/  F2FP.PACK_AB R125, R116, R125 ;  /* 0x0000007d747d723e */ /* 0x000fe200000000ff */
        /* <DEDUP_REMOVED lines=11> */
[----:B------:R-:W-:Y:S01]  /*2610*/  SEL R121, R126, R113, P2 ;  /* 0x000000717e797207 */ /* 0x000fe20001000000 */
[----:B------:R-:W-:Y:S01]  /*2620*/  FMUL.FTZ R129, R47, R212 ;  /* 0x000000d42f817220 */ /* 0x000fe20000410000 */
[----:B------:R0:W-:Y:S01]  /*2630*/  @P1 STG.E.128 [R136.64], R116 ;  /* 0x0000007488001986 */ /* 0x0001e2000c101d04 */
[----:B------:R-:W-:Y:S01]  /*2640*/  FMUL.FTZ R122, R44, R213 ;  /* 0x000000d52c7a7220 */ /* 0x000fe20000410000 */
[----:B------:R-:W-:Y:S01]  /*2650*/  FSEL R128, R128, RZ, P3 ;  /* 0x000000ff80807208 */ /* 0x000fe20001800000 */
[----:B------:R-:W-:Y:S01]  /*2660*/  FMUL.FTZ R123, R45, R210 ;  /* 0x000000d22d7b7220 */ /* 0x000fe20000410000 */
[----:B------:R-:W-:-:S02]  /*2670*/  FSEL R129, R129, RZ, P6 ;  /* 0x000000ff81817208 */ /* 0x000fc40003000000 */
[----:B------:R-:W-:Y:S02]  /*2680*/  FSEL R131, R122, RZ, P4 ;  /* 0x000000ff7a837208 */ /* 0x000fe40002000000 */
[----:B------:R-:W-:Y:S02]  /*2690*/  FSEL R126, R123, RZ, P5 ;  /* 0x000000ff7b7e7208 */ /* 0x000fe40002800000 */
[----:B------:R-:W-:Y:S02]  /*26a0*/  SEL R122, R127, R114, P2 ;  /* 0x000000727f7a7207 */ /* 0x000fe40001000000 */
[----:B------:R-:W-:Y:S02]  /*26b0*/  SEL R123, R216, R115, P2 ;  /* 0x00000073d87b7207 */ /* 0x000fe40001000000 */
[----:B------:R-:W-:Y:S01]  /*26c0*/  F2FP.PACK_AB R127, R129, R128 ;  /* 0x00000080817f723e */ /* 0x000fe200000000ff */
[----:B------:R-:W-:Y:S01]  /*26d0*/  IMAD.WIDE.U32 R128, R206, R203, c[0x0][0x170] ;  /* 0x00005c00ce807625 */ /* 0x000fe200078e00cb */
[----:B------:R-:W-:Y:S01]  /*26e0*/  F2FP.PACK_AB R126, R126, R131 ;  /* 0x000000837e7e723e */ /* 0x000fe200000000ff */
[----:B------:R1:W-:Y:S04]  /*26f0*/  @P1 STG.E.128 [R136.64+0x10], R120 ;  /* 0x0000107888001986 */ /* 0x0003e8000c101d04 */
[----:B------:R2:W-:Y:S04]  /*2700*/  STG.E.128 [R132.64], R124 ;  /* 0x0000007c84007986 */ /* 0x0005e8000c101d04 */
[----:B------:R-:W3:Y:S01]  /*2710*/  LDG.E.128 R128, [R128.64] ;  /* 0x0000000480807981 */ /* 0x000ee2000c1e1d00 */
[-CC-:B------:R-:W-:Y:S01]  /*2720*/  FFMA.FTZ R138, R138, R205.reuse, R204.reuse ;  /* 0x000000cd8a8a7223 */ /* 0x180fe200000100cc */
[----:B------:R-:W-:Y:S01]  /*2730*/  HFMA2.MMA R203, -RZ, RZ, 0, 0 ;  /* 0x00000000ffcb7435 */ /* 0x000fe200000001ff */
[--C-:B------:R-:W-:Y:S01]  /*2740*/  @P4 HADD2.F32 R207, -RZ, R134.reuse.H0_H0 ;  /* 0x20000086ffcf4230 */ /* 0x100fe20000004100 */
[----:B------:R-:W-:Y:S01]  /*2750*/  FFMA.FTZ R145, R145, R205, R204 ;  /* 0x000000cd91917223 */ /* 0x000fe200000100cc */
[----:B------:R-:W-:Y:S01]  /*2760*/  MOV R211, R162 ;  /* 0x000000a200d37202 */ /* 0x000fe20000000f00 */
[----:B------:R-:W-:Y:S01]  /*2770*/  FADD.FTZ R138, R149, -R138 ;  /* 0x8000008a958a7221 */ /* 0x000fe20000010000 */
[----:B0-----:R-:W-:Y:S01]  /*2780*/  CS2R R118, SRZ ;  /* 0x0000000000767805 */ /* 0x001fe2000001ff00 */
[----:B------:R-:W-:Y:S01]  /*2790*/  @P4 FMUL.FTZ R203, R213, R207 ;  /* 0x000000cfd5cb4220 */ /* 0x000fe20000410000 */
[----:B------:R-:W-:Y:S01]  /*27a0*/  LOP3.LUT P4, RZ, R211, 0xff, RZ, 0xc0, !PT ;  /* 0x000000ffd3ff7812 */ /* 0x000fe2000788c0ff */
[-CC-:B------:R-:W-:Y:S01]  /*27b0*/  FFMA.FTZ R147, R147, R205.reuse, R204.reuse ;  /* 0x000000cd93937223 */ /* 0x180fe200000100cc */
[--C-:B-1----:R-:W-:Y:S01]  /*27c0*/  @P3 HADD2.F32 R120, -RZ, R135.reuse.H0_H0 ;  /* 0x20000087ff783230 */ /* 0x102fe20000004100 */
[-CC-:B------:R-:W-:Y:S01]  /*27d0*/  FFMA.FTZ R140, R140, R205.reuse, R204.reuse ;  /* 0x000000cd8c8c7223 */ /* 0x180fe200000100cc */
[----:B------:R-:W-:Y:S01]  /*27e0*/  HFMA2.MMA R116, -RZ, RZ, 0, 0 ;  /* 0x00000000ff747435 */ /* 0x000fe200000001ff */
[-CC-:B------:R-:W-:Y:S01]  /*27f0*/  FFMA.FTZ R143, R143, R205.reuse, R204.reuse ;  /* 0x000000cd8f8f7223 */ /* 0x180fe200000100cc */
[----:B------:R-:W-:Y:S01]  /*2800*/  @P5 HADD2.F32 R117, -RZ, R134.H1_H1 ;  /* 0x30000086ff755230 */ /* 0x000fe20000004100 */
[----:B------:R-:W-:Y:S01]  /*2810*/  FADD.FTZ R186, R186, -R145 ;  /* 0x80000091baba7221 */ /* 0x000fe20000010000 */
[----:B------:R-:W-:Y:S01]  /*2820*/  CS2R R122, SRZ ;  /* 0x00000000007a7805 */ /* 0x000fe2000001ff00 */
[-CC-:B------:R-:W-:Y:S01]  /*2830*/  FFMA.FTZ R142, R142, R205.reuse, R204.reuse ;  /* 0x000000cd8e8e7223 */ /* 0x180fe200000100cc */
[----:B------:R-:W-:Y:S01]  /*2840*/  @P6 HADD2.F32 R135, -RZ, R135.H1_H1 ;  /* 0x30000087ff876230 */ /* 0x000fe20000004100 */
[-CC-:B------:R-:W-:Y:S01]  /*2850*/  FFMA.FTZ R141, R141, R205.reuse, R204.reuse ;  /* 0x000000cd8d8d7223 */ /* 0x180fe200000100cc */
[----:B------:R-:W-:Y:S01]  /*2860*/  IADD3 R197, R197, c[0x0][0x160], RZ ;  /* 0x00005800c5c57a10 */ /* 0x000fe20007ffe0ff */
[----:B------:R-:W-:Y:S01]  /*2870*/  FFMA.FTZ R139, R139, R205, R204 ;  /* 0x000000cd8b8b7223 */ /* 0x000fe200000100cc */
[----:B--2---:R-:W-:Y:S01]  /*2880*/  MOV R132, RZ ;  /* 0x000000ff00847202 */ /* 0x004fe20000000f00 */
[----:B------:R-:W-:-:S02]  /*2890*/  FMUL.FTZ R121, R201, R138 ;  /* 0x0000008ac9797220 */ /* 0x000fc40000410000 */
[----:B------:R-:W-:Y:S02]  /*28a0*/  FADD.FTZ R150, R150, -R147 ;  /* 0x8000009396967221 */ /* 0x000fe40000010000 */
[----:B------:R-:W-:Y:S02]  /*28b0*/  FADD.FTZ R140, R187, -R140 ;  /* 0x8000008cbb8c7221 */ /* 0x000fe40000010000 */
[----:B------:R-:W-:Y:S02]  /*28c0*/  FADD.FTZ R148, R148, -R143 ;  /* 0x8000008f94947221 */ /* 0x000fe40000010000 */
[----:B------:R-:W-:Y:S02]  /*28d0*/  FMUL.FTZ R186, R201, R186 ;  /* 0x000000bac9ba7220 */ /* 0x000fe40000410000 */
[----:B------:R-:W-:Y:S02]  /*28e0*/  FADD.FTZ R142, R151, -R142 ;  /* 0x8000008e978e7221 */ /* 0x000fe40000010000 */
[----:B------:R-:W-:-:S02]  /*28f0*/  FADD.FTZ R146, R146, -R141 ;  /* 0x8000008d92927221 */ /* 0x000fc40000010000 */
[----:B------:R-:W-:Y:S02]  /*2900*/  FADD.FTZ R144, R144, -R139 ;  /* 0x8000008b90907221 */ /* 0x000fe40000010000 */
[----:B------:R-:W-:Y:S01]  /*2910*/  @P3 FMUL.FTZ R119, R171, R120 ;  /* 0x00000078ab773220 */ /* 0x000fe20000410000 */
[----:B------:R-:W-:Y:S01]  /*2920*/  LOP3.LUT P3, RZ, R162, 0xff00, RZ, 0xc0, !PT ;  /* 0x0000ff00a2ff7812 */ /* 0x000fe2000786c0ff */
[----:B------:R-:W-:Y:S02]  /*2930*/  @P0 FADD.FTZ R121, R100, R121 ;  /* 0x0000007964790221 */ /* 0x000fe40000010000 */
[C---:B------:R-:W-:Y:S02]  /*2940*/  FMUL.FTZ R125, R201.reuse, R150 ;  /* 0x00000096c97d7220 */ /* 0x040fe40000410000 */
[----:B------:R-:W-:Y:S01]  /*2950*/  FMUL.FTZ R140, R201, R140 ;  /* 0x0000008cc98c7220 */ /* 0x000fe20000410000 */
[----:B------:R-:W-:Y:S01]  /*2960*/  SEL R108, R121, R108, P2 ;  /* 0x0000006c796c7207 */ /* 0x000fe20001000000 */
        /* <DEDUP_REMOVED lines=20> */
[----:B------:R-:W-:Y:S01]  /*2ab0*/  FMUL.FTZ R186, R186, R202 ;  /* 0x000000cababa7220 */ /* 0x000fe20000410000 */
[----:B------:R-:W-:Y:S01]  /*2ac0*/  SEL R114, R133, R114, P2 ;  /* 0x0000007285727207 */ /* 0x000fe20001000000 */
[----:B------:R-:W-:Y:S01]  /*2ad0*/  FMUL.FTZ R121, R121, c[0x0][0x1e8] ;  /* 0x00007a0079797a20 */ /* 0x000fe20000410000 */
[----:B------:R-:W-:Y:S01]  /*2ae0*/  SEL R115, R144, R115, P2 ;  /* 0x0000007390737207 */ /* 0x000fe20001000000 */
[----:B------:R-:W-:Y:S01]  /*2af0*/  FMUL.FTZ R186, R186, c[0x0][0x1e8] ;  /* 0x00007a00baba7a20 */ /* 0x000fe20000410000 */
[----:B------:R-:W-:Y:S01]  /*2b00*/  LOP3.LUT P0, RZ, R162, 0xff0000, RZ, 0xc0, !PT ;  /* 0x00ff0000a2ff7812 */ /* 0x000fe2000780c0ff */
[-C--:B------:R-:W-:Y:S01]  /*2b10*/  FMUL.FTZ R125, R125, R202.reuse ;  /* 0x000000ca7d7d7220 */ /* 0x080fe20000410000 */
[----:B------:R-:W-:Y:S01]  /*2b20*/  LOP3.LUT P2, RZ, R163, 0xff, RZ, 0xc0, !PT ;  /* 0x000000ffa3ff7812 */ /* 0x000fe2000784c0ff */
[----:B------:R-:W-:-:S02]  /*2b30*/  FMUL.FTZ R140, R140, R202 ;  /* 0x000000ca8c8c7220 */ /* 0x000fc40000410000 */
[-C--:B------:R-:W-:Y:S02]  /*2b40*/  FMUL.FTZ R127, R127, R202.reuse ;  /* 0x000000ca7f7f7220 */ /* 0x080fe40000410000 */
[-C--:B------:R-:W-:Y:S02]  /*2b50*/  FMUL.FTZ R142, R142, R202.reuse ;  /* 0x000000ca8e8e7220 */ /* 0x080fe40000410000 */
[-C--:B------:R-:W-:Y:S02]  /*2b60*/  FMUL.FTZ R133, R133, R202.reuse ;  /* 0x000000ca85857220 */ /* 0x080fe40000410000 */
[----:B------:R-:W-:Y:S02]  /*2b70*/  FMUL.FTZ R144, R144, R202 ;  /* 0x000000ca90907220 */ /* 0x000fe40000410000 */
[----:B------:R-:W-:-:S04]  /*2b80*/  @P1 IMAD.WIDE.U32 R200, R200, R201, c[0x0][0x258] ;  /* 0x00009600c8c81625 */ /* 0x000fc800078e00c9 */
[----:B------:R-:W-:Y:S01]  /*2b90*/  FMUL.FTZ R137, R125, c[0x0][0x1e8] ;  /* 0x00007a007d897a20 */ /* 0x000fe20000410000 */
        /* <DEDUP_REMOVED lines=8> */
[----:B------:R-:W-:Y:S02]  /*2c20*/  FADD.FTZ R13, R116, R13 ;  /* 0x0000000d740d7221 */ /* 0x000fe40000010000 */
[----:B------:R-:W-:Y:S02]  /*2c30*/  FADD.FTZ R10, R119, R10 ;  /* 0x0000000a770a7221 */ /* 0x000fe40000010000 */
[----:B------:R-:W-:Y:S01]  /*2c40*/  @P6 FMUL.FTZ R118, R212, R135 ;  /* 0x00000087d4766220 */ /* 0x000fe20000410000 */
[----:B------:R-:W-:Y:S01]  /*2c50*/  LOP3.LUT P6, RZ, R163, 0xff0000, RZ, 0xc0, !PT ;  /* 0x00ff0000a3ff7812 */ /* 0x000fe200078cc0ff */
[----:B------:R-:W-:Y:S02]  /*2c60*/  FMUL.FTZ R116, R42, R137 ;  /* 0x000000892a747220 */ /* 0x000fe40000410000 */
[----:B------:R-:W-:Y:S02]  /*2c70*/  FMUL.FTZ R119, R36, R139 ;  /* 0x0000008b24777220 */ /* 0x000fe40000410000 */
[----:B------:R-:W-:Y:S01]  /*2c80*/  FMUL.FTZ R125, R38, R136 ;  /* 0x00000088267d7220 */ /* 0x000fe20000410000 */
[----:B------:R-:W-:Y:S01]  /*2c90*/  FSEL R116, R116, RZ, P0 ;  /* 0x000000ff74747208 */ /* 0x000fe20000000000 */
[----:B------:R-:W-:Y:S01]  /*2ca0*/  FMUL.FTZ R126, R39, R144 ;  /* 0x00000090277e7220 */ /* 0x000fe20000410000 */
[----:B------:R-:W-:Y:S01]  /*2cb0*/  FSEL R127, R119, RZ, P2 ;  /* 0x000000ff777f7208 */ /* 0x000fe20001000000 */
[----:B------:R-:W-:Y:S01]  /*2cc0*/  FMUL.FTZ R124, R37, R142 ;  /* 0x0000008e257c7220 */ /* 0x000fe20000410000 */
[----:B------:R-:W-:Y:S01]  /*2cd0*/  FSEL R119, R125, RZ, P6 ;  /* 0x000000ff7d777208 */ /* 0x000fe20003000000 */
[----:B------:R-:W-:Y:S01]  /*2ce0*/  FADD.FTZ R11, R118, R11 ;  /* 0x0000000b760b7221 */ /* 0x000fe20000010000 */
[----:B------:R-:W-:Y:S01]  /*2cf0*/  HFMA2.MMA R125, -RZ, RZ, 0, 0 ;  /* 0x00000000ff7d7435 */ /* 0x000fe200000001ff */
[----:B------:R-:W-:Y:S01]  /*2d00*/  FADD.FTZ R24, R209, R24 ;  /* 0x00000018d1187221 */ /* 0x000fe20000010000 */
[----:B------:R-:W-:Y:S01]  /*2d10*/  FSEL R124, R124, RZ, P1 ;  /* 0x000000ff7c7c7208 */ /* 0x000fe20000800000 */
[----:B------:R-:W-:-:S02]  /*2d20*/  FADD.FTZ R25, R208, R25 ;  /* 0x00000019d0197221 */ /* 0x000fc40000010000 */
[----:B------:R-:W-:Y:S01]  /*2d30*/  FADD.FTZ R22, R181, R22 ;  /* 0x00000016b5167221 */ /* 0x000fe20000010000 */
[----:B------:R-:W-:Y:S01]  /*2d40*/  F2FP.PACK_AB R118, R124, R127 ;  /* 0x0000007f7c76723e */ /* 0x000fe200000000ff */
        /* <DEDUP_REMOVED lines=10> */
[--C-:B---3--:R-:W-:Y:S02]  /*2df0*/  @P4 HADD2.F32 R117, -RZ, R128.reuse.H0_H0 ;  /* 0x20000080ff754230 */ /* 0x108fe40000004100 */
[----:B------:R-:W-:-:S02]  /*2e00*/  @P3 HADD2.F32 R128, -RZ, R128.H1_H1 ;  /* 0x30000080ff803230 */ /* 0x000fc40000004100 */
[----:B------:R-:W-:Y:S01]  /*2e10*/  @P0 HADD2.F32 R124, -RZ, R129.H0_H0 ;  /* 0x20000081ff7c0230 */ /* 0x000fe20000004100 */
[----:B------:R-:W-:Y:S01]  /*2e20*/  @P4 FMUL.FTZ R123, R121, R117 ;  /* 0x00000075797b4220 */ /* 0x000fe20000410000 */
[----:B------:R-:W-:Y:S01]  /*2e30*/  @P6 HADD2.F32 R133, -RZ, R131.H0_H0 ;  /* 0x20000083ff856230 */ /* 0x000fe20000004100 */
[----:B------:R-:W-:Y:S01]  /*2e40*/  FMUL.FTZ R117, R40, R121 ;  /* 0x0000007928757220 */ /* 0x000fe20000410000 */
[----:B------:R-:W-:Y:S01]  /*2e50*/  @P5 HADD2.F32 R129, -RZ, R129.H1_H1 ;  /* 0x30000081ff815230 */ /* 0x000fe20000004100 */
[----:B------:R-:W-:Y:S02]  /*2e60*/  FMUL.FTZ R121, R41, R186 ;  /* 0x000000ba29797220 */ /* 0x000fe40000410000 */
[----:B------:R-:W-:Y:S01]  /*2e70*/  @P3 FMUL.FTZ R122, R186, R128 ;  /* 0x00000080ba7a3220 */ /* 0x000fe20000410000 */
[----:B------:R-:W-:Y:S01]  /*2e80*/  FSEL R128, R117, RZ, P4 ;  /* 0x000000ff75807208 */ /* 0x000fe20002000000 */
[----:B------:R-:W-:Y:S01]  /*2e90*/  FMUL.FTZ R117, R43, R140 ;  /* 0x0000008c2b757220 */ /* 0x000fe20000410000 */
[----:B------:R-:W-:Y:S01]  /*2ea0*/  FSEL R135, R121, RZ, P3 ;  /* 0x000000ff79877208 */ /* 0x000fe20001800000 */
[----:B------:R-:W-:Y:S01]  /*2eb0*/  @P0 FMUL.FTZ R125, R137, R124 ;  /* 0x0000007c897d0220 */ /* 0x000fe20000410000 */
[----:B------:R-:W-:Y:S01]  /*2ec0*/  LOP3.LUT P3, RZ, R163, 0xff000000, RZ, 0xc0, !PT ;  /* 0xff000000a3ff7812 */ /* 0x000fe2000786c0ff */
[----:B------:R-:W-:Y:S01]  /*2ed0*/  FADD.FTZ R8, R123, R8 ;  /* 0x000000087b087221 */ /* 0x000fe20000010000 */
[----:B------:R-:W-:Y:S01]  /*2ee0*/  FSEL R117, R117, RZ, P5 ;  /* 0x000000ff75757208 */ /* 0x000fe20002800000 */
[----:B------:R-:W-:Y:S01]  /*2ef0*/  FADD.FTZ R9, R122, R9 ;  /* 0x000000097a097221 */ /* 0x000fe20000010000 */
[----:B------:R-:W-:Y:S01]  /*2f00*/  LEA R120, P4, R206, c[0x0][0x248], 0x4 ;  /* 0x00009200ce787a11 */ /* 0x000fe200078820ff */
[----:B------:R-:W-:Y:S01]  /*2f10*/  FADD.FTZ R6, R125, R6 ;  /* 0x000000067d067221 */ /* 0x000fe20000010000 */
[----:B------:R-:W-:-:S02]  /*2f20*/  FSEL R126, R126, RZ, P3 ;  /* 0x000000ff7e7e7208 */ /* 0x000fc40001800000 */
[----:B------:R-:W-:Y:S02]  /*2f30*/  F2FP.PACK_AB R117, R117, R116 ;  /* 0x000000747575723e */ /* 0x000fe400000000ff */
[----:B------:R-:W-:Y:S02]  /*2f40*/  LEA.HI.X R121, R206, c[0x0][0x24c], RZ, 0x4, P4 ;  /* 0x00009300ce797a11 */ /* 0x000fe400020f24ff */
[----:B------:R-:W-:Y:S01]  /*2f50*/  F2FP.PACK_AB R119, R126, R119 ;  /* 0x000000777e77723e */ /* 0x000fe200000000ff */
[----:B------:R-:W-:Y:S01]  /*2f60*/  @P3 HADD2.F32 R134, -RZ, R131.H1_H1 ;  /* 0x30000083ff863230 */ /* 0x000fe20000004100 */
[----:B------:R-:W-:Y:S01]  /*2f70*/  F2FP.PACK_AB R116, R135, R128 ;  /* 0x000000808774723e */ /* 0x000fe200000000ff */
[--C-:B------:R-:W-:Y:S01]  /*2f80*/  @P2 HADD2.F32 R128, -RZ, R130.reuse.H0_H0 ;  /* 0x20000082ff802230 */ /* 0x100fe20000004100 */
[----:B------:R-:W-:Y:S01]  /*2f90*/  ISETP.GE.AND P0, PT, R197, c[0x0][0x164], PT ;  /* 0x00005900c5007a0c */ /* 0x000fe20003f06270 */
[----:B------:R-:W-:Y:S01]  /*2fa0*/  HFMA2.MMA R131, -RZ, RZ, 0, 0 ;  /* 0x00000000ff837435 */ /* 0x000fe200000001ff */
[----:B------:R-:W-:Y:S01]  /*2fb0*/  @P1 HADD2.F32 R130, -RZ, R130.H1_H1 ;  /* 0x30000082ff821230 */ /* 0x000fe20000004100 */
[----:B------:R0:W-:Y:S01]  /*2fc0*/  STG.E.128 [R120.64], R116 ;  /* 0x0000007478007986 */ /* 0x0001e2000c101d04 */
[----:B------:R-:W-:Y:S01]  /*2fd0*/  CS2R R126, SRZ ;  /* 0x00000000007e7805 */ /* 0x000fe2000001ff00 */
[----:B------:R-:W-:Y:S01]  /*2fe0*/  MOV R124, RZ ;  /* 0x000000ff007c7202 */ /* 0x000fe20000000f00 */
[----:B------:R-:W-:Y:S01]  /*2ff0*/  @P5 FMUL.FTZ R124, R140, R129 ;  /* 0x000000818c7c5220 */ /* 0x000fe20000410000 */
[----:B------:R-:W-:Y:S01]  /*3000*/  LOP3.LUT P4, RZ, R199, 0xff, RZ, 0xc0, !PT ;  /* 0x000000ffc7ff7812 */ /* 0x000fe2000788c0ff */
[----:B------:R-:W-:-:S02]  /*3010*/  @P2 FMUL.FTZ R127, R139, R128 ;  /* 0x000000808b7f2220 */ /* 0x000fc40000410000 */
[----:B------:R-:W-:Y:S01]  /*3020*/  @P1 FMUL.FTZ R126, R142, R130 ;  /* 0x000000828e7e1220 */ /* 0x000fe20000410000 */
[----:B------:R-:W-:Y:S01]  /*3030*/  SEL R199, RZ, 0x1, P4 ;  /* 0x00000001ffc77807 */ /* 0x000fe20002000000 */
[----:B------:R-:W-:Y:S02]  /*3040*/  @P6 FMUL.FTZ R131, R136, R133 ;  /* 0x0000008588836220 */ /* 0x000fe40000410000 */
[----:B------:R-:W-:Y:S02]  /*3050*/  @P3 FMUL.FTZ R132, R144, R134 ;  /* 0x0000008690843220 */ /* 0x000fe40000410000 */
[----:B------:R-:W-:Y:S02]  /*3060*/  FADD.FTZ R7, R124, R7 ;  /* 0x000000077c077221 */ /* 0x000fe40000010000 */
[----:B------:R-:W-:Y:S02]  /*3070*/  FADD.FTZ R4, R127, R4 ;  /* 0x000000047f047221 */ /* 0x000fe40000010000 */
[----:B------:R-:W-:-:S02]  /*3080*/  FADD.FTZ R5, R126, R5 ;  /* 0x000000057e057221 */ /* 0x000fc40000010000 */
[----:B------:R-:W-:Y:S02]  /*3090*/  FADD.FTZ R2, R131, R2 ;  /* 0x0000000283027221 */ /* 0x000fe40000010000 */
[----:B------:R-:W-:Y:S01]  /*30a0*/  FADD.FTZ R3, R132, R3 ;  /* 0x0000000384037221 */ /* 0x000fe20000010000 */
[----:B0-----:R-:W-:Y:S01]  /*30b0*/  @P0 CALL.REL.NOINC `(.L_x_7169) ;  /* 0x0000001000000944 */ /* 0x001fe20003c00000 */
[----:B------:R-:W-:Y:S05]  /*30c0*/  BRA `(.L_x_7170) ;  /* 0xffffd57000007947 */ /* 0x000fea000383ffff */
.L_x_7169:
        /* <DEDUP_REMOVED lines=56> */
.L_x_7166:
        /* <DEDUP_REMOVED lines=28> */
.L_x_7167:
[----:B------:R-:W-:Y:S01]  /*3610*/  HFMA2.MMA R125, -RZ, RZ, 0, 9.5367431640625e-07 ;  /* 0x00000010ff7d7435 */ /* 0x000fe200000001ff */
[----:B------:R-:W-:-:S02]  /*3620*/  MOV R120, R124 ;  /* 0x0000007c00787202 */ /* 0x000fc40000000f00 */
[----:B------:R-:W-:Y:S02]  /*3630*/  MOV R122, 0x1f ;  /* 0x0000001f007a7802 */ /* 0x000fe40000000f00 */
[----:B------:R-:W-:Y:S02]  /*3640*/  MOV R127, 0xffffffff ;  /* 0xffffffff007f7802 */ /* 0x000fe40000000f00 */
[----:B------:R-:W-:Y:S02]  /*3650*/  MOV R116, 0x3670 ;  /* 0x0000367000747802 */ /* 0x000fe40000000f00 */
[----:B-----5:R-:W-:Y:S05]  /*3660*/  CALL.REL.NOINC `($__internal_155_$__cuda_sm70_shflsync_down_p) ;  /* 0x0000046000007944 */ /* 0x020fea0003c00000 */
[----:B-1----:R-:W-:Y:S01]  /*3670*/  MOV R119, R120 ;  /* 0x0000007800777202 */ /* 0x002fe20000000f00 */
[----:B0-----:R-:W-:Y:S05]  /*3680*/  BRA `(.L_x_7171) ;  /* 0xffffdfc000007947 */ /* 0x001fea000383ffff */
.L_x_7168:
[----:B------:R-:W-:Y:S01]  /*3690*/  HFMA2.MMA R125, -RZ, RZ, 0, 9.5367431640625e-07 ;  /* 0x00000010ff7d7435 */ /* 0x000fe200000001ff */
[----:B------:R-:W-:Y:S02]  /*36a0*/  MOV R120, R121 ;  /* 0x0000007900787202 */ /* 0x000fe40000000f00 */
[----:B------:R-:W-:Y:S02]  /*36b0*/  MOV R122, 0x1f ;  /* 0x0000001f007a7802 */ /* 0x000fe40000000f00 */
[----:B------:R-:W-:-:S02]  /*36c0*/  MOV R127, 0xffffffff ;  /* 0xffffffff007f7802 */ /* 0x000fc40000000f00 */
[----:B------:R-:W-:Y:S02]  /*36d0*/  MOV R116, 0x36f0 ;  /* 0x000036f000747802 */ /* 0x000fe40000000f00 */
[----:B01---5:R-:W-:Y:S05]  /*36e0*/  CALL.REL.NOINC `($__internal_155_$__cuda_sm70_shflsync_down_p) ;  /* 0x000003e000007944 */ /* 0x023fea0003c00000 */
[----:B------:R-:W-:Y:S01]  /*36f0*/  FADD.FTZ R124, R124, R119 ;  /* 0x000000777c7c7221 */ /* 0x000fe20000010000 */
[----:B0-----:R-:W-:Y:S01]  /*3700*/  HFMA2.MMA R125, -RZ, RZ, 0, 4.76837158203125e-07 ;  /* 0x00000008ff7d7435 */ /* 0x001fe200000001ff */
[----:B-1----:R-:W-:Y:S01]  /*3710*/  FADD.FTZ R121, R121, R120 ;  /* 0x0000007879797221 */ /* 0x002fe20000010000 */
[----:B------:R-:W-:Y:S02]  /*3720*/  MOV R122, 0x1f ;  /* 0x0000001f007a7802 */ /* 0x000fe40000000f00 */
[----:B------:R-:W-:Y:S02]  /*3730*/  MOV R127, 0xffffffff ;  /* 0xffffffff007f7802 */ /* 0x000fe40000000f00 */
[----:B------:R-:W-:Y:S02]  /*3740*/  MOV R120, R124 ;  /* 0x0000007c00787202 */ /* 0x000fe40000000f00 */
[----:B------:R-:W-:Y:S02]  /*3750*/  MOV R116, 0x3770 ;  /* 0x0000377000747802 */ /* 0x000fe40000000f00 */
[----:B------:R-:W-:Y:S05]  /*3760*/  CALL.REL.NOINC `($__internal_155_$__cuda_sm70_shflsync_down_p) ;  /* 0x0000036000007944 */ /* 0x000fea0003c00000 */
[----:B0-----:R-:W-:Y:S01]  /*3770*/  HFMA2.MMA R125, -RZ, RZ, 0, 4.76837158203125e-07 ;  /* 0x00000008ff7d7435 */ /* 0x001fe200000001ff */
[----:B-1----:R-:W-:-:S02]  /*3780*/  MOV R119, R120 ;  /* 0x0000007800777202 */ /* 0x002fc40000000f00 */
[----:B------:R-:W-:Y:S02]  /*3790*/  MOV R120, R121 ;  /* 0x0000007900787202 */ /* 0x000fe40000000f00 */
[----:B------:R-:W-:Y:S02]  /*37a0*/  MOV R122, 0x1f ;  /* 0x0000001f007a7802 */ /* 0x000fe40000000f00 */
[----:B------:R-:W-:Y:S02]  /*37b0*/  MOV R127, 0xffffffff ;  /* 0xffffffff007f7802 */ /* 0x000fe40000000f00 */
[----:B------:R-:W-:Y:S02]  /*37c0*/  MOV R116, 0x37e0 ;  /* 0x000037e000747802 */ /* 0x000fe40000000f00 */
[----:B------:R-:W-:Y:S05]  /*37d0*/  CALL.REL.NOINC `($__internal_155_$__cuda_sm70_shflsync_down_p) ;  /* 0x000002f000007944 */ /* 0x000fea0003c00000 */
[----:B------:R-:W-:Y:S01]  /*37e0*/  FADD.FTZ R124, R119, R124 ;  /* 0x0000007c777c7221 */ /* 0x000fe20000010000 */
[----:B0-----:R-:W-:Y:S01]  /*37f0*/  HFMA2.MMA R125, -RZ, RZ, 0, 2.384185791015625e-07 ;  /* 0x00000004ff7d7435 */ /* 0x001fe200000001ff */
[----:B-1----:R-:W-:Y:S01]  /*3800*/  FADD.FTZ R121, R121, R120 ;  /* 0x0000007879797221 */ /* 0x002fe20000010000 */
[----:B------:R-:W-:Y:S02]  /*3810*/  MOV R122, 0x1f ;  /* 0x0000001f007a7802 */ /* 0x000fe40000000f00 */
[----:B------:R-:W-:-:S02]  /*3820*/  MOV R127, 0xffffffff ;  /* 0xffffffff007f7802 */ /* 0x000fc40000000f00 */
[----:B------:R-:W-:Y:S02]  /*3830*/  MOV R120, R124 ;  /* 0x0000007c00787202 */ /* 0x000fe40000000f00 */
[----:B------:R-:W-:Y:S02]  /*3840*/  MOV R116, 0x3860 ;  /* 0x0000386000747802 */ /* 0x000fe40000000f00 */
[----:B------:R-:W-:Y:S05]  /*3850*/  CALL.REL.NOINC `($__internal_155_$__cuda_sm70_shflsync_down_p) ;  /* 0x0000027000007944 */ /* 0x000fea0003c00000 */
[----:B0-----:R-:W-:Y:S01]  /*3860*/  HFMA2.MMA R125, -RZ, RZ, 0, 2.384185791015625e-07 ;  /* 0x00000004ff7d7435 */ /* 0x001fe200000001ff */
[----:B-1----:R-:W-:Y:S02]  /*3870*/  MOV R119, R120 ;  /* 0x0000007800777202 */ /* 0x002fe40000000f00 */
[----:B------:R-:W-:Y:S02]  /*3880*/  MOV R120, R121 ;  /* 0x0000007900787202 */ /* 0x000fe40000000f00 */
[----:B------:R-:W-:Y:S02]  /*3890*/  MOV R122, 0x1f ;  /* 0x0000001f007a7802 */ /* 0x000fe40000000f00 */
[----:B------:R-:W-:Y:S02]  /*38a0*/  MOV R127, 0xffffffff ;  /* 0xffffffff007f7802 */ /* 0x000fe40000000f00 */
[----:B------:R-:W-:-:S02]  /*38b0*/  MOV R116, 0x38d0 ;  /* 0x000038d000747802 */ /* 0x000fc40000000f00 */
[----:B------:R-:W-:Y:S05]  /*38c0*/  CALL.REL.NOINC `($__internal_155_$__cuda_sm70_shflsync_down_p) ;  /* 0x0000020000007944 */ /* 0x000fea0003c00000 */
[----:B------:R-:W-:Y:S01]  /*38d0*/  FADD.FTZ R124, R119, R124 ;  /* 0x0000007c777c7221 */ /* 0x000fe20000010000 */
[----:B0-----:R-:W-:Y:S01]  /*38e0*/  HFMA2.MMA R125, -RZ, RZ, 0, 1.1920928955078125e-07 ;  /* 0x00000002ff7d7435 */ /* 0x001fe200000001ff */
[----:B-1----:R-:W-:Y:S01]  /*38f0*/  FADD.FTZ R123, R121, R120 ;  /* 0x00000078797b7221 */ /* 0x002fe20000010000 */
[----:B------:R-:W-:-:S02]  /*3900*/  MOV R122, 0x1f ;  /* 0x0000001f007a7802 */ /* 0x000fc40000000f00 */
[----:B------:R-:W-:Y:S02]  /*3910*/  MOV R127, 0xffffffff ;  /* 0xffffffff007f7802 */ /* 0x000fe40000000f00 */
[----:B------:R-:W-:Y:S02]  /*3920*/  MOV R120, R124 ;  /* 0x0000007c00787202 */ /* 0x000fe40000000f00 */
[----:B------:R-:W-:Y:S02]  /*3930*/  MOV R116, 0x3950 ;  /* 0x0000395000747802 */ /* 0x000fe40000000f00 */
[----:B------:R-:W-:Y:S05]  /*3940*/  CALL.REL.NOINC `($__internal_155_$__cuda_sm70_shflsync_down_p) ;  /* 0x0000018000007944 */ /* 0x000fea0003c00000 */
[----:B0-----:R-:W-:Y:S01]  /*3950*/  HFMA2.MMA R125, -RZ, RZ, 0, 1.1920928955078125e-07 ;  /* 0x00000002ff7d7435 */ /* 0x001fe200000001ff */
[----:B-1----:R-:W-:Y:S02]  /*3960*/  MOV R119, R120 ;  /* 0x0000007800777202 */ /* 0x002fe40000000f00 */
[----:B------:R-:W-:Y:S02]  /*3970*/  MOV R120, R123 ;  /* 0x0000007b00787202 */ /* 0x000fe40000000f00 */
[----:B------:R-:W-:Y:S02]  /*3980*/  MOV R122, 0x1f ;  /* 0x0000001f007a7802 */ /* 0x000fe40000000f00 */
[----:B------:R-:W-:-:S02]  /*3990*/  MOV R127, 0xffffffff ;  /* 0xffffffff007f7802 */ /* 0x000fc40000000f00 */
[----:B------:R-:W-:Y:S02]  /*39a0*/  MOV R116, 0x39c0 ;  /* 0x000039c000747802 */ /* 0x000fe40000000f00 */
[----:B------:R-:W-:Y:S05]  /*39b0*/  CALL.REL.NOINC `($__internal_155_$__cuda_sm70_shflsync_down_p) ;  /* 0x0000011000007944 */ /* 0x000fea0003c00000 */
[----:B------:R-:W-:Y:S01]  /*39c0*/  FADD.FTZ R121, R119, R124 ;  /* 0x0000007c77797221 */ /* 0x000fe20000010000 */
[----:B0-----:R-:W-:Y:S01]  /*39d0*/  HFMA2.MMA R125, -RZ, RZ, 0, 5.9604644775390625e-08 ;  /* 0x00000001ff7d7435 */ /* 0x001fe200000001ff */
[----:B-1----:R-:W-:Y:S01]  /*39e0*/  FADD.FTZ R123, R123, R120 ;  /* 0x000000787b7b7221 */ /* 0x002fe20000010000 */
[----:B------:R-:W-:Y:S02]  /*39f0*/  MOV R122, 0x1f ;  /* 0x0000001f007a7802 */ /* 0x000fe40000000f00 */
[----:B------:R-:W-:Y:S02]  /*3a00*/  MOV R127, 0xffffffff ;  /* 0xffffffff007f7802 */ /* 0x000fe40000000f00 */
[----:B------:R-:W-:Y:S02]  /*3a10*/  MOV R120, R121 ;  /* 0x0000007900787202 */ /* 0x000fe40000000f00 */
[----:B------:R-:W-:Y:S02]  /*3a20*/  MOV R116, 0x3a40 ;  /* 0x00003a4000747802 */ /* 0x000fe40000000f00 */
[----:B------:R-:W-:Y:S05]  /*3a30*/  CALL.REL.NOINC `($__internal_155_$__cuda_sm70_shflsync_down_p) ;  /* 0x0000009000007944 */ /* 0x000fea0003c00000 */
[----:B0-----:R-:W-:Y:S01]  /*3a40*/  HFMA2.MMA R125, -RZ, RZ, 0, 5.9604644775390625e-08 ;  /* 0x00000001ff7d7435 */ /* 0x001fe200000001ff */
[----:B-1----:R-:W-:-:S02]  /*3a50*/  MOV R128, R120 ;  /* 0x0000007800807202 */ /* 0x002fc40000000f00 */
[----:B------:R-:W-:Y:S02]  /*3a60*/  MOV R120, R123 ;  /* 0x0000007b00787202 */ /* 0x000fe40000000f00 */
[----:B------:R-:W-:Y:S02]  /*3a70*/  MOV R122, 0x1f ;  /* 0x0000001f007a7802 */ /* 0x000fe40000000f00 */
[----:B------:R-:W-:Y:S02]  /*3a80*/  MOV R127, 0xffffffff ;  /* 0xffffffff007f7802 */ /* 0x000fe40000000f00 */
[----:B------:R-:W-:Y:S02]  /*3a90*/  MOV R116, 0x3ab0 ;  /* 0x00003ab000747802 */ /* 0x000fe40000000f00 */
[----:B------:R-:W-:Y:S05]  /*3aa0*/  CALL.REL.NOINC `($__internal_155_$__cuda_sm70_shflsync_down_p) ;  /* 0x0000002000007944 */ /* 0x000fea0003c00000 */
[----:B-1----:R-:W-:Y:S01]  /*3ab0*/  MOV R116, R120 ;  /* 0x0000007800747202 */ /* 0x002fe20000000f00 */
[----:B0-----:R-:W-:Y:S05]  /*3ac0*/  BRA `(.L_x_7172) ;  /* 0xffffdca000007947 */ /* 0x001fea000383ffff */
        .weak           $__internal_155_$__cuda_sm70_shflsync_down_p
        .type           $__internal_155_$__cuda_sm70_shflsync_down_p,@function
        .size           $__internal_155_$__cuda_sm70_shflsync_down_p,(.L_x_9409 - $__internal_155_$__cuda_sm70_shflsync_down_p)
$__internal_155_$__cuda_sm70_shflsync_down_p:
[----:B------:R-:W-:Y:S01]  /*3ad0*/  HFMA2.MMA R117, -RZ, RZ, 0, 0 ;  /* 0x00000000ff757435 */ /* 0x000fe200000001ff */
[----:B------:R-:W-:Y:S04]  /*3ae0*/  WARPSYNC R127 ;  /* 0x0000007f00007348 */ /* 0x000fe80003800000 */
[----:B------:R0:W1:Y:S01]  /*3af0*/  SHFL.DOWN PT, R120, R120, R125, R122 ;  /* 0x0800007d78787389 */ /* 0x00006200000e007a */
[----:B------:R-:W-:Y:S05]  /*3b00*/  RET.REL.NODEC R116 `(_ZN10layer_norm13ln_bwd_kernelINS_13Kernel_traitsIf6__halffS2_fjLj3072ELj1ELj1ELj4ELj16ENS_18Kernel_traits_baseILj3072EfS2_fS2_fjLj128EEEEELb1ELb1ELb0ELb1EEEvNS_9BwdParamsE) ;  /* 0xffffc4f074007950 */ /* 0x000fea0003c3ffff */
.L_x_7173:
        /* <DEDUP_REMOVED lines=15> */
.L_x_9409:


//--------------------- .text._ZN10layer_norm22ln_bwd_finalize_kernelINS_22Kernel_traits_finalizeILj3072Ef6__halffS2_fjLb1ELj1024ELj4ENS_18Kernel_traits_baseILj3072EfS2_fS2_fjLj1024EEEEELb1ELb0EEEvNS_9BwdParamsE --------------------------
	.section	.text._ZN10layer_norm22ln_bwd_finalize_kernelINS_22Kernel_traits_finalizeILj3072Ef6__halffS2_fjLb1ELj1024ELj4ENS_18Kernel_traits_baseILj3072EfS2_fS2_fjLj1024EEEEELb1ELb0EEEvNS_9BwdParamsE,"ax",@progbits
	.sectioninfo	@"SHI_REGISTERS=32"
	.align	128
        .global         _ZN10layer_norm22ln_bwd_finalize_kernelINS_22Kernel_traits_finalizeILj3072Ef6__halffS2_fjLb1ELj1024ELj4ENS_18Kernel_traits_baseILj3072EfS2_fS2_fjLj1024EEEEELb1ELb0EEEvNS_9BwdParamsE
        .type           _ZN10layer_norm22ln_bwd_finalize_kernelINS_22Kernel_traits_finalizeILj3072Ef6__halffS2_fjLb1ELj1024ELj4ENS_18Kernel_traits_baseILj3072EfS2_fS2_fjLj1024EEEEELb1ELb0EEEvNS_9BwdParamsE,@function
        .size           _ZN10layer_norm22ln_bwd_finalize_kernelINS_22Kernel_traits_finalizeILj3072Ef6__halffS2_fjLb1ELj1024ELj4ENS_18Kernel_traits_baseILj3072EfS2_fS2_fjLj1024EEEEELb1ELb0EEEvNS_9BwdParamsE,(.L_x_9410 - _ZN10layer_norm22ln_bwd_finalize_kernelINS_22Kernel_traits_finalizeILj3072Ef6__halffS2_fjLb1ELj1024ELj4ENS_18Kernel_traits_baseILj3072EfS2_fS2_fjLj1024EEEEELb1ELb0EEEvNS_9BwdParamsE)
        .other          _ZN10layer_norm22ln_bwd_finalize_kernelINS_22Kernel_traits_finalizeILj3072Ef6__halffS2_fjLb1ELj1024ELj4ENS_18Kernel_traits_baseILj3072EfS2_fS2_fjLj1024EEEEELb1ELb0EEEvNS_9BwdParamsE,@"STO_CUDA_ENTRY STV_DEFAULT"
_ZN10layer_norm22ln_bwd_finalize_kernelINS_22Kernel_traits_finalizeILj3072Ef6__halffS2_fjLb1ELj1024ELj4ENS_18Kernel_traits_baseILj3072EfS2_fS2_fjLj1024EEEEELb1ELb0EEEvNS_9BwdParamsE:
.text._ZN10layer_norm22ln_bwd_finalize_kernelINS_22Kernel_traits_finalizeILj3072Ef6__halffS2_fjLb1ELj1024ELj4ENS_18Kernel_traits_baseILj3072EfS2_fS2_fjLj1024EEEEELb1ELb0EEEvNS_9BwdParamsE:
        /* <DEDUP_REMOVED lines=19> */
.L_x_7187:
        /* <DEDUP_REMOVED lines=33> */
.L_x_7178:
        /* <DEDUP_REMOVED lines=47> */
.L_x_7177:
[----:B------:R-:W-:Y:S05]  /*0630*/  BSYNC B1 ;  /* 0x0000000000017941 */ /* 0x000fea0003800000 */
.L_x_7176:
        /* <DEDUP_REMOVED lines=29> */
.L_x_7180:
[----:B------:R-:W-:Y:S05]  /*0810*/  BSYNC B1 ;  /* 0x0000000000017941 */ /* 0x000fea0003800000 */
.L_x_7179:
        /* <DEDUP_REMOVED lines=14> */
.L_x_7181:
[----:B------:R-:W-:Y:S05]  /*0900*/  BSYNC B1 ;  /* 0x0000000000017941 */ /* 0x000fea0003800000 */
.L_x_7175:
[----:B------:R-:W-:Y:S05]  /*0910*/  BSYNC B0 ;  /* 0x0000000000007941 */ /* 0x000fea0003800000 */
.L_x_7174:
        /* <DEDUP_REMOVED lines=12> */
.L_x_7188:
        /* <DEDUP_REMOVED lines=27> */
.L_x_7189:
        /* <DEDUP_REMOVED lines=9> */
.L_x_7182:
        /* <DEDUP_REMOVED lines=18> */
.L_x_7186:
[----:B------:R-:W-:Y:S05]  /*0d40*/  BSYNC B0 ;  /* 0x0000000000007941 */ /* 0x000fea0003800000 */
.L_x_7185:
[C---:B------:R-:W-:Y:S02]  /*0d50*/  ISETP.GT.U32.AND P1, PT, R4.reuse, -0xc01, PT ;  /* 0xfffff3ff0400780c */ /* 0x040fe40003f24070 */
[----:B------:R-:W-:-:S02]  /*0d60*/  IADD3 R4, R4, 0xc00, RZ ;  /* 0x00000c0004047810 */ /* 0x000fc40007ffe0ff */
[----:B------:R-:W-:-:S09]  /*0d70*/  IADD3 R5, R5, 0x600, RZ ;  /* 0x0000060005057810 */ /* 0x000fd20007ffe0ff */
[----:B01----:R-:W-:Y:S05]  /*0d80*/  @P1 BRA `(.L_x_7187) ;  /* 0xfffff3a000001947 */ /* 0x003fea000383ffff */
[----:B------:R-:W-:Y:S05]  /*0d90*/  EXIT ;  /* 0x000000000000794d */ /* 0x000fea0003800000 */
.L_x_7183:
[----:B------:R-:W-:Y:S01]  /*0da0*/  HFMA2.MMA R17, -RZ, RZ, 0, 5.9604644775390625e-08 ;  /* 0x00000001ff117435 */ /* 0x000fe200000001ff */
[----:B---3--:R-:W-:Y:S01]  /*0db0*/  MOV R18, R10 ;  /* 0x0000000a00127202 */ /* 0x008fe20000000f00 */
[----:B------:R-:W-:Y:S01]  /*0dc0*/  IMAD.MOV.U32 R14, RZ, RZ, 0x1f ;  /* 0x0000001fff0e7424 */ /* 0x000fe200078e00ff */
[----:B------:R-:W-:Y:S02]  /*0dd0*/  MOV R19, 0xffffffff ;  /* 0xffffffff00137802 */ /* 0x000fe40000000f00 */
[----:B------:R-:W-:Y:S02]  /*0de0*/  MOV R8, 0xe00 ;  /* 0x00000e0000087802 */ /* 0x000fe40000000f00 */
[----:B012---:R-:W-:Y:S05]  /*0df0*/  CALL.REL.NOINC `($__internal_156_$__cuda_sm70_shflsync_bfly_p) ;  /* 0x0000059000007944 */ /* 0x007fea0003c00000 */
[----:B01----:R-:W-:Y:S05]  /*0e00*/  BRA `(.L_x_7188) ;  /* 0xfffffbd000007947 */ /* 0x003fea000383ffff */
.L_x_7184:
[----:B------:R-:W-:Y:S01]  /*0e10*/  HFMA2.MMA R17, -RZ, RZ, 0, 1.1920928955078125e-07 ;  /* 0x00000002ff117435 */ /* 0x000fe200000001ff */
[----:B------:R-:W-:Y:S01]  /*0e20*/  IMAD.MOV.U32 R14, RZ, RZ, 0x1f ;  /* 0x0000001fff0e7424 */ /* 0x000fe200078e00ff */
[----:B------:R-:W-:Y:S02]  /*0e30*/  MOV R19, 0xffffffff ;  /* 0xffffffff00137802 */ /* 0x000fe40000000f00 */
[----:B------:R-:W-:Y:S02]  /*0e40*/  MOV R8, 0xe60 ;  /* 0x00000e6000087802 */ /* 0x000fe40000000f00 */
[----:B0123--:R-:W-:Y:S05]  /*0e50*/  CALL.REL.NOINC `($__internal_156_$__cuda_sm70_shflsync_bfly_p) ;  /* 0x0000053000007944 */ /* 0x00ffea0003c00000 */
[----:B0-----:R-:W-:Y:S01]  /*0e60*/  HFMA2.MMA R17, -RZ, RZ, 0, 2.384185791015625e-07 ;  /* 0x00000004ff117435 */ /* 0x001fe200000001ff */
[----:B-1----:R-:W-:Y:S01]  /*0e70*/  FADD.FTZ R18, R18, R14 ;  /* 0x0000000e12127221 */ /* 0x002fe20000010000 */
[----:B------:R-:W-:Y:S01]  /*0e80*/  MOV R19, 0xffffffff ;  /* 0xffffffff00137802 */ /* 0x000fe20000000f00 */
[----:B------:R-:W-:Y:S01]  /*0e90*/  IMAD.MOV.U32 R14, RZ, RZ, 0x1f ;  /* 0x0000001fff0e7424 */ /* 0x000fe200078e00ff */
[----:B------:R-:W-:-:S02]  /*0ea0*/  MOV R8, 0xec0 ;  /* 0x00000ec000087802 */ /* 0x000fc40000000f00 */
[----:B------:R-:W-:Y:S05]  /*0eb0*/  CALL.REL.NOINC `($__internal_156_$__cuda_sm70_shflsync_bfly_p) ;  /* 0x000004d000007944 */ /* 0x000fea0003c00000 */
[----:B0-----:R-:W-:Y:S01]  /*0ec0*/  HFMA2.MMA R17, -RZ, RZ, 0, 4.76837158203125e-07 ;  /* 0x00000008ff117435 */ /* 0x001fe200000001ff */
[----:B-1----:R-:W-:Y:S01]  /*0ed0*/  FADD.FTZ R18, R18, R14 ;  /* 0x0000000e12127221 */ /* 0x002fe20000010000 */
[----:B------:R-:W-:Y:S01]  /*0ee0*/  MOV R19, 0xffffffff ;  /* 0xffffffff00137802 */ /* 0x000fe20000000f00 */
[----:B------:R-:W-:Y:S01]  /*0ef0*/  IMAD.MOV.U32 R14, RZ, RZ, 0x1f ;  /* 0x0000001fff0e7424 */ /* 0x000fe200078e00ff */
[----:B------:R-:W-:-:S02]  /*0f00*/  MOV R8, 0xf20 ;  /* 0x00000f2000087802 */ /* 0x000fc40000000f00 */
[----:B------:R-:W-:Y:S05]  /*0f10*/  CALL.REL.NOINC `($__internal_156_$__cuda_sm70_shflsync_bfly_p) ;  /* 0x0000047000007944 */ /* 0x000fea0003c00000 */
[----:B-1----:R-:W-:Y:S01]  /*0f20*/  FADD.FTZ R10, R18, R14 ;  /* 0x0000000e120a7221 */ /* 0x002fe20000010000 */
[----:B0-----:R-:W-:Y:S01]  /*0f30*/  HFMA2.MMA R17, -RZ, RZ, 0, 9.5367431640625e-07 ;  /* 0x00000010ff117435 */ /* 0x001fe200000001ff */
[----:B------:R-:W-:Y:S01]  /*0f40*/  IMAD.MOV.U32 R14, RZ, RZ, 0x1f ;  /* 0x0000001fff0e7424 */ /* 0x000fe200078e00ff */
[----:B------:R-:W-:-:S02]  /*0f50*/  MOV R19, 0xffffffff ;  /* 0xffffffff00137802 */ /* 0x000fc40000000f00 */
[----:B------:R-:W-:Y:S02]  /*0f60*/  MOV R18, R10 ;  /* 0x0000000a00127202 */ /* 0x000fe40000000f00 */
[----:B------:R-:W-:Y:S02]  /*0f70*/  MOV R8, 0xf90 ;  /* 0x00000f9000087802 */ /* 0x000fe40000000f00 */
[----:B------:R-:W-:Y:S05]  /*0f80*/  CALL.REL.NOINC `($__internal_156_$__cuda_sm70_shflsync_bfly_p) ;  /* 0x0000040000007944 */ /* 0x000fea0003c00000 */
[----:B0-----:R-:W-:Y:S01]  /*0f90*/  HFMA2.MMA R17, -RZ, RZ, 0, 5.9604644775390625e-08 ;  /* 0x00000001ff117435 */ /* 0x001fe200000001ff */
[----:B-1----:R-:W-:Y:S01]  /*0fa0*/  IMAD.MOV.U32 R13, RZ, RZ, R14 ;  /* 0x000000ffff0d7224 */ /* 0x002fe200078e000e */
[----:B------:R-:W-:Y:S01]  /*0fb0*/  MOV R18, R15 ;  /* 0x0000000f00127202 */ /* 0x000fe20000000f00 */
[----:B------:R-:W-:Y:S01]  /*0fc0*/  IMAD.MOV.U32 R14, RZ, RZ, 0x1f ;  /* 0x0000001fff0e7424 */ /* 0x000fe200078e00ff */
[----:B------:R-:W-:Y:S02]  /*0fd0*/  MOV R19, 0xffffffff ;  /* 0xffffffff00137802 */ /* 0x000fe40000000f00 */
[----:B------:R-:W-:Y:S02]  /*0fe0*/  MOV R8, 0x1000 ;  /* 0x0000100000087802 */ /* 0x000fe40000000f00 */
[----:B------:R-:W-:Y:S05]  /*0ff0*/  CALL.REL.NOINC `($__internal_156_$__cuda_sm70_shflsync_bfly_p) ;  /* 0x0000039000007944 */ /* 0x000fea0003c00000 */
[----:B0-----:R-:W-:Y:S01]  /*1000*/  HFMA2.MMA R17, -RZ, RZ, 0, 1.1920928955078125e-07 ;  /* 0x00000002ff117435 */ /* 0x001fe200000001ff */
[----:B-1----:R-:W-:Y:S01]  /*1010*/  FADD.FTZ R18, R15, R14 ;  /* 0x0000000e0f127221 */ /* 0x002fe20000010000 */
[----:B------:R-:W-:Y:S01]  /*1020*/  MOV R19, 0xffffffff ;  /* 0xffffffff00137802 */ /* 0x000fe20000000f00 */
[----:B------:R-:W-:Y:S01]  /*1030*/  IMAD.MOV.U32 R14, RZ, RZ, 0x1f ;  /* 0x0000001fff0e7424 */ /* 0x000fe200078e00ff */
[----:B------:R-:W-:-:S02]  /*1040*/  MOV R8, 0x1060 ;  /* 0x0000106000087802 */ /* 0x000fc40000000f00 */
[----:B------:R-:W-:Y:S05]  /*1050*/  CALL.REL.NOINC `($__internal_156_$__cuda_sm70_shflsync_bfly_p) ;  /* 0x0000033000007944 */ /* 0x000fea0003c00000 */
        /* <DEDUP_REMOVED lines=14> */
[----:B------:R-:W-:Y:S01]  /*1140*/  MOV R14, 0x1f ;  /* 0x0000001f000e7802 */ /* 0x000fe20000000f00 */
[----:B------:R-:W-:Y:S01]  /*1150*/  IMAD.MOV.U32 R19, RZ, RZ, -0x1 ;  /* 0xffffffffff137424 */ /* 0x000fe200078e00ff */
[----:B------:R-:W-:-:S02]  /*1160*/  MOV R8, 0x1190 ;  /* 0x0000119000087802 */ /* 0x000fc40000000f00 */
[----:B------:R-:W-:Y:S02]  /*1170*/  MOV R18, R12 ;  /* 0x0000000c00127202 */ /* 0x000fe40000000f00 */
[----:B------:R-:W-:Y:S05]  /*1180*/  CALL.REL.NOINC `($__internal_156_$__cuda_sm70_shflsync_bfly_p) ;  /* 0x0000020000007944 */ /* 0x000fea0003c00000 */
[----:B-1----:R-:W-:Y:S01]  /*1190*/  MOV R15, R14 ;  /* 0x0000000e000f7202 */ /* 0x002fe20000000f00 */
[----:B------:R-:W-:Y:S01]  /*11a0*/  HFMA2.MMA R14, -RZ, RZ, 0, 1.847743988037109375e-06 ;  /* 0x0000001fff0e7435 */ /* 0x000fe200000001ff */
[----:B0-----:R-:W-:Y:S01]  /*11b0*/  MOV R18, R11 ;  /* 0x0000000b00127202 */ /* 0x001fe20000000f00 */
        /* <DEDUP_REMOVED lines=13> */
[----:B------:R-:W-:Y:S01]  /*1290*/  IMAD.MOV.U32 R19, RZ, RZ, -0x1 ;  /* 0xffffffffff137424 */ /* 0x000fe200078e00ff */
[----:B------:R-:W-:-:S02]  /*12a0*/  MOV R8, 0x12c0 ;  /* 0x000012c000087802 */ /* 0x000fc40000000f00 */
[----:B------:R-:W-:Y:S05]  /*12b0*/  CALL.REL.NOINC `($__internal_156_$__cuda_sm70_shflsync_bfly_p) ;  /* 0x000000d000007944 */ /* 0x000fea0003c00000 */
[----:B0-----:R-:W-:Y:S01]  /*12c0*/  HFMA2.MMA R17, -RZ, RZ, 0, 4.76837158203125e-07 ;  /* 0x00000008ff117435 */ /* 0x001fe200000001ff */
[----:B-1----:R-:W-:Y:S01]  /*12d0*/  FADD.FTZ R18, R18, R14 ;  /* 0x0000000e12127221 */ /* 0x002fe20000010000 */
[----:B------:R-:W-:-:S02]  /*12e0*/  MOV R14, 0x1f ;  /* 0x0000001f000e7802 */ /* 0x000fc40000000f00 */
[----:B------:R-:W-:Y:S02]  /*12f0*/  MOV R19, 0xffffffff ;  /* 0xffffffff00137802 */ /* 0x000fe40000000f00 */
[----:B------:R-:W-:Y:S02]  /*1300*/  MOV R8, 0x1320 ;  /* 0x0000132000087802 */ /* 0x000fe40000000f00 */
[----:B------:R-:W-:Y:S05]  /*1310*/  CALL.REL.NOINC `($__internal_156_$__cuda_sm70_shflsync_bfly_p) ;  /* 0x0000007000007944 */ /* 0x000fea0003c00000 */
[----:B01----:R-:W-:Y:S01]  /*1320*/  FADD.FTZ R18, R18, R14 ;  /* 0x0000000e12127221 */ /* 0x003fe20000010000 */
[----:B------:R-:W-:Y:S01]  /*1330*/  HFMA2.MMA R14, -RZ, RZ, 0, 1.847743988037109375e-06 ;  /* 0x0000001fff0e7435 */ /* 0x000fe200000001ff */
[----:B------:R-:W-:Y:S01]  /*1340*/  IMAD.MOV.U32 R17, RZ, RZ, 0x10 ;  /* 0x00000010ff117424 */ /* 0x000fe200078e00ff */
[----:B------:R-:W-:Y:S02]  /*1350*/  MOV R19, 0xffffffff ;  /* 0xffffffff00137802 */ /* 0x000fe40000000f00 */
[----:B------:R-:W-:Y:S02]  /*1360*/  MOV R8, 0x1380 ;  /* 0x0000138000087802 */ /* 0x000fe40000000f00 */
[----:B------:R-:W-:Y:S05]  /*1370*/  CALL.REL.NOINC `($__internal_156_$__cuda_sm70_shflsync_bfly_p) ;  /* 0x0000001000007944 */ /* 0x000fea0003c00000 */
[----:B01----:R-:W-:Y:S05]  /*1380*/  BRA `(.L_x_7189) ;  /* 0xfffff80000007947 */ /* 0x003fea000383ffff */
        .weak           $__internal_156_$__cuda_sm70_shflsync_bfly_p
        .type           $__internal_156_$__cuda_sm70_shflsync_bfly_p,@function
        .size           $__internal_156_$__cuda_sm70_shflsync_bfly_p,(.L_x_9410 - $__internal_156_$__cuda_sm70_shflsync_bfly_p)
$__internal_156_$__cuda_sm70_shflsync_bfly_p:
[----:B------:R-:W-:Y:S01]  /*1390*/  HFMA2.MMA R9, -RZ, RZ, 0, 0 ;  /* 0x00000000ff097435 */ /* 0x000fe200000001ff */
[----:B------:R-:W-:Y:S04]  /*13a0*/  WARPSYNC R19 ;  /* 0x0000001300007348 */ /* 0x000fe80003800000 */
[----:B------:R0:W1:Y:S01]  /*13b0*/  SHFL.BFLY PT, R14, R18, R17, R14 ;  /* 0x0c000011120e7389 */ /* 0x00006200000e000e */
[----:B------:R-:W-:Y:S05]  /*13c0*/  RET.REL.NODEC R8 `(_ZN10layer_norm22ln_bwd_finalize_kernelINS_22Kernel_traits_finalizeILj3072Ef6__halffS2_fjLb1ELj1024ELj4ENS_18Kernel_traits_baseILj3072EfS2_fS2_fjLj1024EEEEELb1ELb0EEEvNS_9BwdParamsE) ;  /* 0xffffec3008007950 */ /* 0x000fea0003c3ffff */
.L_x_7190:
        /* <DEDUP_REMOVED lines=11> */
.L_x_9410:


//--------------------- .text._ZN10layer_norm13ln_bwd_kernelINS_13Kernel_traitsIf6__halffS2_fjLj3072ELj1ELj1ELj4ELj16ENS_18Kernel_traits_baseILj3072EfS2_fS2_fjLj128EEEEELb1ELb1ELb1ELb0EEEvNS_9BwdParamsE --------------------------
	.section	.text._ZN10layer_norm13ln_bwd_kernelINS_13Kernel_traitsIf6__halffS2_fjLj3072ELj1ELj1ELj4ELj16ENS_18Kernel_traits_baseILj3072EfS2_fS2_fjLj128EEEEELb1ELb1ELb1ELb0EEEvNS_9BwdParamsE,"ax",@progbits
	.sectioninfo	@"SHI_REGISTERS=244"
	.align	128
        .global         _ZN10layer_norm13ln_bwd_kernelINS_13Kernel_traitsIf6__halffS2_fjLj3072ELj1ELj1ELj4ELj16ENS_18Kernel_traits_baseILj3072EfS2_fS2_fjLj128EEEEELb1ELb1ELb1ELb0EEEvNS_9BwdParamsE
        .type           _ZN10layer_norm13ln_bwd_kernelINS_13Kernel_traitsIf6__halffS2_fjLj3072ELj1ELj1ELj4ELj16ENS_18Kernel_traits_baseILj3072EfS2_fS2_fjLj128EEEEELb1ELb1ELb1ELb0EEEvNS_9BwdParamsE,@function
        .size           _ZN10layer_norm13ln_bwd_kernelINS_13Kernel_traitsIf6__halffS2_fjLj3072ELj1ELj1ELj4ELj16ENS_18Kernel_traits_baseILj3072EfS2_fS2_fjLj128EEEEELb1ELb1ELb1ELb0EEEvNS_9BwdParamsE,(.L_x_9411 - _ZN10layer_norm13ln_bwd_kernelINS_13Kernel_traitsIf6__halffS2_fjLj3072ELj1ELj1ELj4ELj16ENS_18Kernel_traits_baseILj3072EfS2_fS2_fjLj128EEEEELb1ELb1ELb1ELb0EEEvNS_9BwdParamsE)
        .other          _ZN10layer_norm13ln_bwd_kernelINS_13Kernel_traitsIf6__halffS2_fjLj3072ELj1ELj1ELj4ELj16ENS_18Kernel_traits_baseILj3072EfS2_fS2_fjLj128EEEEELb1ELb1ELb1ELb0EEEvNS_9BwdParamsE,@"STO_CUDA_ENTRY STV_DEFAULT"
_ZN10layer_norm13ln_bwd_kernelINS_13Kernel_traitsIf6__halffS2_fjLj3072ELj1ELj1ELj4ELj16ENS_18Kernel_traits_baseILj3072EfS2_fS2_fjLj128EEEEELb1ELb1ELb1ELb0EEEvNS_9BwdParamsE:
.text._ZN10layer_norm13ln_bwd_kernelINS_13Kernel_traitsIf6__halffS2_fjLj3072ELj1ELj1ELj4ELj16ENS_18Kernel_traits_baseILj3072EfS2_fS2_fjLj128EEEEELb1ELb1ELb1ELb0EEEvNS_9BwdParamsE:
        /* <DEDUP_REMOVED lines=78> */
.L_x_7313:
        /* <DEDUP_REMOVED lines=36> */
.L_x_7195:
[----:B------:R-:W-:Y:S05]  /*0720*/  BSYNC B1 ;  /* 0x0000000000017941 */ /* 0x000fea0003800000 */
.L_x_7194:
[----:B------:R-:W-:Y:S01]  /*0730*/  BSSY B1, `(.L_x_7196) ;  /* 0x000000c000017945 */ /* 0x000fe20003800000 */
[----:B------:R-:W-:Y:S05]  /*0740*/  @!P3 BRA `(.L_x_7197) ;  /* 0x000000a00000b947 */ /* 0x000fea0003800000 */
[----:B------:R-:W-:Y:S02]  /*0750*/  ISETP.NE.U32.AND P0, PT, RZ, c[0x0][0x218], PT ;  /* 0x00008600ff007a0c */ /* 0x000fe40003f05070 */
[----:B------:R-:W-:-:S02]  /*0760*/  MOV R201, 0x8 ;  /* 0x0000000800c97802 */ /* 0x000fc40000000f00 */
[----:B------:R-:W-:-:S03]  /*0770*/  ISETP.NE.AND.EX P0, PT, RZ, c[0x0][0x21c], PT, P0 ;  /* 0x00008700ff007a0c */ /* 0x000fc60003f05300 */
[----:B------:R-:W-:-:S06]  /*0780*/  IMAD.WIDE.U32 R200, R180, R201, c[0x0][0x190] ;  /* 0x00006400b4c87625 */ /* 0x000fcc00078e00c9 */
[----:B------:R-:W5:Y:S04]  /*0790*/  LDG.E.64 R200, [R200.64] ;  /* 0x00000004c8c87981 */ /* 0x000f68000c1e1b00 */
[----:B------:R-:W-:-:S05]  /*07a0*/  @P0 IMAD.WIDE.U32 R8, R181, R10, c[0x0][0x218] ;  /* 0x00008600b5080625 */ /* 0x000fca00078e000a */
[----:B------:R2:W5:Y:S04]  /*07b0*/  @P0 LDG.E.128 R152, [R8.64] ;  /* 0x0000000408980981 */ /* 0x000568000c1e1d00 */
[----:B------:R2:W5:Y:S01]  /*07c0*/  @P0 LDG.E.128 R156, [R8.64+0x10] ;  /* 0x00001004089c0981 */ /* 0x000562000c1e1d00 */
[----:B------:R-:W-:Y:S02]  /*07d0*/  IADD3 R180, R180, 0x80, RZ ;  /* 0x00000080b4b47810 */ /* 0x000fe40007ffe0ff */
[----:B------:R-:W-:Y:S02]  /*07e0*/  IADD3 R181, R181, 0x80, RZ ;  /* 0x00000080b5b57810 */ /* 0x000fe40007ffe0ff */
.L_x_7197:
[----:B------:R-:W-:Y:S05]  /*07f0*/  BSYNC B1 ;  /* 0x0000000000017941 */ /* 0x000fea0003800000 */
.L_x_7196:
[----:B------:R-:W-:Y:S01]  /*0800*/  HFMA2.MMA R239, -RZ, RZ, 0, 0 ;  /* 0x00000000ffef7435 */ /* 0x000fe200000001ff */
[----:B------:R-:W-:Y:S01]  /*0810*/  IMAD.MOV.U32 R237, RZ, RZ, RZ ;  /* 0x000000ffffed7224 */ /* 0x000fe200078e00ff */
[----:B------:R-:W-:Y:S05]  /*0820*/  @!P4 BRA `(.L_x_7198) ;  /* 0x000011300000c947 */ /* 0x000fea0003800000 */
[----:B------:R-:W-:Y:S02]  /*0830*/  ISETP.NE.U32.AND P0, PT, RZ, c[0x0][0x218], PT ;  /* 0x00008600ff007a0c */ /* 0x000fe40003f05070 */
[----:B------:R-:W-:-:S02]  /*0840*/  MOV R203, 0x8 ;  /* 0x0000000800cb7802 */ /* 0x000fc40000000f00 */
[----:B------:R-:W-:-:S03]  /*0850*/  ISETP.NE.AND.EX P0, PT, RZ, c[0x0][0x21c], PT, P0 ;  /* 0x00008700ff007a0c */ /* 0x000fc60003f05300 */
[----:B------:R-:W-:-:S06]  /*0860*/  IMAD.WIDE.U32 R202, R180, R203, c[0x0][0x190] ;  /* 0x00006400b4ca7625 */ /* 0x000fcc00078e00cb */
[----:B------:R-:W5:Y:S04]  /*0870*/  LDG.E.64 R202, [R202.64] ;  /* 0x00000004caca7981 */ /* 0x000f68000c1e1b00 */
[----:B--2---:R-:W-:-:S05]  /*0880*/  @P0 IMAD.WIDE.U32 R8, R181, R10, c[0x0][0x218] ;  /* 0x00008600b5080625 */ /* 0x004fca00078e000a */
[----:B------:R2:W5:Y:S04]  /*0890*/  @P0 LDG.E.128 R24, [R8.64] ;  /* 0x0000000408180981 */ /* 0x000568000c1e1d00 */
[----:B------:R2:W5:Y:S01]  /*08a0*/  @P0 LDG.E.128 R20, [R8.64+0x10] ;  /* 0x0000100408140981 */ /* 0x000562000c1e1d00 */
[----:B------:R-:W-:Y:S01]  /*08b0*/  MOV R237, RZ ;  /* 0x000000ff00ed7202 */ /* 0x000fe20000000f00 */
[----:B------:R-:W-:Y:S05]  /*08c0*/  BRA `(.L_x_7198) ;  /* 0x0000109000007947 */ /* 0x000fea0003800000 */
.L_x_7193:
[----:B-1----:R-:W-:-:S06]  /*08d0*/  IMAD.WIDE R180, R4, R187, c[0x0][0x1a0] ;  /* 0x0000680004b47625 */ /* 0x002fcc00078e02bb */
[----:B------:R-:W2:Y:S01]  /*08e0*/  LDG.E R180, [R180.64] ;  /* 0x00000004b4b47981 */ /* 0x000ea2000c1e1900 */
[----:B-----5:R-:W-:Y:S01]  /*08f0*/  ISETP.GE.AND P0, PT, R0, 0x1, PT ;  /* 0x000000010000780c */ /* 0x020fe20003f06270 */
[----:B------:R-:W-:Y:S01]  /*0900*/  BSSY B1, `(.L_x_7199) ;  /* 0x0000062000017945 */ /* 0x000fe20003800000 */
[----:B------:R-:W-:Y:S01]  /*0910*/  IADD3 R8, R182, -0x1, RZ ;  /* 0xffffffffb6087810 */ /* 0x000fe20007ffe0ff */
[----:B------:R-:W-:Y:S01]  /*0920*/  HFMA2.MMA R239, -RZ, RZ, 0, 0 ;  /* 0x00000000ffef7435 */ /* 0x000fe200000001ff */
[----:B------:R-:W-:Y:S01]  /*0930*/  IMAD.MOV.U32 R237, RZ, RZ, RZ ;  /* 0x000000ffffed7224 */ /* 0x000fe200078e00ff */
        /* <DEDUP_REMOVED lines=8> */
[----:B------:R-:W-:Y:S02]  /*09c0*/  MOV R9, RZ ;  /* 0x000000ff00097202 */ /* 0x000fe40000000f00 */
[----:B------:R-:W-:Y:S02]  /*09d0*/  @P0 LEA.HI.SX32 R9, R183, R186, 0x1d ;  /* 0x000000bab7090211 */ /* 0x000fe400078feaff */
[----:B0-----:R-:W-:-:S02]  /*09e0*/  ISETP.NE.AND P0, PT, R5, RZ, PT ;  /* 0x000000ff0500720c */ /* 0x001fc40003f05270 */
        /* <DEDUP_REMOVED lines=22> */
[--C-:B----4-:R-:W-:Y:S01]  /*0b50*/  HADD2.F32 R235, -RZ, R16.reuse.H0_H0 ;  /* 0x20000010ffeb7230 */ /* 0x110fe20000004100 */
[----:B------:R-:W-:Y:S01]  /*0b60*/  FADD.FTZ R189, -R8, R14 ;  /* 0x0000000e08bd7221 */ /* 0x000fe20000010100 */
[----:B------:R-:W-:Y:S01]  /*0b70*/  HADD2.F32 R16, -RZ, R16.H1_H1 ;  /* 0x30000010ff107230 */ /* 0x000fe20000004100 */
[----:B------:R-:W-:Y:S01]  /*0b80*/  FMUL.FTZ R234, R2, R13 ;  /* 0x0000000d02ea7220 */ /* 0x000fe20000410000 */
[--C-:B------:R-:W-:Y:S01]  /*0b90*/  HADD2.F32 R231, -RZ, R17.reuse.H0_H0 ;  /* 0x20000011ffe77230 */ /* 0x100fe20000004100 */
[----:B------:R-:W-:Y:S01]  /*0ba0*/  FFMA.FTZ R76, R236, R235, R76 ;  /* 0x000000ebec4c7223 */ /* 0x000fe2000001004c */
[----:B0-----:R-:W-:Y:S01]  /*0bb0*/  HADD2.F32 R186, -RZ, R17.H1_H1 ;  /* 0x30000011ffba7230 */ /* 0x001fe20000004100 */
        /* <DEDUP_REMOVED lines=10> */
[--C-:B------:R-:W-:Y:S01]  /*0c60*/  HADD2.F32 R187, -RZ, R18.reuse.H0_H0 ;  /* 0x20000012ffbb7230 */ /* 0x100fe20000004100 */
[----:B------:R-:W-:Y:S01]  /*0c70*/  FADD.FTZ R15, -R8, R15 ;  /* 0x0000000f080f7221 */ /* 0x000fe20000010100 */
[----:B------:R-:W-:Y:S01]  /*0c80*/  HADD2.F32 R188, -RZ, R18.H1_H1 ;  /* 0x30000012ffbc7230 */ /* 0x000fe20000004100 */
[----:B------:R-:W-:Y:S01]  /*0c90*/  FFMA.FTZ R78, R232, R231, R78 ;  /* 0x000000e7e84e7223 */ /* 0x000fe2000001004e */
[--C-:B-1----:R-:W-:Y:S01]  /*0ca0*/  HADD2.F32 R185, -RZ, R19.reuse.H0_H0 ;  /* 0x20000013ffb97230 */ /* 0x102fe20000004100 */
[----:B------:R-:W-:Y:S01]  /*0cb0*/  FADD.FTZ R106, R106, R231 ;  /* 0x000000e76a6a7221 */ /* 0x000fe20000010000 */
[----:B------:R-:W-:Y:S01]  /*0cc0*/  HADD2.F32 R184, -RZ, R19.H1_H1 ;  /* 0x30000013ffb87230 */ /* 0x000fe20000004100 */
        /* <DEDUP_REMOVED lines=37> */
.L_x_7200:
[----:B------:R-:W-:Y:S05]  /*0f20*/  BSYNC B1 ;  /* 0x0000000000017941 */ /* 0x000fea0003800000 */
.L_x_7199:
        /* <DEDUP_REMOVED lines=21> */
[----:B------:R-:W-:Y:S02]  /*1080*/  FADD.FTZ R197, -R8, R180 ;  /* 0x000000b408c57221 */ /* 0x000fe40000010100 */
[C---:B------:R-:W-:Y:S01]  /*1090*/  FMUL.FTZ R195, R2.reuse, R195 ;  /* 0x000000c302c37220 */ /* 0x040fe20000410000 */
[--C-:B----4-:R-:W-:Y:S02]  /*10a0*/  HADD2.F32 R183, -RZ, R184.reuse.H0_H0 ;  /* 0x200000b8ffb77230 */ /* 0x110fe40000004100 */
[--C-:B------:R-:W-:Y:S01]  /*10b0*/  HADD2.F32 R209, -RZ, R185.reuse.H0_H0 ;  /* 0x200000b9ffd17230 */ /* 0x100fe20000004100 */
[----:B------:R-:W-:Y:S01]  /*10c0*/  FMUL.FTZ R194, R2, R207 ;  /* 0x000000cf02c27220 */ /* 0x000fe20000410000 */
[----:B------:R-:W-:Y:S01]  /*10d0*/  HADD2.F32 R182, -RZ, R185.H1_H1 ;  /* 0x300000b9ffb67230 */ /* 0x000fe20000004100 */
[----:B------:R-:W-:Y:S01]  /*10e0*/  FADD.FTZ R205, -R8, R181 ;  /* 0x000000b508cd7221 */ /* 0x000fe20000010100 */
[----:B------:R-:W-:Y:S01]  /*10f0*/  HADD2.F32 R184, -RZ, R184.H1_H1 ;  /* 0x300000b8ffb87230 */ /* 0x000fe20000004100 */
        /* <DEDUP_REMOVED lines=16> */
[--C-:B------:R-:W-:Y:S01]  /*1200*/  HADD2.F32 R211, -RZ, R186.reuse.H0_H0 ;  /* 0x200000baffd37230 */ /* 0x100fe20000004100 */
[----:B---3--:R-:W-:Y:S02]  /*1210*/  FADD.FTZ R185, -R8, R188 ;  /* 0x000000bc08b97221 */ /* 0x008fe40000010100 */
[----:B------:R-:W-:Y:S02]  /*1220*/  FADD.FTZ R182, R183, R208 ;  /* 0x000000d0b7b67221 */ /* 0x000fe40000010000 */
[----:B------:R-:W-:Y:S01]  /*1230*/  FFMA.FTZ R237, R195, R208, R237 ;  /* 0x000000d0c3ed7223 */ /* 0x000fe200000100ed */
[--C-:B------:R-:W-:Y:S01]  /*1240*/  HADD2.F32 R181, -RZ, R187.reuse.H0_H0 ;  /* 0x200000bbffb57230 */ /* 0x100fe20000004100 */
[----:B------:R-:W-:Y:S01]  /*1250*/  FMUL.FTZ R197, R2, R185 ;  /* 0x000000b902c57220 */ /* 0x000fe20000410000 */
[----:B------:R-:W-:Y:S01]  /*1260*/  HADD2.F32 R180, -RZ, R187.H1_H1 ;  /* 0x300000bbffb47230 */ /* 0x000fe20000004100 */
[C---:B------:R-:W-:Y:S01]  /*1270*/  FADD.FTZ R187, -R8.reuse, R190 ;  /* 0x000000be08bb7221 */ /* 0x040fe20000010100 */
[----:B------:R-:W-:Y:S01]  /*1280*/  HADD2.F32 R186, -RZ, R186.H1_H1 ;  /* 0x300000baffba7230 */ /* 0x000fe20000004100 */
        /* <DEDUP_REMOVED lines=29> */
.L_x_7202:
[----:B------:R-:W-:Y:S05]  /*1460*/  BSYNC B1 ;  /* 0x0000000000017941 */ /* 0x000fea0003800000 */
.L_x_7201:
        /* <DEDUP_REMOVED lines=19> */
[----:B0-----:R-:W-:Y:S01]  /*15a0*/  FMUL.FTZ R215, R2, R219 ;  /* 0x000000db02d77220 */ /* 0x001fe20000410000 */
[----:B------:R-:W-:Y:S01]  /*15b0*/  HADD2.F32 R184, -RZ, R184.H1_H1 ;  /* 0x300000b8ffb87230 */ /* 0x000fe20000004100 */
[----:B------:R-:W-:-:S02]  /*15c0*/  FADD.FTZ R225, -R8, R183 ;  /* 0x000000b708e17221 */ /* 0x000fc40000010100 */
[----:B------:R-:W-:Y:S01]  /*15d0*/  FMUL.FTZ R220, R68, R181 ;  /* 0x000000b544dc7220 */ /* 0x000fe20000410000 */
[--C-:B------:R-:W-:Y:S01]  /*15e0*/  HADD2.F32 R183, -RZ, R185.reuse.H0_H0 ;  /* 0x200000b9ffb77230 */ /* 0x100fe20000004100 */
[C---:B---3--:R-:W-:Y:S01]  /*15f0*/  FADD.FTZ R189, -R8.reuse, R189 ;  /* 0x000000bd08bd7221 */ /* 0x048fe20000010100 */
[----:B------:R-:W-:Y:S01]  /*1600*/  HADD2.F32 R180, -RZ, R185.H1_H1 ;  /* 0x300000b9ffb47230 */ /* 0x000fe20000004100 */
[C---:B------:R-:W-:Y:S01]  /*1610*/  FADD.FTZ R185, -R8.reuse, R188 ;  /* 0x000000bc08b97221 */ /* 0x040fe20000010100 */
[--C-:B------:R-:W-:Y:S01]  /*1620*/  HADD2.F32 R9, -RZ, R187.reuse.H0_H0 ;  /* 0x200000bbff097230 */ /* 0x100fe20000004100 */
[C---:B------:R-:W-:Y:S01]  /*1630*/  FADD.FTZ R191, -R8.reuse, R191 ;  /* 0x000000bf08bf7221 */ /* 0x040fe20000010100 */
[----:B------:R-:W-:Y:S01]  /*1640*/  HADD2.F32 R10, -RZ, R187.H1_H1 ;  /* 0x300000bbff0a7230 */ /* 0x000fe20000004100 */
        /* <DEDUP_REMOVED lines=49> */
.L_x_7198:
[----:B------:R-:W-:Y:S05]  /*1960*/  BSYNC B0 ;  /* 0x0000000000007941 */ /* 0x000fea0003800000 */
.L_x_7192:
[----:B------:R-:W-:Y:S02]  /*1970*/  LOP3.LUT P1, RZ, R3, 0xff, RZ, 0xc0, !PT ;  /* 0x000000ff03ff7812 */ /* 0x000fe4000782c0ff */
[----:B------:R-:W-:Y:S02]  /*1980*/  SHF.R.U32.HI R180, RZ, 0x5, R6 ;  /* 0x00000005ffb47819 */ /* 0x000fe40000011606 */
[----:B------:R-:W-:Y:S02]  /*1990*/  LOP3.LUT P0, RZ, R6, 0x1f, RZ, 0xc0, !PT ;  /* 0x0000001f06ff7812 */ /* 0x000fe4000780c0ff */
[----:B------:R-:W-:-:S07]  /*19a0*/  LOP3.LUT R10, R180, 0x7fffffc, RZ, 0xc0, !PT ;  /* 0x07fffffcb40a7812 */ /* 0x000fce00078ec0ff */
[----:B------:R-:W-:Y:S01]  /*19b0*/  @!P1 IADD3 R10, R10, 0x4, RZ ;  /* 0x000000040a0a9810 */ /* 0x000fe20007ffe0ff */
[----:B------:R-:W-:Y:S05]  /*19c0*/  BRA.DIV ~URZ, `(.L_x_7203) ;  /* 0x000035a27f007947 */ /* 0x000fea000b800000 */
[----:B------:R3:W4:Y:S02]  /*19d0*/  SHFL.DOWN PT, R182, R239, 0x10, 0x1f ;  /* 0x0a001f00efb67f89 */ /* 0x00072400000e0000 */
.L_x_7318:
        /* <DEDUP_REMOVED lines=18> */
.L_x_7319:
[----:B------:R-:W-:Y:S01]  /*1b00*/  @!P0 LOP3.LUT R181, R180, 0x3, RZ, 0xc0, !PT ;  /* 0x00000003b4b58812 */ /* 0x000fe200078ec0ff */
[----:B-1----:R-:W-:Y:S01]  /*1b10*/  FADD.FTZ R9, R188, R185 ;  /* 0x000000b9bc097221 */ /* 0x002fe20000010000 */
[----:B------:R-:W-:Y:S01]  /*1b20*/  WARPSYNC 0xffffffff ;  /* 0xffffffff00007948 */ /* 0x000fe20003800000 */
[----:B----4-:R-:W-:Y:S01]  /*1b30*/  FADD.FTZ R8, R186, R183 ;  /* 0x000000b7ba087221 */ /* 0x010fe20000010000 */
[----:B------:R-:W-:Y:S01]  /*1b40*/  @!P0 IADD3 R188, R10, R181, RZ ;  /* 0x000000b50abc8210 */ /* 0x000fe20007ffe0ff */
[----:B------:R-:W-:Y:S01]  /*1b50*/  BSSY B0, `(.L_x_7205) ;  /* 0x0000113000007945 */ /* 0x000fe20003800000 */
[----:B------:R-:W-:-:S03]  /*1b60*/  ISETP.GE.AND P6, PT, R0, 0x1, PT ;  /* 0x000000010000780c */ /* 0x000fc60003fc6270 */
[----:B------:R1:W-:Y:S04]  /*1b70*/  @!P0 STS.64 [R188.X8+0x3000], R8 ;  /* 0x00300008bc008388 */ /* 0x0003e80000008a00 */
[----:B------:R-:W-:Y:S06]  /*1b80*/  BAR.SYNC.DEFER_BLOCKING 0x0 ;  /* 0x0000000000007b1d */ /* 0x000fec0000010000 */
[----:B------:R-:W-:-:S02]  /*1b90*/  @P6 IADD3 R0, R0, -0x1, RZ ;  /* 0xffffffff00006810 */ /* 0x000fc40007ffe0ff */
[----:B-1----:R-:W-:-:S03]  /*1ba0*/  @P6 LOP3.LUT R9, R6, 0x7f, RZ, 0xc0, !PT ;  /* 0x0000007f06096812 */ /* 0x002fc600078ec0ff */
[----:B------:R-:W-:Y:S01]  /*1bb0*/  @P6 IMAD R190, R0, c[0x0][0x168], RZ ;  /* 0x00005a0000be6a24 */ /* 0x000fe200078e02ff */
        /* <DEDUP_REMOVED lines=24> */
.L_x_7208:
[----:B------:R-:W-:Y:S05]  /*1d40*/  BSYNC B1 ;  /* 0x0000000000017941 */ /* 0x000fea0003800000 */
.L_x_7207:
        /* <DEDUP_REMOVED lines=11> */
.L_x_7210:
[----:B------:R-:W-:Y:S05]  /*1e00*/  BSYNC B1 ;  /* 0x0000000000017941 */ /* 0x000fea0003800000 */
.L_x_7209:
        /* <DEDUP_REMOVED lines=29> */
[----:B------:R-:W-:-:S05]  /*1fe0*/  @P1 HADD2.F32 R186, -RZ, R172.H0_H0 ;  /* 0x200000acffba1230 */ /* 0x000fca0000004100 */
[----:B------:R-:W-:Y:S02]  /*1ff0*/  @P1 FMUL.FTZ R189, R191, R186 ;  /* 0x000000babfbd1220 */ /* 0x000fe40000410000 */
[----:B------:R-:W-:Y:S02]  /*2000*/  FMUL.FTZ R186, R40, R191 ;  /* 0x000000bf28ba7220 */ /* 0x000fe40000410000 */
[----:B------:R-:W-:-:S03]  /*2010*/  FADD.FTZ R120, R120, R189 ;  /* 0x000000bd78787221 */ /* 0x000fc60000010000 */
[----:B------:R-:W-:-:S04]  /*2020*/  FSEL R186, R186, RZ, P1 ;  /* 0x000000ffbaba7208 */ /* 0x000fc80000800000 */
[----:B------:R-:W-:-:S04]  /*2030*/  F2FP.PACK_AB R186, RZ, R186 ;  /* 0x000000baffba723e */ /* 0x000fc800000000ff */
[----:B------:R-:W-:Y:S02]  /*2040*/  PRMT R176, R186, 0x7610, R176 ;  /* 0x00007610bab07816 */ /* 0x000fe400000000b0 */
.L_x_7212:
[----:B------:R-:W-:Y:S05]  /*2050*/  BSYNC B1 ;  /* 0x0000000000017941 */ /* 0x000fea0003800000 */
.L_x_7211:
        /* <DEDUP_REMOVED lines=10> */
.L_x_7214:
[----:B------:R-:W-:Y:S05]  /*2100*/  BSYNC B1 ;  /* 0x0000000000017941 */ /* 0x000fea0003800000 */
.L_x_7213:
[----:B------:R-:W-:Y:S01]  /*2110*/  BSSY B1, `(.L_x_7215) ;  /* 0x000000d000017945 */ /* 0x000fe20003800000 */
[----:B------:R-:W-:Y:S05]  /*2120*/  @!P6 BRA `(.L_x_7216) ;  /* 0x000000b00000e947 */ /* 0x000fea0003800000 */
[----:B------:R-:W-:Y:S01]  /*2130*/  LOP3.LUT P1, RZ, R198, 0xff00, RZ, 0xc0, !PT ;  /* 0x0000ff00c6ff7812 */ /* 0x000fe2000782c0ff */
[----:B------:R-:W-:-:S04]  /*2140*/  FMUL.FTZ R186, R184, c[0x0][0x1ec] ;  /* 0x00007b00b8ba7a20 */ /* 0x000fc80000410000 */
[----:B------:R-:W-:Y:S01]  /*2150*/  FMUL.FTZ R189, R186, c[0x0][0x1e8] ;  /* 0x00007a00babd7a20 */ /* 0x000fe20000410000 */
[----:B------:R-:W-:-:S07]  /*2160*/  MOV R186, RZ ;  /* 0x000000ff00ba7202 */ /* 0x000fce0000000f00 */
[----:B------:R-:W-:-:S05]  /*2170*/  @P1 HADD2.F32 R188, -RZ, R172.H1_H1 ;  /* 0x300000acffbc1230 */ /* 0x000fca0000004100 */
[----:B------:R-:W-:Y:S02]  /*2180*/  @P1 FMUL.FTZ R186, R189, R188 ;  /* 0x000000bcbdba1220 */ /* 0x000fe40000410000 */
[----:B------:R-:W-:Y:S02]  /*2190*/  FMUL.FTZ R188, R41, R189 ;  /* 0x000000bd29bc7220 */ /* 0x000fe40000410000 */
[----:B------:R-:W-:-:S03]  /*21a0*/  FADD.FTZ R121, R121, R186 ;  /* 0x000000ba79797221 */ /* 0x000fc60000010000 */
[----:B------:R-:W-:-:S04]  /*21b0*/  FSEL R188, R188, RZ, P1 ;  /* 0x000000ffbcbc7208 */ /* 0x000fc80000800000 */
[----:B------:R-:W-:-:S04]  /*21c0*/  F2FP.PACK_AB R188, RZ, R188 ;  /* 0x000000bcffbc723e */ /* 0x000fc800000000ff */
[----:B------:R-:W-:Y:S02]  /*21d0*/  PRMT R176, R176, 0x5410, R188 ;  /* 0x00005410b0b07816 */ /* 0x000fe400000000bc */
.L_x_7216:
[----:B------:R-:W-:Y:S05]  /*21e0*/  BSYNC B1 ;  /* 0x0000000000017941 */ /* 0x000fea0003800000 */
.L_x_7215:
        /* <DEDUP_REMOVED lines=10> */
.L_x_7218:
[----:B------:R-:W-:Y:S05]  /*2290*/  BSYNC B1 ;  /* 0x0000000000017941 */ /* 0x000fea0003800000 */
.L_x_7217:
[----:B------:R-:W-:Y:S01]  /*22a0*/  BSSY B1, `(.L_x_7219) ;  /* 0x000000d000017945 */ /* 0x000fe20003800000 */
        /* <DEDUP_REMOVED lines=12> */
.L_x_7220:
[----:B------:R-:W-:Y:S05]  /*2370*/  BSYNC B1 ;  /* 0x0000000000017941 */ /* 0x000fea0003800000 */
.L_x_7219:
        /* <DEDUP_REMOVED lines=10> */
.L_x_7222:
[----:B------:R-:W-:Y:S05]  /*2420*/  BSYNC B1 ;  /* 0x0000000000017941 */ /* 0x000fea0003800000 */
.L_x_7221:
        /* <DEDUP_REMOVED lines=13> */
.L_x_7224:
[----:B------:R-:W-:Y:S05]  /*2500*/  BSYNC B1 ;  /* 0x0000000000017941 */ /* 0x000fea0003800000 */
.L_x_7223:
        /* <DEDUP_REMOVED lines=10> */
.L_x_7226:
[----:B------:R-:W-:Y:S05]  /*25b0*/  BSYNC B1 ;  /* 0x0000000000017941 */ /* 0x000fea0003800000 */
.L_x_7225:
[----:B------:R-:W-:Y:S01]  /*25c0*/  BSSY B1, `(.L_x_7227) ;  /* 0x000000d000017945 */ /* 0x000fe20003800000 */
[----:B------:R-:W-:Y:S05]  /*25d0*/  @!P6 BRA `(.L_x_7228) ;  /* 0x000000b00000e947 */ /* 0x000fea0003800000 */
[----:B------:R-:W-:Y:S01]  /*25e0*/  LOP3.LUT P1, RZ, R199, 0xff, RZ, 0xc0, !PT ;  /* 0x000000ffc7ff7812 */ /* 0x000fe2000782c0ff */
[----:B------:R-:W-:Y:S02]  /*25f0*/  FMUL.FTZ R186, R181, c[0x0][0x1ec] ;  /* 0x00007b00b5ba7a20 */ /* 0x000fe40000410000 */
[----:B------:R-:W-:Y:S02]  /*2600*/  IMAD.MOV.U32 R189, RZ, RZ, RZ ;  /* 0x000000ffffbd7224 */ /* 0x000fe400078e00ff */
        /* <DEDUP_REMOVED lines=8> */
.L_x_7228:
[----:B------:R-:W-:Y:S05]  /*2690*/  BSYNC B1 ;  /* 0x0000000000017941 */ /* 0x000fea0003800000 */
.L_x_7227:
        /* <DEDUP_REMOVED lines=10> */
.L_x_7230:
[----:B------:R-:W-:Y:S05]  /*2740*/  BSYNC B1 ;  /* 0x0000000000017941 */ /* 0x000fea0003800000 */
.L_x_7229:
[----:B------:R-:W-:Y:S01]  /*2750*/  BSSY B1, `(.L_x_7231) ;  /* 0x000000d000017945 */ /* 0x000fe20003800000 */
[----:B------:R-:W-:Y:S05]  /*2760*/  @!P6 BRA `(.L_x_7232) ;  /* 0x000000b00000e947 */ /* 0x000fea0003800000 */
[----:B------:R-:W-:Y:S01]  /*2770*/  LOP3.LUT P1, RZ, R199, 0xff00, RZ, 0xc0, !PT ;  /* 0x0000ff00c7ff7812 */ /* 0x000fe2000782c0ff */
[----:B------:R-:W-:-:S04]  /*2780*/  FMUL.FTZ R186, R180, c[0x0][0x1ec] ;  /* 0x00007b00b4ba7a20 */ /* 0x000fc80000410000 */
[----:B------:R-:W-:Y:S01]  /*2790*/  FMUL.FTZ R189, R186, c[0x0][0x1e8] ;  /* 0x00007a00babd7a20 */ /* 0x000fe20000410000 */
[----:B------:R-:W-:-:S07]  /*27a0*/  HFMA2.MMA R186, -RZ, RZ, 0, 0 ;  /* 0x00000000ffba7435 */ /* 0x000fce00000001ff */
[----:B------:R-:W-:-:S05]  /*27b0*/  @P1 HADD2.F32 R188, -RZ, R174.H1_H1 ;  /* 0x300000aeffbc1230 */ /* 0x000fca0000004100 */
[----:B------:R-:W-:Y:S02]  /*27c0*/  @P1 FMUL.FTZ R186, R189, R188 ;  /* 0x000000bcbdba1220 */ /* 0x000fe40000410000 */
[----:B------:R-:W-:Y:S02]  /*27d0*/  FMUL.FTZ R188, R37, R189 ;  /* 0x000000bd25bc7220 */ /* 0x000fe40000410000 */
[----:B------:R-:W-:-:S03]  /*27e0*/  FADD.FTZ R125, R125, R186 ;  /* 0x000000ba7d7d7221 */ /* 0x000fc60000010000 */
[----:B------:R-:W-:-:S04]  /*27f0*/  FSEL R188, R188, RZ, P1 ;  /* 0x000000ffbcbc7208 */ /* 0x000fc80000800000 */
[----:B------:R-:W-:-:S04]  /*2800*/  F2FP.PACK_AB R188, RZ, R188 ;  /* 0x000000bcffbc723e */ /* 0x000fc800000000ff */
[----:B------:R-:W-:Y:S02]  /*2810*/  PRMT R178, R178, 0x5410, R188 ;  /* 0x00005410b2b27816 */ /* 0x000fe400000000bc */
.L_x_7232:
[----:B------:R-:W-:Y:S05]  /*2820*/  BSYNC B1 ;  /* 0x0000000000017941 */ /* 0x000fea0003800000 */
.L_x_7231:
        /* <DEDUP_REMOVED lines=10> */
.L_x_7234:
[----:B------:R-:W-:Y:S05]  /*28d0*/  BSYNC B1 ;  /* 0x0000000000017941 */ /* 0x000fea0003800000 */
.L_x_7233:
[----:B------:R-:W-:Y:S01]  /*28e0*/  BSSY B1, `(.L_x_7235) ;  /* 0x000000d000017945 */ /* 0x000fe20003800000 */
[----:B------:R-:W-:Y:S05]  /*28f0*/  @!P6 BRA `(.L_x_7236) ;  /* 0x000000b00000e947 */ /* 0x000fea0003800000 */
[----:B------:R-:W-:Y:S01]  /*2900*/  LOP3.LUT P1, RZ, R199, 0xff0000, RZ, 0xc0, !PT ;  /* 0x00ff0000c7ff7812 */ /* 0x000fe2000782c0ff */
[----:B------:R-:W-:Y:S01]  /*2910*/  FMUL.FTZ R186, R185, c[0x0][0x1ec] ;  /* 0x00007b00b9ba7a20 */ /* 0x000fe20000410000 */
[----:B------:R-:W-:-:S03]  /*2920*/  MOV R189, RZ ;  /* 0x000000ff00bd7202 */ /* 0x000fc60000000f00 */
        /* <DEDUP_REMOVED lines=8> */
.L_x_7236:
[----:B------:R-:W-:Y:S05]  /*29b0*/  BSYNC B1 ;  /* 0x0000000000017941 */ /* 0x000fea0003800000 */
.L_x_7235:
        /* <DEDUP_REMOVED lines=10> */
.L_x_7238:
[----:B------:R-:W-:Y:S05]  /*2a60*/  BSYNC B1 ;  /* 0x0000000000017941 */ /* 0x000fea0003800000 */
.L_x_7237:
        /* <DEDUP_REMOVED lines=29> */
.L_x_7240:
[----:B------:R-:W-:Y:S05]  /*2c40*/  BSYNC B1 ;  /* 0x0000000000017941 */ /* 0x000fea0003800000 */
.L_x_7239:
[----:B------:R2:W-:Y:S01]  /*2c50*/  @P6 STG.E.128 [R8.64], R176 ;  /* 0x000000b008006986 */ /* 0x0005e2000c101d04 */
[----:B------:R-:W-:Y:S02]  /*2c60*/  IADD3 R7, R7, 0x80, RZ ;  /* 0x0000008007077810 */ /* 0x000fe40007ffe0ff */
[----:B------:R-:W-:Y:S02]  /*2c70*/  IADD3 R0, R0, 0x80, RZ ;  /* 0x0000008000007810 */ /* 0x000fe40007ffe0ff */
.L_x_7206:
[----:B------:R-:W-:Y:S05]  /*2c80*/  BSYNC B0 ;  /* 0x0000000000007941 */ /* 0x000fea0003800000 */
.L_x_7205:
        /* <DEDUP_REMOVED lines=9> */
.L_x_7244:
[----:B------:R-:W-:Y:S05]  /*2d20*/  BSYNC B1 ;  /* 0x0000000000017941 */ /* 0x000fea0003800000 */
.L_x_7243:
        /* <DEDUP_REMOVED lines=11> */
.L_x_7246:
[----:B------:R-:W-:Y:S05]  /*2de0*/  BSYNC B1 ;  /* 0x0000000000017941 */ /* 0x000fea0003800000 */
.L_x_7245:
        /* <DEDUP_REMOVED lines=36> */
.L_x_7248:
[----:B------:R-:W-:Y:S05]  /*3030*/  BSYNC B1 ;  /* 0x0000000000017941 */ /* 0x000fea0003800000 */
.L_x_7247:
        /* <DEDUP_REMOVED lines=10> */
.L_x_7250:
[----:B------:R-:W-:Y:S05]  /*30e0*/  BSYNC B1 ;  /* 0x0000000000017941 */ /* 0x000fea0003800000 */
.L_x_7249:
[----:B------:R-:W-:Y:S01]  /*30f0*/  BSSY B1, `(.L_x_7251) ;  /* 0x000000d000017945 */ /* 0x000fe20003800000 */
[----:B------:R-:W-:Y:S05]  /*3100*/  @!P6 BRA `(.L_x_7252) ;  /* 0x000000b00000e947 */ /* 0x000fea0003800000 */
[----:B------:R-:W-:Y:S01]  /*3110*/  LOP3.LUT P1, RZ, R200, 0xff00, RZ, 0xc0, !PT ;  /* 0x0000ff00c8ff7812 */ /* 0x000fe2000782c0ff */
[----:B------:R-:W-:-:S04]  /*3120*/  FMUL.FTZ R186, R180, c[0x0][0x1ec] ;  /* 0x00007b00b4ba7a20 */ /* 0x000fc80000410000 */
[----:B------:R-:W-:Y:S01]  /*3130*/  FMUL.FTZ R190, R186, c[0x0][0x1e8] ;  /* 0x00007a00babe7a20 */ /* 0x000fe20000410000 */
[----:B------:R-:W-:-:S03]  /*3140*/  HFMA2.MMA R186, -RZ, RZ, 0, 0 ;  /* 0x00000000ffba7435 */ /* 0x000fc600000001ff */
[----:B------:R-:W-:-:S04]  /*3150*/  FMUL.FTZ R188, R57, R190 ;  /* 0x000000be39bc7220 */ /* 0x000fc80000410000 */
[----:B------:R-:W-:Y:S01]  /*3160*/  @P1 HADD2.F32 R189, -RZ, R172.H1_H1 ;  /* 0x300000acffbd1230 */ /* 0x000fe20000004100 */
[----:B------:R-:W-:-:S04]  /*3170*/  FSEL R188, R188, RZ, P1 ;  /* 0x000000ffbcbc7208 */ /* 0x000fc80000800000 */
[----:B------:R-:W-:Y:S01]  /*3180*/  @P1 FMUL.FTZ R186, R189, R190 ;  /* 0x000000bebdba1220 */ /* 0x000fe20000410000 */
[----:B------:R-:W-:-:S03]  /*3190*/  F2FP.PACK_AB R188, RZ, R188 ;  /* 0x000000bcffbc723e */ /* 0x000fc600000000ff */
[----:B------:R-:W-:Y:S01]  /*31a0*/  FADD.FTZ R129, R129, R186 ;  /* 0x000000ba81817221 */ /* 0x000fe20000010000 */
[----:B------:R-:W-:Y:S02]  /*31b0*/  PRMT R176, R176, 0x5410, R188 ;  /* 0x00005410b0b07816 */ /* 0x000fe400000000bc */
.L_x_7252:
[----:B------:R-:W-:Y:S05]  /*31c0*/  BSYNC B1 ;  /* 0x0000000000017941 */ /* 0x000fea0003800000 */
.L_x_7251:
        /* <DEDUP_REMOVED lines=10> */
.L_x_7254:
[----:B------:R-:W-:Y:S05]  /*3270*/  BSYNC B1 ;  /* 0x0000000000017941 */ /* 0x000fea0003800000 */
.L_x_7253:
[----:B------:R-:W-:Y:S01]  /*3280*/  BSSY B1, `(.L_x_7255) ;  /* 0x000000d000017945 */ /* 0x000fe20003800000 */
        /* <DEDUP_REMOVED lines=12> */
.L_x_7256:
[----:B------:R-:W-:Y:S05]  /*3350*/  BSYNC B1 ;  /* 0x0000000000017941 */ /* 0x000fea0003800000 */
.L_x_7255:
        /* <DEDUP_REMOVED lines=10> */
.L_x_7258:
[----:B------:R-:W-:Y:S05]  /*3400*/  BSYNC B1 ;  /* 0x0000000000017941 */ /* 0x000fea0003800000 */
.L_x_7257:
        /* <DEDUP_REMOVED lines=13> */
.L_x_7260:
[----:B------:R-:W-:Y:S05]  /*34e0*/  BSYNC B1 ;  /* 0x0000000000017941 */ /* 0x000fea0003800000 */
.L_x_7259:
        /* <DEDUP_REMOVED lines=10> */
.L_x_7262:
[----:B------:R-:W-:Y:S05]  /*3590*/  BSYNC B1 ;  /* 0x0000000000017941 */ /* 0x000fea0003800000 */
.L_x_7261:
[----:B------:R-:W-:Y:S01]  /*35a0*/  BSSY B1, `(.L_x_7263) ;  /* 0x000000d000017945 */ /* 0x000fe20003800000 */
[----:B------:R-:W-:Y:S05]  /*35b0*/  @!P6 BRA `(.L_x_7264) ;  /* 0x000000b00000e947 */ /* 0x000fea0003800000 */
[----:B------:R-:W-:Y:S01]  /*35c0*/  LOP3.LUT P1, RZ, R201, 0xff, RZ, 0xc0, !PT ;  /* 0x000000ffc9ff7812 */ /* 0x000fe2000782c0ff */
[----:B------:R-:W-:Y:S02]  /*35d0*/  FMUL.FTZ R186, R181, c[0x0][0x1ec] ;  /* 0x00007b00b5ba7a20 */ /* 0x000fe40000410000 */
[----:B------:R-:W-:Y:S02]  /*35e0*/  IMAD.MOV.U32 R189, RZ, RZ, RZ ;  /* 0x000000ffffbd7224 */ /* 0x000fe400078e00ff */
        /* <DEDUP_REMOVED lines=8> */
.L_x_7264:
[----:B------:R-:W-:Y:S05]  /*3670*/  BSYNC B1 ;  /* 0x0000000000017941 */ /* 0x000fea0003800000 */
.L_x_7263:
        /* <DEDUP_REMOVED lines=10> */
.L_x_7266:
[----:B------:R-:W-:Y:S05]  /*3720*/  BSYNC B1 ;  /* 0x0000000000017941 */ /* 0x000fea0003800000 */
.L_x_7265:
[----:B------:R-:W-:Y:S01]  /*3730*/  BSSY B1, `(.L_x_7267) ;  /* 0x000000d000017945 */ /* 0x000fe20003800000 */
[----:B------:R-:W-:Y:S05]  /*3740*/  @!P6 BRA `(.L_x_7268) ;  /* 0x000000b00000e947 */ /* 0x000fea0003800000 */
[----:B------:R-:W-:Y:S01]  /*3750*/  LOP3.LUT P1, RZ, R201, 0xff00, RZ, 0xc0, !PT ;  /* 0x0000ff00c9ff7812 */ /* 0x000fe2000782c0ff */
[----:B------:R-:W-:-:S04]  /*3760*/  FMUL.FTZ R186, R8, c[0x0][0x1ec] ;  /* 0x00007b0008ba7a20 */ /* 0x000fc80000410000 */
[----:B------:R-:W-:Y:S01]  /*3770*/  FMUL.FTZ R190, R186, c[0x0][0x1e8] ;  /* 0x00007a00babe7a20 */ /* 0x000fe20000410000 */
[----:B------:R-:W-:-:S03]  /*3780*/  MOV R186, RZ ;  /* 0x000000ff00ba7202 */ /* 0x000fc60000000f00 */
[----:B------:R-:W-:-:S04]  /*3790*/  FMUL.FTZ R188, R53, R190 ;  /* 0x000000be35bc7220 */ /* 0x000fc80000410000 */
[----:B------:R-:W-:Y:S01]  /*37a0*/  @P1 HADD2.F32 R189, -RZ, R174.H1_H1 ;  /* 0x300000aeffbd1230 */ /* 0x000fe20000004100 */
[----:B------:R-:W-:-:S04]  /*37b0*/  FSEL R188, R188, RZ, P1 ;  /* 0x000000ffbcbc7208 */ /* 0x000fc80000800000 */
[----:B------:R-:W-:Y:S01]  /*37c0*/  @P1 FMUL.FTZ R186, R189, R190 ;  /* 0x000000bebdba1220 */ /* 0x000fe20000410000 */
[----:B------:R-:W-:-:S03]  /*37d0*/  F2FP.PACK_AB R188, RZ, R188 ;  /* 0x000000bcffbc723e */ /* 0x000fc600000000ff */
[----:B------:R-:W-:Y:S01]  /*37e0*/  FADD.FTZ R133, R133, R186 ;  /* 0x000000ba85857221 */ /* 0x000fe20000010000 */
[----:B------:R-:W-:Y:S02]  /*37f0*/  PRMT R178, R178, 0x5410, R188 ;  /* 0x00005410b2b27816 */ /* 0x000fe400000000bc */
.L_x_7268:
[----:B------:R-:W-:Y:S05]  /*3800*/  BSYNC B1 ;  /* 0x0000000000017941 */ /* 0x000fea0003800000 */
.L_x_7267:
        /* <DEDUP_REMOVED lines=10> */
.L_x_7270:
[----:B------:R-:W-:Y:S05]  /*38b0*/  BSYNC B1 ;  /* 0x0000000000017941 */ /* 0x000fea0003800000 */
.L_x_7269:
[----:B------:R-:W-:Y:S01]  /*38c0*/  BSSY B1, `(.L_x_7271) ;  /* 0x000000d000017945 */ /* 0x000fe20003800000 */
[----:B------:R-:W-:Y:S05]  /*38d0*/  @!P6 BRA `(.L_x_7272) ;  /* 0x000000b00000e947 */ /* 0x000fea0003800000 */
[----:B------:R-:W-:Y:S01]  /*38e0*/  LOP3.LUT P1, RZ, R201, 0xff0000, RZ, 0xc0, !PT ;  /* 0x00ff0000c9ff7812 */ /* 0x000fe2000782c0ff */
        /* <DEDUP_REMOVED lines=10> */
.L_x_7272:
[----:B------:R-:W-:Y:S05]  /*3990*/  BSYNC B1 ;  /* 0x0000000000017941 */ /* 0x000fea0003800000 */
.L_x_7271:
        /* <DEDUP_REMOVED lines=10> */
.L_x_7274:
[----:B------:R-:W-:Y:S05]  /*3a40*/  BSYNC B1 ;  /* 0x0000000000017941 */ /* 0x000fea0003800000 */
.L_x_7273:
        /* <DEDUP_REMOVED lines=29> */
.L_x_7276:
[----:B------:R-:W-:Y:S05]  /*3c20*/  BSYNC B1 ;  /* 0x0000000000017941 */ /* 0x000fea0003800000 */
.L_x_7275:
[----:B------:R2:W-:Y:S01]  /*3c30*/  @P6 STG.E.128 [R8.64], R176 ;  /* 0x000000b008006986 */ /* 0x0005e2000c101d04 */
[----:B------:R-:W-:Y:S02]  /*3c40*/  IADD3 R0, R0, 0x80, RZ ;  /* 0x0000008000007810 */ /* 0x000fe40007ffe0ff */
[----:B------:R-:W-:Y:S02]  /*3c50*/  IADD3 R7, R7, 0x80, RZ ;  /* 0x0000008007077810 */ /* 0x000fe40007ffe0ff */
.L_x_7242:
[----:B------:R-:W-:Y:S05]  /*3c60*/  BSYNC B0 ;  /* 0x0000000000007941 */ /* 0x000fea0003800000 */
.L_x_7241:
        /* <DEDUP_REMOVED lines=9> */
.L_x_7280:
[----:B------:R-:W-:Y:S05]  /*3d00*/  BSYNC B1 ;  /* 0x0000000000017941 */ /* 0x000fea0003800000 */
.L_x_7279:
        /* <DEDUP_REMOVED lines=11> */
.L_x_7282:
[----:B------:R-:W-:Y:S05]  /*3dc0*/  BSYNC B1 ;  /* 0x0000000000017941 */ /* 0x000fea0003800000 */
.L_x_7281:
        /* <DEDUP_REMOVED lines=36> */
.L_x_7284:
[----:B------:R-:W-:Y:S05]  /*4010*/  BSYNC B1 ;  /* 0x0000000000017941 */ /* 0x000fea0003800000 */
.L_x_7283:
        /* <DEDUP_REMOVED lines=10> */
.L_x_7286:
[----:B------:R-:W-:Y:S05]  /*40c0*/  BSYNC B1 ;  /* 0x0000000000017941 */ /* 0x000fea0003800000 */
.L_x_7285:
        /* <DEDUP_REMOVED lines=13> */
.L_x_7288:
[----:B------:R-:W-:Y:S05]  /*41a0*/  BSYNC B1 ;  /* 0x0000000000017941 */ /* 0x000fea0003800000 */
.L_x_7287:
        /* <DEDUP_REMOVED lines=10> */
.L_x_7290:
[----:B------:R-:W-:Y:S05]  /*4250*/  BSYNC B1 ;  /* 0x0000000000017941 */ /* 0x000fea0003800000 */
.L_x_7289:
        /* <DEDUP_REMOVED lines=13> */
.L_x_7292:
[----:B------:R-:W-:Y:S05]  /*4330*/  BSYNC B1 ;  /* 0x0000000000017941 */ /* 0x000fea0003800000 */
.L_x_7291:
        /* <DEDUP_REMOVED lines=10> */
.L_x_7294:
[----:B------:R-:W-:Y:S05]  /*43e0*/  BSYNC B1 ;  /* 0x0000000000017941 */ /* 0x000fea0003800000 */
.L_x_7293:
        /* <DEDUP_REMOVED lines=13> */
.L_x_7296:
[----:B------:R-:W-:Y:S05]  /*44c0*/  BSYNC B1 ;  /* 0x0000000000017941 */ /* 0x000fea0003800000 */
.L_x_7295:
        /* <DEDUP_REMOVED lines=10> */
.L_x_7298:
[----:B------:R-:W-:Y:S05]  /*4570*/  BSYNC B1 ;  /* 0x0000000000017941 */ /* 0x000fea0003800000 */
.L_x_7297:
        /* <DEDUP_REMOVED lines=13> */
.L_x_7300:
[----:B------:R-:W-:Y:S05]  /*4650*/  BSYNC B1 ;  /* 0x0000000000017941 */ /* 0x000fea0003800000 */
.L_x_7299:
        /* <DEDUP_REMOVED lines=10> */
.L_x_7302:
[----:B------:R-:W-:Y:S05]  /*4700*/  BSYNC B1 ;  /* 0x0000000000017941 */ /* 0x000fea0003800000 */
.L_x_7301:
[----:B------:R-:W-:Y:S01]  /*4710*/  BSSY B1, `(.L_x_7303) ;  /* 0x000000d000017945 */ /* 0x000fe20003800000 */
[----:B------:R-:W-:Y:S05]  /*4720*/  @!P6 BRA `(.L_x_7304) ;  /* 0x000000b00000e947 */ /* 0x000fea0003800000 */
[----:B------:R-:W-:Y:S01]  /*4730*/  LOP3.LUT P1, RZ, R203, 0xff00, RZ, 0xc0, !PT ;  /* 0x0000ff00cbff7812 */ /* 0x000fe2000782c0ff */
[----:B------:R-:W-:-:S04]  /*4740*/  FMUL.FTZ R186, R8, c[0x0][0x1ec] ;  /* 0x00007b0008ba7a20 */ /* 0x000fc80000410000 */
[----:B------:R-:W-:Y:S02]  /*4750*/  FMUL.FTZ R190, R186, c[0x0][0x1e8] ;  /* 0x00007a00babe7a20 */ /* 0x000fe40000410000 */
[----:B------:R-:W-:Y:S02]  /*4760*/  IMAD.MOV.U32 R186, RZ, RZ, RZ ;  /* 0x000000ffffba7224 */ /* 0x000fe400078e00ff */
[----:B------:R-:W-:-:S04]  /*4770*/  FMUL.FTZ R188, R61, R190 ;  /* 0x000000be3dbc7220 */ /* 0x000fc80000410000 */
[----:B------:R-:W-:Y:S01]  /*4780*/  @P1 HADD2.F32 R189, -RZ, R174.H1_H1 ;  /* 0x300000aeffbd1230 */ /* 0x000fe20000004100 */
[----:B------:R-:W-:-:S04]  /*4790*/  FSEL R188, R188, RZ, P1 ;  /* 0x000000ffbcbc7208 */ /* 0x000fc80000800000 */
[----:B------:R-:W-:Y:S01]  /*47a0*/  @P1 FMUL.FTZ R186, R189, R190 ;  /* 0x000000bebdba1220 */ /* 0x000fe20000410000 */
[----:B------:R-:W-:-:S03]  /*47b0*/  F2FP.PACK_AB R188, RZ, R188 ;  /* 0x000000bcffbc723e */ /* 0x000fc600000000ff */
[----:B------:R-:W-:Y:S01]  /*47c0*/  FADD.FTZ R141, R141, R186 ;  /* 0x000000ba8d8d7221 */ /* 0x000fe20000010000 */
[----:B------:R-:W-:Y:S02]  /*47d0*/  PRMT R178, R178, 0x5410, R188 ;  /* 0x00005410b2b27816 */ /* 0x000fe400000000bc */
.L_x_7304:
[----:B------:R-:W-:Y:S05]  /*47e0*/  BSYNC B1 ;  /* 0x0000000000017941 */ /* 0x000fea0003800000 */
.L_x_7303:
        /* <DEDUP_REMOVED lines=10> */
.L_x_7306:
[----:B------:R-:W-:Y:S05]  /*4890*/  BSYNC B1 ;  /* 0x0000000000017941 */ /* 0x000fea0003800000 */
.L_x_7305:
        /* <DEDUP_REMOVED lines=13> */
.L_x_7308:
[----:B------:R-:W-:Y:S05]  /*4970*/  BSYNC B1 ;  /* 0x0000000000017941 */ /* 0x000fea0003800000 */
.L_x_7307:
        /* <DEDUP_REMOVED lines=10> */
.L_x_7310:
[----:B------:R-:W-:Y:S05]  /*4a20*/  BSYNC B1 ;  /* 0x0000000000017941 */ /* 0x000fea0003800000 */
.L_x_7309:
        /* <DEDUP_REMOVED lines=29> */
.L_x_7312:
[----:B------:R-:W-:Y:S05]  /*4c00*/  BSYNC B1 ;  /* 0x0000000000017941 */ /* 0x000fea0003800000 */
.L_x_7311:
[----:B------:R2:W-:Y:S02]  /*4c10*/  @P6 STG.E.128 [R8.64], R176 ;  /* 0x000000b008006986 */ /* 0x0005e4000c101d04 */
.L_x_7278:
[----:B------:R-:W-:Y:S05]  /*4c20*/  BSYNC B0 ;  /* 0x0000000000007941 */ /* 0x000fea0003800000 */
.L_x_7277:
[----:B------:R-:W-:Y:S02]  /*4c30*/  IADD3 R4, R4, c[0x0][0x160], RZ ;  /* 0x0000580004047a10 */ /* 0x000fe40007ffe0ff */
[----:B------:R-:W-:Y:S02]  /*4c40*/  LOP3.LUT P1, RZ, R3, 0xff, RZ, 0xc0, !PT ;  /* 0x000000ff03ff7812 */ /* 0x000fe4000782c0ff */
[----:B------:R-:W-:Y:S02]  /*4c50*/  ISETP.GE.AND P0, PT, R4, c[0x0][0x164], PT ;  /* 0x0000590004007a0c */ /* 0x000fe40003f06270 */
[----:B------:R-:W-:-:S11]  /*4c60*/  SEL R3, RZ, 0x1, P1 ;  /* 0x00000001ff037807 */ /* 0x000fd60000800000 */
[----:B0123-5:R-:W-:Y:S01]  /*4c70*/  @P0 CALL.REL.NOINC `(.L_x_7191) ;  /* 0x0000001000000944 */ /* 0x02ffe20003c00000 */
[----:B------:R-:W-:Y:S05]  /*4c80*/  BRA `(.L_x_7313) ;  /* 0xffffb85000007947 */ /* 0x000fea000383ffff */
.L_x_7191:
        /* <DEDUP_REMOVED lines=19> */
.L_x_7315:
[----:B------:R-:W-:Y:S05]  /*4dc0*/  BSYNC B0 ;  /* 0x0000000000007941 */ /* 0x000fea0003800000 */
.L_x_7314:
        /* <DEDUP_REMOVED lines=13> */
.L_x_7317:
[----:B------:R-:W-:Y:S05]  /*4ea0*/  BSYNC B0 ;  /* 0x0000000000007941 */ /* 0x000fea0003800000 */
.L_x_7316:
        /* <DEDUP_REMOVED lines=12> */
.L_x_7203:
[----:B------:R-:W-:Y:S01]  /*4f70*/  HFMA2.MMA R187, -RZ, RZ, 0, 9.5367431640625e-07 ;  /* 0x00000010ffbb7435 */ /* 0x000fe200000001ff */
[----:B-1----:R-:W-:-:S02]  /*4f80*/  MOV R184, R239 ;  /* 0x000000ef00b87202 */ /* 0x002fc40000000f00 */
[----:B------:R-:W-:Y:S02]  /*4f90*/  MOV R188, 0x1f ;  /* 0x0000001f00bc7802 */ /* 0x000fe40000000f00 */
[----:B------:R-:W-:Y:S02]  /*4fa0*/  MOV R189, 0xffffffff ;  /* 0xffffffff00bd7802 */ /* 0x000fe40000000f00 */
[----:B--2---:R-:W-:Y:S02]  /*4fb0*/  MOV R8, 0x4fd0 ;  /* 0x00004fd000087802 */ /* 0x004fe40000000f00 */
[----:B0----5:R-:W-:Y:S05]  /*4fc0*/  CALL.REL.NOINC `($__internal_157_$__cuda_sm70_shflsync_down_p) ;  /* 0x0000045000007944 */ /* 0x021fea0003c00000 */
[----:B-1----:R-:W-:Y:S01]  /*4fd0*/  IMAD.MOV.U32 R182, RZ, RZ, R188 ;  /* 0x000000ffffb67224 */ /* 0x002fe200078e00bc */
[----:B0-----:R-:W-:Y:S05]  /*4fe0*/  BRA `(.L_x_7318) ;  /* 0xffffc9f000007947 */ /* 0x001fea000383ffff */
.L_x_7204:
[----:B------:R-:W-:Y:S01]  /*4ff0*/  HFMA2.MMA R187, -RZ, RZ, 0, 9.5367431640625e-07 ;  /* 0x00000010ffbb7435 */ /* 0x000fe200000001ff */
[----:B-1----:R-:W-:Y:S02]  /*5000*/  MOV R184, R237 ;  /* 0x000000ed00b87202 */ /* 0x002fe40000000f00 */
[----:B------:R-:W-:Y:S02]  /*5010*/  MOV R188, 0x1f ;  /* 0x0000001f00bc7802 */ /* 0x000fe40000000f00 */
[----:B------:R-:W-:-:S02]  /*5020*/  MOV R189, 0xffffffff ;  /* 0xffffffff00bd7802 */ /* 0x000fc40000000f00 */
[----:B--2---:R-:W-:Y:S02]  /*5030*/  MOV R8, 0x5050 ;  /* 0x0000505000087802 */ /* 0x004fe40000000f00 */
[----:B0--345:R-:W-:Y:S05]  /*5040*/  CALL.REL.NOINC `($__internal_157_$__cuda_sm70_shflsync_down_p) ;  /* 0x000003d000007944 */ /* 0x039fea0003c00000 */
[----:B------:R-:W-:Y:S01]  /*5050*/  FADD.FTZ R182, R182, R239 ;  /* 0x000000efb6b67221 */ /* 0x000fe20000010000 */
[----:B0-----:R-:W-:Y:S01]  /*5060*/  HFMA2.MMA R187, -RZ, RZ, 0, 4.76837158203125e-07 ;  /* 0x00000008ffbb7435 */ /* 0x001fe200000001ff */
[----:B-1----:R-:W-:Y:S01]  /*5070*/  FADD.FTZ R237, R237, R188 ;  /* 0x000000bceded7221 */ /* 0x002fe20000010000 */
[----:B------:R-:W-:Y:S01]  /*5080*/  MOV R189, 0xffffffff ;  /* 0xffffffff00bd7802 */ /* 0x000fe20000000f00 */
[----:B------:R-:W-:Y:S01]  /*5090*/  IMAD.MOV.U32 R188, RZ, RZ, 0x1f ;  /* 0x0000001fffbc7424 */ /* 0x000fe200078e00ff */
[----:B------:R-:W-:Y:S02]  /*50a0*/  MOV R184, R182 ;  /* 0x000000b600b87202 */ /* 0x000fe40000000f00 */
[----:B------:R-:W-:Y:S02]  /*50b0*/  MOV R8, 0x50d0 ;  /* 0x000050d000087802 */ /* 0x000fe40000000f00 */
[----:B------:R-:W-:Y:S05]  /*50c0*/  CALL.REL.NOINC `($__internal_157_$__cuda_sm70_shflsync_down_p) ;  /* 0x0000035000007944 */ /* 0x000fea0003c00000 */
[----:B0-----:R-:W-:Y:S01]  /*50d0*/  HFMA2.MMA R187, -RZ, RZ, 0, 4.76837158203125e-07 ;  /* 0x00000008ffbb7435 */ /* 0x001fe200000001ff */
[----:B-1----:R-:W-:Y:S01]  /*50e0*/  MOV R181, R188 ;  /* 0x000000bc00b57202 */ /* 0x002fe20000000f00 */
[----:B------:R-:W-:Y:S01]  /*50f0*/  IMAD.MOV.U32 R188, RZ, RZ, 0x1f ;  /* 0x0000001fffbc7424 */ /* 0x000fe200078e00ff */
[----:B------:R-:W-:-:S02]  /*5100*/  MOV R184, R237 ;  /* 0x000000ed00b87202 */ /* 0x000fc40000000f00 */
[----:B------:R-:W-:Y:S02]  /*5110*/  MOV R189, 0xffffffff ;  /* 0xffffffff00bd7802 */ /* 0x000fe40000000f00 */
[----:B------:R-:W-:Y:S02]  /*5120*/  MOV R8, 0x5140 ;  /* 0x0000514000087802 */ /* 0x000fe40000000f00 */
[----:B------:R-:W-:Y:S05]  /*5130*/  CALL.REL.NOINC `($__internal_157_$__cuda_sm70_shflsync_down_p) ;  /* 0x000002e000007944 */ /* 0x000fea0003c00000 */
[----:B------:R-:W-:Y:S01]  /*5140*/  FADD.FTZ R182, R181, R182 ;  /* 0x000000b6b5b67221 */ /* 0x000fe20000010000 */
[----:B0-----:R-:W-:Y:S01]  /*5150*/  HFMA2.MMA R187, -RZ, RZ, 0, 2.384185791015625e-07 ;  /* 0x00000004ffbb7435 */ /* 0x001fe200000001ff */
[----:B-1----:R-:W-:Y:S01]  /*5160*/  FADD.FTZ R237, R237, R188 ;  /* 0x000000bceded7221 */ /* 0x002fe20000010000 */
[----:B------:R-:W-:Y:S02]  /*5170*/  MOV R188, 0x1f ;  /* 0x0000001f00bc7802 */ /* 0x000fe40000000f00 */
[----:B------:R-:W-:Y:S02]  /*5180*/  MOV R189, 0xffffffff ;  /* 0xffffffff00bd7802 */ /* 0x000fe40000000f00 */
[----:B------:R-:W-:Y:S02]  /*5190*/  MOV R184, R182 ;  /* 0x000000b600b87202 */ /* 0x000fe40000000f00 */
[----:B------:R-:W-:-:S02]  /*51a0*/  MOV R8, 0x51c0 ;  /* 0x000051c000087802 */ /* 0x000fc40000000f00 */
[----:B------:R-:W-:Y:S05]  /*51b0*/  CALL.REL.NOINC `($__internal_157_$__cuda_sm70_shflsync_down_p) ;  /* 0x0000026000007944 */ /* 0x000fea0003c00000 */
[----:B0-----:R-:W-:Y:S01]  /*51c0*/  HFMA2.MMA R187, -RZ, RZ, 0, 2.384185791015625e-07 ;  /* 0x00000004ffbb7435 */ /* 0x001fe200000001ff */
[----:B-1----:R-:W-:Y:S01]  /*51d0*/  IMAD.MOV.U32 R181, RZ, RZ, R188 ;  /* 0x000000ffffb57224 */ /* 0x002fe200078e00bc */
[----:B------:R-:W-:-:S02]  /*51e0*/  MOV R184, R237 ;  /* 0x000000ed00b87202 */ /* 0x000fc40000000f00 */
[----:B------:R-:W-:Y:S02]  /*51f0*/  MOV R188, 0x1f ;  /* 0x0000001f00bc7802 */ /* 0x000fe40000000f00 */
[----:B------:R-:W-:Y:S02]  /*5200*/  MOV R189, 0xffffffff ;  /* 0xffffffff00bd7802 */ /* 0x000fe40000000f00 */
[----:B------:R-:W-:Y:S02]  /*5210*/  MOV R8, 0x5230 ;  /* 0x0000523000087802 */ /* 0x000fe40000000f00 */
[----:B------:R-:W-:Y:S05]  /*5220*/  CALL.REL.NOINC `($__internal_157_$__cuda_sm70_shflsync_down_p) ;  /* 0x000001f000007944 */ /* 0x000fea0003c00000 */
[----:B------:R-:W-:Y:S01]  /*5230*/  FADD.FTZ R182, R181, R182 ;  /* 0x000000b6b5b67221 */ /* 0x000fe20000010000 */
[----:B0-----:R-:W-:Y:S01]  /*5240*/  HFMA2.MMA R187, -RZ, RZ, 0, 1.1920928955078125e-07 ;  /* 0x00000002ffbb7435 */ /* 0x001fe200000001ff */
[----:B-1----:R-:W-:Y:S01]  /*5250*/  FADD.FTZ R185, R237, R188 ;  /* 0x000000bcedb97221 */ /* 0x002fe20000010000 */
[----:B------:R-:W-:Y:S01]  /*5260*/  MOV R189, 0xffffffff ;  /* 0xffffffff00bd7802 */ /* 0x000fe20000000f00 */
[----:B------:R-:W-:Y:S01]  /*5270*/  IMAD.MOV.U32 R188, RZ, RZ, 0x1f ;  /* 0x0000001fffbc7424 */ /* 0x000fe200078e00ff */
[----:B------:R-:W-:Y:S02]  /*5280*/  MOV R184, R182 ;  /* 0x000000b600b87202 */ /* 0x000fe40000000f00 */
[----:B------:R-:W-:-:S02]  /*5290*/  MOV R8, 0x52b0 ;  /* 0x000052b000087802 */ /* 0x000fc40000000f00 */
[----:B------:R-:W-:Y:S05]  /*52a0*/  CALL.REL.NOINC `($__internal_157_$__cuda_sm70_shflsync_down_p) ;  /* 0x0000017000007944 */ /* 0x000fea0003c00000 */
[----:B0-----:R-:W-:Y:S01]  /*52b0*/  HFMA2.MMA R187, -RZ, RZ, 0, 1.1920928955078125e-07 ;  /* 0x00000002ffbb7435 */ /* 0x001fe200000001ff */
[----:B-1----:R-:W-:Y:S01]  /*52c0*/  MOV R181, R188 ;  /* 0x000000bc00b57202 */ /* 0x002fe20000000f00 */
[----:B------:R-:W-:Y:S01]  /*52d0*/  IMAD.MOV.U32 R188, RZ, RZ, 0x1f ;  /* 0x0000001fffbc7424 */ /* 0x000fe200078e00ff */
[----:B------:R-:W-:-:S02]  /*52e0*/  MOV R184, R185 ;  /* 0x000000b900b87202 */ /* 0x000fc40000000f00 */
[----:B------:R-:W-:Y:S02]  /*52f0*/  MOV R189, 0xffffffff ;  /* 0xffffffff00bd7802 */ /* 0x000fe40000000f00 */
[----:B------:R-:W-:Y:S02]  /*5300*/  MOV R8, 0x5320 ;  /* 0x0000532000087802 */ /* 0x000fe40000000f00 */
[----:B------:R-:W-:Y:S05]  /*5310*/  CALL.REL.NOINC `($__internal_157_$__cuda_sm70_shflsync_down_p) ;  /* 0x0000010000007944 */ /* 0x000fea0003c00000 */
[----:B------:R-:W-:Y:S01]  /*5320*/  FADD.FTZ R183, R181, R182 ;  /* 0x000000b6b5b77221 */ /* 0x000fe20000010000 */
[----:B0-----:R-:W-:Y:S01]  /*5330*/  HFMA2.MMA R187, -RZ, RZ, 0, 5.9604644775390625e-08 ;  /* 0x00000001ffbb7435 */ /* 0x001fe200000001ff */
[----:B-1----:R-:W-:Y:S01]  /*5340*/  FADD.FTZ R185, R185, R188 ;  /* 0x000000bcb9b97221 */ /* 0x002fe20000010000 */
[----:B------:R-:W-:Y:S02]  /*5350*/  MOV R188, 0x1f ;  /* 0x0000001f00bc7802 */ /* 0x000fe40000000f00 */
[----:B------:R-:W-:Y:S02]  /*5360*/  MOV R189, 0xffffffff ;  /* 0xffffffff00bd7802 */ /* 0x000fe40000000f00 */
[----:B------:R-:W-:Y:S02]  /*5370*/  MOV R184, R183 ;  /* 0x000000b700b87202 */ /* 0x000fe40000000f00 */
[----:B------:R-:W-:-:S02]  /*5380*/  MOV R8, 0x53a0 ;  /* 0x000053a000087802 */ /* 0x000fc40000000f00 */
[----:B------:R-:W-:Y:S05]  /*5390*/  CALL.REL.NOINC `($__internal_157_$__cuda_sm70_shflsync_down_p) ;  /* 0x0000008000007944 */ /* 0x000fea0003c00000 */
[----:B0-----:R-:W-:Y:S01]  /*53a0*/  HFMA2.MMA R187, -RZ, RZ, 0, 5.9604644775390625e-08 ;  /* 0x00000001ffbb7435 */ /* 0x001fe200000001ff */
[----:B-1----:R-:W-:Y:S01]  /*53b0*/  IMAD.MOV.U32 R186, RZ, RZ, R188 ;  /* 0x000000ffffba7224 */ /* 0x002fe200078e00bc */
[----:B------:R-:W-:-:S02]  /*53c0*/  MOV R184, R185 ;  /* 0x000000b900b87202 */ /* 0x000fc40000000f00 */
[----:B------:R-:W-:Y:S02]  /*53d0*/  MOV R188, 0x1f ;  /* 0x0000001f00bc7802 */ /* 0x000fe40000000f00 */
[----:B------:R-:W-:Y:S02]  /*53e0*/  MOV R189, 0xffffffff ;  /* 0xffffffff00bd7802 */ /* 0x000fe40000000f00 */
[----:B------:R-:W-:Y:S02]  /*53f0*/  MOV R8, 0x5410 ;  /* 0x0000541000087802 */ /* 0x000fe40000000f00 */
[----:B------:R-:W-:Y:S05]  /*5400*/  CALL.REL.NOINC `($__internal_157_$__cuda_sm70_shflsync_down_p) ;  /* 0x0000001000007944 */ /* 0x000fea0003c00000 */
[----:B01----:R-:W-:Y:S05]  /*5410*/  BRA `(.L_x_7319) ;  /* 0xffffc6e000007947 */ /* 0x003fea000383ffff */
        .weak           $__internal_157_$__cuda_sm70_shflsync_down_p
        .type           $__internal_157_$__cuda_sm70_shflsync_down_p,@function
        .size           $__internal_157_$__cuda_sm70_shflsync_down_p,(.L_x_9411 - $__internal_157_$__cuda_sm70_shflsync_down_p)
$__internal_157_$__cuda_sm70_shflsync_down_p:
[----:B------:R-:W-:Y:S01]  /*5420*/  HFMA2.MMA R9, -RZ, RZ, 0, 0 ;  /* 0x00000000ff097435 */ /* 0x000fe200000001ff */
[----:B------:R-:W-:Y:S04]  /*5430*/  WARPSYNC R189 ;  /* 0x000000bd00007348 */ /* 0x000fe80003800000 */
[----:B------:R0:W1:Y:S01]  /*5440*/  SHFL.DOWN PT, R188, R184, R187, R188 ;  /* 0x080000bbb8bc7389 */ /* 0x00006200000e00bc */
[----:B------:R-:W-:Y:S05]  /*5450*/  RET.REL.NODEC R8 `(_ZN10layer_norm13ln_bwd_kernelINS_13Kernel_traitsIf6__halffS2_fjLj3072ELj1ELj1ELj4ELj16ENS_18Kernel_traits_baseILj3072EfS2_fS2_fjLj128EEEEELb1ELb1ELb1ELb0EEEvNS_9BwdParamsE) ;  /* 0xffffaba008007950 */ /* 0x000fea0003c3ffff */
.L_x_7320:
        /* <DEDUP_REMOVED lines=10> */
.L_x_9411:


//--------------------- .text._ZN10layer_norm22ln_bwd_finalize_kernelINS_22Kernel_traits_finalizeILj3072Ef6__halffS2_fjLb1ELj1024ELj4ENS_18Kernel_traits_baseILj3072EfS2_fS2_fjLj1024EEEEELb1ELb1EEEvNS_9BwdParamsE --------------------------
	.section	.text._ZN10layer_norm22ln_bwd_finalize_kernelINS_22Kernel_traits_finalizeILj3072Ef6__halffS2_fjLb1ELj1024ELj4ENS_18Kernel_traits_baseILj3072EfS2_fS2_fjLj1024EEEEELb1ELb1EEEvNS_9BwdParamsE,"ax",@progbits
	.sectioninfo	@"SHI_REGISTERS=32"
	.align	128
        .global         _ZN10layer_norm22ln_bwd_finalize_kernelINS_22Kernel_traits_finalizeILj3072Ef6__halffS2_fjLb1ELj1024ELj4ENS_18Kernel_traits_baseILj3072EfS2_fS2_fjLj1024EEEEELb1ELb1EEEvNS_9BwdParamsE
        .type           _ZN10layer_norm22ln_bwd_finalize_kernelINS_22Kernel_traits_finalizeILj3072Ef6__halffS2_fjLb1ELj1024ELj4ENS_18Kernel_traits_baseILj3072EfS2_fS2_fjLj1024EEEEELb1ELb1EEEvNS_9BwdParamsE,@function
        .size           _ZN10layer_norm22ln_bwd_finalize_kernelINS_22Kernel_traits_finalizeILj3072Ef6__halffS2_fjLb1ELj1024ELj4ENS_18Kernel_traits_baseILj3072EfS2_fS2_fjLj1024EEEEELb1ELb1EEEvNS_9BwdParamsE,(.L_x_9412 - _ZN10layer_norm22ln_bwd_finalize_kernelINS_22Kernel_traits_finalizeILj3072Ef6__halffS2_fjLb1ELj1024ELj4ENS_18Kernel_traits_baseILj3072EfS2_fS2_fjLj1024EEEEELb1ELb1EEEvNS_9BwdParamsE)
        .other          _ZN10layer_norm22ln_bwd_finalize_kernelINS_22Kernel_traits_finalizeILj3072Ef6__halffS2_fjLb1ELj1024ELj4ENS_18Kernel_traits_baseILj3072EfS2_fS2_fjLj1024EEEEELb1ELb1EEEvNS_9BwdParamsE,@"STO_CUDA_ENTRY STV_DEFAULT"
_ZN10layer_norm22ln_bwd_finalize_kernelINS_22Kernel_traits_finalizeILj3072Ef6__halffS2_fjLb1ELj1024ELj4ENS_18Kernel_traits_baseILj3072EfS2_fS2_fjLj1024EEEEELb1ELb1EEEvNS_9BwdParamsE:
.text._ZN10layer_norm22ln_bwd_finalize_kernelINS_22Kernel_traits_finalizeILj3072Ef6__halffS2_fjLb1ELj1024ELj4ENS_18Kernel_traits_baseILj3072EfS2_fS2_fjLj1024EEEEELb1ELb1EEEvNS_9BwdParamsE:
        /* <DEDUP_REMOVED lines=19> */
.L_x_7333:
        /* <DEDUP_REMOVED lines=32> */
.L_x_7325:
        /* <DEDUP_REMOVED lines=47> */
.L_x_7324:
[----:B------:R-:W-:Y:S05]  /*0620*/  BSYNC B1 ;  /* 0x0000000000017941 */ /* 0x000fea0003800000 */
.L_x_7323:
        /* <DEDUP_REMOVED lines=29> */
.L_x_7327:
[----:B------:R-:W-:Y:S05]  /*0800*/  BSYNC B1 ;  /* 0x0000000000017941 */ /* 0x000fea0003800000 */
.L_x_7326:
        /* <DEDUP_REMOVED lines=13> */
.L_x_7322:
[----:B------:R-:W-:Y:S05]  /*08e0*/  BSYNC B0 ;  /* 0x0000000000007941 */ /* 0x000fea0003800000 */
.L_x_7321:
        /* <DEDUP_REMOVED lines=12> */
.L_x_7334:
        /* <DEDUP_REMOVED lines=27> */
.L_x_7335:
        /* <DEDUP_REMOVED lines=9> */
.L_x_7328:
        /* <DEDUP_REMOVED lines=16> */
.L_x_7332:
[----:B------:R-:W-:Y:S05]  /*0cf0*/  BSYNC B0 ;  /* 0x0000000000007941 */ /* 0x000fea0003800000 */
.L_x_7331:
[C---:B------:R-:W-:Y:S02]  /*0d00*/  ISETP.GT.U32.AND P1, PT, R4.reuse, -0xc01, PT ;  /* 0xfffff3ff0400780c */ /* 0x040fe40003f24070 */
[----:B------:R-:W-:-:S02]  /*0d10*/  IADD3 R4, R4, 0xc00, RZ ;  /* 0x00000c0004047810 */ /* 0x000fc40007ffe0ff */
[----:B------:R-:W-:-:S09]  /*0d20*/  IADD3 R5, R5, 0x600, RZ ;  /* 0x0000060005057810 */ /* 0x000fd20007ffe0ff */
[----:B012---:R-:W-:Y:S05]  /*0d30*/  @P1 BRA `(.L_x_7333) ;  /* 0xfffff3f000001947 */ /* 0x007fea000383ffff */
[----:B------:R-:W-:Y:S05]  /*0d40*/  EXIT ;  /* 0x000000000000794d */ /* 0x000fea0003800000 */
.L_x_7329:
[----:B------:R-:W-:Y:S01]  /*0d50*/  HFMA2.MMA R14, -RZ, RZ, 0, 1.847743988037109375e-06 ;  /* 0x0000001fff0e7435 */ /* 0x000fe200000001ff */
[----:B---3--:R-:W-:Y:S01]  /*0d60*/  IMAD.MOV.U32 R18, RZ, RZ, R10 ;  /* 0x000000ffff127224 */ /* 0x008fe200078e000a */
[----:B------:R-:W-:Y:S01]  /*0d70*/  MOV R17, 0x1 ;  /* 0x0000000100117802 */ /* 0x000fe20000000f00 */
[----:B------:R-:W-:Y:S01]  /*0d80*/  IMAD.MOV.U32 R19, RZ, RZ, -0x1 ;  /* 0xffffffffff137424 */ /* 0x000fe200078e00ff */
[----:B------:R-:W-:Y:S02]  /*0d90*/  MOV R8, 0xdb0 ;  /* 0x00000db000087802 */ /* 0x000fe40000000f00 */
[----:B012---:R-:W-:Y:S05]  /*0da0*/  CALL.REL.NOINC `($__internal_158_$__cuda_sm70_shflsync_bfly_p) ;  /* 0x0000059000007944 */ /* 0x007fea0003c00000 */
[----:B01----:R-:W-:Y:S05]  /*0db0*/  BRA `(.L_x_7334) ;  /* 0xfffffbf000007947 */ /* 0x003fea000383ffff */
.L_x_7330:
[----:B------:R-:W-:Y:S01]  /*0dc0*/  HFMA2.MMA R14, -RZ, RZ, 0, 1.847743988037109375e-06 ;  /* 0x0000001fff0e7435 */ /* 0x000fe200000001ff */
[----:B------:R-:W-:Y:S01]  /*0dd0*/  MOV R17, 0x2 ;  /* 0x0000000200117802 */ /* 0x000fe20000000f00 */
[----:B------:R-:W-:Y:S01]  /*0de0*/  IMAD.MOV.U32 R19, RZ, RZ, -0x1 ;  /* 0xffffffffff137424 */ /* 0x000fe200078e00ff */
[----:B------:R-:W-:-:S03]  /*0df0*/  MOV R8, 0xe10 ;  /* 0x00000e1000087802 */ /* 0x000fc60000000f00 */
[----:B0123--:R-:W-:Y:S05]  /*0e00*/  CALL.REL.NOINC `($__internal_158_$__cuda_sm70_shflsync_bfly_p) ;  /* 0x0000053000007944 */ /* 0x00ffea0003c00000 */
[----:B01----:R-:W-:Y:S01]  /*0e10*/  FADD.FTZ R18, R18, R14 ;  /* 0x0000000e12127221 */ /* 0x003fe20000010000 */
[----:B------:R-:W-:Y:S01]  /*0e20*/  HFMA2.MMA R14, -RZ, RZ, 0, 1.847743988037109375e-06 ;  /* 0x0000001fff0e7435 */ /* 0x000fe200000001ff */
[----:B------:R-:W-:Y:S01]  /*0e30*/  MOV R17, 0x4 ;  /* 0x0000000400117802 */ /* 0x000fe20000000f00 */
[----:B------:R-:W-:Y:S01]  /*0e40*/  IMAD.MOV.U32 R19, RZ, RZ, -0x1 ;  /* 0xffffffffff137424 */ /* 0x000fe200078e00ff */
[----:B------:R-:W-:-:S03]  /*0e50*/  MOV R8, 0xe70 ;  /* 0x00000e7000087802 */ /* 0x000fc60000000f00 */
[----:B------:R-:W-:Y:S05]  /*0e60*/  CALL.REL.NOINC `($__internal_158_$__cuda_sm70_shflsync_bfly_p) ;  /* 0x000004d000007944 */ /* 0x000fea0003c00000 */
[----:B01----:R-:W-:Y:S01]  /*0e70*/  FADD.FTZ R18, R18, R14 ;  /* 0x0000000e12127221 */ /* 0x003fe20000010000 */
[----:B------:R-:W-:Y:S01]  /*0e80*/  HFMA2.MMA R14, -RZ, RZ, 0, 1.847743988037109375e-06 ;  /* 0x0000001fff0e7435 */ /* 0x000fe200000001ff */
[----:B------:R-:W-:-:S02]  /*0e90*/  MOV R17, 0x8 ;  /* 0x0000000800117802 */ /* 0x000fc40000000f00 */
[----:B------:R-:W-:Y:S02]  /*0ea0*/  MOV R19, 0xffffffff ;  /* 0xffffffff00137802 */ /* 0x000fe40000000f00 */
[----:B------:R-:W-:Y:S02]  /*0eb0*/  MOV R8, 0xed0 ;  /* 0x00000ed000087802 */ /* 0x000fe40000000f00 */
[----:B------:R-:W-:Y:S05]  /*0ec0*/  CALL.REL.NOINC `($__internal_158_$__cuda_sm70_shflsync_bfly_p) ;  /* 0x0000047000007944 */ /* 0x000fea0003c00000 */
[----:B-1----:R-:W-:Y:S01]  /*0ed0*/  FADD.FTZ R10, R18, R14 ;  /* 0x0000000e120a7221 */ /* 0x002fe20000010000 */
[----:B------:R-:W-:Y:S01]  /*0ee0*/  HFMA2.MMA R14, -RZ, RZ, 0, 1.847743988037109375e-06 ;  /* 0x0000001fff0e7435 */ /* 0x000fe200000001ff */
[----:B0-----:R-:W-:Y:S01]  /*0ef0*/  IMAD.MOV.U32 R17, RZ, RZ, 0x10 ;  /* 0x00000010ff117424 */ /* 0x001fe200078e00ff */
[----:B------:R-:W-:Y:S02]  /*0f00*/  MOV R19, 0xffffffff ;  /* 0xffffffff00137802 */ /* 0x000fe40000000f00 */
[----:B------:R-:W-:Y:S02]  /*0f10*/  MOV R18, R10 ;  /* 0x0000000a00127202 */ /* 0x000fe40000000f00 */
[----:B------:R-:W-:Y:S02]  /*0f20*/  MOV R8, 0xf40 ;  /* 0x00000f4000087802 */ /* 0x000fe40000000f00 */
[----:B------:R-:W-:Y:S05]  /*0f30*/  CALL.REL.NOINC `($__internal_158_$__cuda_sm70_shflsync_bfly_p) ;  /* 0x0000040000007944 */ /* 0x000fea0003c00000 */
[----:B0-----:R-:W-:Y:S01]  /*0f40*/  HFMA2.MMA R17, -RZ, RZ, 0, 5.9604644775390625e-08 ;  /* 0x00000001ff117435 */ /* 0x001fe200000001ff */
[----:B-1----:R-:W-:Y:S01]  /*0f50*/  IMAD.MOV.U32 R13, RZ, RZ, R14 ;  /* 0x000000ffff0d7224 */ /* 0x002fe200078e000e */
[----:B------:R-:W-:Y:S01]  /*0f60*/  MOV R18, R15 ;  /* 0x0000000f00127202 */ /* 0x000fe20000000f00 */
[----:B------:R-:W-:Y:S01]  /*0f70*/  IMAD.MOV.U32 R19, RZ, RZ, -0x1 ;  /* 0xffffffffff137424 */ /* 0x000fe200078e00ff */
[----:B------:R-:W-:-:S02]  /*0f80*/  MOV R14, 0x1f ;  /* 0x0000001f000e7802 */ /* 0x000fc40000000f00 */
[----:B------:R-:W-:Y:S02]  /*0f90*/  MOV R8, 0xfb0 ;  /* 0x00000fb000087802 */ /* 0x000fe40000000f00 */
[----:B------:R-:W-:Y:S05]  /*0fa0*/  CALL.REL.NOINC `($__internal_158_$__cuda_sm70_shflsync_bfly_p) ;  /* 0x0000039000007944 */ /* 0x000fea0003c00000 */
[----:B0-----:R-:W-:Y:S01]  /*0fb0*/  HFMA2.MMA R17, -RZ, RZ, 0, 1.1920928955078125e-07 ;  /* 0x00000002ff117435 */ /* 0x001fe200000001ff */
[----:B-1----:R-:W-:Y:S01]  /*0fc0*/  FADD.FTZ R18, R15, R14 ;  /* 0x0000000e0f127221 */ /* 0x002fe20000010000 */
[----:B------:R-:W-:Y:S02]  /*0fd0*/  MOV R14, 0x1f ;  /* 0x0000001f000e7802 */ /* 0x000fe40000000f00 */
[----:B------:R-:W-:Y:S02]  /*0fe0*/  MOV R19, 0xffffffff ;  /* 0xffffffff00137802 */ /* 0x000fe40000000f00 */
[----:B------:R-:W-:Y:S02]  /*0ff0*/  MOV R8, 0x1010 ;  /* 0x0000101000087802 */ /* 0x000fe40000000f00 */
[----:B------:R-:W-:Y:S05]  /*1000*/  CALL.REL.NOINC `($__internal_158_$__cuda_sm70_shflsync_bfly_p) ;  /* 0x0000033000007944 */ /* 0x000fea0003c00000 */
[----:B01----:R-:W-:Y:S01]  /*1010*/  FADD.FTZ R18, R18, R14 ;  /* 0x0000000e12127221 */ /* 0x003fe20000010000 */
[----:B------:R-:W-:Y:S01]  /*1020*/  HFMA2.MMA R14, -RZ, RZ, 0, 1.847743988037109375e-06 ;  /* 0x0000001fff0e7435 */ /* 0x000fe200000001ff */
[----:B------:R-:W-:Y:S01]  /*1030*/  IMAD.MOV.U32 R17, RZ, RZ, 0x4 ;  /* 0x00000004ff117424 */ /* 0x000fe200078e00ff */
[----:B------:R-:W-:Y:S02]  /*1040*/  MOV R19, 0xffffffff ;  /* 0xffffffff00137802 */ /* 0x000fe40000000f00 */
[----:B------:R-:W-:-:S02]  /*1050*/  MOV R8, 0x1070 ;  /* 0x0000107000087802 */ /* 0x000fc40000000f00 */
[----:B------:R-:W-:Y:S05]  /*1060*/  CALL.REL.NOINC `($__internal_158_$__cuda_sm70_shflsync_bfly_p) ;  /* 0x000002d000007944 */ /* 0x000fea0003c00000 */
[----:B0-----:R-:W-:Y:S01]  /*1070*/  HFMA2.MMA R17, -RZ, RZ, 0, 4.76837158203125e-07 ;  /* 0x00000008ff117435 */ /* 0x001fe200000001ff */
[----:B-1----:R-:W-:Y:S01]  /*1080*/  FADD.FTZ R18, R18, R14 ;  /* 0x0000000e12127221 */ /* 0x002fe20000010000 */
[----:B------:R-:W-:Y:S01]  /*1090*/  MOV R19, 0xffffffff ;  /* 0xffffffff00137802 */ /* 0x000fe20000000f00 */
[----:B------:R-:W-:Y:S01]  /*10a0*/  IMAD.MOV.U32 R14, RZ, RZ, 0x1f ;  /* 0x0000001fff0e7424 */ /* 0x000fe200078e00ff */
[----:B------:R-:W-:-:S02]  /*10b0*/  MOV R8, 0x10d0 ;  /* 0x000010d000087802 */ /* 0x000fc40000000f00 */
[----:B------:R-:W-:Y:S05]  /*10c0*/  CALL.REL.NOINC `($__internal_158_$__cuda_sm70_shflsync_bfly_p) ;  /* 0x0000027000007944 */ /* 0x000fea0003c00000 */
[----:B-1----:R-:W-:Y:S01]  /*10d0*/  FADD.FTZ R12, R18, R14 ;  /* 0x0000000e120c7221 */ /* 0x002fe20000010000 */
[----:B0-----:R-:W-:Y:S01]  /*10e0*/  HFMA2.MMA R17, -RZ, RZ, 0, 9.5367431640625e-07 ;  /* 0x00000010ff117435 */ /* 0x001fe200000001ff */
[----:B------:R-:W-:Y:S01]  /*10f0*/  MOV R14, 0x1f ;  /* 0x0000001f000e7802 */ /* 0x000fe20000000f00 */
[----:B------:R-:W-:Y:S01]  /*1100*/  IMAD.MOV.U32 R19, RZ, RZ, -0x1 ;  /* 0xffffffffff137424 */ /* 0x000fe200078e00ff */
[----:B------:R-:W-:-:S02]  /*1110*/  MOV R8, 0x1140 ;  /* 0x0000114000087802 */ /* 0x000fc40000000f00 */
[----:B------:R-:W-:Y:S02]  /*1120*/  MOV R18, R12 ;  /* 0x0000000c00127202 */ /* 0x000fe40000000f00 */
[----:B------:R-:W-:Y:S05]  /*1130*/  CALL.REL.NOINC `($__internal_158_$__cuda_sm70_shflsync_bfly_p) ;  /* 0x0000020000007944 */ /* 0x000fea0003c00000 */
[----:B-1----:R-:W-:Y:S01]  /*1140*/  MOV R15, R14 ;  /* 0x0000000e000f7202 */ /* 0x002fe20000000f00 */
[----:B------:R-:W-:Y:S01]  /*1150*/  HFMA2.MMA R14, -RZ, RZ, 0, 1.847743988037109375e-06 ;  /* 0x0000001fff0e7435 */ /* 0x000fe200000001ff */
[----:B0-----:R-:W-:Y:S01]  /*1160*/  MOV R18, R11 ;  /* 0x0000000b00127202 */ /* 0x001fe20000000f00 */
[----:B------:R-:W-:Y:S01]  /*1170*/  IMAD.MOV.U32 R17, RZ, RZ, 0x1 ;  /* 0x00000001ff117424 */ /* 0x000fe200078e00ff */
[----:B------:R-:W-:Y:S02]  /*1180*/  MOV R19, 0xffffffff ;  /* 0xffffffff00137802 */ /* 0x000fe40000000f00 */
[----:B------:R-:W-:Y:S02]  /*1190*/  MOV R8, 0x11b0 ;  /* 0x000011b000087802 */ /* 0x000fe40000000f00 */
[----:B------:R-:W-:Y:S05]  /*11a0*/  CALL.REL.NOINC `($__internal_158_$__cuda_sm70_shflsync_bfly_p) ;  /* 0x0000019000007944 */ /* 0x000fea0003c00000 */
[----:B0-----:R-:W-:Y:S01]  /*11b0*/  HFMA2.MMA R17, -RZ, RZ, 0, 1.1920928955078125e-07 ;  /* 0x00000002ff117435 */ /* 0x001fe200000001ff */
[----:B-1----:R-:W-:Y:S01]  /*11c0*/  FADD.FTZ R18, R11, R14 ;  /* 0x0000000e0b127221 */ /* 0x002fe20000010000 */
[----:B------:R-:W-:Y:S01]  /*11d0*/  MOV R19, 0xffffffff ;  /* 0xffffffff00137802 */ /* 0x000fe20000000f00 */
[----:B------:R-:W-:Y:S01]  /*11e0*/  IMAD.MOV.U32 R14, RZ, RZ, 0x1f ;  /* 0x0000001fff0e7424 */ /* 0x000fe200078e00ff */
[----:B------:R-:W-:-:S02]  /*11f0*/  MOV R8, 0x1210 ;  /* 0x0000121000087802 */ /* 0x000fc40000000f00 */
[----:B------:R-:W-:Y:S05]  /*1200*/  CALL.REL.NOINC `($__internal_158_$__cuda_sm70_shflsync_bfly_p) ;  /* 0x0000013000007944 */ /* 0x000fea0003c00000 */
[----:B0-----:R-:W-:Y:S01]  /*1210*/  HFMA2.MMA R17, -RZ, RZ, 0, 2.384185791015625e-07 ;  /* 0x00000004ff117435 */ /* 0x001fe200000001ff */
[----:B-1----:R-:W-:Y:S01]  /*1220*/  FADD.FTZ R18, R18, R14 ;  /* 0x0000000e12127221 */ /* 0x002fe20000010000 */
[----:B------:R-:W-:Y:S01]  /*1230*/  MOV R14, 0x1f ;  /* 0x0000001f000e7802 */ /* 0x000fe20000000f00 */
[----:B------:R-:W-:Y:S01]  /*1240*/  IMAD.MOV.U32 R19, RZ, RZ, -0x1 ;  /* 0xffffffffff137424 */ /* 0x000fe200078e00ff */
[----:B------:R-:W-:-:S02]  /*1250*/  MOV R8, 0x1270 ;  /* 0x0000127000087802 */ /* 0x000fc40000000f00 */
[----:B------:R-:W-:Y:S05]  /*1260*/  CALL.REL.NOINC `($__internal_158_$__cuda_sm70_shflsync_bfly_p) ;  /* 0x000000d000007944 */ /* 0x000fea0003c00000 */
[----:B0-----:R-:W-:Y:S01]  /*1270*/  HFMA2.MMA R17, -RZ, RZ, 0, 4.76837158203125e-07 ;  /* 0x00000008ff117435 */ /* 0x001fe200000001ff */
[----:B-1----:R-:W-:Y:S01]  /*1280*/  FADD.FTZ R18, R18, R14 ;  /* 0x0000000e12127221 */ /* 0x002fe20000010000 */
[----:B------:R-:W-:-:S02]  /*1290*/  MOV R14, 0x1f ;  /* 0x0000001f000e7802 */ /* 0x000fc40000000f00 */
[----:B------:R-:W-:Y:S02]  /*12a0*/  MOV R19, 0xffffffff ;  /* 0xffffffff00137802 */ /* 0x000fe40000000f00 */
[----:B------:R-:W-:Y:S02]  /*12b0*/  MOV R8, 0x12d0 ;  /* 0x000012d000087802 */ /* 0x000fe40000000f00 */
[----:B------:R-:W-:Y:S05]  /*12c0*/  CALL.REL.NOINC `($__internal_158_$__cuda_sm70_shflsync_bfly_p) ;  /* 0x0000007000007944 */ /* 0x000fea0003c00000 */
[----:B01----:R-:W-:Y:S01]  /*12d0*/  FADD.FTZ R18, R18, R14 ;  /* 0x0000000e12127221 */ /* 0x003fe20000010000 */
[----:B------:R-:W-:Y:S01]  /*12e0*/  HFMA2.MMA R14, -RZ, RZ, 0, 1.847743988037109375e-06 ;  /* 0x0000001fff0e7435 */ /* 0x000fe200000001ff */
[----:B------:R-:W-:Y:S01]  /*12f0*/  IMAD.MOV.U32 R17, RZ, RZ, 0x10 ;  /* 0x00000010ff117424 */ /* 0x000fe200078e00ff */
[----:B------:R-:W-:Y:S02]  /*1300*/  MOV R19, 0xffffffff ;  /* 0xffffffff00137802 */ /* 0x000fe40000000f00 */
[----:B------:R-:W-:Y:S02]  /*1310*/  MOV R8, 0x1330 ;  /* 0x0000133000087802 */ /* 0x000fe40000000f00 */
[----:B------:R-:W-:Y:S05]  /*1320*/  CALL.REL.NOINC `($__internal_158_$__cuda_sm70_shflsync_bfly_p) ;  /* 0x0000001000007944 */ /* 0x000fea0003c00000 */
[----:B01----:R-:W-:Y:S05]  /*1330*/  BRA `(.L_x_7335) ;  /* 0xfffff82000007947 */ /* 0x003fea000383ffff */
        .weak           $__internal_158_$__cuda_sm70_shflsync_bfly_p
        .type           $__internal_158_$__cuda_sm70_shflsync_bfly_p,@function
        .size           $__internal_158_$__cuda_sm70_shflsync_bfly_p,(.L_x_9412 - $__internal_158_$__cuda_sm70_shflsync_bfly_p)
$__internal_158_$__cuda_sm70_shflsync_bfly_p:
[----:B------:R-:W-:Y:S01]  /*1340*/  HFMA2.MMA R9, -RZ, RZ, 0, 0 ;  /* 0x00000000ff097435 */ /* 0x000fe200000001ff */
[----:B------:R-:W-:Y:S04]  /*1350*/  WARPSYNC R19 ;  /* 0x0000001300007348 */ /* 0x000fe80003800000 */
[----:B------:R0:W1:Y:S01]  /*1360*/  SHFL.BFLY PT, R14, R18, R17, R14 ;  /* 0x0c000011120e7389 */ /* 0x00006200000e000e */
[----:B------:R-:W-:Y:S05]  /*1370*/  RET.REL.NODEC R8 `(_ZN10layer_norm22ln_bwd_finalize_kernelINS_22Kernel_traits_finalizeILj3072Ef6__halffS2_fjLb1ELj1024ELj4ENS_18Kernel_traits_baseILj3072EfS2_fS2_fjLj1024EEEEELb1ELb1EEEvNS_9BwdParamsE) ;  /* 0xffffec8008007950 */ /* 0x000fea0003c3ffff */
.L_x_7336:
        /* <DEDUP_REMOVED lines=16> */
.L_x_9412:


//--------------------- .text._ZN10layer_norm13ln_bwd_kernelINS_13Kernel_traitsIf6__halffS2_fjLj3072ELj1ELj1ELj4ELj16ENS_18Kernel_traits_baseILj3072EfS2_fS2_fjLj128EEEEELb1ELb1ELb1ELb1EEEvNS_9BwdParamsE --------------------------
	.section	.text._ZN10layer_norm13ln_bwd_kernelINS_13Kernel_traitsIf6__halffS2_fjLj3072ELj1ELj1ELj4ELj16ENS_18Kernel_traits_baseILj3072EfS2_fS2_fjLj128EEEEELb1ELb1ELb1ELb1EEEvNS_9BwdParamsE,"ax",@progbits
	.sectioninfo	@"SHI_REGISTERS=252"
	.align	128
        .global         _ZN10layer_norm13ln_bwd_kernelINS_13Kernel_traitsIf6__halffS2_fjLj3072ELj1ELj1ELj4ELj16ENS_18Kernel_traits_baseILj3072EfS2_fS2_fjLj128EEEEELb1ELb1ELb1ELb1EEEvNS_9BwdParamsE
        .type           _ZN10layer_norm13ln_bwd_kernelINS_13Kernel_traitsIf6__halffS2_fjLj3072ELj1ELj1ELj4ELj16ENS_18Kernel_traits_baseILj3072EfS2_fS2_fjLj128EEEEELb1ELb1ELb1ELb1EEEvNS_9BwdParamsE,@function
        .size           _ZN10layer_norm13ln_bwd_kernelINS_13Kernel_traitsIf6__halffS2_fjLj3072ELj1ELj1ELj4ELj16ENS_18Kernel_traits_baseILj3072EfS2_fS2_fjLj128EEEEELb1ELb1ELb1ELb1EEEvNS_9BwdParamsE,(.L_x_9413 - _ZN10layer_norm13ln_bwd_kernelINS_13Kernel_traitsIf6__halffS2_fjLj3072ELj1ELj1ELj4ELj16ENS_18Kernel_traits_baseILj3072EfS2_fS2_fjLj128EEEEELb1ELb1ELb1ELb1EEEvNS_9BwdParamsE)
        .other          _ZN10layer_norm13ln_bwd_kernelINS_13Kernel_traitsIf6__halffS2_fjLj3072ELj1ELj1ELj4ELj16ENS_18Kernel_traits_baseILj3072EfS2_fS2_fjLj128EEEEELb1ELb1ELb1ELb1EEEvNS_9BwdParamsE,@"STO_CUDA_ENTRY STV_DEFAULT"
_ZN10layer_norm13ln_bwd_kernelINS_13Kernel_traitsIf6__halffS2_fjLj3072ELj1ELj1ELj4ELj16ENS_18Kernel_traits_baseILj3072EfS2_fS2_fjLj128EEEEELb1ELb1ELb1ELb1EEEvNS_9BwdParamsE:
.text._ZN10layer_norm13ln_bwd_kernelINS_13Kernel_traitsIf6__halffS2_fjLj3072ELj1ELj1ELj4ELj16ENS_18Kernel_traits_baseILj3072EfS2_fS2_fjLj128EEEEELb1ELb1ELb1ELb1EEEvNS_9BwdParamsE:
        /* <DEDUP_REMOVED lines=44> */
.L_x_7337:
[----:B------:R-:W-:-:S04]  /*02c0*/  SHF.L.U32 R0, R6, 0x5, RZ ;  /* 0x0000000506007819 */ /* 0x000fc800000006ff */
[----:B------:R-:W-:-:S04]  /*02d0*/  LOP3.LUT R0, R0, 0xfe0, RZ, 0xc0, !PT ;  /* 0x00000fe000007812 */ /* 0x000fc800078ec0ff */
[C---:B------:R-:W-:Y:S01]  /*02e0*/  IADD3 R8, P1, R0.reuse, c[0x0][0x1c8], RZ ;  /* 0x0000720000087a10 */ /* 0x040fe20007f3e0ff */
[----:B------:R-:W0:Y:S01]  /*02f0*/  LDC.U8 R4, c[0x0][0x1f0] ;  /* 0x00007c00ff047b82 */ /* 0x000e220000000000 */
[----:B------:R-:W-:Y:S02]  /*0300*/  IADD3 R2, P0, R0, c[0x0][0x1b0], RZ ;  /* 0x00006c0000027a10 */ /* 0x000fe40007f1e0ff */
[----:B------:R-:W-:Y:S01]  /*0310*/  IADD3.X R9, RZ, c[0x0][0x1cc], RZ, P1, !PT ;  /* 0x00007300ff097a10 */ /* 0x000fe20000ffe4ff */
[----:B------:R-:W-:Y:S01]  /*0320*/  HFMA2.MMA R0, -RZ, RZ, 0, 5.9604644775390625e-08 ;  /* 0x00000001ff007435 */ /* 0x000fe200000001ff */
[----:B------:R-:W-:-:S03]  /*0330*/  IADD3.X R3, RZ, c[0x0][0x1b4], RZ, P0, !PT ;  /* 0x00006d00ff037a10 */ /* 0x000fc600007fe4ff */
        /* <DEDUP_REMOVED lines=49> */
.L_x_7444:
[----:B------:R-:W-:-:S05]  /*0650*/  MOV R188, 0x4 ;  /* 0x0000000400bc7802 */ /* 0x000fca0000000f00 */
        /* <DEDUP_REMOVED lines=49> */
.L_x_7340:
[----:B-1----:R-:W-:Y:S01]  /*0970*/  IADD3 R7, R196, -0x1, RZ ;  /* 0xffffffffc4077810 */ /* 0x002fe20007ffe0ff */
[----:B------:R0:W2:Y:S04]  /*0980*/  LDG.E R22, [R188.64] ;  /* 0x00000004bc167981 */ /* 0x0000a8000c1e1900 */
[----:B------:R-:W-:Y:S01]  /*0990*/  IMAD R7, R7, c[0x0][0x168], RZ ;  /* 0x00005a0007077a24 */ /* 0x000fe200078e02ff */
[----:B------:R-:W-:-:S04]  /*09a0*/  HFMA2.MMA R213, -RZ, RZ, 0, 9.5367431640625e-07 ;  /* 0x00000010ffd57435 */ /* 0x000fc800000001ff */
[----:B------:R-:W-:-:S04]  /*09b0*/  SHF.R.S32.HI R8, RZ, 0x1f, R7 ;  /* 0x0000001fff087819 */ /* 0x000fc80000011407 */
[----:B------:R-:W-:-:S04]  /*09c0*/  LEA.HI R7, R8, R7, RZ, 0x3 ;  /* 0x0000000708077211 */ /* 0x000fc800078f18ff */
        /* <DEDUP_REMOVED lines=21> */
[----:B-1----:R-:W-:Y:S01]  /*0b20*/  @P1 SHF.R.S32.HI R20, RZ, 0x1f, R7 ;  /* 0x0000001fff141819 */ /* 0x002fe20000011407 */
[----:B------:R-:W-:-:S03]  /*0b30*/  HFMA2.MMA R185, -RZ, RZ, 0, 4.76837158203125e-07 ;  /* 0x00000008ffb97435 */ /* 0x000fc600000001ff */
[----:B------:R-:W-:Y:S02]  /*0b40*/  @P1 LEA.HI R21, R20, R7, RZ, 0x3 ;  /* 0x0000000714151211 */ /* 0x000fe400078f18ff */
[----:B------:R-:W-:Y:S02]  /*0b50*/  MOV R7, RZ ;  /* 0x000000ff00077202 */ /* 0x000fe40000000f00 */
        /* <DEDUP_REMOVED lines=20> */
[--C-:B----4-:R-:W-:Y:S02]  /*0ca0*/  HADD2.F32 R221, -RZ, R13.reuse.H0_H0 ;  /* 0x2000000dffdd7230 */ /* 0x110fe40000004100 */
[----:B------:R-:W-:Y:S02]  /*0cb0*/  HADD2.F32 R220, -RZ, R13.H1_H1 ;  /* 0x3000000dffdc7230 */ /* 0x000fe40000004100 */
[--C-:B0-----:R-:W-:Y:S01]  /*0cc0*/  HADD2.F32 R185, -RZ, R15.reuse.H0_H0 ;  /* 0x2000000fffb97230 */ /* 0x101fe20000004100 */
[C---:B------:R-:W-:Y:S01]  /*0cd0*/  FADD.FTZ R13, -R20.reuse, R16 ;  /* 0x00000010140d7221 */ /* 0x040fe20000010100 */
[----:B------:R-:W-:Y:S01]  /*0ce0*/  HADD2.F32 R184, -RZ, R15.H1_H1 ;  /* 0x3000000fffb87230 */ /* 0x000fe20000004100 */
[C---:B------:R-:W-:Y:S01]  /*0cf0*/  FADD.FTZ R15, -R20.reuse, R18 ;  /* 0x00000012140f7221 */ /* 0x040fe20000010100 */
[----:B------:R-:W-:Y:S01]  /*0d00*/  HADD2.F32 R223, -RZ, R12.H0_H0 ;  /* 0x2000000cffdf7230 */ /* 0x000fe20000004100 */
[C---:B------:R-:W-:Y:S01]  /*0d10*/  FADD.FTZ R19, -R20.reuse, R19 ;  /* 0x0000001314137221 */ /* 0x040fe20000010100 */
[--C-:B------:R-:W-:Y:S01]  /*0d20*/  HADD2.F32 R233, -RZ, R215.reuse.H0_H0 ;  /* 0x200000d7ffe97230 */ /* 0x100fe20000004100 */
[C---:B------:R-:W-:Y:S01]  /*0d30*/  FADD.FTZ R7, -R20.reuse, R8 ;  /* 0x0000000814077221 */ /* 0x040fe20000010100 */
[----:B-1----:R-:W-:Y:S01]  /*0d40*/  HADD2.F32 R234, -RZ, R215.H1_H1 ;  /* 0x300000d7ffea7230 */ /* 0x002fe20000004100 */
[C---:B------:R-:W-:Y:S01]  /*0d50*/  FADD.FTZ R21, -R20.reuse, R10 ;  /* 0x0000000a14157221 */ /* 0x040fe20000010100 */
[--C-:B------:R-:W-:Y:S01]  /*0d60*/  HADD2.F32 R187, -RZ, R14.reuse.H0_H0 ;  /* 0x2000000effbb7230 */ /* 0x100fe20000004100 */
[C---:B------:R-:W-:Y:S01]  /*0d70*/  FADD.FTZ R237, -R20.reuse, R188 ;  /* 0x000000bc14ed7221 */ /* 0x040fe20000010100 */
[----:B------:R-:W-:Y:S01]  /*0d80*/  HADD2.F32 R186, -RZ, R14.H1_H1 ;  /* 0x3000000effba7230 */ /* 0x000fe20000004100 */
[----:B------:R-:W-:Y:S01]  /*0d90*/  FADD.FTZ R239, -R20, R189 ;  /* 0x000000bd14ef7221 */ /* 0x000fe20000010100 */
[--C-:B------:R-:W-:Y:S01]  /*0da0*/  HADD2.F32 R189, -RZ, R203.reuse.H0_H0 ;  /* 0x200000cbffbd7230 */ /* 0x100fe20000004100 */
        /* <DEDUP_REMOVED lines=10> */
[----:B------:R-:W-:Y:S02]  /*0e50*/  FMUL.FTZ R14, R2, R19 ;  /* 0x00000013020e7220 */ /* 0x000fe40000410000 */
[----:B------:R-:W-:Y:S02]  /*0e60*/  FADD.FTZ R9, -R20, R9 ;  /* 0x0000000914097221 */ /* 0x000fe40000010100 */
[----:B------:R-:W-:Y:S02]  /*0e70*/  FMUL.FTZ R7, R2, R7 ;  /* 0x0000000702077220 */ /* 0x000fe40000410000 */
[----:B------:R-:W-:Y:S01]  /*0e80*/  FMUL.FTZ R206, R96, R223 ;  /* 0x000000df60ce7220 */ /* 0x000fe20000410000 */
[--C-:B------:R-:W-:Y:S01]  /*0e90*/  HADD2.F32 R227, -RZ, R200.reuse.H0_H0 ;  /* 0x200000c8ffe37230 */ /* 0x100fe20000004100 */
[----:B------:R-:W-:Y:S01]  /*0ea0*/  FADD.FTZ R201, -R20, R204 ;  /* 0x000000cc14c97221 */ /* 0x000fe20000010100 */
[----:B------:R-:W-:Y:S01]  /*0eb0*/  HADD2.F32 R226, -RZ, R200.H1_H1 ;  /* 0x300000c8ffe27230 */ /* 0x000fe20000004100 */
[C---:B------:R-:W-:Y:S01]  /*0ec0*/  FMUL.FTZ R204, R2.reuse, R215 ;  /* 0x000000d702cc7220 */ /* 0x040fe20000410000 */
[--C-:B------:R-:W-:Y:S01]  /*0ed0*/  HADD2.F32 R235, -RZ, R212.reuse.H0_H0 ;  /* 0x200000d4ffeb7230 */ /* 0x100fe20000004100 */
[----:B------:R-:W-:Y:S01]  /*0ee0*/  FMUL.FTZ R200, R2, R209 ;  /* 0x000000d102c87220 */ /* 0x000fe20000410000 */
[----:B------:R-:W-:Y:S01]  /*0ef0*/  HADD2.F32 R232, -RZ, R212.H1_H1 ;  /* 0x300000d4ffe87230 */ /* 0x000fe20000004100 */
        /* <DEDUP_REMOVED lines=21> */
[--C-:B------:R-:W-:Y:S01]  /*1050*/  HADD2.F32 R190, -RZ, R202.reuse.H1_H1 ;  /* 0x300000caffbe7230 */ /* 0x100fe20000004100 */
[----:B------:R-:W-:Y:S01]  /*1060*/  FADD.FTZ R243, -R20, R191 ;  /* 0x000000bf14f37221 */ /* 0x000fe20000010100 */
[----:B------:R-:W-:Y:S01]  /*1070*/  HADD2.F32 R191, -RZ, R202.H0_H0 ;  /* 0x200000caffbf7230 */ /* 0x000fe20000004100 */
[----:B------:R-:W-:Y:S02]  /*1080*/  FMUL.FTZ R202, R2, R211 ;  /* 0x000000d302ca7220 */ /* 0x000fe40000410000 */
[----:B------:R-:W-:Y:S02]  /*1090*/  FMUL.FTZ R211, R99, R220 ;  /* 0x000000dc63d37220 */ /* 0x000fe40000410000 */
[----:B------:R-:W-:-:S02]  /*10a0*/  FADD.FTZ R184, R187, R208 ;  /* 0x000000d0bbb87221 */ /* 0x000fc40000010000 */
[----:B------:R-:W-:Y:S01]  /*10b0*/  FFMA.FTZ R185, R9, R208, R185 ;  /* 0x000000d009b97223 */ /* 0x000fe200000100b9 */
[--C-:B------:R-:W-:Y:S01]  /*10c0*/  HADD2.F32 R229, -RZ, R213.reuse.H0_H0 ;  /* 0x200000d5ffe57230 */ /* 0x100fe20000004100 */
[C---:B------:R-:W-:Y:S01]  /*10d0*/  FADD.FTZ R205, -R20.reuse, R205 ;  /* 0x000000cd14cd7221 */ /* 0x040fe20000010100 */
[----:B------:R-:W-:Y:S01]  /*10e0*/  HADD2.F32 R228, -RZ, R213.H1_H1 ;  /* 0x300000d5ffe47230 */ /* 0x000fe20000004100 */
        /* <DEDUP_REMOVED lines=17> */
[--C-:B------:R-:W-:Y:S01]  /*1200*/  HADD2.F32 R231, -RZ, R214.reuse.H0_H0 ;  /* 0x200000d6ffe77230 */ /* 0x100fe20000004100 */
[----:B------:R-:W-:Y:S01]  /*1210*/  FMUL.FTZ R15, R2, R237 ;  /* 0x000000ed020f7220 */ /* 0x000fe20000410000 */
[----:B------:R-:W-:Y:S01]  /*1220*/  HADD2.F32 R230, -RZ, R214.H1_H1 ;  /* 0x300000d6ffe67230 */ /* 0x000fe20000004100 */
        /* <DEDUP_REMOVED lines=102> */
.L_x_7341:
[----:B------:R-:W-:Y:S05]  /*1890*/  BSYNC B0 ;  /* 0x0000000000007941 */ /* 0x000fea0003800000 */
.L_x_7339:
        /* <DEDUP_REMOVED lines=13> */
.L_x_7445:
        /* <DEDUP_REMOVED lines=18> */
.L_x_7446:
        /* <DEDUP_REMOVED lines=14> */
[----:B------:R-:W-:Y:S02]  /*1b70*/  @P6 IADD3 R193, R193, -0x1, RZ ;  /* 0xffffffffc1c16810 */ /* 0x000fe40007ffe0ff */
[----:B-1----:R-:W-:-:S03]  /*1b80*/  @P6 MOV R216, 0x10 ;  /* 0x0000001000d86802 */ /* 0x002fc60000000f00 */
        /* <DEDUP_REMOVED lines=29> */
.L_x_7345:
[----:B------:R-:W-:Y:S05]  /*1d60*/  BSYNC B0 ;  /* 0x0000000000007941 */ /* 0x000fea0003800000 */
.L_x_7344:
[----:B------:R-:W-:Y:S01]  /*1d70*/  BSSY B0, `(.L_x_7346) ;  /* 0x000000d000007945 */ /* 0x000fe20003800000 */
[----:B------:R-:W-:Y:S05]  /*1d80*/  @!P6 BRA `(.L_x_7347) ;  /* 0x000000b00000e947 */ /* 0x000fea0003800000 */
[----:B------:R-:W-:Y:S01]  /*1d90*/  LOP3.LUT P2, RZ, R238, 0xff, RZ, 0xc0, !PT ;  /* 0x000000ffeeff7812 */ /* 0x000fe2000784c0ff */
[----:B0-----:R-:W-:Y:S01]  /*1da0*/  FMUL.FTZ R184, R187, c[0x0][0x1ec] ;  /* 0x00007b00bbb87a20 */ /* 0x001fe20000410000 */
        /* <DEDUP_REMOVED lines=9> */
.L_x_7347:
[----:B------:R-:W-:Y:S05]  /*1e40*/  BSYNC B0 ;  /* 0x0000000000007941 */ /* 0x000fea0003800000 */
.L_x_7346:
        /* <DEDUP_REMOVED lines=17> */
.L_x_7349:
[----:B------:R-:W-:Y:S05]  /*1f60*/  BSYNC B0 ;  /* 0x0000000000007941 */ /* 0x000fea0003800000 */
.L_x_7348:
[----:B------:R-:W-:Y:S01]  /*1f70*/  BSSY B0, `(.L_x_7350) ;  /* 0x000000d000007945 */ /* 0x000fe20003800000 */
[----:B------:R-:W-:Y:S05]  /*1f80*/  @!P6 BRA `(.L_x_7351) ;  /* 0x000000b00000e947 */ /* 0x000fea0003800000 */
[----:B------:R-:W-:Y:S01]  /*1f90*/  LOP3.LUT P1, RZ, R198, 0xff00, RZ, 0xc0, !PT ;  /* 0x0000ff00c6ff7812 */ /* 0x000fe2000782c0ff */
[----:B0-----:R-:W-:-:S04]  /*1fa0*/  FMUL.FTZ R184, R186, c[0x0][0x1ec] ;  /* 0x00007b00bab87a20 */ /* 0x001fc80000410000 */
        /* <DEDUP_REMOVED lines=9> */
.L_x_7351:
[----:B------:R-:W-:Y:S05]  /*2040*/  BSYNC B0 ;  /* 0x0000000000007941 */ /* 0x000fea0003800000 */
.L_x_7350:
        /* <DEDUP_REMOVED lines=10> */
.L_x_7353:
[----:B------:R-:W-:Y:S05]  /*20f0*/  BSYNC B0 ;  /* 0x0000000000007941 */ /* 0x000fea0003800000 */
.L_x_7352:
[----:B------:R-:W-:Y:S01]  /*2100*/  ISETP.NE.U32.AND P1, PT, RZ, c[0x0][0x258], PT ;  /* 0x00009600ff007a0c */ /* 0x000fe20003f25070 */
[----:B------:R-:W-:Y:S01]  /*2110*/  BSSY B0, `(.L_x_7354) ;  /* 0x0000013000007945 */ /* 0x000fe20003800000 */
[----:B------:R-:W-:Y:S02]  /*2120*/  @P0 MOV R193, 0x20 ;  /* 0x0000002000c10802 */ /* 0x000fe40000000f00 */
[----:B------:R-:W-:Y:S02]  /*2130*/  ISETP.NE.AND.EX P1, PT, RZ, c[0x0][0x25c], PT, P1 ;  /* 0x00009700ff007a0c */ /* 0x000fe40003f25310 */
[----:B------:R-:W-:Y:S01]  /*2140*/  @!P5 ISETP.NE.AND.EX P2, PT, RZ, c[0x0][0x21c], PT, P2 ;  /* 0x00008700ff00da0c */ /* 0x000fe20003f45320 */
[----:B------:R-:W-:Y:S01]  /*2150*/  @P0 IMAD.WIDE.U32 R192, R192, R193, c[0x0][0x258] ;  /* 0x00009600c0c00625 */ /* 0x000fe200078e00c1 */
[----:B0-----:R-:W-:Y:S02]  /*2160*/  SEL R184, R187, R176, P1 ;  /* 0x000000b0bbb87207 */ /* 0x001fe40000800000 */
[----:B------:R-:W-:Y:S01]  /*2170*/  SEL R185, R186, R177, P1 ;  /* 0x000000b1bab97207 */ /* 0x000fe20000800000 */
        /* <DEDUP_REMOVED lines=12> */
.L_x_7355:
[----:B------:R-:W-:Y:S05]  /*2240*/  BSYNC B0 ;  /* 0x0000000000007941 */ /* 0x000fea0003800000 */
.L_x_7354:
        /* <DEDUP_REMOVED lines=12> */
.L_x_7357:
[----:B------:R-:W-:Y:S05]  /*2310*/  BSYNC B0 ;  /* 0x0000000000007941 */ /* 0x000fea0003800000 */
.L_x_7356:
[----:B------:R-:W-:Y:S01]  /*2320*/  BSSY B0, `(.L_x_7358) ;  /* 0x000000d000007945 */ /* 0x000fe20003800000 */
[----:B------:R-:W-:Y:S05]  /*2330*/  @!P6 BRA `(.L_x_7359) ;  /* 0x000000b00000e947 */ /* 0x000fea0003800000 */
[----:B------:R-:W-:Y:S01]  /*2340*/  LOP3.LUT P2, RZ, R198, 0xff000000, RZ, 0xc0, !PT ;  /* 0xff000000c6ff7812 */ /* 0x000fe2000784c0ff */
[----:B------:R-:W-:Y:S01]  /*2350*/  FMUL.FTZ R187, R188, c[0x0][0x1ec] ;  /* 0x00007b00bcbb7a20 */ /* 0x000fe20000410000 */
[----:B------:R-:W-:-:S03]  /*2360*/  MOV R190, RZ ;  /* 0x000000ff00be7202 */ /* 0x000fc60000000f00 */
[----:B------:R-:W-:-:S08]  /*2370*/  FMUL.FTZ R238, R187, c[0x0][0x1e8] ;  /* 0x00007a00bbee7a20 */ /* 0x000fd00000410000 */
[----:B-----5:R-:W-:-:S05]  /*2380*/  @P2 HADD2.F32 R187, -RZ, R169.H1_H1 ;  /* 0x300000a9ffbb2230 */ /* 0x020fca0000004100 */
[----:B------:R-:W-:Y:S02]  /*2390*/  @P2 FMUL.FTZ R190, R238, R187 ;  /* 0x000000bbeebe2220 */ /* 0x000fe40000410000 */
[----:B------:R-:W-:Y:S02]  /*23a0*/  FMUL.FTZ R187, R123, R238 ;  /* 0x000000ee7bbb7220 */ /* 0x000fe40000410000 */
[----:B------:R-:W-:-:S03]  /*23b0*/  FADD.FTZ R27, R27, R190 ;  /* 0x000000be1b1b7221 */ /* 0x000fc60000010000 */
[----:B------:R-:W-:-:S04]  /*23c0*/  FSEL R187, R187, RZ, P2 ;  /* 0x000000ffbbbb7208 */ /* 0x000fc80001000000 */
[----:B------:R-:W-:-:S04]  /*23d0*/  F2FP.PACK_AB R187, RZ, R187 ;  /* 0x000000bbffbb723e */ /* 0x000fc800000000ff */
[----:B------:R-:W-:Y:S02]  /*23e0*/  PRMT R173, R173, 0x5410, R187 ;  /* 0x00005410adad7816 */ /* 0x000fe400000000bb */
.L_x_7359:
[----:B------:R-:W-:Y:S05]  /*23f0*/  BSYNC B0 ;  /* 0x0000000000007941 */ /* 0x000fea0003800000 */
.L_x_7358:
        /* <DEDUP_REMOVED lines=24> */
.L_x_7361:
[----:B------:R-:W-:Y:S05]  /*2580*/  BSYNC B0 ;  /* 0x0000000000007941 */ /* 0x000fea0003800000 */
.L_x_7360:
[----:B------:R-:W-:Y:S01]  /*2590*/  BSSY B0, `(.L_x_7362) ;  /* 0x000000d000007945 */ /* 0x000fe20003800000 */
[----:B------:R-:W-:Y:S05]  /*25a0*/  @!P6 BRA `(.L_x_7363) ;  /* 0x000000b00000e947 */ /* 0x000fea0003800000 */
[----:B------:R-:W-:Y:S01]  /*25b0*/  LOP3.LUT P2, RZ, R199, 0xff, RZ, 0xc0, !PT ;  /* 0x000000ffc7ff7812 */ /* 0x000fe2000784c0ff */
[----:B------:R-:W-:Y:S01]  /*25c0*/  FMUL.FTZ R184, R185, c[0x0][0x1ec] ;  /* 0x00007b00b9b87a20 */ /* 0x000fe20000410000 */
[----:B------:R-:W-:-:S03]  /*25d0*/  HFMA2.MMA R187, -RZ, RZ, 0, 0 ;  /* 0x00000000ffbb7435 */ /* 0x000fc600000001ff */
[----:B------:R-:W-:-:S08]  /*25e0*/  FMUL.FTZ R191, R184, c[0x0][0x1e8] ;  /* 0x00007a00b8bf7a20 */ /* 0x000fd00000410000 */
[----:B-----5:R-:W-:-:S05]  /*25f0*/  @P2 HADD2.F32 R184, -RZ, R170.H0_H0 ;  /* 0x200000aaffb82230 */ /* 0x020fca0000004100 */
[----:B------:R-:W-:Y:S02]  /*2600*/  @P2 FMUL.FTZ R187, R191, R184 ;  /* 0x000000b8bfbb2220 */ /* 0x000fe40000410000 */
[----:B------:R-:W-:Y:S02]  /*2610*/  FMUL.FTZ R184, R124, R191 ;  /* 0x000000bf7cb87220 */ /* 0x000fe40000410000 */
[----:B------:R-:W-:-:S03]  /*2620*/  FADD.FTZ R28, R28, R187 ;  /* 0x000000bb1c1c7221 */ /* 0x000fc60000010000 */
[----:B------:R-:W-:-:S04]  /*2630*/  FSEL R184, R184, RZ, P2 ;  /* 0x000000ffb8b87208 */ /* 0x000fc80001000000 */
[----:B------:R-:W-:-:S04]  /*2640*/  F2FP.PACK_AB R184, RZ, R184 ;  /* 0x000000b8ffb8723e */ /* 0x000fc800000000ff */
[----:B------:R-:W-:Y:S02]  /*2650*/  PRMT R174, R184, 0x7610, R174 ;  /* 0x00007610b8ae7816 */ /* 0x000fe400000000ae */
.L_x_7363:
[----:B------:R-:W-:Y:S05]  /*2660*/  BSYNC B0 ;  /* 0x0000000000007941 */ /* 0x000fea0003800000 */
.L_x_7362:
        /* <DEDUP_REMOVED lines=10> */
.L_x_7365:
[----:B------:R-:W-:Y:S05]  /*2710*/  BSYNC B0 ;  /* 0x0000000000007941 */ /* 0x000fea0003800000 */
.L_x_7364:
[----:B------:R-:W-:Y:S01]  /*2720*/  BSSY B0, `(.L_x_7366) ;  /* 0x000000d000007945 */ /* 0x000fe20003800000 */
[----:B------:R-:W-:Y:S05]  /*2730*/  @!P6 BRA `(.L_x_7367) ;  /* 0x000000b00000e947 */ /* 0x000fea0003800000 */
[----:B------:R-:W-:Y:S01]  /*2740*/  LOP3.LUT P2, RZ, R199, 0xff00, RZ, 0xc0, !PT ;  /* 0x0000ff00c7ff7812 */ /* 0x000fe2000784c0ff */
[----:B------:R-:W-:-:S04]  /*2750*/  FMUL.FTZ R184, R190, c[0x0][0x1ec] ;  /* 0x00007b00beb87a20 */ /* 0x000fc80000410000 */
[----:B------:R-:W-:Y:S01]  /*2760*/  FMUL.FTZ R187, R184, c[0x0][0x1e8] ;  /* 0x00007a00b8bb7a20 */ /* 0x000fe20000410000 */
[----:B------:R-:W-:-:S07]  /*2770*/  MOV R184, RZ ;  /* 0x000000ff00b87202 */ /* 0x000fce0000000f00 */
[----:B-----5:R-:W-:-:S05]  /*2780*/  @P2 HADD2.F32 R186, -RZ, R170.H1_H1 ;  /* 0x300000aaffba2230 */ /* 0x020fca0000004100 */
[----:B------:R-:W-:Y:S02]  /*2790*/  @P2 FMUL.FTZ R184, R187, R186 ;  /* 0x000000babbb82220 */ /* 0x000fe40000410000 */
[----:B------:R-:W-:Y:S02]  /*27a0*/  FMUL.FTZ R186, R125, R187 ;  /* 0x000000bb7dba7220 */ /* 0x000fe40000410000 */
[----:B------:R-:W-:-:S03]  /*27b0*/  FADD.FTZ R29, R29, R184 ;  /* 0x000000b81d1d7221 */ /* 0x000fc60000010000 */
[----:B------:R-:W-:-:S04]  /*27c0*/  FSEL R186, R186, RZ, P2 ;  /* 0x000000ffbaba7208 */ /* 0x000fc80001000000 */
[----:B------:R-:W-:-:S04]  /*27d0*/  F2FP.PACK_AB R186, RZ, R186 ;  /* 0x000000baffba723e */ /* 0x000fc800000000ff */
[----:B------:R-:W-:Y:S02]  /*27e0*/  PRMT R174, R174, 0x5410, R186 ;  /* 0x00005410aeae7816 */ /* 0x000fe400000000ba */
.L_x_7367:
[----:B------:R-:W-:Y:S05]  /*27f0*/  BSYNC B0 ;  /* 0x0000000000007941 */ /* 0x000fea0003800000 */
.L_x_7366:
        /* <DEDUP_REMOVED lines=10> */
.L_x_7369:
[----:B------:R-:W-:Y:S05]  /*28a0*/  BSYNC B0 ;  /* 0x0000000000007941 */ /* 0x000fea0003800000 */
.L_x_7368:
[----:B------:R-:W-:Y:S01]  /*28b0*/  BSSY B0, `(.L_x_7370) ;  /* 0x000000d000007945 */ /* 0x000fe20003800000 */
[----:B------:R-:W-:Y:S05]  /*28c0*/  @!P6 BRA `(.L_x_7371) ;  /* 0x000000b00000e947 */ /* 0x000fea0003800000 */
[----:B------:R-:W-:Y:S01]  /*28d0*/  LOP3.LUT P2, RZ, R199, 0xff0000, RZ, 0xc0, !PT ;  /* 0x00ff0000c7ff7812 */ /* 0x000fe2000784c0ff */
[----:B------:R-:W-:Y:S02]  /*28e0*/  FMUL.FTZ R184, R189, c[0x0][0x1ec] ;  /* 0x00007b00bdb87a20 */ /* 0x000fe40000410000 */
[----:B------:R-:W-:Y:S02]  /*28f0*/  IMAD.MOV.U32 R187, RZ, RZ, RZ ;  /* 0x000000ffffbb7224 */ /* 0x000fe400078e00ff */
        /* <DEDUP_REMOVED lines=8> */
.L_x_7371:
[----:B------:R-:W-:Y:S05]  /*2980*/  BSYNC B0 ;  /* 0x0000000000007941 */ /* 0x000fea0003800000 */
.L_x_7370:
        /* <DEDUP_REMOVED lines=10> */
.L_x_7373:
[----:B------:R-:W-:Y:S05]  /*2a30*/  BSYNC B0 ;  /* 0x0000000000007941 */ /* 0x000fea0003800000 */
.L_x_7372:
[----:B------:R-:W-:Y:S01]  /*2a40*/  BSSY B0, `(.L_x_7374) ;  /* 0x000000e000007945 */ /* 0x000fe20003800000 */
[----:B------:R-:W-:Y:S01]  /*2a50*/  @!P5 ISETP.NE.U32.AND P2, PT, RZ, c[0x0][0x218], PT ;  /* 0x00008600ff00da0c */ /* 0x000fe20003f45070 */
[----:B------:R-:W-:Y:S07]  /*2a60*/  @!P6 BRA `(.L_x_7375) ;  /* 0x000000b00000e947 */ /* 0x000fee0003800000 */
        /* <DEDUP_REMOVED lines=11> */
.L_x_7375:
[----:B------:R-:W-:Y:S05]  /*2b20*/  BSYNC B0 ;  /* 0x0000000000007941 */ /* 0x000fea0003800000 */
.L_x_7374:
        /* <DEDUP_REMOVED lines=16> */
.L_x_7377:
[----:B------:R-:W-:Y:S05]  /*2c30*/  BSYNC B0 ;  /* 0x0000000000007941 */ /* 0x000fea0003800000 */
.L_x_7376:
        /* <DEDUP_REMOVED lines=10> */
.L_x_7379:
[----:B------:R-:W-:Y:S05]  /*2ce0*/  BSYNC B0 ;  /* 0x0000000000007941 */ /* 0x000fea0003800000 */
.L_x_7378:
        /* <DEDUP_REMOVED lines=17> */
.L_x_7381:
[----:B------:R-:W-:Y:S05]  /*2e00*/  BSYNC B0 ;  /* 0x0000000000007941 */ /* 0x000fea0003800000 */
.L_x_7380:
        /* <DEDUP_REMOVED lines=27> */
.L_x_7383:
[----:B------:R-:W-:Y:S05]  /*2fc0*/  BSYNC B0 ;  /* 0x0000000000007941 */ /* 0x000fea0003800000 */
.L_x_7382:
[----:B------:R-:W-:Y:S01]  /*2fd0*/  BSSY B0, `(.L_x_7384) ;  /* 0x000000d000007945 */ /* 0x000fe20003800000 */
        /* <DEDUP_REMOVED lines=12> */
.L_x_7385:
[----:B------:R-:W-:Y:S05]  /*30a0*/  BSYNC B0 ;  /* 0x0000000000007941 */ /* 0x000fea0003800000 */
.L_x_7384:
        /* <DEDUP_REMOVED lines=10> */
.L_x_7387:
[----:B------:R-:W-:Y:S05]  /*3150*/  BSYNC B0 ;  /* 0x0000000000007941 */ /* 0x000fea0003800000 */
.L_x_7386:
[----:B------:R-:W-:Y:S01]  /*3160*/  BSSY B0, `(.L_x_7388) ;  /* 0x000000d000007945 */ /* 0x000fe20003800000 */
        /* <DEDUP_REMOVED lines=12> */
.L_x_7389:
[----:B------:R-:W-:Y:S05]  /*3230*/  BSYNC B0 ;  /* 0x0000000000007941 */ /* 0x000fea0003800000 */
.L_x_7388:
        /* <DEDUP_REMOVED lines=10> */
.L_x_7391:
[----:B------:R-:W-:Y:S05]  /*32e0*/  BSYNC B0 ;  /* 0x0000000000007941 */ /* 0x000fea0003800000 */
.L_x_7390:
        /* <DEDUP_REMOVED lines=13> */
.L_x_7393:
[----:B------:R-:W-:Y:S05]  /*33c0*/  BSYNC B0 ;  /* 0x0000000000007941 */ /* 0x000fea0003800000 */
.L_x_7392:
        /* <DEDUP_REMOVED lines=10> */
.L_x_7395:
[----:B------:R-:W-:Y:S05]  /*3470*/  BSYNC B0 ;  /* 0x0000000000007941 */ /* 0x000fea0003800000 */
.L_x_7394:
        /* <DEDUP_REMOVED lines=13> */
.L_x_7397:
[----:B------:R-:W-:Y:S05]  /*3550*/  BSYNC B0 ;  /* 0x0000000000007941 */ /* 0x000fea0003800000 */
.L_x_7396:
        /* <DEDUP_REMOVED lines=10> */
.L_x_7399:
[----:B------:R-:W-:Y:S05]  /*3600*/  BSYNC B0 ;  /* 0x0000000000007941 */ /* 0x000fea0003800000 */
.L_x_7398:
        /* <DEDUP_REMOVED lines=13> */
.L_x_7401:
[----:B------:R-:W-:Y:S05]  /*36e0*/  BSYNC B0 ;  /* 0x0000000000007941 */ /* 0x000fea0003800000 */
.L_x_7400:
        /* <DEDUP_REMOVED lines=10> */
.L_x_7403:
[----:B------:R-:W-:Y:S05]  /*3790*/  BSYNC B0 ;  /* 0x0000000000007941 */ /* 0x000fea0003800000 */
.L_x_7402:
        /* <DEDUP_REMOVED lines=13> */
.L_x_7405:
[----:B------:R-:W-:Y:S05]  /*3870*/  BSYNC B0 ;  /* 0x0000000000007941 */ /* 0x000fea0003800000 */
.L_x_7404:
        /* <DEDUP_REMOVED lines=10> */
.L_x_7407:
[----:B------:R-:W-:Y:S05]  /*3920*/  BSYNC B0 ;  /* 0x0000000000007941 */ /* 0x000fea0003800000 */
.L_x_7406:
[----:B------:R-:W-:Y:S01]  /*3930*/  BSSY B0, `(.L_x_7408) ;  /* 0x000000f000007945 */ /* 0x000fe20003800000 */
[----:B------:R-:W-:Y:S02]  /*3940*/  @!P5 ISETP.NE.U32.AND P3, PT, RZ, c[0x0][0x218], PT ;  /* 0x00008600ff00da0c */ /* 0x000fe40003f65070 */
[----:B------:R-:W-:Y:S01]  /*3950*/  @P0 MOV R198, 0x20 ;  /* 0x0000002000c60802 */ /* 0x000fe20000000f00 */
[----:B------:R-:W-:Y:S05]  /*3960*/  @!P6 BRA `(.L_x_7409) ;  /* 0x000000b00000e947 */ /* 0x000fea0003800000 */
[----:B------:R-:W-:Y:S01]  /*3970*/  LOP3.LUT P2, RZ, R197, 0xff000000, RZ, 0xc0, !PT ;  /* 0xff000000c5ff7812 */ /* 0x000fe2000784c0ff */
[----:B------:R-:W-:-:S04]  /*3980*/  FMUL.FTZ R184, R192, c[0x0][0x1ec] ;  /* 0x00007b00c0b87a20 */ /* 0x000fc80000410000 */
[----:B------:R-:W-:Y:S02]  /*3990*/  FMUL.FTZ R196, R184, c[0x0][0x1e8] ;  /* 0x00007a00b8c47a20 */ /* 0x000fe40000410000 */
[----:B------:R-:W-:Y:S02]  /*39a0*/  IMAD.MOV.U32 R184, RZ, RZ, RZ ;  /* 0x000000ffffb87224 */ /* 0x000fe400078e00ff */
[----:B------:R-:W-:-:S04]  /*39b0*/  FMUL.FTZ R185, R135, R196 ;  /* 0x000000c487b97220 */ /* 0x000fc80000410000 */
[----:B-----5:R-:W-:Y:S01]  /*39c0*/  @P2 HADD2.F32 R197, -RZ, R171.H1_H1 ;  /* 0x300000abffc52230 */ /* 0x020fe20000004100 */
[----:B------:R-:W-:-:S04]  /*39d0*/  FSEL R185, R185, RZ, P2 ;  /* 0x000000ffb9b97208 */ /* 0x000fc80001000000 */
[----:B------:R-:W-:Y:S01]  /*39e0*/  @P2 FMUL.FTZ R184, R197, R196 ;  /* 0x000000c4c5b82220 */ /* 0x000fe20000410000 */
[----:B------:R-:W-:-:S03]  /*39f0*/  F2FP.PACK_AB R185, RZ, R185 ;  /* 0x000000b9ffb9723e */ /* 0x000fc600000000ff */
[----:B------:R-:W-:Y:S01]  /*3a00*/  FADD.FTZ R39, R39, R184 ;  /* 0x000000b827277221 */ /* 0x000fe20000010000 */
[----:B------:R-:W-:Y:S02]  /*3a10*/  PRMT R175, R175, 0x5410, R185 ;  /* 0x00005410afaf7816 */ /* 0x000fe400000000b9 */
.L_x_7409:
[----:B------:R-:W-:Y:S05]  /*3a20*/  BSYNC B0 ;  /* 0x0000000000007941 */ /* 0x000fea0003800000 */
.L_x_7408:
        /* <DEDUP_REMOVED lines=11> */
[----:B------:R0:W-:Y:S01]  /*3ae0*/  @P0 STG.E.128 [R196.64], R184 ;  /* 0x000000b8c4000986 */ /* 0x0001e2000c101d04 */
[----:B------:R-:W-:Y:S01]  /*3af0*/  SEL R191, R192, R183, P1 ;  /* 0x000000b7c0bf7207 */ /* 0x000fe20000800000 */
[----:B------:R-:W-:Y:S01]  /*3b00*/  @P6 IMAD.WIDE.U32 R192, R23, R236, c[0x0][0x248] ;  /* 0x0000920017c06625 */ /* 0x000fe200078e00ec */
[----:B------:R-:W-:-:S02]  /*3b10*/  @!P5 ISETP.NE.U32.AND P2, PT, RZ, c[0x0][0x218], PT ;  /* 0x00008600ff00da0c */ /* 0x000fc40003f45070 */
[----:B------:R-:W-:Y:S01]  /*3b20*/  @!P5 ISETP.NE.AND.EX P3, PT, RZ, c[0x0][0x21c], PT, P3 ;  /* 0x00008700ff00da0c */ /* 0x000fe20003f65330 */
[----:B------:R0:W-:Y:S01]  /*3b30*/  @P0 STG.E.128 [R196.64+0x10], R188 ;  /* 0x000010bcc4000986 */ /* 0x0001e2000c101d04 */
[----:B------:R-:W-:Y:S02]  /*3b40*/  @!P5 ISETP.NE.AND.EX P2, PT, RZ, c[0x0][0x21c], PT, P2 ;  /* 0x00008700ff00da0c */ /* 0x000fe40003f45320 */
[----:B------:R-:W-:Y:S01]  /*3b50*/  @!P5 FSEL R199, R160, RZ, P3 ;  /* 0x000000ffa0c7d208 */ /* 0x000fe20001800000 */
[----:B------:R0:W-:Y:S01]  /*3b60*/  @P6 STG.E.128 [R192.64], R172 ;  /* 0x000000acc0006986 */ /* 0x0001e2000c101d04 */
[----:B------:R-:W-:Y:S02]  /*3b70*/  @!P5 FSEL R198, R161, RZ, P2 ;  /* 0x000000ffa1c6d208 */ /* 0x000fe40001000000 */
[----:B------:R-:W-:Y:S01]  /*3b80*/  IADD3 R235, R235, 0x100, RZ ;  /* 0x00000100ebeb7810 */ /* 0x000fe20007ffe0ff */
[----:B------:R-:W-:Y:S05]  /*3b90*/  @!P6 BRA `(.L_x_7411) ;  /* 0x000000300000e947 */ /* 0x000fea0003800000 */
[----:B-----5:R-:W-:-:S10]  /*3ba0*/  HFMA2.MMA R168, -RZ, RZ, 0, 9.5367431640625e-07 ;  /* 0x00000010ffa87435 */ /* 0x020fd400000001ff */
[----:B------:R-:W-:-:S06]  /*3bb0*/  IMAD.WIDE.U32 R168, R235, R168, c[0x0][0x170] ;  /* 0x00005c00eba87625 */ /* 0x000fcc00078e00a8 */
[----:B------:R-:W5:Y:S02]  /*3bc0*/  LDG.E.128 R168, [R168.64] ;  /* 0x00000004a8a87981 */ /* 0x000f64000c1e1d00 */
.L_x_7411:
[----:B------:R-:W-:Y:S05]  /*3bd0*/  BSYNC B0 ;  /* 0x0000000000007941 */ /* 0x000fea0003800000 */
.L_x_7410:
        /* <DEDUP_REMOVED lines=10> */
.L_x_7413:
[----:B------:R-:W-:Y:S05]  /*3c80*/  BSYNC B0 ;  /* 0x0000000000007941 */ /* 0x000fea0003800000 */
.L_x_7412:
[----:B------:R-:W-:Y:S01]  /*3c90*/  BSSY B0, `(.L_x_7414) ;  /* 0x000000d000007945 */ /* 0x000fe20003800000 */
[----:B------:R-:W-:Y:S05]  /*3ca0*/  @!P6 BRA `(.L_x_7415) ;  /* 0x000000b00000e947 */ /* 0x000fea0003800000 */
[----:B------:R-:W-:Y:S01]  /*3cb0*/  LOP3.LUT P2, RZ, R234, 0xff, RZ, 0xc0, !PT ;  /* 0x000000ffeaff7812 */ /* 0x000fe2000784c0ff */
[----:B------:R-:W-:-:S04]  /*3cc0*/  FMUL.FTZ R23, R199, c[0x0][0x1ec] ;  /* 0x00007b00c7177a20 */ /* 0x000fc80000410000 */
[----:B0-----:R-:W-:Y:S01]  /*3cd0*/  FMUL.FTZ R185, R23, c[0x0][0x1e8] ;  /* 0x00007a0017b97a20 */ /* 0x001fe20000410000 */
[----:B------:R-:W-:-:S03]  /*3ce0*/  MOV R23, RZ ;  /* 0x000000ff00177202 */ /* 0x000fc60000000f00 */
[----:B------:R-:W-:-:S04]  /*3cf0*/  FMUL.FTZ R184, R136, R185 ;  /* 0x000000b988b87220 */ /* 0x000fc80000410000 */
[----:B-----5:R-:W-:Y:S01]  /*3d00*/  @P2 HADD2.F32 R186, -RZ, R168.H0_H0 ;  /* 0x200000a8ffba2230 */ /* 0x020fe20000004100 */
[----:B------:R-:W-:-:S04]  /*3d10*/  FSEL R184, R184, RZ, P2 ;  /* 0x000000ffb8b87208 */ /* 0x000fc80001000000 */
[----:B------:R-:W-:Y:S01]  /*3d20*/  @P2 FMUL.FTZ R23, R186, R185 ;  /* 0x000000b9ba172220 */ /* 0x000fe20000410000 */
[----:B------:R-:W-:-:S03]  /*3d30*/  F2FP.PACK_AB R184, RZ, R184 ;  /* 0x000000b8ffb8723e */ /* 0x000fc600000000ff */
[----:B------:R-:W-:Y:S01]  /*3d40*/  FADD.FTZ R40, R40, R23 ;  /* 0x0000001728287221 */ /* 0x000fe20000010000 */
[----:B------:R-:W-:Y:S02]  /*3d50*/  PRMT R172, R184, 0x7610, R172 ;  /* 0x00007610b8ac7816 */ /* 0x000fe400000000ac */
.L_x_7415:
[----:B------:R-:W-:Y:S05]  /*3d60*/  BSYNC B0 ;  /* 0x0000000000007941 */ /* 0x000fea0003800000 */
.L_x_7414:
        /* <DEDUP_REMOVED lines=10> */
.L_x_7417:
[----:B------:R-:W-:Y:S05]  /*3e10*/  BSYNC B0 ;  /* 0x0000000000007941 */ /* 0x000fea0003800000 */
.L_x_7416:
        /* <DEDUP_REMOVED lines=26> */
.L_x_7419:
[----:B------:R-:W-:Y:S05]  /*3fc0*/  BSYNC B0 ;  /* 0x0000000000007941 */ /* 0x000fea0003800000 */
.L_x_7418:
        /* <DEDUP_REMOVED lines=17> */
.L_x_7421:
[----:B------:R-:W-:Y:S05]  /*40e0*/  BSYNC B0 ;  /* 0x0000000000007941 */ /* 0x000fea0003800000 */
.L_x_7420:
[----:B------:R-:W-:Y:S01]  /*40f0*/  BSSY B0, `(.L_x_7422) ;  /* 0x000000d000007945 */ /* 0x000fe20003800000 */
[----:B------:R-:W-:Y:S05]  /*4100*/  @!P6 BRA `(.L_x_7423) ;  /* 0x000000b00000e947 */ /* 0x000fea0003800000 */
[----:B------:R-:W-:Y:S01]  /*4110*/  LOP3.LUT P2, RZ, R194, 0xff0000, RZ, 0xc0, !PT ;  /* 0x00ff0000c2ff7812 */ /* 0x000fe2000784c0ff */
[----:B------:R-:W-:-:S04]  /*4120*/  FMUL.FTZ R189, R187, c[0x0][0x1ec] ;  /* 0x00007b00bbbd7a20 */ /* 0x000fc80000410000 */
[----:B------:R-:W-:Y:S01]  /*4130*/  FMUL.FTZ R191, R189, c[0x0][0x1e8] ;  /* 0x00007a00bdbf7a20 */ /* 0x000fe20000410000 */
        /* <DEDUP_REMOVED lines=8> */
.L_x_7423:
[----:B------:R-:W-:Y:S05]  /*41c0*/  BSYNC B0 ;  /* 0x0000000000007941 */ /* 0x000fea0003800000 */
.L_x_7422:
        /* <DEDUP_REMOVED lines=10> */
.L_x_7425:
[----:B------:R-:W-:Y:S05]  /*4270*/  BSYNC B0 ;  /* 0x0000000000007941 */ /* 0x000fea0003800000 */
.L_x_7424:
[----:B------:R-:W-:Y:S01]  /*4280*/  BSSY B0, `(.L_x_7426) ;  /* 0x000000d000007945 */ /* 0x000fe20003800000 */
        /* <DEDUP_REMOVED lines=12> */
.L_x_7427:
[----:B------:R-:W-:Y:S05]  /*4350*/  BSYNC B0 ;  /* 0x0000000000007941 */ /* 0x000fea0003800000 */
.L_x_7426:
        /* <DEDUP_REMOVED lines=10> */
.L_x_7429:
[----:B------:R-:W-:Y:S05]  /*4400*/  BSYNC B0 ;  /* 0x0000000000007941 */ /* 0x000fea0003800000 */
.L_x_7428:
        /* <DEDUP_REMOVED lines=13> */
.L_x_7431:
[----:B------:R-:W-:Y:S05]  /*44e0*/  BSYNC B0 ;  /* 0x0000000000007941 */ /* 0x000fea0003800000 */
.L_x_7430:
        /* <DEDUP_REMOVED lines=10> */
.L_x_7433:
[----:B------:R-:W-:Y:S05]  /*4590*/  BSYNC B0 ;  /* 0x0000000000007941 */ /* 0x000fea0003800000 */
.L_x_7432:
        /* <DEDUP_REMOVED lines=13> */
.L_x_7435:
[----:B------:R-:W-:Y:S05]  /*4670*/  BSYNC B0 ;  /* 0x0000000000007941 */ /* 0x000fea0003800000 */
.L_x_7434:
        /* <DEDUP_REMOVED lines=10> */
.L_x_7437:
[----:B------:R-:W-:Y:S05]  /*4720*/  BSYNC B0 ;  /* 0x0000000000007941 */ /* 0x000fea0003800000 */
.L_x_7436:
        /* <DEDUP_REMOVED lines=13> */
.L_x_7439:
[----:B------:R-:W-:Y:S05]  /*4800*/  BSYNC B0 ;  /* 0x0000000000007941 */ /* 0x000fea0003800000 */
.L_x_7438:
        /* <DEDUP_REMOVED lines=10> */
.L_x_7441:
[----:B------:R-:W-:Y:S05]  /*48b0*/  BSYNC B0 ;  /* 0x0000000000007941 */ /* 0x000fea0003800000 */
.L_x_7440:
        /* <DEDUP_REMOVED lines=19> */
.L_x_7443:
[----:B------:R-:W-:Y:S05]  /*49f0*/  BSYNC B0 ;  /* 0x0000000000007941 */ /* 0x000fea0003800000 */
.L_x_7442:
        /* <DEDUP_REMOVED lines=11> */
.L_x_7338:
        /* <DEDUP_REMOVED lines=28> */
.L_x_7342:
[----:B------:R-:W-:Y:S01]  /*4c70*/  HFMA2.MMA R217, -RZ, RZ, 0, 9.5367431640625e-07 ;  /* 0x00000010ffd97435 */ /* 0x000fe200000001ff */
[----:B------:R-:W-:-:S02]  /*4c80*/  MOV R190, R188 ;  /* 0x000000bc00be7202 */ /* 0x000fc40000000f00 */
[----:B------:R-:W-:Y:S02]  /*4c90*/  MOV R235, 0x1f ;  /* 0x0000001f00eb7802 */ /* 0x000fe40000000f00 */
[----:B------:R-:W-:Y:S02]  /*4ca0*/  MOV R240, 0xffffffff ;  /* 0xffffffff00f07802 */ /* 0x000fe40000000f00 */
[----:B------:R-:W-:Y:S02]  /*4cb0*/  MOV R184, 0x4cd0 ;  /* 0x00004cd000b87802 */ /* 0x000fe40000000f00 */
[----:B------:R-:W-:Y:S05]  /*4cc0*/  CALL.REL.NOINC `($__internal_159_$__cuda_sm70_shflsync_down_p) ;  /* 0x0000046000007944 */ /* 0x000fea0003c00000 */
[----:B-1----:R-:W-:Y:S01]  /*4cd0*/  MOV R187, R190 ;  /* 0x000000be00bb7202 */ /* 0x002fe20000000f00 */
[----:B0-----:R-:W-:Y:S05]  /*4ce0*/  BRA `(.L_x_7445) ;  /* 0xffffcc8000007947 */ /* 0x001fea000383ffff */
.L_x_7343:
[----:B------:R-:W-:Y:S01]  /*4cf0*/  HFMA2.MMA R217, -RZ, RZ, 0, 9.5367431640625e-07 ;  /* 0x00000010ffd97435 */ /* 0x000fe200000001ff */
[----:B------:R-:W-:Y:S02]  /*4d00*/  MOV R190, R189 ;  /* 0x000000bd00be7202 */ /* 0x000fe40000000f00 */
[----:B------:R-:W-:Y:S02]  /*4d10*/  MOV R235, 0x1f ;  /* 0x0000001f00eb7802 */ /* 0x000fe40000000f00 */
[----:B------:R-:W-:-:S02]  /*4d20*/  MOV R240, 0xffffffff ;  /* 0xffffffff00f07802 */ /* 0x000fc40000000f00 */
[----:B------:R-:W-:Y:S02]  /*4d30*/  MOV R184, 0x4d50 ;  /* 0x00004d5000b87802 */ /* 0x000fe40000000f00 */
[----:B01----:R-:W-:Y:S05]  /*4d40*/  CALL.REL.NOINC `($__internal_159_$__cuda_sm70_shflsync_down_p) ;  /* 0x000003e000007944 */ /* 0x003fea0003c00000 */
[----:B------:R-:W-:Y:S01]  /*4d50*/  FADD.FTZ R188, R187, R188 ;  /* 0x000000bcbbbc7221 */ /* 0x000fe20000010000 */
[----:B0-----:R-:W-:Y:S01]  /*4d60*/  HFMA2.MMA R217, -RZ, RZ, 0, 4.76837158203125e-07 ;  /* 0x00000008ffd97435 */ /* 0x001fe200000001ff */
[----:B-1----:R-:W-:Y:S01]  /*4d70*/  FADD.FTZ R189, R189, R190 ;  /* 0x000000bebdbd7221 */ /* 0x002fe20000010000 */
[----:B------:R-:W-:Y:S01]  /*4d80*/  MOV R240, 0xffffffff ;  /* 0xffffffff00f07802 */ /* 0x000fe20000000f00 */
[----:B------:R-:W-:Y:S01]  /*4d90*/  IMAD.MOV.U32 R235, RZ, RZ, 0x1f ;  /* 0x0000001fffeb7424 */ /* 0x000fe200078e00ff */
[----:B------:R-:W-:Y:S02]  /*4da0*/  MOV R190, R188 ;  /* 0x000000bc00be7202 */ /* 0x000fe40000000f00 */
[----:B------:R-:W-:Y:S02]  /*4db0*/  MOV R184, 0x4dd0 ;  /* 0x00004dd000b87802 */ /* 0x000fe40000000f00 */
[----:B------:R-:W-:Y:S05]  /*4dc0*/  CALL.REL.NOINC `($__internal_159_$__cuda_sm70_shflsync_down_p) ;  /* 0x0000036000007944 */ /* 0x000fea0003c00000 */
[----:B0-----:R-:W-:Y:S01]  /*4dd0*/  HFMA2.MMA R217, -RZ, RZ, 0, 4.76837158203125e-07 ;  /* 0x00000008ffd97435 */ /* 0x001fe200000001ff */
[----:B-1----:R-:W-:Y:S02]  /*4de0*/  MOV R187, R190 ;  /* 0x000000be00bb7202 */ /* 0x002fe40000000f00 */
[----:B------:R-:W-:-:S02]  /*4df0*/  MOV R190, R189 ;  /* 0x000000bd00be7202 */ /* 0x000fc40000000f00 */
[----:B------:R-:W-:Y:S02]  /*4e00*/  MOV R235, 0x1f ;  /* 0x0000001f00eb7802 */ /* 0x000fe40000000f00 */
[----:B------:R-:W-:Y:S02]  /*4e10*/  MOV R240, 0xffffffff ;  /* 0xffffffff00f07802 */ /* 0x000fe40000000f00 */
[----:B------:R-:W-:Y:S02]  /*4e20*/  MOV R184, 0x4e40 ;  /* 0x00004e4000b87802 */ /* 0x000fe40000000f00 */
[----:B------:R-:W-:Y:S05]  /*4e30*/  CALL.REL.NOINC `($__internal_159_$__cuda_sm70_shflsync_down_p) ;  /* 0x000002f000007944 */ /* 0x000fea0003c00000 */
[----:B------:R-:W-:Y:S01]  /*4e40*/  FADD.FTZ R188, R187, R188 ;  /* 0x000000bcbbbc7221 */ /* 0x000fe20000010000 */
[----:B0-----:R-:W-:Y:S01]  /*4e50*/  HFMA2.MMA R217, -RZ, RZ, 0, 2.384185791015625e-07 ;  /* 0x00000004ffd97435 */ /* 0x001fe200000001ff */
[----:B-1----:R-:W-:Y:S01]  /*4e60*/  FADD.FTZ R189, R189, R190 ;  /* 0x000000bebdbd7221 */ /* 0x002fe20000010000 */
[----:B------:R-:W-:Y:S02]  /*4e70*/  MOV R235, 0x1f ;  /* 0x0000001f00eb7802 */ /* 0x000fe40000000f00 */
[----:B------:R-:W-:Y:S02]  /*4e80*/  MOV R240, 0xffffffff ;  /* 0xffffffff00f07802 */ /* 0x000fe40000000f00 */
[----:B------:R-:W-:-:S02]  /*4e90*/  MOV R190, R188 ;  /* 0x000000bc00be7202 */ /* 0x000fc40000000f00 */
[----:B------:R-:W-:Y:S02]  /*4ea0*/  MOV R184, 0x4ec0 ;  /* 0x00004ec000b87802 */ /* 0x000fe40000000f00 */
[----:B------:R-:W-:Y:S05]  /*4eb0*/  CALL.REL.NOINC `($__internal_159_$__cuda_sm70_shflsync_down_p) ;  /* 0x0000027000007944 */ /* 0x000fea0003c00000 */
[----:B0-----:R-:W-:Y:S01]  /*4ec0*/  HFMA2.MMA R217, -RZ, RZ, 0, 2.384185791015625e-07 ;  /* 0x00000004ffd97435 */ /* 0x001fe200000001ff */
[----:B-1----:R-:W-:Y:S01]  /*4ed0*/  IMAD.MOV.U32 R187, RZ, RZ, R190 ;  /* 0x000000ffffbb7224 */ /* 0x002fe200078e00be */
[----:B------:R-:W-:Y:S02]  /*4ee0*/  MOV R190, R189 ;  /* 0x000000bd00be7202 */ /* 0x000fe40000000f00 */
[----:B------:R-:W-:Y:S02]  /*4ef0*/  MOV R235, 0x1f ;  /* 0x0000001f00eb7802 */ /* 0x000fe40000000f00 */
[----:B------:R-:W-:Y:S02]  /*4f00*/  MOV R240, 0xffffffff ;  /* 0xffffffff00f07802 */ /* 0x000fe40000000f00 */
[----:B------:R-:W-:Y:S02]  /*4f10*/  MOV R184, 0x4f30 ;  /* 0x00004f3000b87802 */ /* 0x000fe40000000f00 */
[----:B------:R-:W-:Y:S05]  /*4f20*/  CALL.REL.NOINC `($__internal_159_$__cuda_sm70_shflsync_down_p) ;  /* 0x0000020000007944 */ /* 0x000fea0003c00000 */
[----:B------:R-:W-:Y:S01]  /*4f30*/  FADD.FTZ R188, R187, R188 ;  /* 0x000000bcbbbc7221 */ /* 0x000fe20000010000 */
[----:B0-----:R-:W-:Y:S01]  /*4f40*/  HFMA2.MMA R217, -RZ, RZ, 0, 1.1920928955078125e-07 ;  /* 0x00000002ffd97435 */ /* 0x001fe200000001ff */
[----:B-1----:R-:W-:Y:S01]  /*4f50*/  FADD.FTZ R191, R189, R190 ;  /* 0x000000bebdbf7221 */ /* 0x002fe20000010000 */
[----:B------:R-:W-:-:S02]  /*4f60*/  MOV R235, 0x1f ;  /* 0x0000001f00eb7802 */ /* 0x000fc40000000f00 */
[----:B------:R-:W-:Y:S02]  /*4f70*/  MOV R240, 0xffffffff ;  /* 0xffffffff00f07802 */ /* 0x000fe40000000f00 */
[----:B------:R-:W-:Y:S02]  /*4f80*/  MOV R190, R188 ;  /* 0x000000bc00be7202 */ /* 0x000fe40000000f00 */
[----:B------:R-:W-:Y:S02]  /*4f90*/  MOV R184, 0x4fb0 ;  /* 0x00004fb000b87802 */ /* 0x000fe40000000f00 */
[----:B------:R-:W-:Y:S05]  /*4fa0*/  CALL.REL.NOINC `($__internal_159_$__cuda_sm70_shflsync_down_p) ;  /* 0x0000018000007944 */ /* 0x000fea0003c00000 */
[----:B0-----:R-:W-:Y:S01]  /*4fb0*/  HFMA2.MMA R217, -RZ, RZ, 0, 1.1920928955078125e-07 ;  /* 0x00000002ffd97435 */ /* 0x001fe200000001ff */
[----:B-1----:R-:W-:Y:S01]  /*4fc0*/  MOV R187, R190 ;  /* 0x000000be00bb7202 */ /* 0x002fe20000000f00 */
[----:B------:R-:W-:Y:S01]  /*4fd0*/  IMAD.MOV.U32 R235, RZ, RZ, 0x1f ;  /* 0x0000001fffeb7424 */ /* 0x000fe200078e00ff */
[----:B------:R-:W-:Y:S02]  /*4fe0*/  MOV R190, R191 ;  /* 0x000000bf00be7202 */ /* 0x000fe40000000f00 */
[----:B------:R-:W-:Y:S02]  /*4ff0*/  MOV R240, 0xffffffff ;  /* 0xffffffff00f07802 */ /* 0x000fe40000000f00 */
[----:B------:R-:W-:-:S02]  /*5000*/  MOV R184, 0x5020 ;  /* 0x0000502000b87802 */ /* 0x000fc40000000f00 */
[----:B------:R-:W-:Y:S05]  /*5010*/  CALL.REL.NOINC `($__internal_159_$__cuda_sm70_shflsync_down_p) ;  /* 0x0000011000007944 */ /* 0x000fea0003c00000 */
[----:B------:R-:W-:Y:S01]  /*5020*/  FADD.FTZ R189, R187, R188 ;  /* 0x000000bcbbbd7221 */ /* 0x000fe20000010000 */
[----:B0-----:R-:W-:Y:S01]  /*5030*/  HFMA2.MMA R217, -RZ, RZ, 0, 5.9604644775390625e-08 ;  /* 0x00000001ffd97435 */ /* 0x001fe200000001ff */
[----:B-1----:R-:W-:Y:S01]  /*5040*/  FADD.FTZ R191, R191, R190 ;  /* 0x000000bebfbf7221 */ /* 0x002fe20000010000 */
[----:B------:R-:W-:-:S02]  /*5050*/  MOV R235, 0x1f ;  /* 0x0000001f00eb7802 */ /* 0x000fc40000000f00 */
[----:B------:R-:W-:Y:S02]  /*5060*/  MOV R240, 0xffffffff ;  /* 0xffffffff00f07802 */ /* 0x000fe40000000f00 */
[----:B------:R-:W-:Y:S02]  /*5070*/  MOV R190, R189 ;  /* 0x000000bd00be7202 */ /* 0x000fe40000000f00 */
[----:B------:R-:W-:Y:S02]  /*5080*/  MOV R184, 0x50a0 ;  /* 0x000050a000b87802 */ /* 0x000fe40000000f00 */
[----:B------:R-:W-:Y:S05]  /*5090*/  CALL.REL.NOINC `($__internal_159_$__cuda_sm70_shflsync_down_p) ;  /* 0x0000009000007944 */ /* 0x000fea0003c00000 */
[----:B0-----:R-:W-:Y:S01]  /*50a0*/  HFMA2.MMA R217, -RZ, RZ, 0, 5.9604644775390625e-08 ;  /* 0x00000001ffd97435 */ /* 0x001fe200000001ff */
[----:B-1----:R-:W-:Y:S02]  /*50b0*/  MOV R216, R190 ;  /* 0x000000be00d87202 */ /* 0x002fe40000000f00 */
[----:B------:R-:W-:Y:S02]  /*50c0*/  MOV R190, R191 ;  /* 0x000000bf00be7202 */ /* 0x000fe40000000f00 */
[----:B------:R-:W-:Y:S02]  /*50d0*/  MOV R235, 0x1f ;  /* 0x0000001f00eb7802 */ /* 0x000fe40000000f00 */
[----:B------:R-:W-:-:S02]  /*50e0*/  MOV R240, 0xffffffff ;  /* 0xffffffff00f07802 */ /* 0x000fc40000000f00 */
[----:B------:R-:W-:Y:S02]  /*50f0*/  MOV R184, 0x5110 ;  /* 0x0000511000b87802 */ /* 0x000fe40000000f00 */
[----:B------:R-:W-:Y:S05]  /*5100*/  CALL.REL.NOINC `($__internal_159_$__cuda_sm70_shflsync_down_p) ;  /* 0x0000002000007944 */ /* 0x000fea0003c00000 */
[----:B-1----:R-:W-:Y:S01]  /*5110*/  MOV R184, R190 ;  /* 0x000000be00b87202 */ /* 0x002fe20000000f00 */
[----:B0-----:R-:W-:Y:S05]  /*5120*/  BRA `(.L_x_7446) ;  /* 0xffffc96000007947 */ /* 0x001fea000383ffff */
        .weak           $__internal_159_$__cuda_sm70_shflsync_down_p
        .type           $__internal_159_$__cuda_sm70_shflsync_down_p,@function
        .size           $__internal_159_$__cuda_sm70_shflsync_down_p,(.L_x_9413 - $__internal_159_$__cuda_sm70_shflsync_down_p)
$__internal_159_$__cuda_sm70_shflsync_down_p:
[----:B------:R-:W-:Y:S01]  /*5130*/  HFMA2.MMA R185, -RZ, RZ, 0, 0 ;  /* 0x00000000ffb97435 */ /* 0x000fe200000001ff */
[----:B------:R-:W-:Y:S04]  /*5140*/  WARPSYNC R240 ;  /* 0x000000f000007348 */ /* 0x000fe80003800000 */
[----:B------:R0:W1:Y:S01]  /*5150*/  SHFL.DOWN PT, R190, R190, R217, R235 ;  /* 0x080000d9bebe7389 */ /* 0x00006200000e00eb */
[----:B------:R-:W-:Y:S05]  /*5160*/  RET.REL.NODEC R184 `(_ZN10layer_norm13ln_bwd_kernelINS_13Kernel_traitsIf6__halffS2_fjLj3072ELj1ELj1ELj4ELj16ENS_18Kernel_traits_baseILj3072EfS2_fS2_fjLj128EEEEELb1ELb1ELb1ELb1EEEvNS_9BwdParamsE) ;  /* 0xffffae90b8007950 */ /* 0x000fea0003c3ffff */
.L_x_7447:
        /* <DEDUP_REMOVED lines=9> */
.L_x_9413:


//--------------------- .text._ZN10layer_norm13ln_bwd_kernelINS_13Kernel_traitsI6__halfffffjLj3072ELj1ELj1ELj4ELj16ENS_18Kernel_traits_baseILj3072ES2_ffffjLj128EEEEELb0ELb0ELb0ELb0EEEvNS_9BwdParamsE --------------------------
	.section	.text._ZN10layer_norm13ln_bwd_kernelINS_13Kernel_traitsI6__halfffffjLj3072ELj1ELj1ELj4ELj16ENS_18Kernel_traits_baseILj3072ES2_ffffjLj128EEEEELb0ELb0ELb0ELb0EEEvNS_9BwdParamsE,"ax",@progbits
	.sectioninfo	@"SHI_REGISTERS=175"
	.align	128
        .global         _ZN10layer_norm13ln_bwd_kernelINS_13Kernel_traitsI6__halfffffjLj3072ELj1ELj1ELj4ELj16ENS_18Kernel_traits_baseILj3072ES2_ffffjLj128EEEEELb0ELb0ELb0ELb0EEEvNS_9BwdParamsE
        .type           _ZN10layer_norm13ln_bwd_kernelINS_13Kernel_traitsI6__halfffffjLj3072ELj1ELj1ELj4ELj16ENS_18Kernel_traits_baseILj3072ES2_ffffjLj128EEEEELb0ELb0ELb0ELb0EEEvNS_9BwdParamsE,@function
        .size           _ZN10layer_norm13ln_bwd_kernelINS_13Kernel_traitsI6__halfffffjLj3072ELj1ELj1ELj4ELj16ENS_18Kernel_traits_baseILj3072ES2_ffffjLj128EEEEELb0ELb0ELb0ELb0EEEvNS_9BwdParamsE,(.L_x_9414 - _ZN10layer_norm13ln_bwd_kernelINS_13Kernel_traitsI6__halfffffjLj3072ELj1ELj1ELj4ELj16ENS_18Kernel_traits_baseILj3072ES2_ffffjLj128EEEEELb0ELb0ELb0ELb0EEEvNS_9BwdParamsE)
        .other          _ZN10layer_norm13ln_bwd_kernelINS_13Kernel_traitsI6__halfffffjLj3072ELj1ELj1ELj4ELj16ENS_18Kernel_traits_baseILj3072ES2_ffffjLj128EEEEELb0ELb0ELb0ELb0EEEvNS_9BwdParamsE,@"STO_CUDA_ENTRY STV_DEFAULT"
_ZN10layer_norm13ln_bwd_kernelINS_13Kernel_traitsI6__halfffffjLj3072ELj1ELj1ELj4ELj16ENS_18Kernel_traits_baseILj3072ES2_ffffjLj128EEEEELb0ELb0ELb0ELb0EEEvNS_9BwdParamsE:
.text._ZN10layer_norm13ln_bwd_kernelINS_13Kernel_traitsI6__halfffffjLj3072ELj1ELj1ELj4ELj16ENS_18Kernel_traits_baseILj3072ES2_ffffjLj128EEEEELb0ELb0ELb0ELb0EEEvNS_9BwdParamsE:
        /* <DEDUP_REMOVED lines=11> */
[C---:B------:R-:W-:Y:S02]  /*00b0*/  ISETP.GE.U32.AND P3, PT, R112.reuse, 0x180, PT ;  /* 0x000001807000780c */ /* 0x040fe40003f66070 */
[C---:B------:R-:W-:Y:S02]  /*00c0*/  ISETP.GE.U32.AND P4, PT, R112.reuse, 0x200, PT ;  /* 0x000002007000780c */ /* 0x040fe40003f86070 */
[C---:B------:R-:W-:Y:S01]  /*00d0*/  ISETP.GE.U32.AND P5, PT, R112.reuse, 0x280, PT ;  /* 0x000002807000780c */ /* 0x040fe20003fa6070 */
[----:B------:R-:W0:Y:S01]  /*00e0*/  S2UR UR6, SR_CTAID.X ;  /* 0x00000000000679c3 */ /* 0x000e220000002500 */
[----:B------:R-:W-:-:S03]  /*00f0*/  ISETP.GE.U32.AND P0, PT, R112, 0x300, PT ;  /* 0x000003007000780c */ /* 0x000fc60003f06070 */
[----:B------:R-:W-:Y:S02]  /*0100*/  @P1 MOV R3, 0x8 ;  /* 0x0000000800031802 */ /* 0x000fe40000000f00 */
[----:B------:R-:W-:Y:S02]  /*0110*/  @P2 MOV R7, 0x8 ;  /* 0x0000000800072802 */ /* 0x000fe40000000f00 */
[----:B------:R-:W-:Y:S01]  /*0120*/  @P3 MOV R9, 0x8 ;  /* 0x0000000800093802 */ /* 0x000fe20000000f00 */
[C---:B------:R-:W-:Y:S01]  /*0130*/  @P1 IMAD.WIDE.U32 R2, R4.reuse, R3, c[0x0][0x1b0] ;  /* 0x00006c0004021625 */ /* 0x040fe200078e0003 */
[----:B------:R-:W-:Y:S02]  /*0140*/  @P1 LOP3.LUT R4, R4, 0x80, RZ, 0xfc, !PT ;  /* 0x0000008004041812 */ /* 0x000fe400078efcff */
[----:B------:R-:W-:Y:S02]  /*0150*/  @P4 MOV R11, 0x8 ;  /* 0x00000008000b4802 */ /* 0x000fe40000000f00 */
[----:B------:R1:W5:Y:S01]  /*0160*/  @P1 LDG.E.64 R52, [R2.64] ;  /* 0x0000000402341981 */ /* 0x000362000c1e1b00 */
[C---:B------:R-:W-:Y:S01]  /*0170*/  @P2 IMAD.WIDE.U32 R6, R4.reuse, R7, c[0x0][0x1b0] ;  /* 0x00006c0004062625 */ /* 0x040fe200078e0007 */
[----:B------:R-:W-:-:S02]  /*0180*/  @P2 IADD3 R4, R4, 0x80, RZ ;  /* 0x0000008004042810 */ /* 0x000fc40007ffe0ff */
[----:B------:R-:W-:Y:S02]  /*0190*/  @P5 MOV R13, 0x8 ;  /* 0x00000008000d5802 */ /* 0x000fe40000000f00 */
[----:B------:R-:W-:Y:S01]  /*01a0*/  @P0 MOV R5, 0x8 ;  /* 0x0000000800050802 */ /* 0x000fe20000000f00 */
[C---:B------:R-:W-:Y:S01]  /*01b0*/  @P3 IMAD.WIDE.U32 R8, R4.reuse, R9, c[0x0][0x1b0] ;  /* 0x00006c0004083625 */ /* 0x040fe200078e0009 */
[----:B------:R-:W-:Y:S01]  /*01c0*/  @P3 IADD3 R4, R4, 0x80, RZ ;  /* 0x0000008004043810 */ /* 0x000fe20007ffe0ff */
[----:B------:R2:W5:Y:S01]  /*01d0*/  @P2 LDG.E.64 R54, [R6.64] ;  /* 0x0000000406362981 */ /* 0x000562000c1e1b00 */
[----:B------:R-:W-:-:S03]  /*01e0*/  P2R R0, PR, RZ, 0x1 ;  /* 0x00000001ff007803 */ /* 0x000fc60000000000 */
[C---:B------:R-:W-:Y:S01]  /*01f0*/  @P4 IMAD.WIDE.U32 R10, R4.reuse, R11, c[0x0][0x1b0] ;  /* 0x00006c00040a4625 */ /* 0x040fe200078e000b */
[----:B------:R-:W-:Y:S01]  /*0200*/  @P4 IADD3 R4, R4, 0x80, RZ ;  /* 0x0000008004044810 */ /* 0x000fe20007ffe0ff */
[----:B------:R3:W5:Y:S04]  /*0210*/  @P3 LDG.E.64 R56, [R8.64] ;  /* 0x0000000408383981 */ /* 0x000768000c1e1b00 */
[C---:B------:R-:W-:Y:S01]  /*0220*/  @P5 IMAD.WIDE.U32 R12, R4.reuse, R13, c[0x0][0x1b0] ;  /* 0x00006c00040c5625 */ /* 0x040fe200078e000d */
[----:B------:R-:W-:Y:S01]  /*0230*/  @P5 IADD3 R4, R4, 0x80, RZ ;  /* 0x0000008004045810 */ /* 0x000fe20007ffe0ff */
[----:B------:R4:W5:Y:S01]  /*0240*/  @P4 LDG.E.64 R58, [R10.64] ;  /* 0x000000040a3a4981 */ /* 0x000962000c1e1b00 */
[----:B0-----:R-:W-:-:S03]  /*0250*/  LEA.HI R0, R167, UR6, RZ, 0x19 ;  /* 0x00000006a7007c11 */ /* 0x001fc6000f8fc8ff */
[----:B------:R-:W-:Y:S01]  /*0260*/  @P0 IMAD.WIDE.U32 R4, R4, R5, c[0x0][0x1b0] ;  /* 0x00006c0004040625 */ /* 0x000fe200078e0005 */
[----:B------:R0:W5:Y:S04]  /*0270*/  @P5 LDG.E.64 R60, [R12.64] ;  /* 0x000000040c3c5981 */ /* 0x000168000c1e1b00 */
[----:B------:R0:W5:Y:S01]  /*0280*/  @P0 LDG.E.64 R62, [R4.64] ;  /* 0x00000004043e0981 */ /* 0x000162000c1e1b00 */
        /* <DEDUP_REMOVED lines=22> */
[----:B----4-:R-:W-:Y:S01]  /*03f0*/  CS2R R10, SRZ ;  /* 0x00000000000a7805 */ /* 0x010fe2000001ff00 */
[----:B------:R-:W-:Y:S01]  /*0400*/  CS2R R4, SRZ ;  /* 0x0000000000047805 */ /* 0x000fe2000001ff00 */
[----:B--2---:R-:W-:Y:S01]  /*0410*/  CS2R R6, SRZ ;  /* 0x0000000000067805 */ /* 0x004fe2000001ff00 */
[----:B------:R-:W-:Y:S05]  /*0420*/  @P0 BRA `(.L_x_7448) ;  /* 0x0000267000000947 */ /* 0x000fea0003800000 */
[----:B-1----:R-:W0:Y:S01]  /*0430*/  LDC.U8 R168, c[0x0][0x1f0] ;  /* 0x00007c00ffa87b82 */ /* 0x002e220000000000 */
[----:B-----5:R-:W-:Y:S01]  /*0440*/  MOV R3, R52 ;  /* 0x0000003400037202 */ /* 0x020fe20000000f00 */
[----:B------:R-:W-:Y:S01]  /*0450*/  HFMA2.MMA R110, -RZ, RZ, 0, 5.9604644775390625e-08 ;  /* 0x00000001ff6e7435 */ /* 0x000fe200000001ff */
[--C-:B------:R-:W-:Y:S01]  /*0460*/  SHF.R.U64 R2, R52, 0x10, R53.reuse ;  /* 0x0000001034027819 */ /* 0x100fe20000001235 */
[----:B------:R-:W-:Y:S01]  /*0470*/  HFMA2.MMA R49, -RZ, RZ, 0, 0 ;  /* 0x00000000ff317435 */ /* 0x000fe200000001ff */
[----:B------:R-:W-:Y:S01]  /*0480*/  MOV R89, R53 ;  /* 0x0000003500597202 */ /* 0x000fe20000000f00 */
[----:B------:R-:W-:Y:S01]  /*0490*/  HADD2.F32 R3, -RZ, R3.H0_H0 ;  /* 0x20000003ff037230 */ /* 0x000fe20000004100 */
[----:B------:R-:W-:Y:S01]  /*04a0*/  SHF.R.U32.HI R88, RZ, 0x10, R53 ;  /* 0x00000010ff587819 */ /* 0x000fe20000011635 */
[----:B------:R-:W-:Y:S01]  /*04b0*/  HADD2.F32 R2, -RZ, R2.H0_H0 ;  /* 0x20000002ff027230 */ /* 0x000fe20000004100 */
[----:B------:R-:W-:Y:S01]  /*04c0*/  MOV R91, R54 ;  /* 0x00000036005b7202 */ /* 0x000fe20000000f00 */
[----:B------:R-:W-:Y:S01]  /*04d0*/  HADD2.F32 R89, -RZ, R89.H0_H0 ;  /* 0x20000059ff597230 */ /* 0x000fe20000004100 */
[--C-:B------:R-:W-:Y:S01]  /*04e0*/  SHF.R.U64 R90, R54, 0x10, R55.reuse ;  /* 0x00000010365a7819 */ /* 0x100fe20000001237 */
[----:B------:R-:W-:Y:S01]  /*04f0*/  HADD2.F32 R88, -RZ, R88.H0_H0 ;  /* 0x20000058ff587230 */ /* 0x000fe20000004100 */
        /* <DEDUP_REMOVED lines=35> */
[----:B------:R-:W-:-:S02]  /*0730*/  HADD2.F32 R106, -RZ, R106.H0_H0 ;  /* 0x2000006aff6a7230 */ /* 0x000fc40000004100 */
[----:B------:R-:W-:Y:S02]  /*0740*/  HADD2.F32 R109, -RZ, R109.H0_H0 ;  /* 0x2000006dff6d7230 */ /* 0x000fe40000004100 */
[----:B0-----:R-:W-:Y:S02]  /*0750*/  HADD2.F32 R108, -RZ, R108.H0_H0 ;  /* 0x2000006cff6c7230 */ /* 0x001fe40000004100 */
.L_x_7475:
[----:B------:R-:W-:Y:S02]  /*0760*/  ISETP.NE.U32.AND P0, PT, RZ, c[0x0][0x1c0], PT ;  /* 0x00007000ff007a0c */ /* 0x000fe40003f05070 */
[----:B------:R-:W-:Y:S02]  /*0770*/  SHF.R.S32.HI R81, RZ, 0x1f, R0 ;  /* 0x0000001fff517819 */ /* 0x000fe40000011400 */
[----:B------:R-:W-:Y:S02]  /*0780*/  ISETP.NE.AND.EX P0, PT, RZ, c[0x0][0x1c4], PT, P0 ;  /* 0x00007100ff007a0c */ /* 0x000fe40003f05300 */
[----:B------:R-:W-:Y:S02]  /*0790*/  MOV R83, 0x4 ;  /* 0x0000000400537802 */ /* 0x000fe40000000f00 */
[----:B------:R-:W-:-:S09]  /*07a0*/  MOV R111, 0x3f800000 ;  /* 0x3f800000006f7802 */ /* 0x000fd20000000f00 */
[----:B------:R-:W-:-:S04]  /*07b0*/  @P0 LEA R84, P6, R0, c[0x0][0x1c0], 0x2 ;  /* 0x0000700000540a11 */ /* 0x000fc800078c10ff */
[C---:B------:R-:W-:Y:S01]  /*07c0*/  @P0 LEA.HI.X R85, R0.reuse, c[0x0][0x1c4], R81, 0x2, P6 ;  /* 0x0000710000550a11 */ /* 0x040fe200030f1451 */
[----:B------:R-:W-:-:S04]  /*07d0*/  IMAD.WIDE R80, R0, R83, c[0x0][0x1a0] ;  /* 0x0000680000507625 */ /* 0x000fc800078e0253 */
[C---:B------:R-:W-:Y:S01]  /*07e0*/  IMAD.WIDE R82, R0.reuse, R83, c[0x0][0x1a8] ;  /* 0x00006a0000527625 */ /* 0x040fe200078e0253 */
[----:B------:R0:W5:Y:S04]  /*07f0*/  @P0 LDG.E R111, [R84.64] ;  /* 0x00000004546f0981 */ /* 0x000168000c1e1900 */
[----:B------:R0:W5:Y:S04]  /*0800*/  LDG.E R162, [R80.64] ;  /* 0x0000000450a27981 */ /* 0x000168000c1e1900 */
[----:B------:R0:W5:Y:S01]  /*0810*/  LDG.E R149, [R82.64] ;  /* 0x0000000452957981 */ /* 0x000162000c1e1900 */
[----:B------:R-:W-:Y:S01]  /*0820*/  IMAD R86, R0, c[0x0][0x168], RZ ;  /* 0x00005a0000567a24 */ /* 0x000fe200078e02ff */
[----:B------:R-:W-:Y:S01]  /*0830*/  BSSY B0, `(.L_x_7449) ;  /* 0x0000033000007945 */ /* 0x000fe20003800000 */
[----:B------:R-:W-:-:S02]  /*0840*/  MOV R165, RZ ;  /* 0x000000ff00a57202 */ /* 0x000fc40000000f00 */
[----:B------:R-:W-:Y:S02]  /*0850*/  MOV R166, RZ ;  /* 0x000000ff00a67202 */ /* 0x000fe40000000f00 */
[----:B------:R-:W-:-:S04]  /*0860*/  SHF.R.S32.HI R87, RZ, 0x1f, R86 ;  /* 0x0000001fff577819 */ /* 0x000fc80000011456 */
[----:B------:R-:W-:Y:S02]  /*0870*/  LEA.HI R87, R87, R86, RZ, 0x2 ;  /* 0x0000005657577211 */ /* 0x000fe400078f10ff */
[----:B------:R-:W-:-:S04]  /*0880*/  LOP3.LUT R86, R167, 0x7f, RZ, 0xc0, !PT ;  /* 0x0000007fa7567812 */ /* 0x000fc800078ec0ff */
[----:B------:R-:W-:-:S04]  /*0890*/  LEA.HI.SX32 R113, R87, R86, 0x1e ;  /* 0x0000005657717211 */ /* 0x000fc800078ff2ff */
[----:B------:R-:W-:Y:S01]  /*08a0*/  MOV R164, R113 ;  /* 0x0000007100a47202 */ /* 0x000fe20000000f00 */
[----:B------:R-:W-:Y:S05]  /*08b0*/  @!P1 BRA `(.L_x_7450) ;  /* 0x000002a000009947 */ /* 0x000fea0003800000 */
[C---:B0-----:R-:W-:Y:S02]  /*08c0*/  LEA R84, P0, R113.reuse, c[0x0][0x188], 0x4 ;  /* 0x0000620071547a11 */ /* 0x041fe400078020ff */
[----:B------:R-:W-:Y:S02]  /*08d0*/  MOV R80, 0x10 ;  /* 0x0000001000507802 */ /* 0x000fe40000000f00 */
[C---:B------:R-:W-:Y:S02]  /*08e0*/  LEA.HI.X R85, R113.reuse, c[0x0][0x18c], RZ, 0x4, P0 ;  /* 0x0000630071557a11 */ /* 0x040fe400000f24ff */
[----:B------:R-:W-:Y:S01]  /*08f0*/  ISETP.NE.U32.AND P0, PT, RZ, c[0x0][0x218], PT ;  /* 0x00008600ff007a0c */ /* 0x000fe20003f05070 */
[----:B------:R-:W-:-:S03]  /*0900*/  IMAD.WIDE.U32 R80, R113, R80, c[0x0][0x208] ;  /* 0x0000820071507625 */ /* 0x000fc600078e0050 */
[----:B------:R-:W2:Y:S01]  /*0910*/  LDG.E.128 R84, [R84.64] ;  /* 0x0000000454547981 */ /* 0x000ea2000c1e1d00 */
[----:B------:R-:W-:-:S03]  /*0920*/  ISETP.NE.AND.EX P0, PT, RZ, c[0x0][0x21c], PT, P0 ;  /* 0x00008700ff007a0c */ /* 0x000fc60003f05300 */
[----:B------:R-:W3:Y:S10]  /*0930*/  LDG.E.128 R80, [R80.64] ;  /* 0x0000000450507981 */ /* 0x000ef4000c1e1d00 */
[----:B------:R-:W-:-:S04]  /*0940*/  @P0 LEA R116, P6, R113, c[0x0][0x218], 0x4 ;  /* 0x0000860071740a11 */ /* 0x000fc800078c20ff */
[----:B------:R-:W-:-:S05]  /*0950*/  @P0 LEA.HI.X R117, R113, c[0x0][0x21c], RZ, 0x4, P6 ;  /* 0x0000870071750a11 */ /* 0x000fca00030f24ff */
[----:B------:R3:W5:Y:S01]  /*0960*/  @P0 LDG.E.128 R52, [R116.64] ;  /* 0x0000000474340981 */ /* 0x000762000c1e1d00 */
[----:B------:R-:W-:-:S04]  /*0970*/  ISETP.NE.AND P0, PT, R168, RZ, PT ;  /* 0x000000ffa800720c */ /* 0x000fc80003f05270 */
[----:B-----5:R-:W-:-:S05]  /*0980*/  FSEL R114, R162, RZ, !P0 ;  /* 0x000000ffa2727208 */ /* 0x020fca0004000000 */
[C---:B--2---:R-:W-:Y:S02]  /*0990*/  FADD.FTZ R158, -R114.reuse, R84 ;  /* 0x00000054729e7221 */ /* 0x044fe40000010100 */
[C---:B------:R-:W-:Y:S02]  /*09a0*/  FADD.FTZ R160, -R114.reuse, R85 ;  /* 0x0000005572a07221 */ /* 0x040fe40000010100 */
[C---:B------:R-:W-:Y:S02]  /*09b0*/  FADD.FTZ R86, -R114.reuse, R86 ;  /* 0x0000005672567221 */ /* 0x040fe40000010100 */
[----:B------:R-:W-:Y:S02]  /*09c0*/  FADD.FTZ R164, -R114, R87 ;  /* 0x0000005772a47221 */ /* 0x000fe40000010100 */
[C---:B------:R-:W-:Y:S02]  /*09d0*/  FMUL.FTZ R115, R149.reuse, R158 ;  /* 0x0000009e95737220 */ /* 0x040fe40000410000 */
[----:B------:R-:W-:-:S02]  /*09e0*/  FMUL.FTZ R114, R149, R160 ;  /* 0x000000a095727220 */ /* 0x000fc40000410000 */
[----:B---3--:R-:W-:Y:S02]  /*09f0*/  FMUL.FTZ R116, R3, R80 ;  /* 0x0000005003747220 */ /* 0x008fe40000410000 */
[----:B------:R-:W-:Y:S02]  /*0a00*/  FADD.FTZ R24, R24, R80 ;  /* 0x0000005018187221 */ /* 0x000fe40000010000 */
[----:B------:R-:W-:Y:S02]  /*0a10*/  FFMA.FTZ R48, R80, R115, R48 ;  /* 0x0000007350307223 */ /* 0x000fe40000010030 */
[----:B------:R-:W-:Y:S02]  /*0a20*/  FADD.FTZ R25, R25, R81 ;  /* 0x0000005119197221 */ /* 0x000fe40000010000 */
[----:B------:R-:W-:Y:S02]  /*0a30*/  FFMA.FTZ R49, R81, R114, R49 ;  /* 0x0000007251317223 */ /* 0x000fe40000010031 */
[----:B------:R-:W-:-:S02]  /*0a40*/  FMUL.FTZ R151, R2, R81 ;  /* 0x0000005102977220 */ /* 0x000fc40000410000 */
[----:B------:R-:W-:Y:S02]  /*0a50*/  FADD.FTZ R80, RZ, R116 ;  /* 0x00000074ff507221 */ /* 0x000fe40000010000 */
[----:B------:R-:W-:Y:S02]  /*0a60*/  FFMA.FTZ R81, R115, R116, RZ ;  /* 0x0000007473517223 */ /* 0x000fe400000100ff */
[----:B------:R-:W-:Y:S02]  /*0a70*/  FMUL.FTZ R117, R149, R86 ;  /* 0x0000005695757220 */ /* 0x000fe40000410000 */
[----:B------:R-:W-:Y:S02]  /*0a80*/  FMUL.FTZ R158, R89, R82 ;  /* 0x00000052599e7220 */ /* 0x000fe40000410000 */
[----:B------:R-:W-:Y:S02]  /*0a90*/  FADD.FTZ R85, R80, R151 ;  /* 0x0000009750557221 */ /* 0x000fe40000010000 */
[----:B------:R-:W-:-:S02]  /*0aa0*/  FFMA.FTZ R81, R114, R151, R81 ;  /* 0x0000009772517223 */ /* 0x000fc40000010051 */
[----:B------:R-:W-:Y:S02]  /*0ab0*/  FMUL.FTZ R160, R149, R164 ;  /* 0x000000a495a07220 */ /* 0x000fe40000410000 */
        /* <DEDUP_REMOVED lines=10> */
.L_x_7450:
[----:B0-----:R-:W-:Y:S05]  /*0b60*/  BSYNC B0 ;  /* 0x0000000000007941 */ /* 0x001fea0003800000 */
.L_x_7449:
[----:B------:R-:W-:Y:S01]  /*0b70*/  BSSY B0, `(.L_x_7451) ;  /* 0x000002c000007945 */ /* 0x000fe20003800000 */
[----:B------:R-:W-:Y:S05]  /*0b80*/  @!P2 BRA `(.L_x_7452) ;  /* 0x000002a00000a947 */ /* 0x000fea0003800000 */
[----:B------:R-:W-:-:S04]  /*0b90*/  ISETP.NE.U32.AND P0, PT, RZ, c[0x0][0x218], PT ;  /* 0x00008600ff007a0c */ /* 0x000fc80003f05070 */
[----:B------:R-:W-:Y:S01]  /*0ba0*/  ISETP.NE.AND.EX P0, PT, RZ, c[0x0][0x21c], PT, P0 ;  /* 0x00008700ff007a0c */ /* 0x000fe20003f05300 */
[----:B------:R-:W-:-:S12]  /*0bb0*/  HFMA2.MMA R81, -RZ, RZ, 0, 9.5367431640625e-07 ;  /* 0x00000010ff517435 */ /* 0x000fd800000001ff */
[----:B------:R-:W-:-:S04]  /*0bc0*/  @P0 LEA R118, P6, R164, c[0x0][0x218], 0x4 ;  /* 0x00008600a4760a11 */ /* 0x000fc800078c20ff */
[----:B------:R-:W-:-:S05]  /*0bd0*/  @P0 LEA.HI.X R119, R164, c[0x0][0x21c], RZ, 0x4, P6 ;  /* 0x00008700a4770a11 */ /* 0x000fca00030f24ff */
[----:B------:R0:W5:Y:S01]  /*0be0*/  @P0 LDG.E.128 R56, [R118.64] ;  /* 0x0000000476380981 */ /* 0x000162000c1e1d00 */
[C---:B------:R-:W-:Y:S01]  /*0bf0*/  LEA R84, P0, R164.reuse, c[0x0][0x188], 0x4 ;  /* 0x00006200a4547a11 */ /* 0x040fe200078020ff */
[----:B------:R-:W-:-:S03]  /*0c00*/  IMAD.WIDE.U32 R80, R164, R81, c[0x0][0x208] ;  /* 0x00008200a4507625 */ /* 0x000fc600078e0051 */
[----:B------:R-:W-:-:S03]  /*0c10*/  LEA.HI.X R85, R164, c[0x0][0x18c], RZ, 0x4, P0 ;  /* 0x00006300a4557a11 */ /* 0x000fc600000f24ff */
[----:B------:R-:W2:Y:S04]  /*0c20*/  LDG.E.128 R80, [R80.64] ;  /* 0x0000000450507981 */ /* 0x000ea8000c1e1d00 */
[----:B------:R-:W3:Y:S01]  /*0c30*/  LDG.E.128 R84, [R84.64] ;  /* 0x0000000454547981 */ /* 0x000ee2000c1e1d00 */
[----:B------:R-:W-:-:S04]  /*0c40*/  ISETP.NE.AND P0, PT, R168, RZ, PT ;  /* 0x000000ffa800720c */ /* 0x000fc80003f05270 */
[----:B-----5:R-:W-:Y:S02]  /*0c50*/  FSEL R144, R162, RZ, !P0 ;  /* 0x000000ffa2907208 */ /* 0x020fe40004000000 */
[----:B------:R-:W-:-:S03]  /*0c60*/  IADD3 R164, R164, 0x80, RZ ;  /* 0x00000080a4a47810 */ /* 0x000fc60007ffe0ff */
[C---:B---3--:R-:W-:Y:S02]  /*0c70*/  FADD.FTZ R120, -R144.reuse, R84 ;  /* 0x0000005490787221 */ /* 0x048fe40000010100 */
[----:B------:R-:W-:Y:S02]  /*0c80*/  FADD.FTZ R142, -R144, R85 ;  /* 0x00000055908e7221 */ /* 0x000fe40000010100 */
[----:B0-----:R-:W-:Y:S02]  /*0c90*/  FMUL.FTZ R119, R149, R120 ;  /* 0x0000007895777220 */ /* 0x001fe40000410000 */
[----:B--2---:R-:W-:Y:S02]  /*0ca0*/  FMUL.FTZ R120, R91, R80 ;  /* 0x000000505b787220 */ /* 0x004fe40000410000 */
[----:B------:R-:W-:Y:S02]  /*0cb0*/  FADD.FTZ R20, R20, R80 ;  /* 0x0000005014147221 */ /* 0x000fe40000010000 */
[----:B------:R-:W-:-:S02]  /*0cc0*/  FMUL.FTZ R118, R149, R142 ;  /* 0x0000008e95767220 */ /* 0x000fc40000410000 */
[----:B------:R-:W-:Y:S02]  /*0cd0*/  FFMA.FTZ R44, R80, R119, R44 ;  /* 0x00000077502c7223 */ /* 0x000fe4000001002c */
[----:B------:R-:W-:Y:S02]  /*0ce0*/  FADD.FTZ R86, -R144, R86 ;  /* 0x0000005690567221 */ /* 0x000fe40000010100 */
        /* <DEDUP_REMOVED lines=20> */
.L_x_7452:
[----:B------:R-:W-:Y:S05]  /*0e30*/  BSYNC B0 ;  /* 0x0000000000007941 */ /* 0x000fea0003800000 */
.L_x_7451:
[----:B------:R-:W-:Y:S01]  /*0e40*/  BSSY B0, `(.L_x_7453) ;  /* 0x000002c000007945 */ /* 0x000fe20003800000 */
[----:B------:R-:W-:Y:S05]  /*0e50*/  @!P3 BRA `(.L_x_7454) ;  /* 0x000002a00000b947 */ /* 0x000fea0003800000 */
[----:B------:R-:W-:-:S04]  /*0e60*/  ISETP.NE.U32.AND P0, PT, RZ, c[0x0][0x218], PT ;  /* 0x00008600ff007a0c */ /* 0x000fc80003f05070 */
[----:B------:R-:W-:-:S13]  /*0e70*/  ISETP.NE.AND.EX P0, PT, RZ, c[0x0][0x21c], PT, P0 ;  /* 0x00008700ff007a0c */ /* 0x000fda0003f05300 */
[----:B------:R-:W-:-:S04]  /*0e80*/  @P0 LEA R122, P6, R164, c[0x0][0x218], 0x4 ;  /* 0x00008600a47a0a11 */ /* 0x000fc800078c20ff */
[----:B------:R-:W-:-:S05]  /*0e90*/  @P0 LEA.HI.X R123, R164, c[0x0][0x21c], RZ, 0x4, P6 ;  /* 0x00008700a47b0a11 */ /* 0x000fca00030f24ff */
[----:B------:R0:W5:Y:S01]  /*0ea0*/  @P0 LDG.E.128 R60, [R122.64] ;  /* 0x000000047a3c0981 */ /* 0x000162000c1e1d00 */
[C---:B------:R-:W-:Y:S02]  /*0eb0*/  LEA R84, P0, R164.reuse, c[0x0][0x188], 0x4 ;  /* 0x00006200a4547a11 */ /* 0x040fe400078020ff */
[----:B------:R-:W-:Y:S02]  /*0ec0*/  MOV R81, 0x10 ;  /* 0x0000001000517802 */ /* 0x000fe40000000f00 */
[----:B------:R-:W-:-:S03]  /*0ed0*/  LEA.HI.X R85, R164, c[0x0][0x18c], RZ, 0x4, P0 ;  /* 0x00006300a4557a11 */ /* 0x000fc600000f24ff */
[----:B------:R-:W-:-:S03]  /*0ee0*/  IMAD.WIDE.U32 R80, R164, R81, c[0x0][0x208] ;  /* 0x00008200a4507625 */ /* 0x000fc600078e0051 */
[----:B------:R-:W2:Y:S04]  /*0ef0*/  LDG.E.128 R84, [R84.64] ;  /* 0x0000000454547981 */ /* 0x000ea8000c1e1d00 */
[----:B------:R-:W3:Y:S01]  /*0f00*/  LDG.E.128 R80, [R80.64] ;  /* 0x0000000450507981 */ /* 0x000ee2000c1e1d00 */
[----:B------:R-:W-:Y:S02]  /*0f10*/  ISETP.NE.AND P0, PT, R168, RZ, PT ;  /* 0x000000ffa800720c */ /* 0x000fe40003f05270 */
[----:B------:R-:W-:Y:S02]  /*0f20*/  IADD3 R164, R164, 0x80, RZ ;  /* 0x00000080a4a47810 */ /* 0x000fe40007ffe0ff */
[----:B-----5:R-:W-:-:S05]  /*0f30*/  FSEL R148, R162, RZ, !P0 ;  /* 0x000000ffa2947208 */ /* 0x020fca0004000000 */
[C---:B--2---:R-:W-:Y:S02]  /*0f40*/  FADD.FTZ R124, -R148.reuse, R84 ;  /* 0x00000054947c7221 */ /* 0x044fe40000010100 */
[----:B------:R-:W-:Y:S02]  /*0f50*/  FADD.FTZ R146, -R148, R85 ;  /* 0x0000005594927221 */ /* 0x000fe40000010100 */
[----:B0-----:R-:W-:Y:S02]  /*0f60*/  FMUL.FTZ R123, R149, R124 ;  /* 0x0000007c957b7220 */ /* 0x001fe40000410000 */
[----:B---3--:R-:W-:Y:S02]  /*0f70*/  FMUL.FTZ R124, R95, R80 ;  /* 0x000000505f7c7220 */ /* 0x008fe40000410000 */
        /* <DEDUP_REMOVED lines=24> */
.L_x_7454:
[----:B------:R-:W-:Y:S05]  /*1100*/  BSYNC B0 ;  /* 0x0000000000007941 */ /* 0x000fea0003800000 */
.L_x_7453:
        /* <DEDUP_REMOVED lines=44> */
.L_x_7456:
[----:B------:R-:W-:Y:S05]  /*13d0*/  BSYNC B0 ;  /* 0x0000000000007941 */ /* 0x000fea0003800000 */
.L_x_7455:
        /* <DEDUP_REMOVED lines=17> */
[C---:B------:R-:W-:Y:S02]  /*14f0*/  FADD.FTZ R154, -R156.reuse, R81 ;  /* 0x000000519c9a7221 */ /* 0x040fe40000010100 */
[----:B0-----:R-:W-:Y:S02]  /*1500*/  FMUL.FTZ R131, R149, R132 ;  /* 0x0000008495837220 */ /* 0x001fe40000410000 */
[----:B---3--:R-:W-:Y:S02]  /*1510*/  FMUL.FTZ R132, R103, R84 ;  /* 0x0000005467847220 */ /* 0x008fe40000410000 */
        /* <DEDUP_REMOVED lines=24> */
.L_x_7458:
[----:B------:R-:W-:Y:S05]  /*16a0*/  BSYNC B0 ;  /* 0x0000000000007941 */ /* 0x000fea0003800000 */
.L_x_7457:
[----:B------:R-:W-:Y:S01]  /*16b0*/  ISETP.GE.U32.AND P0, PT, R112, 0x300, PT ;  /* 0x000003007000780c */ /* 0x000fe20003f06070 */
[----:B------:R-:W-:-:S12]  /*16c0*/  BSSY B0, `(.L_x_7459) ;  /* 0x000002b000007945 */ /* 0x000fd80003800000 */
[----:B------:R-:W-:Y:S05]  /*16d0*/  @!P0 BRA `(.L_x_7460) ;  /* 0x0000029000008947 */ /* 0x000fea0003800000 */
[----:B------:R-:W-:Y:S01]  /*16e0*/  ISETP.NE.AND P0, PT, R168, RZ, PT ;  /* 0x000000ffa800720c */ /* 0x000fe20003f05270 */
[----:B------:R-:W-:-:S03]  /*16f0*/  HFMA2.MMA R85, -RZ, RZ, 0, 9.5367431640625e-07 ;  /* 0x00000010ff557435 */ /* 0x000fc600000001ff */
[----:B-----5:R-:W-:Y:S02]  /*1700*/  FSEL R162, R162, RZ, !P0 ;  /* 0x000000ffa2a27208 */ /* 0x020fe40004000000 */
[----:B------:R-:W-:-:S04]  /*1710*/  LEA R80, P0, R164, c[0x0][0x188], 0x4 ;  /* 0x00006200a4507a11 */ /* 0x000fc800078020ff */
[C---:B------:R-:W-:Y:S01]  /*1720*/  LEA.HI.X R81, R164.reuse, c[0x0][0x18c], RZ, 0x4, P0 ;  /* 0x00006300a4517a11 */ /* 0x040fe200000f24ff */
[----:B------:R-:W-:Y:S01]  /*1730*/  IMAD.WIDE.U32 R84, R164, R85, c[0x0][0x208] ;  /* 0x00008200a4547625 */ /* 0x000fe200078e0055 */
[----:B------:R-:W-:-:S04]  /*1740*/  ISETP.NE.U32.AND P0, PT, RZ, c[0x0][0x218], PT ;  /* 0x00008600ff007a0c */ /* 0x000fc80003f05070 */
[----:B------:R-:W2:Y:S01]  /*1750*/  LDG.E.128 R80, [R80.64] ;  /* 0x0000000450507981 */ /* 0x000ea2000c1e1d00 */
[----:B------:R-:W-:-:S03]  /*1760*/  ISETP.NE.AND.EX P0, PT, RZ, c[0x0][0x21c], PT, P0 ;  /* 0x00008700ff007a0c */ /* 0x000fc60003f05300 */
[----:B------:R-:W3:Y:S10]  /*1770*/  LDG.E.128 R84, [R84.64] ;  /* 0x0000000454547981 */ /* 0x000ef4000c1e1d00 */
[----:B------:R-:W-:-:S04]  /*1780*/  @P0 LEA R138, P6, R164, c[0x0][0x218], 0x4 ;  /* 0x00008600a48a0a11 */ /* 0x000fc800078c20ff */
[----:B------:R-:W-:-:S05]  /*1790*/  @P0 LEA.HI.X R139, R164, c[0x0][0x21c], RZ, 0x4, P6 ;  /* 0x00008700a48b0a11 */ /* 0x000fca00030f24ff */
[----:B------:R0:W5:Y:S01]  /*17a0*/  @P0 LDG.E.128 R72, [R138.64] ;  /* 0x000000048a480981 */ /* 0x000162000c1e1d00 */
[C---:B--2---:R-:W-:Y:S02]  /*17b0*/  FADD.FTZ R134, -R162.reuse, R80 ;  /* 0x00000050a2867221 */ /* 0x044fe40000010100 */
[C---:B------:R-:W-:Y:S02]  /*17c0*/  FADD.FTZ R136, -R162.reuse, R81 ;  /* 0x00000051a2887221 */ /* 0x040fe40000010100 */
[C---:B------:R-:W-:Y:S02]  /*17d0*/  FMUL.FTZ R135, R149.reuse, R134 ;  /* 0x0000008695877220 */ /* 0x040fe40000410000 */
[----:B------:R-:W-:Y:S02]  /*17e0*/  FMUL.FTZ R134, R149, R136 ;  /* 0x0000008895867220 */ /* 0x000fe40000410000 */
[----:B---3--:R-:W-:Y:S02]  /*17f0*/  FMUL.FTZ R136, R107, R84 ;  /* 0x000000546b887220 */ /* 0x008fe40000410000 */
[----:B------:R-:W-:-:S02]  /*1800*/  FADD.FTZ R82, -R162, R82 ;  /* 0x00000052a2527221 */ /* 0x000fc40000010100 */
[----:B0-----:R-:W-:Y:S02]  /*1810*/  FMUL.FTZ R139, R106, R85 ;  /* 0x000000556a8b7220 */ /* 0x001fe40000410000 */
        /* <DEDUP_REMOVED lines=21> */
.L_x_7460:
[----:B------:R-:W-:Y:S05]  /*1970*/  BSYNC B0 ;  /* 0x0000000000007941 */ /* 0x000fea0003800000 */
.L_x_7459:
[----:B------:R-:W-:Y:S02]  /*1980*/  LOP3.LUT P0, RZ, R110, 0xff, RZ, 0xc0, !PT ;  /* 0x000000ff6eff7812 */ /* 0x000fe4000780c0ff */
[----:B------:R-:W-:-:S04]  /*1990*/  SHF.R.U32.HI R82, RZ, 0x5, R167 ;  /* 0x00000005ff527819 */ /* 0x000fc800000116a7 */
[----:B------:R-:W-:-:S07]  /*19a0*/  LOP3.LUT R86, R82, 0x7fffffc, RZ, 0xc0, !PT ;  /* 0x07fffffc52567812 */ /* 0x000fce00078ec0ff */
[----:B------:R-:W-:Y:S02]  /*19b0*/  @!P0 IADD3 R86, R86, 0x4, RZ ;  /* 0x0000000456568810 */ /* 0x000fe40007ffe0ff */
[----:B------:R-:W-:Y:S01]  /*19c0*/  LOP3.LUT P0, RZ, R167, 0x1f, RZ, 0xc0, !PT ;  /* 0x0000001fa7ff7812 */ /* 0x000fe2000780c0ff */
[----:B------:R-:W-:Y:S10]  /*19d0*/  BRA.DIV ~URZ, `(.L_x_7461) ;  /* 0x000013827f007947 */ /* 0x000ff4000b800000 */
[----:B------:R0:W1:Y:S02]  /*19e0*/  SHFL.DOWN PT, R84, R165, 0x10, 0x1f ;  /* 0x0a001f00a5547f89 */ /* 0x00006400000e0000 */
.L_x_7476:
[----:B------:R-:W-:Y:S05]  /*19f0*/  BRA.DIV ~URZ, `(.L_x_7462) ;  /* 0x000013e27f007947 */ /* 0x000fea000b800000 */
[----:B01----:R-:W-:Y:S01]  /*1a00*/  FADD.FTZ R165, R84, R165 ;  /* 0x000000a554a57221 */ /* 0x003fe20000010000 */
        /* <DEDUP_REMOVED lines=12> */
[----:B-----5:R-:W0:Y:S04]  /*1ad0*/  SHFL.DOWN PT, R162, R85, 0x2, 0x1f ;  /* 0x08401f0055a27f89 */ /* 0x020e2800000e0000 */
[----:B------:R1:W2:Y:S01]  /*1ae0*/  SHFL.DOWN PT, R164, R87, 0x1, 0x1f ;  /* 0x08201f0057a47f89 */ /* 0x0002a200000e0000 */
[----:B0-----:R-:W-:-:S05]  /*1af0*/  FADD.FTZ R162, R85, R162 ;  /* 0x000000a255a27221 */ /* 0x001fca0000010000 */
[----:B------:R1:W0:Y:S02]  /*1b00*/  SHFL.DOWN PT, R81, R162, 0x1, 0x1f ;  /* 0x08201f00a2517f89 */ /* 0x00022400000e0000 */
.L_x_7477:
[----:B--2---:R-:W-:Y:S01]  /*1b10*/  @!P0 LOP3.LUT R83, R82, 0x3, RZ, 0xc0, !PT ;  /* 0x0000000352538812 */ /* 0x004fe200078ec0ff */
[----:B------:R-:W-:Y:S01]  /*1b20*/  FADD.FTZ R164, R164, R87 ;  /* 0x00000057a4a47221 */ /* 0x000fe20000010000 */
[----:B------:R-:W-:Y:S01]  /*1b30*/  WARPSYNC 0xffffffff ;  /* 0xffffffff00007948 */ /* 0x000fe20003800000 */
[----:B0-----:R-:W-:Y:S01]  /*1b40*/  FADD.FTZ R165, R81, R162 ;  /* 0x000000a251a57221 */ /* 0x001fe20000010000 */
[----:B------:R-:W-:Y:S01]  /*1b50*/  @!P0 IADD3 R84, R86, R83, RZ ;  /* 0x0000005356548210 */ /* 0x000fe20007ffe0ff */
[----:B------:R-:W-:Y:S04]  /*1b60*/  BSSY B0, `(.L_x_7463) ;  /* 0x0000034000007945 */ /* 0x000fe80003800000 */
[----:B------:R-:W-:Y:S04]  /*1b70*/  @!P0 STS.64 [R84.X8+0x3000], R164 ;  /* 0x003000a454008388 */ /* 0x000fe80000008a00 */
[----:B------:R-:W-:Y:S01]  /*1b80*/  BAR.SYNC.DEFER_BLOCKING 0x0 ;  /* 0x0000000000007b1d */ /* 0x000fe20000010000 */
[----:B------:R-:W-:-:S05]  /*1b90*/  ISETP.NE.AND P0, PT, R168, RZ, PT ;  /* 0x000000ffa800720c */ /* 0x000fca0003f05270 */
[----:B------:R-:W0:Y:S02]  /*1ba0*/  LDS.128 R80, [R86.X8+0x3000] ;  /* 0x0030000056507984 */ /* 0x000e240000008c00 */
[----:B0-----:R-:W-:Y:S02]  /*1bb0*/  FADD.FTZ R85, RZ, R80 ;  /* 0x00000050ff557221 */ /* 0x001fe40000010000 */
[----:B------:R-:W-:Y:S02]  /*1bc0*/  FADD.FTZ R80, RZ, R81 ;  /* 0x00000051ff507221 */ /* 0x000fe40000010000 */
[----:B------:R-:W-:Y:S02]  /*1bd0*/  FADD.FTZ R85, R82, R85 ;  /* 0x0000005552557221 */ /* 0x000fe40000010000 */
[----:B-1----:R-:W-:Y:S02]  /*1be0*/  FADD.FTZ R162, R83, R80 ;  /* 0x0000005053a27221 */ /* 0x002fe40000010000 */
[----:B------:R-:W0:Y:S02]  /*1bf0*/  LDS.128 R80, [R86.X8+0x3010] ;  /* 0x0030100056507984 */ /* 0x000e240000008c00 */
[----:B0-----:R-:W-:-:S02]  /*1c00*/  FADD.FTZ R85, R85, R80 ;  /* 0x0000005055557221 */ /* 0x001fc40000010000 */
[----:B------:R-:W-:Y:S02]  /*1c10*/  FADD.FTZ R162, R162, R81 ;  /* 0x00000051a2a27221 */ /* 0x000fe40000010000 */
[----:B------:R-:W-:Y:S02]  /*1c20*/  FADD.FTZ R82, R82, R85 ;  /* 0x0000005552527221 */ /* 0x000fe40000010000 */
[----:B------:R-:W-:Y:S02]  /*1c30*/  FADD.FTZ R83, R83, R162 ;  /* 0x000000a253537221 */ /* 0x000fe40000010000 */
[----:B------:R-:W-:Y:S02]  /*1c40*/  FMUL.FTZ R82, R82, c[0x0][0x1e0] ;  /* 0x0000780052527a20 */ /* 0x000fe40000410000 */
[----:B------:R-:W-:-:S03]  /*1c50*/  FMUL.FTZ R84, R83, c[0x0][0x1e0] ;  /* 0x0000780053547a20 */ /* 0x000fc60000410000 */
[----:B------:R-:W-:Y:S01]  /*1c60*/  FSEL R85, R82, RZ, !P0 ;  /* 0x000000ff52557208 */ /* 0x000fe20004000000 */
[----:B------:R-:W-:Y:S05]  /*1c70*/  @!P1 BRA `(.L_x_7464) ;  /* 0x0000022000009947 */ /* 0x000fea0003800000 */
[----:B------:R-:W-:Y:S01]  /*1c80*/  ISETP.NE.U32.AND P0, PT, RZ, c[0x0][0x218], PT ;  /* 0x00008600ff007a0c */ /* 0x000fe20003f05070 */
[-CC-:B------:R-:W-:Y:S01]  /*1c90*/  FFMA.FTZ R81, R115, R84.reuse, R85.reuse ;  /* 0x0000005473517223 */ /* 0x180fe20000010055 */
[----:B------:R-:W-:Y:S01]  /*1ca0*/  MOV R164, 0x10 ;  /* 0x0000001000a47802 */ /* 0x000fe20000000f00 */
[-C--:B------:R-:W-:Y:S01]  /*1cb0*/  FFMA.FTZ R82, R114, R84.reuse, R85 ;  /* 0x0000005472527223 */ /* 0x080fe20000010055 */
[----:B------:R-:W-:Y:S01]  /*1cc0*/  ISETP.NE.AND.EX P0, PT, RZ, c[0x0][0x21c], PT, P0 ;  /* 0x00008700ff007a0c */ /* 0x000fe20003f05300 */
[----:B------:R-:W-:Y:S02]  /*1cd0*/  FADD.FTZ R80, R116, -R81 ;  /* 0x8000005174507221 */ /* 0x000fe40000010000 */
[-CC-:B------:R-:W-:Y:S02]  /*1ce0*/  FFMA.FTZ R81, R117, R84.reuse, R85.reuse ;  /* 0x0000005475517223 */ /* 0x180fe40000010055 */
[----:B------:R-:W-:-:S02]  /*1cf0*/  FFMA.FTZ R162, R160, R84, R85 ;  /* 0x00000054a0a27223 */ /* 0x000fc40000010055 */
[----:B------:R-:W-:Y:S02]  /*1d00*/  FADD.FTZ R82, R151, -R82 ;  /* 0x8000005297527221 */ /* 0x000fe40000010000 */
[----:B------:R-:W-:Y:S02]  /*1d10*/  FADD.FTZ R86, R158, -R81 ;  /* 0x800000519e567221 */ /* 0x000fe40000010000 */
[----:B------:R-:W-:Y:S02]  /*1d20*/  FADD.FTZ R162, R161, -R162 ;  /* 0x800000a2a1a27221 */ /* 0x000fe40000010000 */
[C---:B------:R-:W-:Y:S02]  /*1d30*/  FMUL.FTZ R81, R149.reuse, R80 ;  /* 0x0000005095517220 */ /* 0x040fe40000410000 */
[C---:B------:R-:W-:Y:S02]  /*1d40*/  FMUL.FTZ R82, R149.reuse, R82 ;  /* 0x0000005295527220 */ /* 0x040fe40000410000 */
[----:B------:R-:W-:-:S02]  /*1d50*/  FMUL.FTZ R83, R149, R86 ;  /* 0x0000005695537220 */ /* 0x000fc40000410000 */
[----:B------:R-:W-:Y:S02]  /*1d60*/  FMUL.FTZ R162, R149, R162 ;  /* 0x000000a295a27220 */ /* 0x000fe40000410000 */
[----:B------:R-:W-:Y:S02]  /*1d70*/  @P0 FADD.FTZ R81, R52, R81 ;  /* 0x0000005134510221 */ /* 0x000fe40000010000 */
[----:B------:R-:W-:Y:S02]  /*1d80*/  @P0 FADD.FTZ R82, R53, R82 ;  /* 0x0000005235520221 */ /* 0x000fe40000010000 */
[----:B------:R-:W-:Y:S02]  /*1d90*/  @P0 FADD.FTZ R83, R54, R83 ;  /* 0x0000005336530221 */ /* 0x000fe40000010000 */
[----:B------:R-:W-:Y:S01]  /*1da0*/  @P0 FADD.FTZ R162, R55, R162 ;  /* 0x000000a237a20221 */ /* 0x000fe20000010000 */
[----:B------:R-:W-:Y:S01]  /*1db0*/  ISETP.NE.U32.AND P0, PT, RZ, c[0x0][0x258], PT ;  /* 0x00009600ff007a0c */ /* 0x000fe20003f05070 */
[----:B------:R-:W-:-:S03]  /*1dc0*/  FMUL.FTZ R80, R81, R111 ;  /* 0x0000006f51507220 */ /* 0x000fc60000410000 */
[----:B------:R-:W-:-:S04]  /*1dd0*/  ISETP.NE.AND.EX P0, PT, RZ, c[0x0][0x25c], PT, P0 ;  /* 0x00009700ff007a0c */ /* 0x000fc80003f05300 */
[----:B------:R-:W-:Y:S01]  /*1de0*/  SEL R76, R81, R76, P0 ;  /* 0x0000004c514c7207 */ /* 0x000fe20000000000 */
[C---:B------:R-:W-:Y:S01]  /*1df0*/  FMUL.FTZ R81, R82.reuse, R111 ;  /* 0x0000006f52517220 */ /* 0x040fe20000410000 */
[----:B------:R-:W-:Y:S01]  /*1e00*/  SEL R77, R82, R77, P0 ;  /* 0x0000004d524d7207 */ /* 0x000fe20000000000 */
[CC--:B------:R-:W-:Y:S01]  /*1e10*/  FMUL.FTZ R82, R83.reuse, R111.reuse ;  /* 0x0000006f53527220 */ /* 0x0c0fe20000410000 */
[----:B------:R-:W-:Y:S01]  /*1e20*/  SEL R78, R83, R78, P0 ;  /* 0x0000004e534e7207 */ /* 0x000fe20000000000 */
[C---:B------:R-:W-:Y:S01]  /*1e30*/  FMUL.FTZ R83, R162.reuse, R111 ;  /* 0x0000006fa2537220 */ /* 0x040fe20000410000 */
[----:B------:R-:W-:-:S03]  /*1e40*/  SEL R79, R162, R79, P0 ;  /* 0x0000004fa24f7207 */ /* 0x000fc60000000000 */
[----:B------:R-:W-:-:S04]  /*1e50*/  @P0 IMAD.WIDE.U32 R86, R113, R164, c[0x0][0x258] ;  /* 0x0000960071560625 */ /* 0x000fc800078e00a4 */
[C---:B------:R-:W-:Y:S01]  /*1e60*/  IMAD.WIDE.U32 R164, R113.reuse, R164, c[0x0][0x248] ;  /* 0x0000920071a47625 */ /* 0x040fe200078e00a4 */
[----:B------:R0:W-:Y:S01]  /*1e70*/  @P0 STG.E.128 [R86.64], R76 ;  /* 0x0000004c56000986 */ /* 0x0001e2000c101d04 */
[----:B------:R-:W-:-:S03]  /*1e80*/  IADD3 R113, R113, 0x80, RZ ;  /* 0x0000008071717810 */ /* 0x000fc60007ffe0ff */
[----:B------:R0:W-:Y:S04]  /*1e90*/  STG.E.128 [R164.64], R80 ;  /* 0x00000050a4007986 */ /* 0x0001e8000c101d04 */
.L_x_7464:
[----:B------:R-:W-:Y:S05]  /*1ea0*/  BSYNC B0 ;  /* 0x0000000000007941 */ /* 0x000fea0003800000 */
.L_x_7463:
[----:B------:R-:W-:Y:S01]  /*1eb0*/  BSSY B0, `(.L_x_7465) ;  /* 0x0000024000007945 */ /* 0x000fe20003800000 */
[----:B------:R-:W-:Y:S05]  /*1ec0*/  @!P2 BRA `(.L_x_7466) ;  /* 0x000002200000a947 */ /* 0x000fea0003800000 */
[----:B------:R-:W-:Y:S01]  /*1ed0*/  ISETP.NE.U32.AND P0, PT, RZ, c[0x0][0x218], PT ;  /* 0x00008600ff007a0c */ /* 0x000fe20003f05070 */
[-CC-:B0-----:R-:W-:Y:S01]  /*1ee0*/  FFMA.FTZ R81, R119, R84.reuse, R85.reuse ;  /* 0x0000005477517223 */ /* 0x181fe20000010055 */
[----:B------:R-:W-:Y:S01]  /*1ef0*/  HFMA2.MMA R164, -RZ, RZ, 0, 9.5367431640625e-07 ;  /* 0x00000010ffa47435 */ /* 0x000fe200000001ff */
        /* <DEDUP_REMOVED lines=31> */
.L_x_7466:
[----:B------:R-:W-:Y:S05]  /*20f0*/  BSYNC B0 ;  /* 0x0000000000007941 */ /* 0x000fea0003800000 */
.L_x_7465:
[----:B------:R-:W-:Y:S01]  /*2100*/  BSSY B0, `(.L_x_7467) ;  /* 0x0000024000007945 */ /* 0x000fe20003800000 */
[----:B------:R-:W-:Y:S05]  /*2110*/  @!P3 BRA `(.L_x_7468) ;  /* 0x000002200000b947 */ /* 0x000fea0003800000 */
[----:B------:R-:W-:Y:S01]  /*2120*/  ISETP.NE.U32.AND P0, PT, RZ, c[0x0][0x218], PT ;  /* 0x00008600ff007a0c */ /* 0x000fe20003f05070 */
[-CC-:B0-----:R-:W-:Y:S01]  /*2130*/  FFMA.FTZ R81, R123, R84.reuse, R85.reuse ;  /* 0x000000547b517223 */ /* 0x181fe20000010055 */
        /* <DEDUP_REMOVED lines=32> */
.L_x_7468:
[----:B------:R-:W-:Y:S05]  /*2340*/  BSYNC B0 ;  /* 0x0000000000007941 */ /* 0x000fea0003800000 */
.L_x_7467:
        /* <DEDUP_REMOVED lines=36> */
.L_x_7470:
[----:B------:R-:W-:Y:S05]  /*2590*/  BSYNC B0 ;  /* 0x0000000000007941 */ /* 0x000fea0003800000 */
.L_x_7469:
        /* <DEDUP_REMOVED lines=36> */
.L_x_7472:
[----:B------:R-:W-:Y:S05]  /*27e0*/  BSYNC B0 ;  /* 0x0000000000007941 */ /* 0x000fea0003800000 */
.L_x_7471:
[----:B------:R-:W-:Y:S01]  /*27f0*/  ISETP.GE.U32.AND P0, PT, R112, 0x300, PT ;  /* 0x000003007000780c */ /* 0x000fe20003f06070 */
[----:B------:R-:W-:-:S12]  /*2800*/  BSSY B0, `(.L_x_7473) ;  /* 0x0000023000007945 */ /* 0x000fd80003800000 */
[----:B------:R-:W-:Y:S05]  /*2810*/  @!P0 BRA `(.L_x_7474) ;  /* 0x0000021000008947 */ /* 0x000fea0003800000 */
[----:B------:R-:W-:Y:S01]  /*2820*/  ISETP.NE.U32.AND P0, PT, RZ, c[0x0][0x218], PT ;  /* 0x00008600ff007a0c */ /* 0x000fe20003f05070 */
[-CC-:B0-----:R-:W-:Y:S02]  /*2830*/  FFMA.FTZ R81, R135, R84.reuse, R85.reuse ;  /* 0x0000005487517223 */ /* 0x181fe40000010055 */
[-CC-:B------:R-:W-:Y:S01]  /*2840*/  FFMA.FTZ R82, R134, R84.reuse, R85.reuse ;  /* 0x0000005486527223 */ /* 0x180fe20000010055 */
[----:B------:R-:W-:Y:S01]  /*2850*/  ISETP.NE.AND.EX P0, PT, RZ, c[0x0][0x21c], PT, P0 ;  /* 0x00008700ff007a0c */ /* 0x000fe20003f05300 */
[-CC-:B------:R-:W-:Y:S02]  /*2860*/  FFMA.FTZ R83, R137, R84.reuse, R85.reuse ;  /* 0x0000005489537223 */ /* 0x180fe40000010055 */
[----:B------:R-:W-:Y:S02]  /*2870*/  FFMA.FTZ R86, R138, R84, R85 ;  /* 0x000000548a567223 */ /* 0x000fe40000010055 */
        /* <DEDUP_REMOVED lines=21> */
[----:B------:R-:W-:Y:S01]  /*29d0*/  SEL R79, R86, R79, P0 ;  /* 0x0000004f564f7207 */ /* 0x000fe20000000000 */
[----:B------:R-:W-:-:S10]  /*29e0*/  HFMA2.MMA R86, -RZ, RZ, 0, 9.5367431640625e-07 ;  /* 0x00000010ff567435 */ /* 0x000fd400000001ff */
[----:B------:R-:W-:-:S04]  /*29f0*/  @P0 IMAD.WIDE.U32 R84, R113, R86, c[0x0][0x258] ;  /* 0x0000960071540625 */ /* 0x000fc800078e0056 */
[----:B------:R-:W-:Y:S01]  /*2a00*/  IMAD.WIDE.U32 R86, R113, R86, c[0x0][0x248] ;  /* 0x0000920071567625 */ /* 0x000fe200078e0056 */
[----:B------:R0:W-:Y:S04]  /*2a10*/  @P0 STG.E.128 [R84.64], R76 ;  /* 0x0000004c54000986 */ /* 0x0001e8000c101d04 */
[----:B------:R0:W-:Y:S02]  /*2a20*/  STG.E.128 [R86.64], R80 ;  /* 0x0000005056007986 */ /* 0x0001e4000c101d04 */
.L_x_7474:
[----:B------:R-:W-:Y:S05]  /*2a30*/  BSYNC B0 ;  /* 0x0000000000007941 */ /* 0x000fea0003800000 */
.L_x_7473:
[----:B------:R-:W-:Y:S02]  /*2a40*/  LOP3.LUT P0, RZ, R110, 0xff, RZ, 0xc0, !PT ;  /* 0x000000ff6eff7812 */ /* 0x000fe4000780c0ff */
[----:B------:R-:W-:Y:S02]  /*2a50*/  IADD3 R0, R0, c[0x0][0x160], RZ ;  /* 0x0000580000007a10 */ /* 0x000fe40007ffe0ff */
[----:B------:R-:W-:Y:S02]  /*2a60*/  SEL R110, RZ, 0x1, P0 ;  /* 0x00000001ff6e7807 */ /* 0x000fe40000000000 */
[----:B------:R-:W-:-:S13]  /*2a70*/  ISETP.GE.AND P0, PT, R0, c[0x0][0x164], PT ;  /* 0x0000590000007a0c */ /* 0x000fda0003f06270 */
[----:B0-----:R-:W-:Y:S01]  /*2a80*/  @P0 CALL.REL.NOINC `(.L_x_7448) ;  /* 0x0000001000000944 */ /* 0x001fe20003c00000 */
[----:B------:R-:W-:Y:S05]  /*2a90*/  BRA `(.L_x_7475) ;  /* 0xffffdcc000007947 */ /* 0x000fea000383ffff */
.L_x_7448:
[----:B-1----:R-:W0:Y:S01]  /*2aa0*/  S2UR UR6, SR_CTAID.X ;  /* 0x00000000000679c3 */ /* 0x002e220000002500 */
[----:B------:R-:W0:Y:S01]  /*2ab0*/  S2R R2, SR_TID.X ;  /* 0x0000000000027919 */ /* 0x000e220000002100 */
[----:B-----5:R-:W-:Y:S02]  /*2ac0*/  @P1 MOV R53, 0x10 ;  /* 0x0000001000351802 */ /* 0x020fe40000000f00 */
[----:B------:R-:W-:Y:S02]  /*2ad0*/  @P2 MOV R57, 0x10 ;  /* 0x0000001000392802 */ /* 0x000fe40000000f00 */
[----:B------:R-:W-:Y:S02]  /*2ae0*/  @P3 MOV R61, 0x10 ;  /* 0x00000010003d3802 */ /* 0x000fe40000000f00 */
[----:B------:R-:W-:Y:S02]  /*2af0*/  @P4 MOV R65, 0x10 ;  /* 0x0000001000414802 */ /* 0x000fe40000000f00 */
[----:B------:R-:W-:-:S02]  /*2b00*/  ISETP.GE.U32.AND P0, PT, R112, 0x300, PT ;  /* 0x000003007000780c */ /* 0x000fc40003f06070 */
        /* <DEDUP_REMOVED lines=10> */
[----:B------:R1:W-:Y:S03]  /*2bb0*/  @P1 STG.E.128 [R52.64], R48 ;  /* 0x0000003034001986 */ /* 0x0003e6000c101d04 */
        /* <DEDUP_REMOVED lines=15> */
[C---:B0-----:R-:W-:Y:S01]  /*2cb0*/  @P5 IMAD.WIDE.U32 R2, R0.reuse, R69, c[0x0][0x228] ;  /* 0x00008a0000025625 */ /* 0x041fe200078e0045 */
[----:B------:R1:W-:Y:S01]  /*2cc0*/  @P5 STG.E.128 [R66.64], R8 ;  /* 0x0000000842005986 */ /* 0x0003e2000c101d04 */
[----:B------:R-:W-:-:S03]  /*2cd0*/  @P5 IADD3 R0, R0, 0x80, RZ ;  /* 0x0000008000005810 */ /* 0x000fc60007ffe0ff */
[----:B------:R1:W-:Y:S01]  /*2ce0*/  @P5 STG.E.128 [R2.64], R32 ;  /* 0x0000002002005986 */ /* 0x0003e2000c101d04 */
[----:B------:R-:W-:Y:S05]  /*2cf0*/  @!P0 EXIT ;  /* 0x000000000000894d */ /* 0x000fea0003800000 */
[----:B-1----:R-:W-:-:S10]  /*2d00*/  HFMA2.MMA R9, -RZ, RZ, 0, 9.5367431640625e-07 ;  /* 0x00000010ff097435 */ /* 0x002fd400000001ff */
[----:B------:R-:W-:-:S04]  /*2d10*/  IMAD.WIDE.U32 R2, R0, R9, c[0x0][0x220] ;  /* 0x0000880000027625 */ /* 0x000fc800078e0009 */
[----:B------:R-:W-:Y:S01]  /*2d20*/  IMAD.WIDE.U32 R8, R0, R9, c[0x0][0x228] ;  /* 0x00008a0000087625 */ /* 0x000fe200078e0009 */
[----:B------:R-:W-:Y:S04]  /*2d30*/  STG.E.128 [R2.64], R4 ;  /* 0x0000000402007986 */ /* 0x000fe8000c101d04 */
[----:B------:R-:W-:Y:S01]  /*2d40*/  STG.E.128 [R8.64], R28 ;  /* 0x0000001c08007986 */ /* 0x000fe2000c101d04 */
[----:B------:R-:W-:Y:S05]  /*2d50*/  EXIT ;  /* 0x000000000000794d */ /* 0x000fea0003800000 */
.L_x_7461:
[----:B------:R-:W-:Y:S01]  /*2d60*/  HFMA2.MMA R170, -RZ, RZ, 0, 9.5367431640625e-07 ;  /* 0x00000010ffaa7435 */ /* 0x000fe200000001ff */
[----:B------:R-:W-:Y:S02]  /*2d70*/  MOV R85, R165 ;  /* 0x000000a500557202 */ /* 0x000fe40000000f00 */
[----:B------:R-:W-:Y:S02]  /*2d80*/  MOV R169, 0x1f ;  /* 0x0000001f00a97802 */ /* 0x000fe40000000f00 */
[----:B------:R-:W-:-:S02]  /*2d90*/  MOV R172, 0xffffffff ;  /* 0xffffffff00ac7802 */ /* 0x000fc40000000f00 */
[----:B------:R-:W-:Y:S02]  /*2da0*/  MOV R80, 0x2dc0 ;  /* 0x00002dc000507802 */ /* 0x000fe40000000f00 */
[----:B-----5:R-:W-:Y:S05]  /*2db0*/  CALL.REL.NOINC `($__internal_160_$__cuda_sm70_shflsync_down_p) ;  /* 0x0000046000007944 */ /* 0x020fea0003c00000 */
[----:B-1----:R-:W-:Y:S01]  /*2dc0*/  MOV R84, R85 ;  /* 0x0000005500547202 */ /* 0x002fe20000000f00 */
[----:B0-----:R-:W-:Y:S05]  /*2dd0*/  BRA `(.L_x_7476) ;  /* 0xffffec1000007947 */ /* 0x001fea000383ffff */
.L_x_7462:
[----:B------:R-:W-:Y:S01]  /*2de0*/  HFMA2.MMA R170, -RZ, RZ, 0, 9.5367431640625e-07 ;  /* 0x00000010ffaa7435 */ /* 0x000fe200000001ff */
[----:B------:R-:W-:Y:S02]  /*2df0*/  MOV R85, R166 ;  /* 0x000000a600557202 */ /* 0x000fe40000000f00 */
[----:B------:R-:W-:Y:S02]  /*2e00*/  MOV R169, 0x1f ;  /* 0x0000001f00a97802 */ /* 0x000fe40000000f00 */
[----:B------:R-:W-:Y:S02]  /*2e10*/  MOV R172, 0xffffffff ;  /* 0xffffffff00ac7802 */ /* 0x000fe40000000f00 */
[----:B------:R-:W-:Y:S02]  /*2e20*/  MOV R80, 0x2e40 ;  /* 0x00002e4000507802 */ /* 0x000fe40000000f00 */
[----:B01---5:R-:W-:Y:S05]  /*2e30*/  CALL.REL.NOINC `($__internal_160_$__cuda_sm70_shflsync_down_p) ;  /* 0x000003e000007944 */ /* 0x023fea0003c00000 */
[----:B------:R-:W-:Y:S01]  /*2e40*/  FADD.FTZ R84, R84, R165 ;  /* 0x000000a554547221 */ /* 0x000fe20000010000 */
[----:B0-----:R-:W-:Y:S01]  /*2e50*/  HFMA2.MMA R170, -RZ, RZ, 0, 4.76837158203125e-07 ;  /* 0x00000008ffaa7435 */ /* 0x001fe200000001ff */
[----:B-1----:R-:W-:Y:S01]  /*2e60*/  FADD.FTZ R166, R166, R85 ;  /* 0x00000055a6a67221 */ /* 0x002fe20000010000 */
[----:B------:R-:W-:-:S02]  /*2e70*/  MOV R169, 0x1f ;  /* 0x0000001f00a97802 */ /* 0x000fc40000000f00 */
[----:B------:R-:W-:Y:S02]  /*2e80*/  MOV R172, 0xffffffff ;  /* 0xffffffff00ac7802 */ /* 0x000fe40000000f00 */
[----:B------:R-:W-:Y:S02]  /*2e90*/  MOV R85, R84 ;  /* 0x0000005400557202 */ /* 0x000fe40000000f00 */
[----:B------:R-:W-:Y:S02]  /*2ea0*/  MOV R80, 0x2ec0 ;  /* 0x00002ec000507802 */ /* 0x000fe40000000f00 */
[----:B------:R-:W-:Y:S05]  /*2eb0*/  CALL.REL.NOINC `($__internal_160_$__cuda_sm70_shflsync_down_p) ;  /* 0x0000036000007944 */ /* 0x000fea0003c00000 */
[----:B0-----:R-:W-:Y:S01]  /*2ec0*/  HFMA2.MMA R170, -RZ, RZ, 0, 4.76837158203125e-07 ;  /* 0x00000008ffaa7435 */ /* 0x001fe200000001ff */
[----:B-1----:R-:W-:Y:S02]  /*2ed0*/  MOV R83, R85 ;  /* 0x0000005500537202 */ /* 0x002fe40000000f00 */
[----:B------:R-:W-:Y:S02]  /*2ee0*/  MOV R85, R166 ;  /* 0x000000a600557202 */ /* 0x000fe40000000f00 */
[----:B------:R-:W-:Y:S02]  /*2ef0*/  MOV R169, 0x1f ;  /* 0x0000001f00a97802 */ /* 0x000fe40000000f00 */
[----:B------:R-:W-:-:S02]  /*2f00*/  MOV R172, 0xffffffff ;  /* 0xffffffff00ac7802 */ /* 0x000fc40000000f00 */
[----:B------:R-:W-:Y:S02]  /*2f10*/  MOV R80, 0x2f30 ;  /* 0x00002f3000507802 */ /* 0x000fe40000000f00 */
[----:B------:R-:W-:Y:S05]  /*2f20*/  CALL.REL.NOINC `($__internal_160_$__cuda_sm70_shflsync_down_p) ;  /* 0x000002f000007944 */ /* 0x000fea0003c00000 */
[----:B------:R-:W-:Y:S01]  /*2f30*/  FADD.FTZ R84, R83, R84 ;  /* 0x0000005453547221 */ /* 0x000fe20000010000 */
[----:B0-----:R-:W-:Y:S01]  /*2f40*/  HFMA2.MMA R170, -RZ, RZ, 0, 2.384185791015625e-07 ;  /* 0x00000004ffaa7435 */ /* 0x001fe200000001ff */
[----:B-1----:R-:W-:Y:S01]  /*2f50*/  FADD.FTZ R166, R166, R85 ;  /* 0x00000055a6a67221 */ /* 0x002fe20000010000 */
[----:B------:R-:W-:Y:S02]  /*2f60*/  MOV R169, 0x1f ;  /* 0x0000001f00a97802 */ /* 0x000fe40000000f00 */
[----:B------:R-:W-:Y:S02]  /*2f70*/  MOV R172, 0xffffffff ;  /* 0xffffffff00ac7802 */ /* 0x000fe40000000f00 */
[----:B------:R-:W-:Y:S02]  /*2f80*/  MOV R85, R84 ;  /* 0x0000005400557202 */ /* 0x000fe40000000f00 */
[----:B------:R-:W-:Y:S02]  /*2f90*/  MOV R80, 0x2fb0 ;  /* 0x00002fb000507802 */ /* 0x000fe40000000f00 */
[----:B------:R-:W-:Y:S05]  /*2fa0*/  CALL.REL.NOINC `($__internal_160_$__cuda_sm70_shflsync_down_p) ;  /* 0x0000027000007944 */ /* 0x000fea0003c00000 */
[----:B0-----:R-:W-:Y:S01]  /*2fb0*/  HFMA2.MMA R170, -RZ, RZ, 0, 2.384185791015625e-07 ;  /* 0x00000004ffaa7435 */ /* 0x001fe200000001ff */
[----:B-1----:R-:W-:-:S02]  /*2fc0*/  MOV R83, R85 ;  /* 0x0000005500537202 */ /* 0x002fc40000000f00 */
[----:B------:R-:W-:Y:S02]  /*2fd0*/  MOV R85, R166 ;  /* 0x000000a600557202 */ /* 0x000fe40000000f00 */
[----:B------:R-:W-:Y:S02]  /*2fe0*/  MOV R169, 0x1f ;  /* 0x0000001f00a97802 */ /* 0x000fe40000000f00 */
[----:B------:R-:W-:Y:S02]  /*2ff0*/  MOV R172, 0xffffffff ;  /* 0xffffffff00ac7802 */ /* 0x000fe40000000f00 */
[----:B------:R-:W-:Y:S02]  /*3000*/  MOV R80, 0x3020 ;  /* 0x0000302000507802 */ /* 0x000fe40000000f00 */
[----:B------:R-:W-:Y:S05]  /*3010*/  CALL.REL.NOINC `($__internal_160_$__cuda_sm70_shflsync_down_p) ;  /* 0x0000020000007944 */ /* 0x000fea0003c00000 */
[----:B------:R-:W-:Y:S01]  /*3020*/  FADD.FTZ R84, R83, R84 ;  /* 0x0000005453547221 */ /* 0x000fe20000010000 */
[----:B0-----:R-:W-:Y:S01]  /*3030*/  HFMA2.MMA R170, -RZ, RZ, 0, 1.1920928955078125e-07 ;  /* 0x00000002ffaa7435 */ /* 0x001fe200000001ff */
[----:B-1----:R-:W-:Y:S01]  /*3040*/  FADD.FTZ R162, R166, R85 ;  /* 0x00000055a6a27221 */ /* 0x002fe20000010000 */
[----:B------:R-:W-:Y:S02]  /*3050*/  MOV R169, 0x1f ;  /* 0x0000001f00a97802 */ /* 0x000fe40000000f00 */
[----:B------:R-:W-:-:S02]  /*3060*/  MOV R172, 0xffffffff ;  /* 0xffffffff00ac7802 */ /* 0x000fc40000000f00 */
[----:B------:R-:W-:Y:S02]  /*3070*/  MOV R85, R84 ;  /* 0x0000005400557202 */ /* 0x000fe40000000f00 */
[----:B------:R-:W-:Y:S02]  /*3080*/  MOV R80, 0x30a0 ;  /* 0x000030a000507802 */ /* 0x000fe40000000f00 */
[----:B------:R-:W-:Y:S05]  /*3090*/  CALL.REL.NOINC `($__internal_160_$__cuda_sm70_shflsync_down_p) ;  /* 0x0000018000007944 */ /* 0x000fea0003c00000 */
[----:B0-----:R-:W-:Y:S01]  /*30a0*/  HFMA2.MMA R170, -RZ, RZ, 0, 1.1920928955078125e-07 ;  /* 0x00000002ffaa7435 */ /* 0x001fe200000001ff */
[----:B-1----:R-:W-:Y:S02]  /*30b0*/  MOV R83, R85 ;  /* 0x0000005500537202 */ /* 0x002fe40000000f00 */
[----:B------:R-:W-:Y:S02]  /*30c0*/  MOV R85, R162 ;  /* 0x000000a200557202 */ /* 0x000fe40000000f00 */
[----:B------:R-:W-:Y:S02]  /*30d0*/  MOV R169, 0x1f ;  /* 0x0000001f00a97802 */ /* 0x000fe40000000f00 */
[----:B------:R-:W-:Y:S02]  /*30e0*/  MOV R172, 0xffffffff ;  /* 0xffffffff00ac7802 */ /* 0x000fe40000000f00 */
[----:B------:R-:W-:-:S02]  /*30f0*/  MOV R80, 0x3110 ;  /* 0x0000311000507802 */ /* 0x000fc40000000f00 */
[----:B------:R-:W-:Y:S05]  /*3100*/  CALL.REL.NOINC `($__internal_160_$__cuda_sm70_shflsync_down_p) ;  /* 0x0000011000007944 */ /* 0x000fea0003c00000 */
[----:B------:R-:W-:Y:S01]  /*3110*/  FADD.FTZ R87, R83, R84 ;  /* 0x0000005453577221 */ /* 0x000fe20000010000 */
[----:B0-----:R-:W-:Y:S01]  /*3120*/  HFMA2.MMA R170, -RZ, RZ, 0, 5.9604644775390625e-08 ;  /* 0x00000001ffaa7435 */ /* 0x001fe200000001ff */
[----:B-1----:R-:W-:Y:S01]  /*3130*/  FADD.FTZ R162, R162, R85 ;  /* 0x00000055a2a27221 */ /* 0x002fe20000010000 */
[----:B------:R-:W-:-:S02]  /*3140*/  MOV R169, 0x1f ;  /* 0x0000001f00a97802 */ /* 0x000fc40000000f00 */
[----:B------:R-:W-:Y:S02]  /*3150*/  MOV R172, 0xffffffff ;  /* 0xffffffff00ac7802 */ /* 0x000fe40000000f00 */
[----:B------:R-:W-:Y:S02]  /*3160*/  MOV R85, R87 ;  /* 0x0000005700557202 */ /* 0x000fe40000000f00 */
[----:B------:R-:W-:Y:S02]  /*3170*/  MOV R80, 0x3190 ;  /* 0x0000319000507802 */ /* 0x000fe40000000f00 */
[----:B------:R-:W-:Y:S05]  /*3180*/  CALL.REL.NOINC `($__internal_160_$__cuda_sm70_shflsync_down_p) ;  /* 0x0000009000007944 */ /* 0x000fea0003c00000 */
[----:B0-----:R-:W-:Y:S01]  /*3190*/  HFMA2.MMA R170, -RZ, RZ, 0, 5.9604644775390625e-08 ;  /* 0x00000001ffaa7435 */ /* 0x001fe200000001ff */
[----:B-1----:R-:W-:Y:S02]  /*31a0*/  MOV R164, R85 ;  /* 0x0000005500a47202 */ /* 0x002fe40000000f00 */
[----:B------:R-:W-:Y:S02]  /*31b0*/  MOV R85, R162 ;  /* 0x000000a200557202 */ /* 0x000fe40000000f00 */
[----:B------:R-:W-:Y:S02]  /*31c0*/  MOV R169, 0x1f ;  /* 0x0000001f00a97802 */ /* 0x000fe40000000f00 */
[----:B------:R-:W-:-:S02]  /*31d0*/  MOV R172, 0xffffffff ;  /* 0xffffffff00ac7802 */ /* 0x000fc40000000f00 */
[----:B------:R-:W-:Y:S02]  /*31e0*/  MOV R80, 0x3200 ;  /* 0x0000320000507802 */ /* 0x000fe40000000f00 */
[----:B------:R-:W-:Y:S05]  /*31f0*/  CALL.REL.NOINC `($__internal_160_$__cuda_sm70_shflsync_down_p) ;  /* 0x0000002000007944 */ /* 0x000fea0003c00000 */
[----:B-1----:R-:W-:Y:S01]  /*3200*/  MOV R81, R85 ;  /* 0x0000005500517202 */ /* 0x002fe20000000f00 */
[----:B0-----:R-:W-:Y:S05]  /*3210*/  BRA `(.L_x_7477) ;  /* 0xffffe8f000007947 */ /* 0x001fea000383ffff */
        .weak           $__internal_160_$__cuda_sm70_shflsync_down_p
        .type           $__internal_160_$__cuda_sm70_shflsync_down_p,@function
        .size           $__internal_160_$__cuda_sm70_shflsync_down_p,(.L_x_9414 - $__internal_160_$__cuda_sm70_shflsync_down_p)
$__internal_160_$__cuda_sm70_shflsync_down_p:
[----:B------:R-:W-:Y:S01]  /*3220*/  HFMA2.MMA R81, -RZ, RZ, 0, 0 ;  /* 0x00000000ff517435 */ /* 0x000fe200000001ff */
[----:B------:R-:W-:Y:S04]  /*3230*/  WARPSYNC R172 ;  /* 0x000000ac00007348 */ /* 0x000fe80003800000 */
[----:B------:R0:W1:Y:S01]  /*3240*/  SHFL.DOWN PT, R85, R85, R170, R169 ;  /* 0x080000aa55557389 */ /* 0x00006200000e00a9 */
[----:B------:R-:W-:Y:S05]  /*3250*/  RET.REL.NODEC R80 `(_ZN10layer_norm13ln_bwd_kernelINS_13Kernel_traitsI6__halfffffjLj3072ELj1ELj1ELj4ELj16ENS_18Kernel_traits_baseILj3072ES2_ffffjLj128EEEEELb0ELb0ELb0ELb0EEEvNS_9BwdParamsE) ;  /* 0xffffcda050007950 */ /* 0x000fea0003c3ffff */
.L_x_7478:
        /* <DEDUP_REMOVED lines=10> */
.L_x_9414:


//--------------------- .text._ZN10layer_norm13ln_bwd_kernelINS_13Kernel_traitsI6__halfffffjLj3072ELj1ELj1ELj4ELj16ENS_18Kernel_traits_baseILj3072ES2_ffffjLj128EEEEELb0ELb0ELb0ELb1EEEvNS_9BwdParamsE --------------------------
	.section	.text._ZN10layer_norm13ln_bwd_kernelINS_13Kernel_traitsI6__halfffffjLj3072ELj1ELj1ELj4ELj16ENS_18Kernel_traits_baseILj3072ES2_ffffjLj128EEEEELb0ELb0ELb0ELb1EEEvNS_9BwdParamsE,"ax",@progbits
	.sectioninfo	@"SHI_REGISTERS=177"
	.align	128
        .global         _ZN10layer_norm13ln_bwd_kernelINS_13Kernel_traitsI6__halfffffjLj3072ELj1ELj1ELj4ELj16ENS_18Kernel_traits_baseILj3072ES2_ffffjLj128EEEEELb0ELb0ELb0ELb1EEEvNS_9BwdParamsE
        .type           _ZN10layer_norm13ln_bwd_kernelINS_13Kernel_traitsI6__halfffffjLj3072ELj1ELj1ELj4ELj16ENS_18Kernel_traits_baseILj3072ES2_ffffjLj128EEEEELb0ELb0ELb0ELb1EEEvNS_9BwdParamsE,@function
        .size           _ZN10layer_norm13ln_bwd_kernelINS_13Kernel_traitsI6__halfffffjLj3072ELj1ELj1ELj4ELj16ENS_18Kernel_traits_baseILj3072ES2_ffffjLj128EEEEELb0ELb0ELb0ELb1EEEvNS_9BwdParamsE,(.L_x_9415 - _ZN10layer_norm13ln_bwd_kernelINS_13Kernel_traitsI6__halfffffjLj3072ELj1ELj1ELj4ELj16ENS_18Kernel_traits_baseILj3072ES2_ffffjLj128EEEEELb0ELb0ELb0ELb1EEEvNS_9BwdParamsE)
        .other          _ZN10layer_norm13ln_bwd_kernelINS_13Kernel_traitsI6__halfffffjLj3072ELj1ELj1ELj4ELj16ENS_18Kernel_traits_baseILj3072ES2_ffffjLj128EEEEELb0ELb0ELb0ELb1EEEvNS_9BwdParamsE,@"STO_CUDA_ENTRY STV_DEFAULT"
_ZN10layer_norm13ln_bwd_kernelINS_13Kernel_traitsI6__halfffffjLj3072ELj1ELj1ELj4ELj16ENS_18Kernel_traits_baseILj3072ES2_ffffjLj128EEEEELb0ELb0ELb0ELb1EEEvNS_9BwdParamsE:
.text._ZN10layer_norm13ln_bwd_kernelINS_13Kernel_traitsI6__halfffffjLj3072ELj1ELj1ELj4ELj16ENS_18Kernel_traits_baseILj3072ES2_ffffjLj128EEEEELb0ELb0ELb0ELb1EEEvNS_9BwdParamsE:
        /* <DEDUP_REMOVED lines=32> */
.L_x_7479:
[----:B------:R-:W-:-:S04]  /*0200*/  SHF.L.U32 R0, R163, 0x3, RZ ;  /* 0x00000003a3007819 */ /* 0x000fc800000006ff */
[----:B------:R-:W-:-:S04]  /*0210*/  LOP3.LUT R0, R0, 0x3f8, RZ, 0xc0, !PT ;  /* 0x000003f800007812 */ /* 0x000fc800078ec0ff */
[----:B------:R-:W-:-:S04]  /*0220*/  IADD3 R2, P0, R0, c[0x0][0x1b0], RZ ;  /* 0x00006c0000027a10 */ /* 0x000fc80007f1e0ff */
[----:B------:R-:W-:-:S05]  /*0230*/  IADD3.X R3, RZ, c[0x0][0x1b4], RZ, P0, !PT ;  /* 0x00006d00ff037a10 */ /* 0x000fca00007fe4ff */
[----:B------:R-:W2:Y:S04]  /*0240*/  LDG.E.64 R158, [R2.64] ;  /* 0x00000004029e7981 */ /* 0x000ea8000c1e1b00 */
[----:B------:R-:W3:Y:S04]  /*0250*/  LDG.E.64 R154, [R2.64+0x400] ;  /* 0x00040004029a7981 */ /* 0x000ee8000c1e1b00 */
[----:B------:R-:W4:Y:S04]  /*0260*/  LDG.E.64 R150, [R2.64+0x800] ;  /* 0x0008000402967981 */ /* 0x000f28000c1e1b00 */
[----:B------:R-:W5:Y:S04]  /*0270*/  LDG.E.64 R146, [R2.64+0xc00] ;  /* 0x000c000402927981 */ /* 0x000f68000c1e1b00 */
[----:B------:R-:W5:Y:S04]  /*0280*/  LDG.E.64 R142, [R2.64+0x1000] ;  /* 0x00100004028e7981 */ /* 0x000f68000c1e1b00 */
[----:B------:R-:W5:Y:S01]  /*0290*/  LDG.E.64 R138, [R2.64+0x1400] ;  /* 0x00140004028a7981 */ /* 0x000f62000c1e1b00 */
[----:B------:R-:W-:Y:S01]  /*02a0*/  HFMA2.MMA R169, -RZ, RZ, 0, 5.9604644775390625e-08 ;  /* 0x00000001ffa97435 */ /* 0x000fe200000001ff */
[----:B------:R-:W-:Y:S01]  /*02b0*/  CS2R R136, SRZ ;  /* 0x0000000000887805 */ /* 0x000fe2000001ff00 */
[----:B------:R-:W-:Y:S01]  /*02c0*/  HFMA2.MMA R111, -RZ, RZ, 0, 0 ;  /* 0x00000000ff6f7435 */ /* 0x000fe200000001ff */
[----:B------:R-:W-:Y:S01]  /*02d0*/  MOV R160, RZ ;  /* 0x000000ff00a07202 */ /* 0x000fe20000000f00 */
[----:B------:R-:W-:Y:S01]  /*02e0*/  HFMA2.MMA R107, -RZ, RZ, 0, 0 ;  /* 0x00000000ff6b7435 */ /* 0x000fe200000001ff */
[----:B------:R-:W-:Y:S01]  /*02f0*/  CS2R R134, SRZ ;  /* 0x0000000000867805 */ /* 0x000fe2000001ff00 */
[----:B------:R-:W-:Y:S01]  /*0300*/  HFMA2.MMA R103, -RZ, RZ, 0, 0 ;  /* 0x00000000ff677435 */ /* 0x000fe200000001ff */
[----:B------:R-:W-:Y:S01]  /*0310*/  CS2R R132, SRZ ;  /* 0x0000000000847805 */ /* 0x000fe2000001ff00 */
[----:B------:R-:W-:Y:S01]  /*0320*/  HFMA2.MMA R99, -RZ, RZ, 0, 0 ;  /* 0x00000000ff637435 */ /* 0x000fe200000001ff */
[----:B------:R-:W-:Y:S01]  /*0330*/  MOV R156, RZ ;  /* 0x000000ff009c7202 */ /* 0x000fe20000000f00 */
[----:B------:R-:W-:Y:S01]  /*0340*/  HFMA2.MMA R95, -RZ, RZ, 0, 0 ;  /* 0x00000000ff5f7435 */ /* 0x000fe200000001ff */
[----:B------:R-:W-:Y:S01]  /*0350*/  CS2R R130, SRZ ;  /* 0x0000000000827805 */ /* 0x000fe2000001ff00 */
[----:B------:R-:W-:Y:S01]  /*0360*/  HFMA2.MMA R91, -RZ, RZ, 0, 0 ;  /* 0x00000000ff5b7435 */ /* 0x000fe200000001ff */
[----:B------:R-:W-:Y:S01]  /*0370*/  CS2R R128, SRZ ;  /* 0x0000000000807805 */ /* 0x000fe2000001ff00 */
[----:B------:R-:W-:Y:S01]  /*0380*/  MOV R152, RZ ;  /* 0x000000ff00987202 */ /* 0x000fe20000000f00 */
[----:B------:R-:W-:Y:S01]  /*0390*/  CS2R R126, SRZ ;  /* 0x00000000007e7805 */ /* 0x000fe2000001ff00 */
        /* <DEDUP_REMOVED lines=9> */
[----:B------:R-:W-:-:S02]  /*0430*/  MOV R113, RZ ;  /* 0x000000ff00717202 */ /* 0x000fc40000000f00 */
[----:B------:R-:W-:Y:S02]  /*0440*/  MOV R109, RZ ;  /* 0x000000ff006d7202 */ /* 0x000fe40000000f00 */
[----:B------:R-:W-:Y:S02]  /*0450*/  MOV R105, RZ ;  /* 0x000000ff00697202 */ /* 0x000fe40000000f00 */
[----:B------:R-:W-:Y:S02]  /*0460*/  MOV R101, RZ ;  /* 0x000000ff00657202 */ /* 0x000fe40000000f00 */
[----:B------:R-:W-:Y:S02]  /*0470*/  MOV R97, RZ ;  /* 0x000000ff00617202 */ /* 0x000fe40000000f00 */
[----:B------:R-:W-:Y:S02]  /*0480*/  MOV R93, RZ ;  /* 0x000000ff005d7202 */ /* 0x000fe40000000f00 */
[--C-:B--2---:R-:W-:Y:S01]  /*0490*/  SHF.R.U64 R112, R158, 0x10, R159.reuse ;  /* 0x000000109e707819 */ /* 0x104fe2000000129f */
[----:B------:R-:W-:Y:S01]  /*04a0*/  HADD2.F32 R161, -RZ, R158.H0_H0 ;  /* 0x2000009effa17230 */ /* 0x000fe20000004100 */
[----:B------:R-:W-:Y:S01]  /*04b0*/  SHF.R.U32.HI R110, RZ, 0x10, R159 ;  /* 0x00000010ff6e7819 */ /* 0x000fe2000001169f */
[----:B------:R-:W-:Y:S01]  /*04c0*/  HFMA2.MMA R158, -RZ, RZ, 0, 0 ;  /* 0x00000000ff9e7435 */ /* 0x000fe200000001ff */
[--C-:B---3--:R-:W-:Y:S01]  /*04d0*/  SHF.R.U64 R108, R154, 0x10, R155.reuse ;  /* 0x000000109a6c7819 */ /* 0x108fe2000000129b */
[----:B------:R-:W-:Y:S01]  /*04e0*/  HADD2.F32 R157, -RZ, R154.H0_H0 ;  /* 0x2000009aff9d7230 */ /* 0x000fe20000004100 */
[----:B------:R-:W-:Y:S01]  /*04f0*/  SHF.R.U32.HI R106, RZ, 0x10, R155 ;  /* 0x00000010ff6a7819 */ /* 0x000fe2000001169b */
[----:B------:R-:W-:Y:S01]  /*0500*/  HFMA2.MMA R154, -RZ, RZ, 0, 0 ;  /* 0x00000000ff9a7435 */ /* 0x000fe200000001ff */
[--C-:B----4-:R-:W-:Y:S01]  /*0510*/  SHF.R.U64 R104, R150, 0x10, R151.reuse ;  /* 0x0000001096687819 */ /* 0x110fe20000001297 */
[----:B------:R-:W-:Y:S01]  /*0520*/  HADD2.F32 R153, -RZ, R150.H0_H0 ;  /* 0x20000096ff997230 */ /* 0x000fe20000004100 */
[----:B------:R-:W-:Y:S01]  /*0530*/  SHF.R.U32.HI R102, RZ, 0x10, R151 ;  /* 0x00000010ff667819 */ /* 0x000fe20000011697 */
[----:B------:R-:W-:Y:S01]  /*0540*/  HFMA2.MMA R150, -RZ, RZ, 0, 0 ;  /* 0x00000000ff967435 */ /* 0x000fe200000001ff */
[--C-:B-----5:R-:W-:Y:S01]  /*0550*/  SHF.R.U64 R100, R146, 0x10, R147.reuse ;  /* 0x0000001092647819 */ /* 0x120fe20000001293 */
[----:B------:R-:W-:Y:S01]  /*0560*/  HADD2.F32 R149, -RZ, R146.H0_H0 ;  /* 0x20000092ff957230 */ /* 0x000fe20000004100 */
[----:B------:R-:W-:Y:S01]  /*0570*/  SHF.R.U32.HI R98, RZ, 0x10, R147 ;  /* 0x00000010ff627819 */ /* 0x000fe20000011693 */
[----:B------:R-:W-:Y:S01]  /*0580*/  HFMA2.MMA R146, -RZ, RZ, 0, 0 ;  /* 0x00000000ff927435 */ /* 0x000fe200000001ff */
[--C-:B------:R-:W-:Y:S01]  /*0590*/  SHF.R.U64 R96, R142, 0x10, R143.reuse ;  /* 0x000000108e607819 */ /* 0x100fe2000000128f */
[----:B------:R-:W-:Y:S01]  /*05a0*/  HADD2.F32 R145, -RZ, R142.H0_H0 ;  /* 0x2000008eff917230 */ /* 0x000fe20000004100 */
[----:B------:R-:W-:Y:S01]  /*05b0*/  SHF.R.U32.HI R94, RZ, 0x10, R143 ;  /* 0x00000010ff5e7819 */ /* 0x000fe2000001168f */
[----:B------:R-:W-:Y:S01]  /*05c0*/  HFMA2.MMA R142, -RZ, RZ, 0, 0 ;  /* 0x00000000ff8e7435 */ /* 0x000fe200000001ff */
[--C-:B------:R-:W-:Y:S01]  /*05d0*/  SHF.R.U64 R92, R138, 0x10, R139.reuse ;  /* 0x000000108a5c7819 */ /* 0x100fe2000000128b */
[----:B------:R-:W-:Y:S01]  /*05e0*/  HADD2.F32 R141, -RZ, R138.H0_H0 ;  /* 0x2000008aff8d7230 */ /* 0x000fe20000004100 */
[----:B------:R-:W-:Y:S01]  /*05f0*/  SHF.R.U32.HI R90, RZ, 0x10, R139 ;  /* 0x00000010ff5a7819 */ /* 0x000fe2000001168b */
[----:B------:R-:W-:Y:S01]  /*0600*/  HFMA2.MMA R138, -RZ, RZ, 0, 0 ;  /* 0x00000000ff8a7435 */ /* 0x000fe200000001ff */
[----:B------:R-:W-:-:S02]  /*0610*/  HADD2.F32 R159, -RZ, R159.H0_H0 ;  /* 0x2000009fff9f7230 */ /* 0x000fc40000004100 */
[----:B------:R-:W-:Y:S02]  /*0620*/  HADD2.F32 R155, -RZ, R155.H0_H0 ;  /* 0x2000009bff9b7230 */ /* 0x000fe40000004100 */
[----:B------:R-:W-:Y:S02]  /*0630*/  HADD2.F32 R151, -RZ, R151.H0_H0 ;  /* 0x20000097ff977230 */ /* 0x000fe40000004100 */
[----:B------:R-:W-:Y:S02]  /*0640*/  HADD2.F32 R147, -RZ, R147.H0_H0 ;  /* 0x20000093ff937230 */ /* 0x000fe40000004100 */
[----:B------:R-:W-:Y:S02]  /*0650*/  HADD2.F32 R143, -RZ, R143.H0_H0 ;  /* 0x2000008fff8f7230 */ /* 0x000fe40000004100 */
[----:B------:R-:W-:Y:S02]  /*0660*/  HADD2.F32 R139, -RZ, R139.H0_H0 ;  /* 0x2000008bff8b7230 */ /* 0x000fe40000004100 */
        /* <DEDUP_REMOVED lines=12> */
.L_x_7485:
[----:B------:R-:W-:Y:S01]  /*0730*/  IMAD R0, R162, c[0x0][0x168], RZ ;  /* 0x00005a00a2007a24 */ /* 0x000fe200078e02ff */
[----:B------:R-:W-:Y:S02]  /*0740*/  LOP3.LUT R32, R163, 0x7f, RZ, 0xc0, !PT ;  /* 0x0000007fa3207812 */ /* 0x000fe400078ec0ff */
[----:B------:R-:W-:-:S02]  /*0750*/  MOV R53, 0x4 ;  /* 0x0000000400357802 */ /* 0x000fc40000000f00 */
[----:B------:R-:W-:Y:S02]  /*0760*/  SHF.R.S32.HI R3, RZ, 0x1f, R0 ;  /* 0x0000001fff037819 */ /* 0x000fe40000011400 */
[----:B------:R-:W-:Y:S02]  /*0770*/  MOV R86, 0x10 ;  /* 0x0000001000567802 */ /* 0x000fe40000000f00 */
[----:B------:R-:W-:Y:S01]  /*0780*/  LEA.HI R89, R3, R0, RZ, 0x2 ;  /* 0x0000000003597211 */ /* 0x000fe200078f10ff */
[----:B------:R-:W-:-:S03]  /*0790*/  IMAD.WIDE R2, R162, R53, c[0x0][0x1a0] ;  /* 0x00006800a2027625 */ /* 0x000fc600078e0235 */
[----:B------:R-:W-:Y:S02]  /*07a0*/  LEA.HI.SX32 R89, R89, R32, 0x1e ;  /* 0x0000002059597211 */ /* 0x000fe400078ff2ff */
[----:B------:R0:W2:Y:S01]  /*07b0*/  LDG.E R174, [R2.64] ;  /* 0x0000000402ae7981 */ /* 0x0000a2000c1e1900 */
[----:B------:R-:W-:Y:S01]  /*07c0*/  IMAD.WIDE R52, R162, R53, c[0x0][0x1a8] ;  /* 0x00006a00a2347625 */ /* 0x000fe200078e0235 */
[----:B------:R-:W-:-:S03]  /*07d0*/  IADD3 R167, R89, 0x80, RZ ;  /* 0x0000008059a77810 */ /* 0x000fc60007ffe0ff */
[CC--:B------:R-:W-:Y:S01]  /*07e0*/  IMAD.WIDE.U32 R32, R89.reuse, R86.reuse, c[0x0][0x188] ;  /* 0x0000620059207625 */ /* 0x0c0fe200078e0056 */
[----:B------:R-:W-:Y:S01]  /*07f0*/  IADD3 R168, R89, 0x100, RZ ;  /* 0x0000010059a87810 */ /* 0x000fe20007ffe0ff */
[----:B------:R1:W3:Y:S02]  /*0800*/  LDG.E R166, [R52.64] ;  /* 0x0000000434a67981 */ /* 0x0002e4000c1e1900 */
[CC--:B------:R-:W-:Y:S02]  /*0810*/  IMAD.WIDE.U32 R40, R167.reuse, R86.reuse, c[0x0][0x188] ;  /* 0x00006200a7287625 */ /* 0x0c0fe400078e0056 */
[----:B------:R-:W4:Y:S02]  /*0820*/  LDG.E.128 R32, [R32.64] ;  /* 0x0000000420207981 */ /* 0x000f24000c1e1d00 */
[-C--:B------:R-:W-:Y:S02]  /*0830*/  IMAD.WIDE.U32 R44, R167, R86.reuse, c[0x0][0x208] ;  /* 0x00008200a72c7625 */ /* 0x080fe400078e0056 */
[----:B------:R-:W3:Y:S01]  /*0840*/  LDG.E.128 R40, [R40.64] ;  /* 0x0000000428287981 */ /* 0x000ee2000c1e1d00 */
[----:B------:R-:W-:Y:S01]  /*0850*/  IADD3 R165, R89, 0x180, RZ ;  /* 0x0000018059a57810 */ /* 0x000fe20007ffe0ff */
[----:B------:R-:W-:-:S02]  /*0860*/  IMAD.WIDE.U32 R48, R168, R86, c[0x0][0x188] ;  /* 0x00006200a8307625 */ /* 0x000fc400078e0056 */
[----:B------:R-:W3:Y:S02]  /*0870*/  LDG.E.128 R44, [R44.64] ;  /* 0x000000042c2c7981 */ /* 0x000ee4000c1e1d00 */
[-C--:B------:R-:W-:Y:S02]  /*0880*/  IMAD.WIDE.U32 R56, R165, R86.reuse, c[0x0][0x188] ;  /* 0x00006200a5387625 */ /* 0x080fe400078e0056 */
[----:B------:R-:W3:Y:S02]  /*0890*/  LDG.E.128 R48, [R48.64] ;  /* 0x0000000430307981 */ /* 0x000ee4000c1e1d00 */
[CC--:B------:R-:W-:Y:S02]  /*08a0*/  IMAD.WIDE.U32 R36, R89.reuse, R86.reuse, c[0x0][0x208] ;  /* 0x0000820059247625 */ /* 0x0c0fe400078e0056 */
[----:B------:R-:W3:Y:S04]  /*08b0*/  LDG.E.128 R56, [R56.64] ;  /* 0x0000000438387981 */ /* 0x000ee8000c1e1d00 */
[----:B------:R-:W3:Y:S01]  /*08c0*/  LDG.E.128 R36, [R36.64] ;  /* 0x0000000424247981 */ /* 0x000ee2000c1e1d00 */
[----:B------:R-:W-:Y:S01]  /*08d0*/  IADD3 R88, R89, 0x200, RZ ;  /* 0x0000020059587810 */ /* 0x000fe20007ffe0ff */
[----:B------:R-:W-:-:S04]  /*08e0*/  IMAD.WIDE.U32 R54, R168, R86, c[0x0][0x208] ;  /* 0x00008200a8367625 */ /* 0x000fc800078e0056 */
[-C--:B------:R-:W-:Y:S02]  /*08f0*/  IMAD.WIDE.U32 R64, R88, R86.reuse, c[0x0][0x188] ;  /* 0x0000620058407625 */ /* 0x080fe400078e0056 */
[----:B-1----:R-:W3:Y:S04]  /*0900*/  LDG.E.128 R52, [R54.64] ;  /* 0x0000000436347981 */ /* 0x002ee8000c1e1d00 */
[----:B------:R-:W3:Y:S01]  /*0910*/  LDG.E.128 R64, [R64.64] ;  /* 0x0000000440407981 */ /* 0x000ee2000c1e1d00 */
[----:B------:R-:W-:-:S06]  /*0920*/  IMAD.WIDE.U32 R60, R165, R86, c[0x0][0x208] ;  /* 0x00008200a53c7625 */ /* 0x000fcc00078e0056 */
[----:B------:R-:W3:Y:S01]  /*0930*/  LDG.E.128 R60, [R60.64] ;  /* 0x000000043c3c7981 */ /* 0x000ee2000c1e1d00 */
[----:B------:R-:W-:Y:S01]  /*0940*/  IMAD.WIDE.U32 R68, R88, R86, c[0x0][0x208] ;  /* 0x0000820058447625 */ /* 0x000fe200078e0056 */
[----:B------:R-:W-:-:S05]  /*0950*/  IADD3 R0, R89, 0x280, RZ ;  /* 0x0000028059007810 */ /* 0x000fca0007ffe0ff */
[----:B------:R-:W3:Y:S01]  /*0960*/  LDG.E.128 R68, [R68.64] ;  /* 0x0000000444447981 */ /* 0x000ee2000c1e1d00 */
[----:B------:R-:W-:-:S04]  /*0970*/  IMAD.WIDE.U32 R72, R0, R86, c[0x0][0x188] ;  /* 0x0000620000487625 */ /* 0x000fc800078e0056 */
[----:B------:R-:W-:Y:S02]  /*0980*/  IMAD.WIDE.U32 R76, R0, R86, c[0x0][0x208] ;  /* 0x00008200004c7625 */ /* 0x000fe400078e0056 */
[----:B------:R-:W3:Y:S04]  /*0990*/  LDG.E.128 R72, [R72.64] ;  /* 0x0000000448487981 */ /* 0x000ee8000c1e1d00 */
[----:B------:R-:W3:Y:S01]  /*09a0*/  LDG.E.128 R76, [R76.64] ;  /* 0x000000044c4c7981 */ /* 0x000ee2000c1e1d00 */
[----:B------:R-:W-:-:S04]  /*09b0*/  ISETP.NE.U32.AND P0, PT, RZ, c[0x0][0x1c0], PT ;  /* 0x00007000ff007a0c */ /* 0x000fc80003f05070 */
[----:B------:R-:W-:Y:S02]  /*09c0*/  ISETP.NE.AND.EX P0, PT, RZ, c[0x0][0x1c4], PT, P0 ;  /* 0x00007100ff007a0c */ /* 0x000fe40003f05300 */
[----:B------:R-:W-:-:S04]  /*09d0*/  ISETP.NE.U32.AND P1, PT, RZ, c[0x0][0x218], PT ;  /* 0x00008600ff007a0c */ /* 0x000fc80003f25070 */
[----:B------:R-:W-:Y:S02]  /*09e0*/  ISETP.NE.AND.EX P1, PT, RZ, c[0x0][0x21c], PT, P1 ;  /* 0x00008700ff007a0c */ /* 0x000fe40003f25310 */
[----:B0-----:R-:W-:Y:S02]  /*09f0*/  SHF.R.S32.HI R3, RZ, 0x1f, R162 ;  /* 0x0000001fff037819 */ /* 0x001fe400000114a2 */
[----:B------:R-:W-:-:S03]  /*0a00*/  MOV R164, 0x3f800000 ;  /* 0x3f80000000a47802 */ /* 0x000fc60000000f00 */
[----:B------:R-:W-:-:S04]  /*0a10*/  @P0 LEA R170, P2, R162, c[0x0][0x1c0], 0x2 ;  /* 0x00007000a2aa0a11 */ /* 0x000fc800078410ff */
[----:B------:R-:W-:Y:S01]  /*0a20*/  @P0 LEA.HI.X R171, R162, c[0x0][0x1c4], R3, 0x2, P2 ;  /* 0x00007100a2ab0a11 */ /* 0x000fe200010f1403 */
[----:B------:R-:W-:Y:S01]  /*0a30*/  ULDC.U8 UR6, c[0x0][0x1f0] ;  /* 0x00007c0000067ab9 */ /* 0x000fe20000000000 */
[----:B------:R-:W-:-:S03]  /*0a40*/  @P1 IMAD.WIDE.U32 R172, R89, R86, c[0x0][0x218] ;  /* 0x0000860059ac1625 */ /* 0x000fc600078e0056 */
[----:B------:R0:W5:Y:S01]  /*0a50*/  @P0 LDG.E R164, [R170.64] ;  /* 0x00000004aaa40981 */ /* 0x000162000c1e1900 */
[----:B------:R-:W-:Y:S01]  /*0a60*/  ISETP.NE.AND P0, PT, RZ, UR6, PT ;  /* 0x00000006ff007c0c */ /* 0x000fe2000bf05270 */
[-C--:B------:R-:W-:Y:S02]  /*0a70*/  @P1 IMAD.WIDE.U32 R2, R167, R86.reuse, c[0x0][0x218] ;  /* 0x00008600a7021625 */ /* 0x080fe400078e0056 */
[----:B------:R2:W5:Y:S02]  /*0a80*/  @P1 LDG.E.128 R4, [R172.64] ;  /* 0x00000004ac041981 */ /* 0x000564000c1e1d00 */
[-C--:B------:R-:W-:Y:S02]  /*0a90*/  @P1 IMAD.WIDE.U32 R80, R168, R86.reuse, c[0x0][0x218] ;  /* 0x00008600a8501625 */ /* 0x080fe400078e0056 */
[----:B------:R3:W5:Y:S04]  /*0aa0*/  @P1 LDG.E.128 R8, [R2.64] ;  /* 0x0000000402081981 */ /* 0x000768000c1e1d00 */
[----:B------:R1:W5:Y:S01]  /*0ab0*/  @P1 LDG.E.128 R12, [R80.64] ;  /* 0x00000004500c1981 */ /* 0x000362000c1e1d00 */
[----:B------:R-:W-:-:S04]  /*0ac0*/  @P1 IMAD.WIDE.U32 R82, R165, R86, c[0x0][0x218] ;  /* 0x00008600a5521625 */ /* 0x000fc800078e0056 */
[-C--:B------:R-:W-:Y:S01]  /*0ad0*/  @P1 IMAD.WIDE.U32 R84, R88, R86.reuse, c[0x0][0x218] ;  /* 0x0000860058541625 */ /* 0x080fe200078e0056 */
[----:B------:R0:W5:Y:S03]  /*0ae0*/  @P1 LDG.E.128 R16, [R82.64] ;  /* 0x0000000452101981 */ /* 0x000166000c1e1d00 */
[----:B------:R-:W-:Y:S01]  /*0af0*/  @P1 IMAD.WIDE.U32 R86, R0, R86, c[0x0][0x218] ;  /* 0x0000860000561625 */ /* 0x000fe200078e0056 */
[----:B------:R0:W5:Y:S04]  /*0b00*/  @P1 LDG.E.128 R20, [R84.64] ;  /* 0x0000000454141981 */ /* 0x000168000c1e1d00 */
[----:B------:R0:W5:Y:S01]  /*0b10*/  @P1 LDG.E.128 R24, [R86.64] ;  /* 0x0000000456181981 */ /* 0x000162000c1e1d00 */
[----:B------:R-:W-:-:S02]  /*0b20*/  LOP3.LUT P1, RZ, R163, 0x1f, RZ, 0xc0, !PT ;  /* 0x0000001fa3ff7812 */ /* 0x000fc4000782c0ff */
[----:B--2---:R-:W-:-:S05]  /*0b30*/  FSEL R172, R174, RZ, !P0 ;  /* 0x000000ffaeac7208 */ /* 0x004fca0004000000 */
[C---:B----4-:R-:W-:Y:S02]  /*0b40*/  FADD.FTZ R33, -R172.reuse, R33 ;  /* 0x00000021ac217221 */ /* 0x050fe40000010100 */
[C---:B---3--:R-:W-:Y:S02]  /*0b50*/  FADD.FTZ R3, -R172.reuse, R40 ;  /* 0x00000028ac037221 */ /* 0x048fe40000010100 */
[----:B------:R-:W-:Y:S02]  /*0b60*/  FADD.FTZ R41, -R172, R41 ;  /* 0x00000029ac297221 */ /* 0x000fe40000010100 */
[C---:B-1----:R-:W-:Y:S02]  /*0b70*/  FMUL.FTZ R80, R166.reuse, R33 ;  /* 0x00000021a6507220 */ /* 0x042fe40000410000 */
[----:B------:R-:W-:Y:S02]  /*0b80*/  FMUL.FTZ R40, R166, R3 ;  /* 0x00000003a6287220 */ /* 0x000fe40000410000 */
[----:B------:R-:W-:-:S02]  /*0b90*/  FADD.FTZ R33, -R172, R42 ;  /* 0x0000002aac217221 */ /* 0x000fc40000010100 */
[----:B------:R-:W-:Y:S02]  /*0ba0*/  FMUL.FTZ R41, R166, R41 ;  /* 0x00000029a6297220 */ /* 0x000fe40000410000 */
[C---:B------:R-:W-:Y:S02]  /*0bb0*/  FADD.FTZ R3, -R172.reuse, R43 ;  /* 0x0000002bac037221 */ /* 0x040fe40000010100 */
[----:B0-----:R-:W-:Y:S02]  /*0bc0*/  FADD.FTZ R171, -R172, R32 ;  /* 0x00000020acab7221 */ /* 0x001fe40000010100 */
[C---:B------:R-:W-:Y:S02]  /*0bd0*/  FADD.FTZ R119, R44.reuse, R119 ;  /* 0x000000772c777221 */ /* 0x040fe40000010000 */
[----:B------:R-:W-:Y:S02]  /*0be0*/  FFMA.FTZ R95, R44, R40, R95 ;  /* 0x000000282c5f7223 */ /* 0x000fe4000001005f */
[----:B------:R-:W-:-:S02]  /*0bf0*/  FMUL.FTZ R43, R157, R44 ;  /* 0x0000002c9d2b7220 */ /* 0x000fc40000410000 */
[C---:B------:R-:W-:Y:S02]  /*0c00*/  FADD.FTZ R142, R45.reuse, R142 ;  /* 0x0000008e2d8e7221 */ /* 0x040fe40000010000 */
[----:B------:R-:W-:Y:S02]  /*0c10*/  FMUL.FTZ R42, R166, R33 ;  /* 0x00000021a62a7220 */ /* 0x000fe40000410000 */
[----:B------:R-:W-:Y:S02]  /*0c20*/  FFMA.FTZ R118, R45, R41, R118 ;  /* 0x000000292d767223 */ /* 0x000fe40000010076 */
[----:B------:R-:W-:Y:S02]  /*0c30*/  FMUL.FTZ R44, R108, R45 ;  /* 0x0000002d6c2c7220 */ /* 0x000fe40000410000 */
[----:B------:R-:W-:Y:S02]  /*0c40*/  FMUL.FTZ R45, R166, R3 ;  /* 0x00000003a62d7220 */ /* 0x000fe40000410000 */
[----:B------:R-:W-:-:S02]  /*0c50*/  FADD.FTZ R3, -R172, R48 ;  /* 0x00000030ac037221 */ /* 0x000fc40000010100 */
[----:B------:R-:W-:Y:S02]  /*0c60*/  FMUL.FTZ R170, R166, R171 ;  /* 0x000000aba6aa7220 */ /* 0x000fe40000410000 */
[C---:B------:R-:W-:Y:S02]  /*0c70*/  FADD.FTZ R121, R46.reuse, R121 ;  /* 0x000000792e797221 */ /* 0x040fe40000010000 */
[----:B------:R-:W-:Y:S02]  /*0c80*/  FFMA.FTZ R97, R46, R42, R97 ;  /* 0x0000002a2e617223 */ /* 0x000fe40000010061 */
[----:B------:R-:W-:Y:S02]  /*0c90*/  FMUL.FTZ R171, R155, R46 ;  /* 0x0000002e9bab7220 */ /* 0x000fe40000410000 */
[----:B------:R-:W-:Y:S02]  /*0ca0*/  FADD.FTZ R51, -R172, R51 ;  /* 0x00000033ac337221 */ /* 0x000fe40000010100 */
[----:B------:R-:W-:-:S02]  /*0cb0*/  FADD.FTZ R144, R47, R144 ;  /* 0x000000902f907221 */ /* 0x000fc40000010000 */
[----:B------:R-:W-:Y:S02]  /*0cc0*/  FFMA.FTZ R120, R47, R45, R120 ;  /* 0x0000002d2f787223 */ /* 0x000fe40000010078 */
[----:B------:R-:W-:Y:S02]  /*0cd0*/  FMUL.FTZ R46, R106, R47 ;  /* 0x0000002f6a2e7220 */ /* 0x000fe40000410000 */
[----:B------:R-:W-:Y:S02]  /*0ce0*/  FMUL.FTZ R47, R166, R3 ;  /* 0x00000003a62f7220 */ /* 0x000fe40000410000 */
[C---:B------:R-:W-:Y:S02]  /*0cf0*/  FADD.FTZ R57, -R172.reuse, R57 ;  /* 0x00000039ac397221 */ /* 0x040fe40000010100 */
[----:B------:R-:W-:Y:S02]  /*0d00*/  FMUL.FTZ R81, R161, R36 ;  /* 0x00000024a1517220 */ /* 0x000fe40000410000 */
[----:B------:R-:W-:-:S02]  /*0d10*/  FADD.FTZ R33, -R172, R50 ;  /* 0x00000032ac217221 */ /* 0x000fc40000010100 */
[----:B------:R-:W-:Y:S02]  /*0d20*/  FADD.FTZ R3, -R172, R58 ;  /* 0x0000003aac037221 */ /* 0x000fe40000010100 */
[----:B------:R-:W-:Y:S02]  /*0d30*/  FMUL.FTZ R50, R166, R51 ;  /* 0x00000033a6327220 */ /* 0x000fe40000410000 */
[----:B------:R-:W-:Y:S02]  /*0d40*/  FADD.FTZ R51, -R172, R56 ;  /* 0x00000038ac337221 */ /* 0x000fe40000010100 */
[----:B------:R-:W-:Y:S02]  /*0d50*/  FMUL.FTZ R56, R166, R57 ;  /* 0x00000039a6387220 */ /* 0x000fe40000410000 */
[----:B------:R-:W-:Y:S02]  /*0d60*/  FMUL.FTZ R83, R112, R37 ;  /* 0x0000002570537220 */ /* 0x000fe40000410000 */
[----:B------:R-:W-:-:S02]  /*0d70*/  FMUL.FTZ R57, R166, R3 ;  /* 0x00000003a6397220 */ /* 0x000fc40000410000 */
[----:B------:R-:W-:Y:S02]  /*0d80*/  FADD.FTZ R2, RZ, R81 ;  /* 0x00000051ff027221 */ /* 0x000fe40000010000 */
[----:B------:R-:W-:Y:S02]  /*0d90*/  FADD.FTZ R173, -R172, R34 ;  /* 0x00000022acad7221 */ /* 0x000fe40000010100 */
[----:B------:R-:W-:Y:S02]  /*0da0*/  FFMA.FTZ R3, R170, R81, RZ ;  /* 0x00000051aa037223 */ /* 0x000fe400000100ff */
[----:B------:R-:W-:Y:S02]  /*0db0*/  FMUL.FTZ R85, R159, R38 ;  /* 0x000000269f557220 */ /* 0x000fe40000410000 */
[----:B------:R-:W-:Y:S02]  /*0dc0*/  FADD.FTZ R2, R2, R83 ;  /* 0x0000005302027221 */ /* 0x000fe40000010000 */
[----:B------:R-:W-:-:S02]  /*0dd0*/  FADD.FTZ R35, -R172, R35 ;  /* 0x00000023ac237221 */ /* 0x000fc40000010100 */
[----:B------:R-:W-:Y:S02]  /*0de0*/  FMUL.FTZ R82, R166, R173 ;  /* 0x000000ada6527220 */ /* 0x000fe40000410000 */
[----:B------:R-:W-:Y:S02]  /*0df0*/  FFMA.FTZ R3, R80, R83, R3 ;  /* 0x0000005350037223 */ /* 0x000fe40000010003 */
[----:B------:R-:W-:Y:S02]  /*0e00*/  FMUL.FTZ R87, R110, R39 ;  /* 0x000000276e577220 */ /* 0x000fe40000410000 */
[----:B------:R-:W-:Y:S02]  /*0e10*/  FADD.FTZ R2, R2, R85 ;  /* 0x0000005502027221 */ /* 0x000fe40000010000 */
[----:B------:R-:W-:Y:S02]  /*0e20*/  FMUL.FTZ R84, R166, R35 ;  /* 0x00000023a6547220 */ /* 0x000fe40000410000 */
[----:B------:R-:W-:-:S02]  /*0e30*/  FFMA.FTZ R3, R82, R85, R3 ;  /* 0x0000005552037223 */ /* 0x000fc40000010003 */
[----:B------:R-:W-:Y:S02]  /*0e40*/  FADD.FTZ R2, R2, R87 ;  /* 0x0000005702027221 */ /* 0x000fe40000010000 */
[----:B------:R-:W-:Y:S02]  /*0e50*/  FFMA.FTZ R32, R84, R87, R3 ;  /* 0x0000005754207223 */ /* 0x000fe40000010003 */
[----:B------:R-:W-:Y:S02]  /*0e60*/  FADD.FTZ R3, R2, R43 ;  /* 0x0000002b02037221 */ /* 0x000fe40000010000 */
[----:B------:R-:W-:Y:S02]  /*0e70*/  FFMA.FTZ R2, R40, R43, R32 ;  /* 0x0000002b28027223 */ /* 0x000fe40000010020 */
[----:B------:R-:W-:Y:S02]  /*0e80*/  FADD.FTZ R32, R3, R44 ;  /* 0x0000002c03207221 */ /* 0x000fe40000010000 */
[----:B------:R-:W-:-:S02]  /*0e90*/  FFMA.FTZ R2, R41, R44, R2 ;  /* 0x0000002c29027223 */ /* 0x000fc40000010002 */
[----:B------:R-:W-:Y:S02]  /*0ea0*/  FADD.FTZ R49, -R172, R49 ;  /* 0x00000031ac317221 */ /* 0x000fe40000010100 */
[----:B------:R-:W-:Y:S02]  /*0eb0*/  FADD.FTZ R3, R32, R171 ;  /* 0x000000ab20037221 */ /* 0x000fe40000010000 */
[----:B------:R-:W-:Y:S02]  /*0ec0*/  FFMA.FTZ R2, R42, R171, R2 ;  /* 0x000000ab2a027223 */ /* 0x000fe40000010002 */
[C---:B------:R-:W-:Y:S02]  /*0ed0*/  FADD.FTZ R123, R52.reuse, R123 ;  /* 0x0000007b347b7221 */ /* 0x040fe40000010000 */
[----:B------:R-:W-:Y:S02]  /*0ee0*/  FFMA.FTZ R99, R52, R47, R99 ;  /* 0x0000002f34637223 */ /* 0x000fe40000010063 */
[----:B------:R-:W-:-:S02]  /*0ef0*/  FMUL.FTZ R48, R166, R49 ;  /* 0x00000031a6307220 */ /* 0x000fc40000410000 */
[----:B------:R-:W-:Y:S02]  /*0f00*/  FMUL.FTZ R52, R153, R52 ;  /* 0x0000003499347220 */ /* 0x000fe40000410000 */
[----:B------:R-:W-:Y:S02]  /*0f10*/  FADD.FTZ R3, R3, R46 ;  /* 0x0000002e03037221 */ /* 0x000fe40000010000 */
[----:B------:R-:W-:Y:S02]  /*0f20*/  FADD.FTZ R59, -R172, R59 ;  /* 0x0000003bac3b7221 */ /* 0x000fe40000010100 */
[----:B------:R-:W-:Y:S02]  /*0f30*/  FFMA.FTZ R32, R45, R46, R2 ;  /* 0x0000002e2d207223 */ /* 0x000fe40000010002 */
[----:B------:R-:W-:Y:S02]  /*0f40*/  FMUL.FTZ R49, R166, R33 ;  /* 0x00000021a6317220 */ /* 0x000fe40000410000 */
[----:B------:R-:W-:-:S02]  /*0f50*/  FADD.FTZ R65, -R172, R65 ;  /* 0x00000041ac417221 */ /* 0x000fc40000010100 */
[C---:B------:R-:W-:Y:S02]  /*0f60*/  FADD.FTZ R146, R53.reuse, R146 ;  /* 0x0000009235927221 */ /* 0x040fe40000010000 */
[----:B------:R-:W-:Y:S02]  /*0f70*/  FFMA.FTZ R122, R53, R48, R122 ;  /* 0x00000030357a7223 */ /* 0x000fe4000001007a */
[----:B------:R-:W-:Y:S02]  /*0f80*/  FADD.FTZ R33, -R172, R66 ;  /* 0x00000042ac217221 */ /* 0x000fe40000010100 */
[----:B------:R-:W-:Y:S02]  /*0f90*/  FADD.FTZ R2, R3, R52 ;  /* 0x0000003403027221 */ /* 0x000fe40000010000 */
[----:B------:R-:W-:Y:S02]  /*0fa0*/  FMUL.FTZ R53, R104, R53 ;  /* 0x0000003568357220 */ /* 0x000fe40000410000 */
[----:B------:R-:W-:-:S02]  /*0fb0*/  FMUL.FTZ R58, R166, R59 ;  /* 0x0000003ba63a7220 */ /* 0x000fc40000410000 */
[----:B------:R-:W-:Y:S02]  /*0fc0*/  FFMA.FTZ R3, R47, R52, R32 ;  /* 0x000000342f037223 */ /* 0x000fe40000010020 */
[----:B------:R-:W-:Y:S02]  /*0fd0*/  FADD.FTZ R59, -R172, R64 ;  /* 0x00000040ac3b7221 */ /* 0x000fe40000010100 */
[----:B------:R-:W-:Y:S02]  /*0fe0*/  FMUL.FTZ R64, R166, R65 ;  /* 0x00000041a6407220 */ /* 0x000fe40000410000 */
[C---:B------:R-:W-:Y:S02]  /*0ff0*/  FADD.FTZ R125, R54.reuse, R125 ;  /* 0x0000007d367d7221 */ /* 0x040fe40000010000 */
[----:B------:R-:W-:Y:S02]  /*1000*/  FFMA.FTZ R101, R54, R49, R101 ;  /* 0x0000003136657223 */ /* 0x000fe40000010065 */
[----:B------:R-:W-:-:S02]  /*1010*/  FMUL.FTZ R65, R166, R33 ;  /* 0x00000021a6417220 */ /* 0x000fc40000410000 */
[----:B------:R-:W-:Y:S02]  /*1020*/  FMUL.FTZ R54, R151, R54 ;  /* 0x0000003697367220 */ /* 0x000fe40000410000 */
[----:B------:R-:W-:Y:S02]  /*1030*/  FADD.FTZ R33, R2, R53 ;  /* 0x0000003502217221 */ /* 0x000fe40000010000 */
[----:B------:R-:W-:Y:S02]  /*1040*/  FFMA.FTZ R3, R48, R53, R3 ;  /* 0x0000003530037223 */ /* 0x000fe40000010003 */
        /* <DEDUP_REMOVED lines=9> */
[----:B------:R-:W-:Y:S02]  /*10e0*/  FADD.FTZ R33, R2, R55 ;  /* 0x0000003702217221 */ /* 0x000fe40000010000 */
[----:B------:R-:W-:Y:S02]  /*10f0*/  FFMA.FTZ R3, R50, R55, R3 ;  /* 0x0000003732037223 */ /* 0x000fe40000010003 */
[C---:B------:R-:W-:Y:S02]  /*1100*/  FADD.FTZ R150, R61.reuse, R150 ;  /* 0x000000963d967221 */ /* 0x040fe40000010000 */
[----:B------:R-:W-:Y:S02]  /*1110*/  FFMA.FTZ R126, R61, R56, R126 ;  /* 0x000000383d7e7223 */ /* 0x000fe4000001007e */
[----:B------:R-:W-:Y:S02]  /*1120*/  FMUL.FTZ R61, R100, R61 ;  /* 0x0000003d643d7220 */ /* 0x000fe40000410000 */
[----:B------:R-:W-:-:S02]  /*1130*/  FADD.FTZ R2, R33, R60 ;  /* 0x0000003c21027221 */ /* 0x000fc40000010000 */
[----:B------:R-:W-:Y:S02]  /*1140*/  FFMA.FTZ R3, R51, R60, R3 ;  /* 0x0000003c33037223 */ /* 0x000fe40000010003 */
[C---:B------:R-:W-:Y:S02]  /*1150*/  FADD.FTZ R129, R62.reuse, R129 ;  /* 0x000000813e817221 */ /* 0x040fe40000010000 */
[----:B------:R-:W-:Y:S02]  /*1160*/  FFMA.FTZ R105, R62, R57, R105 ;  /* 0x000000393e697223 */ /* 0x000fe40000010069 */
[----:B------:R-:W-:Y:S02]  /*1170*/  FMUL.FTZ R62, R147, R62 ;  /* 0x0000003e933e7220 */ /* 0x000fe40000410000 */
[----:B------:R-:W-:Y:S02]  /*1180*/  FADD.FTZ R33, R2, R61 ;  /* 0x0000003d02217221 */ /* 0x000fe40000010000 */
[----:B------:R-:W-:-:S02]  /*1190*/  FFMA.FTZ R3, R56, R61, R3 ;  /* 0x0000003d38037223 */ /* 0x000fc40000010003 */
[C---:B------:R-:W-:Y:S02]  /*11a0*/  FADD.FTZ R152, R63.reuse, R152 ;  /* 0x000000983f987221 */ /* 0x040fe40000010000 */
[----:B------:R-:W-:Y:S02]  /*11b0*/  FFMA.FTZ R128, R63, R58, R128 ;  /* 0x0000003a3f807223 */ /* 0x000fe40000010080 */
[----:B------:R-:W-:Y:S02]  /*11c0*/  FMUL.FTZ R59, R166, R59 ;  /* 0x0000003ba63b7220 */ /* 0x000fe40000410000 */
[----:B------:R-:W-:Y:S02]  /*11d0*/  FMUL.FTZ R63, R98, R63 ;  /* 0x0000003f623f7220 */ /* 0x000fe40000410000 */
[----:B------:R-:W-:Y:S02]  /*11e0*/  FADD.FTZ R2, R33, R62 ;  /* 0x0000003e21027221 */ /* 0x000fe40000010000 */
[----:B------:R-:W-:-:S02]  /*11f0*/  FFMA.FTZ R3, R57, R62, R3 ;  /* 0x0000003e39037223 */ /* 0x000fc40000010003 */
[C---:B------:R-:W-:Y:S02]  /*1200*/  FADD.FTZ R131, R68.reuse, R131 ;  /* 0x0000008344837221 */ /* 0x040fe40000010000 */
[----:B------:R-:W-:Y:S02]  /*1210*/  FFMA.FTZ R107, R68, R59, R107 ;  /* 0x0000003b446b7223 */ /* 0x000fe4000001006b */
[----:B------:R-:W-:Y:S02]  /*1220*/  FMUL.FTZ R68, R145, R68 ;  /* 0x0000004491447220 */ /* 0x000fe40000410000 */
[----:B------:R-:W-:Y:S02]  /*1230*/  FADD.FTZ R33, R2, R63 ;  /* 0x0000003f02217221 */ /* 0x000fe40000010000 */
[----:B------:R-:W-:Y:S02]  /*1240*/  FFMA.FTZ R3, R58, R63, R3 ;  /* 0x0000003f3a037223 */ /* 0x000fe40000010003 */
[----:B------:R-:W-:-:S02]  /*1250*/  FADD.FTZ R67, -R172, R67 ;  /* 0x00000043ac437221 */ /* 0x000fc40000010100 */
[C---:B------:R-:W-:Y:S02]  /*1260*/  FADD.FTZ R154, R69.reuse, R154 ;  /* 0x0000009a459a7221 */ /* 0x040fe40000010000 */
[----:B------:R-:W-:Y:S02]  /*1270*/  FFMA.FTZ R130, R69, R64, R130 ;  /* 0x0000004045827223 */ /* 0x000fe40000010082 */
[----:B------:R-:W-:Y:S02]  /*1280*/  FMUL.FTZ R69, R96, R69 ;  /* 0x0000004560457220 */ /* 0x000fe40000410000 */
[----:B------:R-:W-:Y:S02]  /*1290*/  FADD.FTZ R2, R33, R68 ;  /* 0x0000004421027221 */ /* 0x000fe40000010000 */
[----:B------:R-:W-:Y:S02]  /*12a0*/  FFMA.FTZ R3, R59, R68, R3 ;  /* 0x000000443b037223 */ /* 0x000fe40000010003 */
[----:B------:R-:W-:-:S02]  /*12b0*/  FADD.FTZ R133, R70, R133 ;  /* 0x0000008546857221 */ /* 0x000fc40000010000 */
[----:B------:R-:W-:Y:S02]  /*12c0*/  FFMA.FTZ R109, R70, R65, R109 ;  /* 0x00000041466d7223 */ /* 0x000fe4000001006d */
[----:B------:R-:W-:Y:S02]  /*12d0*/  FMUL.FTZ R66, R166, R67 ;  /* 0x00000043a6427220 */ /* 0x000fe40000410000 */
[----:B------:R-:W-:Y:S02]  /*12e0*/  FADD.FTZ R35, -R172, R72 ;  /* 0x00000048ac237221 */ /* 0x000fe40000010100 */
[----:B------:R-:W-:Y:S02]  /*12f0*/  FMUL.FTZ R70, R143, R70 ;  /* 0x000000468f467220 */ /* 0x000fe40000410000 */
[----:B------:R-:W-:Y:S02]  /*1300*/  FADD.FTZ R33, R2, R69 ;  /* 0x0000004502217221 */ /* 0x000fe40000010000 */
[----:B------:R-:W-:-:S02]  /*1310*/  FFMA.FTZ R3, R64, R69, R3 ;  /* 0x0000004540037223 */ /* 0x000fc40000010003 */
[C---:B------:R-:W-:Y:S02]  /*1320*/  FADD.FTZ R138, R37.reuse, R138 ;  /* 0x0000008a258a7221 */ /* 0x040fe40000010000 */
[----:B------:R-:W-:Y:S02]  /*1330*/  FFMA.FTZ R114, R37, R80, R114 ;  /* 0x0000005025727223 */ /* 0x000fe40000010072 */
[----:B------:R-:W-:Y:S02]  /*1340*/  FADD.FTZ R37, -R172, R73 ;  /* 0x00000049ac257221 */ /* 0x000fe40000010100 */
        /* <DEDUP_REMOVED lines=8> */
[----:B------:R-:W-:-:S02]  /*13d0*/  FADD.FTZ R39, -R172, R74 ;  /* 0x0000004aac277221 */ /* 0x000fc40000010100 */
[C---:B------:R-:W-:Y:S02]  /*13e0*/  FADD.FTZ R135, R76.reuse, R135 ;  /* 0x000000874c877221 */ /* 0x040fe40000010000 */
[----:B------:R-:W-:Y:S02]  /*13f0*/  FFMA.FTZ R111, R76, R73, R111 ;  /* 0x000000494c6f7223 */ /* 0x000fe4000001006f */
[----:B------:R-:W-:Y:S02]  /*1400*/  FMUL.FTZ R72, R166, R37 ;  /* 0x00000025a6487220 */ /* 0x000fe40000410000 */
[----:B------:R-:W-:Y:S02]  /*1410*/  FMUL.FTZ R76, R141, R76 ;  /* 0x0000004c8d4c7220 */ /* 0x000fe40000410000 */
[----:B------:R-:W-:Y:S02]  /*1420*/  FADD.FTZ R33, R2, R71 ;  /* 0x0000004702217221 */ /* 0x000fe40000010000 */
[----:B------:R-:W-:-:S02]  /*1430*/  FFMA.FTZ R3, R66, R71, R3 ;  /* 0x0000004742037223 */ /* 0x000fc40000010003 */
[----:B------:R-:W-:Y:S02]  /*1440*/  FADD.FTZ R173, -R172, R75 ;  /* 0x0000004bacad7221 */ /* 0x000fe40000010100 */
[C---:B------:R-:W-:Y:S02]  /*1450*/  FADD.FTZ R158, R77.reuse, R158 ;  /* 0x0000009e4d9e7221 */ /* 0x040fe40000010000 */
[----:B------:R-:W-:Y:S02]  /*1460*/  FFMA.FTZ R134, R77, R72, R134 ;  /* 0x000000484d867223 */ /* 0x000fe40000010086 */
[----:B------:R-:W-:Y:S02]  /*1470*/  FMUL.FTZ R75, R166, R39 ;  /* 0x00000027a64b7220 */ /* 0x000fe40000410000 */
        /* <DEDUP_REMOVED lines=12> */
[C---:B------:R-:W-:Y:S02]  /*1540*/  FADD.FTZ R115, R36.reuse, R115 ;  /* 0x0000007324737221 */ /* 0x040fe40000010000 */
[----:B------:R-:W-:-:S02]  /*1550*/  FFMA.FTZ R91, R36, R170, R91 ;  /* 0x000000aa245b7223 */ /* 0x000fc4000001005b */
[C---:B------:R-:W-:Y:S02]  /*1560*/  FADD.FTZ R117, R38.reuse, R117 ;  /* 0x0000007526757221 */ /* 0x040fe40000010000 */
[----:B------:R-:W-:Y:S02]  /*1570*/  FFMA.FTZ R93, R38, R82, R93 ;  /* 0x00000052265d7223 */ /* 0x000fe4000001005d */
[C---:B------:R-:W-:Y:S02]  /*1580*/  FADD.FTZ R160, R79.reuse, R160 ;  /* 0x000000a04fa07221 */ /* 0x040fe40000010000 */
[----:B------:R-:W-:Y:S02]  /*1590*/  FFMA.FTZ R136, R79, R74, R136 ;  /* 0x0000004a4f887223 */ /* 0x000fe40000010088 */
[----:B------:R-:W-:Y:S02]  /*15a0*/  FADD.FTZ R35, R2, R67 ;  /* 0x0000004302237221 */ /* 0x000fe40000010000 */
[----:B------:R-:W-:Y:S01]  /*15b0*/  FFMA.FTZ R37, R74, R67, R3 ;  /* 0x000000434a257223 */ /* 0x000fe20000010003 */
[----:B------:R-:W-:Y:S05]  /*15c0*/  BRA.DIV ~URZ, `(.L_x_7481) ;  /* 0x000013127f007947 */ /* 0x000fea000b800000 */
[----:B------:R0:W1:Y:S02]  /*15d0*/  SHFL.DOWN PT, R32, R35, 0x10, 0x1f ;  /* 0x0a001f0023207f89 */ /* 0x00006400000e0000 */
.L_x_7486:
        /* <DEDUP_REMOVED lines=18> */
.L_x_7487:
        /* <DEDUP_REMOVED lines=16> */
[----:B------:R-:W-:-:S04]  /*1800*/  SHF.L.U32 R86, R86, 0x3, RZ ;  /* 0x0000000356567819 */ /* 0x000fc800000006ff */
[----:B------:R-:W-:Y:S04]  /*1810*/  @!P1 STS.64 [R79.X8+0x3000], R2 ;  /* 0x003000024f009388 */ /* 0x000fe80000008a00 */
[----:B------:R-:W-:Y:S01]  /*1820*/  BAR.SYNC.DEFER_BLOCKING 0x0 ;  /* 0x0000000000007b1d */ /* 0x000fe20000010000 */
[----:B------:R-:W-:-:S04]  /*1830*/  ISETP.NE.U32.AND P1, PT, RZ, c[0x0][0x218], PT ;  /* 0x00008600ff007a0c */ /* 0x000fc80003f25070 */
[----:B------:R-:W-:Y:S01]  /*1840*/  ISETP.NE.AND.EX P1, PT, RZ, c[0x0][0x21c], PT, P1 ;  /* 0x00008700ff007a0c */ /* 0x000fe20003f25310 */
[----:B0-----:R-:W0:Y:S04]  /*1850*/  LDS.128 R32, [R86+0x3000] ;  /* 0x0030000056207984 */ /* 0x001e280000000c00 */
[----:B------:R-:W1:Y:S01]  /*1860*/  LDS.128 R36, [R86+0x3010] ;  /* 0x0030100056247984 */ /* 0x000e620000000c00 */
        /* <DEDUP_REMOVED lines=25> */
[----:B-----5:R-:W-:Y:S02]  /*1a00*/  @P1 FADD.FTZ R81, R4, R81 ;  /* 0x0000005104511221 */ /* 0x020fe40000010000 */
[----:B------:R-:W-:Y:S02]  /*1a10*/  @P1 FADD.FTZ R36, R5, R36 ;  /* 0x0000002405241221 */ /* 0x000fe40000010000 */
[----:B------:R-:W-:Y:S02]  /*1a20*/  @P1 FADD.FTZ R85, R6, R85 ;  /* 0x0000005506551221 */ /* 0x000fe40000010000 */
[----:B------:R-:W-:Y:S01]  /*1a30*/  @P1 FADD.FTZ R38, R7, R38 ;  /* 0x0000002607261221 */ /* 0x000fe20000010000 */
[----:B------:R-:W-:Y:S05]  /*1a40*/  @!P3 BRA `(.L_x_7483) ;  /* 0x000000700000b947 */ /* 0x000fea0003800000 */
[----:B------:R-:W-:Y:S01]  /*1a50*/  HFMA2.MMA R2, -RZ, RZ, 0, 9.5367431640625e-07 ;  /* 0x00000010ff027435 */ /* 0x000fe200000001ff */
[----:B------:R-:W-:Y:S02]  /*1a60*/  SEL R35, R38, R31, P0 ;  /* 0x0000001f26237207 */ /* 0x000fe40000000000 */
[----:B------:R-:W-:-:S02]  /*1a70*/  SEL R34, R85, R30, P0 ;  /* 0x0000001e55227207 */ /* 0x000fc40000000000 */
[----:B------:R-:W-:Y:S02]  /*1a80*/  SEL R33, R36, R29, P0 ;  /* 0x0000001d24217207 */ /* 0x000fe40000000000 */
[----:B------:R-:W-:-:S03]  /*1a90*/  SEL R32, R81, R28, P0 ;  /* 0x0000001c51207207 */ /* 0x000fc60000000000 */
[----:B------:R-:W-:-:S05]  /*1aa0*/  IMAD.WIDE.U32 R2, R89, R2, c[0x0][0x258] ;  /* 0x0000960059027625 */ /* 0x000fca00078e0002 */
[----:B------:R0:W-:Y:S02]  /*1ab0*/  STG.E.128 [R2.64], R32 ;  /* 0x0000002002007986 */ /* 0x0001e4000c101d04 */
.L_x_7483:
[-CC-:B------:R-:W-:Y:S01]  /*1ac0*/  FFMA.FTZ R41, R41, R37.reuse, R172.reuse ;  /* 0x0000002529297223 */ /* 0x180fe200000100ac */
[----:B------:R-:W-:Y:S01]  /*1ad0*/  IADD3 R79, R89, 0x80, RZ ;  /* 0x00000080594f7810 */ /* 0x000fe20007ffe0ff */
[-CC-:B------:R-:W-:Y:S01]  /*1ae0*/  FFMA.FTZ R40, R40, R37.reuse, R172.reuse ;  /* 0x0000002528287223 */ /* 0x180fe200000100ac */
[----:B------:R-:W-:Y:S01]  /*1af0*/  IADD3 R162, R162, c[0x0][0x160], RZ ;  /* 0x00005800a2a27a10 */ /* 0x000fe20007ffe0ff */
[-CC-:B------:R-:W-:Y:S02]  /*1b00*/  FFMA.FTZ R59, R59, R37.reuse, R172.reuse ;  /* 0x000000253b3b7223 */ /* 0x180fe400000100ac */
[-CC-:B------:R-:W-:Y:S02]  /*1b10*/  FFMA.FTZ R50, R50, R37.reuse, R172.reuse ;  /* 0x0000002532327223 */ /* 0x180fe400000100ac */
[-CC-:B------:R-:W-:Y:S02]  /*1b20*/  FFMA.FTZ R42, R42, R37.reuse, R172.reuse ;  /* 0x000000252a2a7223 */ /* 0x180fe400000100ac */
[----:B------:R-:W-:-:S02]  /*1b30*/  FFMA.FTZ R45, R45, R37, R172 ;  /* 0x000000252d2d7223 */ /* 0x000fc400000100ac */
[-CC-:B------:R-:W-:Y:S02]  /*1b40*/  FFMA.FTZ R49, R49, R37.reuse, R172.reuse ;  /* 0x0000002531317223 */ /* 0x180fe400000100ac */
[-CC-:B------:R-:W-:Y:S02]  /*1b50*/  FFMA.FTZ R48, R48, R37.reuse, R172.reuse ;  /* 0x0000002530307223 */ /* 0x180fe400000100ac */
[----:B------:R-:W-:Y:S02]  /*1b60*/  FADD.FTZ R41, R44, -R41 ;  /* 0x800000292c297221 */ /* 0x000fe40000010000 */
[-C--:B------:R-:W-:Y:S02]  /*1b70*/  FFMA.FTZ R47, R47, R37.reuse, R172 ;  /* 0x000000252f2f7223 */ /* 0x080fe400000100ac */
[----:B------:R-:W-:Y:S02]  /*1b80*/  FADD.FTZ R43, R43, -R40 ;  /* 0x800000282b2b7221 */ /* 0x000fe40000010000 */
[----:B------:R-:W-:Y:S01]  /*1b90*/  FADD.FTZ R39, R68, -R59 ;  /* 0x8000003b44277221 */ /* 0x000fe20000010000 */
[----:B------:R-:W-:Y:S01]  /*1ba0*/  MOV R68, 0x10 ;  /* 0x0000001000447802 */ /* 0x000fe20000000f00 */
        /* <DEDUP_REMOVED lines=15> */
[----:B0-----:R-:W-:Y:S02]  /*1ca0*/  FMUL.FTZ R33, R36, R164 ;  /* 0x000000a424217220 */ /* 0x001fe40000410000 */
[----:B------:R-:W-:Y:S02]  /*1cb0*/  FADD.FTZ R53, R53, -R48 ;  /* 0x8000003035357221 */ /* 0x000fe40000010000 */
[----:B------:R-:W-:Y:S02]  /*1cc0*/  FMUL.FTZ R36, R166, R41 ;  /* 0x00000029a6247220 */ /* 0x000fe40000410000 */
[----:B------:R-:W-:-:S02]  /*1cd0*/  FADD.FTZ R47, R52, -R47 ;  /* 0x8000002f342f7221 */ /* 0x000fc40000010000 */
[----:B------:R-:W-:Y:S02]  /*1ce0*/  FMUL.FTZ R43, R166, R43 ;  /* 0x0000002ba62b7220 */ /* 0x000fe40000410000 */
[----:B------:R-:W-:Y:S02]  /*1cf0*/  FADD.FTZ R61, R61, -R56 ;  /* 0x800000383d3d7221 */ /* 0x000fe40000010000 */
[----:B------:R-:W-:Y:S02]  /*1d00*/  FMUL.FTZ R35, R38, R164 ;  /* 0x000000a426237220 */ /* 0x000fe40000410000 */
[----:B------:R-:W-:Y:S02]  /*1d10*/  FMUL.FTZ R42, R166, R55 ;  /* 0x00000037a62a7220 */ /* 0x000fe40000410000 */
[----:B------:R-:W-:Y:S02]  /*1d20*/  FADD.FTZ R51, R60, -R51 ;  /* 0x800000333c337221 */ /* 0x000fe40000010000 */
[----:B------:R-:W-:-:S02]  /*1d30*/  FADD.FTZ R57, R62, -R57 ;  /* 0x800000393e397221 */ /* 0x000fc40000010000 */
[----:B------:R-:W-:Y:S02]  /*1d40*/  FADD.FTZ R63, R63, -R58 ;  /* 0x8000003a3f3f7221 */ /* 0x000fe40000010000 */
[-C--:B------:R-:W-:Y:S02]  /*1d50*/  FMUL.FTZ R34, R85, R164.reuse ;  /* 0x000000a455227220 */ /* 0x080fe40000410000 */
[----:B------:R-:W-:Y:S01]  /*1d60*/  FMUL.FTZ R32, R81, R164 ;  /* 0x000000a451207220 */ /* 0x000fe20000410000 */
[C---:B------:R-:W-:Y:S01]  /*1d70*/  IADD3 R81, R89.reuse, 0x100, RZ ;  /* 0x0000010059517810 */ /* 0x040fe20007ffe0ff */
[----:B------:R-:W-:-:S04]  /*1d80*/  IMAD.WIDE.U32 R2, R89, R68, c[0x0][0x248] ;  /* 0x0000920059027625 */ /* 0x000fc800078e0044 */
[C---:B------:R-:W-:Y:S01]  /*1d90*/  FMUL.FTZ R171, R166.reuse, R171 ;  /* 0x000000aba6ab7220 */ /* 0x040fe20000410000 */
[----:B------:R0:W-:Y:S01]  /*1da0*/  STG.E.128 [R2.64], R32 ;  /* 0x0000002002007986 */ /* 0x0001e2000c101d04 */
[C---:B------:R-:W-:Y:S02]  /*1db0*/  FMUL.FTZ R38, R166.reuse, R45 ;  /* 0x0000002da6267220 */ /* 0x040fe40000410000 */
[C---:B------:R-:W-:Y:S02]  /*1dc0*/  FMUL.FTZ R41, R166.reuse, R37 ;  /* 0x00000025a6297220 */ /* 0x040fe40000410000 */
[C---:B------:R-:W-:Y:S02]  /*1dd0*/  FMUL.FTZ R40, R166.reuse, R53 ;  /* 0x00000035a6287220 */ /* 0x040fe40000410000 */
[----:B------:R-:W-:Y:S02]  /*1de0*/  @P1 FADD.FTZ R36, R9, R36 ;  /* 0x0000002409241221 */ /* 0x000fe40000010000 */
[----:B------:R-:W-:-:S02]  /*1df0*/  FMUL.FTZ R49, R166, R47 ;  /* 0x0000002fa6317220 */ /* 0x000fc40000410000 */
[----:B------:R-:W-:Y:S02]  /*1e00*/  @P1 FADD.FTZ R43, R8, R43 ;  /* 0x0000002b082b1221 */ /* 0x000fe40000010000 */
[C---:B------:R-:W-:Y:S02]  /*1e10*/  FMUL.FTZ R58, R166.reuse, R61 ;  /* 0x0000003da63a7220 */ /* 0x040fe40000410000 */
[----:B------:R-:W-:Y:S02]  /*1e20*/  @P1 FADD.FTZ R42, R15, R42 ;  /* 0x0000002a0f2a1221 */ /* 0x000fe40000010000 */
[----:B------:R-:W-:Y:S01]  /*1e30*/  FMUL.FTZ R59, R166, R51 ;  /* 0x00000033a63b7220 */ /* 0x000fe20000410000 */
[----:B0-----:R-:W-:Y:S01]  /*1e40*/  @P3 SEL R33, R36, R29, P0 ;  /* 0x0000001d24213207 */ /* 0x001fe20000000000 */
[C---:B------:R-:W-:Y:S01]  /*1e50*/  FMUL.FTZ R61, R166.reuse, R57 ;  /* 0x00000039a63d7220 */ /* 0x040fe20000410000 */
[----:B------:R-:W-:Y:S01]  /*1e60*/  @P3 SEL R32, R43, R28, P0 ;  /* 0x0000001c2b203207 */ /* 0x000fe20000000000 */
[----:B------:R-:W-:-:S02]  /*1e70*/  FMUL.FTZ R60, R166, R63 ;  /* 0x0000003fa63c7220 */ /* 0x000fc40000410000 */
[----:B------:R-:W-:Y:S02]  /*1e80*/  @P1 FADD.FTZ R171, R10, R171 ;  /* 0x000000ab0aab1221 */ /* 0x000fe40000010000 */
[----:B------:R-:W-:Y:S02]  /*1e90*/  @P1 FADD.FTZ R38, R11, R38 ;  /* 0x000000260b261221 */ /* 0x000fe40000010000 */
[----:B------:R-:W-:Y:S01]  /*1ea0*/  @P1 FADD.FTZ R41, R14, R41 ;  /* 0x000000290e291221 */ /* 0x000fe20000010000 */
[----:B------:R-:W-:Y:S01]  /*1eb0*/  @P3 SEL R34, R171, R30, P0 ;  /* 0x0000001eab223207 */ /* 0x000fe20000000000 */
[----:B------:R-:W-:Y:S01]  /*1ec0*/  FADD.FTZ R69, R69, -R64 ;  /* 0x8000004045457221 */ /* 0x000fe20000010000 */
[----:B------:R-:W-:Y:S01]  /*1ed0*/  @P3 SEL R35, R38, R31, P0 ;  /* 0x0000001f26233207 */ /* 0x000fe20000000000 */
[----:B------:R-:W-:Y:S02]  /*1ee0*/  FADD.FTZ R65, R70, -R65 ;  /* 0x8000004146417221 */ /* 0x000fe40000010000 */
[----:B------:R-:W-:-:S02]  /*1ef0*/  FADD.FTZ R71, R71, -R66 ;  /* 0x8000004247477221 */ /* 0x000fc40000010000 */
[----:B------:R-:W-:Y:S02]  /*1f00*/  @P1 FADD.FTZ R40, R13, R40 ;  /* 0x000000280d281221 */ /* 0x000fe40000010000 */
[----:B------:R-:W-:Y:S02]  /*1f10*/  FADD.FTZ R73, R76, -R73 ;  /* 0x800000494c497221 */ /* 0x000fe40000010000 */
[----:B------:R-:W-:Y:S02]  /*1f20*/  FADD.FTZ R77, R77, -R72 ;  /* 0x800000484d4d7221 */ /* 0x000fe40000010000 */
[----:B------:R-:W-:Y:S02]  /*1f30*/  FADD.FTZ R75, R78, -R75 ;  /* 0x8000004b4e4b7221 */ /* 0x000fe40000010000 */
[----:B------:R-:W-:Y:S02]  /*1f40*/  @P1 FADD.FTZ R49, R12, R49 ;  /* 0x000000310c311221 */ /* 0x000fe40000010000 */
[----:B------:R-:W-:-:S02]  /*1f50*/  FMUL.FTZ R37, R36, R164 ;  /* 0x000000a424257220 */ /* 0x000fc40000410000 */
[----:B------:R-:W-:Y:S02]  /*1f60*/  FADD.FTZ R67, R67, -R74 ;  /* 0x8000004a43437221 */ /* 0x000fe40000010000 */
[----:B------:R-:W-:Y:S01]  /*1f70*/  FMUL.FTZ R36, R43, R164 ;  /* 0x000000a42b247220 */ /* 0x000fe20000410000 */
[----:B------:R-:W-:Y:S01]  /*1f80*/  @P3 SEL R43, R42, R31, P0 ;  /* 0x0000001f2a2b3207 */ /* 0x000fe20000000000 */
[----:B------:R-:W-:Y:S02]  /*1f90*/  FMUL.FTZ R63, R166, R39 ;  /* 0x00000027a63f7220 */ /* 0x000fe40000410000 */
[----:B------:R-:W-:Y:S02]  /*1fa0*/  @P1 FADD.FTZ R59, R16, R59 ;  /* 0x0000003b103b1221 */ /* 0x000fe40000010000 */
[----:B------:R-:W-:Y:S02]  /*1fb0*/  @P1 FADD.FTZ R58, R17, R58 ;  /* 0x0000003a113a1221 */ /* 0x000fe40000010000 */
[----:B------:R-:W-:Y:S01]  /*1fc0*/  @P1 FADD.FTZ R61, R18, R61 ;  /* 0x0000003d123d1221 */ /* 0x000fe20000010000 */
[----:B------:R-:W-:Y:S01]  /*1fd0*/  @P3 SEL R48, R59, R28, P0 ;  /* 0x0000001c3b303207 */ /* 0x000fe20000000000 */
[----:B------:R-:W-:-:S02]  /*1fe0*/  @P1 FADD.FTZ R60, R19, R60 ;  /* 0x0000003c133c1221 */ /* 0x000fc40000010000 */
[----:B------:R-:W-:Y:S01]  /*1ff0*/  FMUL.FTZ R47, R42, R164 ;  /* 0x000000a42a2f7220 */ /* 0x000fe20000410000 */
[-C--:B------:R-:W-:Y:S01]  /*2000*/  @P3 SEL R42, R41, R30.reuse, P0 ;  /* 0x0000001e292a3207 */ /* 0x080fe20000000000 */
[----:B------:R-:W-:Y:S01]  /*2010*/  FMUL.FTZ R62, R166, R69 ;  /* 0x00000045a63e7220 */ /* 0x000fe20000410000 */
[----:B------:R-:W-:Y:S01]  /*2020*/  @P3 SEL R51, R60, R31, P0 ;  /* 0x0000001f3c333207 */ /* 0x000fe20000000000 */
[C---:B------:R-:W-:Y:S01]  /*2030*/  FMUL.FTZ R65, R166.reuse, R65 ;  /* 0x00000041a6417220 */ /* 0x040fe20000410000 */
[----:B------:R-:W-:Y:S01]  /*2040*/  @P3 SEL R50, R61, R30, P0 ;  /* 0x0000001e3d323207 */ /* 0x000fe20000000000 */
[----:B------:R-:W-:Y:S01]  /*2050*/  FMUL.FTZ R64, R166, R71 ;  /* 0x00000047a6407220 */ /* 0x000fe20000410000 */
[----:B------:R-:W-:Y:S01]  /*2060*/  IADD3 R69, R89, 0x200, RZ ;  /* 0x0000020059457810 */ /* 0x000fe20007ffe0ff */
[----:B------:R-:W-:-:S04]  /*2070*/  @P3 IMAD.WIDE.U32 R2, R167, R68, c[0x0][0x258] ;  /* 0x00009600a7023625 */ /* 0x000fc800078e0044 */
[-C--:B------:R-:W-:Y:S01]  /*2080*/  FMUL.FTZ R39, R38, R164.reuse ;  /* 0x000000a426277220 */ /* 0x080fe20000410000 */
[----:B------:R-:W-:Y:S01]  /*2090*/  @P3 STG.E.128 [R2.64], R32 ;  /* 0x0000002002003986 */ /* 0x000fe2000c101d04 */
[----:B------:R-:W-:Y:S01]  /*20a0*/  FMUL.FTZ R46, R41, R164 ;  /* 0x000000a4292e7220 */ /* 0x000fe20000410000 */
[----:B------:R-:W-:Y:S01]  /*20b0*/  @P3 SEL R41, R40, R29, P0 ;  /* 0x0000001d28293207 */ /* 0x000fe20000000000 */
[C---:B------:R-:W-:Y:S02]  /*20c0*/  FMUL.FTZ R73, R166.reuse, R73 ;  /* 0x00000049a6497220 */ /* 0x040fe40000410000 */
[C---:B------:R-:W-:Y:S02]  /*20d0*/  FMUL.FTZ R66, R166.reuse, R77 ;  /* 0x0000004da6427220 */ /* 0x040fe40000410000 */
[----:B------:R-:W-:Y:S02]  /*20e0*/  FMUL.FTZ R75, R166, R75 ;  /* 0x0000004ba64b7220 */ /* 0x000fe40000410000 */
[----:B------:R-:W-:-:S04]  /*20f0*/  IMAD.WIDE.U32 R52, R68, R79, c[0x0][0x248] ;  /* 0x0000920044347625 */ /* 0x000fc800078e004f */
[-C--:B------:R-:W-:Y:S02]  /*2100*/  FMUL.FTZ R38, R171, R164.reuse ;  /* 0x000000a4ab267220 */ /* 0x080fe40000410000 */
[----:B------:R-:W-:Y:S01]  /*2110*/  FMUL.FTZ R45, R40, R164 ;  /* 0x000000a4282d7220 */ /* 0x000fe20000410000 */
[----:B------:R-:W-:Y:S01]  /*2120*/  @P3 SEL R40, R49, R28, P0 ;  /* 0x0000001c31283207 */ /* 0x000fe20000000000 */
[----:B------:R-:W-:Y:S01]  /*2130*/  FMUL.FTZ R166, R166, R67 ;  /* 0x00000043a6a67220 */ /* 0x000fe20000410000 */
[----:B------:R-:W-:Y:S01]  /*2140*/  IADD3 R67, R89, 0x180, RZ ;  /* 0x0000018059437810 */ /* 0x000fe20007ffe0ff */
[----:B------:R-:W-:Y:S01]  /*2150*/  @P3 IMAD.WIDE.U32 R168, R168, R68, c[0x0][0x258] ;  /* 0x00009600a8a83625 */ /* 0x000fe200078e0044 */
[----:B------:R0:W-:Y:S03]  /*2160*/  STG.E.128 [R52.64], R36 ;  /* 0x0000002434007986 */ /* 0x0001e6000c101d04 */
[----:B------:R-:W-:Y:S01]  /*2170*/  IMAD.WIDE.U32 R54, R68, R81, c[0x0][0x248] ;  /* 0x0000920044367625 */ /* 0x000fe200078e0051 */
[----:B------:R1:W-:Y:S03]  /*2180*/  @P3 STG.E.128 [R168.64], R40 ;  /* 0x00000028a8003986 */ /* 0x0003e6000c101d04 */
[----:B------:R-:W-:Y:S01]  /*2190*/  FMUL.FTZ R44, R49, R164 ;  /* 0x000000a4312c7220 */ /* 0x000fe20000410000 */
[----:B------:R-:W-:Y:S01]  /*21a0*/  @P3 SEL R49, R58, R29, P0 ;  /* 0x0000001d3a313207 */ /* 0x000fe20000000000 */
[----:B------:R-:W-:-:S03]  /*21b0*/  @P3 IMAD.WIDE.U32 R56, R165, R68, c[0x0][0x258] ;  /* 0x00009600a5383625 */ /* 0x000fc600078e0044 */
[----:B------:R-:W-:Y:S01]  /*21c0*/  STG.E.128 [R54.64], R44 ;  /* 0x0000002c36007986 */ /* 0x000fe2000c101d04 */
[----:B------:R-:W-:Y:S02]  /*21d0*/  @P1 FADD.FTZ R63, R20, R63 ;  /* 0x0000003f143f1221 */ /* 0x000fe40000010000 */
[----:B------:R-:W-:Y:S01]  /*21e0*/  @P1 FADD.FTZ R62, R21, R62 ;  /* 0x0000003e153e1221 */ /* 0x000fe20000010000 */
[----:B------:R2:W-:Y:S01]  /*21f0*/  @P3 STG.E.128 [R56.64], R48 ;  /* 0x0000003038003986 */ /* 0x0005e2000c101d04 */
[----:B------:R-:W-:Y:S01]  /*2200*/  @P1 FADD.FTZ R65, R22, R65 ;  /* 0x0000004116411221 */ /* 0x000fe20000010000 */
[----:B0-----:R-:W-:Y:S01]  /*2210*/  IADD3 R53, R89, 0x280, RZ ;  /* 0x0000028059357810 */ /* 0x001fe20007ffe0ff */
[----:B------:R-:W-:Y:S01]  /*2220*/  @P1 FADD.FTZ R64, R23, R64 ;  /* 0x0000004017401221 */ /* 0x000fe20000010000 */
[----:B------:R-:W-:Y:S01]  /*2230*/  @P3 SEL R37, R62, R29, P0 ;  /* 0x0000001d3e253207 */ /* 0x000fe20000000000 */
[----:B------:R-:W-:Y:S01]  /*2240*/  @P1 FADD.FTZ R73, R24, R73 ;  /* 0x0000004918491221 */ /* 0x000fe20000010000 */
[----:B------:R-:W-:Y:S01]  /*2250*/  @P3 SEL R38, R65, R30, P0 ;  /* 0x0000001e41263207 */ /* 0x000fe20000000000 */
[----:B------:R-:W-:Y:S01]  /*2260*/  @P1 FADD.FTZ R66, R25, R66 ;  /* 0x0000004219421221 */ /* 0x000fe20000010000 */
[----:B------:R-:W-:Y:S01]  /*2270*/  @P3 SEL R39, R64, R31, P0 ;  /* 0x0000001f40273207 */ /* 0x000fe20000000000 */
[----:B------:R-:W-:Y:S01]  /*2280*/  @P1 FADD.FTZ R75, R26, R75 ;  /* 0x0000004b1a4b1221 */ /* 0x000fe20000010000 */
[-C--:B------:R-:W-:Y:S01]  /*2290*/  @P3 SEL R36, R63, R28.reuse, P0 ;  /* 0x0000001c3f243207 */ /* 0x080fe20000000000 */
[----:B------:R-:W-:Y:S01]  /*22a0*/  @P1 FADD.FTZ R166, R27, R166 ;  /* 0x000000a61ba61221 */ /* 0x000fe20000010000 */
[----:B------:R-:W-:Y:S01]  /*22b0*/  SEL R28, R73, R28, P0 ;  /* 0x0000001c491c7207 */ /* 0x000fe20000000000 */
[-C--:B------:R-:W-:Y:S01]  /*22c0*/  FMUL.FTZ R35, R60, R164.reuse ;  /* 0x000000a43c237220 */ /* 0x080fe20000410000 */
[----:B------:R-:W-:Y:S01]  /*22d0*/  SEL R29, R66, R29, P0 ;  /* 0x0000001d421d7207 */ /* 0x000fe20000000000 */
[----:B------:R-:W-:Y:S01]  /*22e0*/  FMUL.FTZ R34, R61, R164 ;  /* 0x000000a43d227220 */ /* 0x000fe20000410000 */
[----:B------:R-:W-:Y:S01]  /*22f0*/  SEL R30, R75, R30, P0 ;  /* 0x0000001e4b1e7207 */ /* 0x000fe20000000000 */
[-C--:B------:R-:W-:Y:S01]  /*2300*/  FMUL.FTZ R33, R58, R164.reuse ;  /* 0x000000a43a217220 */ /* 0x080fe20000410000 */
[----:B------:R-:W-:Y:S01]  /*2310*/  SEL R31, R166, R31, P0 ;  /* 0x0000001fa61f7207 */ /* 0x000fe20000000000 */
[----:B------:R-:W-:Y:S01]  /*2320*/  FMUL.FTZ R32, R59, R164 ;  /* 0x000000a43b207220 */ /* 0x000fe20000410000 */
[----:B------:R-:W-:Y:S01]  /*2330*/  ISETP.GE.AND P0, PT, R162, c[0x0][0x164], PT ;  /* 0x00005900a2007a0c */ /* 0x000fe20003f06270 */
[----:B------:R-:W-:Y:S01]  /*2340*/  IMAD.WIDE.U32 R2, R68, R67, c[0x0][0x248] ;  /* 0x0000920044027625 */ /* 0x000fe200078e0043 */
[----:B-1----:R-:W-:-:S03]  /*2350*/  SEL R169, RZ, 0x1, P2 ;  /* 0x00000001ffa97807 */ /* 0x002fc60001000000 */
[----:B------:R-:W-:Y:S01]  /*2360*/  @P3 IMAD.WIDE.U32 R88, R88, R68, c[0x0][0x258] ;  /* 0x0000960058583625 */ /* 0x000fe200078e0044 */
[----:B------:R0:W-:Y:S03]  /*2370*/  STG.E.128 [R2.64], R32 ;  /* 0x0000002002007986 */ /* 0x0001e6000c101d04 */
[-C--:B------:R-:W-:Y:S01]  /*2380*/  FMUL.FTZ R43, R64, R164.reuse ;  /* 0x000000a4402b7220 */ /* 0x080fe20000410000 */
[----:B------:R0:W-:Y:S01]  /*2390*/  @P3 STG.E.128 [R88.64], R36 ;  /* 0x0000002458003986 */ /* 0x0001e2000c101d04 */
[-C--:B------:R-:W-:Y:S02]  /*23a0*/  FMUL.FTZ R42, R65, R164.reuse ;  /* 0x000000a4412a7220 */ /* 0x080fe40000410000 */
[-C--:B------:R-:W-:Y:S02]  /*23b0*/  FMUL.FTZ R41, R62, R164.reuse ;  /* 0x000000a43e297220 */ /* 0x080fe40000410000 */
[----:B------:R-:W-:-:S02]  /*23c0*/  FMUL.FTZ R40, R63, R164 ;  /* 0x000000a43f287220 */ /* 0x000fc40000410000 */
[----:B--2---:R-:W-:-:S04]  /*23d0*/  IMAD.WIDE.U32 R48, R68, R69, c[0x0][0x248] ;  /* 0x0000920044307625 */ /* 0x004fc800078e0045 */
[----:B------:R-:W-:Y:S01]  /*23e0*/  @P3 IMAD.WIDE.U32 R50, R0, R68, c[0x0][0x258] ;  /* 0x0000960000323625 */ /* 0x000fe200078e0044 */
[----:B------:R0:W-:Y:S03]  /*23f0*/  STG.E.128 [R48.64], R40 ;  /* 0x0000002830007986 */ /* 0x0001e6000c101d04 */
[-C--:B------:R-:W-:Y:S01]  /*2400*/  FMUL.FTZ R44, R73, R164.reuse ;  /* 0x000000a4492c7220 */ /* 0x080fe20000410000 */
[----:B------:R0:W-:Y:S01]  /*2410*/  @P3 STG.E.128 [R50.64], R28 ;  /* 0x0000001c32003986 */ /* 0x0001e2000c101d04 */
[-C--:B------:R-:W-:Y:S02]  /*2420*/  FMUL.FTZ R45, R66, R164.reuse ;  /* 0x000000a4422d7220 */ /* 0x080fe40000410000 */
[-C--:B------:R-:W-:Y:S02]  /*2430*/  FMUL.FTZ R46, R75, R164.reuse ;  /* 0x000000a44b2e7220 */ /* 0x080fe40000410000 */
[----:B------:R-:W-:-:S02]  /*2440*/  FMUL.FTZ R47, R166, R164 ;  /* 0x000000a4a62f7220 */ /* 0x000fc40000410000 */
[----:B------:R-:W-:-:S05]  /*2450*/  IMAD.WIDE.U32 R52, R68, R53, c[0x0][0x248] ;  /* 0x0000920044347625 */ /* 0x000fca00078e0035 */
[----:B------:R0:W-:Y:S02]  /*2460*/  STG.E.128 [R52.64], R44 ;  /* 0x0000002c34007986 */ /* 0x0001e4000c101d04 */
[----:B0-----:R-:W-:Y:S01]  /*2470*/  @P0 CALL.REL.NOINC `(.L_x_7484) ;  /* 0x0000001000000944 */ /* 0x001fe20003c00000 */
[----:B------:R-:W-:Y:S05]  /*2480*/  BRA `(.L_x_7485) ;  /* 0xffffe2a000007947 */ /* 0x000fea000383ffff */
.L_x_7484:
        /* <DEDUP_REMOVED lines=48> */
.L_x_7480:
[----:B------:R-:W0:Y:S01]  /*2790*/  S2UR UR6, SR_CTAID.X ;  /* 0x00000000000679c3 */ /* 0x000e220000002500 */
[----:B------:R-:W-:Y:S01]  /*27a0*/  HFMA2.MMA R13, -RZ, RZ, 0, 9.5367431640625e-07 ;  /* 0x00000010ff0d7435 */ /* 0x000fe200000001ff */
[C---:B0-----:R-:W-:Y:S02]  /*27b0*/  LEA.HI R0, R163.reuse, UR6, RZ, 0x19 ;  /* 0x00000006a3007c11 */ /* 0x041fe4000f8fc8ff */
[----:B------:R-:W-:-:S03]  /*27c0*/  LOP3.LUT R163, R163, 0x7f, RZ, 0xc0, !PT ;  /* 0x0000007fa3a37812 */ /* 0x000fc600078ec0ff */
[----:B------:R-:W-:-:S05]  /*27d0*/  IMAD R0, R0, c[0x0][0x168], RZ ;  /* 0x00005a0000007a24 */ /* 0x000fca00078e02ff */
[----:B------:R-:W-:-:S05]  /*27e0*/  LEA.HI R0, R0, R163, RZ, 0x1e ;  /* 0x000000a300007211 */ /* 0x000fca00078ff0ff */
[----:B------:R-:W-:-:S04]  /*27f0*/  IMAD.WIDE.U32 R2, R0, R13, c[0x0][0x220] ;  /* 0x0000880000027625 */ /* 0x000fc800078e000d */
[----:B------:R-:W-:Y:S01]  /*2800*/  IMAD.WIDE.U32 R12, R0, R13, c[0x0][0x228] ;  /* 0x00008a00000c7625 */ /* 0x000fe200078e000d */
[----:B------:R-:W-:Y:S04]  /*2810*/  STG.E.128 [R2.64], R8 ;  /* 0x0000000802007986 */ /* 0x000fe8000c101d04 */
        /* <DEDUP_REMOVED lines=12> */
.L_x_7481:
[----:B------:R-:W-:Y:S01]  /*28e0*/  HFMA2.MMA R38, -RZ, RZ, 0, 9.5367431640625e-07 ;  /* 0x00000010ff267435 */ /* 0x000fe200000001ff */
[----:B------:R-:W-:-:S02]  /*28f0*/  MOV R33, R35 ;  /* 0x0000002300217202 */ /* 0x000fc40000000f00 */
[----:B------:R-:W-:Y:S02]  /*2900*/  MOV R34, 0x1f ;  /* 0x0000001f00227802 */ /* 0x000fe40000000f00 */
[----:B------:R-:W-:Y:S02]  /*2910*/  MOV R39, 0xffffffff ;  /* 0xffffffff00277802 */ /* 0x000fe40000000f00 */
[----:B------:R-:W-:Y:S02]  /*2920*/  MOV R2, 0x2940 ;  /* 0x0000294000027802 */ /* 0x000fe40000000f00 */
[----:B-----5:R-:W-:Y:S05]  /*2930*/  CALL.REL.NOINC `($__internal_161_$__cuda_sm70_shflsync_down_p) ;  /* 0x0000045000007944 */ /* 0x020fea0003c00000 */
[----:B-1----:R-:W-:Y:S01]  /*2940*/  MOV R32, R38 ;  /* 0x0000002600207202 */ /* 0x002fe20000000f00 */
[----:B0-----:R-:W-:Y:S05]  /*2950*/  BRA `(.L_x_7486) ;  /* 0xffffec8000007947 */ /* 0x001fea000383ffff */
.L_x_7482:
[----:B------:R-:W-:Y:S01]  /*2960*/  HFMA2.MMA R38, -RZ, RZ, 0, 9.5367431640625e-07 ;  /* 0x00000010ff267435 */ /* 0x000fe200000001ff */
[----:B------:R-:W-:Y:S02]  /*2970*/  MOV R33, R37 ;  /* 0x0000002500217202 */ /* 0x000fe40000000f00 */
[----:B------:R-:W-:Y:S02]  /*2980*/  MOV R34, 0x1f ;  /* 0x0000001f00227802 */ /* 0x000fe40000000f00 */
[----:B------:R-:W-:-:S02]  /*2990*/  MOV R39, 0xffffffff ;  /* 0xffffffff00277802 */ /* 0x000fc40000000f00 */
[----:B------:R-:W-:Y:S02]  /*29a0*/  MOV R2, 0x29c0 ;  /* 0x000029c000027802 */ /* 0x000fe40000000f00 */
[----:B01---5:R-:W-:Y:S05]  /*29b0*/  CALL.REL.NOINC `($__internal_161_$__cuda_sm70_shflsync_down_p) ;  /* 0x000003d000007944 */ /* 0x023fea0003c00000 */
[----:B------:R-:W-:Y:S01]  /*29c0*/  FADD.FTZ R35, R35, R32 ;  /* 0x0000002023237221 */ /* 0x000fe20000010000 */
[----:B0-----:R-:W-:Y:S01]  /*29d0*/  MOV R34, 0x1f ;  /* 0x0000001f00227802 */ /* 0x001fe20000000f00 */
[----:B-1----:R-:W-:Y:S01]  /*29e0*/  FADD.FTZ R37, R37, R38 ;  /* 0x0000002625257221 */ /* 0x002fe20000010000 */
[----:B------:R-:W-:Y:S01]  /*29f0*/  HFMA2.MMA R38, -RZ, RZ, 0, 4.76837158203125e-07 ;  /* 0x00000008ff267435 */ /* 0x000fe200000001ff */
[----:B------:R-:W-:Y:S02]  /*2a00*/  MOV R39, 0xffffffff ;  /* 0xffffffff00277802 */ /* 0x000fe40000000f00 */
[----:B------:R-:W-:Y:S02]  /*2a10*/  MOV R33, R35 ;  /* 0x0000002300217202 */ /* 0x000fe40000000f00 */
[----:B------:R-:W-:Y:S02]  /*2a20*/  MOV R2, 0x2a40 ;  /* 0x00002a4000027802 */ /* 0x000fe40000000f00 */
[----:B------:R-:W-:Y:S05]  /*2a30*/  CALL.REL.NOINC `($__internal_161_$__cuda_sm70_shflsync_down_p) ;  /* 0x0000035000007944 */ /* 0x000fea0003c00000 */
[----:B-1----:R-:W-:Y:S01]  /*2a40*/  MOV R32, R38 ;  /* 0x0000002600207202 */ /* 0x002fe20000000f00 */
[----:B------:R-:W-:Y:S01]  /*2a50*/  HFMA2.MMA R38, -RZ, RZ, 0, 4.76837158203125e-07 ;  /* 0x00000008ff267435 */ /* 0x000fe200000001ff */
[----:B0-----:R-:W-:-:S02]  /*2a60*/  MOV R33, R37 ;  /* 0x0000002500217202 */ /* 0x001fc40000000f00 */
[----:B------:R-:W-:Y:S02]  /*2a70*/  MOV R34, 0x1f ;  /* 0x0000001f00227802 */ /* 0x000fe40000000f00 */
[----:B------:R-:W-:Y:S02]  /*2a80*/  MOV R39, 0xffffffff ;  /* 0xffffffff00277802 */ /* 0x000fe40000000f00 */
[----:B------:R-:W-:Y:S02]  /*2a90*/  MOV R2, 0x2ab0 ;  /* 0x00002ab000027802 */ /* 0x000fe40000000f00 */
[----:B------:R-:W-:Y:S05]  /*2aa0*/  CALL.REL.NOINC `($__internal_161_$__cuda_sm70_shflsync_down_p) ;  /* 0x000002e000007944 */ /* 0x000fea0003c00000 */
[----:B------:R-:W-:Y:S01]  /*2ab0*/  FADD.FTZ R35, R32, R35 ;  /* 0x0000002320237221 */ /* 0x000fe20000010000 */
[----:B0-----:R-:W-:Y:S01]  /*2ac0*/  MOV R34, 0x1f ;  /* 0x0000001f00227802 */ /* 0x001fe20000000f00 */
[----:B-1----:R-:W-:Y:S01]  /*2ad0*/  FADD.FTZ R37, R37, R38 ;  /* 0x0000002625257221 */ /* 0x002fe20000010000 */
[----:B------:R-:W-:Y:S01]  /*2ae0*/  HFMA2.MMA R38, -RZ, RZ, 0, 2.384185791015625e-07 ;  /* 0x00000004ff267435 */ /* 0x000fe200000001ff */
[----:B------:R-:W-:Y:S02]  /*2af0*/  MOV R39, 0xffffffff ;  /* 0xffffffff00277802 */ /* 0x000fe40000000f00 */
[----:B------:R-:W-:-:S02]  /*2b00*/  MOV R33, R35 ;  /* 0x0000002300217202 */ /* 0x000fc40000000f00 */
[----:B------:R-:W-:Y:S02]  /*2b10*/  MOV R2, 0x2b30 ;  /* 0x00002b3000027802 */ /* 0x000fe40000000f00 */
[----:B------:R-:W-:Y:S05]  /*2b20*/  CALL.REL.NOINC `($__internal_161_$__cuda_sm70_shflsync_down_p) ;  /* 0x0000026000007944 */ /* 0x000fea0003c00000 */
[----:B-1----:R-:W-:Y:S01]  /*2b30*/  MOV R32, R38 ;  /* 0x0000002600207202 */ /* 0x002fe20000000f00 */
[----:B------:R-:W-:Y:S01]  /*2b40*/  HFMA2.MMA R38, -RZ, RZ, 0, 2.384185791015625e-07 ;  /* 0x00000004ff267435 */ /* 0x000fe200000001ff */
[----:B0-----:R-:W-:Y:S02]  /*2b50*/  MOV R33, R37 ;  /* 0x0000002500217202 */ /* 0x001fe40000000f00 */
[----:B------:R-:W-:Y:S02]  /*2b60*/  MOV R34, 0x1f ;  /* 0x0000001f00227802 */ /* 0x000fe40000000f00 */
[----:B------:R-:W-:Y:S02]  /*2b70*/  MOV R39, 0xffffffff ;  /* 0xffffffff00277802 */ /* 0x000fe40000000f00 */
[----:B------:R-:W-:Y:S02]  /*2b80*/  MOV R2, 0x2ba0 ;  /* 0x00002ba000027802 */ /* 0x000fe40000000f00 */
[----:B------:R-:W-:Y:S05]  /*2b90*/  CALL.REL.NOINC `($__internal_161_$__cuda_sm70_shflsync_down_p) ;  /* 0x000001f000007944 */ /* 0x000fea0003c00000 */
[----:B------:R-:W-:Y:S01]  /*2ba0*/  FADD.FTZ R35, R32, R35 ;  /* 0x0000002320237221 */ /* 0x000fe20000010000 */
[----:B0-----:R-:W-:Y:S01]  /*2bb0*/  MOV R34, 0x1f ;  /* 0x0000001f00227802 */ /* 0x001fe20000000f00 */
[----:B-1----:R-:W-:Y:S01]  /*2bc0*/  FADD.FTZ R37, R37, R38 ;  /* 0x0000002625257221 */ /* 0x002fe20000010000 */
[----:B------:R-:W-:Y:S01]  /*2bd0*/  HFMA2.MMA R38, -RZ, RZ, 0, 1.1920928955078125e-07 ;  /* 0x00000002ff267435 */ /* 0x000fe200000001ff */
[----:B------:R-:W-:-:S02]  /*2be0*/  MOV R39, 0xffffffff ;  /* 0xffffffff00277802 */ /* 0x000fc40000000f00 */
[----:B------:R-:W-:Y:S02]  /*2bf0*/  MOV R33, R35 ;  /* 0x0000002300217202 */ /* 0x000fe40000000f00 */
[----:B------:R-:W-:Y:S02]  /*2c00*/  MOV R2, 0x2c20 ;  /* 0x00002c2000027802 */ /* 0x000fe40000000f00 */
[----:B------:R-:W-:Y:S05]  /*2c10*/  CALL.REL.NOINC `($__internal_161_$__cuda_sm70_shflsync_down_p) ;  /* 0x0000017000007944 */ /* 0x000fea0003c00000 */
[----:B-1----:R-:W-:Y:S01]  /*2c20*/  MOV R32, R38 ;  /* 0x0000002600207202 */ /* 0x002fe20000000f00 */
[----:B------:R-:W-:Y:S01]  /*2c30*/  HFMA2.MMA R38, -RZ, RZ, 0, 1.1920928955078125e-07 ;  /* 0x00000002ff267435 */ /* 0x000fe200000001ff */
[----:B0-----:R-:W-:Y:S02]  /*2c40*/  MOV R33, R37 ;  /* 0x0000002500217202 */ /* 0x001fe40000000f00 */
[----:B------:R-:W-:Y:S02]  /*2c50*/  MOV R34, 0x1f ;  /* 0x0000001f00227802 */ /* 0x000fe40000000f00 */
[----:B------:R-:W-:Y:S02]  /*2c60*/  MOV R39, 0xffffffff ;  /* 0xffffffff00277802 */ /* 0x000fe40000000f00 */
[----:B------:R-:W-:-:S02]  /*2c70*/  MOV R2, 0x2c90 ;  /* 0x00002c9000027802 */ /* 0x000fc40000000f00 */
[----:B------:R-:W-:Y:S05]  /*2c80*/  CALL.REL.NOINC `($__internal_161_$__cuda_sm70_shflsync_down_p) ;  /* 0x0000010000007944 */ /* 0x000fea0003c00000 */
[----:B------:R-:W-:Y:S01]  /*2c90*/  FADD.FTZ R35, R32, R35 ;  /* 0x0000002320237221 */ /* 0x000fe20000010000 */
[----:B0-----:R-:W-:Y:S01]  /*2ca0*/  MOV R34, 0x1f ;  /* 0x0000001f00227802 */ /* 0x001fe20000000f00 */
[----:B-1----:R-:W-:Y:S01]  /*2cb0*/  FADD.FTZ R37, R37, R38 ;  /* 0x0000002625257221 */ /* 0x002fe20000010000 */
[----:B------:R-:W-:Y:S01]  /*2cc0*/  HFMA2.MMA R38, -RZ, RZ, 0, 5.9604644775390625e-08 ;  /* 0x00000001ff267435 */ /* 0x000fe200000001ff */
[----:B------:R-:W-:-:S02]  /*2cd0*/  MOV R39, 0xffffffff ;  /* 0xffffffff00277802 */ /* 0x000fc40000000f00 */
[----:B------:R-:W-:Y:S02]  /*2ce0*/  MOV R33, R35 ;  /* 0x0000002300217202 */ /* 0x000fe40000000f00 */
[----:B------:R-:W-:Y:S02]  /*2cf0*/  MOV R2, 0x2d10 ;  /* 0x00002d1000027802 */ /* 0x000fe40000000f00 */
[----:B------:R-:W-:Y:S05]  /*2d00*/  CALL.REL.NOINC `($__internal_161_$__cuda_sm70_shflsync_down_p) ;  /* 0x0000008000007944 */ /* 0x000fea0003c00000 */
[----:B-1----:R-:W-:Y:S01]  /*2d10*/  MOV R36, R38 ;  /* 0x0000002600247202 */ /* 0x002fe20000000f00 */
[----:B------:R-:W-:Y:S01]  /*2d20*/  HFMA2.MMA R38, -RZ, RZ, 0, 5.9604644775390625e-08 ;  /* 0x00000001ff267435 */ /* 0x000fe200000001ff */
[----:B0-----:R-:W-:Y:S02]  /*2d30*/  MOV R33, R37 ;  /* 0x0000002500217202 */ /* 0x001fe40000000f00 */
[----:B------:R-:W-:Y:S02]  /*2d40*/  MOV R34, 0x1f ;  /* 0x0000001f00227802 */ /* 0x000fe40000000f00 */
[----:B------:R-:W-:Y:S02]  /*2d50*/  MOV R39, 0xffffffff ;  /* 0xffffffff00277802 */ /* 0x000fe40000000f00 */
[----:B------:R-:W-:-:S02]  /*2d60*/  MOV R2, 0x2d80 ;  /* 0x00002d8000027802 */ /* 0x000fc40000000f00 */
[----:B------:R-:W-:Y:S05]  /*2d70*/  CALL.REL.NOINC `($__internal_161_$__cuda_sm70_shflsync_down_p) ;  /* 0x0000001000007944 */ /* 0x000fea0003c00000 */
[----:B01----:R-:W-:Y:S05]  /*2d80*/  BRA `(.L_x_7487) ;  /* 0xffffe97000007947 */ /* 0x003fea000383ffff */
        .weak           $__internal_161_$__cuda_sm70_shflsync_down_p
        .type           $__internal_161_$__cuda_sm70_shflsync_down_p,@function
        .size           $__internal_161_$__cuda_sm70_shflsync_down_p,(.L_x_9415 - $__internal_161_$__cuda_sm70_shflsync_down_p)
$__internal_161_$__cuda_sm70_shflsync_down_p:
[----:B------:R-:W-:Y:S01]  /*2d90*/  HFMA2.MMA R3, -RZ, RZ, 0, 0 ;  /* 0x00000000ff037435 */ /* 0x000fe200000001ff */
[----:B------:R-:W-:Y:S04]  /*2da0*/  WARPSYNC R39 ;  /* 0x0000002700007348 */ /* 0x000fe80003800000 */
[----:B------:R0:W1:Y:S01]  /*2db0*/  SHFL.DOWN PT, R38, R33, R38, R34 ;  /* 0x0800002621267389 */ /* 0x00006200000e0022 */
[----:B------:R-:W-:Y:S05]  /*2dc0*/  RET.REL.NODEC R2 `(_ZN10layer_norm13ln_bwd_kernelINS_13Kernel_traitsI6__halfffffjLj3072ELj1ELj1ELj4ELj16ENS_18Kernel_traits_baseILj3072ES2_ffffjLj128EEEEELb0ELb0ELb0ELb1EEEvNS_9BwdParamsE) ;  /* 0xffffd23002007950 */ /* 0x000fea0003c3ffff */
.L_x_7488:
        /* <DEDUP_REMOVED lines=11> */
.L_x_9415:


//--------------------- .text._ZN10layer_norm13ln_bwd_kernelINS_13Kernel_traitsI6__halfffffjLj3072ELj1ELj1ELj4ELj16ENS_18Kernel_traits_baseILj3072ES2_ffffjLj128EEEEELb0ELb0ELb1ELb0EEEvNS_9BwdParamsE --------------------------
	.section	.text._ZN10layer_norm13ln_bwd_kernelINS_13Kernel_traitsI6__halfffffjLj3072ELj1ELj1ELj4ELj16ENS_18Kernel_traits_baseILj3072ES2_ffffjLj128EEEEELb0ELb0ELb1ELb0EEEvNS_9BwdParamsE,"ax",@progbits
	.sectioninfo	@"SHI_REGISTERS=180"
	.align	128
        .global         _ZN10layer_norm13ln_bwd_kernelINS_13Kernel_traitsI6__halfffffjLj3072ELj1ELj1ELj4ELj16ENS_18Kernel_traits_baseILj3072ES2_ffffjLj128EEEEELb0ELb0ELb1ELb0EEEvNS_9BwdParamsE
        .type           _ZN10layer_norm13ln_bwd_kernelINS_13Kernel_traitsI6__halfffffjLj3072ELj1ELj1ELj4ELj16ENS_18Kernel_traits_baseILj3072ES2_ffffjLj128EEEEELb0ELb0ELb1ELb0EEEvNS_9BwdParamsE,@function
        .size           _ZN10layer_norm13ln_bwd_kernelINS_13Kernel_traitsI6__halfffffjLj3072ELj1ELj1ELj4ELj16ENS_18Kernel_traits_baseILj3072ES2_ffffjLj128EEEEELb0ELb0ELb1ELb0EEEvNS_9BwdParamsE,(.L_x_9416 - _ZN10layer_norm13ln_bwd_kernelINS_13Kernel_traitsI6__halfffffjLj3072ELj1ELj1ELj4ELj16ENS_18Kernel_traits_baseILj3072ES2_ffffjLj128EEEEELb0ELb0ELb1ELb0EEEvNS_9BwdParamsE)
        .other          _ZN10layer_norm13ln_bwd_kernelINS_13Kernel_traitsI6__halfffffjLj3072ELj1ELj1ELj4ELj16ENS_18Kernel_traits_baseILj3072ES2_ffffjLj128EEEEELb0ELb0ELb1ELb0EEEvNS_9BwdParamsE,@"STO_CUDA_ENTRY STV_DEFAULT"
_ZN10layer_norm13ln_bwd_kernelINS_13Kernel_traitsI6__halfffffjLj3072ELj1ELj1ELj4ELj16ENS_18Kernel_traits_baseILj3072ES2_ffffjLj128EEEEELb0ELb0ELb1ELb0EEEvNS_9BwdParamsE:
.text._ZN10layer_norm13ln_bwd_kernelINS_13Kernel_traitsI6__halfffffjLj3072ELj1ELj1ELj4ELj16ENS_18Kernel_traits_baseILj3072ES2_ffffjLj128EEEEELb0ELb0ELb1ELb0EEEvNS_9BwdParamsE:
        /* <DEDUP_REMOVED lines=12> */
[----:B------:R-:W-:Y:S02]  /*00c0*/  P2R R2, PR, RZ, 0x20 ;  /* 0x00000020ff027803 */ /* 0x000fe40000000000 */
[----:B------:R-:W-:Y:S02]  /*00d0*/  P2R R2, PR, RZ, 0x10 ;  /* 0x00000010ff027803 */ /* 0x000fe40000000000 */
[----:B------:R-:W-:-:S02]  /*00e0*/  ISETP.GE.U32.AND P1, PT, R0, 0x200, PT ;  /* 0x000002000000780c */ /* 0x000fc40003f26070 */
[----:B------:R-:W-:Y:S02]  /*00f0*/  ISETP.GE.U32.AND P2, PT, R0, 0x280, PT ;  /* 0x000002800000780c */ /* 0x000fe40003f46070 */
[----:B------:R-:W-:Y:S01]  /*0100*/  @P5 MOV R3, 0x8 ;  /* 0x0000000800035802 */ /* 0x000fe20000000f00 */
[----:B------:R-:W-:Y:S01]  /*0110*/  @P4 IMAD.MOV.U32 R19, RZ, RZ, 0x8 ;  /* 0x00000008ff134424 */ /* 0x000fe200078e00ff */
[----:B------:R-:W0:Y:S01]  /*0120*/  S2UR UR6, SR_CTAID.X ;  /* 0x00000000000679c3 */ /* 0x000e220000002500 */
[----:B------:R-:W-:Y:S02]  /*0130*/  @P0 MOV R21, 0x8 ;  /* 0x0000000800150802 */ /* 0x000fe40000000f00 */
[C---:B------:R-:W-:Y:S01]  /*0140*/  @P5 IMAD.WIDE.U32 R2, R14.reuse, R3, c[0x0][0x1b0] ;  /* 0x00006c000e025625 */ /* 0x040fe200078e0003 */
[----:B------:R-:W-:Y:S02]  /*0150*/  @P5 LOP3.LUT R14, R14, 0x80, RZ, 0xfc, !PT ;  /* 0x000000800e0e5812 */ /* 0x000fe400078efcff */
[----:B------:R-:W-:Y:S01]  /*0160*/  ISETP.GE.U32.AND P3, PT, R0, 0x300, PT ;  /* 0x000003000000780c */ /* 0x000fe20003f66070 */
[----:B------:R-:W-:Y:S01]  /*0170*/  @P1 IMAD.MOV.U32 R23, RZ, RZ, 0x8 ;  /* 0x00000008ff171424 */ /* 0x000fe200078e00ff */
[----:B------:R1:W5:Y:S01]  /*0180*/  @P5 LDG.E.64 R4, [R2.64] ;  /* 0x0000000402045981 */ /* 0x000362000c1e1b00 */
[C---:B------:R-:W-:Y:S01]  /*0190*/  @P4 IMAD.WIDE.U32 R18, R14.reuse, R19, c[0x0][0x1b0] ;  /* 0x00006c000e124625 */ /* 0x040fe200078e0013 */
[----:B------:R-:W-:-:S02]  /*01a0*/  @P4 IADD3 R14, R14, 0x80, RZ ;  /* 0x000000800e0e4810 */ /* 0x000fc40007ffe0ff */
[----:B------:R-:W-:Y:S02]  /*01b0*/  @P2 MOV R25, 0x8 ;  /* 0x0000000800192802 */ /* 0x000fe40000000f00 */
[----:B------:R1:W5:Y:S01]  /*01c0*/  @P4 LDG.E.64 R6, [R18.64] ;  /* 0x0000000412064981 */ /* 0x000362000c1e1b00 */
[C---:B------:R-:W-:Y:S01]  /*01d0*/  @P0 IMAD.WIDE.U32 R20, R14.reuse, R21, c[0x0][0x1b0] ;  /* 0x00006c000e140625 */ /* 0x040fe200078e0015 */
[----:B------:R-:W-:Y:S02]  /*01e0*/  @P0 IADD3 R14, R14, 0x80, RZ ;  /* 0x000000800e0e0810 */ /* 0x000fe40007ffe0ff */
[----:B------:R-:W-:Y:S01]  /*01f0*/  P2R R15, PR, RZ, 0x8 ;  /* 0x00000008ff0f7803 */ /* 0x000fe20000000000 */
[----:B------:R-:W-:Y:S01]  /*0200*/  @P3 IMAD.MOV.U32 R15, RZ, RZ, 0x8 ;  /* 0x00000008ff0f3424 */ /* 0x000fe200078e00ff */
[----:B------:R1:W5:Y:S01]  /*0210*/  @P0 LDG.E.64 R8, [R20.64] ;  /* 0x0000000414080981 */ /* 0x000362000c1e1b00 */
[C---:B------:R-:W-:Y:S01]  /*0220*/  @P1 IMAD.WIDE.U32 R22, R14.reuse, R23, c[0x0][0x1b0] ;  /* 0x00006c000e161625 */ /* 0x040fe200078e0017 */
[----:B------:R-:W-:-:S04]  /*0230*/  @P1 IADD3 R14, R14, 0x80, RZ ;  /* 0x000000800e0e1810 */ /* 0x000fc80007ffe0ff */
[----:B------:R1:W5:Y:S01]  /*0240*/  @P1 LDG.E.64 R10, [R22.64] ;  /* 0x00000004160a1981 */ /* 0x000362000c1e1b00 */
[C---:B------:R-:W-:Y:S01]  /*0250*/  @P2 IMAD.WIDE.U32 R24, R14.reuse, R25, c[0x0][0x1b0] ;  /* 0x00006c000e182625 */ /* 0x040fe200078e0019 */
[----:B------:R-:W-:-:S04]  /*0260*/  @P2 IADD3 R14, R14, 0x80, RZ ;  /* 0x000000800e0e2810 */ /* 0x000fc80007ffe0ff */
[----:B------:R1:W5:Y:S01]  /*0270*/  @P2 LDG.E.64 R12, [R24.64] ;  /* 0x00000004180c2981 */ /* 0x000362000c1e1b00 */
[----:B------:R-:W-:Y:S01]  /*0280*/  @P3 IMAD.WIDE.U32 R14, R14, R15, c[0x0][0x1b0] ;  /* 0x00006c000e0e3625 */ /* 0x000fe200078e000f */
[----:B0-----:R-:W-:-:S04]  /*0290*/  LEA.HI R92, R175, UR6, RZ, 0x19 ;  /* 0x00000006af5c7c11 */ /* 0x001fc8000f8fc8ff */
        /* <DEDUP_REMOVED lines=28> */
[----:B-----5:R-:W-:Y:S01]  /*0460*/  MOV R93, R4 ;  /* 0x00000004005d7202 */ /* 0x020fe20000000f00 */
[--C-:B------:R-:W-:Y:S01]  /*0470*/  IMAD.MOV.U32 R95, RZ, RZ, R5.reuse ;  /* 0x000000ffff5f7224 */ /* 0x100fe200078e0005 */
[----:B------:R-:W-:Y:S01]  /*0480*/  SHF.R.U64 R94, R4, 0x10, R5 ;  /* 0x00000010045e7819 */ /* 0x000fe20000001205 */
[----:B------:R-:W-:Y:S01]  /*0490*/  IMAD.MOV.U32 R99, RZ, RZ, R7 ;  /* 0x000000ffff637224 */ /* 0x000fe200078e0007 */
[----:B------:R-:W-:Y:S01]  /*04a0*/  SHF.R.U32.HI R96, RZ, 0x10, R5 ;  /* 0x00000010ff607819 */ /* 0x000fe20000011605 */
[----:B------:R-:W-:Y:S01]  /*04b0*/  IMAD.MOV.U32 R103, RZ, RZ, R9 ;  /* 0x000000ffff677224 */ /* 0x000fe200078e0009 */
[----:B------:R-:W-:Y:S01]  /*04c0*/  MOV R97, R6 ;  /* 0x0000000600617202 */ /* 0x000fe20000000f00 */
[----:B------:R-:W-:Y:S01]  /*04d0*/  IMAD.MOV.U32 R107, RZ, RZ, R11 ;  /* 0x000000ffff6b7224 */ /* 0x000fe200078e000b */
[----:B------:R-:W-:Y:S01]  /*04e0*/  SHF.R.U64 R98, R6, 0x10, R7 ;  /* 0x0000001006627819 */ /* 0x000fe20000001207 */
[----:B------:R-:W-:Y:S01]  /*04f0*/  IMAD.MOV.U32 R111, RZ, RZ, R13 ;  /* 0x000000ffff6f7224 */ /* 0x000fe200078e000d */
[----:B------:R-:W-:Y:S01]  /*0500*/  SHF.R.U32.HI R100, RZ, 0x10, R7 ;  /* 0x00000010ff647819 */ /* 0x000fe20000011607 */
[----:B------:R-:W-:Y:S01]  /*0510*/  IMAD.MOV.U32 R115, RZ, RZ, R17 ;  /* 0x000000ffff737224 */ /* 0x000fe200078e0011 */
[----:B------:R-:W-:Y:S01]  /*0520*/  MOV R101, R8 ;  /* 0x0000000800657202 */ /* 0x000fe20000000f00 */
[----:B------:R-:W-:Y:S01]  /*0530*/  HFMA2.MMA R117, -RZ, RZ, 0, 5.9604644775390625e-08 ;  /* 0x00000001ff757435 */ /* 0x000fe200000001ff */
[--C-:B------:R-:W-:Y:S01]  /*0540*/  SHF.R.U64 R102, R8, 0x10, R9.reuse ;  /* 0x0000001008667819 */ /* 0x100fe20000001209 */
[----:B------:R-:W-:Y:S01]  /*0550*/  IMAD.MOV.U32 R73, RZ, RZ, RZ ;  /* 0x000000ffff497224 */ /* 0x000fe200078e00ff */
[----:B------:R-:W-:Y:S01]  /*0560*/  SHF.R.U32.HI R104, RZ, 0x10, R9 ;  /* 0x00000010ff687819 */ /* 0x000fe20000011609 */
[----:B------:R-:W-:Y:S01]  /*0570*/  HADD2.F32 R93, -RZ, R93.H0_H0 ;  /* 0x2000005dff5d7230 */ /* 0x000fe20000004100 */
[----:B------:R-:W-:Y:S01]  /*0580*/  MOV R105, R10 ;  /* 0x0000000a00697202 */ /* 0x000fe20000000f00 */
[----:B------:R-:W-:Y:S01]  /*0590*/  HADD2.F32 R94, -RZ, R94.H0_H0 ;  /* 0x2000005eff5e7230 */ /* 0x000fe20000004100 */
[--C-:B------:R-:W-:Y:S01]  /*05a0*/  SHF.R.U64 R106, R10, 0x10, R11.reuse ;  /* 0x000000100a6a7819 */ /* 0x100fe2000000120b */
[----:B------:R-:W-:Y:S01]  /*05b0*/  HADD2.F32 R95, -RZ, R95.H0_H0 ;  /* 0x2000005fff5f7230 */ /* 0x000fe20000004100 */
        /* <DEDUP_REMOVED lines=27> */
[----:B0-----:R-:W-:Y:S02]  /*0770*/  HADD2.F32 R116, -RZ, R116.H0_H0 ;  /* 0x20000074ff747230 */ /* 0x001fe40000004100 */
.L_x_7580:
[----:B------:R-:W-:-:S05]  /*0780*/  MOV R87, 0x4 ;  /* 0x0000000400577802 */ /* 0x000fca0000000f00 */
[----:B------:R-:W-:-:S05]  /*0790*/  IMAD.WIDE R2, R92, R87, c[0x0][0x1d8] ;  /* 0x000076005c027625 */ /* 0x000fca00078e0257 */
[----:B------:R0:W2:Y:S01]  /*07a0*/  LDG.E R90, [R2.64] ;  /* 0x00000004025a7981 */ /* 0x0000a2000c1e1900 */
[----:B------:R-:W-:-:S04]  /*07b0*/  IMAD.WIDE R170, R92, R87, c[0x0][0x1a0] ;  /* 0x000068005caa7625 */ /* 0x000fc800078e0257 */
[CC--:B------:R-:W-:Y:S02]  /*07c0*/  IMAD.WIDE R84, R92.reuse, R87.reuse, c[0x0][0x1a8] ;  /* 0x00006a005c547625 */ /* 0x0c0fe400078e0257 */
[----:B------:R1:W5:Y:S02]  /*07d0*/  LDG.E R170, [R170.64] ;  /* 0x00000004aaaa7981 */ /* 0x000364000c1e1900 */
[C---:B------:R-:W-:Y:S02]  /*07e0*/  IMAD.WIDE R86, R92.reuse, R87, c[0x0][0x1d0] ;  /* 0x000074005c567625 */ /* 0x040fe400078e0257 */
[----:B------:R1:W5:Y:S04]  /*07f0*/  LDG.E R133, [R84.64] ;  /* 0x0000000454857981 */ /* 0x000368000c1e1900 */
        /* <DEDUP_REMOVED lines=8> */
[----:B0-----:R-:W-:Y:S01]  /*0880*/  IMAD.WIDE.U32 R2, R146, R169, c[0x0][0x218] ;  /* 0x0000860092027625 */ /* 0x001fe200078e00a9 */
[----:B--2---:R-:W-:-:S13]  /*0890*/  ISETP.GT.AND P3, PT, R90, RZ, PT ;  /* 0x000000ff5a00720c */ /* 0x004fda0003f64270 */
[----:B------:R-:W-:Y:S05]  /*08a0*/  @P3 BRA `(.L_x_7491) ;  /* 0x0000038000003947 */ /* 0x000fea0003800000 */
[----:B-1----:R-:W-:Y:S01]  /*08b0*/  LOP3.LUT P4, RZ, R0, 0xffffff80, RZ, 0xc0, !PT ;  /* 0xffffff8000ff7812 */ /* 0x002fe2000788c0ff */
[----:B------:R-:W-:Y:S01]  /*08c0*/  BSSY B1, `(.L_x_7492) ;  /* 0x0000008000017945 */ /* 0x000fe20003800000 */
[----:B------:R-:W-:-:S11]  /*08d0*/  MOV R84, R146 ;  /* 0x0000009200547202 */ /* 0x000fd60000000f00 */
[----:B------:R-:W-:Y:S05]  /*08e0*/  @!P4 BRA `(.L_x_7493) ;  /* 0x000000500000c947 */ /* 0x000fea0003800000 */
[----:B------:R-:W-:-:S04]  /*08f0*/  ISETP.NE.U32.AND P4, PT, RZ, c[0x0][0x218], PT ;  /* 0x00008600ff007a0c */ /* 0x000fc80003f85070 */
[----:B------:R-:W-:-:S13]  /*0900*/  ISETP.NE.AND.EX P4, PT, RZ, c[0x0][0x21c], PT, P4 ;  /* 0x00008700ff007a0c */ /* 0x000fda0003f85340 */
[----:B------:R-:W-:Y:S05]  /*0910*/  @!P4 BRA `(.L_x_7494) ;  /* 0x000000100000c947 */ /* 0x000fea0003800000 */
[----:B------:R0:W5:Y:S02]  /*0920*/  LDG.E.128 R24, [R2.64] ;  /* 0x0000000402187981 */ /* 0x000164000c1e1d00 */
.L_x_7494:
[----:B------:R-:W-:Y:S02]  /*0930*/  IADD3 R84, R146, 0x80, RZ ;  /* 0x0000008092547810 */ /* 0x000fe40007ffe0ff */
.L_x_7493:
[----:B------:R-:W-:Y:S05]  /*0940*/  BSYNC B1 ;  /* 0x0000000000017941 */ /* 0x000fea0003800000 */
.L_x_7492:
[----:B------:R-:W-:Y:S01]  /*0950*/  ISETP.GE.U32.AND P4, PT, R0, 0x100, PT ;  /* 0x000001000000780c */ /* 0x000fe20003f86070 */
[----:B------:R-:W-:-:S12]  /*0960*/  BSSY B1, `(.L_x_7495) ;  /* 0x0000008000017945 */ /* 0x000fd80003800000 */
[----:B------:R-:W-:Y:S05]  /*0970*/  @!P4 BRA `(.L_x_7496) ;  /* 0x000000600000c947 */ /* 0x000fea0003800000 */
[----:B------:R-:W-:-:S04]  /*0980*/  ISETP.NE.U32.AND P4, PT, RZ, c[0x0][0x218], PT ;  /* 0x00008600ff007a0c */ /* 0x000fc80003f85070 */
[----:B------:R-:W-:-:S13]  /*0990*/  ISETP.NE.AND.EX P4, PT, RZ, c[0x0][0x21c], PT, P4 ;  /* 0x00008700ff007a0c */ /* 0x000fda0003f85340 */
[----:B------:R-:W-:Y:S05]  /*09a0*/  @!P4 BRA `(.L_x_7497) ;  /* 0x000000200000c947 */ /* 0x000fea0003800000 */
[----:B------:R-:W-:-:S06]  /*09b0*/  IMAD.WIDE.U32 R20, R84, R169, c[0x0][0x218] ;  /* 0x0000860054147625 */ /* 0x000fcc00078e00a9 */
[----:B------:R-:W5:Y:S02]  /*09c0*/  LDG.E.128 R20, [R20.64] ;  /* 0x0000000414147981 */ /* 0x000f64000c1e1d00 */
.L_x_7497:
[----:B------:R-:W-:Y:S02]  /*09d0*/  IADD3 R84, R84, 0x80, RZ ;  /* 0x0000008054547810 */ /* 0x000fe40007ffe0ff */
.L_x_7496:
[----:B------:R-:W-:Y:S05]  /*09e0*/  BSYNC B1 ;  /* 0x0000000000017941 */ /* 0x000fea0003800000 */
.L_x_7495:
[----:B------:R-:W-:Y:S01]  /*09f0*/  BSSY B1, `(.L_x_7498) ;  /* 0x0000008000017945 */ /* 0x000fe20003800000 */
[----:B------:R-:W-:Y:S05]  /*0a00*/  @!P0 BRA `(.L_x_7499) ;  /* 0x0000006000008947 */ /* 0x000fea0003800000 */
[----:B------:R-:W-:-:S04]  /*0a10*/  ISETP.NE.U32.AND P4, PT, RZ, c[0x0][0x218], PT ;  /* 0x00008600ff007a0c */ /* 0x000fc80003f85070 */
[----:B------:R-:W-:-:S13]  /*0a20*/  ISETP.NE.AND.EX P4, PT, RZ, c[0x0][0x21c], PT, P4 ;  /* 0x00008700ff007a0c */ /* 0x000fda0003f85340 */
[----:B------:R-:W-:Y:S05]  /*0a30*/  @!P4 BRA `(.L_x_7500) ;  /* 0x000000200000c947 */ /* 0x000fea0003800000 */
[----:B------:R-:W-:-:S06]  /*0a40*/  IMAD.WIDE.U32 R16, R84, R169, c[0x0][0x218] ;  /* 0x0000860054107625 */ /* 0x000fcc00078e00a9 */
[----:B------:R-:W5:Y:S02]  /*0a50*/  LDG.E.128 R16, [R16.64] ;  /* 0x0000000410107981 */ /* 0x000f64000c1e1d00 */
.L_x_7500:
[----:B------:R-:W-:Y:S02]  /*0a60*/  IADD3 R84, R84, 0x80, RZ ;  /* 0x0000008054547810 */ /* 0x000fe40007ffe0ff */
.L_x_7499:
[----:B------:R-:W-:Y:S05]  /*0a70*/  BSYNC B1 ;  /* 0x0000000000017941 */ /* 0x000fea0003800000 */
.L_x_7498:
[----:B------:R-:W-:Y:S01]  /*0a80*/  BSSY B1, `(.L_x_7501) ;  /* 0x0000008000017945 */ /* 0x000fe20003800000 */
[----:B------:R-:W-:Y:S05]  /*0a90*/  @!P1 BRA `(.L_x_7502) ;  /* 0x0000006000009947 */ /* 0x000fea0003800000 */
[----:B------:R-:W-:-:S04]  /*0aa0*/  ISETP.NE.U32.AND P4, PT, RZ, c[0x0][0x218], PT ;  /* 0x00008600ff007a0c */ /* 0x000fc80003f85070 */
[----:B------:R-:W-:-:S13]  /*0ab0*/  ISETP.NE.AND.EX P4, PT, RZ, c[0x0][0x21c], PT, P4 ;  /* 0x00008700ff007a0c */ /* 0x000fda0003f85340 */
[----:B------:R-:W-:Y:S05]  /*0ac0*/  @!P4 BRA `(.L_x_7503) ;  /* 0x000000200000c947 */ /* 0x000fea0003800000 */
[----:B------:R-:W-:-:S06]  /*0ad0*/  IMAD.WIDE.U32 R12, R84, R169, c[0x0][0x218] ;  /* 0x00008600540c7625 */ /* 0x000fcc00078e00a9 */
[----:B------:R-:W5:Y:S02]  /*0ae0*/  LDG.E.128 R12, [R12.64] ;  /* 0x000000040c0c7981 */ /* 0x000f64000c1e1d00 */
.L_x_7503:
[----:B------:R-:W-:Y:S02]  /*0af0*/  IADD3 R84, R84, 0x80, RZ ;  /* 0x0000008054547810 */ /* 0x000fe40007ffe0ff */
.L_x_7502:
[----:B------:R-:W-:Y:S05]  /*0b00*/  BSYNC B1 ;  /* 0x0000000000017941 */ /* 0x000fea0003800000 */
.L_x_7501:
[----:B------:R-:W-:Y:S01]  /*0b10*/  BSSY B1, `(.L_x_7504) ;  /* 0x0000008000017945 */ /* 0x000fe20003800000 */
[----:B------:R-:W-:Y:S05]  /*0b20*/  @!P2 BRA `(.L_x_7505) ;  /* 0x000000600000a947 */ /* 0x000fea0003800000 */
[----:B------:R-:W-:-:S04]  /*0b30*/  ISETP.NE.U32.AND P4, PT, RZ, c[0x0][0x218], PT ;  /* 0x00008600ff007a0c */ /* 0x000fc80003f85070 */
[----:B------:R-:W-:-:S13]  /*0b40*/  ISETP.NE.AND.EX P4, PT, RZ, c[0x0][0x21c], PT, P4 ;  /* 0x00008700ff007a0c */ /* 0x000fda0003f85340 */
[----:B------:R-:W-:Y:S05]  /*0b50*/  @!P4 BRA `(.L_x_7506) ;  /* 0x000000200000c947 */ /* 0x000fea0003800000 */
[----:B------:R-:W-:-:S06]  /*0b60*/  IMAD.WIDE.U32 R8, R84, R169, c[0x0][0x218] ;  /* 0x0000860054087625 */ /* 0x000fcc00078e00a9 */
[----:B------:R-:W5:Y:S02]  /*0b70*/  LDG.E.128 R8, [R8.64] ;  /* 0x0000000408087981 */ /* 0x000f64000c1e1d00 */
.L_x_7506:
[----:B------:R-:W-:Y:S02]  /*0b80*/  IADD3 R84, R84, 0x80, RZ ;  /* 0x0000008054547810 */ /* 0x000fe40007ffe0ff */
.L_x_7505:
[----:B------:R-:W-:Y:S05]  /*0b90*/  BSYNC B1 ;  /* 0x0000000000017941 */ /* 0x000fea0003800000 */
.L_x_7504:
        /* <DEDUP_REMOVED lines=9> */
.L_x_7491:
[----:B-1----:R-:W-:Y:S01]  /*0c30*/  IADD3 R84, R90, -0x1, RZ ;  /* 0xffffffff5a547810 */ /* 0x002fe20007ffe0ff */
[----:B------:R-:W-:Y:S01]  /*0c40*/  BSSY B1, `(.L_x_7508) ;  /* 0x0000031000017945 */ /* 0x000fe20003800000 */
[----:B------:R-:W-:Y:S01]  /*0c50*/  LOP3.LUT P4, RZ, R0, 0xffffff80, RZ, 0xc0, !PT ;  /* 0xffffff8000ff7812 */ /* 0x000fe2000788c0ff */
[----:B------:R-:W-:Y:S01]  /*0c60*/  IMAD.MOV.U32 R171, RZ, RZ, RZ ;  /* 0x000000ffffab7224 */ /* 0x000fe200078e00ff */
[----:B------:R-:W-:Y:S01]  /*0c70*/  MOV R173, RZ ;  /* 0x000000ff00ad7202 */ /* 0x000fe20000000f00 */
[----:B------:R-:W-:Y:S02]  /*0c80*/  IMAD R84, R84, c[0x0][0x168], RZ ;  /* 0x00005a0054547a24 */ /* 0x000fe400078e02ff */
[----:B------:R-:W-:-:S03]  /*0c90*/  IMAD.MOV.U32 R174, RZ, RZ, R146 ;  /* 0x000000ffffae7224 */ /* 0x000fc600078e0092 */
[----:B------:R-:W-:-:S04]  /*0ca0*/  SHF.R.S32.HI R85, RZ, 0x1f, R84 ;  /* 0x0000001fff557819 */ /* 0x000fc80000011454 */
[----:B------:R-:W-:-:S04]  /*0cb0*/  LEA.HI R85, R85, R84, RZ, 0x2 ;  /* 0x0000005455557211 */ /* 0x000fc800078f10ff */
[----:B------:R-:W-:Y:S01]  /*0cc0*/  LEA.HI.SX32 R172, R85, R172, 0x1e ;  /* 0x000000ac55ac7211 */ /* 0x000fe200078ff2ff */
[----:B------:R-:W-:Y:S05]  /*0cd0*/  @!P4 BRA `(.L_x_7509) ;  /* 0x000002700000c947 */ /* 0x000fea0003800000 */
[----:B------:R-:W-:Y:S01]  /*0ce0*/  IMAD.WIDE.U32 R84, R146, R169, c[0x0][0x188] ;  /* 0x0000620092547625 */ /* 0x000fe200078e00a9 */
[----:B------:R-:W-:-:S03]  /*0cf0*/  ISETP.NE.AND P4, PT, R176, RZ, PT ;  /* 0x000000ffb000720c */ /* 0x000fc60003f85270 */
[----:B------:R-:W-:Y:S01]  /*0d00*/  IMAD.WIDE.U32 R88, R172, R169, c[0x0][0x208] ;  /* 0x00008200ac587625 */ /* 0x000fe200078e00a9 */
[----:B-----5:R-:W-:Y:S01]  /*0d10*/  FSEL R147, R170, RZ, !P4 ;  /* 0x000000ffaa937208 */ /* 0x020fe20006000000 */
[----:B------:R-:W2:Y:S01]  /*0d20*/  LDG.E.128 R84, [R84.64] ;  /* 0x0000000454547981 */ /* 0x000ea2000c1e1d00 */
[----:B------:R-:W-:-:S03]  /*0d30*/  ISETP.NE.U32.AND P4, PT, RZ, c[0x0][0x218], PT ;  /* 0x00008600ff007a0c */ /* 0x000fc60003f85070 */
[----:B------:R-:W3:Y:S01]  /*0d40*/  LDG.E.128 R88, [R88.64] ;  /* 0x0000000458587981 */ /* 0x000ee2000c1e1d00 */
[----:B------:R-:W-:-:S13]  /*0d50*/  ISETP.NE.AND.EX P4, PT, RZ, c[0x0][0x21c], PT, P4 ;  /* 0x00008700ff007a0c */ /* 0x000fda0003f85340 */
[----:B------:R0:W5:Y:S01]  /*0d60*/  @P4 LDG.E.128 R24, [R2.64] ;  /* 0x0000000402184981 */ /* 0x000162000c1e1d00 */
[----:B------:R-:W-:Y:S02]  /*0d70*/  IADD3 R174, R146, 0x80, RZ ;  /* 0x0000008092ae7810 */ /* 0x000fe40007ffe0ff */
[----:B------:R-:W-:Y:S01]  /*0d80*/  IADD3 R172, R172, 0x80, RZ ;  /* 0x00000080acac7810 */ /* 0x000fe20007ffe0ff */
[C---:B--2---:R-:W-:Y:S02]  /*0d90*/  FADD.FTZ R148, -R147.reuse, R84 ;  /* 0x0000005493947221 */ /* 0x044fe40000010100 */
[----:B------:R-:W-:Y:S02]  /*0da0*/  FADD.FTZ R150, -R147, R85 ;  /* 0x0000005593967221 */ /* 0x000fe40000010100 */
[C---:B------:R-:W-:Y:S02]  /*0db0*/  FMUL.FTZ R135, R133.reuse, R148 ;  /* 0x0000009485877220 */ /* 0x040fe40000410000 */
[----:B------:R-:W-:-:S02]  /*0dc0*/  FMUL.FTZ R148, R133, R150 ;  /* 0x0000009685947220 */ /* 0x000fc40000410000 */
[----:B---3--:R-:W-:Y:S02]  /*0dd0*/  FMUL.FTZ R150, R93, R88 ;  /* 0x000000585d967220 */ /* 0x008fe40000410000 */
[----:B------:R-:W-:Y:S02]  /*0de0*/  FADD.FTZ R86, -R147, R86 ;  /* 0x0000005693567221 */ /* 0x000fe40000010100 */
[----:B------:R-:W-:Y:S02]  /*0df0*/  FMUL.FTZ R157, R94, R89 ;  /* 0x000000595e9d7220 */ /* 0x000fe40000410000 */
[----:B0-----:R-:W-:Y:S02]  /*0e00*/  FADD.FTZ R2, RZ, R150 ;  /* 0x00000096ff027221 */ /* 0x001fe40000010000 */
[----:B------:R-:W-:Y:S02]  /*0e10*/  FFMA.FTZ R3, R135, R150, RZ ;  /* 0x0000009687037223 */ /* 0x000fe400000100ff */
        /* <DEDUP_REMOVED lines=19> */
.L_x_7509:
[----:B------:R-:W-:Y:S05]  /*0f50*/  BSYNC B1 ;  /* 0x0000000000017941 */ /* 0x000fea0003800000 */
.L_x_7508:
[----:B------:R-:W-:Y:S01]  /*0f60*/  ISETP.GE.U32.AND P4, PT, R0, 0x100, PT ;  /* 0x000001000000780c */ /* 0x000fe20003f86070 */
[----:B------:R-:W-:-:S12]  /*0f70*/  BSSY B1, `(.L_x_7510) ;  /* 0x000002a000017945 */ /* 0x000fd80003800000 */
        /* <DEDUP_REMOVED lines=9> */
[----:B------:R-:W-:-:S05]  /*1010*/  @P4 IMAD.WIDE.U32 R2, R174, R169, c[0x0][0x218] ;  /* 0x00008600ae024625 */ /* 0x000fca00078e00a9 */
        /* <DEDUP_REMOVED lines=10> */
[----:B0-----:R-:W-:Y:S02]  /*10c0*/  FADD.FTZ R2, R171, R154 ;  /* 0x0000009aab027221 */ /* 0x001fe40000010000 */
        /* <DEDUP_REMOVED lines=20> */
.L_x_7511:
[----:B------:R-:W-:Y:S05]  /*1210*/  BSYNC B1 ;  /* 0x0000000000017941 */ /* 0x000fea0003800000 */
.L_x_7510:
[----:B------:R-:W-:Y:S01]  /*1220*/  BSSY B1, `(.L_x_7512) ;  /* 0x000002a000017945 */ /* 0x000fe20003800000 */
        /* <DEDUP_REMOVED lines=15> */
[----:B------:R-:W-:Y:S02]  /*1320*/  FMUL.FTZ R119, R133, R120 ;  /* 0x0000007885777220 */ /* 0x000fe40000410000 */
[----:B---3--:R-:W-:-:S02]  /*1330*/  FMUL.FTZ R120, R101, R84 ;  /* 0x0000005465787220 */ /* 0x008fc40000410000 */
[C---:B------:R-:W-:Y:S02]  /*1340*/  FADD.FTZ R90, -R118.reuse, R90 ;  /* 0x0000005a765a7221 */ /* 0x040fe40000010100 */
[----:B------:R-:W-:Y:S02]  /*1350*/  FADD.FTZ R136, -R118, R91 ;  /* 0x0000005b76887221 */ /* 0x000fe40000010100 */
[----:B------:R-:W-:Y:S02]  /*1360*/  FMUL.FTZ R118, R133, R134 ;  /* 0x0000008685767220 */ /* 0x000fe40000410000 */
[----:B------:R-:W-:Y:S02]  /*1370*/  FMUL.FTZ R139, R102, R85 ;  /* 0x00000055668b7220 */ /* 0x000fe40000410000 */
[----:B0-----:R-:W-:Y:S02]  /*1380*/  FADD.FTZ R2, R171, R120 ;  /* 0x00000078ab027221 */ /* 0x001fe40000010000 */
        /* <DEDUP_REMOVED lines=19> */
.L_x_7513:
[----:B------:R-:W-:Y:S05]  /*14c0*/  BSYNC B1 ;  /* 0x0000000000017941 */ /* 0x000fea0003800000 */
.L_x_7512:
        /* <DEDUP_REMOVED lines=42> */
.L_x_7515:
[----:B------:R-:W-:Y:S05]  /*1770*/  BSYNC B1 ;  /* 0x0000000000017941 */ /* 0x000fea0003800000 */
.L_x_7514:
        /* <DEDUP_REMOVED lines=42> */
.L_x_7517:
[----:B------:R-:W-:Y:S05]  /*1a20*/  BSYNC B1 ;  /* 0x0000000000017941 */ /* 0x000fea0003800000 */
.L_x_7516:
[----:B------:R-:W-:-:S13]  /*1a30*/  ISETP.GE.U32.AND P4, PT, R0, 0x300, PT ;  /* 0x000003000000780c */ /* 0x000fda0003f86070 */
        /* <DEDUP_REMOVED lines=11> */
[C---:B--2---:R-:W-:Y:S02]  /*1af0*/  FADD.FTZ R130, -R168.reuse, R88 ;  /* 0x00000058a8827221 */ /* 0x044fe40000010100 */
[C---:B------:R-:W-:Y:S02]  /*1b00*/  FADD.FTZ R132, -R168.reuse, R89 ;  /* 0x00000059a8847221 */ /* 0x040fe40000010100 */
[C---:B------:R-:W-:Y:S02]  /*1b10*/  FMUL.FTZ R125, R133.reuse, R130 ;  /* 0x00000082857d7220 */ /* 0x040fe40000410000 */
[----:B------:R-:W-:Y:S02]  /*1b20*/  FMUL.FTZ R130, R133, R132 ;  /* 0x0000008485827220 */ /* 0x000fe40000410000 */
[----:B---3--:R-:W-:Y:S02]  /*1b30*/  FMUL.FTZ R132, R113, R84 ;  /* 0x0000005471847220 */ /* 0x008fe40000410000 */
[----:B------:R-:W-:-:S02]  /*1b40*/  FADD.FTZ R90, -R168, R90 ;  /* 0x0000005aa85a7221 */ /* 0x000fc40000010100 */
[----:B------:R-:W-:Y:S02]  /*1b50*/  FMUL.FTZ R165, R114, R85 ;  /* 0x0000005572a57220 */ /* 0x000fe40000410000 */
[----:B0-----:R-:W-:Y:S02]  /*1b60*/  FADD.FTZ R2, R171, R132 ;  /* 0x00000084ab027221 */ /* 0x001fe40000010000 */
        /* <DEDUP_REMOVED lines=20> */
.L_x_7507:
[----:B------:R-:W-:Y:S05]  /*1cb0*/  BSYNC B0 ;  /* 0x0000000000007941 */ /* 0x000fea0003800000 */
.L_x_7490:
[----:B------:R-:W-:Y:S02]  /*1cc0*/  LOP3.LUT P4, RZ, R117, 0xff, RZ, 0xc0, !PT ;  /* 0x000000ff75ff7812 */ /* 0x000fe4000788c0ff */
[----:B------:R-:W-:-:S04]  /*1cd0*/  SHF.R.U32.HI R84, RZ, 0x5, R175 ;  /* 0x00000005ff547819 */ /* 0x000fc800000116af */
[----:B------:R-:W-:-:S07]  /*1ce0*/  LOP3.LUT R169, R84, 0x7fffffc, RZ, 0xc0, !PT ;  /* 0x07fffffc54a97812 */ /* 0x000fce00078ec0ff */
[----:B------:R-:W-:Y:S02]  /*1cf0*/  @!P4 IADD3 R169, R169, 0x4, RZ ;  /* 0x00000004a9a9c810 */ /* 0x000fe40007ffe0ff */
[----:B------:R-:W-:Y:S01]  /*1d00*/  LOP3.LUT P4, RZ, R175, 0x1f, RZ, 0xc0, !PT ;  /* 0x0000001fafff7812 */ /* 0x000fe2000788c0ff */
[----:B------:R-:W-:Y:S10]  /*1d10*/  BRA.DIV ~URZ, `(.L_x_7518) ;  /* 0x000023d27f007947 */ /* 0x000ff4000b800000 */
[----:B------:R1:W2:Y:S02]  /*1d20*/  SHFL.DOWN PT, R86, R171, 0x10, 0x1f ;  /* 0x0a001f00ab567f89 */ /* 0x0002a400000e0000 */
.L_x_7581:
[----:B------:R-:W-:Y:S05]  /*1d30*/  BRA.DIV ~URZ, `(.L_x_7519) ;  /* 0x000024327f007947 */ /* 0x000fea000b800000 */
[----:B0-----:R-:W0:Y:S01]  /*1d40*/  SHFL.DOWN PT, R2, R173, 0x10, 0x1f ;  /* 0x0a001f00ad027f89 */ /* 0x001e2200000e0000 */
[----:B--2---:R-:W-:-:S05]  /*1d50*/  FADD.FTZ R90, R86, R171 ;  /* 0x000000ab565a7221 */ /* 0x004fca0000010000 */
[----:B------:R-:W2:Y:S01]  /*1d60*/  SHFL.DOWN PT, R3, R90, 0x8, 0x1f ;  /* 0x09001f005a037f89 */ /* 0x000ea200000e0000 */
[----:B0-----:R-:W-:-:S05]  /*1d70*/  FADD.FTZ R2, R2, R173 ;  /* 0x000000ad02027221 */ /* 0x001fca0000010000 */
[----:B------:R-:W0:Y:S01]  /*1d80*/  SHFL.DOWN PT, R85, R2, 0x8, 0x1f ;  /* 0x09001f0002557f89 */ /* 0x000e2200000e0000 */
        /* <DEDUP_REMOVED lines=9> */
[----:B------:R2:W3:Y:S01]  /*1e20*/  SHFL.DOWN PT, R90, R87, 0x1, 0x1f ;  /* 0x08201f00575a7f89 */ /* 0x0004e200000e0000 */
[----:B0-----:R-:W-:-:S05]  /*1e30*/  FADD.FTZ R89, R88, R89 ;  /* 0x0000005958597221 */ /* 0x001fca0000010000 */
[----:B-----5:R2:W0:Y:S02]  /*1e40*/  SHFL.DOWN PT, R170, R89, 0x1, 0x1f ;  /* 0x08201f0059aa7f89 */ /* 0x02042400000e0000 */
.L_x_7582:
[----:B------:R-:W-:Y:S01]  /*1e50*/  @!P4 LOP3.LUT R84, R84, 0x3, RZ, 0xc0, !PT ;  /* 0x000000035454c812 */ /* 0x000fe200078ec0ff */
[----:B0-----:R-:W-:Y:S01]  /*1e60*/  FADD.FTZ R3, R170, R89 ;  /* 0x00000059aa037221 */ /* 0x001fe20000010000 */
[----:B------:R-:W-:Y:S01]  /*1e70*/  WARPSYNC 0xffffffff ;  /* 0xffffffff00007948 */ /* 0x000fe20003800000 */
[----:B---3--:R-:W-:Y:S01]  /*1e80*/  FADD.FTZ R2, R90, R87 ;  /* 0x000000575a027221 */ /* 0x008fe20000010000 */
[----:B------:R-:W-:Y:S01]  /*1e90*/  @!P4 IADD3 R170, R169, R84, RZ ;  /* 0x00000054a9aac210 */ /* 0x000fe20007ffe0ff */
[----:B------:R-:W-:Y:S01]  /*1ea0*/  BSSY B0, `(.L_x_7520) ;  /* 0x000006a000007945 */ /* 0x000fe20003800000 */
[----:B------:R-:W-:-:S03]  /*1eb0*/  LOP3.LUT P5, RZ, R0, 0xffffff80, RZ, 0xc0, !PT ;  /* 0xffffff8000ff7812 */ /* 0x000fc600078ac0ff */
[----:B------:R0:W-:Y:S04]  /*1ec0*/  @!P4 STS.64 [R170.X8+0x3000], R2 ;  /* 0x00300002aa00c388 */ /* 0x0001e80000008a00 */
[----:B------:R-:W-:Y:S01]  /*1ed0*/  BAR.SYNC.DEFER_BLOCKING 0x0 ;  /* 0x0000000000007b1d */ /* 0x000fe20000010000 */
[----:B------:R-:W-:-:S13]  /*1ee0*/  ISETP.GE.AND P4, PT, R145, 0x1, PT ;  /* 0x000000019100780c */ /* 0x000fda0003f86270 */
[----:B-1----:R-:W-:Y:S02]  /*1ef0*/  @P4 IADD3 R171, R145, -0x1, RZ ;  /* 0xffffffff91ab4810 */ /* 0x002fe40007ffe0ff */
[----:B0-----:R-:W-:-:S03]  /*1f00*/  @P4 LOP3.LUT R3, R175, 0x7f, RZ, 0xc0, !PT ;  /* 0x0000007faf034812 */ /* 0x001fc600078ec0ff */
[----:B------:R-:W-:Y:S01]  /*1f10*/  @P4 IMAD R172, R171, c[0x0][0x168], RZ ;  /* 0x00005a00abac4a24 */ /* 0x000fe200078e02ff */
[----:B--2---:R-:W0:Y:S04]  /*1f20*/  LDS.128 R84, [R169.X8+0x3000] ;  /* 0x00300000a9547984 */ /* 0x004e280000008c00 */
[----:B------:R-:W1:Y:S01]  /*1f30*/  LDS.128 R88, [R169.X8+0x3010] ;  /* 0x00301000a9587984 */ /* 0x000e620000008c00 */
[----:B0-----:R-:W-:Y:S02]  /*1f40*/  FADD.FTZ R171, RZ, R84 ;  /* 0x00000054ffab7221 */ /* 0x001fe40000010000 */
[----:B------:R-:W-:Y:S01]  /*1f50*/  FADD.FTZ R84, RZ, R85 ;  /* 0x00000055ff547221 */ /* 0x000fe20000010000 */
[----:B------:R-:W-:Y:S01]  /*1f60*/  @P4 SHF.R.S32.HI R85, RZ, 0x1f, R172 ;  /* 0x0000001fff554819 */ /* 0x000fe200000114ac */
[----:B------:R-:W-:-:S02]  /*1f70*/  FADD.FTZ R171, R86, R171 ;  /* 0x000000ab56ab7221 */ /* 0x000fc40000010000 */
[----:B------:R-:W-:Y:S01]  /*1f80*/  FADD.FTZ R84, R87, R84 ;  /* 0x0000005457547221 */ /* 0x000fe20000010000 */
[----:B------:R-:W-:Y:S01]  /*1f90*/  @P4 LEA.HI R172, R85, R172, RZ, 0x2 ;  /* 0x000000ac55ac4211 */ /* 0x000fe200078f10ff */
[----:B-1----:R-:W-:Y:S02]  /*1fa0*/  FADD.FTZ R171, R171, R88 ;  /* 0x00000058abab7221 */ /* 0x002fe40000010000 */
        /* <DEDUP_REMOVED lines=10> */
[----:B------:R-:W-:-:S04]  /*2050*/  @!P3 ISETP.NE.AND.EX P5, PT, RZ, c[0x0][0x21c], PT, P5 ;  /* 0x00008700ff00ba0c */ /* 0x000fc80003fa5350 */
[----:B------:R-:W-:Y:S02]  /*2060*/  @!P3 FSEL R88, R25, RZ, P5 ;  /* 0x000000ff1958b208 */ /* 0x000fe40002800000 */
[----:B------:R-:W-:-:S04]  /*2070*/  @!P3 ISETP.NE.U32.AND P5, PT, RZ, c[0x0][0x218], PT ;  /* 0x00008600ff00ba0c */ /* 0x000fc80003fa5070 */
[----:B------:R-:W-:-:S04]  /*2080*/  @!P3 ISETP.NE.AND.EX P5, PT, RZ, c[0x0][0x21c], PT, P5 ;  /* 0x00008700ff00ba0c */ /* 0x000fc80003fa5350 */
[----:B------:R-:W-:Y:S02]  /*2090*/  @!P3 FSEL R89, R26, RZ, P5 ;  /* 0x000000ff1a59b208 */ /* 0x000fe40002800000 */
[----:B------:R-:W-:-:S04]  /*20a0*/  @!P3 ISETP.NE.U32.AND P5, PT, RZ, c[0x0][0x218], PT ;  /* 0x00008600ff00ba0c */ /* 0x000fc80003fa5070 */
[----:B------:R-:W-:-:S04]  /*20b0*/  @!P3 ISETP.NE.AND.EX P5, PT, RZ, c[0x0][0x21c], PT, P5 ;  /* 0x00008700ff00ba0c */ /* 0x000fc80003fa5350 */
[----:B------:R-:W-:Y:S02]  /*20c0*/  @!P3 FSEL R90, R27, RZ, P5 ;  /* 0x000000ff1b5ab208 */ /* 0x000fe40002800000 */
[----:B------:R-:W-:-:S04]  /*20d0*/  @!P3 ISETP.NE.U32.AND P5, PT, RZ, c[0x0][0x218], PT ;  /* 0x00008600ff00ba0c */ /* 0x000fc80003fa5070 */
[----:B------:R-:W-:-:S04]  /*20e0*/  @!P3 ISETP.NE.AND.EX P5, PT, RZ, c[0x0][0x21c], PT, P5 ;  /* 0x00008700ff00ba0c */ /* 0x000fc80003fa5350 */
        /* <DEDUP_REMOVED lines=10> */
.L_x_7523:
[----:B------:R-:W-:Y:S05]  /*2190*/  BSYNC B1 ;  /* 0x0000000000017941 */ /* 0x000fea0003800000 */
.L_x_7522:
[----:B------:R-:W-:Y:S01]  /*21a0*/  ISETP.NE.U32.AND P5, PT, RZ, c[0x0][0x258], PT ;  /* 0x00009600ff007a0c */ /* 0x000fe20003fa5070 */
[----:B------:R-:W-:Y:S03]  /*21b0*/  BSSY B1, `(.L_x_7524) ;  /* 0x000000c000017945 */ /* 0x000fe60003800000 */
[----:B------:R-:W-:-:S04]  /*21c0*/  ISETP.NE.AND.EX P5, PT, RZ, c[0x0][0x25c], PT, P5 ;  /* 0x00009700ff007a0c */ /* 0x000fc80003fa5350 */
[----:B------:R-:W-:Y:S01]  /*21d0*/  SEL R76, R87, R76, P5 ;  /* 0x0000004c574c7207 */ /* 0x000fe20002800000 */
        /* <DEDUP_REMOVED lines=9> */
.L_x_7525:
[----:B------:R-:W-:Y:S05]  /*2270*/  BSYNC B1 ;  /* 0x0000000000017941 */ /* 0x000fea0003800000 */
.L_x_7524:
[----:B------:R-:W-:Y:S01]  /*2280*/  BSSY B1, `(.L_x_7526) ;  /* 0x000000b000017945 */ /* 0x000fe20003800000 */
        /* <DEDUP_REMOVED lines=10> */
.L_x_7527:
[----:B------:R-:W-:Y:S05]  /*2330*/  BSYNC B1 ;  /* 0x0000000000017941 */ /* 0x000fea0003800000 */
.L_x_7526:
        /* <DEDUP_REMOVED lines=11> */
.L_x_7529:
[----:B------:R-:W-:Y:S05]  /*23f0*/  BSYNC B1 ;  /* 0x0000000000017941 */ /* 0x000fea0003800000 */
.L_x_7528:
[----:B------:R-:W-:Y:S01]  /*2400*/  SEL R79, R90, R79, P5 ;  /* 0x0000004f5a4f7207 */ /* 0x000fe20002800000 */
[----:B------:R-:W-:Y:S01]  /*2410*/  FMUL.FTZ R87, R87, c[0x0][0x1ec] ;  /* 0x00007b0057577a20 */ /* 0x000fe20000410000 */
[----:B------:R-:W-:Y:S01]  /*2420*/  ISETP.NE.U32.AND P5, PT, RZ, c[0x0][0x258], PT ;  /* 0x00009600ff007a0c */ /* 0x000fe20003fa5070 */
[----:B------:R-:W-:Y:S02]  /*2430*/  FMUL.FTZ R88, R88, c[0x0][0x1ec] ;  /* 0x00007b0058587a20 */ /* 0x000fe40000410000 */
[----:B------:R-:W-:Y:S01]  /*2440*/  FMUL.FTZ R89, R89, c[0x0][0x1ec] ;  /* 0x00007b0059597a20 */ /* 0x000fe20000410000 */
[----:B------:R-:W-:Y:S01]  /*2450*/  ISETP.NE.AND.EX P5, PT, RZ, c[0x0][0x25c], PT, P5 ;  /* 0x00009700ff007a0c */ /* 0x000fe20003fa5350 */
[----:B------:R-:W-:-:S12]  /*2460*/  FMUL.FTZ R90, R90, c[0x0][0x1ec] ;  /* 0x00007b005a5a7a20 */ /* 0x000fd80000410000 */
[----:B------:R-:W-:-:S05]  /*2470*/  @P5 MOV R3, 0x10 ;  /* 0x0000001000035802 */ /* 0x000fca0000000f00 */
[C---:B------:R-:W-:Y:S01]  /*2480*/  @P5 IMAD.WIDE.U32 R2, R146.reuse, R3, c[0x0][0x258] ;  /* 0x0000960092025625 */ /* 0x040fe200078e0003 */
[----:B------:R-:W-:-:S04]  /*2490*/  IADD3 R146, R146, 0x80, RZ ;  /* 0x0000008092927810 */ /* 0x000fc80007ffe0ff */
[----:B------:R0:W-:Y:S01]  /*24a0*/  @P5 STG.E.128 [R2.64], R76 ;  /* 0x0000004c02005986 */ /* 0x0001e2000c101d04 */
[----:B------:R-:W-:-:S04]  /*24b0*/  ISETP.GT.AND P5, PT, R145, RZ, PT ;  /* 0x000000ff9100720c */ /* 0x000fc80003fa4270 */
[----:B------:R-:W-:Y:S01]  /*24c0*/  SEL R80, R87, R80, P5 ;  /* 0x0000005057507207 */ /* 0x000fe20002800000 */
[----:B------:R-:W-:Y:S01]  /*24d0*/  @P4 IMAD.MOV.U32 R87, RZ, RZ, 0x10 ;  /* 0x00000010ff574424 */ /* 0x000fe200078e00ff */
[----:B------:R-:W-:Y:S02]  /*24e0*/  SEL R81, R88, R81, P5 ;  /* 0x0000005158517207 */ /* 0x000fe40002800000 */
[----:B------:R-:W-:Y:S02]  /*24f0*/  SEL R82, R89, R82, P5 ;  /* 0x0000005259527207 */ /* 0x000fe40002800000 */
[----:B------:R-:W-:Y:S01]  /*2500*/  SEL R83, R90, R83, P5 ;  /* 0x000000535a537207 */ /* 0x000fe20002800000 */
[C---:B0-----:R-:W-:Y:S01]  /*2510*/  @P4 IMAD.WIDE.U32 R2, R84.reuse, R87, c[0x0][0x248] ;  /* 0x0000920054024625 */ /* 0x041fe200078e0057 */
[----:B------:R-:W-:-:S04]  /*2520*/  IADD3 R84, R84, 0x80, RZ ;  /* 0x0000008054547810 */ /* 0x000fc80007ffe0ff */
[----:B------:R0:W-:Y:S03]  /*2530*/  @P4 STG.E.128 [R2.64], R80 ;  /* 0x0000005002004986 */ /* 0x0001e6000c101d04 */
.L_x_7521:
[----:B------:R-:W-:Y:S05]  /*2540*/  BSYNC B0 ;  /* 0x0000000000007941 */ /* 0x000fea0003800000 */
.L_x_7520:
[----:B------:R-:W-:Y:S01]  /*2550*/  ISETP.GE.U32.AND P5, PT, R0, 0x100, PT ;  /* 0x000001000000780c */ /* 0x000fe20003fa6070 */
[----:B------:R-:W-:-:S12]  /*2560*/  BSSY B0, `(.L_x_7530) ;  /* 0x000004d000007945 */ /* 0x000fd80003800000 */
[----:B------:R-:W-:Y:S05]  /*2570*/  @!P5 BRA `(.L_x_7531) ;  /* 0x000004b00000d947 */ /* 0x000fea0003800000 */
[----:B------:R-:W-:Y:S01]  /*2580*/  ISETP.NE.AND P5, PT, R176, RZ, PT ;  /* 0x000000ffb000720c */ /* 0x000fe20003fa5270 */
[----:B------:R-:W-:Y:S03]  /*2590*/  BSSY B1, `(.L_x_7532) ;  /* 0x0000015000017945 */ /* 0x000fe60003800000 */
[----:B------:R-:W-:Y:S02]  /*25a0*/  FSEL R91, R85, RZ, !P5 ;  /* 0x000000ff555b7208 */ /* 0x000fe40006800000 */
        /* <DEDUP_REMOVED lines=13> */
[----:B------:R-:W-:Y:S01]  /*2680*/  ISETP.NE.U32.AND P5, PT, RZ, c[0x0][0x218], PT ;  /* 0x00008600ff007a0c */ /* 0x000fe20003fa5070 */
[----:B0-----:R-:W-:-:S03]  /*2690*/  FFMA.FTZ R3, R137, R86, R91 ;  /* 0x0000005689037223 */ /* 0x001fc6000001005b */
[----:B------:R-:W-:Y:S01]  /*26a0*/  ISETP.NE.AND.EX P5, PT, RZ, c[0x0][0x21c], PT, P5 ;  /* 0x00008700ff007a0c */ /* 0x000fe20003fa5350 */
[----:B------:R-:W-:-:S04]  /*26b0*/  FADD.FTZ R2, R154, -R3 ;  /* 0x800000039a027221 */ /* 0x000fc80000010000 */
[----:B------:R-:W-:-:S08]  /*26c0*/  FMUL.FTZ R87, R133, R2 ;  /* 0x0000000285577220 */ /* 0x000fd00000410000 */
[----:B------:R-:W-:Y:S02]  /*26d0*/  @P5 FADD.FTZ R87, R20, R87 ;  /* 0x0000005714575221 */ /* 0x000fe40000010000 */
.L_x_7533:
[----:B------:R-:W-:Y:S05]  /*26e0*/  BSYNC B1 ;  /* 0x0000000000017941 */ /* 0x000fea0003800000 */
.L_x_7532:
[----:B------:R-:W-:Y:S01]  /*26f0*/  ISETP.NE.U32.AND P5, PT, RZ, c[0x0][0x258], PT ;  /* 0x00009600ff007a0c */ /* 0x000fe20003fa5070 */
[----:B------:R-:W-:Y:S03]  /*2700*/  BSSY B1, `(.L_x_7534) ;  /* 0x000000a000017945 */ /* 0x000fe60003800000 */
[----:B------:R-:W-:-:S04]  /*2710*/  ISETP.NE.AND.EX P5, PT, RZ, c[0x0][0x25c], PT, P5 ;  /* 0x00009700ff007a0c */ /* 0x000fc80003fa5350 */
[----:B------:R-:W-:Y:S01]  /*2720*/  SEL R76, R87, R76, P5 ;  /* 0x0000004c574c7207 */ /* 0x000fe20002800000 */
[----:B------:R-:W-:Y:S05]  /*2730*/  @!P3 BRA `(.L_x_7535) ;  /* 0x000000600000b947 */ /* 0x000fea0003800000 */
[----:B------:R-:W-:Y:S01]  /*2740*/  ISETP.NE.U32.AND P6, PT, RZ, c[0x0][0x218], PT ;  /* 0x00008600ff007a0c */ /* 0x000fe20003fc5070 */
[----:B0-----:R-:W-:-:S03]  /*2750*/  FFMA.FTZ R2, R152, R86, R91 ;  /* 0x0000005698027223 */ /* 0x001fc6000001005b */
[----:B------:R-:W-:Y:S01]  /*2760*/  ISETP.NE.AND.EX P6, PT, RZ, c[0x0][0x21c], PT, P6 ;  /* 0x00008700ff007a0c */ /* 0x000fe20003fc5360 */
[----:B------:R-:W-:-:S04]  /*2770*/  FADD.FTZ R2, R159, -R2 ;  /* 0x800000029f027221 */ /* 0x000fc80000010000 */
[----:B------:R-:W-:-:S08]  /*2780*/  FMUL.FTZ R88, R133, R2 ;  /* 0x0000000285587220 */ /* 0x000fd00000410000 */
[----:B------:R-:W-:Y:S02]  /*2790*/  @P6 FADD.FTZ R88, R21, R88 ;  /* 0x0000005815586221 */ /* 0x000fe40000010000 */
.L_x_7535:
[----:B------:R-:W-:Y:S05]  /*27a0*/  BSYNC B1 ;  /* 0x0000000000017941 */ /* 0x000fea0003800000 */
.L_x_7534:
[----:B------:R-:W-:Y:S01]  /*27b0*/  BSSY B1, `(.L_x_7536) ;  /* 0x0000009000017945 */ /* 0x000fe20003800000 */
        /* <DEDUP_REMOVED lines=8> */
.L_x_7537:
[----:B------:R-:W-:Y:S05]  /*2840*/  BSYNC B1 ;  /* 0x0000000000017941 */ /* 0x000fea0003800000 */
.L_x_7536:
[----:B------:R-:W-:Y:S01]  /*2850*/  BSSY B1, `(.L_x_7538) ;  /* 0x0000008000017945 */ /* 0x000fe20003800000 */
[----:B------:R-:W-:Y:S05]  /*2860*/  @!P3 BRA `(.L_x_7539) ;  /* 0x000000600000b947 */ /* 0x000fea0003800000 */
[----:B------:R-:W-:Y:S01]  /*2870*/  ISETP.NE.U32.AND P6, PT, RZ, c[0x0][0x218], PT ;  /* 0x00008600ff007a0c */ /* 0x000fe20003fc5070 */
[----:B0-----:R-:W-:-:S03]  /*2880*/  FFMA.FTZ R2, R162, R86, R91 ;  /* 0x00000056a2027223 */ /* 0x001fc6000001005b */
[----:B------:R-:W-:Y:S01]  /*2890*/  ISETP.NE.AND.EX P6, PT, RZ, c[0x0][0x21c], PT, P6 ;  /* 0x00008700ff007a0c */ /* 0x000fe20003fc5360 */
[----:B------:R-:W-:-:S04]  /*28a0*/  FADD.FTZ R2, R163, -R2 ;  /* 0x80000002a3027221 */ /* 0x000fc80000010000 */
[----:B------:R-:W-:-:S08]  /*28b0*/  FMUL.FTZ R90, R133, R2 ;  /* 0x00000002855a7220 */ /* 0x000fd00000410000 */
[----:B------:R-:W-:Y:S02]  /*28c0*/  @P6 FADD.FTZ R90, R23, R90 ;  /* 0x0000005a175a6221 */ /* 0x000fe40000010000 */
.L_x_7539:
[----:B------:R-:W-:Y:S05]  /*28d0*/  BSYNC B1 ;  /* 0x0000000000017941 */ /* 0x000fea0003800000 */
.L_x_7538:
[----:B------:R-:W-:Y:S01]  /*28e0*/  SEL R78, R89, R78, P5 ;  /* 0x0000004e594e7207 */ /* 0x000fe20002800000 */
[----:B------:R-:W-:Y:S01]  /*28f0*/  FMUL.FTZ R87, R87, c[0x0][0x1ec] ;  /* 0x00007b0057577a20 */ /* 0x000fe20000410000 */
[----:B------:R-:W-:Y:S01]  /*2900*/  SEL R79, R90, R79, P5 ;  /* 0x0000004f5a4f7207 */ /* 0x000fe20002800000 */
[----:B------:R-:W-:Y:S01]  /*2910*/  FMUL.FTZ R88, R88, c[0x0][0x1ec] ;  /* 0x00007b0058587a20 */ /* 0x000fe20000410000 */
[----:B------:R-:W-:Y:S01]  /*2920*/  ISETP.NE.U32.AND P5, PT, RZ, c[0x0][0x258], PT ;  /* 0x00009600ff007a0c */ /* 0x000fe20003fa5070 */
[----:B------:R-:W-:Y:S02]  /*2930*/  FMUL.FTZ R89, R89, c[0x0][0x1ec] ;  /* 0x00007b0059597a20 */ /* 0x000fe40000410000 */
[----:B------:R-:W-:Y:S01]  /*2940*/  FMUL.FTZ R90, R90, c[0x0][0x1ec] ;  /* 0x00007b005a5a7a20 */ /* 0x000fe20000410000 */
[----:B------:R-:W-:-:S13]  /*2950*/  ISETP.NE.AND.EX P5, PT, RZ, c[0x0][0x25c], PT, P5 ;  /* 0x00009700ff007a0c */ /* 0x000fda0003fa5350 */
[----:B0-----:R-:W-:-:S05]  /*2960*/  @P5 MOV R3, 0x10 ;  /* 0x0000001000035802 */ /* 0x001fca0000000f00 */
        /* <DEDUP_REMOVED lines=12> */
.L_x_7531:
[----:B------:R-:W-:Y:S05]  /*2a30*/  BSYNC B0 ;  /* 0x0000000000007941 */ /* 0x000fea0003800000 */
.L_x_7530:
[----:B------:R-:W-:Y:S01]  /*2a40*/  BSSY B0, `(.L_x_7540) ;  /* 0x000004d000007945 */ /* 0x000fe20003800000 */
        /* <DEDUP_REMOVED lines=23> */
.L_x_7543:
[----:B------:R-:W-:Y:S05]  /*2bc0*/  BSYNC B1 ;  /* 0x0000000000017941 */ /* 0x000fea0003800000 */
.L_x_7542:
        /* <DEDUP_REMOVED lines=11> */
.L_x_7545:
[----:B------:R-:W-:Y:S05]  /*2c80*/  BSYNC B1 ;  /* 0x0000000000017941 */ /* 0x000fea0003800000 */
.L_x_7544:
        /* <DEDUP_REMOVED lines=9> */
.L_x_7547:
[----:B------:R-:W-:Y:S05]  /*2d20*/  BSYNC B1 ;  /* 0x0000000000017941 */ /* 0x000fea0003800000 */
.L_x_7546:
        /* <DEDUP_REMOVED lines=8> */
.L_x_7549:
[----:B------:R-:W-:Y:S05]  /*2db0*/  BSYNC B1 ;  /* 0x0000000000017941 */ /* 0x000fea0003800000 */
.L_x_7548:
        /* <DEDUP_REMOVED lines=21> */
.L_x_7541:
[----:B------:R-:W-:Y:S05]  /*2f10*/  BSYNC B0 ;  /* 0x0000000000007941 */ /* 0x000fea0003800000 */
.L_x_7540:
        /* <DEDUP_REMOVED lines=24> */
.L_x_7553:
[----:B------:R-:W-:Y:S05]  /*30a0*/  BSYNC B1 ;  /* 0x0000000000017941 */ /* 0x000fea0003800000 */
.L_x_7552:
        /* <DEDUP_REMOVED lines=11> */
.L_x_7555:
[----:B------:R-:W-:Y:S05]  /*3160*/  BSYNC B1 ;  /* 0x0000000000017941 */ /* 0x000fea0003800000 */
.L_x_7554:
        /* <DEDUP_REMOVED lines=9> */
.L_x_7557:
[----:B------:R-:W-:Y:S05]  /*3200*/  BSYNC B1 ;  /* 0x0000000000017941 */ /* 0x000fea0003800000 */
.L_x_7556:
        /* <DEDUP_REMOVED lines=8> */
.L_x_7559:
[----:B------:R-:W-:Y:S05]  /*3290*/  BSYNC B1 ;  /* 0x0000000000017941 */ /* 0x000fea0003800000 */
.L_x_7558:
        /* <DEDUP_REMOVED lines=21> */
.L_x_7551:
[----:B------:R-:W-:Y:S05]  /*33f0*/  BSYNC B0 ;  /* 0x0000000000007941 */ /* 0x000fea0003800000 */
.L_x_7550:
        /* <DEDUP_REMOVED lines=24> */
.L_x_7563:
[----:B------:R-:W-:Y:S05]  /*3580*/  BSYNC B1 ;  /* 0x0000000000017941 */ /* 0x000fea0003800000 */
.L_x_7562:
        /* <DEDUP_REMOVED lines=11> */
.L_x_7565:
[----:B------:R-:W-:Y:S05]  /*3640*/  BSYNC B1 ;  /* 0x0000000000017941 */ /* 0x000fea0003800000 */
.L_x_7564:
        /* <DEDUP_REMOVED lines=9> */
.L_x_7567:
[----:B------:R-:W-:Y:S05]  /*36e0*/  BSYNC B1 ;  /* 0x0000000000017941 */ /* 0x000fea0003800000 */
.L_x_7566:
        /* <DEDUP_REMOVED lines=8> */
.L_x_7569:
[----:B------:R-:W-:Y:S05]  /*3770*/  BSYNC B1 ;  /* 0x0000000000017941 */ /* 0x000fea0003800000 */
.L_x_7568:
        /* <DEDUP_REMOVED lines=21> */
.L_x_7561:
[----:B------:R-:W-:Y:S05]  /*38d0*/  BSYNC B0 ;  /* 0x0000000000007941 */ /* 0x000fea0003800000 */
.L_x_7560:
        /* <DEDUP_REMOVED lines=25> */
.L_x_7573:
[----:B------:R-:W-:Y:S05]  /*3a70*/  BSYNC B1 ;  /* 0x0000000000017941 */ /* 0x000fea0003800000 */
.L_x_7572:
        /* <DEDUP_REMOVED lines=11> */
.L_x_7575:
[----:B------:R-:W-:Y:S05]  /*3b30*/  BSYNC B1 ;  /* 0x0000000000017941 */ /* 0x000fea0003800000 */
.L_x_7574:
        /* <DEDUP_REMOVED lines=9> */
.L_x_7577:
[----:B------:R-:W-:Y:S05]  /*3bd0*/  BSYNC B1 ;  /* 0x0000000000017941 */ /* 0x000fea0003800000 */
.L_x_7576:
        /* <DEDUP_REMOVED lines=8> */
.L_x_7579:
[----:B------:R-:W-:Y:S05]  /*3c60*/  BSYNC B1 ;  /* 0x0000000000017941 */ /* 0x000fea0003800000 */
.L_x_7578:
[----:B------:R-:W-:Y:S01]  /*3c70*/  ISETP.NE.U32.AND P3, PT, RZ, c[0x0][0x258], PT ;  /* 0x00009600ff007a0c */ /* 0x000fe20003f65070 */
[----:B------:R-:W-:Y:S01]  /*3c80*/  FMUL.FTZ R85, R85, c[0x0][0x1ec] ;  /* 0x00007b0055557a20 */ /* 0x000fe20000410000 */
[C---:B------:R-:W-:Y:S01]  /*3c90*/  SEL R78, R87.reuse, R78, P5 ;  /* 0x0000004e574e7207 */ /* 0x040fe20002800000 */
[----:B------:R-:W-:Y:S01]  /*3ca0*/  FMUL.FTZ R88, R88, c[0x0][0x1ec] ;  /* 0x00007b0058587a20 */ /* 0x000fe20000410000 */
[----:B------:R-:W-:Y:S01]  /*3cb0*/  ISETP.NE.AND.EX P3, PT, RZ, c[0x0][0x25c], PT, P3 ;  /* 0x00009700ff007a0c */ /* 0x000fe20003f65330 */
[----:B------:R-:W-:Y:S01]  /*3cc0*/  FMUL.FTZ R87, R87, c[0x0][0x1ec] ;  /* 0x00007b0057577a20 */ /* 0x000fe20000410000 */
[C---:B------:R-:W-:Y:S01]  /*3cd0*/  SEL R79, R90.reuse, R79, P5 ;  /* 0x0000004f5a4f7207 */ /* 0x040fe20002800000 */
[----:B------:R-:W-:-:S10]  /*3ce0*/  FMUL.FTZ R90, R90, c[0x0][0x1ec] ;  /* 0x00007b005a5a7a20 */ /* 0x000fd40000410000 */
[----:B0-----:R-:W-:-:S05]  /*3cf0*/  @P3 MOV R3, 0x10 ;  /* 0x0000001000033802 */ /* 0x001fca0000000f00 */
[----:B------:R-:W-:-:S05]  /*3d00*/  @P3 IMAD.WIDE.U32 R2, R146, R3, c[0x0][0x258] ;  /* 0x0000960092023625 */ /* 0x000fca00078e0003 */
[----:B------:R0:W-:Y:S01]  /*3d10*/  @P3 STG.E.128 [R2.64], R76 ;  /* 0x0000004c02003986 */ /* 0x0001e2000c101d04 */
[----:B------:R-:W-:-:S04]  /*3d20*/  ISETP.GT.AND P3, PT, R145, RZ, PT ;  /* 0x000000ff9100720c */ /* 0x000fc80003f64270 */
[----:B------:R-:W-:Y:S01]  /*3d30*/  SEL R80, R85, R80, P3 ;  /* 0x0000005055507207 */ /* 0x000fe20001800000 */
[----:B------:R-:W-:Y:S01]  /*3d40*/  @P4 IMAD.MOV.U32 R85, RZ, RZ, 0x10 ;  /* 0x00000010ff554424 */ /* 0x000fe200078e00ff */
[----:B------:R-:W-:Y:S02]  /*3d50*/  SEL R81, R88, R81, P3 ;  /* 0x0000005158517207 */ /* 0x000fe40001800000 */
[----:B------:R-:W-:Y:S01]  /*3d60*/  SEL R82, R87, R82, P3 ;  /* 0x0000005257527207 */ /* 0x000fe20001800000 */
[----:B------:R-:W-:Y:S01]  /*3d70*/  @P4 IMAD.WIDE.U32 R84, R84, R85, c[0x0][0x248] ;  /* 0x0000920054544625 */ /* 0x000fe200078e0055 */
[----:B------:R-:W-:-:S05]  /*3d80*/  SEL R83, R90, R83, P3 ;  /* 0x000000535a537207 */ /* 0x000fca0001800000 */
[----:B------:R0:W-:Y:S02]  /*3d90*/  @P4 STG.E.128 [R84.64], R80 ;  /* 0x0000005054004986 */ /* 0x0001e4000c101d04 */
.L_x_7571:
[----:B------:R-:W-:Y:S05]  /*3da0*/  BSYNC B0 ;  /* 0x0000000000007941 */ /* 0x000fea0003800000 */
.L_x_7570:
[----:B------:R-:W-:Y:S02]  /*3db0*/  LOP3.LUT P3, RZ, R117, 0xff, RZ, 0xc0, !PT ;  /* 0x000000ff75ff7812 */ /* 0x000fe4000786c0ff */
[----:B------:R-:W-:Y:S02]  /*3dc0*/  IADD3 R92, R92, c[0x0][0x160], RZ ;  /* 0x000058005c5c7a10 */ /* 0x000fe40007ffe0ff */
[----:B------:R-:W-:Y:S02]  /*3dd0*/  SEL R117, RZ, 0x1, P3 ;  /* 0x00000001ff757807 */ /* 0x000fe40001800000 */
[----:B------:R-:W-:-:S13]  /*3de0*/  ISETP.GE.AND P3, PT, R92, c[0x0][0x164], PT ;  /* 0x000059005c007a0c */ /* 0x000fda0003f66270 */
[----:B0-----:R-:W-:Y:S01]  /*3df0*/  @P3 CALL.REL.NOINC `(.L_x_7489) ;  /* 0x0000001000003944 */ /* 0x001fe20003c00000 */
[----:B------:R-:W-:Y:S05]  /*3e00*/  BRA `(.L_x_7580) ;  /* 0xffffc97000007947 */ /* 0x000fea000383ffff */
.L_x_7489:
[----:B-1----:R-:W0:Y:S01]  /*3e10*/  S2UR UR6, SR_CTAID.X ;  /* 0x00000000000679c3 */ /* 0x002e220000002500 */
[----:B------:R-:W0:Y:S01]  /*3e20*/  S2R R3, SR_TID.X ;  /* 0x0000000000037919 */ /* 0x000e220000002100 */
[C---:B------:R-:W-:Y:S01]  /*3e30*/  LOP3.LUT P4, RZ, R0.reuse, 0xffffff80, RZ, 0xc0, !PT ;  /* 0xffffff8000ff7812 */ /* 0x040fe2000788c0ff */
[----:B-----5:R-:W-:Y:S01]  /*3e40*/  @P1 IMAD.MOV.U32 R17, RZ, RZ, 0x10 ;  /* 0x00000010ff111424 */ /* 0x020fe200078e00ff */
[----:B------:R-:W-:Y:S02]  /*3e50*/  ISETP.GE.U32.AND P3, PT, R0, 0x100, PT ;  /* 0x000001000000780c */ /* 0x000fe40003f66070 */
[----:B------:R-:W-:Y:S02]  /*3e60*/  @P0 MOV R13, 0x10 ;  /* 0x00000010000d0802 */ /* 0x000fe40000000f00 */
[----:B------:R-:W-:-:S07]  /*3e70*/  @P2 MOV R21, 0x10 ;  /* 0x0000001000152802 */ /* 0x000fce0000000f00 */
[----:B------:R-:W-:Y:S02]  /*3e80*/  @P4 MOV R5, 0x10 ;  /* 0x0000001000054802 */ /* 0x000fe40000000f00 */
        /* <DEDUP_REMOVED lines=14> */
[----:B------:R-:W-:Y:S01]  /*3f70*/  @P0 IMAD.WIDE.U32 R10, R20, R13, c[0x0][0x220] ;  /* 0x00008800140a0625 */ /* 0x000fe200078e000d */
[----:B------:R1:W-:Y:S01]  /*3f80*/  @P3 STG.E.128 [R8.64], R68 ;  /* 0x0000004408003986 */ /* 0x0003e2000c101d04 */
[----:B------:R-:W-:-:S02]  /*3f90*/  ISETP.GE.U32.AND P3, PT, R0, 0x300, PT ;  /* 0x000003000000780c */ /* 0x000fc40003f66070 */
        /* <DEDUP_REMOVED lines=15> */
[----:B-1----:R-:W-:-:S04]  /*4090*/  IMAD.MOV.U32 R5, RZ, RZ, 0x10 ;  /* 0x00000010ff057424 */ /* 0x002fc800078e00ff */
[----:B------:R-:W-:-:S04]  /*40a0*/  IMAD.WIDE.U32 R2, R20, R5, c[0x0][0x220] ;  /* 0x0000880014027625 */ /* 0x000fc800078e0005 */
[----:B------:R-:W-:Y:S01]  /*40b0*/  IMAD.WIDE.U32 R4, R20, R5, c[0x0][0x228] ;  /* 0x00008a0014047625 */ /* 0x000fe200078e0005 */
[----:B------:R-:W-:Y:S04]  /*40c0*/  STG.E.128 [R2.64], R28 ;  /* 0x0000001c02007986 */ /* 0x000fe8000c101d04 */
[----:B------:R-:W-:Y:S01]  /*40d0*/  STG.E.128 [R4.64], R52 ;  /* 0x0000003404007986 */ /* 0x000fe2000c101d04 */
[----:B------:R-:W-:Y:S05]  /*40e0*/  EXIT ;  /* 0x000000000000794d */ /* 0x000fea0003800000 */
.L_x_7518:
[----:B-----5:R-:W-:Y:S01]  /*40f0*/  HFMA2.MMA R170, -RZ, RZ, 0, 1.847743988037109375e-06 ;  /* 0x0000001fffaa7435 */ /* 0x020fe200000001ff */
[----:B------:R-:W-:Y:S01]  /*4100*/  MOV R88, R171 ;  /* 0x000000ab00587202 */ /* 0x000fe20000000f00 */
[----:B------:R-:W-:Y:S01]  /*4110*/  IMAD.MOV.U32 R91, RZ, RZ, 0x10 ;  /* 0x00000010ff5b7424 */ /* 0x000fe200078e00ff */
[----:B0-----:R-:W-:Y:S01]  /*4120*/  MOV R2, 0x4150 ;  /* 0x0000415000027802 */ /* 0x001fe20000000f00 */
[----:B------:R-:W-:-:S02]  /*4130*/  IMAD.MOV.U32 R177, RZ, RZ, -0x1 ;  /* 0xffffffffffb17424 */ /* 0x000fc400078e00ff */
[----:B------:R-:W-:Y:S05]  /*4140*/  CALL.REL.NOINC `($__internal_162_$__cuda_sm70_shflsync_down_p) ;  /* 0x0000045000007944 */ /* 0x000fea0003c00000 */
[----:B-1----:R-:W-:Y:S01]  /*4150*/  MOV R86, R170 ;  /* 0x000000aa00567202 */ /* 0x002fe20000000f00 */
[----:B0-----:R-:W-:Y:S05]  /*4160*/  BRA `(.L_x_7581) ;  /* 0xffffdbc000007947 */ /* 0x001fea000383ffff */
.L_x_7519:
[----:B------:R-:W-:Y:S01]  /*4170*/  HFMA2.MMA R91, -RZ, RZ, 0, 9.5367431640625e-07 ;  /* 0x00000010ff5b7435 */ /* 0x000fe200000001ff */
[----:B------:R-:W-:Y:S01]  /*4180*/  IMAD.MOV.U32 R88, RZ, RZ, R173 ;  /* 0x000000ffff587224 */ /* 0x000fe200078e00ad */
[----:B------:R-:W-:Y:S01]  /*4190*/  MOV R177, 0xffffffff ;  /* 0xffffffff00b17802 */ /* 0x000fe20000000f00 */
[----:B-----5:R-:W-:Y:S01]  /*41a0*/  IMAD.MOV.U32 R170, RZ, RZ, 0x1f ;  /* 0x0000001fffaa7424 */ /* 0x020fe200078e00ff */
[----:B0-----:R-:W-:-:S02]  /*41b0*/  MOV R2, 0x41d0 ;  /* 0x000041d000027802 */ /* 0x001fc40000000f00 */
[----:B-12---:R-:W-:Y:S05]  /*41c0*/  CALL.REL.NOINC `($__internal_162_$__cuda_sm70_shflsync_down_p) ;  /* 0x000003d000007944 */ /* 0x006fea0003c00000 */
[----:B------:R-:W-:Y:S01]  /*41d0*/  FADD.FTZ R86, R86, R171 ;  /* 0x000000ab56567221 */ /* 0x000fe20000010000 */
[----:B------:R-:W-:Y:S01]  /*41e0*/  MOV R2, 0x4250 ;  /* 0x0000425000027802 */ /* 0x000fe20000000f00 */
[----:B-1----:R-:W-:Y:S01]  /*41f0*/  FADD.FTZ R173, R173, R170 ;  /* 0x000000aaadad7221 */ /* 0x002fe20000010000 */
[----:B------:R-:W-:Y:S01]  /*4200*/  HFMA2.MMA R170, -RZ, RZ, 0, 1.847743988037109375e-06 ;  /* 0x0000001fffaa7435 */ /* 0x000fe200000001ff */
[----:B0-----:R-:W-:Y:S01]  /*4210*/  IMAD.MOV.U32 R91, RZ, RZ, 0x8 ;  /* 0x00000008ff5b7424 */ /* 0x001fe200078e00ff */
[----:B------:R-:W-:Y:S01]  /*4220*/  MOV R88, R86 ;  /* 0x0000005600587202 */ /* 0x000fe20000000f00 */
[----:B------:R-:W-:-:S03]  /*4230*/  IMAD.MOV.U32 R177, RZ, RZ, -0x1 ;  /* 0xffffffffffb17424 */ /* 0x000fc600078e00ff */
[----:B------:R-:W-:Y:S05]  /*4240*/  CALL.REL.NOINC `($__internal_162_$__cuda_sm70_shflsync_down_p) ;  /* 0x0000035000007944 */ /* 0x000fea0003c00000 */
[----:B0-----:R-:W-:Y:S01]  /*4250*/  HFMA2.MMA R91, -RZ, RZ, 0, 4.76837158203125e-07 ;  /* 0x00000008ff5b7435 */ /* 0x001fe200000001ff */
[----:B-1----:R-:W-:Y:S01]  /*4260*/  IMAD.MOV.U32 R85, RZ, RZ, R170 ;  /* 0x000000ffff557224 */ /* 0x002fe200078e00aa */
[----:B------:R-:W-:Y:S01]  /*4270*/  MOV R88, R173 ;  /* 0x000000ad00587202 */ /* 0x000fe20000000f00 */
[----:B------:R-:W-:Y:S01]  /*4280*/  IMAD.MOV.U32 R170, RZ, RZ, 0x1f ;  /* 0x0000001fffaa7424 */ /* 0x000fe200078e00ff */
[----:B------:R-:W-:-:S02]  /*4290*/  MOV R177, 0xffffffff ;  /* 0xffffffff00b17802 */ /* 0x000fc40000000f00 */
[----:B------:R-:W-:Y:S02]  /*42a0*/  MOV R2, 0x42c0 ;  /* 0x000042c000027802 */ /* 0x000fe40000000f00 */
[----:B------:R-:W-:Y:S05]  /*42b0*/  CALL.REL.NOINC `($__internal_162_$__cuda_sm70_shflsync_down_p) ;  /* 0x000002e000007944 */ /* 0x000fea0003c00000 */
[----:B------:R-:W-:Y:S01]  /*42c0*/  FADD.FTZ R86, R85, R86 ;  /* 0x0000005655567221 */ /* 0x000fe20000010000 */
[----:B0-----:R-:W-:Y:S01]  /*42d0*/  HFMA2.MMA R91, -RZ, RZ, 0, 2.384185791015625e-07 ;  /* 0x00000004ff5b7435 */ /* 0x001fe200000001ff */
[----:B-1----:R-:W-:Y:S01]  /*42e0*/  FADD.FTZ R173, R173, R170 ;  /* 0x000000aaadad7221 */ /* 0x002fe20000010000 */
[----:B------:R-:W-:Y:S01]  /*42f0*/  MOV R177, 0xffffffff ;  /* 0xffffffff00b17802 */ /* 0x000fe20000000f00 */
[----:B------:R-:W-:Y:S01]  /*4300*/  IMAD.MOV.U32 R170, RZ, RZ, 0x1f ;  /* 0x0000001fffaa7424 */ /* 0x000fe200078e00ff */
[----:B------:R-:W-:Y:S02]  /*4310*/  MOV R88, R86 ;  /* 0x0000005600587202 */ /* 0x000fe40000000f00 */
[----:B------:R-:W-:Y:S02]  /*4320*/  MOV R2, 0x4340 ;  /* 0x0000434000027802 */ /* 0x000fe40000000f00 */
[----:B------:R-:W-:Y:S05]  /*4330*/  CALL.REL.NOINC `($__internal_162_$__cuda_sm70_shflsync_down_p) ;  /* 0x0000026000007944 */ /* 0x000fea0003c00000 */
[----:B0-----:R-:W-:Y:S01]  /*4340*/  HFMA2.MMA R91, -RZ, RZ, 0, 2.384185791015625e-07 ;  /* 0x00000004ff5b7435 */ /* 0x001fe200000001ff */
[----:B-1----:R-:W-:Y:S01]  /*4350*/  IMAD.MOV.U32 R85, RZ, RZ, R170 ;  /* 0x000000ffff557224 */ /* 0x002fe200078e00aa */
[----:B------:R-:W-:Y:S01]  /*4360*/  MOV R88, R173 ;  /* 0x000000ad00587202 */ /* 0x000fe20000000f00 */
[----:B------:R-:W-:Y:S01]  /*4370*/  IMAD.MOV.U32 R170, RZ, RZ, 0x1f ;  /* 0x0000001fffaa7424 */ /* 0x000fe200078e00ff */
[----:B------:R-:W-:-:S02]  /*4380*/  MOV R177, 0xffffffff ;  /* 0xffffffff00b17802 */ /* 0x000fc40000000f00 */
[----:B------:R-:W-:Y:S02]  /*4390*/  MOV R2, 0x43b0 ;  /* 0x000043b000027802 */ /* 0x000fe40000000f00 */
[----:B------:R-:W-:Y:S05]  /*43a0*/  CALL.REL.NOINC `($__internal_162_$__cuda_sm70_shflsync_down_p) ;  /* 0x000001f000007944 */ /* 0x000fea0003c00000 */
[----:B------:R-:W-:Y:S01]  /*43b0*/  FADD.FTZ R86, R85, R86 ;  /* 0x0000005655567221 */ /* 0x000fe20000010000 */
[----:B0-----:R-:W-:Y:S01]  /*43c0*/  HFMA2.MMA R91, -RZ, RZ, 0, 1.1920928955078125e-07 ;  /* 0x00000002ff5b7435 */ /* 0x001fe200000001ff */
[----:B-1----:R-:W-:Y:S01]  /*43d0*/  FADD.FTZ R89, R173, R170 ;  /* 0x000000aaad597221 */ /* 0x002fe20000010000 */
[----:B------:R-:W-:Y:S01]  /*43e0*/  MOV R177, 0xffffffff ;  /* 0xffffffff00b17802 */ /* 0x000fe20000000f00 */
[----:B------:R-:W-:Y:S01]  /*43f0*/  IMAD.MOV.U32 R170, RZ, RZ, 0x1f ;  /* 0x0000001fffaa7424 */ /* 0x000fe200078e00ff */
[----:B------:R-:W-:Y:S02]  /*4400*/  MOV R88, R86 ;  /* 0x0000005600587202 */ /* 0x000fe40000000f00 */
[----:B------:R-:W-:Y:S02]  /*4410*/  MOV R2, 0x4430 ;  /* 0x0000443000027802 */ /* 0x000fe40000000f00 */
[----:B------:R-:W-:Y:S05]  /*4420*/  CALL.REL.NOINC `($__internal_162_$__cuda_sm70_shflsync_down_p) ;  /* 0x0000017000007944 */ /* 0x000fea0003c00000 */
[----:B0-----:R-:W-:Y:S01]  /*4430*/  HFMA2.MMA R91, -RZ, RZ, 0, 1.1920928955078125e-07 ;  /* 0x00000002ff5b7435 */ /* 0x001fe200000001ff */
[----:B-1----:R-:W-:Y:S01]  /*4440*/  IMAD.MOV.U32 R85, RZ, RZ, R170 ;  /* 0x000000ffff557224 */ /* 0x002fe200078e00aa */
[----:B------:R-:W-:Y:S01]  /*4450*/  MOV R88, R89 ;  /* 0x0000005900587202 */ /* 0x000fe20000000f00 */
[----:B------:R-:W-:Y:S01]  /*4460*/  IMAD.MOV.U32 R170, RZ, RZ, 0x1f ;  /* 0x0000001fffaa7424 */ /* 0x000fe200078e00ff */
[----:B------:R-:W-:-:S02]  /*4470*/  MOV R177, 0xffffffff ;  /* 0xffffffff00b17802 */ /* 0x000fc40000000f00 */
[----:B------:R-:W-:Y:S02]  /*4480*/  MOV R2, 0x44a0 ;  /* 0x000044a000027802 */ /* 0x000fe40000000f00 */
[----:B------:R-:W-:Y:S05]  /*4490*/  CALL.REL.NOINC `($__internal_162_$__cuda_sm70_shflsync_down_p) ;  /* 0x0000010000007944 */ /* 0x000fea0003c00000 */
[----:B------:R-:W-:Y:S01]  /*44a0*/  FADD.FTZ R87, R85, R86 ;  /* 0x0000005655577221 */ /* 0x000fe20000010000 */
[----:B0-----:R-:W-:Y:S01]  /*44b0*/  HFMA2.MMA R91, -RZ, RZ, 0, 5.9604644775390625e-08 ;  /* 0x00000001ff5b7435 */ /* 0x001fe200000001ff */
[----:B-1----:R-:W-:Y:S01]  /*44c0*/  FADD.FTZ R89, R89, R170 ;  /* 0x000000aa59597221 */ /* 0x002fe20000010000 */
[----:B------:R-:W-:Y:S01]  /*44d0*/  MOV R177, 0xffffffff ;  /* 0xffffffff00b17802 */ /* 0x000fe20000000f00 */
[----:B------:R-:W-:Y:S01]  /*44e0*/  IMAD.MOV.U32 R170, RZ, RZ, 0x1f ;  /* 0x0000001fffaa7424 */ /* 0x000fe200078e00ff */
[----:B------:R-:W-:Y:S02]  /*44f0*/  MOV R88, R87 ;  /* 0x0000005700587202 */ /* 0x000fe40000000f00 */
[----:B------:R-:W-:Y:S02]  /*4500*/  MOV R2, 0x4520 ;  /* 0x0000452000027802 */ /* 0x000fe40000000f00 */
[----:B------:R-:W-:Y:S05]  /*4510*/  CALL.REL.NOINC `($__internal_162_$__cuda_sm70_shflsync_down_p) ;  /* 0x0000008000007944 */ /* 0x000fea0003c00000 */
[----:B0-----:R-:W-:Y:S01]  /*4520*/  HFMA2.MMA R91, -RZ, RZ, 0, 5.9604644775390625e-08 ;  /* 0x00000001ff5b7435 */ /* 0x001fe200000001ff */
[----:B-1----:R-:W-:Y:S01]  /*4530*/  IMAD.MOV.U32 R90, RZ, RZ, R170 ;  /* 0x000000ffff5a7224 */ /* 0x002fe200078e00aa */
[----:B------:R-:W-:Y:S01]  /*4540*/  MOV R88, R89 ;  /* 0x0000005900587202 */ /* 0x000fe20000000f00 */
[----:B------:R-:W-:Y:S01]  /*4550*/  IMAD.MOV.U32 R170, RZ, RZ, 0x1f ;  /* 0x0000001fffaa7424 */ /* 0x000fe200078e00ff */
[----:B------:R-:W-:-:S02]  /*4560*/  MOV R177, 0xffffffff ;  /* 0xffffffff00b17802 */ /* 0x000fc40000000f00 */
[----:B------:R-:W-:Y:S02]  /*4570*/  MOV R2, 0x4590 ;  /* 0x0000459000027802 */ /* 0x000fe40000000f00 */
[----:B------:R-:W-:Y:S05]  /*4580*/  CALL.REL.NOINC `($__internal_162_$__cuda_sm70_shflsync_down_p) ;  /* 0x0000001000007944 */ /* 0x000fea0003c00000 */
[----:B01----:R-:W-:Y:S05]  /*4590*/  BRA `(.L_x_7582) ;  /* 0xffffd8b000007947 */ /* 0x003fea000383ffff */
        .weak           $__internal_162_$__cuda_sm70_shflsync_down_p
        .type           $__internal_162_$__cuda_sm70_shflsync_down_p,@function
        .size           $__internal_162_$__cuda_sm70_shflsync_down_p,(.L_x_9416 - $__internal_162_$__cuda_sm70_shflsync_down_p)
$__internal_162_$__cuda_sm70_shflsync_down_p:
[----:B------:R-:W-:Y:S01]  /*45a0*/  HFMA2.MMA R3, -RZ, RZ, 0, 0 ;  /* 0x00000000ff037435 */ /* 0x000fe200000001ff */
[----:B------:R-:W-:Y:S04]  /*45b0*/  WARPSYNC R177 ;  /* 0x000000b100007348 */ /* 0x000fe80003800000 */
[----:B------:R0:W1:Y:S01]  /*45c0*/  SHFL.DOWN PT, R170, R88, R91, R170 ;  /* 0x0800005b58aa7389 */ /* 0x00006200000e00aa */
[----:B------:R-:W-:Y:S05]  /*45d0*/  RET.REL.NODEC R2 `(_ZN10layer_norm13ln_bwd_kernelINS_13Kernel_traitsI6__halfffffjLj3072ELj1ELj1ELj4ELj16ENS_18Kernel_traits_baseILj3072ES2_ffffjLj128EEEEELb0ELb0ELb1ELb0EEEvNS_9BwdParamsE) ;  /* 0xffffba2002007950 */ /* 0x000fea0003c3ffff */
.L_x_7583:
        /* <DEDUP_REMOVED lines=10> */
.L_x_9416:


//--------------------- .text._ZN10layer_norm13ln_bwd_kernelINS_13Kernel_traitsI6__halfffffjLj3072ELj1ELj1ELj4ELj16ENS_18Kernel_traits_baseILj3072ES2_ffffjLj128EEEEELb0ELb0ELb1ELb1EEEvNS_9BwdParamsE --------------------------
	.section	.text._ZN10layer_norm13ln_bwd_kernelINS_13Kernel_traitsI6__halfffffjLj3072ELj1ELj1ELj4ELj16ENS_18Kernel_traits_baseILj3072ES2_ffffjLj128EEEEELb0ELb0ELb1ELb1EEEvNS_9BwdParamsE,"ax",@progbits
	.sectioninfo	@"SHI_REGISTERS=193"
	.align	128
        .global         _ZN10layer_norm13ln_bwd_kernelINS_13Kernel_traitsI6__halfffffjLj3072ELj1ELj1ELj4ELj16ENS_18Kernel_traits_baseILj3072ES2_ffffjLj128EEEEELb0ELb0ELb1ELb1EEEvNS_9BwdParamsE
        .type           _ZN10layer_norm13ln_bwd_kernelINS_13Kernel_traitsI6__halfffffjLj3072ELj1ELj1ELj4ELj16ENS_18Kernel_traits_baseILj3072ES2_ffffjLj128EEEEELb0ELb0ELb1ELb1EEEvNS_9BwdParamsE,@function
        .size           _ZN10layer_norm13ln_bwd_kernelINS_13Kernel_traitsI6__halfffffjLj3072ELj1ELj1ELj4ELj16ENS_18Kernel_traits_baseILj3072ES2_ffffjLj128EEEEELb0ELb0ELb1ELb1EEEvNS_9BwdParamsE,(.L_x_9417 - _ZN10layer_norm13ln_bwd_kernelINS_13Kernel_traitsI6__halfffffjLj3072ELj1ELj1ELj4ELj16ENS_18Kernel_traits_baseILj3072ES2_ffffjLj128EEEEELb0ELb0ELb1ELb1EEEvNS_9BwdParamsE)
        .other          _ZN10layer_norm13ln_bwd_kernelINS_13Kernel_traitsI6__halfffffjLj3072ELj1ELj1ELj4ELj16ENS_18Kernel_traits_baseILj3072ES2_ffffjLj128EEEEELb0ELb0ELb1ELb1EEEvNS_9BwdParamsE,@"STO_CUDA_ENTRY STV_DEFAULT"
_ZN10layer_norm13ln_bwd_kernelINS_13Kernel_traitsI6__halfffffjLj3072ELj1ELj1ELj4ELj16ENS_18Kernel_traits_baseILj3072ES2_ffffjLj128EEEEELb0ELb0ELb1ELb1EEEvNS_9BwdParamsE:
.text._ZN10layer_norm13ln_bwd_kernelINS_13Kernel_traitsI6__halfffffjLj3072ELj1ELj1ELj4ELj16ENS_18Kernel_traits_baseILj3072ES2_ffffjLj128EEEEELb0ELb0ELb1ELb1EEEvNS_9BwdParamsE:
        /* <DEDUP_REMOVED lines=32> */
.L_x_7584:
        /* <DEDUP_REMOVED lines=36> */
[--C-:B--2---:R-:W-:Y:S01]  /*0440*/  SHF.R.U64 R162, R160, 0x10, R161.reuse ;  /* 0x00000010a0a27819 */ /* 0x104fe200000012a1 */
[----:B------:R-:W-:Y:S01]  /*0450*/  HADD2.F32 R163, -RZ, R160.H0_H0 ;  /* 0x200000a0ffa37230 */ /* 0x000fe20000004100 */
[----:B------:R-:W-:Y:S01]  /*0460*/  SHF.R.U32.HI R160, RZ, 0x10, R161 ;  /* 0x00000010ffa07819 */ /* 0x000fe200000116a1 */
[----:B------:R-:W-:Y:S01]  /*0470*/  HADD2.F32 R161, -RZ, R161.H0_H0 ;  /* 0x200000a1ffa17230 */ /* 0x000fe20000004100 */
[--C-:B---3--:R-:W-:Y:S01]  /*0480*/  SHF.R.U64 R158, R156, 0x10, R157.reuse ;  /* 0x000000109c9e7819 */ /* 0x108fe2000000129d */
[----:B------:R-:W-:Y:S01]  /*0490*/  HADD2.F32 R159, -RZ, R156.H0_H0 ;  /* 0x2000009cff9f7230 */ /* 0x000fe20000004100 */
[----:B------:R-:W-:Y:S01]  /*04a0*/  SHF.R.U32.HI R156, RZ, 0x10, R157 ;  /* 0x00000010ff9c7819 */ /* 0x000fe2000001169d */
[----:B------:R-:W-:Y:S01]  /*04b0*/  HADD2.F32 R157, -RZ, R157.H0_H0 ;  /* 0x2000009dff9d7230 */ /* 0x000fe20000004100 */
[--C-:B----4-:R-:W-:Y:S01]  /*04c0*/  SHF.R.U64 R154, R152, 0x10, R153.reuse ;  /* 0x00000010989a7819 */ /* 0x110fe20000001299 */
[----:B------:R-:W-:Y:S01]  /*04d0*/  HADD2.F32 R155, -RZ, R152.H0_H0 ;  /* 0x20000098ff9b7230 */ /* 0x000fe20000004100 */
[----:B------:R-:W-:Y:S01]  /*04e0*/  SHF.R.U32.HI R152, RZ, 0x10, R153 ;  /* 0x00000010ff987819 */ /* 0x000fe20000011699 */
[----:B------:R-:W-:Y:S01]  /*04f0*/  HADD2.F32 R153, -RZ, R153.H0_H0 ;  /* 0x20000099ff997230 */ /* 0x000fe20000004100 */
[--C-:B-----5:R-:W-:Y:S01]  /*0500*/  SHF.R.U64 R150, R148, 0x10, R149.reuse ;  /* 0x0000001094967819 */ /* 0x120fe20000001295 */
[----:B------:R-:W-:Y:S01]  /*0510*/  HADD2.F32 R151, -RZ, R148.H0_H0 ;  /* 0x20000094ff977230 */ /* 0x000fe20000004100 */
[----:B------:R-:W-:Y:S01]  /*0520*/  SHF.R.U32.HI R148, RZ, 0x10, R149 ;  /* 0x00000010ff947819 */ /* 0x000fe20000011695 */
[----:B------:R-:W-:Y:S01]  /*0530*/  HADD2.F32 R149, -RZ, R149.H0_H0 ;  /* 0x20000095ff957230 */ /* 0x000fe20000004100 */
[--C-:B------:R-:W-:Y:S01]  /*0540*/  SHF.R.U64 R146, R144, 0x10, R145.reuse ;  /* 0x0000001090927819 */ /* 0x100fe20000001291 */
[----:B------:R-:W-:Y:S01]  /*0550*/  HADD2.F32 R147, -RZ, R144.H0_H0 ;  /* 0x20000090ff937230 */ /* 0x000fe20000004100 */
[----:B------:R-:W-:Y:S01]  /*0560*/  SHF.R.U32.HI R144, RZ, 0x10, R145 ;  /* 0x00000010ff907819 */ /* 0x000fe20000011691 */
        /* <DEDUP_REMOVED lines=16> */
[----:B0-----:R-:W-:-:S02]  /*0670*/  HADD2.F32 R140, -RZ, R140.H0_H0 ;  /* 0x2000008cff8c7230 */ /* 0x001fc40000004100 */
.L_x_7650:
        /* <DEDUP_REMOVED lines=15> */
[C---:B------:R-:W-:Y:S02]  /*0770*/  IADD3 R176, R0.reuse, 0x100, RZ ;  /* 0x0000010000b07810 */ /* 0x040fe40007ffe0ff */
[C---:B------:R-:W-:Y:S01]  /*0780*/  IADD3 R175, R0.reuse, 0x180, RZ ;  /* 0x0000018000af7810 */ /* 0x040fe20007ffe0ff */
[----:B------:R-:W-:-:S04]  /*0790*/  IMAD.WIDE.U32 R136, R0, R179, c[0x0][0x218] ;  /* 0x0000860000887625 */ /* 0x000fc800078e00b3 */
[----:B------:R-:W-:-:S04]  /*07a0*/  IMAD.WIDE.U32 R134, R178, R179, c[0x0][0x218] ;  /* 0x00008600b2867625 */ /* 0x000fc800078e00b3 */
[----:B------:R-:W-:-:S04]  /*07b0*/  IMAD.WIDE.U32 R132, R176, R179, c[0x0][0x218] ;  /* 0x00008600b0847625 */ /* 0x000fc800078e00b3 */
[----:B-1----:R-:W-:Y:S01]  /*07c0*/  IMAD.WIDE.U32 R2, R175, R179, c[0x0][0x218] ;  /* 0x00008600af027625 */ /* 0x002fe200078e00b3 */
[----:B--2---:R-:W-:-:S13]  /*07d0*/  ISETP.GT.AND P5, PT, R84, RZ, PT ;  /* 0x000000ff5400720c */ /* 0x004fda0003fa4270 */
[----:B------:R-:W-:Y:S05]  /*07e0*/  @P5 BRA `(.L_x_7587) ;  /* 0x0000010000005947 */ /* 0x000fea0003800000 */
[----:B0-----:R-:W-:Y:S01]  /*07f0*/  ISETP.NE.U32.AND P0, PT, RZ, c[0x0][0x218], PT ;  /* 0x00008600ff007a0c */ /* 0x001fe20003f05070 */
[----:B------:R-:W-:-:S03]  /*0800*/  CS2R R84, SRZ ;  /* 0x0000000000547805 */ /* 0x000fc6000001ff00 */
[----:B------:R-:W-:-:S13]  /*0810*/  ISETP.NE.AND.EX P0, PT, RZ, c[0x0][0x21c], PT, P0 ;  /* 0x00008700ff007a0c */ /* 0x000fda0003f05300 */
[----:B------:R-:W-:Y:S05]  /*0820*/  @!P0 BRA `(.L_x_7588) ;  /* 0x00000e6000008947 */ /* 0x000fea0003800000 */
[C---:B------:R-:W-:Y:S01]  /*0830*/  IADD3 R68, R0.reuse, 0x200, RZ ;  /* 0x0000020000447810 */ /* 0x040fe20007ffe0ff */
[----:B------:R0:W5:Y:S01]  /*0840*/  LDG.E.128 R52, [R136.64] ;  /* 0x0000000488347981 */ /* 0x000162000c1e1d00 */
[----:B------:R-:W-:-:S03]  /*0850*/  IADD3 R72, R0, 0x280, RZ ;  /* 0x0000028000487810 */ /* 0x000fc60007ffe0ff */
[-C--:B------:R-:W-:Y:S01]  /*0860*/  IMAD.WIDE.U32 R68, R68, R179.reuse, c[0x0][0x218] ;  /* 0x0000860044447625 */ /* 0x080fe200078e00b3 */
[----:B------:R0:W5:Y:S03]  /*0870*/  LDG.E.128 R56, [R134.64] ;  /* 0x0000000486387981 */ /* 0x000166000c1e1d00 */
[----:B------:R-:W-:Y:S01]  /*0880*/  IMAD.WIDE.U32 R72, R72, R179, c[0x0][0x218] ;  /* 0x0000860048487625 */ /* 0x000fe200078e00b3 */
[----:B------:R0:W5:Y:S04]  /*0890*/  LDG.E.128 R60, [R132.64] ;  /* 0x00000004843c7981 */ /* 0x000168000c1e1d00 */
[----:B------:R0:W5:Y:S04]  /*08a0*/  LDG.E.128 R64, [R2.64] ;  /* 0x0000000402407981 */ /* 0x000168000c1e1d00 */
[----:B------:R-:W5:Y:S04]  /*08b0*/  LDG.E.128 R68, [R68.64] ;  /* 0x0000000444447981 */ /* 0x000f68000c1e1d00 */
[----:B------:R-:W5:Y:S01]  /*08c0*/  LDG.E.128 R72, [R72.64] ;  /* 0x0000000448487981 */ /* 0x000f62000c1e1d00 */
[----:B------:R-:W-:Y:S01]  /*08d0*/  CS2R R84, SRZ ;  /* 0x0000000000547805 */ /* 0x000fe2000001ff00 */
[----:B------:R-:W-:Y:S05]  /*08e0*/  BRA `(.L_x_7588) ;  /* 0x00000da000007947 */ /* 0x000fea0003800000 */
.L_x_7587:
[----:B0-----:R-:W-:Y:S01]  /*08f0*/  IADD3 R84, R84, -0x1, RZ ;  /* 0xffffffff54547810 */ /* 0x001fe20007ffe0ff */
[----:B------:R-:W-:-:S04]  /*0900*/  IMAD.WIDE R100, R164, R91, c[0x0][0x1a0] ;  /* 0x00006800a4647625 */ /* 0x000fc800078e025b */
[----:B------:R-:W-:Y:S01]  /*0910*/  IMAD R86, R84, c[0x0][0x168], RZ ;  /* 0x00005a0054567a24 */ /* 0x000fe200078e02ff */
[----:B------:R0:W2:Y:S01]  /*0920*/  LDG.E R167, [R100.64] ;  /* 0x0000000464a77981 */ /* 0x0000a2000c1e1900 */
[----:B------:R-:W-:-:S03]  /*0930*/  IMAD.WIDE.U32 R84, R0, R179, c[0x0][0x188] ;  /* 0x0000620000547625 */ /* 0x000fc600078e00b3 */
[----:B------:R-:W-:Y:S01]  /*0940*/  SHF.R.S32.HI R87, RZ, 0x1f, R86 ;  /* 0x0000001fff577819 */ /* 0x000fe20000011456 */
[----:B------:R-:W-:-:S03]  /*0950*/  IMAD.WIDE.U32 R92, R178, R179, c[0x0][0x188] ;  /* 0x00006200b25c7625 */ /* 0x000fc600078e00b3 */
[----:B------:R-:W-:Y:S01]  /*0960*/  LEA.HI R86, R87, R86, RZ, 0x2 ;  /* 0x0000005657567211 */ /* 0x000fe200078f10ff */
[----:B------:R-:W-:Y:S02]  /*0970*/  IMAD.WIDE.U32 R102, R176, R179, c[0x0][0x188] ;  /* 0x00006200b0667625 */ /* 0x000fe400078e00b3 */
[----:B------:R-:W3:Y:S01]  /*0980*/  LDG.E.128 R92, [R92.64] ;  /* 0x000000045c5c7981 */ /* 0x000ee2000c1e1d00 */
[----:B------:R-:W-:-:S03]  /*0990*/  LEA.HI.SX32 R128, R86, R89, 0x1e ;  /* 0x0000005956807211 */ /* 0x000fc600078ff2ff */
[----:B------:R-:W4:Y:S01]  /*09a0*/  LDG.E.128 R84, [R84.64] ;  /* 0x0000000454547981 */ /* 0x000f22000c1e1d00 */
[----:B------:R-:W-:-:S03]  /*09b0*/  IMAD.WIDE.U32 R108, R175, R179, c[0x0][0x188] ;  /* 0x00006200af6c7625 */ /* 0x000fc600078e00b3 */
[----:B0-----:R-:W4:Y:S01]  /*09c0*/  LDG.E.128 R100, [R102.64] ;  /* 0x0000000466647981 */ /* 0x001f22000c1e1d00 */
[----:B------:R-:W-:-:S03]  /*09d0*/  IMAD.WIDE.U32 R88, R128, R179, c[0x0][0x208] ;  /* 0x0000820080587625 */ /* 0x000fc600078e00b3 */
[----:B------:R-:W4:Y:S04]  /*09e0*/  LDG.E.128 R108, [R108.64] ;  /* 0x000000046c6c7981 */ /* 0x000f28000c1e1d00 */
[----:B------:R-:W4:Y:S01]  /*09f0*/  LDG.E.128 R88, [R88.64] ;  /* 0x0000000458587981 */ /* 0x000f22000c1e1d00 */
[----:B------:R-:W-:-:S05]  /*0a00*/  IADD3 R96, R128, 0x80, RZ ;  /* 0x0000008080607810 */ /* 0x000fca0007ffe0ff */
[----:B------:R-:W-:Y:S01]  /*0a10*/  IMAD.WIDE.U32 R96, R96, R179, c[0x0][0x208] ;  /* 0x0000820060607625 */ /* 0x000fe200078e00b3 */
[----:B------:R-:W-:-:S05]  /*0a20*/  IADD3 R104, R128, 0x100, RZ ;  /* 0x0000010080687810 */ /* 0x000fca0007ffe0ff */
[----:B------:R-:W4:Y:S01]  /*0a30*/  LDG.E.128 R96, [R96.64] ;  /* 0x0000000460607981 */ /* 0x000f22000c1e1d00 */
[----:B------:R-:W-:Y:S01]  /*0a40*/  IMAD.WIDE.U32 R104, R104, R179, c[0x0][0x208] ;  /* 0x0000820068687625 */ /* 0x000fe200078e00b3 */
[----:B------:R-:W-:-:S05]  /*0a50*/  IADD3 R112, R128, 0x180, RZ ;  /* 0x0000018080707810 */ /* 0x000fca0007ffe0ff */
[----:B------:R-:W4:Y:S01]  /*0a60*/  LDG.E.128 R104, [R104.64] ;  /* 0x0000000468687981 */ /* 0x000f22000c1e1d00 */
[----:B------:R-:W-:Y:S01]  /*0a70*/  IMAD.WIDE.U32 R112, R112, R179, c[0x0][0x208] ;  /* 0x0000820070707625 */ /* 0x000fe200078e00b3 */
[----:B------:R-:W-:-:S05]  /*0a80*/  IADD3 R170, R0, 0x200, RZ ;  /* 0x0000020000aa7810 */ /* 0x000fca0007ffe0ff */
[----:B------:R-:W4:Y:S01]  /*0a90*/  LDG.E.128 R112, [R112.64] ;  /* 0x0000000470707981 */ /* 0x000f22000c1e1d00 */
[----:B------:R-:W-:Y:S01]  /*0aa0*/  IMAD.WIDE.U32 R116, R170, R179, c[0x0][0x188] ;  /* 0x00006200aa747625 */ /* 0x000fe200078e00b3 */
[----:B------:R-:W-:Y:S02]  /*0ab0*/  IADD3 R120, R128, 0x200, RZ ;  /* 0x0000020080787810 */ /* 0x000fe40007ffe0ff */
[----:B------:R-:W-:-:S03]  /*0ac0*/  IADD3 R172, R0, 0x280, RZ ;  /* 0x0000028000ac7810 */ /* 0x000fc60007ffe0ff */
[----:B------:R-:W4:Y:S01]  /*0ad0*/  LDG.E.128 R116, [R116.64] ;  /* 0x0000000474747981 */ /* 0x000f22000c1e1d00 */
[----:B------:R-:W-:-:S04]  /*0ae0*/  IMAD.WIDE.U32 R120, R120, R179, c[0x0][0x208] ;  /* 0x0000820078787625 */ /* 0x000fc800078e00b3 */
[----:B------:R-:W-:Y:S02]  /*0af0*/  IMAD.WIDE.U32 R124, R172, R179, c[0x0][0x188] ;  /* 0x00006200ac7c7625 */ /* 0x000fe400078e00b3 */
[----:B------:R-:W4:Y:S01]  /*0b00*/  LDG.E.128 R120, [R120.64] ;  /* 0x0000000478787981 */ /* 0x000f22000c1e1d00 */
[----:B------:R-:W-:-:S03]  /*0b10*/  IADD3 R128, R128, 0x280, RZ ;  /* 0x0000028080807810 */ /* 0x000fc60007ffe0ff */
[----:B------:R-:W4:Y:S02]  /*0b20*/  LDG.E.128 R124, [R124.64] ;  /* 0x000000047c7c7981 */ /* 0x000f24000c1e1d00 */
[----:B------:R-:W-:-:S06]  /*0b30*/  IMAD.WIDE.U32 R128, R128, R179, c[0x0][0x208] ;  /* 0x0000820080807625 */ /* 0x000fcc00078e00b3 */
[----:B------:R-:W4:Y:S01]  /*0b40*/  LDG.E.128 R128, [R128.64] ;  /* 0x0000000480807981 */ /* 0x000f22000c1e1d00 */
[----:B------:R-:W-:-:S04]  /*0b50*/  ISETP.NE.U32.AND P0, PT, RZ, c[0x0][0x218], PT ;  /* 0x00008600ff007a0c */ /* 0x000fc80003f05070 */
[----:B------:R-:W-:-:S13]  /*0b60*/  ISETP.NE.AND.EX P0, PT, RZ, c[0x0][0x21c], PT, P0 ;  /* 0x00008700ff007a0c */ /* 0x000fda0003f05300 */
[-C--:B------:R-:W-:Y:S01]  /*0b70*/  @P0 IMAD.WIDE.U32 R170, R170, R179.reuse, c[0x0][0x218] ;  /* 0x00008600aaaa0625 */ /* 0x080fe200078e00b3 */
[----:B------:R0:W5:Y:S03]  /*0b80*/  @P0 LDG.E.128 R52, [R136.64] ;  /* 0x0000000488340981 */ /* 0x000166000c1e1d00 */
[----:B------:R-:W-:Y:S01]  /*0b90*/  @P0 IMAD.WIDE.U32 R172, R172, R179, c[0x0][0x218] ;  /* 0x00008600acac0625 */ /* 0x000fe200078e00b3 */
[----:B------:R0:W5:Y:S04]  /*0ba0*/  @P0 LDG.E.128 R56, [R134.64] ;  /* 0x0000000486380981 */ /* 0x000168000c1e1d00 */
[----:B------:R1:W5:Y:S04]  /*0bb0*/  @P0 LDG.E.128 R60, [R132.64] ;  /* 0x00000004843c0981 */ /* 0x000368000c1e1d00 */
[----:B------:R3:W5:Y:S04]  /*0bc0*/  @P0 LDG.E.128 R64, [R2.64] ;  /* 0x0000000402400981 */ /* 0x000768000c1e1d00 */
[----:B------:R0:W5:Y:S04]  /*0bd0*/  @P0 LDG.E.128 R68, [R170.64] ;  /* 0x00000004aa440981 */ /* 0x000168000c1e1d00 */
[----:B------:R0:W5:Y:S01]  /*0be0*/  @P0 LDG.E.128 R72, [R172.64] ;  /* 0x00000004ac480981 */ /* 0x000162000c1e1d00 */
[----:B------:R-:W-:-:S04]  /*0bf0*/  ISETP.NE.AND P0, PT, R177, RZ, PT ;  /* 0x000000ffb100720c */ /* 0x000fc80003f05270 */
[----:B--2---:R-:W-:-:S05]  /*0c00*/  FSEL R179, R167, RZ, !P0 ;  /* 0x000000ffa7b37208 */ /* 0x004fca0004000000 */
[C---:B---3--:R-:W-:Y:S02]  /*0c10*/  FADD.FTZ R3, -R179.reuse, R92 ;  /* 0x0000005cb3037221 */ /* 0x048fe40000010100 */
[----:B----4-:R-:W-:-:S04]  /*0c20*/  FADD.FTZ R85, -R179, R85 ;  /* 0x00000055b3557221 */ /* 0x010fc80000010100 */
[C---:B-----5:R-:W-:Y:S02]  /*0c30*/  FMUL.FTZ R168, R138.reuse, R85 ;  /* 0x000000558aa87220 */ /* 0x060fe40000410000 */
[C---:B------:R-:W-:Y:S02]  /*0c40*/  FADD.FTZ R85, -R179.reuse, R93 ;  /* 0x0000005db3557221 */ /* 0x040fe40000010100 */
[C---:B------:R-:W-:Y:S02]  /*0c50*/  FMUL.FTZ R93, R138.reuse, R3 ;  /* 0x000000038a5d7220 */ /* 0x040fe40000410000 */
[C---:B------:R-:W-:Y:S02]  /*0c60*/  FADD.FTZ R3, -R179.reuse, R100 ;  /* 0x00000064b3037221 */ /* 0x040fe40000010100 */
[----:B------:R-:W-:Y:S02]  /*0c70*/  FADD.FTZ R167, -R179, R84 ;  /* 0x00000054b3a77221 */ /* 0x000fe40000010100 */
[----:B------:R-:W-:-:S02]  /*0c80*/  FMUL.FTZ R92, R138, R85 ;  /* 0x000000558a5c7220 */ /* 0x000fc40000410000 */
[C---:B------:R-:W-:Y:S02]  /*0c90*/  FADD.FTZ R85, -R179.reuse, R101 ;  /* 0x00000065b3557221 */ /* 0x040fe40000010100 */
[C---:B------:R-:W-:Y:S02]  /*0ca0*/  FMUL.FTZ R101, R138.reuse, R3 ;  /* 0x000000038a657220 */ /* 0x040fe40000410000 */
[----:B------:R-:W-:Y:S02]  /*0cb0*/  FADD.FTZ R3, -R179, R108 ;  /* 0x0000006cb3037221 */ /* 0x000fe40000010100 */
[C---:B------:R-:W-:Y:S02]  /*0cc0*/  FMUL.FTZ R167, R138.reuse, R167 ;  /* 0x000000a78aa77220 */ /* 0x040fe40000410000 */
[----:B0-----:R-:W-:Y:S02]  /*0cd0*/  FMUL.FTZ R172, R163, R88 ;  /* 0x00000058a3ac7220 */ /* 0x001fe40000410000 */
[----:B------:R-:W-:-:S02]  /*0ce0*/  FMUL.FTZ R100, R138, R85 ;  /* 0x000000558a647220 */ /* 0x000fc40000410000 */
[C---:B------:R-:W-:Y:S02]  /*0cf0*/  FADD.FTZ R85, -R179.reuse, R109 ;  /* 0x0000006db3557221 */ /* 0x040fe40000010100 */
[----:B------:R-:W-:Y:S02]  /*0d00*/  FMUL.FTZ R109, R138, R3 ;  /* 0x000000038a6d7220 */ /* 0x000fe40000410000 */
[----:B------:R-:W-:Y:S02]  /*0d10*/  FADD.FTZ R169, -R179, R86 ;  /* 0x00000056b3a97221 */ /* 0x000fe40000010100 */
[----:B------:R-:W-:Y:S02]  /*0d20*/  FMUL.FTZ R171, R162, R89 ;  /* 0x00000059a2ab7220 */ /* 0x000fe40000410000 */
[----:B------:R-:W-:Y:S02]  /*0d30*/  FADD.FTZ R2, RZ, R172 ;  /* 0x000000acff027221 */ /* 0x000fe40000010000 */
[----:B------:R-:W-:-:S02]  /*0d40*/  FFMA.FTZ R3, R167, R172, RZ ;  /* 0x000000aca7037223 */ /* 0x000fc400000100ff */
[C---:B------:R-:W-:Y:S02]  /*0d50*/  FMUL.FTZ R108, R138.reuse, R85 ;  /* 0x000000558a6c7220 */ /* 0x040fe40000410000 */
        /* <DEDUP_REMOVED lines=10> */
[----:B------:R-:W-:-:S02]  /*0e00*/  FFMA.FTZ R48, R96, R93, R48 ;  /* 0x0000005d60307223 */ /* 0x000fc40000010030 */
[----:B------:R-:W-:Y:S02]  /*0e10*/  FADD.FTZ R24, R24, R96 ;  /* 0x0000006018187221 */ /* 0x000fe40000010000 */
[----:B------:R-:W-:Y:S02]  /*0e20*/  FMUL.FTZ R96, R159, R96 ;  /* 0x000000609f607220 */ /* 0x000fe40000410000 */
[----:B------:R-:W-:Y:S02]  /*0e30*/  FADD.FTZ R85, R2, R173 ;  /* 0x000000ad02557221 */ /* 0x000fe40000010000 */
[----:B------:R-:W-:Y:S02]  /*0e40*/  FFMA.FTZ R3, R170, R173, R3 ;  /* 0x000000adaa037223 */ /* 0x000fe40000010003 */
[----:B------:R-:W-:Y:S02]  /*0e50*/  FFMA.FTZ R5, R89, R168, R5 ;  /* 0x000000a859057223 */ /* 0x000fe40000010005 */
[----:B------:R-:W-:-:S02]  /*0e60*/  FADD.FTZ R29, R29, R89 ;  /* 0x000000591d1d7221 */ /* 0x000fc40000010000 */
[----:B------:R-:W-:Y:S02]  /*0e70*/  FADD.FTZ R89, -R179, R95 ;  /* 0x0000005fb3597221 */ /* 0x000fe40000010100 */
[----:B------:R-:W-:Y:S02]  /*0e80*/  FMUL.FTZ R95, R138, R87 ;  /* 0x000000578a5f7220 */ /* 0x000fe40000410000 */
[----:B------:R-:W-:Y:S02]  /*0e90*/  FFMA.FTZ R49, R97, R92, R49 ;  /* 0x0000005c61317223 */ /* 0x000fe40000010031 */
[----:B------:R-:W-:Y:S02]  /*0ea0*/  FADD.FTZ R25, R25, R97 ;  /* 0x0000006119197221 */ /* 0x000fe40000010000 */
        /* <DEDUP_REMOVED lines=14> */
[----:B------:R-:W-:Y:S02]  /*0f90*/  FADD.FTZ R87, -R179, R102 ;  /* 0x00000066b3577221 */ /* 0x000fe40000010100 */
[----:B------:R-:W-:Y:S02]  /*0fa0*/  FFMA.FTZ R44, R104, R101, R44 ;  /* 0x00000065682c7223 */ /* 0x000fe4000001002c */
[----:B------:R-:W-:Y:S02]  /*0fb0*/  FADD.FTZ R20, R20, R104 ;  /* 0x0000006814147221 */ /* 0x000fe40000010000 */
[----:B------:R-:W-:Y:S02]  /*0fc0*/  FMUL.FTZ R104, R155, R104 ;  /* 0x000000689b687220 */ /* 0x000fe40000410000 */
[----:B------:R-:W-:Y:S02]  /*0fd0*/  FADD.FTZ R85, R2, R99 ;  /* 0x0000006302557221 */ /* 0x000fe40000010000 */
[----:B------:R-:W-:-:S02]  /*0fe0*/  FFMA.FTZ R3, R94, R99, R3 ;  /* 0x000000635e037223 */ /* 0x000fc40000010003 */
        /* <DEDUP_REMOVED lines=34> */
[----:B------:R-:W-:Y:S02]  /*1210*/  FADD.FTZ R87, -R179, R116 ;  /* 0x00000074b3577221 */ /* 0x000fe40000010100 */
[----:B------:R-:W-:-:S02]  /*1220*/  FMUL.FTZ R114, R149, R114 ;  /* 0x0000007295727220 */ /* 0x000fc40000410000 */
[----:B------:R-:W-:Y:S02]  /*1230*/  FADD.FTZ R85, R2, R113 ;  /* 0x0000007102557221 */ /* 0x000fe40000010000 */
[----:B------:R-:W-:Y:S02]  /*1240*/  FFMA.FTZ R3, R108, R113, R3 ;  /* 0x000000716c037223 */ /* 0x000fe40000010003 */
[----:B------:R-:W-:Y:S02]  /*1250*/  FADD.FTZ R89, -R179, R117 ;  /* 0x00000075b3597221 */ /* 0x000fe40000010100 */
        /* <DEDUP_REMOVED lines=8> */
[----:B------:R-:W-:-:S02]  /*12e0*/  FADD.FTZ R91, -R179, R118 ;  /* 0x00000076b35b7221 */ /* 0x000fc40000010100 */
[----:B------:R-:W-:Y:S02]  /*12f0*/  FMUL.FTZ R116, R138, R89 ;  /* 0x000000598a747220 */ /* 0x000fe40000410000 */
[----:B------:R-:W-:Y:S02]  /*1300*/  FFMA.FTZ R36, R120, R117, R36 ;  /* 0x0000007578247223 */ /* 0x000fe40000010024 */
[----:B------:R-:W-:Y:S02]  /*1310*/  FADD.FTZ R12, R12, R120 ;  /* 0x000000780c0c7221 */ /* 0x000fe40000010000 */
[----:B------:R-:W-:Y:S02]  /*1320*/  FMUL.FTZ R120, R147, R120 ;  /* 0x0000007893787220 */ /* 0x000fe40000410000 */
[----:B------:R-:W-:Y:S02]  /*1330*/  FADD.FTZ R89, R2, R115 ;  /* 0x0000007302597221 */ /* 0x000fe40000010000 */
[----:B------:R-:W-:-:S02]  /*1340*/  FFMA.FTZ R3, R110, R115, R3 ;  /* 0x000000736e037223 */ /* 0x000fc40000010003 */
[C---:B-1----:R-:W-:Y:S02]  /*1350*/  FADD.FTZ R133, -R179.reuse, R119 ;  /* 0x00000077b3857221 */ /* 0x042fe40000010100 */
[----:B------:R-:W-:Y:S02]  /*1360*/  FADD.FTZ R125, -R179, R125 ;  /* 0x0000007db37d7221 */ /* 0x000fe40000010100 */
[----:B------:R-:W-:Y:S02]  /*1370*/  FMUL.FTZ R119, R138, R91 ;  /* 0x0000005b8a777220 */ /* 0x000fe40000410000 */
[----:B------:R-:W-:Y:S02]  /*1380*/  FFMA.FTZ R37, R121, R116, R37 ;  /* 0x0000007479257223 */ /* 0x000fe40000010025 */
[----:B------:R-:W-:Y:S02]  /*1390*/  FADD.FTZ R13, R13, R121 ;  /* 0x000000790d0d7221 */ /* 0x000fe40000010000 */
[----:B------:R-:W-:-:S02]  /*13a0*/  FADD.FTZ R85, -R179, R126 ;  /* 0x0000007eb3557221 */ /* 0x000fc40000010100 */
[----:B------:R-:W-:Y:S02]  /*13b0*/  FMUL.FTZ R121, R146, R121 ;  /* 0x0000007992797220 */ /* 0x000fe40000410000 */
[----:B------:R-:W-:Y:S02]  /*13c0*/  FADD.FTZ R2, R89, R120 ;  /* 0x0000007859027221 */ /* 0x000fe40000010000 */
[----:B------:R-:W-:Y:S02]  /*13d0*/  FFMA.FTZ R3, R117, R120, R3 ;  /* 0x0000007875037223 */ /* 0x000fe40000010003 */
[----:B------:R-:W-:Y:S02]  /*13e0*/  FADD.FTZ R87, -R179, R124 ;  /* 0x0000007cb3577221 */ /* 0x000fe40000010100 */
[C---:B------:R-:W-:Y:S02]  /*13f0*/  FMUL.FTZ R124, R138.reuse, R125 ;  /* 0x0000007d8a7c7220 */ /* 0x040fe40000410000 */
[----:B------:R-:W-:-:S02]  /*1400*/  FMUL.FTZ R118, R138, R133 ;  /* 0x000000858a767220 */ /* 0x000fc40000410000 */
[----:B------:R-:W-:Y:S02]  /*1410*/  FFMA.FTZ R38, R122, R119, R38 ;  /* 0x000000777a267223 */ /* 0x000fe40000010026 */
[----:B------:R-:W-:Y:S02]  /*1420*/  FADD.FTZ R14, R14, R122 ;  /* 0x0000007a0e0e7221 */ /* 0x000fe40000010000 */
[----:B------:R-:W-:Y:S02]  /*1430*/  FMUL.FTZ R125, R138, R85 ;  /* 0x000000558a7d7220 */ /* 0x000fe40000410000 */
[----:B------:R-:W-:Y:S02]  /*1440*/  FMUL.FTZ R122, R145, R122 ;  /* 0x0000007a917a7220 */ /* 0x000fe40000410000 */
[----:B------:R-:W-:Y:S02]  /*1450*/  FADD.FTZ R85, R2, R121 ;  /* 0x0000007902557221 */ /* 0x000fe40000010000 */
[----:B------:R-:W-:-:S02]  /*1460*/  FFMA.FTZ R3, R116, R121, R3 ;  /* 0x0000007974037223 */ /* 0x000fc40000010003 */
[----:B------:R-:W-:Y:S02]  /*1470*/  FADD.FTZ R179, -R179, R127 ;  /* 0x0000007fb3b37221 */ /* 0x000fe40000010100 */
        /* <DEDUP_REMOVED lines=33> */
.L_x_7588:
[----:B0-----:R-:W-:Y:S05]  /*1690*/  BSYNC B0 ;  /* 0x0000000000007941 */ /* 0x001fea0003800000 */
.L_x_7586:
[----:B------:R-:W-:Y:S02]  /*16a0*/  LOP3.LUT P1, RZ, R139, 0xff, RZ, 0xc0, !PT ;  /* 0x000000ff8bff7812 */ /* 0x000fe4000782c0ff */
[----:B------:R-:W-:Y:S02]  /*16b0*/  SHF.R.U32.HI R86, RZ, 0x5, R165 ;  /* 0x00000005ff567819 */ /* 0x000fe400000116a5 */
[----:B------:R-:W-:-:S02]  /*16c0*/  LOP3.LUT P0, RZ, R165, 0x1f, RZ, 0xc0, !PT ;  /* 0x0000001fa5ff7812 */ /* 0x000fc4000780c0ff */
[----:B------:R-:W-:-:S07]  /*16d0*/  LOP3.LUT R131, R86, 0x7fffffc, RZ, 0xc0, !PT ;  /* 0x07fffffc56837812 */ /* 0x000fce00078ec0ff */
[----:B------:R-:W-:Y:S01]  /*16e0*/  @!P1 IADD3 R131, R131, 0x4, RZ ;  /* 0x0000000483839810 */ /* 0x000fe20007ffe0ff */
[----:B------:R-:W-:Y:S05]  /*16f0*/  BRA.DIV ~URZ, `(.L_x_7589) ;  /* 0x00001f827f007947 */ /* 0x000fea000b800000 */
[----:B------:R0:W1:Y:S02]  /*1700*/  SHFL.DOWN PT, R88, R85, 0x10, 0x1f ;  /* 0x0a001f0055587f89 */ /* 0x00006400000e0000 */
.L_x_7651:
        /* <DEDUP_REMOVED lines=18> */
.L_x_7652:
[----:B------:R-:W-:Y:S01]  /*1830*/  @!P0 LOP3.LUT R86, R86, 0x3, RZ, 0xc0, !PT ;  /* 0x0000000356568812 */ /* 0x000fe200078ec0ff */
[----:B--2---:R-:W-:Y:S01]  /*1840*/  FADD.FTZ R2, R89, R84 ;  /* 0x0000005459027221 */ /* 0x004fe20000010000 */
[----:B------:R-:W-:Y:S01]  /*1850*/  WARPSYNC 0xffffffff ;  /* 0xffffffff00007948 */ /* 0x000fe20003800000 */
[----:B-1----:R-:W-:Y:S01]  /*1860*/  FADD.FTZ R3, R3, R90 ;  /* 0x0000005a03037221 */ /* 0x002fe20000010000 */
[----:B------:R-:W-:Y:S01]  /*1870*/  @!P0 IADD3 R132, R131, R86, RZ ;  /* 0x0000005683848210 */ /* 0x000fe20007ffe0ff */
[----:B------:R-:W-:Y:S01]  /*1880*/  BSSY B0, `(.L_x_7591) ;  /* 0x000005d000007945 */ /* 0x000fe20003800000 */
[----:B------:R-:W-:Y:S02]  /*1890*/  ISETP.NE.AND P1, PT, R177, RZ, PT ;  /* 0x000000ffb100720c */ /* 0x000fe40003f25270 */
[----:B------:R-:W-:Y:S01]  /*18a0*/  @!P5 ISETP.NE.U32.AND P2, PT, RZ, c[0x0][0x218], PT ;  /* 0x00008600ff00da0c */ /* 0x000fe20003f45070 */
[----:B------:R-:W-:Y:S04]  /*18b0*/  @!P0 STS.64 [R132.X8+0x3000], R2 ;  /* 0x0030000284008388 */ /* 0x000fe80000008a00 */
[----:B------:R-:W-:Y:S01]  /*18c0*/  BAR.SYNC.DEFER_BLOCKING 0x0 ;  /* 0x0000000000007b1d */ /* 0x000fe20000010000 */
[----:B------:R-:W-:-:S02]  /*18d0*/  @!P5 ISETP.NE.U32.AND P4, PT, RZ, c[0x0][0x218], PT ;  /* 0x00008600ff00da0c */ /* 0x000fc40003f85070 */
[----:B------:R-:W-:Y:S02]  /*18e0*/  @!P5 ISETP.NE.U32.AND P3, PT, RZ, c[0x0][0x218], PT ;  /* 0x00008600ff00da0c */ /* 0x000fe40003f65070 */
[----:B------:R-:W-:Y:S02]  /*18f0*/  @!P5 ISETP.NE.AND.EX P2, PT, RZ, c[0x0][0x21c], PT, P2 ;  /* 0x00008700ff00da0c */ /* 0x000fe40003f45320 */
[----:B------:R-:W-:Y:S02]  /*1900*/  @!P5 ISETP.NE.AND.EX P4, PT, RZ, c[0x0][0x21c], PT, P4 ;  /* 0x00008700ff00da0c */ /* 0x000fe40003f85340 */
[----:B------:R-:W-:Y:S02]  /*1910*/  @!P5 ISETP.NE.AND.EX P3, PT, RZ, c[0x0][0x21c], PT, P3 ;  /* 0x00008700ff00da0c */ /* 0x000fe40003f65330 */
[----:B-----5:R-:W-:Y:S02]  /*1920*/  @!P5 FSEL R179, R52, RZ, P2 ;  /* 0x000000ff34b3d208 */ /* 0x020fe40001000000 */
[----:B------:R-:W-:-:S02]  /*1930*/  @!P5 FSEL R184, R53, RZ, P4 ;  /* 0x000000ff35b8d208 */ /* 0x000fc40002000000 */
[----:B------:R-:W-:Y:S02]  /*1940*/  @!P5 ISETP.NE.U32.AND P2, PT, RZ, c[0x0][0x218], PT ;  /* 0x00008600ff00da0c */ /* 0x000fe40003f45070 */
[----:B------:R-:W-:Y:S02]  /*1950*/  @!P5 ISETP.NE.U32.AND P4, PT, RZ, c[0x0][0x218], PT ;  /* 0x00008600ff00da0c */ /* 0x000fe40003f85070 */
[----:B------:R-:W-:Y:S02]  /*1960*/  @!P5 FSEL R183, R54, RZ, P3 ;  /* 0x000000ff36b7d208 */ /* 0x000fe40001800000 */
[----:B------:R-:W-:Y:S02]  /*1970*/  @!P5 ISETP.NE.U32.AND P3, PT, RZ, c[0x0][0x218], PT ;  /* 0x00008600ff00da0c */ /* 0x000fe40003f65070 */
[----:B------:R-:W-:Y:S01]  /*1980*/  @!P5 ISETP.NE.AND.EX P2, PT, RZ, c[0x0][0x21c], PT, P2 ;  /* 0x00008700ff00da0c */ /* 0x000fe20003f45320 */
[----:B0-----:R-:W0:Y:S01]  /*1990*/  LDS.128 R84, [R131.X8+0x3000] ;  /* 0x0030000083547984 */ /* 0x001e220000008c00 */
[----:B------:R-:W-:-:S02]  /*19a0*/  @!P5 ISETP.NE.AND.EX P4, PT, RZ, c[0x0][0x21c], PT, P4 ;  /* 0x00008700ff00da0c */ /* 0x000fc40003f85340 */
[----:B------:R-:W-:Y:S01]  /*19b0*/  ISETP.GE.AND P6, PT, R166, 0x1, PT ;  /* 0x00000001a600780c */ /* 0x000fe20003fc6270 */
[----:B------:R-:W1:Y:S01]  /*19c0*/  LDS.128 R88, [R131.X8+0x3010] ;  /* 0x0030100083587984 */ /* 0x000e620000008c00 */
[----:B------:R-:W-:Y:S02]  /*19d0*/  @!P5 ISETP.NE.AND.EX P3, PT, RZ, c[0x0][0x21c], PT, P3 ;  /* 0x00008700ff00da0c */ /* 0x000fe40003f65330 */
[----:B------:R-:W-:Y:S02]  /*19e0*/  @!P5 FSEL R185, R56, RZ, P2 ;  /* 0x000000ff38b9d208 */ /* 0x000fe40001000000 */
[----:B------:R-:W-:Y:S02]  /*19f0*/  @!P5 FSEL R188, R57, RZ, P4 ;  /* 0x000000ff39bcd208 */ /* 0x000fe40002000000 */
[----:B------:R-:W-:Y:S02]  /*1a00*/  @!P5 ISETP.NE.U32.AND P2, PT, RZ, c[0x0][0x218], PT ;  /* 0x00008600ff00da0c */ /* 0x000fe40003f45070 */
[----:B------:R-:W-:-:S02]  /*1a10*/  @!P5 ISETP.NE.U32.AND P4, PT, RZ, c[0x0][0x218], PT ;  /* 0x00008600ff00da0c */ /* 0x000fc40003f85070 */
[----:B------:R-:W-:Y:S02]  /*1a20*/  @!P5 FSEL R187, R58, RZ, P3 ;  /* 0x000000ff3abbd208 */ /* 0x000fe40001800000 */
[----:B------:R-:W-:Y:S02]  /*1a30*/  @!P5 ISETP.NE.U32.AND P3, PT, RZ, c[0x0][0x218], PT ;  /* 0x00008600ff00da0c */ /* 0x000fe40003f65070 */
[----:B------:R-:W-:Y:S02]  /*1a40*/  @!P5 ISETP.NE.AND.EX P2, PT, RZ, c[0x0][0x21c], PT, P2 ;  /* 0x00008700ff00da0c */ /* 0x000fe40003f45320 */
[----:B------:R-:W-:Y:S02]  /*1a50*/  @!P5 ISETP.NE.AND.EX P4, PT, RZ, c[0x0][0x21c], PT, P4 ;  /* 0x00008700ff00da0c */ /* 0x000fe40003f85340 */
[----:B------:R-:W-:Y:S02]  /*1a60*/  @!P5 ISETP.NE.AND.EX P3, PT, RZ, c[0x0][0x21c], PT, P3 ;  /* 0x00008700ff00da0c */ /* 0x000fe40003f65330 */
[----:B------:R-:W-:-:S02]  /*1a70*/  @!P5 FSEL R137, R60, RZ, P2 ;  /* 0x000000ff3c89d208 */ /* 0x000fc40001000000 */
[----:B------:R-:W-:Y:S02]  /*1a80*/  @!P5 FSEL R136, R61, RZ, P4 ;  /* 0x000000ff3d88d208 */ /* 0x000fe40002000000 */
[----:B------:R-:W-:Y:S02]  /*1a90*/  @P6 IADD3 R134, R166, -0x1, RZ ;  /* 0xffffffffa6866810 */ /* 0x000fe40007ffe0ff */
[----:B------:R-:W-:Y:S02]  /*1aa0*/  @!P5 ISETP.NE.U32.AND P2, PT, RZ, c[0x0][0x218], PT ;  /* 0x00008600ff00da0c */ /* 0x000fe40003f45070 */
[----:B------:R-:W-:Y:S01]  /*1ab0*/  @!P5 ISETP.NE.U32.AND P4, PT, RZ, c[0x0][0x218], PT ;  /* 0x00008600ff00da0c */ /* 0x000fe20003f85070 */
[----:B------:R-:W-:Y:S01]  /*1ac0*/  @P6 IMAD R134, R134, c[0x0][0x168], RZ ;  /* 0x00005a0086866a24 */ /* 0x000fe200078e02ff */
[----:B------:R-:W-:Y:S02]  /*1ad0*/  @!P5 FSEL R181, R62, RZ, P3 ;  /* 0x000000ff3eb5d208 */ /* 0x000fe40001800000 */
[----:B------:R-:W-:-:S02]  /*1ae0*/  ISETP.NE.U32.AND P3, PT, RZ, c[0x0][0x258], PT ;  /* 0x00009600ff007a0c */ /* 0x000fc40003f65070 */
[----:B------:R-:W-:Y:S01]  /*1af0*/  @!P5 ISETP.NE.AND.EX P2, PT, RZ, c[0x0][0x21c], PT, P2 ;  /* 0x00008700ff00da0c */ /* 0x000fe20003f45320 */
[----:B0-----:R-:W-:Y:S01]  /*1b00*/  FADD.FTZ R133, RZ, R84 ;  /* 0x00000054ff857221 */ /* 0x001fe20000010000 */
[----:B------:R-:W-:Y:S01]  /*1b10*/  @!P5 ISETP.NE.AND.EX P4, PT, RZ, c[0x0][0x21c], PT, P4 ;  /* 0x00008700ff00da0c */ /* 0x000fe20003f85340 */
[----:B------:R-:W-:Y:S01]  /*1b20*/  FADD.FTZ R84, RZ, R85 ;  /* 0x00000055ff547221 */ /* 0x000fe20000010000 */
[----:B------:R-:W-:Y:S01]  /*1b30*/  ISETP.NE.AND.EX P3, PT, RZ, c[0x0][0x25c], PT, P3 ;  /* 0x00009700ff007a0c */ /* 0x000fe20003f65330 */
[----:B------:R-:W-:Y:S01]  /*1b40*/  FADD.FTZ R133, R86, R133 ;  /* 0x0000008556857221 */ /* 0x000fe20000010000 */
[----:B------:R-:W-:Y:S01]  /*1b50*/  @!P5 FSEL R132, R65, RZ, P4 ;  /* 0x000000ff4184d208 */ /* 0x000fe20002000000 */
[----:B------:R-:W-:Y:S01]  /*1b60*/  FADD.FTZ R84, R87, R84 ;  /* 0x0000005457547221 */ /* 0x000fe20000010000 */
[----:B------:R-:W-:Y:S01]  /*1b70*/  @!P5 ISETP.NE.U32.AND P4, PT, RZ, c[0x0][0x218], PT ;  /* 0x00008600ff00da0c */ /* 0x000fe20003f85070 */
[----:B-1----:R-:W-:Y:S01]  /*1b80*/  FADD.FTZ R133, R133, R88 ;  /* 0x0000005885857221 */ /* 0x002fe20000010000 */
[----:B------:R-:W-:Y:S01]  /*1b90*/  @P6 SHF.R.S32.HI R85, RZ, 0x1f, R134 ;  /* 0x0000001fff556819 */ /* 0x000fe20000011486 */
[----:B------:R-:W-:Y:S01]  /*1ba0*/  FADD.FTZ R84, R84, R89 ;  /* 0x0000005954547221 */ /* 0x000fe20000010000 */
[----:B------:R-:W-:Y:S01]  /*1bb0*/  HFMA2.MMA R89, -RZ, RZ, 0, 0 ;  /* 0x00000000ff597435 */ /* 0x000fe200000001ff */
[----:B------:R-:W-:Y:S01]  /*1bc0*/  FADD.FTZ R90, R90, R133 ;  /* 0x000000855a5a7221 */ /* 0x000fe20000010000 */
[----:B------:R-:W-:Y:S01]  /*1bd0*/  @!P5 FSEL R133, R64, RZ, P2 ;  /* 0x000000ff4085d208 */ /* 0x000fe20001000000 */
[----:B------:R-:W-:Y:S01]  /*1be0*/  FADD.FTZ R91, R91, R84 ;  /* 0x000000545b5b7221 */ /* 0x000fe20000010000 */
[----:B------:R-:W-:Y:S01]  /*1bf0*/  @!P5 ISETP.NE.U32.AND P2, PT, RZ, c[0x0][0x218], PT ;  /* 0x00008600ff00da0c */ /* 0x000fe20003f45070 */
[----:B------:R-:W-:Y:S01]  /*1c00*/  FMUL.FTZ R88, R90, c[0x0][0x1e0] ;  /* 0x000078005a587a20 */ /* 0x000fe20000410000 */
[----:B------:R-:W-:Y:S01]  /*1c10*/  @!P5 ISETP.NE.AND.EX P4, PT, RZ, c[0x0][0x21c], PT, P4 ;  /* 0x00008700ff00da0c */ /* 0x000fe20003f85340 */
[----:B------:R-:W-:Y:S01]  /*1c20*/  FMUL.FTZ R91, R91, c[0x0][0x1e0] ;  /* 0x000078005b5b7a20 */ /* 0x000fe20000410000 */
[----:B------:R-:W-:-:S02]  /*1c30*/  @!P5 ISETP.NE.AND.EX P2, PT, RZ, c[0x0][0x21c], PT, P2 ;  /* 0x00008700ff00da0c */ /* 0x000fc40003f45320 */
[----:B------:R-:W-:Y:S02]  /*1c40*/  FSEL R88, R88, RZ, !P1 ;  /* 0x000000ff58587208 */ /* 0x000fe40004800000 */
[----:B------:R-:W-:Y:S02]  /*1c50*/  @!P5 ISETP.NE.U32.AND P1, PT, RZ, c[0x0][0x218], PT ;  /* 0x00008600ff00da0c */ /* 0x000fe40003f25070 */
[----:B------:R-:W-:Y:S02]  /*1c60*/  @P6 LEA.HI R85, R85, R134, RZ, 0x2 ;  /* 0x0000008655556211 */ /* 0x000fe400078f10ff */
[----:B------:R-:W-:Y:S02]  /*1c70*/  @!P5 ISETP.NE.AND.EX P1, PT, RZ, c[0x0][0x21c], PT, P1 ;  /* 0x00008700ff00da0c */ /* 0x000fe40003f25310 */
[----:B------:R-:W-:Y:S02]  /*1c80*/  ISETP.NE.U32.AND P0, PT, RZ, c[0x0][0x258], PT ;  /* 0x00009600ff007a0c */ /* 0x000fe40003f05070 */
[----:B------:R-:W-:-:S02]  /*1c90*/  @!P5 FSEL R186, R55, RZ, P1 ;  /* 0x000000ff37bad208 */ /* 0x000fc40000800000 */
[----:B------:R-:W-:Y:S02]  /*1ca0*/  @!P5 ISETP.NE.U32.AND P1, PT, RZ, c[0x0][0x218], PT ;  /* 0x00008600ff00da0c */ /* 0x000fe40003f25070 */
[----:B------:R-:W-:Y:S02]  /*1cb0*/  @P6 LOP3.LUT R2, R165, 0x7f, RZ, 0xc0, !PT ;  /* 0x0000007fa5026812 */ /* 0x000fe400078ec0ff */
[----:B------:R-:W-:Y:S02]  /*1cc0*/  @!P5 ISETP.NE.AND.EX P1, PT, RZ, c[0x0][0x21c], PT, P1 ;  /* 0x00008700ff00da0c */ /* 0x000fe40003f25310 */
[----:B------:R-:W-:Y:S02]  /*1cd0*/  @!P5 FSEL R134, R67, RZ, P2 ;  /* 0x000000ff4386d208 */ /* 0x000fe40001000000 */
[----:B------:R-:W-:Y:S02]  /*1ce0*/  @!P5 FSEL R190, R59, RZ, P1 ;  /* 0x000000ff3bbed208 */ /* 0x000fe40000800000 */
[----:B------:R-:W-:-:S02]  /*1cf0*/  @!P5 ISETP.NE.U32.AND P1, PT, RZ, c[0x0][0x218], PT ;  /* 0x00008600ff00da0c */ /* 0x000fc40003f25070 */
[----:B------:R-:W-:Y:S02]  /*1d00*/  @!P5 FSEL R131, R68, RZ, P4 ;  /* 0x000000ff4483d208 */ /* 0x000fe40002000000 */
[----:B------:R-:W-:Y:S02]  /*1d10*/  @!P5 ISETP.NE.AND.EX P1, PT, RZ, c[0x0][0x21c], PT, P1 ;  /* 0x00008700ff00da0c */ /* 0x000fe40003f25310 */
[----:B------:R-:W-:Y:S02]  /*1d20*/  @!P5 ISETP.NE.U32.AND P2, PT, RZ, c[0x0][0x218], PT ;  /* 0x00008600ff00da0c */ /* 0x000fe40003f45070 */
[----:B------:R-:W-:Y:S02]  /*1d30*/  @!P5 FSEL R182, R63, RZ, P1 ;  /* 0x000000ff3fb6d208 */ /* 0x000fe40000800000 */
[----:B------:R-:W-:Y:S02]  /*1d40*/  @!P5 ISETP.NE.U32.AND P1, PT, RZ, c[0x0][0x218], PT ;  /* 0x00008600ff00da0c */ /* 0x000fe40003f25070 */
[----:B------:R-:W-:-:S02]  /*1d50*/  @!P5 ISETP.NE.U32.AND P4, PT, RZ, c[0x0][0x218], PT ;  /* 0x00008600ff00da0c */ /* 0x000fc40003f85070 */
[----:B------:R-:W-:Y:S02]  /*1d60*/  @!P5 ISETP.NE.AND.EX P1, PT, RZ, c[0x0][0x21c], PT, P1 ;  /* 0x00008700ff00da0c */ /* 0x000fe40003f25310 */
[----:B------:R-:W-:Y:S02]  /*1d70*/  ISETP.NE.AND.EX P0, PT, RZ, c[0x0][0x25c], PT, P0 ;  /* 0x00009700ff007a0c */ /* 0x000fe40003f05300 */
[----:B------:R-:W-:Y:S02]  /*1d80*/  @!P5 FSEL R135, R66, RZ, P1 ;  /* 0x000000ff4287d208 */ /* 0x000fe40000800000 */
[----:B------:R-:W-:Y:S02]  /*1d90*/  @!P5 ISETP.NE.U32.AND P1, PT, RZ, c[0x0][0x218], PT ;  /* 0x00008600ff00da0c */ /* 0x000fe40003f25070 */
[----:B------:R-:W-:Y:S02]  /*1da0*/  @P6 LEA.HI.SX32 R89, R85, R2, 0x1e ;  /* 0x0000000255596211 */ /* 0x000fe400078ff2ff */
[----:B------:R-:W-:-:S02]  /*1db0*/  @!P5 ISETP.NE.AND.EX P1, PT, RZ, c[0x0][0x21c], PT, P1 ;  /* 0x00008700ff00da0c */ /* 0x000fc40003f25310 */
[----:B------:R-:W-:Y:S02]  /*1dc0*/  @P3 MOV R189, 0x10 ;  /* 0x0000001000bd3802 */ /* 0x000fe40000000f00 */
        /* <DEDUP_REMOVED lines=8> */
.L_x_7592:
[----:B------:R-:W-:Y:S05]  /*1e50*/  BSYNC B0 ;  /* 0x0000000000007941 */ /* 0x000fea0003800000 */
.L_x_7591:
        /* <DEDUP_REMOVED lines=8> */
.L_x_7594:
[----:B------:R-:W-:Y:S05]  /*1ee0*/  BSYNC B0 ;  /* 0x0000000000007941 */ /* 0x000fea0003800000 */
.L_x_7593:
        /* <DEDUP_REMOVED lines=8> */
.L_x_7596:
[----:B------:R-:W-:Y:S05]  /*1f70*/  BSYNC B0 ;  /* 0x0000000000007941 */ /* 0x000fea0003800000 */
.L_x_7595:
        /* <DEDUP_REMOVED lines=8> */
.L_x_7598:
[----:B------:R-:W-:Y:S05]  /*2000*/  BSYNC B0 ;  /* 0x0000000000007941 */ /* 0x000fea0003800000 */
.L_x_7597:
[----:B------:R-:W-:Y:S05]  /*2010*/  @!P3 BRA `(.L_x_7599) ;  /* 0x000000700000b947 */ /* 0x000fea0003800000 */
[----:B------:R-:W-:Y:S01]  /*2020*/  HFMA2.MMA R3, -RZ, RZ, 0, 9.5367431640625e-07 ;  /* 0x00000010ff037435 */ /* 0x000fe200000001ff */
[----:B------:R-:W-:Y:S02]  /*2030*/  SEL R86, R183, R78, P0 ;  /* 0x0000004eb7567207 */ /* 0x000fe40000000000 */
[----:B------:R-:W-:Y:S02]  /*2040*/  SEL R85, R184, R77, P0 ;  /* 0x0000004db8557207 */ /* 0x000fe40000000000 */
[----:B------:R-:W-:Y:S02]  /*2050*/  SEL R84, R179, R76, P0 ;  /* 0x0000004cb3547207 */ /* 0x000fe40000000000 */
[----:B------:R-:W-:-:S03]  /*2060*/  SEL R87, R186, R79, P0 ;  /* 0x0000004fba577207 */ /* 0x000fc60000000000 */
[----:B------:R-:W-:-:S05]  /*2070*/  IMAD.WIDE.U32 R2, R0, R3, c[0x0][0x258] ;  /* 0x0000960000027625 */ /* 0x000fca00078e0003 */
[----:B------:R0:W-:Y:S02]  /*2080*/  STG.E.128 [R2.64], R84 ;  /* 0x0000005402007986 */ /* 0x0001e4000c101d04 */
.L_x_7599:
[----:B------:R-:W-:Y:S01]  /*2090*/  BSSY B0, `(.L_x_7600) ;  /* 0x000000e000007945 */ /* 0x000fe20003800000 */
[----:B------:R-:W-:Y:S05]  /*20a0*/  @!P6 BRA `(.L_x_7601) ;  /* 0x000000c00000e947 */ /* 0x000fea0003800000 */
[----:B0-----:R-:W-:Y:S01]  /*20b0*/  MOV R2, 0x10 ;  /* 0x0000001000027802 */ /* 0x001fe20000000f00 */
[----:B------:R-:W-:Y:S01]  /*20c0*/  FMUL.FTZ R186, R186, c[0x0][0x1ec] ;  /* 0x00007b00baba7a20 */ /* 0x000fe20000410000 */
[----:B------:R-:W-:Y:S01]  /*20d0*/  ISETP.GT.AND P1, PT, R166, RZ, PT ;  /* 0x000000ffa600720c */ /* 0x000fe20003f24270 */
[----:B------:R-:W-:Y:S02]  /*20e0*/  FMUL.FTZ R183, R183, c[0x0][0x1ec] ;  /* 0x00007b00b7b77a20 */ /* 0x000fe40000410000 */
[----:B------:R-:W-:Y:S01]  /*20f0*/  FMUL.FTZ R184, R184, c[0x0][0x1ec] ;  /* 0x00007b00b8b87a20 */ /* 0x000fe20000410000 */
[----:B------:R-:W-:Y:S01]  /*2100*/  SEL R87, R186, R83, P1 ;  /* 0x00000053ba577207 */ /* 0x000fe20000800000 */
[----:B------:R-:W-:Y:S01]  /*2110*/  FMUL.FTZ R179, R179, c[0x0][0x1ec] ;  /* 0x00007b00b3b37a20 */ /* 0x000fe20000410000 */
[----:B------:R-:W-:Y:S01]  /*2120*/  SEL R86, R183, R82, P1 ;  /* 0x00000052b7567207 */ /* 0x000fe20000800000 */
[----:B------:R-:W-:Y:S01]  /*2130*/  IMAD.WIDE.U32 R2, R89, R2, c[0x0][0x248] ;  /* 0x0000920059027625 */ /* 0x000fe200078e0002 */
[----:B------:R-:W-:-:S02]  /*2140*/  SEL R85, R184, R81, P1 ;  /* 0x00000051b8557207 */ /* 0x000fc40000800000 */
[----:B------:R-:W-:-:S05]  /*2150*/  SEL R84, R179, R80, P1 ;  /* 0x00000050b3547207 */ /* 0x000fca0000800000 */
[----:B------:R0:W-:Y:S02]  /*2160*/  STG.E.128 [R2.64], R84 ;  /* 0x0000005402007986 */ /* 0x0001e4000c101d04 */
.L_x_7601:
[----:B------:R-:W-:Y:S05]  /*2170*/  BSYNC B0 ;  /* 0x0000000000007941 */ /* 0x000fea0003800000 */
.L_x_7600:
        /* <DEDUP_REMOVED lines=8> */
.L_x_7603:
[----:B------:R-:W-:Y:S05]  /*2200*/  BSYNC B0 ;  /* 0x0000000000007941 */ /* 0x000fea0003800000 */
.L_x_7602:
        /* <DEDUP_REMOVED lines=8> */
.L_x_7605:
[----:B------:R-:W-:Y:S05]  /*2290*/  BSYNC B0 ;  /* 0x0000000000007941 */ /* 0x000fea0003800000 */
.L_x_7604:
        /* <DEDUP_REMOVED lines=8> */
.L_x_7607:
[----:B------:R-:W-:Y:S05]  /*2320*/  BSYNC B0 ;  /* 0x0000000000007941 */ /* 0x000fea0003800000 */
.L_x_7606:
        /* <DEDUP_REMOVED lines=8> */
.L_x_7609:
[----:B------:R-:W-:Y:S05]  /*23b0*/  BSYNC B0 ;  /* 0x0000000000007941 */ /* 0x000fea0003800000 */
.L_x_7608:
[----:B0-----:R-:W-:Y:S01]  /*23c0*/  @P3 IMAD.WIDE.U32 R2, R178, R189, c[0x0][0x258] ;  /* 0x00009600b2023625 */ /* 0x001fe200078e00bd */
[----:B------:R-:W-:Y:S01]  /*23d0*/  SEL R86, R187, R78, P0 ;  /* 0x0000004ebb567207 */ /* 0x000fe20000000000 */
[----:B------:R-:W-:Y:S01]  /*23e0*/  BSSY B0, `(.L_x_7610) ;  /* 0x0000017000007945 */ /* 0x000fe20003800000 */
[----:B------:R-:W-:Y:S02]  /*23f0*/  @P3 SEL R85, R188, R77, P0 ;  /* 0x0000004dbc553207 */ /* 0x000fe40000000000 */
[----:B------:R-:W-:Y:S02]  /*2400*/  @P3 SEL R84, R185, R76, P0 ;  /* 0x0000004cb9543207 */ /* 0x000fe40000000000 */
[----:B------:R-:W-:Y:S02]  /*2410*/  @P3 SEL R87, R190, R79, P0 ;  /* 0x0000004fbe573207 */ /* 0x000fe40000000000 */
[----:B------:R-:W-:Y:S02]  /*2420*/  @!P5 ISETP.NE.AND.EX P2, PT, RZ, c[0x0][0x21c], PT, P2 ;  /* 0x00008700ff00da0c */ /* 0x000fe40003f45320 */
[----:B------:R-:W-:Y:S01]  /*2430*/  @!P5 ISETP.NE.U32.AND P1, PT, RZ, c[0x0][0x218], PT ;  /* 0x00008600ff00da0c */ /* 0x000fe20003f25070 */
[----:B------:R0:W-:Y:S01]  /*2440*/  @P3 STG.E.128 [R2.64], R84 ;  /* 0x0000005402003986 */ /* 0x0001e2000c101d04 */
[----:B------:R-:W-:-:S02]  /*2450*/  @P3 MOV R183, 0x10 ;  /* 0x0000001000b73802 */ /* 0x000fc40000000f00 */
[----:B------:R-:W-:Y:S01]  /*2460*/  @!P5 FSEL R179, R70, RZ, P2 ;  /* 0x000000ff46b3d208 */ /* 0x000fe20001000000 */
[----:B------:R-:W-:Y:S05]  /*2470*/  @!P6 BRA `(.L_x_7611) ;  /* 0x000000d00000e947 */ /* 0x000fea0003800000 */
[----:B0-----:R-:W-:Y:S01]  /*2480*/  HFMA2.MMA R3, -RZ, RZ, 0, 9.5367431640625e-07 ;  /* 0x00000010ff037435 */ /* 0x001fe200000001ff */
[----:B------:R-:W-:Y:S01]  /*2490*/  IADD3 R2, R89, 0x80, RZ ;  /* 0x0000008059027810 */ /* 0x000fe20007ffe0ff */
        /* <DEDUP_REMOVED lines=11> */
.L_x_7611:
[----:B------:R-:W-:Y:S05]  /*2550*/  BSYNC B0 ;  /* 0x0000000000007941 */ /* 0x000fea0003800000 */
.L_x_7610:
        /* <DEDUP_REMOVED lines=8> */
.L_x_7613:
[----:B------:R-:W-:Y:S05]  /*25e0*/  BSYNC B0 ;  /* 0x0000000000007941 */ /* 0x000fea0003800000 */
.L_x_7612:
        /* <DEDUP_REMOVED lines=8> */
.L_x_7615:
[----:B------:R-:W-:Y:S05]  /*2670*/  BSYNC B0 ;  /* 0x0000000000007941 */ /* 0x000fea0003800000 */
.L_x_7614:
        /* <DEDUP_REMOVED lines=8> */
.L_x_7617:
[----:B------:R-:W-:Y:S05]  /*2700*/  BSYNC B0 ;  /* 0x0000000000007941 */ /* 0x000fea0003800000 */
.L_x_7616:
        /* <DEDUP_REMOVED lines=8> */
.L_x_7619:
[----:B------:R-:W-:Y:S05]  /*2790*/  BSYNC B0 ;  /* 0x0000000000007941 */ /* 0x000fea0003800000 */
.L_x_7618:
[----:B0-----:R-:W-:Y:S01]  /*27a0*/  @P3 IMAD.WIDE.U32 R2, R176, R183, c[0x0][0x258] ;  /* 0x00009600b0023625 */ /* 0x001fe200078e00b7 */
[----:B------:R-:W-:Y:S01]  /*27b0*/  SEL R84, R137, R76, P0 ;  /* 0x0000004c89547207 */ /* 0x000fe20000000000 */
[----:B------:R-:W-:Y:S01]  /*27c0*/  BSSY B0, `(.L_x_7620) ;  /* 0x0000017000007945 */ /* 0x000fe20003800000 */
[----:B------:R-:W-:Y:S02]  /*27d0*/  SEL R85, R136, R77, P0 ;  /* 0x0000004d88557207 */ /* 0x000fe40000000000 */
[----:B------:R-:W-:Y:S02]  /*27e0*/  SEL R86, R181, R78, P0 ;  /* 0x0000004eb5567207 */ /* 0x000fe40000000000 */
[----:B------:R-:W-:Y:S02]  /*27f0*/  @P3 SEL R87, R182, R79, P0 ;  /* 0x0000004fb6573207 */ /* 0x000fe40000000000 */
[----:B------:R-:W-:Y:S02]  /*2800*/  @!P5 ISETP.NE.AND.EX P4, PT, RZ, c[0x0][0x21c], PT, P4 ;  /* 0x00008700ff00da0c */ /* 0x000fe40003f85340 */
[----:B------:R-:W-:Y:S01]  /*2810*/  ISETP.GT.AND P2, PT, R166, RZ, PT ;  /* 0x000000ffa600720c */ /* 0x000fe20003f44270 */
        /* <DEDUP_REMOVED lines=17> */
.L_x_7621:
[----:B------:R-:W-:Y:S05]  /*2930*/  BSYNC B0 ;  /* 0x0000000000007941 */ /* 0x000fea0003800000 */
.L_x_7620:
        /* <DEDUP_REMOVED lines=8> */
.L_x_7623:
[----:B------:R-:W-:Y:S05]  /*29c0*/  BSYNC B0 ;  /* 0x0000000000007941 */ /* 0x000fea0003800000 */
.L_x_7622:
        /* <DEDUP_REMOVED lines=8> */
.L_x_7625:
[----:B------:R-:W-:Y:S05]  /*2a50*/  BSYNC B0 ;  /* 0x0000000000007941 */ /* 0x000fea0003800000 */
.L_x_7624:
        /* <DEDUP_REMOVED lines=8> */
.L_x_7627:
[----:B------:R-:W-:Y:S05]  /*2ae0*/  BSYNC B0 ;  /* 0x0000000000007941 */ /* 0x000fea0003800000 */
.L_x_7626:
        /* <DEDUP_REMOVED lines=8> */
.L_x_7629:
[----:B------:R-:W-:Y:S05]  /*2b70*/  BSYNC B0 ;  /* 0x0000000000007941 */ /* 0x000fea0003800000 */
.L_x_7628:
[----:B0-----:R-:W-:Y:S01]  /*2b80*/  @P3 IMAD.WIDE.U32 R2, R175, R178, c[0x0][0x258] ;  /* 0x00009600af023625 */ /* 0x001fe200078e00b2 */
[----:B------:R-:W-:Y:S01]  /*2b90*/  SEL R84, R133, R76, P0 ;  /* 0x0000004c85547207 */ /* 0x000fe20000000000 */
[----:B------:R-:W-:Y:S01]  /*2ba0*/  BSSY B0, `(.L_x_7630) ;  /* 0x0000018000007945 */ /* 0x000fe20003800000 */
[----:B------:R-:W-:Y:S02]  /*2bb0*/  SEL R85, R132, R77, P0 ;  /* 0x0000004d84557207 */ /* 0x000fe40000000000 */
[----:B------:R-:W-:Y:S02]  /*2bc0*/  SEL R86, R135, R78, P0 ;  /* 0x0000004e87567207 */ /* 0x000fe40000000000 */
[----:B------:R-:W-:Y:S02]  /*2bd0*/  @P3 SEL R87, R134, R79, P0 ;  /* 0x0000004f86573207 */ /* 0x000fe40000000000 */
[----:B------:R-:W-:Y:S02]  /*2be0*/  @!P5 ISETP.NE.AND.EX P1, PT, RZ, c[0x0][0x21c], PT, P1 ;  /* 0x00008700ff00da0c */ /* 0x000fe40003f25310 */
[----:B------:R-:W-:Y:S01]  /*2bf0*/  @!P5 ISETP.NE.U32.AND P4, PT, RZ, c[0x0][0x218], PT ;  /* 0x00008600ff00da0c */ /* 0x000fe20003f85070 */
[----:B------:R0:W-:Y:S01]  /*2c00*/  @P3 STG.E.128 [R2.64], R84 ;  /* 0x0000005402003986 */ /* 0x0001e2000c101d04 */
[----:B------:R-:W-:-:S02]  /*2c10*/  @P3 IADD3 R136, R0, 0x200, RZ ;  /* 0x0000020000883810 */ /* 0x000fc40007ffe0ff */
[----:B------:R-:W-:Y:S02]  /*2c20*/  @P3 MOV R175, 0x10 ;  /* 0x0000001000af3802 */ /* 0x000fe40000000f00 */
        /* <DEDUP_REMOVED lines=15> */
.L_x_7631:
[----:B------:R-:W-:Y:S05]  /*2d20*/  BSYNC B0 ;  /* 0x0000000000007941 */ /* 0x000fea0003800000 */
.L_x_7630:
        /* <DEDUP_REMOVED lines=8> */
.L_x_7633:
[----:B------:R-:W-:Y:S05]  /*2db0*/  BSYNC B0 ;  /* 0x0000000000007941 */ /* 0x000fea0003800000 */
.L_x_7632:
        /* <DEDUP_REMOVED lines=8> */
.L_x_7635:
[----:B------:R-:W-:Y:S05]  /*2e40*/  BSYNC B0 ;  /* 0x0000000000007941 */ /* 0x000fea0003800000 */
.L_x_7634:
        /* <DEDUP_REMOVED lines=8> */
.L_x_7637:
[----:B------:R-:W-:Y:S05]  /*2ed0*/  BSYNC B0 ;  /* 0x0000000000007941 */ /* 0x000fea0003800000 */
.L_x_7636:
        /* <DEDUP_REMOVED lines=8> */
.L_x_7639:
[----:B------:R-:W-:Y:S05]  /*2f60*/  BSYNC B0 ;  /* 0x0000000000007941 */ /* 0x000fea0003800000 */
.L_x_7638:
        /* <DEDUP_REMOVED lines=9> */
[----:B------:R-:W-:Y:S01]  /*3000*/  @!P5 FSEL R132, R73, RZ, P4 ;  /* 0x000000ff4984d208 */ /* 0x000fe20002000000 */
[----:B------:R-:W-:Y:S05]  /*3010*/  @!P6 BRA `(.L_x_7641) ;  /* 0x000000d00000e947 */ /* 0x000fea0003800000 */
[----:B0-----:R-:W-:Y:S01]  /*3020*/  IADD3 R2, R89, 0x200, RZ ;  /* 0x0000020059027810 */ /* 0x001fe20007ffe0ff */
[----:B------:R-:W-:Y:S01]  /*3030*/  FMUL.FTZ R176, R176, c[0x0][0x1ec] ;  /* 0x00007b00b0b07a20 */ /* 0x000fe20000410000 */
[----:B------:R-:W-:Y:S01]  /*3040*/  MOV R3, 0x10 ;  /* 0x0000001000037802 */ /* 0x000fe20000000f00 */
[----:B------:R-:W-:Y:S01]  /*3050*/  FMUL.FTZ R179, R179, c[0x0][0x1ec] ;  /* 0x00007b00b3b37a20 */ /* 0x000fe20000410000 */
[----:B------:R-:W-:Y:S01]  /*3060*/  ISETP.GT.AND P4, PT, R166, RZ, PT ;  /* 0x000000ffa600720c */ /* 0x000fe20003f84270 */
[----:B------:R-:W-:-:S02]  /*3070*/  FMUL.FTZ R90, R90, c[0x0][0x1ec] ;  /* 0x00007b005a5a7a20 */ /* 0x000fc40000410000 */
[----:B------:R-:W-:Y:S01]  /*3080*/  FMUL.FTZ R131, R131, c[0x0][0x1ec] ;  /* 0x00007b0083837a20 */ /* 0x000fe20000410000 */
[----:B------:R-:W-:Y:S01]  /*3090*/  SEL R87, R176, R83, P4 ;  /* 0x00000053b0577207 */ /* 0x000fe20002000000 */
[----:B------:R-:W-:Y:S01]  /*30a0*/  IMAD.WIDE.U32 R2, R2, R3, c[0x0][0x248] ;  /* 0x0000920002027625 */ /* 0x000fe200078e0003 */
[----:B------:R-:W-:Y:S02]  /*30b0*/  SEL R86, R179, R82, P4 ;  /* 0x00000052b3567207 */ /* 0x000fe40002000000 */
[----:B------:R-:W-:Y:S02]  /*30c0*/  SEL R85, R90, R81, P4 ;  /* 0x000000515a557207 */ /* 0x000fe40002000000 */
[----:B------:R-:W-:-:S05]  /*30d0*/  SEL R84, R131, R80, P4 ;  /* 0x0000005083547207 */ /* 0x000fca0002000000 */
[----:B------:R0:W-:Y:S02]  /*30e0*/  STG.E.128 [R2.64], R84 ;  /* 0x0000005402007986 */ /* 0x0001e4000c101d04 */
.L_x_7641:
[----:B------:R-:W-:Y:S05]  /*30f0*/  BSYNC B0 ;  /* 0x0000000000007941 */ /* 0x000fea0003800000 */
.L_x_7640:
        /* <DEDUP_REMOVED lines=8> */
.L_x_7643:
[----:B------:R-:W-:Y:S05]  /*3180*/  BSYNC B0 ;  /* 0x0000000000007941 */ /* 0x000fea0003800000 */
.L_x_7642:
        /* <DEDUP_REMOVED lines=8> */
.L_x_7645:
[----:B------:R-:W-:Y:S05]  /*3210*/  BSYNC B0 ;  /* 0x0000000000007941 */ /* 0x000fea0003800000 */
.L_x_7644:
[----:B------:R-:W-:Y:S01]  /*3220*/  @!P5 ISETP.NE.U32.AND P4, PT, RZ, c[0x0][0x218], PT ;  /* 0x00008600ff00da0c */ /* 0x000fe20003f85070 */
[----:B------:R-:W-:Y:S01]  /*3230*/  BSSY B0, `(.L_x_7646) ;  /* 0x000000e000007945 */ /* 0x000fe20003800000 */
[C---:B------:R-:W-:Y:S01]  /*3240*/  SEL R76, R137.reuse, R76, P0 ;  /* 0x0000004c894c7207 */ /* 0x040fe20000000000 */
[----:B------:R-:W-:Y:S01]  /*3250*/  FMUL.FTZ R137, R137, c[0x0][0x1ec] ;  /* 0x00007b0089897a20 */ /* 0x000fe20000410000 */
[----:B------:R-:W-:Y:S01]  /*3260*/  @!P5 ISETP.NE.AND.EX P4, PT, RZ, c[0x0][0x21c], PT, P4 ;  /* 0x00008700ff00da0c */ /* 0x000fe20003f85340 */
[----:B0-----:R-:W-:Y:S01]  /*3270*/  FMUL.FTZ R2, R132, c[0x0][0x1ec] ;  /* 0x00007b0084027a20 */ /* 0x001fe20000410000 */
[----:B------:R-:W-:Y:S02]  /*3280*/  @!P5 ISETP.NE.AND.EX P1, PT, RZ, c[0x0][0x21c], PT, P1 ;  /* 0x00008700ff00da0c */ /* 0x000fe40003f25310 */
        /* <DEDUP_REMOVED lines=8> */
.L_x_7647:
[----:B------:R-:W-:Y:S05]  /*3310*/  BSYNC B0 ;  /* 0x0000000000007941 */ /* 0x000fea0003800000 */
.L_x_7646:
[----:B------:R-:W-:Y:S01]  /*3320*/  FMUL.FTZ R85, R3, c[0x0][0x1ec] ;  /* 0x00007b0003557a20 */ /* 0x000fe20000410000 */
[----:B------:R-:W-:Y:S01]  /*3330*/  BSSY B0, `(.L_x_7648) ;  /* 0x000000e000007945 */ /* 0x000fe20003800000 */
[----:B------:R-:W-:Y:S02]  /*3340*/  SEL R81, R2, R81, P2 ;  /* 0x0000005102517207 */ /* 0x000fe40001000000 */
[----:B------:R-:W-:Y:S02]  /*3350*/  SEL R80, R137, R80, P2 ;  /* 0x0000005089507207 */ /* 0x000fe40001000000 */
[----:B------:R-:W-:Y:S02]  /*3360*/  SEL R77, R132, R77, P0 ;  /* 0x0000004d844d7207 */ /* 0x000fe40000000000 */
[----:B------:R-:W-:Y:S02]  /*3370*/  SEL R78, R3, R78, P0 ;  /* 0x0000004e034e7207 */ /* 0x000fe40000000000 */
[----:B------:R-:W-:-:S02]  /*3380*/  SEL R82, R85, R82, P2 ;  /* 0x0000005255527207 */ /* 0x000fc40001000000 */
        /* <DEDUP_REMOVED lines=8> */
.L_x_7649:
[----:B------:R-:W-:Y:S05]  /*3410*/  BSYNC B0 ;  /* 0x0000000000007941 */ /* 0x000fea0003800000 */
.L_x_7648:
[----:B------:R-:W-:Y:S01]  /*3420*/  @P3 IADD3 R3, R0, 0x280, RZ ;  /* 0x0000028000033810 */ /* 0x000fe20007ffe0ff */
[C---:B------:R-:W-:Y:S01]  /*3430*/  FMUL.FTZ R0, R2.reuse, c[0x0][0x1ec] ;  /* 0x00007b0002007a20 */ /* 0x040fe20000410000 */
[----:B------:R-:W-:Y:S02]  /*3440*/  @P3 MOV R86, 0x10 ;  /* 0x0000001000563802 */ /* 0x000fe40000000f00 */
[----:B------:R-:W-:Y:S02]  /*3450*/  @P6 IADD3 R84, R89, 0x280, RZ ;  /* 0x0000028059546810 */ /* 0x000fe40007ffe0ff */
[----:B------:R-:W-:Y:S02]  /*3460*/  @P6 MOV R85, 0x10 ;  /* 0x0000001000556802 */ /* 0x000fe40000000f00 */
[----:B------:R-:W-:Y:S01]  /*3470*/  SEL R79, R2, R79, P0 ;  /* 0x0000004f024f7207 */ /* 0x000fe20000000000 */
[----:B------:R-:W-:Y:S01]  /*3480*/  @P3 IMAD.WIDE.U32 R2, R3, R86, c[0x0][0x258] ;  /* 0x0000960003023625 */ /* 0x000fe200078e0056 */
[----:B------:R-:W-:-:S02]  /*3490*/  SEL R83, R0, R83, P2 ;  /* 0x0000005300537207 */ /* 0x000fc40001000000 */
[----:B------:R-:W-:Y:S01]  /*34a0*/  IADD3 R164, R164, c[0x0][0x160], RZ ;  /* 0x00005800a4a47a10 */ /* 0x000fe20007ffe0ff */
[----:B------:R-:W-:Y:S01]  /*34b0*/  @P6 IMAD.WIDE.U32 R84, R84, R85, c[0x0][0x248] ;  /* 0x0000920054546625 */ /* 0x000fe200078e0055 */
[----:B------:R0:W-:Y:S01]  /*34c0*/  @P3 STG.E.128 [R2.64], R76 ;  /* 0x0000004c02003986 */ /* 0x0001e2000c101d04 */
[----:B------:R-:W-:Y:S02]  /*34d0*/  LOP3.LUT P1, RZ, R139, 0xff, RZ, 0xc0, !PT ;  /* 0x000000ff8bff7812 */ /* 0x000fe4000782c0ff */
[----:B------:R-:W-:Y:S01]  /*34e0*/  ISETP.GE.AND P0, PT, R164, c[0x0][0x164], PT ;  /* 0x00005900a4007a0c */ /* 0x000fe20003f06270 */
[----:B------:R0:W-:Y:S01]  /*34f0*/  @P6 STG.E.128 [R84.64], R80 ;  /* 0x0000005054006986 */ /* 0x0001e2000c101d04 */
[----:B------:R-:W-:-:S11]  /*3500*/  SEL R139, RZ, 0x1, P1 ;  /* 0x00000001ff8b7807 */ /* 0x000fd60000800000 */
[----:B0-----:R-:W-:Y:S01]  /*3510*/  @P0 CALL.REL.NOINC `(.L_x_7585) ;  /* 0x0000001000000944 */ /* 0x001fe20003c00000 */
[----:B------:R-:W-:Y:S05]  /*3520*/  BRA `(.L_x_7650) ;  /* 0xffffd15000007947 */ /* 0x000fea000383ffff */
.L_x_7585:
        /* <DEDUP_REMOVED lines=21> */
.L_x_7589:
[----:B------:R-:W-:Y:S01]  /*3680*/  HFMA2.MMA R132, -RZ, RZ, 0, 9.5367431640625e-07 ;  /* 0x00000010ff847435 */ /* 0x000fe200000001ff */
[----:B------:R-:W-:-:S02]  /*3690*/  MOV R87, R85 ;  /* 0x0000005500577202 */ /* 0x000fc40000000f00 */
[----:B------:R-:W-:Y:S02]  /*36a0*/  MOV R91, 0x1f ;  /* 0x0000001f005b7802 */ /* 0x000fe40000000f00 */
[----:B------:R-:W-:Y:S02]  /*36b0*/  MOV R134, 0xffffffff ;  /* 0xffffffff00867802 */ /* 0x000fe40000000f00 */
[----:B------:R-:W-:Y:S02]  /*36c0*/  MOV R2, 0x36e0 ;  /* 0x000036e000027802 */ /* 0x000fe40000000f00 */
[----:B-----5:R-:W-:Y:S05]  /*36d0*/  CALL.REL.NOINC `($__internal_163_$__cuda_sm70_shflsync_down_p) ;  /* 0x0000046000007944 */ /* 0x020fea0003c00000 */
[----:B-1----:R-:W-:Y:S01]  /*36e0*/  MOV R88, R87 ;  /* 0x0000005700587202 */ /* 0x002fe20000000f00 */
[----:B0-----:R-:W-:Y:S05]  /*36f0*/  BRA `(.L_x_7651) ;  /* 0xffffe01000007947 */ /* 0x001fea000383ffff */
.L_x_7590:
[----:B------:R-:W-:Y:S01]  /*3700*/  HFMA2.MMA R132, -RZ, RZ, 0, 9.5367431640625e-07 ;  /* 0x00000010ff847435 */ /* 0x000fe200000001ff */
[----:B------:R-:W-:Y:S02]  /*3710*/  MOV R87, R84 ;  /* 0x0000005400577202 */ /* 0x000fe40000000f00 */
[----:B------:R-:W-:Y:S02]  /*3720*/  MOV R91, 0x1f ;  /* 0x0000001f005b7802 */ /* 0x000fe40000000f00 */
[----:B------:R-:W-:-:S02]  /*3730*/  MOV R134, 0xffffffff ;  /* 0xffffffff00867802 */ /* 0x000fc40000000f00 */
[----:B------:R-:W-:Y:S02]  /*3740*/  MOV R2, 0x3760 ;  /* 0x0000376000027802 */ /* 0x000fe40000000f00 */
[----:B01---5:R-:W-:Y:S05]  /*3750*/  CALL.REL.NOINC `($__internal_163_$__cuda_sm70_shflsync_down_p) ;  /* 0x000003e000007944 */ /* 0x023fea0003c00000 */
[----:B------:R-:W-:Y:S01]  /*3760*/  FADD.FTZ R85, R88, R85 ;  /* 0x0000005558557221 */ /* 0x000fe20000010000 */
[----:B0-----:R-:W-:Y:S01]  /*3770*/  HFMA2.MMA R132, -RZ, RZ, 0, 4.76837158203125e-07 ;  /* 0x00000008ff847435 */ /* 0x001fe200000001ff */
[----:B-1----:R-:W-:Y:S01]  /*3780*/  FADD.FTZ R88, R84, R87 ;  /* 0x0000005754587221 */ /* 0x002fe20000010000 */
[----:B------:R-:W-:Y:S02]  /*3790*/  MOV R91, 0x1f ;  /* 0x0000001f005b7802 */ /* 0x000fe40000000f00 */
[----:B------:R-:W-:Y:S02]  /*37a0*/  MOV R134, 0xffffffff ;  /* 0xffffffff00867802 */ /* 0x000fe40000000f00 */
[----:B------:R-:W-:Y:S02]  /*37b0*/  MOV R87, R85 ;  /* 0x0000005500577202 */ /* 0x000fe40000000f00 */
[----:B------:R-:W-:Y:S02]  /*37c0*/  MOV R2, 0x37e0 ;  /* 0x000037e000027802 */ /* 0x000fe40000000f00 */
[----:B------:R-:W-:Y:S05]  /*37d0*/  CALL.REL.NOINC `($__internal_163_$__cuda_sm70_shflsync_down_p) ;  /* 0x0000036000007944 */ /* 0x000fea0003c00000 */
[----:B0-----:R-:W-:Y:S01]  /*37e0*/  HFMA2.MMA R132, -RZ, RZ, 0, 4.76837158203125e-07 ;  /* 0x00000008ff847435 */ /* 0x001fe200000001ff */
[----:B-1----:R-:W-:-:S02]  /*37f0*/  MOV R84, R87 ;  /* 0x0000005700547202 */ /* 0x002fc40000000f00 */
[----:B------:R-:W-:Y:S02]  /*3800*/  MOV R87, R88 ;  /* 0x0000005800577202 */ /* 0x000fe40000000f00 */
[----:B------:R-:W-:Y:S02]  /*3810*/  MOV R91, 0x1f ;  /* 0x0000001f005b7802 */ /* 0x000fe40000000f00 */
[----:B------:R-:W-:Y:S02]  /*3820*/  MOV R134, 0xffffffff ;  /* 0xffffffff00867802 */ /* 0x000fe40000000f00 */
[----:B------:R-:W-:Y:S02]  /*3830*/  MOV R2, 0x3850 ;  /* 0x0000385000027802 */ /* 0x000fe40000000f00 */
[----:B------:R-:W-:Y:S05]  /*3840*/  CALL.REL.NOINC `($__internal_163_$__cuda_sm70_shflsync_down_p) ;  /* 0x000002f000007944 */ /* 0x000fea0003c00000 */
[----:B------:R-:W-:Y:S01]  /*3850*/  FADD.FTZ R85, R84, R85 ;  /* 0x0000005554557221 */ /* 0x000fe20000010000 */
[----:B0-----:R-:W-:Y:S01]  /*3860*/  HFMA2.MMA R132, -RZ, RZ, 0, 2.384185791015625e-07 ;  /* 0x00000004ff847435 */ /* 0x001fe200000001ff */
[----:B-1----:R-:W-:Y:S01]  /*3870*/  FADD.FTZ R88, R88, R87 ;  /* 0x0000005758587221 */ /* 0x002fe20000010000 */
[----:B------:R-:W-:Y:S02]  /*3880*/  MOV R91, 0x1f ;  /* 0x0000001f005b7802 */ /* 0x000fe40000000f00 */
[----:B------:R-:W-:-:S02]  /*3890*/  MOV R134, 0xffffffff ;  /* 0xffffffff00867802 */ /* 0x000fc40000000f00 */
[----:B------:R-:W-:Y:S02]  /*38a0*/  MOV R87, R85 ;  /* 0x0000005500577202 */ /* 0x000fe40000000f00 */
[----:B------:R-:W-:Y:S02]  /*38b0*/  MOV R2, 0x38d0 ;  /* 0x000038d000027802 */ /* 0x000fe40000000f00 */
[----:B------:R-:W-:Y:S05]  /*38c0*/  CALL.REL.NOINC `($__internal_163_$__cuda_sm70_shflsync_down_p) ;  /* 0x0000027000007944 */ /* 0x000fea0003c00000 */
[----:B0-----:R-:W-:Y:S01]  /*38d0*/  HFMA2.MMA R132, -RZ, RZ, 0, 2.384185791015625e-07 ;  /* 0x00000004ff847435 */ /* 0x001fe200000001ff */
[----:B-1----:R-:W-:Y:S02]  /*38e0*/  MOV R84, R87 ;  /* 0x0000005700547202 */ /* 0x002fe40000000f00 */
[----:B------:R-:W-:Y:S02]  /*38f0*/  MOV R87, R88 ;  /* 0x0000005800577202 */ /* 0x000fe40000000f00 */
[----:B------:R-:W-:Y:S02]  /*3900*/  MOV R91, 0x1f ;  /* 0x0000001f005b7802 */ /* 0x000fe40000000f00 */
[----:B------:R-:W-:Y:S02]  /*3910*/  MOV R134, 0xffffffff ;  /* 0xffffffff00867802 */ /* 0x000fe40000000f00 */
[----:B------:R-:W-:-:S02]  /*3920*/  MOV R2, 0x3940 ;  /* 0x0000394000027802 */ /* 0x000fc40000000f00 */
[----:B------:R-:W-:Y:S05]  /*3930*/  CALL.REL.NOINC `($__internal_163_$__cuda_sm70_shflsync_down_p) ;  /* 0x0000020000007944 */ /* 0x000fea0003c00000 */
[----:B------:R-:W-:Y:S01]  /*3940*/  FADD.FTZ R85, R84, R85 ;  /* 0x0000005554557221 */ /* 0x000fe20000010000 */
[----:B0-----:R-:W-:Y:S01]  /*3950*/  HFMA2.MMA R132, -RZ, RZ, 0, 1.1920928955078125e-07 ;  /* 0x00000002ff847435 */ /* 0x001fe200000001ff */
[----:B-1----:R-:W-:Y:S01]  /*3960*/  FADD.FTZ R88, R88, R87 ;  /* 0x0000005758587221 */ /* 0x002fe20000010000 */
[----:B------:R-:W-:-:S02]  /*3970*/  MOV R91, 0x1f ;  /* 0x0000001f005b7802 */ /* 0x000fc40000000f00 */
[----:B------:R-:W-:Y:S02]  /*3980*/  MOV R134, 0xffffffff ;  /* 0xffffffff00867802 */ /* 0x000fe40000000f00 */
[----:B------:R-:W-:Y:S02]  /*3990*/  MOV R87, R85 ;  /* 0x0000005500577202 */ /* 0x000fe40000000f00 */
[----:B------:R-:W-:Y:S02]  /*39a0*/  MOV R2, 0x39c0 ;  /* 0x000039c000027802 */ /* 0x000fe40000000f00 */
[----:B------:R-:W-:Y:S05]  /*39b0*/  CALL.REL.NOINC `($__internal_163_$__cuda_sm70_shflsync_down_p) ;  /* 0x0000018000007944 */ /* 0x000fea0003c00000 */
[----:B0-----:R-:W-:Y:S01]  /*39c0*/  HFMA2.MMA R132, -RZ, RZ, 0, 1.1920928955078125e-07 ;  /* 0x00000002ff847435 */ /* 0x001fe200000001ff */
[----:B-1----:R-:W-:Y:S02]  /*39d0*/  MOV R84, R87 ;  /* 0x0000005700547202 */ /* 0x002fe40000000f00 */
[----:B------:R-:W-:Y:S02]  /*39e0*/  MOV R87, R88 ;  /* 0x0000005800577202 */ /* 0x000fe40000000f00 */
[----:B------:R-:W-:Y:S02]  /*39f0*/  MOV R91, 0x1f ;  /* 0x0000001f005b7802 */ /* 0x000fe40000000f00 */
[----:B------:R-:W-:-:S02]  /*3a00*/  MOV R134, 0xffffffff ;  /* 0xffffffff00867802 */ /* 0x000fc40000000f00 */
[----:B------:R-:W-:Y:S02]  /*3a10*/  MOV R2, 0x3a30 ;  /* 0x00003a3000027802 */ /* 0x000fe40000000f00 */
[----:B------:R-:W-:Y:S05]  /*3a20*/  CALL.REL.NOINC `($__internal_163_$__cuda_sm70_shflsync_down_p) ;  /* 0x0000011000007944 */ /* 0x000fea0003c00000 */
[----:B------:R-:W-:Y:S01]  /*3a30*/  FADD.FTZ R84, R84, R85 ;  /* 0x0000005554547221 */ /* 0x000fe20000010000 */
[----:B0-----:R-:W-:Y:S01]  /*3a40*/  HFMA2.MMA R132, -RZ, RZ, 0, 5.9604644775390625e-08 ;  /* 0x00000001ff847435 */ /* 0x001fe200000001ff */
[----:B-1----:R-:W-:Y:S01]  /*3a50*/  FADD.FTZ R90, R88, R87 ;  /* 0x00000057585a7221 */ /* 0x002fe20000010000 */
[----:B------:R-:W-:Y:S02]  /*3a60*/  MOV R91, 0x1f ;  /* 0x0000001f005b7802 */ /* 0x000fe40000000f00 */
[----:B------:R-:W-:Y:S02]  /*3a70*/  MOV R134, 0xffffffff ;  /* 0xffffffff00867802 */ /* 0x000fe40000000f00 */
[----:B------:R-:W-:Y:S02]  /*3a80*/  MOV R87, R84 ;  /* 0x0000005400577202 */ /* 0x000fe40000000f00 */
[----:B------:R-:W-:Y:S02]  /*3a90*/  MOV R2, 0x3ab0 ;  /* 0x00003ab000027802 */ /* 0x000fe40000000f00 */
[----:B------:R-:W-:Y:S05]  /*3aa0*/  CALL.REL.NOINC `($__internal_163_$__cuda_sm70_shflsync_down_p) ;  /* 0x0000009000007944 */ /* 0x000fea0003c00000 */
[----:B0-----:R-:W-:Y:S01]  /*3ab0*/  HFMA2.MMA R132, -RZ, RZ, 0, 5.9604644775390625e-08 ;  /* 0x00000001ff847435 */ /* 0x001fe200000001ff */
[----:B-1----:R-:W-:-:S02]  /*3ac0*/  MOV R89, R87 ;  /* 0x0000005700597202 */ /* 0x002fc40000000f00 */
[----:B------:R-:W-:Y:S02]  /*3ad0*/  MOV R87, R90 ;  /* 0x0000005a00577202 */ /* 0x000fe40000000f00 */
[----:B------:R-:W-:Y:S02]  /*3ae0*/  MOV R91, 0x1f ;  /* 0x0000001f005b7802 */ /* 0x000fe40000000f00 */
[----:B------:R-:W-:Y:S02]  /*3af0*/  MOV R134, 0xffffffff ;  /* 0xffffffff00867802 */ /* 0x000fe40000000f00 */
[----:B------:R-:W-:Y:S02]  /*3b00*/  MOV R2, 0x3b20 ;  /* 0x00003b2000027802 */ /* 0x000fe40000000f00 */
[----:B------:R-:W-:Y:S05]  /*3b10*/  CALL.REL.NOINC `($__internal_163_$__cuda_sm70_shflsync_down_p) ;  /* 0x0000002000007944 */ /* 0x000fea0003c00000 */
[----:B-1----:R-:W-:Y:S01]  /*3b20*/  MOV R3, R87 ;  /* 0x0000005700037202 */ /* 0x002fe20000000f00 */
[----:B0-----:R-:W-:Y:S05]  /*3b30*/  BRA `(.L_x_7652) ;  /* 0xffffdcf000007947 */ /* 0x001fea000383ffff */
        .weak           $__internal_163_$__cuda_sm70_shflsync_down_p
        .type           $__internal_163_$__cuda_sm70_shflsync_down_p,@function
        .size           $__internal_163_$__cuda_sm70_shflsync_down_p,(.L_x_9417 - $__internal_163_$__cuda_sm70_shflsync_down_p)
$__internal_163_$__cuda_sm70_shflsync_down_p:
[----:B------:R-:W-:Y:S01]  /*3b40*/  HFMA2.MMA R3, -RZ, RZ, 0, 0 ;  /* 0x00000000ff037435 */ /* 0x000fe200000001ff */
[----:B------:R-:W-:Y:S04]  /*3b50*/  WARPSYNC R134 ;  /* 0x0000008600007348 */ /* 0x000fe80003800000 */
[----:B------:R0:W1:Y:S01]  /*3b60*/  SHFL.DOWN PT, R87, R87, R132, R91 ;  /* 0x0800008457577389 */ /* 0x00006200000e005b */
[----:B------:R-:W-:Y:S05]  /*3b70*/  RET.REL.NODEC R2 `(_ZN10layer_norm13ln_bwd_kernelINS_13Kernel_traitsI6__halfffffjLj3072ELj1ELj1ELj4ELj16ENS_18Kernel_traits_baseILj3072ES2_ffffjLj128EEEEELb0ELb0ELb1ELb1EEEvNS_9BwdParamsE) ;  /* 0xffffc48002007950 */ /* 0x000fea0003c3ffff */
.L_x_7653:
        /* <DEDUP_REMOVED lines=16> */
.L_x_9417:


//--------------------- .text._ZN10layer_norm13ln_bwd_kernelINS_13Kernel_traitsI6__halfffffjLj3072ELj1ELj1ELj4ELj16ENS_18Kernel_traits_baseILj3072ES2_ffffjLj128EEEEELb0ELb1ELb0ELb0EEEvNS_9BwdParamsE --------------------------
	.section	.text._ZN10layer_norm13ln_bwd_kernelINS_13Kernel_traitsI6__halfffffjLj3072ELj1ELj1ELj4ELj16ENS_18Kernel_traits_baseILj3072ES2_ffffjLj128EEEEELb0ELb1ELb0ELb0EEEvNS_9BwdParamsE,"ax",@progbits
	.sectioninfo	@"SHI_REGISTERS=227"
	.align	128
        .global         _ZN10layer_norm13ln_bwd_kernelINS_13Kernel_traitsI6__halfffffjLj3072ELj1ELj1ELj4ELj16ENS_18Kernel_traits_baseILj3072ES2_ffffjLj128EEEEELb0ELb1ELb0ELb0EEEvNS_9BwdParamsE
        .type           _ZN10layer_norm13ln_bwd_kernelINS_13Kernel_traitsI6__halfffffjLj3072ELj1ELj1ELj4ELj16ENS_18Kernel_traits_baseILj3072ES2_ffffjLj128EEEEELb0ELb1ELb0ELb0EEEvNS_9BwdParamsE,@function
        .size           _ZN10layer_norm13ln_bwd_kernelINS_13Kernel_traitsI6__halfffffjLj3072ELj1ELj1ELj4ELj16ENS_18Kernel_traits_baseILj3072ES2_ffffjLj128EEEEELb0ELb1ELb0ELb0EEEvNS_9BwdParamsE,(.L_x_9418 - _ZN10layer_norm13ln_bwd_kernelINS_13Kernel_traitsI6__halfffffjLj3072ELj1ELj1ELj4ELj16ENS_18Kernel_traits_baseILj3072ES2_ffffjLj128EEEEELb0ELb1ELb0ELb0EEEvNS_9BwdParamsE)
        .other          _ZN10layer_norm13ln_bwd_kernelINS_13Kernel_traitsI6__halfffffjLj3072ELj1ELj1ELj4ELj16ENS_18Kernel_traits_baseILj3072ES2_ffffjLj128EEEEELb0ELb1ELb0ELb0EEEvNS_9BwdParamsE,@"STO_CUDA_ENTRY STV_DEFAULT"
_ZN10layer_norm13ln_bwd_kernelINS_13Kernel_traitsI6__halfffffjLj3072ELj1ELj1ELj4ELj16ENS_18Kernel_traits_baseILj3072ES2_ffffjLj128EEEEELb0ELb1ELb0ELb0EEEvNS_9BwdParamsE:
.text._ZN10layer_norm13ln_bwd_kernelINS_13Kernel_traitsI6__halfffffjLj3072ELj1ELj1ELj4ELj16ENS_18Kernel_traits_baseILj3072ES2_ffffjLj128EEEEELb0ELb1ELb0ELb0EEEvNS_9BwdParamsE:
[----:B------:R-:W-:Y:S02]  /*0000*/  MOV R1, c[0x0][0x28] ;  /* 0x00000a0000017a02 */ /* 0x000fe40000000f00 */
[----:B------:R-:W0:Y:S01]  /*0010*/  S2R R158, SR_TID.X ;  /* 0x00000000009e7919 */ /* 0x000e220000002100 */
[----:B------:R-:W-:Y:S01]  /*0020*/  MOV R0, c[0x0][0x168] ;  /* 0x00005a0000007a02 */ /* 0x000fe20000000f00 */
[----:B------:R-:W-:-:S03]  /*0030*/  ULDC.64 UR4, c[0x0][0x118] ;  /* 0x0000460000047ab9 */ /* 0x000fc60000000a00 */
[----:B------:R-:W-:-:S04]  /*0040*/  SHF.R.S32.HI R0, RZ, 0x1f, R0 ;  /* 0x0000001fff007819 */ /* 0x000fc80000011400 */
[----:B------:R-:W-:Y:S02]  /*0050*/  LEA.HI R0, R0, c[0x0][0x168], RZ, 0x2 ;  /* 0x00005a0000007a11 */ /* 0x000fe400078f10ff */
[----:B0-----:R-:W-:-:S04]  /*0060*/  LOP3.LUT R161, R158, 0x7f, RZ, 0xc, !PT ;  /* 0x0000007f9ea17812 */ /* 0x001fc800078e0cff */
[----:B------:R-:W-:Y:S02]  /*0070*/  LEA.HI.SX32 R161, R0, R161, 0x1e ;  /* 0x000000a100a17211 */ /* 0x000fe400078ff2ff */
[----:B------:R-:W-:Y:S02]  /*0080*/  LOP3.LUT R0, R158, 0x7f, RZ, 0xc0, !PT ;  /* 0x0000007f9e007812 */ /* 0x000fe400078ec0ff */
[C---:B------:R-:W-:Y:S02]  /*0090*/  LOP3.LUT P0, RZ, R161.reuse, 0xffffff80, RZ, 0xc0, !PT ;  /* 0xffffff80a1ff7812 */ /* 0x040fe4000780c0ff */
[C---:B------:R-:W-:Y:S02]  /*00a0*/  ISETP.GE.U32.AND P1, PT, R161.reuse, 0x100, PT ;  /* 0x00000100a100780c */ /* 0x040fe40003f26070 */
[C---:B------:R-:W-:Y:S02]  /*00b0*/  ISETP.GE.U32.AND P2, PT, R161.reuse, 0x180, PT ;  /* 0x00000180a100780c */ /* 0x040fe40003f46070 */
[----:B------:R-:W-:-:S02]  /*00c0*/  ISETP.GE.U32.AND P3, PT, R161, 0x200, PT ;  /* 0x00000200a100780c */ /* 0x000fc40003f66070 */
[C---:B------:R-:W-:Y:S02]  /*00d0*/  ISETP.GE.U32.AND P5, PT, R161.reuse, 0x300, PT ;  /* 0x00000300a100780c */ /* 0x040fe40003fa6070 */
[----:B------:R-:W-:Y:S02]  /*00e0*/  ISETP.GE.U32.AND P4, PT, R161, 0x280, PT ;  /* 0x00000280a100780c */ /* 0x000fe40003f86070 */
[----:B------:R-:W-:Y:S02]  /*00f0*/  P2R R38, PR, RZ, 0x20 ;  /* 0x00000020ff267803 */ /* 0x000fe40000000000 */
[----:B------:R-:W-:Y:S02]  /*0100*/  @P0 MOV R7, 0x8 ;  /* 0x0000000800070802 */ /* 0x000fe40000000f00 */
[----:B------:R-:W-:Y:S02]  /*0110*/  @P1 MOV R33, 0x8 ;  /* 0x0000000800211802 */ /* 0x000fe40000000f00 */
[----:B------:R-:W-:Y:S01]  /*0120*/  @P2 MOV R37, 0x8 ;  /* 0x0000000800252802 */ /* 0x000fe20000000f00 */
[----:B------:R-:W-:Y:S01]  /*0130*/  @P0 IMAD.WIDE.U32 R2, R0, R7, c[0x0][0x1b0] ;  /* 0x00006c0000020625 */ /* 0x000fe200078e0007 */
[----:B------:R-:W-:-:S03]  /*0140*/  @P3 MOV R45, 0x8 ;  /* 0x00000008002d3802 */ /* 0x000fc60000000f00 */
[C---:B------:R-:W-:Y:S01]  /*0150*/  @P0 IMAD.WIDE.U32 R6, R0.reuse, R7, c[0x0][0x1c8] ;  /* 0x0000720000060625 */ /* 0x040fe200078e0007 */
[----:B------:R-:W-:Y:S01]  /*0160*/  @P0 LOP3.LUT R0, R0, 0x80, RZ, 0xfc, !PT ;  /* 0x0000008000000812 */ /* 0x000fe200078efcff */
[----:B------:R-:W0:Y:S01]  /*0170*/  S2UR UR6, SR_CTAID.X ;  /* 0x00000000000679c3 */ /* 0x000e220000002500 */
[----:B------:R-:W-:Y:S01]  /*0180*/  @P4 MOV R49, 0x8 ;  /* 0x0000000800314802 */ /* 0x000fe20000000f00 */
[----:B------:R1:W5:Y:S02]  /*0190*/  @P0 LDG.E.64 R4, [R2.64] ;  /* 0x0000000402040981 */ /* 0x000364000c1e1b00 */
[CC--:B------:R-:W-:Y:S01]  /*01a0*/  @P1 IMAD.WIDE.U32 R30, R0.reuse, R33.reuse, c[0x0][0x1b0] ;  /* 0x00006c00001e1625 */ /* 0x0c0fe200078e0021 */
[----:B------:R-:W-:Y:S01]  /*01b0*/  @P5 MOV R41, 0x8 ;  /* 0x0000000800295802 */ /* 0x000fe20000000f00 */
[----:B------:R2:W5:Y:S02]  /*01c0*/  @P0 LDG.E.64 R8, [R6.64] ;  /* 0x0000000406080981 */ /* 0x000564000c1e1b00 */
[C---:B------:R-:W-:Y:S01]  /*01d0*/  @P1 IMAD.WIDE.U32 R32, R0.reuse, R33, c[0x0][0x1c8] ;  /* 0x0000720000201625 */ /* 0x040fe200078e0021 */
[----:B------:R-:W-:Y:S01]  /*01e0*/  @P1 IADD3 R0, R0, 0x80, RZ ;  /* 0x0000008000001810 */ /* 0x000fe20007ffe0ff */
[----:B------:R3:W5:Y:S04]  /*01f0*/  @P1 LDG.E.64 R10, [R30.64] ;  /* 0x000000041e0a1981 */ /* 0x000768000c1e1b00 */
[CC--:B------:R-:W-:Y:S01]  /*0200*/  @P2 IMAD.WIDE.U32 R34, R0.reuse, R37.reuse, c[0x0][0x1b0] ;  /* 0x00006c0000222625 */ /* 0x0c0fe200078e0025 */
[----:B------:R3:W5:Y:S03]  /*0210*/  @P1 LDG.E.64 R12, [R32.64] ;  /* 0x00000004200c1981 */ /* 0x000766000c1e1b00 */
[C---:B------:R-:W-:Y:S01]  /*0220*/  @P2 IMAD.WIDE.U32 R36, R0.reuse, R37, c[0x0][0x1c8] ;  /* 0x0000720000242625 */ /* 0x040fe200078e0025 */
[----:B------:R-:W-:Y:S01]  /*0230*/  @P2 IADD3 R0, R0, 0x80, RZ ;  /* 0x0000008000002810 */ /* 0x000fe20007ffe0ff */
[----:B------:R3:W5:Y:S04]  /*0240*/  @P2 LDG.E.64 R14, [R34.64] ;  /* 0x00000004220e2981 */ /* 0x000768000c1e1b00 */
[CC--:B------:R-:W-:Y:S01]  /*0250*/  @P3 IMAD.WIDE.U32 R38, R0.reuse, R45.reuse, c[0x0][0x1b0] ;  /* 0x00006c0000263625 */ /* 0x0c0fe200078e002d */
[----:B------:R3:W5:Y:S03]  /*0260*/  @P2 LDG.E.64 R16, [R36.64] ;  /* 0x0000000424102981 */ /* 0x000766000c1e1b00 */
[C---:B------:R-:W-:Y:S01]  /*0270*/  @P3 IMAD.WIDE.U32 R44, R0.reuse, R45, c[0x0][0x1c8] ;  /* 0x00007200002c3625 */ /* 0x040fe200078e002d */
[----:B------:R3:W5:Y:S01]  /*0280*/  @P3 LDG.E.64 R18, [R38.64] ;  /* 0x0000000426123981 */ /* 0x000762000c1e1b00 */
[----:B------:R-:W-:-:S02]  /*0290*/  @P3 IADD3 R0, R0, 0x80, RZ ;  /* 0x0000008000003810 */ /* 0x000fc40007ffe0ff */
[----:B0-----:R-:W-:Y:S01]  /*02a0*/  LEA.HI R160, R158, UR6, RZ, 0x19 ;  /* 0x000000069ea07c11 */ /* 0x001fe2000f8fc8ff */
[----:B------:R0:W5:Y:S02]  /*02b0*/  @P3 LDG.E.64 R20, [R44.64] ;  /* 0x000000042c143981 */ /* 0x000164000c1e1b00 */
[----:B------:R-:W-:-:S04]  /*02c0*/  @P4 IMAD.WIDE.U32 R46, R0, R49, c[0x0][0x1b0] ;  /* 0x00006c00002e4625 */ /* 0x000fc800078e0031 */
[C---:B------:R-:W-:Y:S01]  /*02d0*/  @P4 IMAD.WIDE.U32 R48, R0.reuse, R49, c[0x0][0x1c8] ;  /* 0x0000720000304625 */ /* 0x040fe200078e0031 */
[----:B------:R-:W-:Y:S01]  /*02e0*/  @P4 IADD3 R0, R0, 0x80, RZ ;  /* 0x0000008000004810 */ /* 0x000fe20007ffe0ff */
[----:B------:R4:W5:Y:S04]  /*02f0*/  @P4 LDG.E.64 R22, [R46.64] ;  /* 0x000000042e164981 */ /* 0x000968000c1e1b00 */
[CC--:B-1----:R-:W-:Y:S01]  /*0300*/  @P5 IMAD.WIDE.U32 R2, R0.reuse, R41.reuse, c[0x0][0x1b0] ;  /* 0x00006c0000025625 */ /* 0x0c2fe200078e0029 */
[----:B------:R1:W5:Y:S03]  /*0310*/  @P4 LDG.E.64 R24, [R48.64] ;  /* 0x0000000430184981 */ /* 0x000366000c1e1b00 */
[----:B--2---:R-:W-:Y:S01]  /*0320*/  @P5 IMAD.WIDE.U32 R6, R0, R41, c[0x0][0x1c8] ;  /* 0x0000720000065625 */ /* 0x004fe200078e0029 */
[----:B------:R3:W5:Y:S04]  /*0330*/  @P5 LDG.E.64 R26, [R2.64] ;  /* 0x00000004021a5981 */ /* 0x000768000c1e1b00 */
[----:B------:R3:W5:Y:S01]  /*0340*/  @P5 LDG.E.64 R28, [R6.64] ;  /* 0x00000004061c5981 */ /* 0x000762000c1e1b00 */
[----:B------:R-:W-:Y:S01]  /*0350*/  ISETP.GE.AND P5, PT, R160, c[0x0][0x164], PT ;  /* 0x00005900a0007a0c */ /* 0x000fe20003fa6270 */
[----:B------:R-:W-:Y:S01]  /*0360*/  CS2R R40, SRZ ;  /* 0x0000000000287805 */ /* 0x000fe2000001ff00 */
[----:B------:R-:W-:Y:S01]  /*0370*/  CS2R R42, SRZ ;  /* 0x00000000002a7805 */ /* 0x000fe2000001ff00 */
[----:B------:R-:W-:Y:S01]  /*0380*/  CS2R R112, SRZ ;  /* 0x0000000000707805 */ /* 0x000fe2000001ff00 */
[----:B------:R-:W-:Y:S01]  /*0390*/  CS2R R114, SRZ ;  /* 0x0000000000727805 */ /* 0x000fe2000001ff00 */
[----:B0-----:R-:W-:Y:S01]  /*03a0*/  CS2R R44, SRZ ;  /* 0x00000000002c7805 */ /* 0x001fe2000001ff00 */
[----:B----4-:R-:W-:Y:S01]  /*03b0*/  CS2R R46, SRZ ;  /* 0x00000000002e7805 */ /* 0x010fe2000001ff00 */
        /* <DEDUP_REMOVED lines=31> */
[----:B---3--:R-:W0:Y:S01]  /*05b0*/  LDC.U8 R157, c[0x0][0x1f0] ;  /* 0x00007c00ff9d7b82 */ /* 0x008e220000000000 */
        /* <DEDUP_REMOVED lines=18> */
[----:B------:R-:W-:-:S02]  /*06e0*/  SHF.R.U64 R118, R14, 0x10, R15 ;  /* 0x000000100e767819 */ /* 0x000fc4000000120f */
[----:B------:R-:W-:Y:S02]  /*06f0*/  MOV R11, R15 ;  /* 0x0000000f000b7202 */ /* 0x000fe40000000f00 */
[----:B------:R-:W-:Y:S02]  /*0700*/  SHF.R.U32.HI R117, RZ, 0x10, R15 ;  /* 0x00000010ff757819 */ /* 0x000fe4000001160f */
[----:B------:R-:W-:Y:S01]  /*0710*/  MOV R14, R18 ;  /* 0x00000012000e7202 */ /* 0x000fe20000000f00 */
[----:B------:R-:W-:Y:S01]  /*0720*/  HADD2.F32 R11, -RZ, R11.H0_H0 ;  /* 0x2000000bff0b7230 */ /* 0x000fe20000004100 */
[--C-:B------:R-:W-:Y:S02]  /*0730*/  SHF.R.U64 R116, R18, 0x10, R19.reuse ;  /* 0x0000001012747819 */ /* 0x100fe40000001213 */
[----:B------:R-:W-:Y:S02]  /*0740*/  MOV R15, R19 ;  /* 0x00000013000f7202 */ /* 0x000fe40000000f00 */
[----:B------:R-:W-:-:S02]  /*0750*/  SHF.R.U32.HI R111, RZ, 0x10, R19 ;  /* 0x00000010ff6f7819 */ /* 0x000fc40000011613 */
[----:B------:R-:W-:Y:S01]  /*0760*/  MOV R18, R22 ;  /* 0x0000001600127202 */ /* 0x000fe20000000f00 */
[----:B------:R-:W-:Y:S01]  /*0770*/  HADD2.F32 R15, -RZ, R15.H0_H0 ;  /* 0x2000000fff0f7230 */ /* 0x000fe20000004100 */
[--C-:B------:R-:W-:Y:S02]  /*0780*/  SHF.R.U64 R110, R22, 0x10, R23.reuse ;  /* 0x00000010166e7819 */ /* 0x100fe40000001217 */
[----:B------:R-:W-:Y:S02]  /*0790*/  MOV R19, R23 ;  /* 0x0000001700137202 */ /* 0x000fe40000000f00 */
[----:B------:R-:W-:Y:S02]  /*07a0*/  SHF.R.U32.HI R109, RZ, 0x10, R23 ;  /* 0x00000010ff6d7819 */ /* 0x000fe40000011617 */
[----:B------:R-:W-:Y:S01]  /*07b0*/  MOV R22, R26 ;  /* 0x0000001a00167202 */ /* 0x000fe20000000f00 */
[----:B------:R-:W-:Y:S01]  /*07c0*/  HADD2.F32 R19, -RZ, R19.H0_H0 ;  /* 0x20000013ff137230 */ /* 0x000fe20000004100 */
[----:B------:R-:W-:-:S02]  /*07d0*/  SHF.R.U64 R108, R26, 0x10, R27 ;  /* 0x000000101a6c7819 */ /* 0x000fc4000000121b */
[----:B------:R-:W-:Y:S02]  /*07e0*/  MOV R23, R27 ;  /* 0x0000001b00177202 */ /* 0x000fe40000000f00 */
[----:B------:R-:W-:Y:S02]  /*07f0*/  SHF.R.U32.HI R39, RZ, 0x10, R27 ;  /* 0x00000010ff277819 */ /* 0x000fe4000001161b */
[----:B------:R-:W-:Y:S01]  /*0800*/  MOV R26, R8 ;  /* 0x00000008001a7202 */ /* 0x000fe20000000f00 */
[----:B------:R-:W-:Y:S01]  /*0810*/  HADD2.F32 R23, -RZ, R23.H0_H0 ;  /* 0x20000017ff177230 */ /* 0x000fe20000004100 */
[--C-:B------:R-:W-:Y:S02]  /*0820*/  SHF.R.U32.HI R34, RZ, 0x10, R9.reuse ;  /* 0x00000010ff227819 */ /* 0x100fe40000011609 */
[----:B------:R-:W-:Y:S02]  /*0830*/  MOV R30, R12 ;  /* 0x0000000c001e7202 */ /* 0x000fe40000000f00 */
[----:B------:R-:W-:Y:S01]  /*0840*/  SHF.R.U64 R38, R8, 0x10, R9 ;  /* 0x0000001008267819 */ /* 0x000fe20000001209 */
        /* <DEDUP_REMOVED lines=56> */
[----:B0-----:R-:W-:Y:S02]  /*0bd0*/  HADD2.F32 R156, -RZ, R156.H0_H0 ;  /* 0x2000009cff9c7230 */ /* 0x001fe40000004100 */
.L_x_7681:
[----:B------:R-:W-:Y:S02]  /*0be0*/  ISETP.NE.U32.AND P5, PT, RZ, c[0x0][0x1c0], PT ;  /* 0x00007000ff007a0c */ /* 0x000fe40003fa5070 */
[----:B------:R-:W-:Y:S02]  /*0bf0*/  SHF.R.S32.HI R137, RZ, 0x1f, R160 ;  /* 0x0000001fff897819 */ /* 0x000fe400000114a0 */
[----:B------:R-:W-:-:S02]  /*0c00*/  ISETP.NE.AND.EX P5, PT, RZ, c[0x0][0x1c4], PT, P5 ;  /* 0x00007100ff007a0c */ /* 0x000fc40003fa5350 */
[----:B------:R-:W-:-:S11]  /*0c10*/  MOV R175, 0x3f800000 ;  /* 0x3f80000000af7802 */ /* 0x000fd60000000f00 */
[----:B------:R-:W-:-:S04]  /*0c20*/  @P5 LEA R140, P6, R160, c[0x0][0x1c0], 0x2 ;  /* 0x00007000a08c5a11 */ /* 0x000fc800078c10ff */
[C---:B------:R-:W-:Y:S02]  /*0c30*/  @P5 LEA.HI.X R141, R160.reuse, c[0x0][0x1c4], R137, 0x2, P6 ;  /* 0x00007100a08d5a11 */ /* 0x040fe400030f1489 */
[----:B------:R-:W-:Y:S01]  /*0c40*/  MOV R137, 0x4 ;  /* 0x0000000400897802 */ /* 0x000fe20000000f00 */
[C---:B------:R-:W-:Y:S02]  /*0c50*/  IMAD R142, R160.reuse, c[0x0][0x168], RZ ;  /* 0x00005a00a08e7a24 */ /* 0x040fe400078e02ff */
[----:B------:R0:W5:Y:S02]  /*0c60*/  @P5 LDG.E R175, [R140.64] ;  /* 0x000000048caf5981 */ /* 0x000164000c1e1900 */
[----:B------:R-:W-:-:S04]  /*0c70*/  IMAD.WIDE R138, R160, R137, c[0x0][0x1a0] ;  /* 0x00006800a08a7625 */ /* 0x000fc800078e0289 */
[----:B------:R-:W-:Y:S01]  /*0c80*/  IMAD.WIDE R136, R160, R137, c[0x0][0x1a8] ;  /* 0x00006a00a0887625 */ /* 0x000fe200078e0289 */
[----:B------:R0:W5:Y:S04]  /*0c90*/  LDG.E R215, [R138.64] ;  /* 0x000000048ad77981 */ /* 0x000168000c1e1900 */
[----:B------:R0:W5:Y:S01]  /*0ca0*/  LDG.E R209, [R136.64] ;  /* 0x0000000488d17981 */ /* 0x000162000c1e1900 */
[----:B------:R-:W-:Y:S01]  /*0cb0*/  LOP3.LUT P5, RZ, R159, 0xff, RZ, 0xc0, !PT ;  /* 0x000000ff9fff7812 */ /* 0x000fe200078ac0ff */
[----:B------:R-:W-:Y:S01]  /*0cc0*/  BSSY B0, `(.L_x_7655) ;  /* 0x0000036000007945 */ /* 0x000fe20003800000 */
[----:B------:R-:W-:Y:S02]  /*0cd0*/  SHF.R.S32.HI R143, RZ, 0x1f, R142 ;  /* 0x0000001fff8f7819 */ /* 0x000fe4000001148e */
[----:B------:R-:W-:-:S02]  /*0ce0*/  SHF.R.U32.HI R188, RZ, 0x5, R158 ;  /* 0x00000005ffbc7819 */ /* 0x000fc4000001169e */
[----:B------:R-:W-:Y:S02]  /*0cf0*/  LEA.HI R143, R143, R142, RZ, 0x2 ;  /* 0x0000008e8f8f7211 */ /* 0x000fe400078f10ff */
[----:B------:R-:W-:Y:S02]  /*0d00*/  LOP3.LUT R174, R158, 0x7f, RZ, 0xc0, !PT ;  /* 0x0000007f9eae7812 */ /* 0x000fe400078ec0ff */
[----:B------:R-:W-:Y:S02]  /*0d10*/  LOP3.LUT R211, R188, 0x7fffffc, RZ, 0xc0, !PT ;  /* 0x07fffffcbcd37812 */ /* 0x000fe400078ec0ff */
[----:B------:R-:W-:Y:S02]  /*0d20*/  LEA.HI.SX32 R174, R143, R174, 0x1e ;  /* 0x000000ae8fae7211 */ /* 0x000fe400078ff2ff */
[----:B------:R-:W-:Y:S02]  /*0d30*/  MOV R189, RZ ;  /* 0x000000ff00bd7202 */ /* 0x000fe40000000f00 */
[----:B------:R-:W-:-:S02]  /*0d40*/  MOV R213, RZ ;  /* 0x000000ff00d57202 */ /* 0x000fc40000000f00 */
[----:B------:R-:W-:Y:S02]  /*0d50*/  @!P5 IADD3 R211, R211, 0x4, RZ ;  /* 0x00000004d3d3d810 */ /* 0x000fe40007ffe0ff */
        /* <DEDUP_REMOVED lines=14> */
[----:B-----5:R-:W-:Y:S02]  /*0e40*/  FSEL R172, R215, RZ, !P5 ;  /* 0x000000ffd7ac7208 */ /* 0x020fe40006800000 */
[----:B0-----:R-:W-:-:S03]  /*0e50*/  IADD3 R217, R174, 0x80, RZ ;  /* 0x00000080aed97810 */ /* 0x001fc60007ffe0ff */
[C---:B--2---:R-:W-:Y:S02]  /*0e60*/  FADD.FTZ R186, -R172.reuse, R136 ;  /* 0x00000088acba7221 */ /* 0x044fe40000010100 */
[----:B------:R-:W-:Y:S02]  /*0e70*/  FADD.FTZ R218, -R172, R137 ;  /* 0x00000089acda7221 */ /* 0x000fe40000010100 */
[----:B------:R-:W-:Y:S02]  /*0e80*/  FMUL.FTZ R173, R209, R186 ;  /* 0x000000bad1ad7220 */ /* 0x000fe40000410000 */
[----:B---3--:R-:W-:Y:S02]  /*0e90*/  FMUL.FTZ R186, R0, R140 ;  /* 0x0000008c00ba7220 */ /* 0x008fe40000410000 */
[C---:B------:R-:W-:Y:S02]  /*0ea0*/  FADD.FTZ R138, -R172.reuse, R138 ;  /* 0x0000008aac8a7221 */ /* 0x040fe40000010100 */
[----:B------:R-:W-:-:S02]  /*0eb0*/  FADD.FTZ R220, -R172, R139 ;  /* 0x0000008bacdc7221 */ /* 0x000fc40000010100 */
[----:B------:R-:W-:Y:S02]  /*0ec0*/  FMUL.FTZ R172, R209, R218 ;  /* 0x000000dad1ac7220 */ /* 0x000fe40000410000 */
[----:B------:R-:W-:Y:S02]  /*0ed0*/  FMUL.FTZ R201, R2, R141 ;  /* 0x0000008d02c97220 */ /* 0x000fe40000410000 */
[----:B------:R-:W-:Y:S02]  /*0ee0*/  FADD.FTZ R136, RZ, R186 ;  /* 0x000000baff887221 */ /* 0x000fe40000010000 */
[----:B------:R-:W-:Y:S02]  /*0ef0*/  FFMA.FTZ R137, R173, R186, RZ ;  /* 0x000000baad897223 */ /* 0x000fe400000100ff */
        /* <DEDUP_REMOVED lines=18> */
.L_x_7656:
[----:B0-----:R-:W-:Y:S05]  /*1020*/  BSYNC B0 ;  /* 0x0000000000007941 */ /* 0x001fea0003800000 */
.L_x_7655:
[----:B------:R-:W-:Y:S01]  /*1030*/  BSSY B0, `(.L_x_7657) ;  /* 0x000002c000007945 */ /* 0x000fe20003800000 */
[----:B------:R-:W-:Y:S05]  /*1040*/  @!P1 BRA `(.L_x_7658) ;  /* 0x000002a000009947 */ /* 0x000fea0003800000 */
[----:B------:R-:W-:Y:S01]  /*1050*/  LEA R136, P5, R217, c[0x0][0x188], 0x4 ;  /* 0x00006200d9887a11 */ /* 0x000fe200078a20ff */
[----:B------:R-:W-:-:S03]  /*1060*/  HFMA2.MMA R140, -RZ, RZ, 0, 9.5367431640625e-07 ;  /* 0x00000010ff8c7435 */ /* 0x000fc600000001ff */
[----:B------:R-:W-:Y:S02]  /*1070*/  LEA.HI.X R137, R217, c[0x0][0x18c], RZ, 0x4, P5 ;  /* 0x00006300d9897a11 */ /* 0x000fe400028f24ff */
[----:B------:R-:W-:-:S04]  /*1080*/  ISETP.NE.U32.AND P5, PT, RZ, c[0x0][0x218], PT ;  /* 0x00008600ff007a0c */ /* 0x000fc80003fa5070 */
[----:B------:R-:W2:Y:S01]  /*1090*/  LDG.E.128 R136, [R136.64] ;  /* 0x0000000488887981 */ /* 0x000ea2000c1e1d00 */
[----:B------:R-:W-:Y:S01]  /*10a0*/  IMAD.WIDE.U32 R140, R217, R140, c[0x0][0x208] ;  /* 0x00008200d98c7625 */ /* 0x000fe200078e008c */
[----:B------:R-:W-:-:S05]  /*10b0*/  ISETP.NE.AND.EX P5, PT, RZ, c[0x0][0x21c], PT, P5 ;  /* 0x00008700ff007a0c */ /* 0x000fca0003fa5350 */
[----:B------:R-:W3:Y:S08]  /*10c0*/  LDG.E.128 R140, [R140.64] ;  /* 0x000000048c8c7981 */ /* 0x000ef0000c1e1d00 */
[----:B------:R-:W-:-:S04]  /*10d0*/  @P5 LEA R220, P6, R217, c[0x0][0x218], 0x4 ;  /* 0x00008600d9dc5a11 */ /* 0x000fc800078c20ff */
[----:B------:R-:W-:-:S05]  /*10e0*/  @P5 LEA.HI.X R221, R217, c[0x0][0x21c], RZ, 0x4, P6 ;  /* 0x00008700d9dd5a11 */ /* 0x000fca00030f24ff */
[----:B------:R0:W5:Y:S01]  /*10f0*/  @P5 LDG.E.128 R36, [R220.64] ;  /* 0x00000004dc245981 */ /* 0x000162000c1e1d00 */
[----:B------:R-:W-:-:S04]  /*1100*/  ISETP.NE.AND P5, PT, R157, RZ, PT ;  /* 0x000000ff9d00720c */ /* 0x000fc80003fa5270 */
[----:B-----5:R-:W-:Y:S02]  /*1110*/  FSEL R212, R215, RZ, !P5 ;  /* 0x000000ffd7d47208 */ /* 0x020fe40006800000 */
[----:B------:R-:W-:-:S03]  /*1120*/  IADD3 R217, R217, 0x80, RZ ;  /* 0x00000080d9d97810 */ /* 0x000fc60007ffe0ff */
[C---:B--2---:R-:W-:Y:S02]  /*1130*/  FADD.FTZ R170, -R212.reuse, R136 ;  /* 0x00000088d4aa7221 */ /* 0x044fe40000010100 */
[C---:B------:R-:W-:Y:S02]  /*1140*/  FADD.FTZ R184, -R212.reuse, R137 ;  /* 0x00000089d4b87221 */ /* 0x040fe40000010100 */
[C---:B------:R-:W-:Y:S02]  /*1150*/  FMUL.FTZ R171, R209.reuse, R170 ;  /* 0x000000aad1ab7220 */ /* 0x040fe40000410000 */
[----:B------:R-:W-:Y:S02]  /*1160*/  FMUL.FTZ R170, R209, R184 ;  /* 0x000000b8d1aa7220 */ /* 0x000fe40000410000 */
[----:B---3--:R-:W-:Y:S02]  /*1170*/  FMUL.FTZ R184, R5, R140 ;  /* 0x0000008c05b87220 */ /* 0x008fe40000410000 */
[----:B------:R-:W-:-:S02]  /*1180*/  FADD.FTZ R138, -R212, R138 ;  /* 0x0000008ad48a7221 */ /* 0x000fc40000010100 */
        /* <DEDUP_REMOVED lines=22> */
.L_x_7658:
[----:B0-----:R-:W-:Y:S05]  /*12f0*/  BSYNC B0 ;  /* 0x0000000000007941 */ /* 0x001fea0003800000 */
.L_x_7657:
[----:B------:R-:W-:Y:S01]  /*1300*/  BSSY B0, `(.L_x_7659) ;  /* 0x000002c000007945 */ /* 0x000fe20003800000 */
[----:B------:R-:W-:Y:S05]  /*1310*/  @!P2 BRA `(.L_x_7660) ;  /* 0x000002a00000a947 */ /* 0x000fea0003800000 */
[C---:B------:R-:W-:Y:S02]  /*1320*/  LEA R136, P5, R217.reuse, c[0x0][0x188], 0x4 ;  /* 0x00006200d9887a11 */ /* 0x040fe400078a20ff */
[----:B------:R-:W-:Y:S02]  /*1330*/  MOV R140, 0x10 ;  /* 0x00000010008c7802 */ /* 0x000fe40000000f00 */
[----:B------:R-:W-:-:S02]  /*1340*/  LEA.HI.X R137, R217, c[0x0][0x18c], RZ, 0x4, P5 ;  /* 0x00006300d9897a11 */ /* 0x000fc400028f24ff */
        /* <DEDUP_REMOVED lines=39> */
.L_x_7660:
[----:B0-----:R-:W-:Y:S05]  /*15c0*/  BSYNC B0 ;  /* 0x0000000000007941 */ /* 0x001fea0003800000 */
.L_x_7659:
        /* <DEDUP_REMOVED lines=44> */
.L_x_7662:
[----:B0-----:R-:W-:Y:S05]  /*1890*/  BSYNC B0 ;  /* 0x0000000000007941 */ /* 0x001fea0003800000 */
.L_x_7661:
        /* <DEDUP_REMOVED lines=44> */
.L_x_7664:
[----:B0-----:R-:W-:Y:S05]  /*1b60*/  BSYNC B0 ;  /* 0x0000000000007941 */ /* 0x001fea0003800000 */
.L_x_7663:
        /* <DEDUP_REMOVED lines=44> */
.L_x_7666:
[----:B0-----:R-:W-:Y:S05]  /*1e30*/  BSYNC B0 ;  /* 0x0000000000007941 */ /* 0x001fea0003800000 */
.L_x_7665:
[----:B------:R-:W-:Y:S01]  /*1e40*/  LOP3.LUT P5, RZ, R158, 0x1f, RZ, 0xc0, !PT ;  /* 0x0000001f9eff7812 */ /* 0x000fe200078ac0ff */
[----:B------:R-:W-:Y:S10]  /*1e50*/  BRA.DIV ~URZ, `(.L_x_7667) ;  /* 0x00001a027f007947 */ /* 0x000ff4000b800000 */
[----:B------:R0:W1:Y:S02]  /*1e60*/  SHFL.DOWN PT, R138, R189, 0x10, 0x1f ;  /* 0x0a001f00bd8a7f89 */ /* 0x00006400000e0000 */
.L_x_7682:
        /* <DEDUP_REMOVED lines=18> */
.L_x_7683:
[----:B------:R-:W-:Y:S01]  /*1f90*/  @!P5 LOP3.LUT R138, R188, 0x3, RZ, 0xc0, !PT ;  /* 0x00000003bc8ad812 */ /* 0x000fe200078ec0ff */
[----:B---3--:R-:W-:Y:S01]  /*1fa0*/  FADD.FTZ R188, R142, R141 ;  /* 0x0000008d8ebc7221 */ /* 0x008fe20000010000 */
[----:B------:R-:W-:Y:S01]  /*1fb0*/  WARPSYNC 0xffffffff ;  /* 0xffffffff00007948 */ /* 0x000fe20003800000 */
[----:B0-2---:R-:W-:Y:S01]  /*1fc0*/  FADD.FTZ R189, R136, R143 ;  /* 0x0000008f88bd7221 */ /* 0x005fe20000010000 */
[----:B------:R-:W-:Y:S01]  /*1fd0*/  @!P5 IADD3 R213, R211, R138, RZ ;  /* 0x0000008ad3d5d210 */ /* 0x000fe20007ffe0ff */
[----:B------:R-:W-:Y:S04]  /*1fe0*/  BSSY B0, `(.L_x_7669) ;  /* 0x0000040000007945 */ /* 0x000fe80003800000 */
[----:B------:R-:W-:Y:S04]  /*1ff0*/  @!P5 STS.64 [R213.X8+0x3000], R188 ;  /* 0x003000bcd500d388 */ /* 0x000fe80000008a00 */
[----:B------:R-:W-:Y:S06]  /*2000*/  BAR.SYNC.DEFER_BLOCKING 0x0 ;  /* 0x0000000000007b1d */ /* 0x000fec0000010000 */
[----:B------:R-:W0:Y:S04]  /*2010*/  LDS.128 R136, [R211.X8+0x3000] ;  /* 0x00300000d3887984 */ /* 0x000e280000008c00 */
[----:B-1----:R-:W1:Y:S01]  /*2020*/  LDS.128 R140, [R211.X8+0x3010] ;  /* 0x00301000d38c7984 */ /* 0x002e620000008c00 */
[----:B0----5:R-:W-:-:S02]  /*2030*/  FADD.FTZ R215, RZ, R136 ;  /* 0x00000088ffd77221 */ /* 0x021fc40000010000 */
        /* <DEDUP_REMOVED lines=10> */
[----:B------:R-:W-:-:S05]  /*20e0*/  MOV R221, 0x10 ;  /* 0x0000001000dd7802 */ /* 0x000fca0000000f00 */
[----:B------:R-:W-:-:S06]  /*20f0*/  IMAD.WIDE.U32 R136, R174, R221, c[0x0][0x170] ;  /* 0x00005c00ae887625 */ /* 0x000fcc00078e00dd */
[----:B------:R-:W2:Y:S01]  /*2100*/  LDG.E.128 R136, [R136.64] ;  /* 0x0000000488887981 */ /* 0x000ea2000c1e1d00 */
[----:B------:R-:W-:-:S04]  /*2110*/  ISETP.NE.AND P5, PT, R157, RZ, PT ;  /* 0x000000ff9d00720c */ /* 0x000fc80003fa5270 */
        /* <DEDUP_REMOVED lines=20> */
[-C--:B------:R-:W-:Y:S02]  /*2260*/  FMUL.FTZ R211, R141, R175.reuse ;  /* 0x000000af8dd37220 */ /* 0x080fe40000410000 */
[-C--:B------:R-:W-:Y:S01]  /*2270*/  FMUL.FTZ R222, R142, R175.reuse ;  /* 0x000000af8ede7220 */ /* 0x080fe20000410000 */
[----:B------:R-:W-:Y:S01]  /*2280*/  ISETP.NE.AND.EX P5, PT, RZ, c[0x0][0x25c], PT, P5 ;  /* 0x00009700ff007a0c */ /* 0x000fe20003fa5350 */
[----:B------:R-:W-:-:S02]  /*2290*/  FMUL.FTZ R217, R143, R175 ;  /* 0x000000af8fd97220 */ /* 0x000fc40000410000 */
[----:B------:R-:W-:Y:S01]  /*22a0*/  FMUL.FTZ R224, R140, R175 ;  /* 0x000000af8ce07220 */ /* 0x000fe20000410000 */
[----:B------:R-:W-:Y:S01]  /*22b0*/  SEL R132, R141, R132, P5 ;  /* 0x000000848d847207 */ /* 0x000fe20002800000 */
[----:B------:R-:W-:Y:S01]  /*22c0*/  IMAD.WIDE.U32 R188, R174, R221, c[0x0][0x248] ;  /* 0x00009200aebc7625 */ /* 0x000fe200078e00dd */
[----:B------:R-:W-:Y:S02]  /*22d0*/  SEL R133, R142, R133, P5 ;  /* 0x000000858e857207 */ /* 0x000fe40002800000 */
[----:B------:R-:W-:Y:S01]  /*22e0*/  SEL R134, R143, R134, P5 ;  /* 0x000000868f867207 */ /* 0x000fe20002800000 */
[----:B------:R-:W-:Y:S01]  /*22f0*/  FMUL.FTZ R141, R26, R222 ;  /* 0x000000de1a8d7220 */ /* 0x000fe20000410000 */
[----:B------:R-:W-:Y:S01]  /*2300*/  SEL R135, R140, R135, P5 ;  /* 0x000000878c877207 */ /* 0x000fe20002800000 */
[----:B------:R-:W-:Y:S01]  /*2310*/  FMUL.FTZ R140, R25, R211 ;  /* 0x000000d3198c7220 */ /* 0x000fe20000410000 */
[----:B------:R-:W-:Y:S01]  /*2320*/  ISETP.NE.U32.AND P5, PT, RZ, c[0x0][0x258], PT ;  /* 0x00009600ff007a0c */ /* 0x000fe20003fa5070 */
[----:B------:R-:W-:-:S02]  /*2330*/  FMUL.FTZ R142, R27, R217 ;  /* 0x000000d91b8e7220 */ /* 0x000fc40000410000 */
[----:B------:R-:W-:Y:S01]  /*2340*/  FMUL.FTZ R143, R28, R224 ;  /* 0x000000e01c8f7220 */ /* 0x000fe20000410000 */
[----:B------:R-:W-:-:S13]  /*2350*/  ISETP.NE.AND.EX P5, PT, RZ, c[0x0][0x25c], PT, P5 ;  /* 0x00009700ff007a0c */ /* 0x000fda0003fa5350 */
[C---:B------:R-:W-:Y:S01]  /*2360*/  @P5 IMAD.WIDE.U32 R220, R174.reuse, R221, c[0x0][0x258] ;  /* 0x00009600aedc5625 */ /* 0x040fe200078e00dd */
[----:B------:R-:W-:-:S04]  /*2370*/  IADD3 R174, R174, 0x80, RZ ;  /* 0x00000080aeae7810 */ /* 0x000fc80007ffe0ff */
[----:B------:R0:W-:Y:S04]  /*2380*/  @P5 STG.E.128 [R220.64], R132 ;  /* 0x00000084dc005986 */ /* 0x0001e8000c101d04 */
[----:B------:R0:W-:Y:S01]  /*2390*/  STG.E.128 [R188.64], R140 ;  /* 0x0000008cbc007986 */ /* 0x0001e2000c101d04 */
[----:B--2---:R-:W-:Y:S02]  /*23a0*/  FFMA.FTZ R80, R211, R136, R80 ;  /* 0x00000088d3507223 */ /* 0x004fe40000010050 */
[----:B------:R-:W-:Y:S02]  /*23b0*/  FFMA.FTZ R81, R137, R222, R81 ;  /* 0x000000de89517223 */ /* 0x000fe40000010051 */
[----:B------:R-:W-:Y:S02]  /*23c0*/  FFMA.FTZ R82, R138, R217, R82 ;  /* 0x000000d98a527223 */ /* 0x000fe40000010052 */
[----:B------:R-:W-:-:S02]  /*23d0*/  FFMA.FTZ R83, R139, R224, R83 ;  /* 0x000000e08b537223 */ /* 0x000fc40000010053 */
.L_x_7670:
[----:B0-----:R-:W-:Y:S05]  /*23e0*/  BSYNC B0 ;  /* 0x0000000000007941 */ /* 0x001fea0003800000 */
.L_x_7669:
[----:B------:R-:W-:Y:S01]  /*23f0*/  BSSY B0, `(.L_x_7671) ;  /* 0x0000034000007945 */ /* 0x000fe20003800000 */
[----:B------:R-:W-:Y:S05]  /*2400*/  @!P1 BRA `(.L_x_7672) ;  /* 0x0000032000009947 */ /* 0x000fea0003800000 */
[----:B------:R-:W-:-:S04]  /*2410*/  ISETP.NE.AND P5, PT, R157, RZ, PT ;  /* 0x000000ff9d00720c */ /* 0x000fc80003fa5270 */
[----:B------:R-:W-:Y:S02]  /*2420*/  FSEL R140, R213, RZ, !P5 ;  /* 0x000000ffd58c7208 */ /* 0x000fe40006800000 */
[----:B------:R-:W-:-:S03]  /*2430*/  ISETP.NE.U32.AND P5, PT, RZ, c[0x0][0x258], PT ;  /* 0x00009600ff007a0c */ /* 0x000fc60003fa5070 */
[-CC-:B------:R-:W-:Y:S01]  /*2440*/  FFMA.FTZ R137, R171, R215.reuse, R140.reuse ;  /* 0x000000d7ab897223 */ /* 0x180fe2000001008c */
[----:B------:R-:W-:Y:S01]  /*2450*/  ISETP.NE.AND.EX P5, PT, RZ, c[0x0][0x25c], PT, P5 ;  /* 0x00009700ff007a0c */ /* 0x000fe20003fa5350 */
[-CC-:B------:R-:W-:Y:S02]  /*2460*/  FFMA.FTZ R138, R170, R215.reuse, R140.reuse ;  /* 0x000000d7aa8a7223 */ /* 0x180fe4000001008c */
[----:B------:R-:W-:Y:S01]  /*2470*/  FADD.FTZ R136, R184, -R137 ;  /* 0x80000089b8887221 */ /* 0x000fe20000010000 */
[----:B------:R-:W-:Y:S01]  /*2480*/  HFMA2.MMA R137, -RZ, RZ, 0, 9.5367431640625e-07 ;  /* 0x00000010ff897435 */ /* 0x000fe200000001ff */
[-CC-:B------:R-:W-:Y:S02]  /*2490*/  FFMA.FTZ R139, R195, R215.reuse, R140.reuse ;  /* 0x000000d7c38b7223 */ /* 0x180fe4000001008c */
[----:B------:R-:W-:Y:S02]  /*24a0*/  FMUL.FTZ R141, R209, R136 ;  /* 0x00000088d18d7220 */ /* 0x000fe40000410000 */
[----:B------:R-:W-:-:S02]  /*24b0*/  FFMA.FTZ R140, R212, R215, R140 ;  /* 0x000000d7d48c7223 */ /* 0x000fc4000001008c */
[----:B------:R-:W-:Y:S02]  /*24c0*/  FADD.FTZ R138, R197, -R138 ;  /* 0x8000008ac58a7221 */ /* 0x000fe40000010000 */
[----:B------:R-:W-:Y:S01]  /*24d0*/  FADD.FTZ R188, R205, -R140 ;  /* 0x8000008ccdbc7221 */ /* 0x000fe20000010000 */
[C---:B------:R-:W-:Y:S01]  /*24e0*/  @P5 LEA R220, P6, R174.reuse, c[0x0][0x258], 0x4 ;  /* 0x00009600aedc5a11 */ /* 0x040fe200078c20ff */
[----:B------:R-:W-:-:S03]  /*24f0*/  IMAD.WIDE.U32 R136, R174, R137, c[0x0][0x170] ;  /* 0x00005c00ae887625 */ /* 0x000fc600078e0089 */
[----:B------:R-:W-:Y:S01]  /*2500*/  @P5 LEA.HI.X R221, R174, c[0x0][0x25c], RZ, 0x4, P6 ;  /* 0x00009700aedd5a11 */ /* 0x000fe200030f24ff */
[----:B------:R-:W-:Y:S01]  /*2510*/  FADD.FTZ R142, R214, -R139 ;  /* 0x8000008bd68e7221 */ /* 0x000fe20000010000 */
[----:B------:R-:W-:Y:S01]  /*2520*/  ISETP.NE.U32.AND P6, PT, RZ, c[0x0][0x218], PT ;  /* 0x00008600ff007a0c */ /* 0x000fe20003fc5070 */
[C---:B------:R-:W-:Y:S02]  /*2530*/  FMUL.FTZ R140, R209.reuse, R138 ;  /* 0x0000008ad18c7220 */ /* 0x040fe40000410000 */
[----:B------:R-:W2:Y:S01]  /*2540*/  LDG.E.128 R136, [R136.64] ;  /* 0x0000000488887981 */ /* 0x000ea2000c1e1d00 */
[----:B------:R-:W-:Y:S01]  /*2550*/  ISETP.NE.AND.EX P6, PT, RZ, c[0x0][0x21c], PT, P6 ;  /* 0x00008700ff007a0c */ /* 0x000fe20003fc5360 */
[C---:B------:R-:W-:Y:S02]  /*2560*/  FMUL.FTZ R143, R209.reuse, R142 ;  /* 0x0000008ed18f7220 */ /* 0x040fe40000410000 */
[----:B------:R-:W-:-:S10]  /*2570*/  FMUL.FTZ R142, R209, R188 ;  /* 0x000000bcd18e7220 */ /* 0x000fd40000410000 */
[----:B------:R-:W-:Y:S02]  /*2580*/  @P6 FADD.FTZ R141, R36, R141 ;  /* 0x0000008d248d6221 */ /* 0x000fe40000010000 */
[----:B------:R-:W-:Y:S02]  /*2590*/  @P6 FADD.FTZ R140, R37, R140 ;  /* 0x0000008c258c6221 */ /* 0x000fe40000010000 */
[----:B------:R-:W-:Y:S02]  /*25a0*/  @P6 FADD.FTZ R143, R38, R143 ;  /* 0x0000008f268f6221 */ /* 0x000fe40000010000 */
[----:B------:R-:W-:Y:S01]  /*25b0*/  @P6 FADD.FTZ R142, R39, R142 ;  /* 0x0000008e278e6221 */ /* 0x000fe20000010000 */
[----:B------:R-:W-:-:S04]  /*25c0*/  ISETP.NE.U32.AND P6, PT, RZ, c[0x0][0x258], PT ;  /* 0x00009600ff007a0c */ /* 0x000fc80003fc5070 */
[----:B------:R-:W-:-:S04]  /*25d0*/  ISETP.NE.AND.EX P6, PT, RZ, c[0x0][0x25c], PT, P6 ;  /* 0x00009700ff007a0c */ /* 0x000fc80003fc5360 */
[----:B------:R-:W-:Y:S02]  /*25e0*/  SEL R132, R141, R132, P6 ;  /* 0x000000848d847207 */ /* 0x000fe40003000000 */
[----:B------:R-:W-:Y:S02]  /*25f0*/  SEL R133, R140, R133, P6 ;  /* 0x000000858c857207 */ /* 0x000fe40003000000 */
[----:B------:R-:W-:Y:S02]  /*2600*/  SEL R134, R143, R134, P6 ;  /* 0x000000868f867207 */ /* 0x000fe40003000000 */
[----:B------:R-:W-:Y:S01]  /*2610*/  SEL R135, R142, R135, P6 ;  /* 0x000000878e877207 */ /* 0x000fe20003000000 */
[-C--:B------:R-:W-:Y:S02]  /*2620*/  FMUL.FTZ R211, R141, R175.reuse ;  /* 0x000000af8dd37220 */ /* 0x080fe40000410000 */
[-C--:B------:R-:W-:Y:S02]  /*2630*/  FMUL.FTZ R222, R140, R175.reuse ;  /* 0x000000af8cde7220 */ /* 0x080fe40000410000 */
[----:B------:R0:W-:Y:S01]  /*2640*/  @P5 STG.E.128 [R220.64], R132 ;  /* 0x00000084dc005986 */ /* 0x0001e2000c101d04 */
[----:B------:R-:W-:Y:S01]  /*2650*/  LEA R188, P5, R174, c[0x0][0x248], 0x4 ;  /* 0x00009200aebc7a11 */ /* 0x000fe200078a20ff */
[----:B------:R-:W-:-:S02]  /*2660*/  FMUL.FTZ R217, R143, R175 ;  /* 0x000000af8fd97220 */ /* 0x000fc40000410000 */
[----:B------:R-:W-:Y:S01]  /*2670*/  FMUL.FTZ R224, R142, R175 ;  /* 0x000000af8ee07220 */ /* 0x000fe20000410000 */
[----:B------:R-:W-:Y:S01]  /*2680*/  LEA.HI.X R189, R174, c[0x0][0x24c], RZ, 0x4, P5 ;  /* 0x00009300aebd7a11 */ /* 0x000fe200028f24ff */
[----:B------:R-:W-:Y:S02]  /*2690*/  FMUL.FTZ R140, R29, R211 ;  /* 0x000000d31d8c7220 */ /* 0x000fe40000410000 */
[----:B------:R-:W-:Y:S02]  /*26a0*/  FMUL.FTZ R141, R30, R222 ;  /* 0x000000de1e8d7220 */ /* 0x000fe40000410000 */
[----:B------:R-:W-:Y:S02]  /*26b0*/  FMUL.FTZ R142, R31, R217 ;  /* 0x000000d91f8e7220 */ /* 0x000fe40000410000 */
[----:B------:R-:W-:-:S05]  /*26c0*/  FMUL.FTZ R143, R32, R224 ;  /* 0x000000e0208f7220 */ /* 0x000fca0000410000 */
[----:B------:R0:W-:Y:S01]  /*26d0*/  STG.E.128 [R188.64], R140 ;  /* 0x0000008cbc007986 */ /* 0x0001e2000c101d04 */
[----:B------:R-:W-:Y:S01]  /*26e0*/  IADD3 R174, R174, 0x80, RZ ;  /* 0x00000080aeae7810 */ /* 0x000fe20007ffe0ff */
[----:B--2---:R-:W-:Y:S02]  /*26f0*/  FFMA.FTZ R84, R211, R136, R84 ;  /* 0x00000088d3547223 */ /* 0x004fe40000010054 */
[----:B------:R-:W-:Y:S02]  /*2700*/  FFMA.FTZ R85, R137, R222, R85 ;  /* 0x000000de89557223 */ /* 0x000fe40000010055 */
[----:B------:R-:W-:Y:S02]  /*2710*/  FFMA.FTZ R86, R138, R217, R86 ;  /* 0x000000d98a567223 */ /* 0x000fe40000010056 */
[----:B------:R-:W-:Y:S02]  /*2720*/  FFMA.FTZ R87, R139, R224, R87 ;  /* 0x000000e08b577223 */ /* 0x000fe40000010057 */
.L_x_7672:
[----:B0-----:R-:W-:Y:S05]  /*2730*/  BSYNC B0 ;  /* 0x0000000000007941 */ /* 0x001fea0003800000 */
.L_x_7671:
        /* <DEDUP_REMOVED lines=9> */
[----:B------:R-:W-:Y:S01]  /*27d0*/  MOV R137, 0x10 ;  /* 0x0000001000897802 */ /* 0x000fe20000000f00 */
[-CC-:B------:R-:W-:Y:S02]  /*27e0*/  FFMA.FTZ R139, R191, R215.reuse, R140.reuse ;  /* 0x000000d7bf8b7223 */ /* 0x180fe4000001008c */
[----:B------:R-:W-:Y:S02]  /*27f0*/  FMUL.FTZ R141, R209, R136 ;  /* 0x00000088d18d7220 */ /* 0x000fe40000410000 */
[----:B------:R-:W-:-:S02]  /*2800*/  FFMA.FTZ R140, R208, R215, R140 ;  /* 0x000000d7d08c7223 */ /* 0x000fc4000001008c */
[----:B------:R-:W-:Y:S02]  /*2810*/  FADD.FTZ R138, R193, -R138 ;  /* 0x8000008ac18a7221 */ /* 0x000fe40000010000 */
[C---:B------:R-:W-:Y:S01]  /*2820*/  IMAD.WIDE.U32 R136, R174.reuse, R137, c[0x0][0x170] ;  /* 0x00005c00ae887625 */ /* 0x040fe200078e0089 */
[----:B------:R-:W-:-:S03]  /*2830*/  @P5 LEA R220, P6, R174, c[0x0][0x258], 0x4 ;  /* 0x00009600aedc5a11 */ /* 0x000fc600078c20ff */
[----:B------:R-:W-:Y:S01]  /*2840*/  FADD.FTZ R188, R203, -R140 ;  /* 0x8000008ccbbc7221 */ /* 0x000fe20000010000 */
        /* <DEDUP_REMOVED lines=35> */
.L_x_7674:
[----:B0-----:R-:W-:Y:S05]  /*2a80*/  BSYNC B0 ;  /* 0x0000000000007941 */ /* 0x001fea0003800000 */
.L_x_7673:
        /* <DEDUP_REMOVED lines=10> */
[----:B------:R-:W-:Y:S01]  /*2b30*/  FADD.FTZ R136, R180, -R137 ;  /* 0x80000089b4887221 */ /* 0x000fe20000010000 */
[----:B------:R-:W-:Y:S01]  /*2b40*/  HFMA2.MMA R137, -RZ, RZ, 0, 9.5367431640625e-07 ;  /* 0x00000010ff897435 */ /* 0x000fe200000001ff */
[----:B------:R-:W-:-:S02]  /*2b50*/  FADD.FTZ R188, R202, -R141 ;  /* 0x8000008dcabc7221 */ /* 0x000fc40000010000 */
[----:B------:R-:W-:Y:S02]  /*2b60*/  FMUL.FTZ R141, R209, R136 ;  /* 0x00000088d18d7220 */ /* 0x000fe40000410000 */
[----:B------:R-:W-:Y:S01]  /*2b70*/  FADD.FTZ R138, R187, -R138 ;  /* 0x8000008abb8a7221 */ /* 0x000fe20000010000 */
[----:B------:R-:W-:Y:S01]  /*2b80*/  @P5 LEA R220, P6, R174, c[0x0][0x258], 0x4 ;  /* 0x00009600aedc5a11 */ /* 0x000fe200078c20ff */
[----:B------:R-:W-:Y:S02]  /*2b90*/  FADD.FTZ R142, R206, -R139 ;  /* 0x8000008bce8e7221 */ /* 0x000fe40000010000 */
[----:B------:R-:W-:Y:S01]  /*2ba0*/  FMUL.FTZ R140, R209, R138 ;  /* 0x0000008ad18c7220 */ /* 0x000fe20000410000 */
[C---:B------:R-:W-:Y:S01]  /*2bb0*/  @P5 LEA.HI.X R221, R174.reuse, c[0x0][0x25c], RZ, 0x4, P6 ;  /* 0x00009700aedd5a11 */ /* 0x040fe200030f24ff */
[----:B------:R-:W-:Y:S01]  /*2bc0*/  IMAD.WIDE.U32 R136, R174, R137, c[0x0][0x170] ;  /* 0x00005c00ae887625 */ /* 0x000fe200078e0089 */
[----:B------:R-:W-:-:S03]  /*2bd0*/  ISETP.NE.U32.AND P6, PT, RZ, c[0x0][0x218], PT ;  /* 0x00008600ff007a0c */ /* 0x000fc60003fc5070 */
[C---:B------:R-:W-:Y:S01]  /*2be0*/  FMUL.FTZ R143, R209.reuse, R142 ;  /* 0x0000008ed18f7220 */ /* 0x040fe20000410000 */
[----:B------:R-:W-:Y:S01]  /*2bf0*/  ISETP.NE.AND.EX P6, PT, RZ, c[0x0][0x21c], PT, P6 ;  /* 0x00008700ff007a0c */ /* 0x000fe20003fc5360 */
[----:B------:R-:W2:Y:S01]  /*2c00*/  LDG.E.128 R136, [R136.64] ;  /* 0x0000000488887981 */ /* 0x000ea2000c1e1d00 */
[----:B------:R-:W-:-:S11]  /*2c10*/  FMUL.FTZ R142, R209, R188 ;  /* 0x000000bcd18e7220 */ /* 0x000fd60000410000 */
        /* <DEDUP_REMOVED lines=27> */
.L_x_7676:
[----:B0-----:R-:W-:Y:S05]  /*2dd0*/  BSYNC B0 ;  /* 0x0000000000007941 */ /* 0x001fea0003800000 */
.L_x_7675:
        /* <DEDUP_REMOVED lines=11> */
[----:B------:R-:W-:Y:S01]  /*2e90*/  MOV R137, 0x10 ;  /* 0x0000001000897802 */ /* 0x000fe20000000f00 */
[----:B------:R-:W-:-:S02]  /*2ea0*/  FADD.FTZ R188, R196, -R141 ;  /* 0x8000008dc4bc7221 */ /* 0x000fc40000010000 */
[----:B------:R-:W-:Y:S02]  /*2eb0*/  FMUL.FTZ R141, R209, R136 ;  /* 0x00000088d18d7220 */ /* 0x000fe40000410000 */
        /* <DEDUP_REMOVED lines=38> */
.L_x_7678:
[----:B0-----:R-:W-:Y:S05]  /*3120*/  BSYNC B0 ;  /* 0x0000000000007941 */ /* 0x001fea0003800000 */
.L_x_7677:
[----:B------:R-:W-:Y:S01]  /*3130*/  ISETP.GE.U32.AND P5, PT, R161, 0x300, PT ;  /* 0x00000300a100780c */ /* 0x000fe20003fa6070 */
[----:B------:R-:W-:-:S12]  /*3140*/  BSSY B0, `(.L_x_7679) ;  /* 0x0000033000007945 */ /* 0x000fd80003800000 */
        /* <DEDUP_REMOVED lines=12> */
[C---:B------:R-:W-:Y:S02]  /*3210*/  FMUL.FTZ R141, R209.reuse, R136 ;  /* 0x00000088d18d7220 */ /* 0x040fe40000410000 */
[----:B------:R-:W-:Y:S01]  /*3220*/  FADD.FTZ R142, R194, -R139 ;  /* 0x8000008bc28e7221 */ /* 0x000fe20000010000 */
[----:B------:R-:W-:Y:S01]  /*3230*/  @P5 LEA R220, P6, R174, c[0x0][0x258], 0x4 ;  /* 0x00009600aedc5a11 */ /* 0x000fe200078c20ff */
[----:B------:R-:W-:Y:S02]  /*3240*/  FMUL.FTZ R140, R209, R138 ;  /* 0x0000008ad18c7220 */ /* 0x000fe40000410000 */
[----:B------:R-:W-:Y:S01]  /*3250*/  FADD.FTZ R188, R190, -R215 ;  /* 0x800000d7bebc7221 */ /* 0x000fe20000010000 */
        /* <DEDUP_REMOVED lines=29> */
[----:B--2---:R-:W-:Y:S02]  /*3430*/  FFMA.FTZ R100, R209, R136, R100 ;  /* 0x00000088d1647223 */ /* 0x004fe40000010064 */
[----:B------:R-:W-:Y:S02]  /*3440*/  FFMA.FTZ R101, R137, R222, R101 ;  /* 0x000000de89657223 */ /* 0x000fe40000010065 */
[----:B------:R-:W-:Y:S02]  /*3450*/  FFMA.FTZ R102, R138, R211, R102 ;  /* 0x000000d38a667223 */ /* 0x000fe40000010066 */
[----:B------:R-:W-:Y:S02]  /*3460*/  FFMA.FTZ R103, R139, R224, R103 ;  /* 0x000000e08b677223 */ /* 0x000fe40000010067 */
.L_x_7680:
[----:B0-----:R-:W-:Y:S05]  /*3470*/  BSYNC B0 ;  /* 0x0000000000007941 */ /* 0x001fea0003800000 */
.L_x_7679:
[----:B------:R-:W-:Y:S02]  /*3480*/  LOP3.LUT P5, RZ, R159, 0xff, RZ, 0xc0, !PT ;  /* 0x000000ff9fff7812 */ /* 0x000fe400078ac0ff */
[----:B------:R-:W-:Y:S02]  /*3490*/  IADD3 R160, R160, c[0x0][0x160], RZ ;  /* 0x00005800a0a07a10 */ /* 0x000fe40007ffe0ff */
[----:B------:R-:W-:-:S02]  /*34a0*/  SEL R159, RZ, 0x1, P5 ;  /* 0x00000001ff9f7807 */ /* 0x000fc40002800000 */
[----:B------:R-:W-:-:S13]  /*34b0*/  ISETP.GE.AND P5, PT, R160, c[0x0][0x164], PT ;  /* 0x00005900a0007a0c */ /* 0x000fda0003fa6270 */
[----:B------:R-:W-:Y:S01]  /*34c0*/  @P5 CALL.REL.NOINC `(.L_x_7654) ;  /* 0x0000001000005944 */ /* 0x000fe20003c00000 */
[----:B------:R-:W-:Y:S05]  /*34d0*/  BRA `(.L_x_7681) ;  /* 0xffffd70000007947 */ /* 0x000fea000383ffff */
.L_x_7654:
[----:B---3--:R-:W0:Y:S01]  /*34e0*/  S2UR UR6, SR_CTAID.X ;  /* 0x00000000000679c3 */ /* 0x008e220000002500 */
[----:B------:R-:W0:Y:S01]  /*34f0*/  S2R R2, SR_TID.X ;  /* 0x0000000000027919 */ /* 0x000e220000002100 */
[----:B------:R-:W-:Y:S02]  /*3500*/  @P0 MOV R7, 0x10 ;  /* 0x0000001000070802 */ /* 0x000fe40000000f00 */
[----:B-----5:R-:W-:Y:S02]  /*3510*/  @P1 MOV R13, 0x10 ;  /* 0x00000010000d1802 */ /* 0x020fe40000000f00 */
[----:B------:R-:W-:Y:S02]  /*3520*/  @P2 MOV R19, 0x10 ;  /* 0x0000001000132802 */ /* 0x000fe40000000f00 */
[----:B------:R-:W-:Y:S02]  /*3530*/  @P3 MOV R23, 0x10 ;  /* 0x0000001000173802 */ /* 0x000fe40000000f00 */
[----:B------:R-:W-:-:S02]  /*3540*/  @P4 MOV R25, 0x10 ;  /* 0x0000001000194802 */ /* 0x000fc40000000f00 */
[----:B------:R-:W-:Y:S02]  /*3550*/  ISETP.GE.U32.AND P5, PT, R161, 0x300, PT ;  /* 0x00000300a100780c */ /* 0x000fe40003fa6070 */
[C---:B0-----:R-:W-:Y:S02]  /*3560*/  LEA.HI R0, R2.reuse, UR6, RZ, 0x19 ;  /* 0x0000000602007c11 */ /* 0x041fe4000f8fc8ff */
[----:B------:R-:W-:-:S03]  /*3570*/  LOP3.LUT R3, R2, 0x7f, RZ, 0xc0, !PT ;  /* 0x0000007f02037812 */ /* 0x000fc600078ec0ff */
[----:B------:R-:W-:-:S05]  /*3580*/  IMAD R0, R0, c[0x0][0x168], RZ ;  /* 0x00005a0000007a24 */ /* 0x000fca00078e02ff */
[----:B------:R-:W-:-:S05]  /*3590*/  LEA.HI R0, R0, R3, RZ, 0x1e ;  /* 0x0000000300007211 */ /* 0x000fca00078ff0ff */
[----:B------:R-:W-:-:S04]  /*35a0*/  @P0 IMAD.WIDE.U32 R2, R0, R7, c[0x0][0x220] ;  /* 0x0000880000020625 */ /* 0x000fc800078e0007 */
[CC--:B------:R-:W-:Y:S01]  /*35b0*/  @P0 IMAD.WIDE.U32 R4, R0.reuse, R7.reuse, c[0x0][0x228] ;  /* 0x00008a0000040625 */ /* 0x0c0fe200078e0007 */
[----:B------:R0:W-:Y:S03]  /*35c0*/  @P0 STG.E.128 [R2.64], R60 ;  /* 0x0000003c02000986 */ /* 0x0001e6000c101d04 */
[C---:B------:R-:W-:Y:S01]  /*35d0*/  @P0 IMAD.WIDE.U32 R6, R0.reuse, R7, c[0x0][0x240] ;  /* 0x0000900000060625 */ /* 0x040fe200078e0007 */
[----:B------:R-:W-:Y:S01]  /*35e0*/  @P0 IADD3 R0, R0, 0x80, RZ ;  /* 0x0000008000000810 */ /* 0x000fe20007ffe0ff */
[----:B------:R1:W-:Y:S04]  /*35f0*/  @P0 STG.E.128 [R4.64], R40 ;  /* 0x0000002804000986 */ /* 0x0003e8000c101d04 */
[CC--:B------:R-:W-:Y:S01]  /*3600*/  @P1 IMAD.WIDE.U32 R8, R0.reuse, R13.reuse, c[0x0][0x220] ;  /* 0x0000880000081625 */ /* 0x0c0fe200078e000d */
[----:B------:R2:W-:Y:S03]  /*3610*/  @P0 STG.E.128 [R6.64], R80 ;  /* 0x0000005006000986 */ /* 0x0005e6000c101d04 */
        /* <DEDUP_REMOVED lines=14> */
[CC--:B0-----:R-:W-:Y:S01]  /*3700*/  @P3 IMAD.WIDE.U32 R2, R0.reuse, R23.reuse, c[0x0][0x228] ;  /* 0x00008a0000023625 */ /* 0x0c1fe200078e0017 */
[----:B------:R4:W-:Y:S03]  /*3710*/  @P3 STG.E.128 [R20.64], R68 ;  /* 0x0000004414003986 */ /* 0x0009e6000c101d04 */
[C---:B------:R-:W-:Y:S01]  /*3720*/  @P3 IMAD.WIDE.U32 R22, R0.reuse, R23, c[0x0][0x240] ;  /* 0x0000900000163625 */ /* 0x040fe200078e0017 */
[----:B------:R-:W-:Y:S01]  /*3730*/  @P3 IADD3 R0, R0, 0x80, RZ ;  /* 0x0000008000003810 */ /* 0x000fe20007ffe0ff */
[----:B------:R4:W-:Y:S04]  /*3740*/  @P3 STG.E.128 [R2.64], R48 ;  /* 0x0000003002003986 */ /* 0x0009e8000c101d04 */
[CC--:B-1----:R-:W-:Y:S01]  /*3750*/  @P4 IMAD.WIDE.U32 R4, R0.reuse, R25.reuse, c[0x0][0x220] ;  /* 0x0000880000044625 */ /* 0x0c2fe200078e0019 */
[----:B------:R4:W-:Y:S03]  /*3760*/  @P3 STG.E.128 [R22.64], R92 ;  /* 0x0000005c16003986 */ /* 0x0009e6000c101d04 */
[CC--:B--2---:R-:W-:Y:S01]  /*3770*/  @P4 IMAD.WIDE.U32 R6, R0.reuse, R25.reuse, c[0x0][0x228] ;  /* 0x00008a0000064625 */ /* 0x0c4fe200078e0019 */
[----:B------:R4:W-:Y:S03]  /*3780*/  @P4 STG.E.128 [R4.64], R72 ;  /* 0x0000004804004986 */ /* 0x0009e6000c101d04 */
[C---:B---3--:R-:W-:Y:S01]  /*3790*/  @P4 IMAD.WIDE.U32 R8, R0.reuse, R25, c[0x0][0x240] ;  /* 0x0000900000084625 */ /* 0x048fe200078e0019 */
[----:B------:R4:W-:Y:S01]  /*37a0*/  @P4 STG.E.128 [R6.64], R52 ;  /* 0x0000003406004986 */ /* 0x0009e2000c101d04 */
[----:B------:R-:W-:-:S03]  /*37b0*/  @P4 IADD3 R0, R0, 0x80, RZ ;  /* 0x0000008000004810 */ /* 0x000fc60007ffe0ff */
[----:B------:R4:W-:Y:S01]  /*37c0*/  @P4 STG.E.128 [R8.64], R96 ;  /* 0x0000006008004986 */ /* 0x0009e2000c101d04 */
[----:B------:R-:W-:Y:S05]  /*37d0*/  @!P5 EXIT ;  /* 0x000000000000d94d */ /* 0x000fea0003800000 */
[----:B----4-:R-:W-:-:S10]  /*37e0*/  HFMA2.MMA R7, -RZ, RZ, 0, 9.5367431640625e-07 ;  /* 0x00000010ff077435 */ /* 0x010fd400000001ff */
[----:B------:R-:W-:-:S04]  /*37f0*/  IMAD.WIDE.U32 R2, R0, R7, c[0x0][0x220] ;  /* 0x0000880000027625 */ /* 0x000fc800078e0007 */
[CC--:B------:R-:W-:Y:S01]  /*3800*/  IMAD.WIDE.U32 R4, R0.reuse, R7.reuse, c[0x0][0x228] ;  /* 0x00008a0000047625 */ /* 0x0c0fe200078e0007 */
[----:B------:R-:W-:Y:S03]  /*3810*/  STG.E.128 [R2.64], R76 ;  /* 0x0000004c02007986 */ /* 0x000fe6000c101d04 */
[----:B------:R-:W-:Y:S01]  /*3820*/  IMAD.WIDE.U32 R6, R0, R7, c[0x0][0x240] ;  /* 0x0000900000067625 */ /* 0x000fe200078e0007 */
[----:B------:R-:W-:Y:S04]  /*3830*/  STG.E.128 [R4.64], R56 ;  /* 0x0000003804007986 */ /* 0x000fe8000c101d04 */
[----:B------:R-:W-:Y:S01]  /*3840*/  STG.E.128 [R6.64], R100 ;  /* 0x0000006406007986 */ /* 0x000fe2000c101d04 */
[----:B------:R-:W-:Y:S05]  /*3850*/  EXIT ;  /* 0x000000000000794d */ /* 0x000fea0003800000 */
.L_x_7667:
[----:B------:R-:W-:Y:S01]  /*3860*/  HFMA2.MMA R140, -RZ, RZ, 0, 9.5367431640625e-07 ;  /* 0x00000010ff8c7435 */ /* 0x000fe200000001ff */
[----:B------:R-:W-:-:S02]  /*3870*/  MOV R139, R189 ;  /* 0x000000bd008b7202 */ /* 0x000fc40000000f00 */
[----:B-----5:R-:W-:Y:S02]  /*3880*/  MOV R215, 0x1f ;  /* 0x0000001f00d77802 */ /* 0x020fe40000000f00 */
[----:B------:R-:W-:Y:S02]  /*3890*/  MOV R220, 0xffffffff ;  /* 0xffffffff00dc7802 */ /* 0x000fe40000000f00 */
[----:B------:R-:W-:Y:S02]  /*38a0*/  MOV R136, 0x38c0 ;  /* 0x000038c000887802 */ /* 0x000fe40000000f00 */
[----:B------:R-:W-:Y:S05]  /*38b0*/  CALL.REL.NOINC `($__internal_164_$__cuda_sm70_shflsync_down_p) ;  /* 0x0000046000007944 */ /* 0x000fea0003c00000 */
[----:B-1----:R-:W-:Y:S01]  /*38c0*/  MOV R138, R140 ;  /* 0x0000008c008a7202 */ /* 0x002fe20000000f00 */
[----:B0-----:R-:W-:Y:S05]  /*38d0*/  BRA `(.L_x_7682) ;  /* 0xffffe59000007947 */ /* 0x001fea000383ffff */
.L_x_7668:
[----:B------:R-:W-:Y:S01]  /*38e0*/  HFMA2.MMA R140, -RZ, RZ, 0, 9.5367431640625e-07 ;  /* 0x00000010ff8c7435 */ /* 0x000fe200000001ff */
[----:B------:R-:W-:Y:S02]  /*38f0*/  MOV R139, R213 ;  /* 0x000000d5008b7202 */ /* 0x000fe40000000f00 */
[----:B-----5:R-:W-:Y:S02]  /*3900*/  MOV R215, 0x1f ;  /* 0x0000001f00d77802 */ /* 0x020fe40000000f00 */
[----:B------:R-:W-:-:S02]  /*3910*/  MOV R220, 0xffffffff ;  /* 0xffffffff00dc7802 */ /* 0x000fc40000000f00 */
[----:B------:R-:W-:Y:S02]  /*3920*/  MOV R136, 0x3940 ;  /* 0x0000394000887802 */ /* 0x000fe40000000f00 */
[----:B01----:R-:W-:Y:S05]  /*3930*/  CALL.REL.NOINC `($__internal_164_$__cuda_sm70_shflsync_down_p) ;  /* 0x000003e000007944 */ /* 0x003fea0003c00000 */
[----:B------:R-:W-:Y:S01]  /*3940*/  FADD.FTZ R189, R138, R189 ;  /* 0x000000bd8abd7221 */ /* 0x000fe20000010000 */
[----:B0-----:R-:W-:Y:S01]  /*3950*/  MOV R215, 0x1f ;  /* 0x0000001f00d77802 */ /* 0x001fe20000000f00 */
[----:B-1----:R-:W-:Y:S01]  /*3960*/  FADD.FTZ R213, R213, R140 ;  /* 0x0000008cd5d57221 */ /* 0x002fe20000010000 */
[----:B------:R-:W-:Y:S01]  /*3970*/  HFMA2.MMA R140, -RZ, RZ, 0, 4.76837158203125e-07 ;  /* 0x00000008ff8c7435 */ /* 0x000fe200000001ff */
[----:B------:R-:W-:Y:S02]  /*3980*/  MOV R220, 0xffffffff ;  /* 0xffffffff00dc7802 */ /* 0x000fe40000000f00 */
[----:B------:R-:W-:Y:S02]  /*3990*/  MOV R139, R189 ;  /* 0x000000bd008b7202 */ /* 0x000fe40000000f00 */
[----:B------:R-:W-:Y:S02]  /*39a0*/  MOV R136, 0x39c0 ;  /* 0x000039c000887802 */ /* 0x000fe40000000f00 */
[----:B------:R-:W-:Y:S05]  /*39b0*/  CALL.REL.NOINC `($__internal_164_$__cuda_sm70_shflsync_down_p) ;  /* 0x0000036000007944 */ /* 0x000fea0003c00000 */
[----:B-1----:R-:W-:Y:S01]  /*39c0*/  MOV R138, R140 ;  /* 0x0000008c008a7202 */ /* 0x002fe20000000f00 */
[----:B------:R-:W-:Y:S01]  /*39d0*/  HFMA2.MMA R140, -RZ, RZ, 0, 4.76837158203125e-07 ;  /* 0x00000008ff8c7435 */ /* 0x000fe200000001ff */
[----:B0-----:R-:W-:-:S02]  /*39e0*/  MOV R139, R213 ;  /* 0x000000d5008b7202 */ /* 0x001fc40000000f00 */
[----:B------:R-:W-:Y:S02]  /*39f0*/  MOV R215, 0x1f ;  /* 0x0000001f00d77802 */ /* 0x000fe40000000f00 */
[----:B------:R-:W-:Y:S02]  /*3a00*/  MOV R220, 0xffffffff ;  /* 0xffffffff00dc7802 */ /* 0x000fe40000000f00 */
[----:B------:R-:W-:Y:S02]  /*3a10*/  MOV R136, 0x3a30 ;  /* 0x00003a3000887802 */ /* 0x000fe40000000f00 */
[----:B------:R-:W-:Y:S05]  /*3a20*/  CALL.REL.NOINC `($__internal_164_$__cuda_sm70_shflsync_down_p) ;  /* 0x000002f000007944 */ /* 0x000fea0003c00000 */
[----:B------:R-:W-:Y:S01]  /*3a30*/  FADD.FTZ R189, R138, R189 ;  /* 0x000000bd8abd7221 */ /* 0x000fe20000010000 */
[----:B0-----:R-:W-:Y:S01]  /*3a40*/  MOV R215, 0x1f ;  /* 0x0000001f00d77802 */ /* 0x001fe20000000f00 */
[----:B-1----:R-:W-:Y:S01]  /*3a50*/  FADD.FTZ R213, R213, R140 ;  /* 0x0000008cd5d57221 */ /* 0x002fe20000010000 */
[----:B------:R-:W-:Y:S01]  /*3a60*/  HFMA2.MMA R140, -RZ, RZ, 0, 2.384185791015625e-07 ;  /* 0x00000004ff8c7435 */ /* 0x000fe200000001ff */
[----:B------:R-:W-:Y:S02]  /*3a70*/  MOV R220, 0xffffffff ;  /* 0xffffffff00dc7802 */ /* 0x000fe40000000f00 */
[----:B------:R-:W-:-:S02]  /*3a80*/  MOV R139, R189 ;  /* 0x000000bd008b7202 */ /* 0x000fc40000000f00 */
[----:B------:R-:W-:Y:S02]  /*3a90*/  MOV R136, 0x3ab0 ;  /* 0x00003ab000887802 */ /* 0x000fe40000000f00 */
[----:B------:R-:W-:Y:S05]  /*3aa0*/  CALL.REL.NOINC `($__internal_164_$__cuda_sm70_shflsync_down_p) ;  /* 0x0000027000007944 */ /* 0x000fea0003c00000 */
[----:B-1----:R-:W-:Y:S01]  /*3ab0*/  MOV R138, R140 ;  /* 0x0000008c008a7202 */ /* 0x002fe20000000f00 */
[----:B------:R-:W-:Y:S01]  /*3ac0*/  HFMA2.MMA R140, -RZ, RZ, 0, 2.384185791015625e-07 ;  /* 0x00000004ff8c7435 */ /* 0x000fe200000001ff */
[----:B0-----:R-:W-:Y:S02]  /*3ad0*/  MOV R139, R213 ;  /* 0x000000d5008b7202 */ /* 0x001fe40000000f00 */
[----:B------:R-:W-:Y:S02]  /*3ae0*/  MOV R215, 0x1f ;  /* 0x0000001f00d77802 */ /* 0x000fe40000000f00 */
[----:B------:R-:W-:Y:S02]  /*3af0*/  MOV R220, 0xffffffff ;  /* 0xffffffff00dc7802 */ /* 0x000fe40000000f00 */
[----:B------:R-:W-:Y:S02]  /*3b00*/  MOV R136, 0x3b20 ;  /* 0x00003b2000887802 */ /* 0x000fe40000000f00 */
[----:B------:R-:W-:Y:S05]  /*3b10*/  CALL.REL.NOINC `($__internal_164_$__cuda_sm70_shflsync_down_p) ;  /* 0x0000020000007944 */ /* 0x000fea0003c00000 */
[----:B------:R-:W-:Y:S01]  /*3b20*/  FADD.FTZ R141, R138, R189 ;  /* 0x000000bd8a8d7221 */ /* 0x000fe20000010000 */
[----:B0-----:R-:W-:Y:S01]  /*3b30*/  MOV R215, 0x1f ;  /* 0x0000001f00d77802 */ /* 0x001fe20000000f00 */
[----:B-1----:R-:W-:Y:S01]  /*3b40*/  FADD.FTZ R143, R213, R140 ;  /* 0x0000008cd58f7221 */ /* 0x002fe20000010000 */
[----:B------:R-:W-:Y:S01]  /*3b50*/  HFMA2.MMA R140, -RZ, RZ, 0, 1.1920928955078125e-07 ;  /* 0x00000002ff8c7435 */ /* 0x000fe200000001ff */
[----:B------:R-:W-:-:S02]  /*3b60*/  MOV R220, 0xffffffff ;  /* 0xffffffff00dc7802 */ /* 0x000fc40000000f00 */
[----:B------:R-:W-:Y:S02]  /*3b70*/  MOV R139, R141 ;  /* 0x0000008d008b7202 */ /* 0x000fe40000000f00 */
[----:B------:R-:W-:Y:S02]  /*3b80*/  MOV R136, 0x3ba0 ;  /* 0x00003ba000887802 */ /* 0x000fe40000000f00 */
[----:B------:R-:W-:Y:S05]  /*3b90*/  CALL.REL.NOINC `($__internal_164_$__cuda_sm70_shflsync_down_p) ;  /* 0x0000018000007944 */ /* 0x000fea0003c00000 */
[----:B-1----:R-:W-:Y:S01]  /*3ba0*/  MOV R138, R140 ;  /* 0x0000008c008a7202 */ /* 0x002fe20000000f00 */
[----:B------:R-:W-:Y:S01]  /*3bb0*/  HFMA2.MMA R140, -RZ, RZ, 0, 1.1920928955078125e-07 ;  /* 0x00000002ff8c7435 */ /* 0x000fe200000001ff */
[----:B0-----:R-:W-:Y:S02]  /*3bc0*/  MOV R139, R143 ;  /* 0x0000008f008b7202 */ /* 0x001fe40000000f00 */
[----:B------:R-:W-:Y:S02]  /*3bd0*/  MOV R215, 0x1f ;  /* 0x0000001f00d77802 */ /* 0x000fe40000000f00 */
[----:B------:R-:W-:Y:S02]  /*3be0*/  MOV R220, 0xffffffff ;  /* 0xffffffff00dc7802 */ /* 0x000fe40000000f00 */
[----:B------:R-:W-:-:S02]  /*3bf0*/  MOV R136, 0x3c10 ;  /* 0x00003c1000887802 */ /* 0x000fc40000000f00 */
[----:B------:R-:W-:Y:S05]  /*3c00*/  CALL.REL.NOINC `($__internal_164_$__cuda_sm70_shflsync_down_p) ;  /* 0x0000011000007944 */ /* 0x000fea0003c00000 */
[----:B------:R-:W-:Y:S01]  /*3c10*/  FADD.FTZ R141, R138, R141 ;  /* 0x0000008d8a8d7221 */ /* 0x000fe20000010000 */
[----:B0-----:R-:W-:Y:S01]  /*3c20*/  MOV R215, 0x1f ;  /* 0x0000001f00d77802 */ /* 0x001fe20000000f00 */
[----:B-1----:R-:W-:Y:S01]  /*3c30*/  FADD.FTZ R143, R143, R140 ;  /* 0x0000008c8f8f7221 */ /* 0x002fe20000010000 */
[----:B------:R-:W-:Y:S01]  /*3c40*/  HFMA2.MMA R140, -RZ, RZ, 0, 5.9604644775390625e-08 ;  /* 0x00000001ff8c7435 */ /* 0x000fe200000001ff */
[----:B------:R-:W-:-:S02]  /*3c50*/  MOV R220, 0xffffffff ;  /* 0xffffffff00dc7802 */ /* 0x000fc40000000f00 */
[----:B------:R-:W-:Y:S02]  /*3c60*/  MOV R139, R141 ;  /* 0x0000008d008b7202 */ /* 0x000fe40000000f00 */
[----:B------:R-:W-:Y:S02]  /*3c70*/  MOV R136, 0x3c90 ;  /* 0x00003c9000887802 */ /* 0x000fe40000000f00 */
[----:B------:R-:W-:Y:S05]  /*3c80*/  CALL.REL.NOINC `($__internal_164_$__cuda_sm70_shflsync_down_p) ;  /* 0x0000009000007944 */ /* 0x000fea0003c00000 */
[----:B-1----:R-:W-:Y:S01]  /*3c90*/  MOV R142, R140 ;  /* 0x0000008c008e7202 */ /* 0x002fe20000000f00 */
[----:B------:R-:W-:Y:S01]  /*3ca0*/  HFMA2.MMA R140, -RZ, RZ, 0, 5.9604644775390625e-08 ;  /* 0x00000001ff8c7435 */ /* 0x000fe200000001ff */
[----:B0-----:R-:W-:Y:S02]  /*3cb0*/  MOV R139, R143 ;  /* 0x0000008f008b7202 */ /* 0x001fe40000000f00 */
[----:B------:R-:W-:Y:S02]  /*3cc0*/  MOV R215, 0x1f ;  /* 0x0000001f00d77802 */ /* 0x000fe40000000f00 */
[----:B------:R-:W-:Y:S02]  /*3cd0*/  MOV R220, 0xffffffff ;  /* 0xffffffff00dc7802 */ /* 0x000fe40000000f00 */
[----:B------:R-:W-:-:S02]  /*3ce0*/  MOV R136, 0x3d00 ;  /* 0x00003d0000887802 */ /* 0x000fc40000000f00 */
[----:B------:R-:W-:Y:S05]  /*3cf0*/  CALL.REL.NOINC `($__internal_164_$__cuda_sm70_shflsync_down_p) ;  /* 0x0000002000007944 */ /* 0x000fea0003c00000 */
[----:B-1----:R-:W-:Y:S01]  /*3d00*/  MOV R136, R140 ;  /* 0x0000008c00887202 */ /* 0x002fe20000000f00 */
[----:B0-----:R-:W-:Y:S05]  /*3d10*/  BRA `(.L_x_7683) ;  /* 0xffffe27000007947 */ /* 0x001fea000383ffff */
        .weak           $__internal_164_$__cuda_sm70_shflsync_down_p
        .type           $__internal_164_$__cuda_sm70_shflsync_down_p,@function
        .size           $__internal_164_$__cuda_sm70_shflsync_down_p,(.L_x_9418 - $__internal_164_$__cuda_sm70_shflsync_down_p)
$__internal_164_$__cuda_sm70_shflsync_down_p:
[----:B------:R-:W-:Y:S01]  /*3d20*/  HFMA2.MMA R137, -RZ, RZ, 0, 0 ;  /* 0x00000000ff897435 */ /* 0x000fe200000001ff */
[----:B------:R-:W-:Y:S04]  /*3d30*/  WARPSYNC R220 ;  /* 0x000000dc00007348 */ /* 0x000fe80003800000 */
[----:B------:R0:W1:Y:S01]  /*3d40*/  SHFL.DOWN PT, R140, R139, R140, R215 ;  /* 0x0800008c8b8c7389 */ /* 0x00006200000e00d7 */
[----:B------:R-:W-:Y:S05]  /*3d50*/  RET.REL.NODEC R136 `(_ZN10layer_norm13ln_bwd_kernelINS_13Kernel_traitsI6__halfffffjLj3072ELj1ELj1ELj4ELj16ENS_18Kernel_traits_baseILj3072ES2_ffffjLj128EEEEELb0ELb1ELb0ELb0EEEvNS_9BwdParamsE) ;  /* 0xffffc2a088007950 */ /* 0x000fea0003c3ffff */
.L_x_7684:
        /* <DEDUP_REMOVED lines=10> */
.L_x_9418:


//--------------------- .text._ZN10layer_norm13ln_bwd_kernelINS_13Kernel_traitsI6__halfffffjLj3072ELj1ELj1ELj4ELj16ENS_18Kernel_traits_baseILj3072ES2_ffffjLj128EEEEELb0ELb1ELb0ELb1EEEvNS_9BwdParamsE --------------------------
	.section	.text._ZN10layer_norm13ln_bwd_kernelINS_13Kernel_traitsI6__halfffffjLj3072ELj1ELj1ELj4ELj16ENS_18Kernel_traits_baseILj3072ES2_ffffjLj128EEEEELb0ELb1ELb0ELb1EEEvNS_9BwdParamsE,"ax",@progbits
	.sectioninfo	@"SHI_REGISTERS=240"
	.align	128
        .global         _ZN10layer_norm13ln_bwd_kernelINS_13Kernel_traitsI6__halfffffjLj3072ELj1ELj1ELj4ELj16ENS_18Kernel_traits_baseILj3072ES2_ffffjLj128EEEEELb0ELb1ELb0ELb1EEEvNS_9BwdParamsE
        .type           _ZN10layer_norm13ln_bwd_kernelINS_13Kernel_traitsI6__halfffffjLj3072ELj1ELj1ELj4ELj16ENS_18Kernel_traits_baseILj3072ES2_ffffjLj128EEEEELb0ELb1ELb0ELb1EEEvNS_9BwdParamsE,@function
        .size           _ZN10layer_norm13ln_bwd_kernelINS_13Kernel_traitsI6__halfffffjLj3072ELj1ELj1ELj4ELj16ENS_18Kernel_traits_baseILj3072ES2_ffffjLj128EEEEELb0ELb1ELb0ELb1EEEvNS_9BwdParamsE,(.L_x_9419 - _ZN10layer_norm13ln_bwd_kernelINS_13Kernel_traitsI6__halfffffjLj3072ELj1ELj1ELj4ELj16ENS_18Kernel_traits_baseILj3072ES2_ffffjLj128EEEEELb0ELb1ELb0ELb1EEEvNS_9BwdParamsE)
        .other          _ZN10layer_norm13ln_bwd_kernelINS_13Kernel_traitsI6__halfffffjLj3072ELj1ELj1ELj4ELj16ENS_18Kernel_traits_baseILj3072ES2_ffffjLj128EEEEELb0ELb1ELb0ELb1EEEvNS_9BwdParamsE,@"STO_CUDA_ENTRY STV_DEFAULT"
_ZN10layer_norm13ln_bwd_kernelINS_13Kernel_traitsI6__halfffffjLj3072ELj1ELj1ELj4ELj16ENS_18Kernel_traits_baseILj3072ES2_ffffjLj128EEEEELb0ELb1ELb0ELb1EEEvNS_9BwdParamsE:
.text._ZN10layer_norm13ln_bwd_kernelINS_13Kernel_traitsI6__halfffffjLj3072ELj1ELj1ELj4ELj16ENS_18Kernel_traits_baseILj3072ES2_ffffjLj128EEEEELb0ELb1ELb0ELb1EEEvNS_9BwdParamsE:
        /* <DEDUP_REMOVED lines=44> */
.L_x_7685:
[----:B------:R-:W-:-:S04]  /*02c0*/  SHF.L.U32 R2, R0, 0x3, RZ ;  /* 0x0000000300027819 */ /* 0x000fc800000006ff */
[----:B------:R-:W-:-:S04]  /*02d0*/  LOP3.LUT R4, R2, 0x3f8, RZ, 0xc0, !PT ;  /* 0x000003f802047812 */ /* 0x000fc800078ec0ff */
[----:B------:R-:W-:-:S04]  /*02e0*/  IADD3 R2, P0, R4, c[0x0][0x1b0], RZ ;  /* 0x00006c0004027a10 */ /* 0x000fc80007f1e0ff */
[----:B------:R-:W-:Y:S02]  /*02f0*/  IADD3.X R3, RZ, c[0x0][0x1b4], RZ, P0, !PT ;  /* 0x00006d00ff037a10 */ /* 0x000fe400007fe4ff */
[----:B------:R-:W-:-:S03]  /*0300*/  IADD3 R4, P0, R4, c[0x0][0x1c8], RZ ;  /* 0x0000720004047a10 */ /* 0x000fc60007f1e0ff */
[----:B------:R0:W2:Y:S01]  /*0310*/  LDG.E.64 R194, [R2.64] ;  /* 0x0000000402c27981 */ /* 0x0000a2000c1e1b00 */
[----:B------:R-:W-:-:S03]  /*0320*/  IADD3.X R5, RZ, c[0x0][0x1cc], RZ, P0, !PT ;  /* 0x00007300ff057a10 */ /* 0x000fc600007fe4ff */
[----:B------:R0:W3:Y:S04]  /*0330*/  LDG.E.64 R190, [R2.64+0x400] ;  /* 0x0004000402be7981 */ /* 0x0000e8000c1e1b00 */
[----:B------:R0:W4:Y:S04]  /*0340*/  LDG.E.64 R186, [R2.64+0x800] ;  /* 0x0008000402ba7981 */ /* 0x000128000c1e1b00 */
[----:B------:R0:W5:Y:S04]  /*0350*/  LDG.E.64 R182, [R2.64+0xc00] ;  /* 0x000c000402b67981 */ /* 0x000168000c1e1b00 */
[----:B------:R0:W5:Y:S04]  /*0360*/  LDG.E.64 R178, [R2.64+0x1000] ;  /* 0x0010000402b27981 */ /* 0x000168000c1e1b00 */
[----:B------:R0:W5:Y:S04]  /*0370*/  LDG.E.64 R148, [R2.64+0x1400] ;  /* 0x0014000402947981 */ /* 0x000168000c1e1b00 */
[----:B------:R1:W5:Y:S04]  /*0380*/  LDG.E.64 R150, [R4.64] ;  /* 0x0000000404967981 */ /* 0x000368000c1e1b00 */
[----:B------:R1:W5:Y:S04]  /*0390*/  LDG.E.64 R152, [R4.64+0x400] ;  /* 0x0004000404987981 */ /* 0x000368000c1e1b00 */
[----:B------:R1:W5:Y:S04]  /*03a0*/  LDG.E.64 R154, [R4.64+0x800] ;  /* 0x00080004049a7981 */ /* 0x000368000c1e1b00 */
[----:B------:R1:W5:Y:S04]  /*03b0*/  LDG.E.64 R156, [R4.64+0xc00] ;  /* 0x000c0004049c7981 */ /* 0x000368000c1e1b00 */
[----:B------:R1:W5:Y:S04]  /*03c0*/  LDG.E.64 R158, [R4.64+0x1000] ;  /* 0x00100004049e7981 */ /* 0x000368000c1e1b00 */
[----:B------:R1:W5:Y:S01]  /*03d0*/  LDG.E.64 R160, [R4.64+0x1400] ;  /* 0x0014000404a07981 */ /* 0x000362000c1e1b00 */
        /* <DEDUP_REMOVED lines=60> */
[----:B------:R-:W-:Y:S01]  /*07a0*/  HFMA2.MMA R148, -RZ, RZ, 0, 0 ;  /* 0x00000000ff947435 */ /* 0x000fe200000001ff */
[--C-:B------:R-:W-:Y:S01]  /*07b0*/  SHF.R.U64 R165, R150, 0x10, R151.reuse ;  /* 0x0000001096a57819 */ /* 0x100fe20000001297 */
        /* <DEDUP_REMOVED lines=48> */
.L_x_7690:
[----:B------:R-:W-:Y:S01]  /*0ac0*/  IMAD R72, R198, c[0x0][0x168], RZ ;  /* 0x00005a00c6487a24 */ /* 0x000fe200078e02ff */
[----:B------:R-:W-:Y:S02]  /*0ad0*/  MOV R201, 0x4 ;  /* 0x0000000400c97802 */ /* 0x000fe40000000f00 */
[----:B------:R-:W-:Y:S02]  /*0ae0*/  LOP3.LUT R74, R0, 0x7f, RZ, 0xc0, !PT ;  /* 0x0000007f004a7812 */ /* 0x000fe400078ec0ff */
[----:B------:R-:W-:Y:S01]  /*0af0*/  SHF.R.S32.HI R73, RZ, 0x1f, R72 ;  /* 0x0000001fff497819 */ /* 0x000fe20000011448 */
[----:B------:R-:W-:Y:S01]  /*0b00*/  IMAD.WIDE R86, R198, R201, c[0x0][0x1a0] ;  /* 0x00006800c6567625 */ /* 0x000fe200078e02c9 */
[----:B------:R-:W-:Y:S02]  /*0b10*/  MOV R208, 0x10 ;  /* 0x0000001000d07802 */ /* 0x000fe40000000f00 */
[----:B------:R-:W-:Y:S02]  /*0b20*/  LEA.HI R73, R73, R72, RZ, 0x2 ;  /* 0x0000004849497211 */ /* 0x000fe400078f10ff */
[----:B------:R0:W2:Y:S02]  /*0b30*/  LDG.E R222, [R86.64] ;  /* 0x0000000456de7981 */ /* 0x0000a4000c1e1900 */
[----:B------:R-:W-:-:S04]  /*0b40*/  LEA.HI.SX32 R203, R73, R74, 0x1e ;  /* 0x0000004a49cb7211 */ /* 0x000fc800078ff2ff */
[C---:B------:R-:W-:Y:S01]  /*0b50*/  IADD3 R207, R203.reuse, 0x80, RZ ;  /* 0x00000080cbcf7810 */ /* 0x040fe20007ffe0ff */
[----:B------:R-:W-:-:S04]  /*0b60*/  IMAD.WIDE.U32 R72, R203, R208, c[0x0][0x188] ;  /* 0x00006200cb487625 */ /* 0x000fc800078e00d0 */
[----:B------:R-:W-:Y:S02]  /*0b70*/  IMAD.WIDE R200, R198, R201, c[0x0][0x1a8] ;  /* 0x00006a00c6c87625 */ /* 0x000fe400078e02c9 */
[----:B------:R-:W3:Y:S02]  /*0b80*/  LDG.E.128 R72, [R72.64] ;  /* 0x0000000448487981 */ /* 0x000ee4000c1e1d00 */
[----:B------:R-:W-:Y:S02]  /*0b90*/  IMAD.WIDE.U32 R80, R207, R208, c[0x0][0x188] ;  /* 0x00006200cf507625 */ /* 0x000fe400078e00d0 */
[----:B------:R1:W4:Y:S01]  /*0ba0*/  LDG.E R200, [R200.64] ;  /* 0x00000004c8c87981 */ /* 0x000322000c1e1900 */
[----:B------:R-:W-:-:S03]  /*0bb0*/  IADD3 R205, R203, 0x100, RZ ;  /* 0x00000100cbcd7810 */ /* 0x000fc60007ffe0ff */
[----:B------:R-:W4:Y:S01]  /*0bc0*/  LDG.E.128 R80, [R80.64] ;  /* 0x0000000450507981 */ /* 0x000f22000c1e1d00 */
[----:B------:R-:W-:-:S04]  /*0bd0*/  IMAD.WIDE.U32 R84, R207, R208, c[0x0][0x208] ;  /* 0x00008200cf547625 */ /* 0x000fc800078e00d0 */
[-C--:B------:R-:W-:Y:S01]  /*0be0*/  IMAD.WIDE.U32 R88, R205, R208.reuse, c[0x0][0x188] ;  /* 0x00006200cd587625 */ /* 0x080fe200078e00d0 */
[C---:B------:R-:W-:Y:S01]  /*0bf0*/  IADD3 R204, R203.reuse, 0x180, RZ ;  /* 0x00000180cbcc7810 */ /* 0x040fe20007ffe0ff */
[----:B0-----:R-:W4:Y:S04]  /*0c00*/  LDG.E.128 R84, [R84.64] ;  /* 0x0000000454547981 */ /* 0x001f28000c1e1d00 */
[----:B------:R-:W4:Y:S01]  /*0c10*/  LDG.E.128 R88, [R88.64] ;  /* 0x0000000458587981 */ /* 0x000f22000c1e1d00 */
[----:B------:R-:W-:-:S04]  /*0c20*/  IMAD.WIDE.U32 R76, R203, R208, c[0x0][0x208] ;  /* 0x00008200cb4c7625 */ /* 0x000fc800078e00d0 */
[-C--:B------:R-:W-:Y:S02]  /*0c30*/  IMAD.WIDE.U32 R96, R204, R208.reuse, c[0x0][0x188] ;  /* 0x00006200cc607625 */ /* 0x080fe400078e00d0 */
[----:B------:R-:W4:Y:S04]  /*0c40*/  LDG.E.128 R76, [R76.64] ;  /* 0x000000044c4c7981 */ /* 0x000f28000c1e1d00 */
[----:B------:R-:W4:Y:S01]  /*0c50*/  LDG.E.128 R96, [R96.64] ;  /* 0x0000000460607981 */ /* 0x000f22000c1e1d00 */
[----:B------:R-:W-:-:S06]  /*0c60*/  IMAD.WIDE.U32 R92, R205, R208, c[0x0][0x208] ;  /* 0x00008200cd5c7625 */ /* 0x000fcc00078e00d0 */
[----:B------:R-:W4:Y:S01]  /*0c70*/  LDG.E.128 R92, [R92.64] ;  /* 0x000000045c5c7981 */ /* 0x000f22000c1e1d00 */
[----:B------:R-:W-:Y:S01]  /*0c80*/  IMAD.WIDE.U32 R100, R204, R208, c[0x0][0x208] ;  /* 0x00008200cc647625 */ /* 0x000fe200078e00d0 */
[----:B------:R-:W-:-:S05]  /*0c90*/  IADD3 R202, R203, 0x200, RZ ;  /* 0x00000200cbca7810 */ /* 0x000fca0007ffe0ff */
[----:B------:R-:W4:Y:S01]  /*0ca0*/  LDG.E.128 R100, [R100.64] ;  /* 0x0000000464647981 */ /* 0x000f22000c1e1d00 */
[----:B------:R-:W-:Y:S01]  /*0cb0*/  IMAD.WIDE.U32 R104, R202, R208, c[0x0][0x188] ;  /* 0x00006200ca687625 */ /* 0x000fe200078e00d0 */
[----:B------:R-:W-:-:S03]  /*0cc0*/  IADD3 R199, R203, 0x280, RZ ;  /* 0x00000280cbc77810 */ /* 0x000fc60007ffe0ff */
[-C--:B------:R-:W-:Y:S02]  /*0cd0*/  IMAD.WIDE.U32 R108, R202, R208.reuse, c[0x0][0x208] ;  /* 0x00008200ca6c7625 */ /* 0x080fe400078e00d0 */
[----:B------:R-:W4:Y:S02]  /*0ce0*/  LDG.E.128 R104, [R104.64] ;  /* 0x0000000468687981 */ /* 0x000f24000c1e1d00 */
[CC--:B------:R-:W-:Y:S02]  /*0cf0*/  IMAD.WIDE.U32 R112, R199.reuse, R208.reuse, c[0x0][0x188] ;  /* 0x00006200c7707625 */ /* 0x0c0fe400078e00d0 */
[----:B------:R-:W4:Y:S04]  /*0d00*/  LDG.E.128 R108, [R108.64] ;  /* 0x000000046c6c7981 */ /* 0x000f28000c1e1d00 */
[----:B------:R-:W4:Y:S01]  /*0d10*/  LDG.E.128 R112, [R112.64] ;  /* 0x0000000470707981 */ /* 0x000f22000c1e1d00 */
[----:B------:R-:W-:-:S06]  /*0d20*/  IMAD.WIDE.U32 R116, R199, R208, c[0x0][0x208] ;  /* 0x00008200c7747625 */ /* 0x000fcc00078e00d0 */
[----:B------:R-:W4:Y:S01]  /*0d30*/  LDG.E.128 R116, [R116.64] ;  /* 0x0000000474747981 */ /* 0x000f22000c1e1d00 */
[----:B------:R-:W-:-:S04]  /*0d40*/  ISETP.NE.U32.AND P0, PT, RZ, c[0x0][0x1c0], PT ;  /* 0x00007000ff007a0c */ /* 0x000fc80003f05070 */
[----:B------:R-:W-:Y:S02]  /*0d50*/  ISETP.NE.AND.EX P0, PT, RZ, c[0x0][0x1c4], PT, P0 ;  /* 0x00007100ff007a0c */ /* 0x000fe40003f05300 */
[----:B-1----:R-:W-:Y:S02]  /*0d60*/  SHF.R.S32.HI R201, RZ, 0x1f, R198 ;  /* 0x0000001fffc97819 */ /* 0x002fe400000114c6 */
[----:B------:R-:W-:-:S09]  /*0d70*/  ISETP.NE.U32.AND P1, PT, RZ, c[0x0][0x218], PT ;  /* 0x00008600ff007a0c */ /* 0x000fd20003f25070 */
[C---:B------:R-:W-:Y:S02]  /*0d80*/  @P0 LEA R218, P2, R198.reuse, c[0x0][0x1c0], 0x2 ;  /* 0x00007000c6da0a11 */ /* 0x040fe400078410ff */
[----:B------:R-:W-:Y:S02]  /*0d90*/  ISETP.NE.AND.EX P1, PT, RZ, c[0x0][0x21c], PT, P1 ;  /* 0x00008700ff007a0c */ /* 0x000fe40003f25310 */
[----:B------:R-:W-:Y:S02]  /*0da0*/  @P0 LEA.HI.X R219, R198, c[0x0][0x1c4], R201, 0x2, P2 ;  /* 0x00007100c6db0a11 */ /* 0x000fe400010f14c9 */
[----:B------:R-:W-:Y:S01]  /*0db0*/  MOV R201, 0x3f800000 ;  /* 0x3f80000000c97802 */ /* 0x000fe20000000f00 */
[----:B------:R-:W-:-:S05]  /*0dc0*/  ULDC.U8 UR6, c[0x0][0x1f0] ;  /* 0x00007c0000067ab9 */ /* 0x000fca0000000000 */
[----:B------:R0:W5:Y:S01]  /*0dd0*/  @P0 LDG.E R201, [R218.64] ;  /* 0x00000004dac90981 */ /* 0x000162000c1e1900 */
[----:B------:R-:W-:Y:S02]  /*0de0*/  ISETP.NE.AND P0, PT, RZ, UR6, PT ;  /* 0x00000006ff007c0c */ /* 0x000fe4000bf05270 */
[----:B------:R-:W-:-:S05]  /*0df0*/  @P1 IMAD.WIDE.U32 R210, R202, R208, c[0x0][0x218] ;  /* 0x00008600cad21625 */ /* 0x000fca00078e00d0 */
[----:B------:R4:W5:Y:S01]  /*0e00*/  @P1 LDG.E.128 R60, [R210.64] ;  /* 0x00000004d23c1981 */ /* 0x000962000c1e1d00 */
[----:B------:R-:W-:-:S04]  /*0e10*/  @P1 IMAD.WIDE.U32 R214, R205, R208, c[0x0][0x218] ;  /* 0x00008600cdd61625 */ /* 0x000fc800078e00d0 */
[-C--:B------:R-:W-:Y:S01]  /*0e20*/  @P1 IMAD.WIDE.U32 R216, R207, R208.reuse, c[0x0][0x218] ;  /* 0x00008600cfd81625 */ /* 0x080fe200078e00d0 */
        /* <DEDUP_REMOVED lines=10> */
[C---:B---3--:R-:W-:Y:S02]  /*0ed0*/  FADD.FTZ R73, -R222.reuse, R73 ;  /* 0x00000049de497221 */ /* 0x048fe40000010100 */
[----:B------:R-:W-:Y:S02]  /*0ee0*/  FADD.FTZ R75, -R222, R75 ;  /* 0x0000004bde4b7221 */ /* 0x000fe40000010100 */
[C---:B----4-:R-:W-:Y:S02]  /*0ef0*/  FMUL.FTZ R210, R200.reuse, R73 ;  /* 0x00000049c8d27220 */ /* 0x050fe40000410000 */
[----:B------:R-:W-:Y:S02]  /*0f00*/  FMUL.FTZ R211, R200, R75 ;  /* 0x0000004bc8d37220 */ /* 0x000fe40000410000 */
[C---:B------:R-:W-:Y:S02]  /*0f10*/  FADD.FTZ R73, -R222.reuse, R80 ;  /* 0x00000050de497221 */ /* 0x040fe40000010100 */
[----:B------:R-:W-:-:S02]  /*0f20*/  FADD.FTZ R81, -R222, R81 ;  /* 0x00000051de517221 */ /* 0x000fc40000010100 */
[----:B------:R-:W-:Y:S02]  /*0f30*/  FADD.FTZ R75, -R222, R82 ;  /* 0x00000052de4b7221 */ /* 0x000fe40000010100 */
[----:B------:R-:W-:Y:S02]  /*0f40*/  FMUL.FTZ R82, R200, R73 ;  /* 0x00000049c8527220 */ /* 0x000fe40000410000 */
[----:B------:R-:W-:Y:S02]  /*0f50*/  FADD.FTZ R73, -R222, R83 ;  /* 0x00000053de497221 */ /* 0x000fe40000010100 */
[----:B------:R-:W-:Y:S02]  /*0f60*/  FMUL.FTZ R83, R200, R81 ;  /* 0x00000051c8537220 */ /* 0x000fe40000410000 */
[C---:B------:R-:W-:Y:S02]  /*0f70*/  FADD.FTZ R138, R85.reuse, R138 ;  /* 0x0000008a558a7221 */ /* 0x040fe40000010000 */
[----:B------:R-:W-:-:S02]  /*0f80*/  FFMA.FTZ R140, R85, R83, R140 ;  /* 0x00000053558c7223 */ /* 0x000fc4000001008c */
[----:B-1----:R-:W-:Y:S02]  /*0f90*/  FMUL.FTZ R214, R192, R85 ;  /* 0x00000055c0d67220 */ /* 0x002fe40000410000 */
[----:B------:R-:W-:Y:S02]  /*0fa0*/  FMUL.FTZ R85, R200, R73 ;  /* 0x00000049c8557220 */ /* 0x000fe40000410000 */
[C---:B------:R-:W-:Y:S02]  /*0fb0*/  FADD.FTZ R73, -R222.reuse, R88 ;  /* 0x00000058de497221 */ /* 0x040fe40000010100 */
[----:B0-----:R-:W-:Y:S02]  /*0fc0*/  FADD.FTZ R219, -R222, R72 ;  /* 0x00000048dedb7221 */ /* 0x001fe40000010100 */
[C---:B------:R-:W-:Y:S02]  /*0fd0*/  FADD.FTZ R139, R84.reuse, R139 ;  /* 0x0000008b548b7221 */ /* 0x040fe40000010000 */
[----:B------:R-:W-:-:S02]  /*0fe0*/  FFMA.FTZ R141, R84, R82, R141 ;  /* 0x00000052548d7223 */ /* 0x000fc4000001008d */
[----:B------:R-:W-:Y:S02]  /*0ff0*/  FMUL.FTZ R217, R193, R84 ;  /* 0x00000054c1d97220 */ /* 0x000fe40000410000 */
[----:B------:R-:W-:Y:S02]  /*1000*/  FMUL.FTZ R84, R200, R75 ;  /* 0x0000004bc8547220 */ /* 0x000fe40000410000 */
[----:B------:R-:W-:Y:S02]  /*1010*/  FADD.FTZ R75, -R222, R89 ;  /* 0x00000059de4b7221 */ /* 0x000fe40000010100 */
[C---:B------:R-:W-:Y:S02]  /*1020*/  FMUL.FTZ R89, R200.reuse, R73 ;  /* 0x00000049c8597220 */ /* 0x040fe40000410000 */
[----:B------:R-:W-:Y:S02]  /*1030*/  FMUL.FTZ R216, R200, R219 ;  /* 0x000000dbc8d87220 */ /* 0x000fe40000410000 */
[----:B------:R-:W-:-:S02]  /*1040*/  FADD.FTZ R73, -R222, R91 ;  /* 0x0000005bde497221 */ /* 0x000fc40000010100 */
[C---:B------:R-:W-:Y:S02]  /*1050*/  FADD.FTZ R135, R86.reuse, R135 ;  /* 0x0000008756877221 */ /* 0x040fe40000010000 */
[----:B------:R-:W-:Y:S02]  /*1060*/  FFMA.FTZ R137, R86, R84, R137 ;  /* 0x0000005456897223 */ /* 0x000fe40000010089 */
[----:B------:R-:W-:Y:S02]  /*1070*/  FMUL.FTZ R219, R191, R86 ;  /* 0x00000056bfdb7220 */ /* 0x000fe40000410000 */
[C---:B------:R-:W-:Y:S02]  /*1080*/  FADD.FTZ R134, R87.reuse, R134 ;  /* 0x0000008657867221 */ /* 0x040fe40000010000 */
[----:B------:R-:W-:Y:S02]  /*1090*/  FFMA.FTZ R136, R87, R85, R136 ;  /* 0x0000005557887223 */ /* 0x000fe40000010088 */
[----:B------:R-:W-:-:S02]  /*10a0*/  FMUL.FTZ R86, R190, R87 ;  /* 0x00000057be567220 */ /* 0x000fc40000410000 */
[----:B------:R-:W-:Y:S02]  /*10b0*/  FADD.FTZ R87, -R222, R90 ;  /* 0x0000005ade577221 */ /* 0x000fe40000010100 */
[----:B------:R-:W-:Y:S02]  /*10c0*/  FMUL.FTZ R90, R200, R73 ;  /* 0x00000049c85a7220 */ /* 0x000fe40000410000 */
[----:B------:R-:W-:Y:S02]  /*10d0*/  FMUL.FTZ R209, R197, R76 ;  /* 0x0000004cc5d17220 */ /* 0x000fe40000410000 */
[----:B------:R-:W-:Y:S02]  /*10e0*/  FADD.FTZ R73, -R222, R96 ;  /* 0x00000060de497221 */ /* 0x000fe40000010100 */
[----:B------:R-:W-:Y:S02]  /*10f0*/  FMUL.FTZ R91, R200, R75 ;  /* 0x0000004bc85b7220 */ /* 0x000fe40000410000 */
[----:B------:R-:W-:-:S02]  /*1100*/  FADD.FTZ R75, -R222, R97 ;  /* 0x00000061de4b7221 */ /* 0x000fc40000010100 */
[----:B------:R-:W-:Y:S02]  /*1110*/  FMUL.FTZ R213, R196, R77 ;  /* 0x0000004dc4d57220 */ /* 0x000fe40000410000 */
[----:B------:R-:W-:Y:S02]  /*1120*/  FMUL.FTZ R97, R200, R73 ;  /* 0x00000049c8617220 */ /* 0x000fe40000410000 */
[----:B------:R-:W-:Y:S02]  /*1130*/  FADD.FTZ R72, RZ, R209 ;  /* 0x000000d1ff487221 */ /* 0x000fe40000010000 */
[----:B------:R-:W-:Y:S02]  /*1140*/  FADD.FTZ R221, -R222, R74 ;  /* 0x0000004adedd7221 */ /* 0x000fe40000010100 */
[----:B------:R-:W-:Y:S02]  /*1150*/  FFMA.FTZ R73, R216, R209, RZ ;  /* 0x000000d1d8497223 */ /* 0x000fe400000100ff */
        /* <DEDUP_REMOVED lines=35> */
[C---:B------:R-:W-:Y:S02]  /*1390*/  FADD.FTZ R36, R100.reuse, R36 ;  /* 0x0000002464247221 */ /* 0x040fe40000010000 */
[----:B------:R-:W-:-:S02]  /*13a0*/  FFMA.FTZ R129, R100, R97, R129 ;  /* 0x0000006164817223 */ /* 0x000fc40000010081 */
[----:B------:R-:W-:Y:S02]  /*13b0*/  FMUL.FTZ R100, R185, R100 ;  /* 0x00000064b9647220 */ /* 0x000fe40000410000 */
[----:B------:R-:W-:Y:S02]  /*13c0*/  FADD.FTZ R73, R74, R95 ;  /* 0x0000005f4a497221 */ /* 0x000fe40000010000 */
[----:B------:R-:W-:Y:S02]  /*13d0*/  FFMA.FTZ R74, R90, R95, R72 ;  /* 0x0000005f5a4a7223 */ /* 0x000fe40000010048 */
[----:B------:R-:W-:Y:S02]  /*13e0*/  FADD.FTZ R99, -R222, R99 ;  /* 0x00000063de637221 */ /* 0x000fe40000010100 */
[C---:B------:R-:W-:Y:S02]  /*13f0*/  FADD.FTZ R146, R77.reuse, R146 ;  /* 0x000000924d927221 */ /* 0x040fe40000010000 */
[----:B------:R-:W-:-:S02]  /*1400*/  FFMA.FTZ R148, R77, R210, R148 ;  /* 0x000000d24d947223 */ /* 0x000fc40000010094 */
[----:B------:R-:W-:Y:S02]  /*1410*/  FMUL.FTZ R221, R184, R101 ;  /* 0x00000065b8dd7220 */ /* 0x000fe40000410000 */
[----:B------:R-:W-:Y:S02]  /*1420*/  FADD.FTZ R72, R73, R100 ;  /* 0x0000006449487221 */ /* 0x000fe40000010000 */
[----:B------:R-:W-:Y:S02]  /*1430*/  FADD.FTZ R77, -R222, R98 ;  /* 0x00000062de4d7221 */ /* 0x000fe40000010100 */
[----:B------:R-:W-:Y:S02]  /*1440*/  FFMA.FTZ R73, R97, R100, R74 ;  /* 0x0000006461497223 */ /* 0x000fe4000001004a */
[----:B------:R-:W-:Y:S02]  /*1450*/  FMUL.FTZ R98, R200, R99 ;  /* 0x00000063c8627220 */ /* 0x000fe40000410000 */
[----:B------:R-:W-:-:S02]  /*1460*/  FMUL.FTZ R223, R183, R102 ;  /* 0x00000066b7df7220 */ /* 0x000fc40000410000 */
[----:B------:R-:W-:Y:S02]  /*1470*/  FADD.FTZ R72, R72, R221 ;  /* 0x000000dd48487221 */ /* 0x000fe40000010000 */
[----:B------:R-:W-:Y:S02]  /*1480*/  FMUL.FTZ R96, R200, R77 ;  /* 0x0000004dc8607220 */ /* 0x000fe40000410000 */
[----:B------:R-:W-:Y:S02]  /*1490*/  FFMA.FTZ R73, R220, R221, R73 ;  /* 0x000000dddc497223 */ /* 0x000fe40000010049 */
[C---:B------:R-:W-:Y:S02]  /*14a0*/  FADD.FTZ R35, R103.reuse, R35 ;  /* 0x0000002367237221 */ /* 0x040fe40000010000 */
[----:B------:R-:W-:Y:S02]  /*14b0*/  FFMA.FTZ R126, R103, R98, R126 ;  /* 0x00000062677e7223 */ /* 0x000fe4000001007e */
[----:B------:R-:W-:-:S02]  /*14c0*/  FMUL.FTZ R103, R182, R103 ;  /* 0x00000067b6677220 */ /* 0x000fc40000410000 */
[----:B------:R-:W-:Y:S02]  /*14d0*/  FADD.FTZ R72, R72, R223 ;  /* 0x000000df48487221 */ /* 0x000fe40000010000 */
[----:B------:R-:W-:Y:S02]  /*14e0*/  FADD.FTZ R99, -R222, R104 ;  /* 0x00000068de637221 */ /* 0x000fe40000010100 */
[----:B------:R-:W-:Y:S02]  /*14f0*/  FFMA.FTZ R73, R96, R223, R73 ;  /* 0x000000df60497223 */ /* 0x000fe40000010049 */
[----:B------:R-:W-:Y:S02]  /*1500*/  FMUL.FTZ R104, R181, R108 ;  /* 0x0000006cb5687220 */ /* 0x000fe40000410000 */
[----:B------:R-:W-:Y:S02]  /*1510*/  FADD.FTZ R77, R72, R103 ;  /* 0x00000067484d7221 */ /* 0x000fe40000010000 */
[----:B------:R-:W-:-:S02]  /*1520*/  FADD.FTZ R105, -R222, R105 ;  /* 0x00000069de697221 */ /* 0x000fc40000010100 */
[----:B------:R-:W-:Y:S02]  /*1530*/  FMUL.FTZ R99, R200, R99 ;  /* 0x00000063c8637220 */ /* 0x000fe40000410000 */
[----:B------:R-:W-:Y:S02]  /*1540*/  FFMA.FTZ R73, R98, R103, R73 ;  /* 0x0000006762497223 */ /* 0x000fe40000010049 */
[----:B------:R-:W-:Y:S02]  /*1550*/  FADD.FTZ R75, -R222, R106 ;  /* 0x0000006ade4b7221 */ /* 0x000fe40000010100 */
[C---:B------:R-:W-:Y:S02]  /*1560*/  FADD.FTZ R34, R102.reuse, R34 ;  /* 0x0000002266227221 */ /* 0x040fe40000010000 */
[----:B------:R-:W-:Y:S02]  /*1570*/  FFMA.FTZ R127, R102, R96, R127 ;  /* 0x00000060667f7223 */ /* 0x000fe4000001007f */
[----:B------:R-:W-:-:S02]  /*1580*/  FMUL.FTZ R227, R180, R109 ;  /* 0x0000006db4e37220 */ /* 0x000fc40000410000 */
[----:B------:R-:W-:Y:S02]  /*1590*/  FADD.FTZ R72, R77, R104 ;  /* 0x000000684d487221 */ /* 0x000fe40000010000 */
[C---:B------:R-:W-:Y:S02]  /*15a0*/  FMUL.FTZ R102, R200.reuse, R105 ;  /* 0x00000069c8667220 */ /* 0x040fe40000410000 */
[----:B------:R-:W-:Y:S02]  /*15b0*/  FFMA.FTZ R73, R99, R104, R73 ;  /* 0x0000006863497223 */ /* 0x000fe40000010049 */
[C---:B------:R-:W-:Y:S02]  /*15c0*/  FADD.FTZ R41, R93.reuse, R41 ;  /* 0x000000295d297221 */ /* 0x040fe40000010000 */
[----:B------:R-:W-:Y:S02]  /*15d0*/  FFMA.FTZ R132, R93, R91, R132 ;  /* 0x0000005b5d847223 */ /* 0x000fe40000010084 */
[----:B------:R-:W-:-:S02]  /*15e0*/  FMUL.FTZ R224, R200, R75 ;  /* 0x0000004bc8e07220 */ /* 0x000fc40000410000 */
[C---:B------:R-:W-:Y:S02]  /*15f0*/  FADD.FTZ R93, -R222.reuse, R107 ;  /* 0x0000006bde5d7221 */ /* 0x040fe40000010100 */
        /* <DEDUP_REMOVED lines=13> */
[C---:B------:R-:W-:Y:S02]  /*16d0*/  FADD.FTZ R111, -R222.reuse, R114 ;  /* 0x00000072de6f7221 */ /* 0x040fe40000010100 */
[----:B------:R-:W-:Y:S02]  /*16e0*/  FMUL.FTZ R109, R177, R116 ;  /* 0x00000074b16d7220 */ /* 0x000fe40000410000 */
[----:B------:R-:W-:Y:S02]  /*16f0*/  FADD.FTZ R72, R75, R88 ;  /* 0x000000584b487221 */ /* 0x000fe40000010000 */
[----:B------:R-:W-:-:S02]  /*1700*/  FADD.FTZ R107, -R222, R113 ;  /* 0x00000071de6b7221 */ /* 0x000fc40000010100 */
[----:B------:R-:W-:Y:S02]  /*1710*/  FFMA.FTZ R74, R93, R88, R73 ;  /* 0x000000585d4a7223 */ /* 0x000fe40000010049 */
[C---:B------:R-:W-:Y:S02]  /*1720*/  FADD.FTZ R32, R108.reuse, R32 ;  /* 0x000000206c207221 */ /* 0x040fe40000010000 */
[----:B------:R-:W-:Y:S02]  /*1730*/  FFMA.FTZ R125, R108, R99, R125 ;  /* 0x000000636c7d7223 */ /* 0x000fe4000001007d */
[----:B------:R-:W-:Y:S02]  /*1740*/  FMUL.FTZ R111, R200, R111 ;  /* 0x0000006fc86f7220 */ /* 0x000fe40000410000 */
[----:B------:R-:W-:Y:S02]  /*1750*/  FADD.FTZ R73, R72, R109 ;  /* 0x0000006d48497221 */ /* 0x000fe40000010000 */
[----:B------:R-:W-:-:S02]  /*1760*/  FMUL.FTZ R107, R200, R107 ;  /* 0x0000006bc86b7220 */ /* 0x000fc40000410000 */
[----:B------:R-:W-:Y:S02]  /*1770*/  FMUL.FTZ R108, R162, R117 ;  /* 0x00000075a26c7220 */ /* 0x000fe40000410000 */
[----:B------:R-:W-:Y:S02]  /*1780*/  FFMA.FTZ R72, R106, R109, R74 ;  /* 0x0000006d6a487223 */ /* 0x000fe4000001004a */
[C---:B------:R-:W-:Y:S02]  /*1790*/  FADD.FTZ R26, R118.reuse, R26 ;  /* 0x0000001a761a7221 */ /* 0x040fe40000010000 */
[----:B------:R-:W-:Y:S02]  /*17a0*/  FFMA.FTZ R42, R118, R111, R42 ;  /* 0x0000006f762a7223 */ /* 0x000fe4000001002a */
[----:B------:R-:W-:Y:S02]  /*17b0*/  FADD.FTZ R115, -R222, R115 ;  /* 0x00000073de737221 */ /* 0x000fe40000010100 */
[----:B------:R-:W-:-:S02]  /*17c0*/  FMUL.FTZ R118, R149, R118 ;  /* 0x0000007695767220 */ /* 0x000fc40000410000 */
[----:B------:R-:W-:Y:S02]  /*17d0*/  FADD.FTZ R73, R73, R108 ;  /* 0x0000006c49497221 */ /* 0x000fe40000010000 */
[----:B------:R-:W-:Y:S02]  /*17e0*/  FFMA.FTZ R72, R107, R108, R72 ;  /* 0x0000006c6b487223 */ /* 0x000fe40000010048 */
[C---:B------:R-:W-:Y:S02]  /*17f0*/  FADD.FTZ R30, R110.reuse, R30 ;  /* 0x0000001e6e1e7221 */ /* 0x040fe40000010000 */
[----:B------:R-:W-:Y:S02]  /*1800*/  FFMA.FTZ R123, R110, R224, R123 ;  /* 0x000000e06e7b7223 */ /* 0x000fe4000001007b */
[----:B------:R-:W-:Y:S02]  /*1810*/  FMUL.FTZ R113, R164, R119 ;  /* 0x00000077a4717220 */ /* 0x000fe40000410000 */
[----:B------:R-:W-:-:S02]  /*1820*/  FMUL.FTZ R110, R200, R115 ;  /* 0x00000073c86e7220 */ /* 0x000fc40000410000 */
[----:B------:R-:W-:Y:S02]  /*1830*/  FADD.FTZ R74, R73, R118 ;  /* 0x00000076494a7221 */ /* 0x000fe40000010000 */
[----:B------:R-:W-:Y:S02]  /*1840*/  FFMA.FTZ R72, R111, R118, R72 ;  /* 0x000000766f487223 */ /* 0x000fe40000010048 */
[C---:B------:R-:W-:Y:S02]  /*1850*/  FADD.FTZ R142, R79.reuse, R142 ;  /* 0x0000008e4f8e7221 */ /* 0x040fe40000010000 */
[----:B------:R-:W-:Y:S02]  /*1860*/  FFMA.FTZ R144, R79, R211, R144 ;  /* 0x000000d34f907223 */ /* 0x000fe40000010090 */
[C---:B------:R-:W-:Y:S02]  /*1870*/  FADD.FTZ R147, R76.reuse, R147 ;  /* 0x000000934c937221 */ /* 0x040fe40000010000 */
[----:B------:R-:W-:-:S02]  /*1880*/  FFMA.FTZ R163, R76, R216, R163 ;  /* 0x000000d84ca37223 */ /* 0x000fc400000100a3 */
[C---:B------:R-:W-:Y:S02]  /*1890*/  FADD.FTZ R143, R78.reuse, R143 ;  /* 0x0000008f4e8f7221 */ /* 0x040fe40000010000 */
        /* <DEDUP_REMOVED lines=13> */
.L_x_7691:
        /* <DEDUP_REMOVED lines=18> */
.L_x_7692:
[----:B------:R-:W-:Y:S01]  /*1a90*/  LOP3.LUT P3, RZ, R206, 0xff, RZ, 0xc0, !PT ;  /* 0x000000ffceff7812 */ /* 0x000fe2000786c0ff */
[----:B--2---:R-:W-:Y:S01]  /*1aa0*/  FADD.FTZ R80, R80, R77 ;  /* 0x0000004d50507221 */ /* 0x004fe20000010000 */
[----:B------:R-:W-:Y:S01]  /*1ab0*/  PLOP3.LUT P0, PT, PT, PT, PT, 0x80, 0x0 ;  /* 0x000000000000781c */ /* 0x000fe20003f0f070 */
[----:B-1----:R-:W-:Y:S01]  /*1ac0*/  FADD.FTZ R81, R72, R79 ;  /* 0x0000004f48517221 */ /* 0x002fe20000010000 */
[----:B------:R-:W-:Y:S01]  /*1ad0*/  @!P1 PLOP3.LUT P0, PT, P3, PT, PT, 0x80, 0x0 ;  /* 0x000000000000981c */ /* 0x000fe20001f0f070 */
[----:B------:R-:W-:Y:S01]  /*1ae0*/  ULDC.U8 UR6, c[0x0][0x1f0] ;  /* 0x00007c0000067ab9 */ /* 0x000fe20000000000 */
[----:B------:R-:W-:Y:S01]  /*1af0*/  SHF.R.U32.HI R73, RZ, 0x5, R0 ;  /* 0x00000005ff497819 */ /* 0x000fe20000011600 */
[----:B------:R-:W-:Y:S01]  /*1b00*/  HFMA2.MMA R112, -RZ, RZ, 0, 9.5367431640625e-07 ;  /* 0x00000010ff707435 */ /* 0x000fe200000001ff */
        /* <DEDUP_REMOVED lines=25> */
[----:B------:R-:W-:Y:S02]  /*1ca0*/  FMUL.FTZ R115, R72, c[0x0][0x1e0] ;  /* 0x0000780048737a20 */ /* 0x000fe40000410000 */
[----:B------:R-:W-:Y:S01]  /*1cb0*/  IMAD.WIDE.U32 R72, R203, R112, c[0x0][0x170] ;  /* 0x00005c00cb487625 */ /* 0x000fe200078e0070 */
        /* <DEDUP_REMOVED lines=15> */
[-CC-:B------:R-:W-:Y:S02]  /*1db0*/  FFMA.FTZ R233, R83, R115.reuse, R114.reuse ;  /* 0x0000007353e97223 */ /* 0x180fe40000010072 */
[-CC-:B------:R-:W-:Y:S02]  /*1dc0*/  FFMA.FTZ R84, R84, R115.reuse, R114.reuse ;  /* 0x0000007354547223 */ /* 0x180fe40000010072 */
[----:B------:R-:W-:Y:S02]  /*1dd0*/  FFMA.FTZ R211, R91, R115, R114 ;  /* 0x000000735bd37223 */ /* 0x000fe40000010072 */
[----:B-----5:R-:W-:Y:S02]  /*1de0*/  @P1 FADD.FTZ R75, R44, R75 ;  /* 0x0000004b2c4b1221 */ /* 0x020fe40000010000 */
[----:B------:R-:W-:Y:S02]  /*1df0*/  @P1 FADD.FTZ R74, R45, R74 ;  /* 0x0000004a2d4a1221 */ /* 0x000fe40000010000 */
[----:B------:R-:W-:Y:S01]  /*1e00*/  @P1 FADD.FTZ R215, R46, R215 ;  /* 0x000000d72ed71221 */ /* 0x000fe20000010000 */
[----:B------:R-:W-:Y:S01]  /*1e10*/  SEL R76, R75, R68, P2 ;  /* 0x000000444b4c7207 */ /* 0x000fe20001000000 */
[----:B------:R-:W-:Y:S01]  /*1e20*/  @P1 FADD.FTZ R80, R47, R80 ;  /* 0x000000502f501221 */ /* 0x000fe20000010000 */
[----:B------:R-:W-:Y:S01]  /*1e30*/  SEL R77, R74, R69, P2 ;  /* 0x000000454a4d7207 */ /* 0x000fe20001000000 */
[--C-:B------:R-:W-:Y:S01]  /*1e40*/  FFMA.FTZ R82, R82, R115, R114.reuse ;  /* 0x0000007352527223 */ /* 0x100fe20000010072 */
[----:B------:R-:W-:Y:S01]  /*1e50*/  SEL R78, R215, R70, P2 ;  /* 0x00000046d74e7207 */ /* 0x000fe20001000000 */
[----:B------:R-:W-:Y:S01]  /*1e60*/  FADD.FTZ R233, R214, -R233 ;  /* 0x800000e9d6e97221 */ /* 0x000fe20000010000 */
[----:B------:R-:W-:Y:S01]  /*1e70*/  SEL R79, R80, R71, P2 ;  /* 0x00000047504f7207 */ /* 0x000fe20001000000 */
[----:B------:R-:W-:-:S02]  /*1e80*/  FFMA.FTZ R237, R85, R115, R114 ;  /* 0x0000007355ed7223 */ /* 0x000fc40000010072 */
[----:B------:R-:W-:Y:S02]  /*1e90*/  FADD.FTZ R235, R219, -R84 ;  /* 0x80000054dbeb7221 */ /* 0x000fe40000010000 */
[----:B------:R-:W-:Y:S02]  /*1ea0*/  FADD.FTZ R211, R92, -R211 ;  /* 0x800000d35cd37221 */ /* 0x000fe40000010000 */
[-CC-:B------:R-:W-:Y:S02]  /*1eb0*/  FFMA.FTZ R219, R87, R115.reuse, R114.reuse ;  /* 0x0000007357db7223 */ /* 0x180fe40000010072 */
[----:B------:R-:W-:Y:S02]  /*1ec0*/  FFMA.FTZ R93, R93, R115, R114 ;  /* 0x000000735d5d7223 */ /* 0x000fe40000010072 */
[-C--:B------:R-:W-:Y:S02]  /*1ed0*/  FMUL.FTZ R119, R75, R201.reuse ;  /* 0x000000c94b777220 */ /* 0x080fe40000410000 */
[----:B------:R-:W-:-:S02]  /*1ee0*/  FMUL.FTZ R206, R74, R201 ;  /* 0x000000c94ace7220 */ /* 0x000fc40000410000 */
[-C--:B------:R-:W-:Y:S01]  /*1ef0*/  FMUL.FTZ R117, R215, R201.reuse ;  /* 0x000000c9d7757220 */ /* 0x080fe20000410000 */
[----:B------:R-:W2:Y:S01]  /*1f00*/  LDG.E.128 R72, [R72.64] ;  /* 0x0000000448487981 */ /* 0x000ea2000c1e1d00 */
[----:B------:R-:W-:Y:S02]  /*1f10*/  FMUL.FTZ R116, R80, R201 ;  /* 0x000000c950747220 */ /* 0x000fe40000410000 */
[----:B------:R-:W-:Y:S02]  /*1f20*/  FADD.FTZ R209, R217, -R82 ;  /* 0x80000052d9d17221 */ /* 0x000fe40000010000 */
[----:B------:R-:W-:Y:S01]  /*1f30*/  FFMA.FTZ R101, R89, R115, R114 ;  /* 0x0000007359657223 */ /* 0x000fe20000010072 */
[----:B------:R-:W-:Y:S01]  /*1f40*/  IADD3 R89, R203, 0x80, RZ ;  /* 0x00000080cb597810 */ /* 0x000fe20007ffe0ff */
[----:B------:R-:W-:Y:S02]  /*1f50*/  FADD.FTZ R237, R86, -R237 ;  /* 0x800000ed56ed7221 */ /* 0x000fe40000010000 */
[----:B------:R-:W-:-:S02]  /*1f60*/  FMUL.FTZ R92, R200, R233 ;  /* 0x000000e9c85c7220 */ /* 0x000fc40000410000 */
[-CC-:B------:R-:W-:Y:S02]  /*1f70*/  FFMA.FTZ R90, R90, R115.reuse, R114.reuse ;  /* 0x000000735a5a7223 */ /* 0x180fe40000010072 */
[----:B------:R-:W-:Y:S02]  /*1f80*/  FFMA.FTZ R96, R96, R115, R114 ;  /* 0x0000007360607223 */ /* 0x000fe40000010072 */
[----:B------:R-:W-:-:S04]  /*1f90*/  @P0 IMAD.WIDE.U32 R86, R203, R112, c[0x0][0x258] ;  /* 0x00009600cb560625 */ /* 0x000fc800078e0070 */
[----:B------:R-:W-:Y:S02]  /*1fa0*/  FADD.FTZ R219, R94, -R219 ;  /* 0x800000db5edb7221 */ /* 0x000fe40000010000 */
[----:B------:R-:W-:-:S04]  /*1fb0*/  IMAD.WIDE.U32 R84, R203, R112, c[0x0][0x248] ;  /* 0x00009200cb547625 */ /* 0x000fc800078e0070 */
[----:B------:R-:W-:Y:S02]  /*1fc0*/  FMUL.FTZ R80, R150, R119 ;  /* 0x0000007796507220 */ /* 0x000fe40000410000 */
[----:B------:R-:W-:Y:S02]  /*1fd0*/  FMUL.FTZ R81, R165, R206 ;  /* 0x000000cea5517220 */ /* 0x000fe40000410000 */
[----:B------:R-:W-:Y:S02]  /*1fe0*/  FMUL.FTZ R82, R151, R117 ;  /* 0x0000007597527220 */ /* 0x000fe40000410000 */
[----:B------:R-:W-:Y:S02]  /*1ff0*/  FMUL.FTZ R83, R166, R116 ;  /* 0x00000074a6537220 */ /* 0x000fe40000410000 */
[----:B------:R-:W-:Y:S01]  /*2000*/  FADD.FTZ R215, R88, -R93 ;  /* 0x8000005d58d77221 */ /* 0x000fe20000010000 */
[----:B------:R-:W-:Y:S01]  /*2010*/  LEA R88, P4, R89, c[0x0][0x248], 0x4 ;  /* 0x0000920059587a11 */ /* 0x000fe200078820ff */
[----:B------:R-:W-:-:S02]  /*2020*/  FMUL.FTZ R93, R200, R209 ;  /* 0x000000d1c85d7220 */ /* 0x000fc40000410000 */
[C---:B------:R-:W-:Y:S02]  /*2030*/  FMUL.FTZ R235, R200.reuse, R235 ;  /* 0x000000ebc8eb7220 */ /* 0x040fe40000410000 */
[----:B------:R-:W-:Y:S02]  /*2040*/  FMUL.FTZ R94, R200, R237 ;  /* 0x000000edc85e7220 */ /* 0x000fe40000410000 */
[----:B------:R-:W-:Y:S02]  /*2050*/  @P1 FADD.FTZ R92, R49, R92 ;  /* 0x0000005c315c1221 */ /* 0x000fe40000010000 */
[----:B------:R-:W-:Y:S01]  /*2060*/  FADD.FTZ R231, R95, -R90 ;  /* 0x8000005a5fe77221 */ /* 0x000fe20000010000 */
[----:B------:R-:W-:Y:S01]  /*2070*/  IADD3 R95, R203, 0x100, RZ ;  /* 0x00000100cb5f7810 */ /* 0x000fe20007ffe0ff */
[----:B------:R-:W-:Y:S01]  /*2080*/  FFMA.FTZ R105, R97, R115, R114 ;  /* 0x0000007361697223 */ /* 0x000fe20000010072 */
[----:B------:R0:W-:Y:S01]  /*2090*/  @P0 STG.E.128 [R86.64], R76 ;  /* 0x0000004c56000986 */ /* 0x0001e2000c101d04 */
[----:B------:R-:W-:-:S02]  /*20a0*/  FADD.FTZ R223, R223, -R96 ;  /* 0x80000060dfdf7221 */ /* 0x000fc40000010000 */
[----:B------:R-:W-:Y:S01]  /*20b0*/  IMAD.WIDE.U32 R96, R207, R112, c[0x0][0x170] ;  /* 0x00005c00cf607625 */ /* 0x000fe200078e0070 */
[----:B------:R1:W-:Y:S01]  /*20c0*/  STG.E.128 [R84.64], R80 ;  /* 0x0000005054007986 */ /* 0x0003e2000c101d04 */
[----:B------:R-:W-:Y:S02]  /*20d0*/  LEA.HI.X R89, R89, c[0x0][0x24c], RZ, 0x4, P4 ;  /* 0x0000930059597a11 */ /* 0x000fe400020f24ff */
[----:B------:R-:W-:Y:S02]  /*20e0*/  @P1 FADD.FTZ R93, R48, R93 ;  /* 0x0000005d305d1221 */ /* 0x000fe40000010000 */
[----:B------:R-:W-:Y:S02]  /*20f0*/  @P1 FADD.FTZ R235, R50, R235 ;  /* 0x000000eb32eb1221 */ /* 0x000fe40000010000 */
[----:B------:R-:W-:Y:S02]  /*2100*/  @P1 FADD.FTZ R94, R51, R94 ;  /* 0x0000005e335e1221 */ /* 0x000fe40000010000 */
[----:B------:R-:W-:-:S02]  /*2110*/  FFMA.FTZ R98, R98, R115, R114 ;  /* 0x0000007362627223 */ /* 0x000fc40000010072 */
[----:B------:R-:W-:Y:S02]  /*2120*/  FMUL.FTZ R210, R92, R201 ;  /* 0x000000c95cd27220 */ /* 0x000fe40000410000 */
[----:B------:R-:W-:Y:S01]  /*2130*/  @P0 IMAD.WIDE.U32 R90, R207, R112, c[0x0][0x258] ;  /* 0x00009600cf5a0625 */ /* 0x000fe200078e0070 */
[----:B0-----:R0:W3:Y:S03]  /*2140*/  LDG.E.128 R76, [R96.64] ;  /* 0x00000004604c7981 */ /* 0x0010e6000c1e1d00 */
[----:B------:R-:W-:Y:S01]  /*2150*/  FADD.FTZ R101, R218, -R101 ;  /* 0x80000065da657221 */ /* 0x000fe20000010000 */
[----:B-1----:R-:W-:Y:S01]  /*2160*/  SEL R81, R92, R69, P2 ;  /* 0x000000455c517207 */ /* 0x002fe20001000000 */
[-C--:B------:R-:W-:Y:S01]  /*2170*/  FMUL.FTZ R209, R93, R201.reuse ;  /* 0x000000c95dd17220 */ /* 0x080fe20000410000 */
[----:B------:R-:W-:Y:S01]  /*2180*/  LEA R92, P4, R95, c[0x0][0x248], 0x4 ;  /* 0x000092005f5c7a11 */ /* 0x000fe200078820ff */
[-C--:B------:R-:W-:Y:S01]  /*2190*/  FMUL.FTZ R207, R235, R201.reuse ;  /* 0x000000c9ebcf7220 */ /* 0x080fe20000410000 */
[----:B------:R-:W-:Y:S01]  /*21a0*/  SEL R80, R93, R68, P2 ;  /* 0x000000445d507207 */ /* 0x000fe20001000000 */
[C---:B------:R-:W-:Y:S01]  /*21b0*/  FMUL.FTZ R208, R94.reuse, R201 ;  /* 0x000000c95ed07220 */ /* 0x040fe20000410000 */
[----:B------:R-:W-:Y:S01]  /*21c0*/  SEL R83, R94, R71, P2 ;  /* 0x000000475e537207 */ /* 0x000fe20001000000 */
[----:B------:R-:W-:Y:S01]  /*21d0*/  FFMA.FTZ R217, R99, R115, R114 ;  /* 0x0000007363d97223 */ /* 0x000fe20000010072 */
[----:B------:R-:W-:Y:S01]  /*21e0*/  LEA.HI.X R93, R95, c[0x0][0x24c], RZ, 0x4, P4 ;  /* 0x000093005f5d7a11 */ /* 0x000fe200020f24ff */
[----:B------:R-:W-:-:S02]  /*21f0*/  FADD.FTZ R225, R103, -R98 ;  /* 0x8000006267e17221 */ /* 0x000fc40000010000 */
[----:B0-----:R-:W-:Y:S01]  /*2200*/  FMUL.FTZ R96, R200, R231 ;  /* 0x000000e7c8607220 */ /* 0x001fe20000410000 */
[----:B------:R-:W-:Y:S01]  /*2210*/  SEL R82, R235, R70, P2 ;  /* 0x00000046eb527207 */ /* 0x000fe20001000000 */
[----:B------:R-:W-:Y:S02]  /*2220*/  FFMA.FTZ R102, R102, R115, R114 ;  /* 0x0000007366667223 */ /* 0x000fe40000010072 */
[----:B------:R-:W-:-:S04]  /*2230*/  IMAD.WIDE.U32 R98, R95, R112, c[0x0][0x170] ;  /* 0x00005c005f627625 */ /* 0x000fc800078e0070 */
[----:B------:R-:W-:Y:S02]  /*2240*/  FADD.FTZ R105, R100, -R105 ;  /* 0x8000006964697221 */ /* 0x000fe40000010000 */
[----:B------:R-:W-:-:S04]  /*2250*/  @P0 IMAD.WIDE.U32 R94, R205, R112, c[0x0][0x258] ;  /* 0x00009600cd5e0625 */ /* 0x000fc800078e0070 */
[----:B------:R-:W-:Y:S02]  /*2260*/  FMUL.FTZ R84, R152, R209 ;  /* 0x000000d198547220 */ /* 0x000fe40000410000 */
[----:B------:R-:W-:Y:S02]  /*2270*/  FMUL.FTZ R85, R167, R210 ;  /* 0x000000d2a7557220 */ /* 0x000fe40000410000 */
[----:B------:R-:W-:Y:S02]  /*2280*/  FMUL.FTZ R86, R153, R207 ;  /* 0x000000cf99567220 */ /* 0x000fe40000410000 */
[----:B------:R-:W-:Y:S02]  /*2290*/  FMUL.FTZ R87, R168, R208 ;  /* 0x000000d0a8577220 */ /* 0x000fe40000410000 */
[C---:B------:R-:W-:Y:S02]  /*22a0*/  FMUL.FTZ R101, R200.reuse, R101 ;  /* 0x00000065c8657220 */ /* 0x040fe40000410000 */
[----:B------:R-:W-:-:S02]  /*22b0*/  FMUL.FTZ R100, R200, R211 ;  /* 0x000000d3c8647220 */ /* 0x000fc40000410000 */
[----:B------:R-:W-:Y:S02]  /*22c0*/  FMUL.FTZ R205, R200, R219 ;  /* 0x000000dbc8cd7220 */ /* 0x000fe40000410000 */
[----:B------:R-:W-:Y:S02]  /*22d0*/  FFMA.FTZ R220, R220, R115, R114 ;  /* 0x00000073dcdc7223 */ /* 0x000fe40000010072 */
[----:B------:R-:W-:Y:S02]  /*22e0*/  @P1 FADD.FTZ R96, R55, R96 ;  /* 0x0000006037601221 */ /* 0x000fe40000010000 */
[----:B------:R-:W-:Y:S01]  /*22f0*/  FADD.FTZ R213, R227, -R102 ;  /* 0x80000066e3d57221 */ /* 0x000fe20000010000 */
[----:B------:R-:W-:Y:S01]  /*2300*/  IADD3 R227, R203, 0x180, RZ ;  /* 0x00000180cbe37810 */ /* 0x000fe20007ffe0ff */
[----:B------:R0:W-:Y:S01]  /*2310*/  @P0 STG.E.128 [R90.64], R80 ;  /* 0x000000505a000986 */ /* 0x0001e2000c101d04 */
[----:B------:R-:W-:Y:S02]  /*2320*/  @P1 FADD.FTZ R101, R52, R101 ;  /* 0x0000006534651221 */ /* 0x000fe40000010000 */
[----:B------:R-:W-:Y:S01]  /*2330*/  @P1 FADD.FTZ R100, R53, R100 ;  /* 0x0000006435641221 */ /* 0x000fe20000010000 */
[----:B------:R1:W-:Y:S01]  /*2340*/  STG.E.128 [R88.64], R84 ;  /* 0x0000005458007986 */ /* 0x0003e2000c101d04 */
[----:B------:R-:W-:-:S02]  /*2350*/  @P1 FADD.FTZ R205, R54, R205 ;  /* 0x000000cd36cd1221 */ /* 0x000fc40000010000 */
[----:B------:R-:W-:Y:S02]  /*2360*/  FADD.FTZ R221, R221, -R220 ;  /* 0x800000dcdddd7221 */ /* 0x000fe40000010000 */
[-C--:B------:R-:W-:Y:S02]  /*2370*/  FMUL.FTZ R214, R96, R201.reuse ;  /* 0x000000c960d67220 */ /* 0x080fe40000410000 */
[-C--:B------:R-:W-:Y:S02]  /*2380*/  FMUL.FTZ R219, R101, R201.reuse ;  /* 0x000000c965db7220 */ /* 0x080fe40000410000 */
[-C--:B------:R-:W-:Y:S02]  /*2390*/  FMUL.FTZ R212, R100, R201.reuse ;  /* 0x000000c964d47220 */ /* 0x080fe40000410000 */
[----:B------:R-:W-:Y:S02]  /*23a0*/  FMUL.FTZ R211, R205, R201 ;  /* 0x000000c9cdd37220 */ /* 0x000fe40000410000 */
[----:B------:R-:W-:Y:S01]  /*23b0*/  FMUL.FTZ R102, R200, R221 ;  /* 0x000000ddc8667220 */ /* 0x000fe20000410000 */
[----:B0-----:R0:W4:Y:S01]  /*23c0*/  LDG.E.128 R80, [R98.64] ;  /* 0x0000000462507981 */ /* 0x001122000c1e1d00 */
[----:B------:R-:W-:-:S02]  /*23d0*/  FFMA.FTZ R224, R224, R115, R114 ;  /* 0x00000073e0e07223 */ /* 0x000fc40000010072 */
[----:B------:R-:W-:Y:S01]  /*23e0*/  FADD.FTZ R217, R104, -R217 ;  /* 0x800000d968d97221 */ /* 0x000fe20000010000 */
[----:B-1----:R-:W-:Y:S02]  /*23f0*/  SEL R87, R96, R71, P2 ;  /* 0x0000004760577207 */ /* 0x002fe40001000000 */
[----:B------:R-:W-:Y:S02]  /*2400*/  SEL R84, R101, R68, P2 ;  /* 0x0000004465547207 */ /* 0x000fe40001000000 */
[----:B------:R-:W-:Y:S01]  /*2410*/  SEL R85, R100, R69, P2 ;  /* 0x0000004564557207 */ /* 0x000fe20001000000 */
[----:B------:R-:W-:Y:S01]  /*2420*/  FMUL.FTZ R88, R154, R219 ;  /* 0x000000db9a587220 */ /* 0x000fe20000410000 */
[C---:B------:R-:W-:Y:S01]  /*2430*/  LEA R96, P4, R227.reuse, c[0x0][0x248], 0x4 ;  /* 0x00009200e3607a11 */ /* 0x040fe200078820ff */
[----:B------:R-:W-:Y:S01]  /*2440*/  IMAD.WIDE.U32 R100, R227, R112, c[0x0][0x170] ;  /* 0x00005c00e3647625 */ /* 0x000fe200078e0070 */
[----:B------:R-:W-:Y:S02]  /*2450*/  SEL R86, R205, R70, P2 ;  /* 0x00000046cd567207 */ /* 0x000fe40001000000 */
[----:B------:R-:W-:Y:S01]  /*2460*/  LEA.HI.X R97, R227, c[0x0][0x24c], RZ, 0x4, P4 ;  /* 0x00009300e3617a11 */ /* 0x000fe200020f24ff */
[----:B------:R-:W-:-:S02]  /*2470*/  FMUL.FTZ R89, R169, R212 ;  /* 0x000000d4a9597220 */ /* 0x000fc40000410000 */
[----:B------:R-:W-:Y:S02]  /*2480*/  FMUL.FTZ R90, R155, R211 ;  /* 0x000000d39b5a7220 */ /* 0x000fe40000410000 */
[----:B------:R-:W-:Y:S02]  /*2490*/  FMUL.FTZ R91, R170, R214 ;  /* 0x000000d6aa5b7220 */ /* 0x000fe40000410000 */
[C---:B------:R-:W-:Y:S02]  /*24a0*/  FMUL.FTZ R105, R200.reuse, R105 ;  /* 0x00000069c8697220 */ /* 0x040fe40000410000 */
[C---:B------:R-:W-:Y:S02]  /*24b0*/  FMUL.FTZ R227, R200.reuse, R223 ;  /* 0x000000dfc8e37220 */ /* 0x040fe40000410000 */
[----:B0-----:R-:W-:Y:S02]  /*24c0*/  FMUL.FTZ R98, R200, R225 ;  /* 0x000000e1c8627220 */ /* 0x001fe40000410000 */
[----:B------:R-:W-:Y:S01]  /*24d0*/  @P1 FADD.FTZ R102, R57, R102 ;  /* 0x0000006639661221 */ /* 0x000fe20000010000 */
[----:B------:R0:W-:Y:S01]  /*24e0*/  @P0 STG.E.128 [R94.64], R84 ;  /* 0x000000545e000986 */ /* 0x0001e2000c101d04 */
[----:B------:R-:W-:-:S02]  /*24f0*/  FADD.FTZ R103, R229, -R224 ;  /* 0x800000e0e5677221 */ /* 0x000fc40000010000 */
[----:B------:R-:W-:Y:S01]  /*2500*/  @P1 FADD.FTZ R105, R56, R105 ;  /* 0x0000006938691221 */ /* 0x000fe20000010000 */
[----:B------:R1:W-:Y:S01]  /*2510*/  STG.E.128 [R92.64], R88 ;  /* 0x000000585c007986 */ /* 0x0003e2000c101d04 */
[----:B------:R-:W-:Y:S02]  /*2520*/  @P1 FADD.FTZ R227, R58, R227 ;  /* 0x000000e33ae31221 */ /* 0x000fe40000010000 */
[----:B------:R-:W-:Y:S02]  /*2530*/  @P1 FADD.FTZ R98, R59, R98 ;  /* 0x000000623b621221 */ /* 0x000fe40000010000 */
[----:B------:R-:W-:Y:S02]  /*2540*/  FMUL.FTZ R218, R102, R201 ;  /* 0x000000c966da7220 */ /* 0x000fe40000410000 */
[C---:B------:R-:W-:Y:S02]  /*2550*/  FMUL.FTZ R217, R200.reuse, R217 ;  /* 0x000000d9c8d97220 */ /* 0x040fe40000410000 */
[----:B------:R-:W-:-:S02]  /*2560*/  FMUL.FTZ R103, R200, R103 ;  /* 0x00000067c8677220 */ /* 0x000fc40000410000 */
[----:B------:R-:W-:Y:S01]  /*2570*/  @P0 IMAD.WIDE.U32 R204, R204, R112, c[0x0][0x258] ;  /* 0x00009600cccc0625 */ /* 0x000fe200078e0070 */
[----:B0-----:R0:W4:Y:S03]  /*2580*/  LDG.E.128 R84, [R100.64] ;  /* 0x0000000464547981 */ /* 0x001126000c1e1d00 */
[C---:B------:R-:W-:Y:S01]  /*2590*/  FMUL.FTZ R223, R105.reuse, R201 ;  /* 0x000000c969df7220 */ /* 0x040fe20000410000 */
[----:B-1----:R-:W-:Y:S01]  /*25a0*/  SEL R89, R102, R69, P2 ;  /* 0x0000004566597207 */ /* 0x002fe20001000000 */
[C---:B------:R-:W-:Y:S01]  /*25b0*/  FMUL.FTZ R102, R200.reuse, R213 ;  /* 0x000000d5c8667220 */ /* 0x040fe20000410000 */
[----:B------:R-:W-:Y:S01]  /*25c0*/  SEL R88, R105, R68, P2 ;  /* 0x0000004469587207 */ /* 0x000fe20001000000 */
[C---:B------:R-:W-:Y:S01]  /*25d0*/  FMUL.FTZ R216, R227.reuse, R201 ;  /* 0x000000c9e3d87220 */ /* 0x040fe20000410000 */
[----:B------:R-:W-:Y:S01]  /*25e0*/  SEL R90, R227, R70, P2 ;  /* 0x00000046e35a7207 */ /* 0x000fe20001000000 */
[----:B0-----:R-:W-:Y:S01]  /*25f0*/  FMUL.FTZ R100, R200, R215 ;  /* 0x000000d7c8647220 */ /* 0x001fe20000410000 */
[C---:B------:R-:W-:Y:S01]  /*2600*/  SEL R91, R98.reuse, R71, P2 ;  /* 0x00000047625b7207 */ /* 0x040fe20001000000 */
[----:B------:R-:W-:Y:S01]  /*2610*/  FMUL.FTZ R221, R98, R201 ;  /* 0x000000c962dd7220 */ /* 0x000fe20000410000 */
[----:B------:R-:W-:Y:S01]  /*2620*/  IADD3 R229, R203, 0x200, RZ ;  /* 0x00000200cbe57810 */ /* 0x000fe20007ffe0ff */
[----:B------:R-:W-:-:S02]  /*2630*/  @P1 FADD.FTZ R217, R60, R217 ;  /* 0x000000d93cd91221 */ /* 0x000fc40000010000 */
[----:B------:R-:W-:Y:S02]  /*2640*/  @P1 FADD.FTZ R102, R61, R102 ;  /* 0x000000663d661221 */ /* 0x000fe40000010000 */
[----:B------:R-:W-:Y:S02]  /*2650*/  @P1 FADD.FTZ R103, R62, R103 ;  /* 0x000000673e671221 */ /* 0x000fe40000010000 */
[----:B------:R-:W-:Y:S01]  /*2660*/  @P1 FADD.FTZ R100, R63, R100 ;  /* 0x000000643f641221 */ /* 0x000fe20000010000 */
[----:B------:R0:W-:Y:S01]  /*2670*/  @P0 STG.E.128 [R204.64], R88 ;  /* 0x00000058cc000986 */ /* 0x0001e2000c101d04 */
[----:B------:R-:W-:Y:S01]  /*2680*/  FMUL.FTZ R92, R156, R223 ;  /* 0x000000df9c5c7220 */ /* 0x000fe20000410000 */
[----:B------:R-:W-:Y:S01]  /*2690*/  IADD3 R225, R203, 0x280, RZ ;  /* 0x00000280cbe17810 */ /* 0x000fe20007ffe0ff */
[----:B------:R-:W-:Y:S02]  /*26a0*/  FMUL.FTZ R93, R171, R218 ;  /* 0x000000daab5d7220 */ /* 0x000fe40000410000 */
[----:B------:R-:W-:-:S02]  /*26b0*/  FMUL.FTZ R94, R157, R216 ;  /* 0x000000d89d5e7220 */ /* 0x000fc40000410000 */
[----:B------:R-:W-:Y:S01]  /*26c0*/  FMUL.FTZ R95, R172, R221 ;  /* 0x000000ddac5f7220 */ /* 0x000fe20000410000 */
[----:B------:R-:W-:Y:S01]  /*26d0*/  LEA R104, P4, R229, c[0x0][0x248], 0x4 ;  /* 0x00009200e5687a11 */ /* 0x000fe200078820ff */
[-C--:B------:R-:W-:Y:S02]  /*26e0*/  FMUL.FTZ R213, R217, R201.reuse ;  /* 0x000000c9d9d57220 */ /* 0x080fe40000410000 */
[-C--:B------:R-:W-:Y:S02]  /*26f0*/  FMUL.FTZ R220, R102, R201.reuse ;  /* 0x000000c966dc7220 */ /* 0x080fe40000410000 */
[----:B------:R-:W-:Y:S01]  /*2700*/  IMAD.WIDE.U32 R98, R229, R112, c[0x0][0x170] ;  /* 0x00005c00e5627625 */ /* 0x000fe200078e0070 */
[----:B------:R1:W-:Y:S03]  /*2710*/  STG.E.128 [R96.64], R92 ;  /* 0x0000005c60007986 */ /* 0x0003e6000c101d04 */
[----:B0-----:R-:W-:-:S02]  /*2720*/  FMUL.FTZ R204, R103, R201 ;  /* 0x000000c967cc7220 */ /* 0x001fc40000410000 */
[----:B------:R-:W-:Y:S01]  /*2730*/  FMUL.FTZ R205, R100, R201 ;  /* 0x000000c964cd7220 */ /* 0x000fe20000410000 */
[----:B------:R-:W-:Y:S01]  /*2740*/  SEL R88, R217, R68, P2 ;  /* 0x00000044d9587207 */ /* 0x000fe20001000000 */
[----:B------:R-:W-:Y:S01]  /*2750*/  @P0 IMAD.WIDE.U32 R202, R202, R112, c[0x0][0x258] ;  /* 0x00009600caca0625 */ /* 0x000fe200078e0070 */
[----:B------:R-:W-:Y:S02]  /*2760*/  SEL R89, R102, R69, P2 ;  /* 0x0000004566597207 */ /* 0x000fe40001000000 */
[----:B------:R-:W-:Y:S02]  /*2770*/  SEL R90, R103, R70, P2 ;  /* 0x00000046675a7207 */ /* 0x000fe40001000000 */
[----:B------:R-:W-:Y:S01]  /*2780*/  SEL R91, R100, R71, P2 ;  /* 0x00000047645b7207 */ /* 0x000fe20001000000 */
[----:B------:R-:W-:Y:S01]  /*2790*/  IMAD.WIDE.U32 R100, R225, R112, c[0x0][0x170] ;  /* 0x00005c00e1647625 */ /* 0x000fe200078e0070 */
[----:B------:R-:W-:-:S03]  /*27a0*/  LEA.HI.X R105, R229, c[0x0][0x24c], RZ, 0x4, P4 ;  /* 0x00009300e5697a11 */ /* 0x000fc600020f24ff */
[----:B-1----:R-:W-:Y:S01]  /*27b0*/  FMUL.FTZ R92, R158, R213 ;  /* 0x000000d59e5c7220 */ /* 0x002fe20000410000 */
[----:B------:R-:W4:Y:S01]  /*27c0*/  LDG.E.128 R96, [R98.64] ;  /* 0x0000000462607981 */ /* 0x000f22000c1e1d00 */
[----:B------:R-:W-:Y:S02]  /*27d0*/  FMUL.FTZ R93, R173, R220 ;  /* 0x000000dcad5d7220 */ /* 0x000fe40000410000 */
[----:B------:R-:W-:Y:S02]  /*27e0*/  FMUL.FTZ R94, R159, R204 ;  /* 0x000000cc9f5e7220 */ /* 0x000fe40000410000 */
[----:B------:R-:W-:Y:S01]  /*27f0*/  FMUL.FTZ R95, R174, R205 ;  /* 0x000000cdae5f7220 */ /* 0x000fe20000410000 */
[----:B------:R0:W-:Y:S04]  /*2800*/  @P0 STG.E.128 [R202.64], R88 ;  /* 0x00000058ca000986 */ /* 0x0001e8000c101d04 */
[----:B------:R1:W-:Y:S04]  /*2810*/  STG.E.128 [R104.64], R92 ;  /* 0x0000005c68007986 */ /* 0x0003e8000c101d04 */
[----:B------:R-:W4:Y:S01]  /*2820*/  LDG.E.128 R100, [R100.64] ;  /* 0x0000000464647981 */ /* 0x000f22000c1e1d00 */
        /* <DEDUP_REMOVED lines=8> */
[C---:B------:R-:W-:Y:S02]  /*28b0*/  FMUL.FTZ R109, R200.reuse, R109 ;  /* 0x0000006dc86d7220 */ /* 0x040fe40000410000 */
[C---:B0-----:R-:W-:Y:S02]  /*28c0*/  FMUL.FTZ R88, R200.reuse, R107 ;  /* 0x0000006bc8587220 */ /* 0x041fe40000410000 */
[C---:B------:R-:W-:Y:S02]  /*28d0*/  FMUL.FTZ R111, R200.reuse, R111 ;  /* 0x0000006fc86f7220 */ /* 0x040fe40000410000 */
[----:B------:R-:W-:Y:S02]  /*28e0*/  FMUL.FTZ R200, R200, R113 ;  /* 0x00000071c8c87220 */ /* 0x000fe40000410000 */
[----:B------:R-:W-:-:S02]  /*28f0*/  @P1 FADD.FTZ R109, R64, R109 ;  /* 0x0000006d406d1221 */ /* 0x000fc40000010000 */
[----:B------:R-:W-:Y:S02]  /*2900*/  @P1 FADD.FTZ R88, R65, R88 ;  /* 0x0000005841581221 */ /* 0x000fe40000010000 */
[----:B------:R-:W-:Y:S02]  /*2910*/  @P1 FADD.FTZ R111, R66, R111 ;  /* 0x0000006f426f1221 */ /* 0x000fe40000010000 */
[----:B------:R-:W-:Y:S01]  /*2920*/  @P1 FADD.FTZ R200, R67, R200 ;  /* 0x000000c843c81221 */ /* 0x000fe20000010000 */
[C---:B------:R-:W-:Y:S01]  /*2930*/  SEL R68, R109.reuse, R68, P2 ;  /* 0x000000446d447207 */ /* 0x040fe20001000000 */
[----:B------:R-:W-:Y:S01]  /*2940*/  FMUL.FTZ R109, R109, R201 ;  /* 0x000000c96d6d7220 */ /* 0x000fe20000410000 */
[C---:B------:R-:W-:Y:S01]  /*2950*/  SEL R69, R88.reuse, R69, P2 ;  /* 0x0000004558457207 */ /* 0x040fe20001000000 */
[----:B------:R-:W-:Y:S01]  /*2960*/  FMUL.FTZ R88, R88, R201 ;  /* 0x000000c958587220 */ /* 0x000fe20000410000 */
[----:B------:R-:W-:Y:S01]  /*2970*/  SEL R70, R111, R70, P2 ;  /* 0x000000466f467207 */ /* 0x000fe20001000000 */
[----:B------:R-:W-:Y:S01]  /*2980*/  @P0 IMAD.WIDE.U32 R112, R199, R112, c[0x0][0x258] ;  /* 0x00009600c7700625 */ /* 0x000fe200078e0070 */
[----:B------:R-:W-:-:S02]  /*2990*/  SEL R71, R200, R71, P2 ;  /* 0x00000047c8477207 */ /* 0x000fc40001000000 */
[----:B------:R-:W-:-:S03]  /*29a0*/  IADD3 R198, R198, c[0x0][0x160], RZ ;  /* 0x00005800c6c67a10 */ /* 0x000fc60007ffe0ff */
[----:B------:R1:W-:Y:S01]  /*29b0*/  @P0 STG.E.128 [R112.64], R68 ;  /* 0x0000004470000986 */ /* 0x0003e2000c101d04 */
[----:B------:R-:W-:Y:S01]  /*29c0*/  ISETP.GE.AND P0, PT, R198, c[0x0][0x164], PT ;  /* 0x00005900c6007a0c */ /* 0x000fe20003f06270 */
[----:B--2---:R-:W-:Y:S02]  /*29d0*/  FFMA.FTZ R24, R119, R72, R24 ;  /* 0x0000004877187223 */ /* 0x004fe40000010018 */
[----:B------:R-:W-:Y:S02]  /*29e0*/  FFMA.FTZ R25, R73, R206, R25 ;  /* 0x000000ce49197223 */ /* 0x000fe40000010019 */
[----:B------:R-:W-:Y:S02]  /*29f0*/  FFMA.FTZ R22, R74, R117, R22 ;  /* 0x000000754a167223 */ /* 0x000fe40000010016 */
[----:B------:R-:W-:Y:S02]  /*2a00*/  FFMA.FTZ R23, R75, R116, R23 ;  /* 0x000000744b177223 */ /* 0x000fe40000010017 */
[----:B------:R-:W-:-:S02]  /*2a10*/  FMUL.FTZ R72, R160, R109 ;  /* 0x0000006da0487220 */ /* 0x000fc40000410000 */
[----:B------:R-:W-:Y:S01]  /*2a20*/  FMUL.FTZ R73, R175, R88 ;  /* 0x00000058af497220 */ /* 0x000fe20000410000 */
[----:B------:R-:W-:Y:S01]  /*2a30*/  SEL R206, RZ, 0x1, P3 ;  /* 0x00000001ffce7807 */ /* 0x000fe20001800000 */
[----:B---3--:R-:W-:Y:S02]  /*2a40*/  FFMA.FTZ R18, R78, R207, R18 ;  /* 0x000000cf4e127223 */ /* 0x008fe40000010012 */
[----:B------:R-:W-:Y:S01]  /*2a50*/  FFMA.FTZ R20, R209, R76, R20 ;  /* 0x0000004cd1147223 */ /* 0x000fe20000010014 */
[----:B------:R-:W-:Y:S01]  /*2a60*/  LEA R76, P4, R225, c[0x0][0x248], 0x4 ;  /* 0x00009200e14c7a11 */ /* 0x000fe200078820ff */
[-C--:B------:R-:W-:Y:S02]  /*2a70*/  FMUL.FTZ R78, R111, R201.reuse ;  /* 0x000000c96f4e7220 */ /* 0x080fe40000410000 */
[----:B------:R-:W-:Y:S02]  /*2a80*/  FMUL.FTZ R201, R200, R201 ;  /* 0x000000c9c8c97220 */ /* 0x000fe40000410000 */
[----:B------:R-:W-:Y:S01]  /*2a90*/  FFMA.FTZ R21, R77, R210, R21 ;  /* 0x000000d24d157223 */ /* 0x000fe20000010015 */
[----:B------:R-:W-:Y:S01]  /*2aa0*/  LEA.HI.X R77, R225, c[0x0][0x24c], RZ, 0x4, P4 ;  /* 0x00009300e14d7a11 */ /* 0x000fe200020f24ff */
[----:B------:R-:W-:-:S02]  /*2ab0*/  FMUL.FTZ R74, R161, R78 ;  /* 0x0000004ea14a7220 */ /* 0x000fc40000410000 */
[----:B------:R-:W-:-:S05]  /*2ac0*/  FMUL.FTZ R75, R176, R201 ;  /* 0x000000c9b04b7220 */ /* 0x000fca0000410000 */
[----:B------:R1:W-:Y:S01]  /*2ad0*/  STG.E.128 [R76.64], R72 ;  /* 0x000000484c007986 */ /* 0x0003e2000c101d04 */
[----:B------:R-:W-:Y:S02]  /*2ae0*/  FFMA.FTZ R19, R79, R208, R19 ;  /* 0x000000d04f137223 */ /* 0x000fe40000010013 */
[----:B----4-:R-:W-:Y:S02]  /*2af0*/  FFMA.FTZ R16, R219, R80, R16 ;  /* 0x00000050db107223 */ /* 0x010fe40000010010 */
[----:B------:R-:W-:Y:S02]  /*2b00*/  FFMA.FTZ R17, R81, R212, R17 ;  /* 0x000000d451117223 */ /* 0x000fe40000010011 */
[----:B------:R-:W-:Y:S02]  /*2b10*/  FFMA.FTZ R14, R82, R211, R14 ;  /* 0x000000d3520e7223 */ /* 0x000fe4000001000e */
[----:B------:R-:W-:Y:S02]  /*2b20*/  FFMA.FTZ R15, R83, R214, R15 ;  /* 0x000000d6530f7223 */ /* 0x000fe4000001000f */
[----:B------:R-:W-:-:S02]  /*2b30*/  FFMA.FTZ R3, R223, R84, R3 ;  /* 0x00000054df037223 */ /* 0x000fc40000010003 */
[----:B------:R-:W-:Y:S02]  /*2b40*/  FFMA.FTZ R2, R85, R218, R2 ;  /* 0x000000da55027223 */ /* 0x000fe40000010002 */
[----:B------:R-:W-:Y:S02]  /*2b50*/  FFMA.FTZ R5, R86, R216, R5 ;  /* 0x000000d856057223 */ /* 0x000fe40000010005 */
        /* <DEDUP_REMOVED lines=8> */
[----:B------:R-:W-:Y:S01]  /*2be0*/  FFMA.FTZ R12, R103, R201, R12 ;  /* 0x000000c9670c7223 */ /* 0x000fe2000001000c */
[----:B-1----:R-:W-:Y:S01]  /*2bf0*/  @P0 CALL.REL.NOINC `(.L_x_7689) ;  /* 0x0000001000000944 */ /* 0x002fe20003c00000 */
[----:B------:R-:W-:Y:S05]  /*2c00*/  BRA `(.L_x_7690) ;  /* 0xffffdeb000007947 */ /* 0x000fea000383ffff */
.L_x_7689:
        /* <DEDUP_REMOVED lines=58> */
.L_x_7686:
        /* <DEDUP_REMOVED lines=28> */
.L_x_7687:
[----:B------:R-:W-:Y:S01]  /*3170*/  HFMA2.MMA R76, -RZ, RZ, 0, 9.5367431640625e-07 ;  /* 0x00000010ff4c7435 */ /* 0x000fe200000001ff */
[----:B------:R-:W-:-:S02]  /*3180*/  MOV R75, R77 ;  /* 0x0000004d004b7202 */ /* 0x000fc40000000f00 */
[----:B------:R-:W-:Y:S02]  /*3190*/  MOV R78, 0x1f ;  /* 0x0000001f004e7802 */ /* 0x000fe40000000f00 */
[----:B------:R-:W-:Y:S02]  /*31a0*/  MOV R81, 0xffffffff ;  /* 0xffffffff00517802 */ /* 0x000fe40000000f00 */
[----:B------:R-:W-:Y:S02]  /*31b0*/  MOV R72, 0x31d0 ;  /* 0x000031d000487802 */ /* 0x000fe40000000f00 */
[----:B-----5:R-:W-:Y:S05]  /*31c0*/  CALL.REL.NOINC `($__internal_165_$__cuda_sm70_shflsync_down_p) ;  /* 0x0000046000007944 */ /* 0x020fea0003c00000 */
[----:B-1----:R-:W-:Y:S01]  /*31d0*/  MOV R74, R75 ;  /* 0x0000004b004a7202 */ /* 0x002fe20000000f00 */
[----:B0-----:R-:W-:Y:S05]  /*31e0*/  BRA `(.L_x_7691) ;  /* 0xffffe78000007947 */ /* 0x001fea000383ffff */
.L_x_7688:
[----:B------:R-:W-:Y:S01]  /*31f0*/  HFMA2.MMA R76, -RZ, RZ, 0, 9.5367431640625e-07 ;  /* 0x00000010ff4c7435 */ /* 0x000fe200000001ff */
[----:B------:R-:W-:Y:S02]  /*3200*/  MOV R75, R79 ;  /* 0x0000004f004b7202 */ /* 0x000fe40000000f00 */
[----:B------:R-:W-:Y:S02]  /*3210*/  MOV R78, 0x1f ;  /* 0x0000001f004e7802 */ /* 0x000fe40000000f00 */
[----:B------:R-:W-:-:S02]  /*3220*/  MOV R81, 0xffffffff ;  /* 0xffffffff00517802 */ /* 0x000fc40000000f00 */
[----:B------:R-:W-:Y:S02]  /*3230*/  MOV R72, 0x3250 ;  /* 0x0000325000487802 */ /* 0x000fe40000000f00 */
[----:B01---5:R-:W-:Y:S05]  /*3240*/  CALL.REL.NOINC `($__internal_165_$__cuda_sm70_shflsync_down_p) ;  /* 0x000003e000007944 */ /* 0x023fea0003c00000 */
[----:B------:R-:W-:Y:S01]  /*3250*/  FADD.FTZ R77, R77, R74 ;  /* 0x0000004a4d4d7221 */ /* 0x000fe20000010000 */
[----:B0-----:R-:W-:Y:S01]  /*3260*/  HFMA2.MMA R76, -RZ, RZ, 0, 4.76837158203125e-07 ;  /* 0x00000008ff4c7435 */ /* 0x001fe200000001ff */
[----:B-1----:R-:W-:Y:S01]  /*3270*/  FADD.FTZ R80, R79, R75 ;  /* 0x0000004b4f507221 */ /* 0x002fe20000010000 */
[----:B------:R-:W-:Y:S02]  /*3280*/  MOV R78, 0x1f ;  /* 0x0000001f004e7802 */ /* 0x000fe40000000f00 */
[----:B------:R-:W-:Y:S02]  /*3290*/  MOV R81, 0xffffffff ;  /* 0xffffffff00517802 */ /* 0x000fe40000000f00 */
[----:B------:R-:W-:Y:S02]  /*32a0*/  MOV R75, R77 ;  /* 0x0000004d004b7202 */ /* 0x000fe40000000f00 */
[----:B------:R-:W-:Y:S02]  /*32b0*/  MOV R72, 0x32d0 ;  /* 0x000032d000487802 */ /* 0x000fe40000000f00 */
[----:B------:R-:W-:Y:S05]  /*32c0*/  CALL.REL.NOINC `($__internal_165_$__cuda_sm70_shflsync_down_p) ;  /* 0x0000036000007944 */ /* 0x000fea0003c00000 */
[----:B0-----:R-:W-:Y:S01]  /*32d0*/  HFMA2.MMA R76, -RZ, RZ, 0, 4.76837158203125e-07 ;  /* 0x00000008ff4c7435 */ /* 0x001fe200000001ff */
[----:B-1----:R-:W-:-:S02]  /*32e0*/  MOV R74, R75 ;  /* 0x0000004b004a7202 */ /* 0x002fc40000000f00 */
[----:B------:R-:W-:Y:S02]  /*32f0*/  MOV R75, R80 ;  /* 0x00000050004b7202 */ /* 0x000fe40000000f00 */
[----:B------:R-:W-:Y:S02]  /*3300*/  MOV R78, 0x1f ;  /* 0x0000001f004e7802 */ /* 0x000fe40000000f00 */
[----:B------:R-:W-:Y:S02]  /*3310*/  MOV R81, 0xffffffff ;  /* 0xffffffff00517802 */ /* 0x000fe40000000f00 */
[----:B------:R-:W-:Y:S02]  /*3320*/  MOV R72, 0x3340 ;  /* 0x0000334000487802 */ /* 0x000fe40000000f00 */
[----:B------:R-:W-:Y:S05]  /*3330*/  CALL.REL.NOINC `($__internal_165_$__cuda_sm70_shflsync_down_p) ;  /* 0x000002f000007944 */ /* 0x000fea0003c00000 */
[----:B------:R-:W-:Y:S01]  /*3340*/  FADD.FTZ R77, R74, R77 ;  /* 0x0000004d4a4d7221 */ /* 0x000fe20000010000 */
[----:B0-----:R-:W-:Y:S01]  /*3350*/  HFMA2.MMA R76, -RZ, RZ, 0, 2.384185791015625e-07 ;  /* 0x00000004ff4c7435 */ /* 0x001fe200000001ff */
[----:B-1----:R-:W-:Y:S01]  /*3360*/  FADD.FTZ R80, R80, R75 ;  /* 0x0000004b50507221 */ /* 0x002fe20000010000 */
[----:B------:R-:W-:Y:S02]  /*3370*/  MOV R78, 0x1f ;  /* 0x0000001f004e7802 */ /* 0x000fe40000000f00 */
[----:B------:R-:W-:-:S02]  /*3380*/  MOV R81, 0xffffffff ;  /* 0xffffffff00517802 */ /* 0x000fc40000000f00 */
[----:B------:R-:W-:Y:S02]  /*3390*/  MOV R75, R77 ;  /* 0x0000004d004b7202 */ /* 0x000fe40000000f00 */
[----:B------:R-:W-:Y:S02]  /*33a0*/  MOV R72, 0x33c0 ;  /* 0x000033c000487802 */ /* 0x000fe40000000f00 */
[----:B------:R-:W-:Y:S05]  /*33b0*/  CALL.REL.NOINC `($__internal_165_$__cuda_sm70_shflsync_down_p) ;  /* 0x0000027000007944 */ /* 0x000fea0003c00000 */
[----:B0-----:R-:W-:Y:S01]  /*33c0*/  HFMA2.MMA R76, -RZ, RZ, 0, 2.384185791015625e-07 ;  /* 0x00000004ff4c7435 */ /* 0x001fe200000001ff */
[----:B-1----:R-:W-:Y:S02]  /*33d0*/  MOV R74, R75 ;  /* 0x0000004b004a7202 */ /* 0x002fe40000000f00 */
[----:B------:R-:W-:Y:S02]  /*33e0*/  MOV R75, R80 ;  /* 0x00000050004b7202 */ /* 0x000fe40000000f00 */
[----:B------:R-:W-:Y:S02]  /*33f0*/  MOV R78, 0x1f ;  /* 0x0000001f004e7802 */ /* 0x000fe40000000f00 */
[----:B------:R-:W-:Y:S02]  /*3400*/  MOV R81, 0xffffffff ;  /* 0xffffffff00517802 */ /* 0x000fe40000000f00 */
[----:B------:R-:W-:-:S02]  /*3410*/  MOV R72, 0x3430 ;  /* 0x0000343000487802 */ /* 0x000fc40000000f00 */
[----:B------:R-:W-:Y:S05]  /*3420*/  CALL.REL.NOINC `($__internal_165_$__cuda_sm70_shflsync_down_p) ;  /* 0x0000020000007944 */ /* 0x000fea0003c00000 */
[----:B------:R-:W-:Y:S01]  /*3430*/  FADD.FTZ R77, R74, R77 ;  /* 0x0000004d4a4d7221 */ /* 0x000fe20000010000 */
[----:B0-----:R-:W-:Y:S01]  /*3440*/  HFMA2.MMA R76, -RZ, RZ, 0, 1.1920928955078125e-07 ;  /* 0x00000002ff4c7435 */ /* 0x001fe200000001ff */
[----:B-1----:R-:W-:Y:S01]  /*3450*/  FADD.FTZ R80, R80, R75 ;  /* 0x0000004b50507221 */ /* 0x002fe20000010000 */
[----:B------:R-:W-:-:S02]  /*3460*/  MOV R78, 0x1f ;  /* 0x0000001f004e7802 */ /* 0x000fc40000000f00 */
[----:B------:R-:W-:Y:S02]  /*3470*/  MOV R81, 0xffffffff ;  /* 0xffffffff00517802 */ /* 0x000fe40000000f00 */
[----:B------:R-:W-:Y:S02]  /*3480*/  MOV R75, R77 ;  /* 0x0000004d004b7202 */ /* 0x000fe40000000f00 */
[----:B------:R-:W-:Y:S02]  /*3490*/  MOV R72, 0x34b0 ;  /* 0x000034b000487802 */ /* 0x000fe40000000f00 */
[----:B------:R-:W-:Y:S05]  /*34a0*/  CALL.REL.NOINC `($__internal_165_$__cuda_sm70_shflsync_down_p) ;  /* 0x0000018000007944 */ /* 0x000fea0003c00000 */
[----:B0-----:R-:W-:Y:S01]  /*34b0*/  HFMA2.MMA R76, -RZ, RZ, 0, 1.1920928955078125e-07 ;  /* 0x00000002ff4c7435 */ /* 0x001fe200000001ff */
[----:B-1----:R-:W-:Y:S02]  /*34c0*/  MOV R74, R75 ;  /* 0x0000004b004a7202 */ /* 0x002fe40000000f00 */
[----:B------:R-:W-:Y:S02]  /*34d0*/  MOV R75, R80 ;  /* 0x00000050004b7202 */ /* 0x000fe40000000f00 */
[----:B------:R-:W-:Y:S02]  /*34e0*/  MOV R78, 0x1f ;  /* 0x0000001f004e7802 */ /* 0x000fe40000000f00 */
[----:B------:R-:W-:-:S02]  /*34f0*/  MOV R81, 0xffffffff ;  /* 0xffffffff00517802 */ /* 0x000fc40000000f00 */
[----:B------:R-:W-:Y:S02]  /*3500*/  MOV R72, 0x3520 ;  /* 0x0000352000487802 */ /* 0x000fe40000000f00 */
[----:B------:R-:W-:Y:S05]  /*3510*/  CALL.REL.NOINC `($__internal_165_$__cuda_sm70_shflsync_down_p) ;  /* 0x0000011000007944 */ /* 0x000fea0003c00000 */
[----:B------:R-:W-:Y:S01]  /*3520*/  FADD.FTZ R77, R74, R77 ;  /* 0x0000004d4a4d7221 */ /* 0x000fe20000010000 */
[----:B0-----:R-:W-:Y:S01]  /*3530*/  HFMA2.MMA R76, -RZ, RZ, 0, 5.9604644775390625e-08 ;  /* 0x00000001ff4c7435 */ /* 0x001fe200000001ff */
[----:B-1----:R-:W-:Y:S01]  /*3540*/  FADD.FTZ R79, R80, R75 ;  /* 0x0000004b504f7221 */ /* 0x002fe20000010000 */
[----:B------:R-:W-:Y:S02]  /*3550*/  MOV R78, 0x1f ;  /* 0x0000001f004e7802 */ /* 0x000fe40000000f00 */
[----:B------:R-:W-:Y:S02]  /*3560*/  MOV R81, 0xffffffff ;  /* 0xffffffff00517802 */ /* 0x000fe40000000f00 */
[----:B------:R-:W-:Y:S02]  /*3570*/  MOV R75, R77 ;  /* 0x0000004d004b7202 */ /* 0x000fe40000000f00 */
[----:B------:R-:W-:Y:S02]  /*3580*/  MOV R72, 0x35a0 ;  /* 0x000035a000487802 */ /* 0x000fe40000000f00 */
[----:B------:R-:W-:Y:S05]  /*3590*/  CALL.REL.NOINC `($__internal_165_$__cuda_sm70_shflsync_down_p) ;  /* 0x0000009000007944 */ /* 0x000fea0003c00000 */
[----:B0-----:R-:W-:Y:S01]  /*35a0*/  HFMA2.MMA R76, -RZ, RZ, 0, 5.9604644775390625e-08 ;  /* 0x00000001ff4c7435 */ /* 0x001fe200000001ff */
[----:B-1----:R-:W-:-:S02]  /*35b0*/  MOV R80, R75 ;  /* 0x0000004b00507202 */ /* 0x002fc40000000f00 */
[----:B------:R-:W-:Y:S02]  /*35c0*/  MOV R75, R79 ;  /* 0x0000004f004b7202 */ /* 0x000fe40000000f00 */
[----:B------:R-:W-:Y:S02]  /*35d0*/  MOV R78, 0x1f ;  /* 0x0000001f004e7802 */ /* 0x000fe40000000f00 */
[----:B------:R-:W-:Y:S02]  /*35e0*/  MOV R81, 0xffffffff ;  /* 0xffffffff00517802 */ /* 0x000fe40000000f00 */
[----:B------:R-:W-:Y:S02]  /*35f0*/  MOV R72, 0x3610 ;  /* 0x0000361000487802 */ /* 0x000fe40000000f00 */
[----:B------:R-:W-:Y:S05]  /*3600*/  CALL.REL.NOINC `($__internal_165_$__cuda_sm70_shflsync_down_p) ;  /* 0x0000002000007944 */ /* 0x000fea0003c00000 */
[----:B-1----:R-:W-:Y:S01]  /*3610*/  MOV R72, R75 ;  /* 0x0000004b00487202 */ /* 0x002fe20000000f00 */
[----:B0-----:R-:W-:Y:S05]  /*3620*/  BRA `(.L_x_7692) ;  /* 0xffffe46000007947 */ /* 0x001fea000383ffff */
        .weak           $__internal_165_$__cuda_sm70_shflsync_down_p
        .type           $__internal_165_$__cuda_sm70_shflsync_down_p,@function
        .size           $__internal_165_$__cuda_sm70_shflsync_down_p,(.L_x_9419 - $__internal_165_$__cuda_sm70_shflsync_down_p)
$__internal_165_$__cuda_sm70_shflsync_down_p:
[----:B------:R-:W-:Y:S01]  /*3630*/  HFMA2.MMA R73, -RZ, RZ, 0, 0 ;  /* 0x00000000ff497435 */ /* 0x000fe200000001ff */
[----:B------:R-:W-:Y:S04]  /*3640*/  WARPSYNC R81 ;  /* 0x0000005100007348 */ /* 0x000fe80003800000 */
[----:B------:R0:W1:Y:S01]  /*3650*/  SHFL.DOWN PT, R75, R75, R76, R78 ;  /* 0x0800004c4b4b7389 */ /* 0x00006200000e004e */
[----:B------:R-:W-:Y:S05]  /*3660*/  RET.REL.NODEC R72 `(_ZN10layer_norm13ln_bwd_kernelINS_13Kernel_traitsI6__halfffffjLj3072ELj1ELj1ELj4ELj16ENS_18Kernel_traits_baseILj3072ES2_ffffjLj128EEEEELb0ELb1ELb0ELb1EEEvNS_9BwdParamsE) ;  /* 0xffffc99048007950 */ /* 0x000fea0003c3ffff */
.L_x_7693:
        /* <DEDUP_REMOVED lines=9> */
.L_x_9419:


//--------------------- .text._ZN10layer_norm13ln_bwd_kernelINS_13Kernel_traitsI6__halfffffjLj3072ELj1ELj1ELj4ELj16ENS_18Kernel_traits_baseILj3072ES2_ffffjLj128EEEEELb0ELb1ELb1ELb0EEEvNS_9BwdParamsE --------------------------
	.section	.text._ZN10layer_norm13ln_bwd_kernelINS_13Kernel_traitsI6__halfffffjLj3072ELj1ELj1ELj4ELj16ENS_18Kernel_traits_baseILj3072ES2_ffffjLj128EEEEELb0ELb1ELb1ELb0EEEvNS_9BwdParamsE,"ax",@progbits
	.sectioninfo	@"SHI_REGISTERS=232"
	.align	128
        .global         _ZN10layer_norm13ln_bwd_kernelINS_13Kernel_traitsI6__halfffffjLj3072ELj1ELj1ELj4ELj16ENS_18Kernel_traits_baseILj3072ES2_ffffjLj128EEEEELb0ELb1ELb1ELb0EEEvNS_9BwdParamsE
        .type           _ZN10layer_norm13ln_bwd_kernelINS_13Kernel_traitsI6__halfffffjLj3072ELj1ELj1ELj4ELj16ENS_18Kernel_traits_baseILj3072ES2_ffffjLj128EEEEELb0ELb1ELb1ELb0EEEvNS_9BwdParamsE,@function
        .size           _ZN10layer_norm13ln_bwd_kernelINS_13Kernel_traitsI6__halfffffjLj3072ELj1ELj1ELj4ELj16ENS_18Kernel_traits_baseILj3072ES2_ffffjLj128EEEEELb0ELb1ELb1ELb0EEEvNS_9BwdParamsE,(.L_x_9420 - _ZN10layer_norm13ln_bwd_kernelINS_13Kernel_traitsI6__halfffffjLj3072ELj1ELj1ELj4ELj16ENS_18Kernel_traits_baseILj3072ES2_ffffjLj128EEEEELb0ELb1ELb1ELb0EEEvNS_9BwdParamsE)
        .other          _ZN10layer_norm13ln_bwd_kernelINS_13Kernel_traitsI6__halfffffjLj3072ELj1ELj1ELj4ELj16ENS_18Kernel_traits_baseILj3072ES2_ffffjLj128EEEEELb0ELb1ELb1ELb0EEEvNS_9BwdParamsE,@"STO_CUDA_ENTRY STV_DEFAULT"
_ZN10layer_norm13ln_bwd_kernelINS_13Kernel_traitsI6__halfffffjLj3072ELj1ELj1ELj4ELj16ENS_18Kernel_traits_baseILj3072ES2_ffffjLj128EEEEELb0ELb1ELb1ELb0EEEvNS_9BwdParamsE:
.text._ZN10layer_norm13ln_bwd_kernelINS_13Kernel_traitsI6__halfffffjLj3072ELj1ELj1ELj4ELj16ENS_18Kernel_traits_baseILj3072ES2_ffffjLj128EEEEELb0ELb1ELb1ELb0EEEvNS_9BwdParamsE:
        /* <DEDUP_REMOVED lines=11> */
[----:B------:R-:W-:Y:S02]  /*00b0*/  ISETP.GE.U32.AND P0, PT, R170, 0x180, PT ;  /* 0x00000180aa00780c */ /* 0x000fe40003f06070 */
[----:B------:R-:W-:-:S02]  /*00c0*/  P2R R2, PR, RZ, 0x20 ;  /* 0x00000020ff027803 */ /* 0x000fc40000000000 */
[----:B------:R-:W-:Y:S02]  /*00d0*/  P2R R2, PR, RZ, 0x10 ;  /* 0x00000010ff027803 */ /* 0x000fe40000000000 */
[C---:B------:R-:W-:Y:S02]  /*00e0*/  ISETP.GE.U32.AND P1, PT, R170.reuse, 0x200, PT ;  /* 0x00000200aa00780c */ /* 0x040fe40003f26070 */
[----:B------:R-:W-:Y:S02]  /*00f0*/  ISETP.GE.U32.AND P2, PT, R170, 0x280, PT ;  /* 0x00000280aa00780c */ /* 0x000fe40003f46070 */
[----:B------:R-:W-:Y:S02]  /*0100*/  @P5 MOV R7, 0x8 ;  /* 0x0000000800075802 */ /* 0x000fe40000000f00 */
[----:B------:R-:W-:Y:S02]  /*0110*/  @P4 MOV R33, 0x8 ;  /* 0x0000000800214802 */ /* 0x000fe40000000f00 */
[----:B------:R-:W-:Y:S01]  /*0120*/  @P0 MOV R39, 0x8 ;  /* 0x0000000800270802 */ /* 0x000fe20000000f00 */
[----:B------:R-:W-:Y:S01]  /*0130*/  @P5 IMAD.WIDE.U32 R2, R0, R7, c[0x0][0x1b0] ;  /* 0x00006c0000025625 */ /* 0x000fe200078e0007 */
[----:B------:R-:W0:Y:S01]  /*0140*/  S2UR UR6, SR_CTAID.X ;  /* 0x00000000000679c3 */ /* 0x000e220000002500 */
[----:B------:R-:W-:-:S02]  /*0150*/  ISETP.GE.U32.AND P3, PT, R170, 0x300, PT ;  /* 0x00000300aa00780c */ /* 0x000fc40003f66070 */
[C---:B------:R-:W-:Y:S01]  /*0160*/  @P5 IMAD.WIDE.U32 R6, R0.reuse, R7, c[0x0][0x1c8] ;  /* 0x0000720000065625 */ /* 0x040fe200078e0007 */
[----:B------:R-:W-:Y:S01]  /*0170*/  @P5 LOP3.LUT R0, R0, 0x80, RZ, 0xfc, !PT ;  /* 0x0000008000005812 */ /* 0x000fe200078efcff */
[----:B------:R1:W5:Y:S01]  /*0180*/  @P5 LDG.E.64 R4, [R2.64] ;  /* 0x0000000402045981 */ /* 0x000362000c1e1b00 */
[----:B------:R-:W-:Y:S02]  /*0190*/  @P1 MOV R43, 0x8 ;  /* 0x00000008002b1802 */ /* 0x000fe40000000f00 */
[----:B------:R-:W-:Y:S01]  /*01a0*/  @P2 MOV R47, 0x8 ;  /* 0x00000008002f2802 */ /* 0x000fe20000000f00 */
[CC--:B------:R-:W-:Y:S01]  /*01b0*/  @P4 IMAD.WIDE.U32 R30, R0.reuse, R33.reuse, c[0x0][0x1b0] ;  /* 0x00006c00001e4625 */ /* 0x0c0fe200078e0021 */
[----:B------:R2:W5:Y:S01]  /*01c0*/  @P5 LDG.E.64 R8, [R6.64] ;  /* 0x0000000406085981 */ /* 0x000562000c1e1b00 */
[----:B------:R-:W-:Y:S02]  /*01d0*/  P2R R36, PR, RZ, 0x8 ;  /* 0x00000008ff247803 */ /* 0x000fe40000000000 */
        /* <DEDUP_REMOVED lines=8> */
[----:B------:R-:W-:Y:S01]  /*0260*/  @P3 MOV R37, 0x8 ;  /* 0x0000000800253802 */ /* 0x000fe20000000f00 */
[----:B------:R4:W5:Y:S02]  /*0270*/  @P0 LDG.E.64 R16, [R38.64] ;  /* 0x0000000426100981 */ /* 0x000964000c1e1b00 */
[----:B------:R-:W-:-:S04]  /*0280*/  @P1 IMAD.WIDE.U32 R40, R0, R43, c[0x0][0x1b0] ;  /* 0x00006c0000281625 */ /* 0x000fc800078e002b */
[C---:B------:R-:W-:Y:S01]  /*0290*/  @P1 IMAD.WIDE.U32 R42, R0.reuse, R43, c[0x0][0x1c8] ;  /* 0x00007200002a1625 */ /* 0x040fe200078e002b */
[----:B------:R-:W-:Y:S01]  /*02a0*/  @P1 IADD3 R0, R0, 0x80, RZ ;  /* 0x0000008000001810 */ /* 0x000fe20007ffe0ff */
[----:B------:R1:W5:Y:S04]  /*02b0*/  @P1 LDG.E.64 R18, [R40.64] ;  /* 0x0000000428121981 */ /* 0x000368000c1e1b00 */
[CC--:B------:R-:W-:Y:S01]  /*02c0*/  @P2 IMAD.WIDE.U32 R44, R0.reuse, R47.reuse, c[0x0][0x1b0] ;  /* 0x00006c00002c2625 */ /* 0x0c0fe200078e002f */
[----:B0-----:R-:W-:Y:S01]  /*02d0*/  LEA.HI R169, R171, UR6, RZ, 0x19 ;  /* 0x00000006aba97c11 */ /* 0x001fe2000f8fc8ff */
[----:B------:R0:W5:Y:S02]  /*02e0*/  @P1 LDG.E.64 R20, [R42.64] ;  /* 0x000000042a141981 */ /* 0x000164000c1e1b00 */
        /* <DEDUP_REMOVED lines=10> */
[----:B----4-:R-:W-:Y:S01]  /*0390*/  CS2R R38, SRZ ;  /* 0x0000000000267805 */ /* 0x010fe2000001ff00 */
[----:B------:R-:W-:Y:S01]  /*03a0*/  CS2R R124, SRZ ;  /* 0x00000000007c7805 */ /* 0x000fe2000001ff00 */
[----:B------:R-:W-:Y:S01]  /*03b0*/  CS2R R126, SRZ ;  /* 0x00000000007e7805 */ /* 0x000fe2000001ff00 */
[----:B------:R-:W-:Y:S01]  /*03c0*/  CS2R R40, SRZ ;  /* 0x0000000000287805 */ /* 0x000fe2000001ff00 */
[----:B0-----:R-:W-:Y:S01]  /*03d0*/  CS2R R42, SRZ ;  /* 0x00000000002a7805 */ /* 0x001fe2000001ff00 */
        /* <DEDUP_REMOVED lines=32> */
[----:B------:R-:W-:Y:S01]  /*05e0*/  HFMA2.MMA R104, -RZ, RZ, 0, 5.9604644775390625e-08 ;  /* 0x00000001ff687435 */ /* 0x000fe200000001ff */
[----:B-----5:R-:W-:Y:S01]  /*05f0*/  MOV R167, R4 ;  /* 0x0000000400a77202 */ /* 0x020fe20000000f00 */
[----:B------:R-:W-:Y:S01]  /*0600*/  IMAD.MOV.U32 R163, RZ, RZ, R10 ;  /* 0x000000ffffa37224 */ /* 0x000fe200078e000a */
[----:B------:R-:W-:Y:S01]  /*0610*/  SHF.R.U64 R166, R4, 0x10, R5 ;  /* 0x0000001004a67819 */ /* 0x000fe20000001205 */
[----:B------:R-:W-:Y:S01]  /*0620*/  IMAD.MOV.U32 R7, RZ, RZ, R28 ;  /* 0x000000ffff077224 */ /* 0x000fe200078e001c */
[----:B------:R-:W-:Y:S01]  /*0630*/  SHF.R.U64 R162, R10, 0x10, R11 ;  /* 0x000000100aa27819 */ /* 0x000fe2000000120b */
[----:B------:R-:W-:Y:S01]  /*0640*/  HFMA2.MMA R37, -RZ, RZ, 0, 0 ;  /* 0x00000000ff257435 */ /* 0x000fe200000001ff */
        /* <DEDUP_REMOVED lines=23> */
[----:B------:R-:W-:Y:S01]  /*07c0*/  IMAD.MOV.U32 R27, RZ, RZ, R8 ;  /* 0x000000ffff1b7224 */ /* 0x000fe200078e0008 */
[----:B------:R-:W-:Y:S01]  /*07d0*/  MOV R165, R5 ;  /* 0x0000000500a57202 */ /* 0x000fe20000000f00 */
[----:B------:R-:W-:Y:S01]  /*07e0*/  HADD2.F32 R32, -RZ, R32.H0_H0 ;  /* 0x20000020ff207230 */ /* 0x000fe20000004100 */
[----:B------:R-:W-:Y:S01]  /*07f0*/  SHF.R.U32.HI R164, RZ, 0x10, R5 ;  /* 0x00000010ffa47819 */ /* 0x000fe20000011605 */
        /* <DEDUP_REMOVED lines=56> */
[----:B------:R-:W-:Y:S01]  /*0b80*/  PRMT R3, R104, 0x7610, R3 ;  /* 0x0000761068037816 */ /* 0x000fe20000000003 */
[----:B------:R-:W-:-:S02]  /*0b90*/  HADD2.F32 R12, -RZ, R12.H0_H0 ;  /* 0x2000000cff0c7230 */ /* 0x000fc40000004100 */
[----:B------:R-:W-:Y:S02]  /*0ba0*/  HADD2.F32 R11, -RZ, R11.H0_H0 ;  /* 0x2000000bff0b7230 */ /* 0x000fe40000004100 */
[----:B------:R-:W-:Y:S02]  /*0bb0*/  HADD2.F32 R10, -RZ, R102.H0_H0 ;  /* 0x20000066ff0a7230 */ /* 0x000fe40000004100 */
[----:B------:R-:W-:Y:S02]  /*0bc0*/  HADD2.F32 R9, -RZ, R9.H0_H0 ;  /* 0x20000009ff097230 */ /* 0x000fe40000004100 */
[----:B------:R-:W-:Y:S02]  /*0bd0*/  HADD2.F32 R8, -RZ, R8.H0_H0 ;  /* 0x20000008ff087230 */ /* 0x000fe40000004100 */
[----:B------:R-:W-:Y:S02]  /*0be0*/  HADD2.F32 R6, -RZ, R101.H0_H0 ;  /* 0x20000065ff067230 */ /* 0x000fe40000004100 */
[----:B------:R-:W-:-:S02]  /*0bf0*/  HADD2.F32 R5, -RZ, R5.H0_H0 ;  /* 0x20000005ff057230 */ /* 0x000fc40000004100 */
[----:B0-----:R-:W-:Y:S02]  /*0c00*/  HADD2.F32 R4, -RZ, R100.H0_H0 ;  /* 0x20000064ff047230 */ /* 0x001fe40000004100 */
.L_x_7787:
[----:B------:R-:W-:-:S05]  /*0c10*/  MOV R144, 0x4 ;  /* 0x0000000400907802 */ /* 0x000fca0000000f00 */
[----:B------:R-:W-:-:S06]  /*0c20*/  IMAD.WIDE R150, R169, R144, c[0x0][0x1d8] ;  /* 0x00007600a9967625 */ /* 0x000fcc00078e0290 */
[----:B------:R-:W2:Y:S01]  /*0c30*/  LDG.E R150, [R150.64] ;  /* 0x0000000496967981 */ /* 0x000ea2000c1e1900 */
[----:B------:R-:W-:-:S04]  /*0c40*/  IMAD.WIDE R148, R169, R144, c[0x0][0x1a0] ;  /* 0x00006800a9947625 */ /* 0x000fc800078e0290 */
[CC--:B------:R-:W-:Y:S01]  /*0c50*/  IMAD.WIDE R146, R169.reuse, R144.reuse, c[0x0][0x1a8] ;  /* 0x00006a00a9927625 */ /* 0x0c0fe200078e0290 */
[----:B------:R0:W5:Y:S03]  /*0c60*/  LDG.E R221, [R148.64] ;  /* 0x0000000494dd7981 */ /* 0x000166000c1e1900 */
[C---:B------:R-:W-:Y:S01]  /*0c70*/  IMAD.WIDE R144, R169.reuse, R144, c[0x0][0x1d0] ;  /* 0x00007400a9907625 */ /* 0x040fe200078e0290 */
        /* <DEDUP_REMOVED lines=9> */
[----:B------:R-:W-:Y:S01]  /*0d10*/  IMAD.WIDE.U32 R228, R172, R189, c[0x0][0x218] ;  /* 0x00008600ace47625 */ /* 0x000fe200078e00bd */
[----:B--2---:R-:W-:-:S13]  /*0d20*/  ISETP.GT.AND P3, PT, R150, RZ, PT ;  /* 0x000000ff9600720c */ /* 0x004fda0003f64270 */
[----:B------:R-:W-:Y:S05]  /*0d30*/  @P3 BRA `(.L_x_7696) ;  /* 0x0000038000003947 */ /* 0x000fea0003800000 */
[----:B0-----:R-:W-:Y:S01]  /*0d40*/  LOP3.LUT P4, RZ, R170, 0xffffff80, RZ, 0xc0, !PT ;  /* 0xffffff80aaff7812 */ /* 0x001fe2000788c0ff */
[----:B------:R-:W-:Y:S01]  /*0d50*/  BSSY B1, `(.L_x_7697) ;  /* 0x0000008000017945 */ /* 0x000fe20003800000 */
[----:B------:R-:W-:-:S11]  /*0d60*/  MOV R144, R172 ;  /* 0x000000ac00907202 */ /* 0x000fd60000000f00 */
[----:B------:R-:W-:Y:S05]  /*0d70*/  @!P4 BRA `(.L_x_7698) ;  /* 0x000000500000c947 */ /* 0x000fea0003800000 */
[----:B------:R-:W-:-:S04]  /*0d80*/  ISETP.NE.U32.AND P4, PT, RZ, c[0x0][0x218], PT ;  /* 0x00008600ff007a0c */ /* 0x000fc80003f85070 */
[----:B------:R-:W-:-:S13]  /*0d90*/  ISETP.NE.AND.EX P4, PT, RZ, c[0x0][0x21c], PT, P4 ;  /* 0x00008700ff007a0c */ /* 0x000fda0003f85340 */
[----:B------:R-:W-:Y:S05]  /*0da0*/  @!P4 BRA `(.L_x_7699) ;  /* 0x000000100000c947 */ /* 0x000fea0003800000 */
[----:B------:R0:W5:Y:S02]  /*0db0*/  LDG.E.128 R100, [R228.64] ;  /* 0x00000004e4647981 */ /* 0x000164000c1e1d00 */
.L_x_7699:
[----:B------:R-:W-:Y:S02]  /*0dc0*/  IADD3 R144, R172, 0x80, RZ ;  /* 0x00000080ac907810 */ /* 0x000fe40007ffe0ff */
.L_x_7698:
[----:B------:R-:W-:Y:S05]  /*0dd0*/  BSYNC B1 ;  /* 0x0000000000017941 */ /* 0x000fea0003800000 */
.L_x_7697:
        /* <DEDUP_REMOVED lines=8> */
.L_x_7702:
[----:B------:R-:W-:Y:S02]  /*0e60*/  IADD3 R144, R144, 0x80, RZ ;  /* 0x0000008090907810 */ /* 0x000fe40007ffe0ff */
.L_x_7701:
[----:B------:R-:W-:Y:S05]  /*0e70*/  BSYNC B1 ;  /* 0x0000000000017941 */ /* 0x000fea0003800000 */
.L_x_7700:
[----:B------:R-:W-:Y:S01]  /*0e80*/  BSSY B1, `(.L_x_7703) ;  /* 0x0000008000017945 */ /* 0x000fe20003800000 */
[----:B------:R-:W-:Y:S05]  /*0e90*/  @!P0 BRA `(.L_x_7704) ;  /* 0x0000006000008947 */ /* 0x000fea0003800000 */
[----:B------:R-:W-:-:S04]  /*0ea0*/  ISETP.NE.U32.AND P4, PT, RZ, c[0x0][0x218], PT ;  /* 0x00008600ff007a0c */ /* 0x000fc80003f85070 */
[----:B------:R-:W-:-:S13]  /*0eb0*/  ISETP.NE.AND.EX P4, PT, RZ, c[0x0][0x21c], PT, P4 ;  /* 0x00008700ff007a0c */ /* 0x000fda0003f85340 */
[----:B------:R-:W-:Y:S05]  /*0ec0*/  @!P4 BRA `(.L_x_7705) ;  /* 0x000000200000c947 */ /* 0x000fea0003800000 */
[----:B------:R-:W-:-:S06]  /*0ed0*/  IMAD.WIDE.U32 R108, R144, R189, c[0x0][0x218] ;  /* 0x00008600906c7625 */ /* 0x000fcc00078e00bd */
[----:B------:R-:W5:Y:S02]  /*0ee0*/  LDG.E.128 R108, [R108.64] ;  /* 0x000000046c6c7981 */ /* 0x000f64000c1e1d00 */
.L_x_7705:
[----:B------:R-:W-:Y:S02]  /*0ef0*/  IADD3 R144, R144, 0x80, RZ ;  /* 0x0000008090907810 */ /* 0x000fe40007ffe0ff */
.L_x_7704:
[----:B------:R-:W-:Y:S05]  /*0f00*/  BSYNC B1 ;  /* 0x0000000000017941 */ /* 0x000fea0003800000 */
.L_x_7703:
[----:B------:R-:W-:Y:S01]  /*0f10*/  BSSY B1, `(.L_x_7706) ;  /* 0x0000008000017945 */ /* 0x000fe20003800000 */
[----:B------:R-:W-:Y:S05]  /*0f20*/  @!P1 BRA `(.L_x_7707) ;  /* 0x0000006000009947 */ /* 0x000fea0003800000 */
[----:B------:R-:W-:-:S04]  /*0f30*/  ISETP.NE.U32.AND P4, PT, RZ, c[0x0][0x218], PT ;  /* 0x00008600ff007a0c */ /* 0x000fc80003f85070 */
[----:B------:R-:W-:-:S13]  /*0f40*/  ISETP.NE.AND.EX P4, PT, RZ, c[0x0][0x21c], PT, P4 ;  /* 0x00008700ff007a0c */ /* 0x000fda0003f85340 */
[----:B------:R-:W-:Y:S05]  /*0f50*/  @!P4 BRA `(.L_x_7708) ;  /* 0x000000200000c947 */ /* 0x000fea0003800000 */
[----:B------:R-:W-:-:S06]  /*0f60*/  IMAD.WIDE.U32 R112, R144, R189, c[0x0][0x218] ;  /* 0x0000860090707625 */ /* 0x000fcc00078e00bd */
[----:B------:R-:W5:Y:S02]  /*0f70*/  LDG.E.128 R112, [R112.64] ;  /* 0x0000000470707981 */ /* 0x000f64000c1e1d00 */
.L_x_7708:
[----:B------:R-:W-:Y:S02]  /*0f80*/  IADD3 R144, R144, 0x80, RZ ;  /* 0x0000008090907810 */ /* 0x000fe40007ffe0ff */
.L_x_7707:
[----:B------:R-:W-:Y:S05]  /*0f90*/  BSYNC B1 ;  /* 0x0000000000017941 */ /* 0x000fea0003800000 */
.L_x_7706:
[----:B------:R-:W-:Y:S01]  /*0fa0*/  BSSY B1, `(.L_x_7709) ;  /* 0x0000008000017945 */ /* 0x000fe20003800000 */
[----:B------:R-:W-:Y:S05]  /*0fb0*/  @!P2 BRA `(.L_x_7710) ;  /* 0x000000600000a947 */ /* 0x000fea0003800000 */
[----:B------:R-:W-:-:S04]  /*0fc0*/  ISETP.NE.U32.AND P4, PT, RZ, c[0x0][0x218], PT ;  /* 0x00008600ff007a0c */ /* 0x000fc80003f85070 */
[----:B------:R-:W-:-:S13]  /*0fd0*/  ISETP.NE.AND.EX P4, PT, RZ, c[0x0][0x21c], PT, P4 ;  /* 0x00008700ff007a0c */ /* 0x000fda0003f85340 */
[----:B------:R-:W-:Y:S05]  /*0fe0*/  @!P4 BRA `(.L_x_7711) ;  /* 0x000000200000c947 */ /* 0x000fea0003800000 */
[----:B------:R-:W-:-:S06]  /*0ff0*/  IMAD.WIDE.U32 R116, R144, R189, c[0x0][0x218] ;  /* 0x0000860090747625 */ /* 0x000fcc00078e00bd */
[----:B------:R-:W5:Y:S02]  /*1000*/  LDG.E.128 R116, [R116.64] ;  /* 0x0000000474747981 */ /* 0x000f64000c1e1d00 */
.L_x_7711:
[----:B------:R-:W-:Y:S02]  /*1010*/  IADD3 R144, R144, 0x80, RZ ;  /* 0x0000008090907810 */ /* 0x000fe40007ffe0ff */
.L_x_7710:
[----:B------:R-:W-:Y:S05]  /*1020*/  BSYNC B1 ;  /* 0x0000000000017941 */ /* 0x000fea0003800000 */
.L_x_7709:
        /* <DEDUP_REMOVED lines=9> */
.L_x_7696:
[----:B0-----:R-:W-:Y:S01]  /*10c0*/  IADD3 R144, R150, -0x1, RZ ;  /* 0xffffffff96907810 */ /* 0x001fe20007ffe0ff */
[----:B------:R-:W-:Y:S01]  /*10d0*/  BSSY B1, `(.L_x_7713) ;  /* 0x0000031000017945 */ /* 0x000fe20003800000 */
[----:B------:R-:W-:Y:S01]  /*10e0*/  LOP3.LUT P4, RZ, R170, 0xffffff80, RZ, 0xc0, !PT ;  /* 0xffffff80aaff7812 */ /* 0x000fe2000788c0ff */
[----:B------:R-:W-:Y:S01]  /*10f0*/  HFMA2.MMA R225, -RZ, RZ, 0, 0 ;  /* 0x00000000ffe17435 */ /* 0x000fe200000001ff */
[----:B------:R-:W-:Y:S01]  /*1100*/  IMAD.MOV.U32 R223, RZ, RZ, RZ ;  /* 0x000000ffffdf7224 */ /* 0x000fe200078e00ff */
[----:B------:R-:W-:Y:S01]  /*1110*/  MOV R226, R172 ;  /* 0x000000ac00e27202 */ /* 0x000fe20000000f00 */
[----:B------:R-:W-:-:S05]  /*1120*/  IMAD R144, R144, c[0x0][0x168], RZ ;  /* 0x00005a0090907a24 */ /* 0x000fca00078e02ff */
        /* <DEDUP_REMOVED lines=16> */
[C---:B------:R-:W-:Y:S02]  /*1230*/  FADD.FTZ R195, -R184.reuse, R145 ;  /* 0x00000091b8c37221 */ /* 0x040fe40000010100 */
[----:B------:R-:W-:Y:S02]  /*1240*/  FADD.FTZ R209, -R184, R146 ;  /* 0x00000092b8d17221 */ /* 0x000fe40000010100 */
[----:B------:R-:W-:-:S02]  /*1250*/  FMUL.FTZ R181, R2, R181 ;  /* 0x000000b502b57220 */ /* 0x000fc40000410000 */
[----:B---3--:R-:W-:Y:S02]  /*1260*/  FMUL.FTZ R198, R167, R148 ;  /* 0x00000094a7c67220 */ /* 0x008fe40000410000 */
[----:B------:R-:W-:Y:S02]  /*1270*/  FADD.FTZ R147, -R184, R147 ;  /* 0x00000093b8937221 */ /* 0x000fe40000010100 */
[C---:B------:R-:W-:Y:S02]  /*1280*/  FMUL.FTZ R184, R2.reuse, R195 ;  /* 0x000000c302b87220 */ /* 0x040fe40000410000 */
[----:B------:R-:W-:Y:S02]  /*1290*/  FMUL.FTZ R195, R2, R209 ;  /* 0x000000d102c37220 */ /* 0x000fe40000410000 */
[----:B------:R-:W-:Y:S02]  /*12a0*/  FMUL.FTZ R209, R166, R149 ;  /* 0x00000095a6d17220 */ /* 0x000fe40000410000 */
[----:B------:R-:W-:-:S02]  /*12b0*/  FADD.FTZ R144, RZ, R198 ;  /* 0x000000c6ff907221 */ /* 0x000fc40000010000 */
[----:B------:R-:W-:Y:S02]  /*12c0*/  FFMA.FTZ R145, R181, R198, RZ ;  /* 0x000000c6b5917223 */ /* 0x000fe400000100ff */
        /* <DEDUP_REMOVED lines=17> */
.L_x_7714:
[----:B0-----:R-:W-:Y:S05]  /*13e0*/  BSYNC B1 ;  /* 0x0000000000017941 */ /* 0x001fea0003800000 */
.L_x_7713:
        /* <DEDUP_REMOVED lines=43> */
.L_x_7716:
[----:B0-----:R-:W-:Y:S05]  /*16a0*/  BSYNC B1 ;  /* 0x0000000000017941 */ /* 0x001fea0003800000 */
.L_x_7715:
        /* <DEDUP_REMOVED lines=42> */
.L_x_7718:
[----:B0-----:R-:W-:Y:S05]  /*1950*/  BSYNC B1 ;  /* 0x0000000000017941 */ /* 0x001fea0003800000 */
.L_x_7717:
        /* <DEDUP_REMOVED lines=42> */
.L_x_7720:
[----:B0-----:R-:W-:Y:S05]  /*1c00*/  BSYNC B1 ;  /* 0x0000000000017941 */ /* 0x001fea0003800000 */
.L_x_7719:
        /* <DEDUP_REMOVED lines=42> */
.L_x_7722:
[----:B0-----:R-:W-:Y:S05]  /*1eb0*/  BSYNC B1 ;  /* 0x0000000000017941 */ /* 0x001fea0003800000 */
.L_x_7721:
        /* <DEDUP_REMOVED lines=13> */
[----:B------:R-:W-:Y:S02]  /*1f90*/  FADD.FTZ R189, -R221, R145 ;  /* 0x00000091ddbd7221 */ /* 0x000fe40000010100 */
[C---:B------:R-:W-:Y:S02]  /*1fa0*/  FMUL.FTZ R183, R2.reuse, R183 ;  /* 0x000000b702b77220 */ /* 0x040fe40000410000 */
        /* <DEDUP_REMOVED lines=25> */
.L_x_7712:
[----:B0-----:R-:W-:Y:S05]  /*2140*/  BSYNC B0 ;  /* 0x0000000000007941 */ /* 0x001fea0003800000 */
.L_x_7695:
[----:B------:R-:W-:Y:S02]  /*2150*/  LOP3.LUT P4, RZ, R3, 0xff, RZ, 0xc0, !PT ;  /* 0x000000ff03ff7812 */ /* 0x000fe4000788c0ff */
[----:B------:R-:W-:-:S04]  /*2160*/  SHF.R.U32.HI R146, RZ, 0x5, R171 ;  /* 0x00000005ff927819 */ /* 0x000fc800000116ab */
[----:B-----5:R-:W-:-:S07]  /*2170*/  LOP3.LUT R221, R146, 0x7fffffc, RZ, 0xc0, !PT ;  /* 0x07fffffc92dd7812 */ /* 0x020fce00078ec0ff */
[----:B------:R-:W-:Y:S02]  /*2180*/  @!P4 IADD3 R221, R221, 0x4, RZ ;  /* 0x00000004ddddc810 */ /* 0x000fe40007ffe0ff */
[----:B------:R-:W-:Y:S01]  /*2190*/  LOP3.LUT P4, RZ, R171, 0x1f, RZ, 0xc0, !PT ;  /* 0x0000001fabff7812 */ /* 0x000fe2000788c0ff */
[----:B------:R-:W-:Y:S10]  /*21a0*/  BRA.DIV ~URZ, `(.L_x_7723) ;  /* 0x000027027f007947 */ /* 0x000ff4000b800000 */
[----:B------:R0:W1:Y:S02]  /*21b0*/  SHFL.DOWN PT, R148, R225, 0x10, 0x1f ;  /* 0x0a001f00e1947f89 */ /* 0x00006400000e0000 */
.L_x_7788:
        /* <DEDUP_REMOVED lines=18> */
.L_x_7789:
[----:B------:R-:W-:Y:S01]  /*22e0*/  @!P4 LOP3.LUT R146, R146, 0x3, RZ, 0xc0, !PT ;  /* 0x000000039292c812 */ /* 0x000fe200078ec0ff */
[----:B---3--:R-:W-:Y:S01]  /*22f0*/  FADD.FTZ R188, R188, R149 ;  /* 0x00000095bcbc7221 */ /* 0x008fe20000010000 */
[----:B------:R-:W-:Y:S01]  /*2300*/  WARPSYNC 0xffffffff ;  /* 0xffffffff00007948 */ /* 0x000fe20003800000 */
[----:B--2---:R-:W-:Y:S01]  /*2310*/  FADD.FTZ R189, R144, R151 ;  /* 0x0000009790bd7221 */ /* 0x004fe20000010000 */
[----:B------:R-:W-:Y:S01]  /*2320*/  @!P4 IADD3 R223, R221, R146, RZ ;  /* 0x00000092dddfc210 */ /* 0x000fe20007ffe0ff */
[----:B------:R-:W-:Y:S01]  /*2330*/  BSSY B0, `(.L_x_7725) ;  /* 0x0000073000007945 */ /* 0x000fe20003800000 */
[----:B------:R-:W-:-:S03]  /*2340*/  LOP3.LUT P5, RZ, R170, 0xffffff80, RZ, 0xc0, !PT ;  /* 0xffffff80aaff7812 */ /* 0x000fc600078ac0ff */
[----:B------:R-:W-:Y:S04]  /*2350*/  @!P4 STS.64 [R223.X8+0x3000], R188 ;  /* 0x003000bcdf00c388 */ /* 0x000fe80000008a00 */
[----:B------:R-:W-:Y:S01]  /*2360*/  BAR.SYNC.DEFER_BLOCKING 0x0 ;  /* 0x0000000000007b1d */ /* 0x000fe20000010000 */
[----:B------:R-:W-:-:S13]  /*2370*/  ISETP.GE.AND P4, PT, R0, 0x1, PT ;  /* 0x000000010000780c */ /* 0x000fda0003f86270 */
[----:B------:R-:W-:-:S05]  /*2380*/  @P4 IADD3 R0, R0, -0x1, RZ ;  /* 0xffffffff00004810 */ /* 0x000fca0007ffe0ff */
[----:B------:R-:W-:Y:S01]  /*2390*/  @P4 IMAD R226, R0, c[0x0][0x168], RZ ;  /* 0x00005a0000e24a24 */ /* 0x000fe200078e02ff */
[----:B------:R-:W2:Y:S04]  /*23a0*/  LDS.128 R144, [R221.X8+0x3000] ;  /* 0x00300000dd907984 */ /* 0x000ea80000008c00 */
[----:B-1----:R-:W1:Y:S01]  /*23b0*/  LDS.128 R148, [R221.X8+0x3010] ;  /* 0x00301000dd947984 */ /* 0x002e620000008c00 */
[----:B0-2---:R-:W-:Y:S02]  /*23c0*/  FADD.FTZ R225, RZ, R144 ;  /* 0x00000090ffe17221 */ /* 0x005fe40000010000 */
        /* <DEDUP_REMOVED lines=29> */
[----:B------:R-:W-:-:S05]  /*25a0*/  MOV R133, 0x10 ;  /* 0x0000001000857802 */ /* 0x000fca0000000f00 */
[----:B------:R-:W-:-:S06]  /*25b0*/  IMAD.WIDE.U32 R132, R0, R133, c[0x0][0x170] ;  /* 0x00005c0000847625 */ /* 0x000fcc00078e0085 */
[----:B------:R-:W5:Y:S02]  /*25c0*/  LDG.E.128 R132, [R132.64] ;  /* 0x0000000484847981 */ /* 0x000f64000c1e1d00 */
.L_x_7728:
[----:B------:R-:W-:Y:S05]  /*25d0*/  BSYNC B1 ;  /* 0x0000000000017941 */ /* 0x000fea0003800000 */
.L_x_7727:
        /* <DEDUP_REMOVED lines=10> */
.L_x_7730:
[----:B------:R-:W-:Y:S05]  /*2680*/  BSYNC B1 ;  /* 0x0000000000017941 */ /* 0x000fea0003800000 */
.L_x_7729:
        /* <DEDUP_REMOVED lines=13> */
.L_x_7732:
[----:B------:R-:W-:Y:S05]  /*2760*/  BSYNC B1 ;  /* 0x0000000000017941 */ /* 0x000fea0003800000 */
.L_x_7731:
        /* <DEDUP_REMOVED lines=11> */
.L_x_7734:
[----:B------:R-:W-:Y:S05]  /*2820*/  BSYNC B1 ;  /* 0x0000000000017941 */ /* 0x000fea0003800000 */
.L_x_7733:
        /* <DEDUP_REMOVED lines=11> */
.L_x_7736:
[----:B------:R-:W-:Y:S05]  /*28e0*/  BSYNC B1 ;  /* 0x0000000000017941 */ /* 0x000fea0003800000 */
.L_x_7735:
[----:B------:R-:W-:Y:S01]  /*28f0*/  SEL R139, R188, R139, P5 ;  /* 0x0000008bbc8b7207 */ /* 0x000fe20002800000 */
[----:B------:R-:W-:Y:S01]  /*2900*/  @P4 FMUL.FTZ R149, R149, c[0x0][0x1ec] ;  /* 0x00007b0095954a20 */ /* 0x000fe20000410000 */
[----:B------:R-:W-:Y:S01]  /*2910*/  ISETP.NE.U32.AND P5, PT, RZ, c[0x0][0x258], PT ;  /* 0x00009600ff007a0c */ /* 0x000fe20003fa5070 */
[----:B------:R-:W-:Y:S01]  /*2920*/  @P4 FMUL.FTZ R148, R148, c[0x0][0x1ec] ;  /* 0x00007b0094944a20 */ /* 0x000fe20000410000 */
[----:B------:R-:W-:Y:S01]  /*2930*/  @P4 MOV R145, 0x10 ;  /* 0x0000001000914802 */ /* 0x000fe20000000f00 */
[----:B------:R-:W-:Y:S01]  /*2940*/  @P4 FMUL.FTZ R189, R189, c[0x0][0x1ec] ;  /* 0x00007b00bdbd4a20 */ /* 0x000fe20000410000 */
[----:B------:R-:W-:Y:S01]  /*2950*/  ISETP.NE.AND.EX P5, PT, RZ, c[0x0][0x25c], PT, P5 ;  /* 0x00009700ff007a0c */ /* 0x000fe20003fa5350 */
[----:B------:R-:W-:Y:S02]  /*2960*/  @P4 FMUL.FTZ R188, R188, c[0x0][0x1ec] ;  /* 0x00007b00bcbc4a20 */ /* 0x000fe40000410000 */
[C---:B------:R-:W-:Y:S01]  /*2970*/  @P4 IMAD.WIDE.U32 R144, R0.reuse, R145, c[0x0][0x248] ;  /* 0x0000920000904625 */ /* 0x040fe200078e0091 */
[----:B------:R-:W-:-:S03]  /*2980*/  IADD3 R0, R0, 0x80, RZ ;  /* 0x0000008000007810 */ /* 0x000fc60007ffe0ff */
[----:B------:R-:W-:Y:S02]  /*2990*/  @P4 FMUL.FTZ R140, R27, R149 ;  /* 0x000000951b8c4220 */ /* 0x000fe40000410000 */
[----:B------:R-:W-:Y:S02]  /*29a0*/  @P4 FMUL.FTZ R141, R26, R148 ;  /* 0x000000941a8d4220 */ /* 0x000fe40000410000 */
[----:B------:R-:W-:Y:S02]  /*29b0*/  @P4 FMUL.FTZ R142, R25, R189 ;  /* 0x000000bd198e4220 */ /* 0x000fe40000410000 */
[----:B------:R-:W-:Y:S01]  /*29c0*/  @P5 MOV R147, 0x10 ;  /* 0x0000001000935802 */ /* 0x000fe20000000f00 */
[----:B------:R-:W-:Y:S02]  /*29d0*/  @P4 FMUL.FTZ R143, R24, R188 ;  /* 0x000000bc188f4220 */ /* 0x000fe40000410000 */
[----:B-----5:R-:W-:Y:S02]  /*29e0*/  @P4 FFMA.FTZ R76, R132, R149, R76 ;  /* 0x00000095844c4223 */ /* 0x020fe4000001004c */
[C---:B------:R-:W-:Y:S01]  /*29f0*/  @P5 IMAD.WIDE.U32 R146, R172.reuse, R147, c[0x0][0x258] ;  /* 0x00009600ac925625 */ /* 0x040fe200078e0093 */
[----:B------:R-:W-:-:S03]  /*2a00*/  IADD3 R172, R172, 0x80, RZ ;  /* 0x00000080acac7810 */ /* 0x000fc60007ffe0ff */
[----:B------:R-:W-:Y:S01]  /*2a10*/  @P4 FFMA.FTZ R77, R133, R148, R77 ;  /* 0x00000094854d4223 */ /* 0x000fe2000001004d */
[----:B------:R0:W-:Y:S01]  /*2a20*/  @P5 STG.E.128 [R146.64], R136 ;  /* 0x0000008892005986 */ /* 0x0001e2000c101d04 */
[----:B------:R-:W-:Y:S02]  /*2a30*/  @P4 FFMA.FTZ R78, R134, R189, R78 ;  /* 0x000000bd864e4223 */ /* 0x000fe4000001004e */
[----:B------:R-:W-:Y:S01]  /*2a40*/  @P4 FFMA.FTZ R79, R135, R188, R79 ;  /* 0x000000bc874f4223 */ /* 0x000fe2000001004f */
[----:B------:R0:W-:Y:S04]  /*2a50*/  @P4 STG.E.128 [R144.64], R140 ;  /* 0x0000008c90004986 */ /* 0x0001e8000c101d04 */
.L_x_7726:
[----:B------:R-:W-:Y:S05]  /*2a60*/  BSYNC B0 ;  /* 0x0000000000007941 */ /* 0x000fea0003800000 */
.L_x_7725:
[----:B------:R-:W-:Y:S01]  /*2a70*/  ISETP.GE.U32.AND P5, PT, R170, 0x100, PT ;  /* 0x00000100aa00780c */ /* 0x000fe20003fa6070 */
[----:B------:R-:W-:-:S12]  /*2a80*/  BSSY B0, `(.L_x_7737) ;  /* 0x0000053000007945 */ /* 0x000fd80003800000 */
[----:B------:R-:W-:Y:S05]  /*2a90*/  @!P5 BRA `(.L_x_7738) ;  /* 0x000005100000d947 */ /* 0x000fea0003800000 */
[----:B------:R-:W-:Y:S01]  /*2aa0*/  ISETP.NE.AND P5, PT, R168, RZ, PT ;  /* 0x000000ffa800720c */ /* 0x000fe20003fa5270 */
[----:B------:R-:W-:Y:S03]  /*2ab0*/  BSSY B1, `(.L_x_7739) ;  /* 0x0000015000017945 */ /* 0x000fe60003800000 */
[----:B0-----:R-:W-:Y:S02]  /*2ac0*/  FSEL R146, R150, RZ, !P5 ;  /* 0x000000ff96927208 */ /* 0x001fe40006800000 */
        /* <DEDUP_REMOVED lines=19> */
.L_x_7740:
[----:B------:R-:W-:Y:S05]  /*2c00*/  BSYNC B1 ;  /* 0x0000000000017941 */ /* 0x000fea0003800000 */
.L_x_7739:
[----:B------:R-:W-:Y:S01]  /*2c10*/  ISETP.NE.U32.AND P5, PT, RZ, c[0x0][0x258], PT ;  /* 0x00009600ff007a0c */ /* 0x000fe20003fa5070 */
[----:B------:R-:W-:Y:S03]  /*2c20*/  BSSY B1, `(.L_x_7741) ;  /* 0x000000a000017945 */ /* 0x000fe60003800000 */
[----:B------:R-:W-:-:S04]  /*2c30*/  ISETP.NE.AND.EX P5, PT, RZ, c[0x0][0x25c], PT, P5 ;  /* 0x00009700ff007a0c */ /* 0x000fc80003fa5350 */
[----:B------:R-:W-:Y:S01]  /*2c40*/  SEL R136, R189, R136, P5 ;  /* 0x00000088bd887207 */ /* 0x000fe20002800000 */
[----:B------:R-:W-:Y:S05]  /*2c50*/  @!P3 BRA `(.L_x_7742) ;  /* 0x000000600000b947 */ /* 0x000fea0003800000 */
[----:B------:R-:W-:Y:S01]  /*2c60*/  ISETP.NE.U32.AND P6, PT, RZ, c[0x0][0x218], PT ;  /* 0x00008600ff007a0c */ /* 0x000fe20003fc5070 */
[----:B------:R-:W-:-:S03]  /*2c70*/  FFMA.FTZ R144, R182, R151, R146 ;  /* 0x00000097b6907223 */ /* 0x000fc60000010092 */
[----:B------:R-:W-:Y:S01]  /*2c80*/  ISETP.NE.AND.EX P6, PT, RZ, c[0x0][0x21c], PT, P6 ;  /* 0x00008700ff007a0c */ /* 0x000fe20003fc5360 */
[----:B------:R-:W-:-:S04]  /*2c90*/  FADD.FTZ R145, R207, -R144 ;  /* 0x80000090cf917221 */ /* 0x000fc80000010000 */
[----:B------:R-:W-:-:S08]  /*2ca0*/  FMUL.FTZ R188, R2, R145 ;  /* 0x0000009102bc7220 */ /* 0x000fd00000410000 */
[----:B------:R-:W-:Y:S02]  /*2cb0*/  @P6 FADD.FTZ R188, R105, R188 ;  /* 0x000000bc69bc6221 */ /* 0x000fe40000010000 */
.L_x_7742:
[----:B------:R-:W-:Y:S05]  /*2cc0*/  BSYNC B1 ;  /* 0x0000000000017941 */ /* 0x000fea0003800000 */
.L_x_7741:
[----:B------:R-:W-:Y:S01]  /*2cd0*/  BSSY B1, `(.L_x_7743) ;  /* 0x0000009000017945 */ /* 0x000fe20003800000 */
        /* <DEDUP_REMOVED lines=8> */
.L_x_7744:
[----:B------:R-:W-:Y:S05]  /*2d60*/  BSYNC B1 ;  /* 0x0000000000017941 */ /* 0x000fea0003800000 */
.L_x_7743:
        /* <DEDUP_REMOVED lines=8> */
.L_x_7746:
[----:B------:R-:W-:Y:S05]  /*2df0*/  BSYNC B1 ;  /* 0x0000000000017941 */ /* 0x000fea0003800000 */
.L_x_7745:
[----:B------:R-:W-:Y:S02]  /*2e00*/  @P4 MOV R147, 0x10 ;  /* 0x0000001000934802 */ /* 0x000fe40000000f00 */
[----:B------:R-:W-:Y:S02]  /*2e10*/  SEL R138, R221, R138, P5 ;  /* 0x0000008add8a7207 */ /* 0x000fe40002800000 */
[----:B------:R-:W-:Y:S01]  /*2e20*/  SEL R139, R226, R139, P5 ;  /* 0x0000008be28b7207 */ /* 0x000fe20002800000 */
[----:B------:R-:W-:-:S05]  /*2e30*/  @P4 IMAD.WIDE.U32 R146, R0, R147, c[0x0][0x170] ;  /* 0x00005c0000924625 */ /* 0x000fca00078e0093 */
[----:B------:R-:W2:Y:S01]  /*2e40*/  @P4 LDG.E.128 R132, [R146.64] ;  /* 0x0000000492844981 */ /* 0x000ea2000c1e1d00 */
[----:B------:R-:W-:Y:S01]  /*2e50*/  ISETP.NE.U32.AND P5, PT, RZ, c[0x0][0x258], PT ;  /* 0x00009600ff007a0c */ /* 0x000fe20003fa5070 */
[----:B------:R-:W-:Y:S01]  /*2e60*/  @P4 FMUL.FTZ R189, R189, c[0x0][0x1ec] ;  /* 0x00007b00bdbd4a20 */ /* 0x000fe20000410000 */
[----:B------:R-:W-:Y:S01]  /*2e70*/  @P4 MOV R145, 0x10 ;  /* 0x0000001000914802 */ /* 0x000fe20000000f00 */
[----:B------:R-:W-:Y:S01]  /*2e80*/  @P4 FMUL.FTZ R188, R188, c[0x0][0x1ec] ;  /* 0x00007b00bcbc4a20 */ /* 0x000fe20000410000 */
[----:B------:R-:W-:Y:S01]  /*2e90*/  ISETP.NE.AND.EX P5, PT, RZ, c[0x0][0x25c], PT, P5 ;  /* 0x00009700ff007a0c */ /* 0x000fe20003fa5350 */
[----:B------:R-:W-:Y:S02]  /*2ea0*/  @P4 FMUL.FTZ R221, R221, c[0x0][0x1ec] ;  /* 0x00007b00dddd4a20 */ /* 0x000fe40000410000 */
[----:B------:R-:W-:Y:S02]  /*2eb0*/  @P4 FMUL.FTZ R226, R226, c[0x0][0x1ec] ;  /* 0x00007b00e2e24a20 */ /* 0x000fe40000410000 */
[C---:B------:R-:W-:Y:S01]  /*2ec0*/  @P4 IMAD.WIDE.U32 R144, R0.reuse, R145, c[0x0][0x248] ;  /* 0x0000920000904625 */ /* 0x040fe200078e0091 */
[----:B------:R-:W-:-:S03]  /*2ed0*/  IADD3 R0, R0, 0x80, RZ ;  /* 0x0000008000007810 */ /* 0x000fc60007ffe0ff */
[----:B------:R-:W-:Y:S02]  /*2ee0*/  @P4 FMUL.FTZ R140, R23, R189 ;  /* 0x000000bd178c4220 */ /* 0x000fe40000410000 */
[----:B------:R-:W-:Y:S02]  /*2ef0*/  @P4 FMUL.FTZ R141, R22, R188 ;  /* 0x000000bc168d4220 */ /* 0x000fe40000410000 */
[----:B------:R-:W-:Y:S01]  /*2f00*/  @P5 MOV R149, 0x10 ;  /* 0x0000001000955802 */ /* 0x000fe20000000f00 */
[----:B------:R-:W-:Y:S02]  /*2f10*/  @P4 FMUL.FTZ R142, R21, R221 ;  /* 0x000000dd158e4220 */ /* 0x000fe40000410000 */
[----:B------:R-:W-:Y:S02]  /*2f20*/  @P4 FMUL.FTZ R143, R20, R226 ;  /* 0x000000e2148f4220 */ /* 0x000fe40000410000 */
[C---:B------:R-:W-:Y:S01]  /*2f30*/  @P5 IMAD.WIDE.U32 R148, R172.reuse, R149, c[0x0][0x258] ;  /* 0x00009600ac945625 */ /* 0x040fe200078e0095 */
[----:B------:R-:W-:-:S04]  /*2f40*/  IADD3 R172, R172, 0x80, RZ ;  /* 0x00000080acac7810 */ /* 0x000fc80007ffe0ff */
[----:B------:R0:W-:Y:S04]  /*2f50*/  @P5 STG.E.128 [R148.64], R136 ;  /* 0x0000008894005986 */ /* 0x0001e8000c101d04 */
[----:B------:R0:W-:Y:S01]  /*2f60*/  @P4 STG.E.128 [R144.64], R140 ;  /* 0x0000008c90004986 */ /* 0x0001e2000c101d04 */
[----:B--2---:R-:W-:Y:S02]  /*2f70*/  @P4 FFMA.FTZ R80, R132, R189, R80 ;  /* 0x000000bd84504223 */ /* 0x004fe40000010050 */
[----:B------:R-:W-:Y:S02]  /*2f80*/  @P4 FFMA.FTZ R81, R133, R188, R81 ;  /* 0x000000bc85514223 */ /* 0x000fe40000010051 */
[----:B------:R-:W-:Y:S02]  /*2f90*/  @P4 FFMA.FTZ R82, R134, R221, R82 ;  /* 0x000000dd86524223 */ /* 0x000fe40000010052 */
[----:B------:R-:W-:-:S02]  /*2fa0*/  @P4 FFMA.FTZ R83, R135, R226, R83 ;  /* 0x000000e287534223 */ /* 0x000fc40000010053 */
.L_x_7738:
[----:B0-----:R-:W-:Y:S05]  /*2fb0*/  BSYNC B0 ;  /* 0x0000000000007941 */ /* 0x001fea0003800000 */
.L_x_7737:
[----:B------:R-:W-:Y:S01]  /*2fc0*/  BSSY B0, `(.L_x_7747) ;  /* 0x0000053000007945 */ /* 0x000fe20003800000 */
[----:B------:R-:W-:Y:S05]  /*2fd0*/  @!P0 BRA `(.L_x_7748) ;  /* 0x0000051000008947 */ /* 0x000fea0003800000 */
[----:B------:R-:W-:Y:S01]  /*2fe0*/  ISETP.NE.AND P5, PT, R168, RZ, PT ;  /* 0x000000ffa800720c */ /* 0x000fe20003fa5270 */
[----:B------:R-:W-:Y:S03]  /*2ff0*/  BSSY B1, `(.L_x_7749) ;  /* 0x0000015000017945 */ /* 0x000fe60003800000 */
[----:B------:R-:W-:-:S02]  /*3000*/  FSEL R146, R150, RZ, !P5 ;  /* 0x000000ff96927208 */ /* 0x000fc40006800000 */
        /* <DEDUP_REMOVED lines=19> */
.L_x_7750:
[----:B------:R-:W-:Y:S05]  /*3140*/  BSYNC B1 ;  /* 0x0000000000017941 */ /* 0x000fea0003800000 */
.L_x_7749:
        /* <DEDUP_REMOVED lines=11> */
.L_x_7752:
[----:B------:R-:W-:Y:S05]  /*3200*/  BSYNC B1 ;  /* 0x0000000000017941 */ /* 0x000fea0003800000 */
.L_x_7751:
        /* <DEDUP_REMOVED lines=9> */
.L_x_7754:
[----:B------:R-:W-:Y:S05]  /*32a0*/  BSYNC B1 ;  /* 0x0000000000017941 */ /* 0x000fea0003800000 */
.L_x_7753:
        /* <DEDUP_REMOVED lines=8> */
.L_x_7756:
[----:B------:R-:W-:Y:S05]  /*3330*/  BSYNC B1 ;  /* 0x0000000000017941 */ /* 0x000fea0003800000 */
.L_x_7755:
[----:B------:R-:W-:Y:S01]  /*3340*/  @P4 IMAD.MOV.U32 R149, RZ, RZ, 0x10 ;  /* 0x00000010ff954424 */ /* 0x000fe200078e00ff */
        /* <DEDUP_REMOVED lines=26> */
.L_x_7748:
[----:B0-----:R-:W-:Y:S05]  /*34f0*/  BSYNC B0 ;  /* 0x0000000000007941 */ /* 0x001fea0003800000 */
.L_x_7747:
        /* <DEDUP_REMOVED lines=24> */
.L_x_7760:
[----:B------:R-:W-:Y:S05]  /*3680*/  BSYNC B1 ;  /* 0x0000000000017941 */ /* 0x000fea0003800000 */
.L_x_7759:
        /* <DEDUP_REMOVED lines=11> */
.L_x_7762:
[----:B------:R-:W-:Y:S05]  /*3740*/  BSYNC B1 ;  /* 0x0000000000017941 */ /* 0x000fea0003800000 */
.L_x_7761:
        /* <DEDUP_REMOVED lines=9> */
.L_x_7764:
[----:B------:R-:W-:Y:S05]  /*37e0*/  BSYNC B1 ;  /* 0x0000000000017941 */ /* 0x000fea0003800000 */
.L_x_7763:
        /* <DEDUP_REMOVED lines=8> */
.L_x_7766:
[----:B------:R-:W-:Y:S05]  /*3870*/  BSYNC B1 ;  /* 0x0000000000017941 */ /* 0x000fea0003800000 */
.L_x_7765:
        /* <DEDUP_REMOVED lines=27> */
.L_x_7758:
[----:B0-----:R-:W-:Y:S05]  /*3a30*/  BSYNC B0 ;  /* 0x0000000000007941 */ /* 0x001fea0003800000 */
.L_x_7757:
        /* <DEDUP_REMOVED lines=24> */
.L_x_7770:
[----:B------:R-:W-:Y:S05]  /*3bc0*/  BSYNC B1 ;  /* 0x0000000000017941 */ /* 0x000fea0003800000 */
.L_x_7769:
        /* <DEDUP_REMOVED lines=11> */
.L_x_7772:
[----:B------:R-:W-:Y:S05]  /*3c80*/  BSYNC B1 ;  /* 0x0000000000017941 */ /* 0x000fea0003800000 */
.L_x_7771:
        /* <DEDUP_REMOVED lines=9> */
.L_x_7774:
[----:B------:R-:W-:Y:S05]  /*3d20*/  BSYNC B1 ;  /* 0x0000000000017941 */ /* 0x000fea0003800000 */
.L_x_7773:
        /* <DEDUP_REMOVED lines=8> */
.L_x_7776:
[----:B------:R-:W-:Y:S05]  /*3db0*/  BSYNC B1 ;  /* 0x0000000000017941 */ /* 0x000fea0003800000 */
.L_x_7775:
        /* <DEDUP_REMOVED lines=27> */
.L_x_7768:
[----:B0-----:R-:W-:Y:S05]  /*3f70*/  BSYNC B0 ;  /* 0x0000000000007941 */ /* 0x001fea0003800000 */
.L_x_7767:
        /* <DEDUP_REMOVED lines=25> */
.L_x_7780:
[----:B------:R-:W-:Y:S05]  /*4110*/  BSYNC B1 ;  /* 0x0000000000017941 */ /* 0x000fea0003800000 */
.L_x_7779:
        /* <DEDUP_REMOVED lines=11> */
.L_x_7782:
[----:B------:R-:W-:Y:S05]  /*41d0*/  BSYNC B1 ;  /* 0x0000000000017941 */ /* 0x000fea0003800000 */
.L_x_7781:
        /* <DEDUP_REMOVED lines=9> */
.L_x_7784:
[----:B------:R-:W-:Y:S05]  /*4270*/  BSYNC B1 ;  /* 0x0000000000017941 */ /* 0x000fea0003800000 */
.L_x_7783:
        /* <DEDUP_REMOVED lines=8> */
.L_x_7786:
[----:B------:R-:W-:Y:S05]  /*4300*/  BSYNC B1 ;  /* 0x0000000000017941 */ /* 0x000fea0003800000 */
.L_x_7785:
        /* <DEDUP_REMOVED lines=12> */
[----:B------:R-:W-:-:S04]  /*43d0*/  @P4 IMAD.WIDE.U32 R146, R0, R147, c[0x0][0x248] ;  /* 0x0000920000924625 */ /* 0x000fc800078e0093 */
[----:B------:R-:W-:Y:S02]  /*43e0*/  @P4 FMUL.FTZ R140, R7, R189 ;  /* 0x000000bd078c4220 */ /* 0x000fe40000410000 */
[----:B------:R-:W-:Y:S02]  /*43f0*/  @P4 FMUL.FTZ R141, R6, R150 ;  /* 0x00000096068d4220 */ /* 0x000fe40000410000 */
[----:B------:R-:W-:Y:S02]  /*4400*/  @P3 IMAD.MOV.U32 R149, RZ, RZ, 0x10 ;  /* 0x00000010ff953424 */ /* 0x000fe400078e00ff */
[----:B------:R-:W-:Y:S02]  /*4410*/  @P4 FMUL.FTZ R142, R5, R221 ;  /* 0x000000dd058e4220 */ /* 0x000fe40000410000 */
[----:B------:R-:W-:-:S04]  /*4420*/  @P3 IMAD.WIDE.U32 R148, R172, R149, c[0x0][0x258] ;  /* 0x00009600ac943625 */ /* 0x000fc800078e0095 */
[----:B------:R-:W-:Y:S01]  /*4430*/  @P4 FMUL.FTZ R143, R4, R188 ;  /* 0x000000bc048f4220 */ /* 0x000fe20000410000 */
[----:B------:R0:W-:Y:S04]  /*4440*/  @P3 STG.E.128 [R148.64], R136 ;  /* 0x0000008894003986 */ /* 0x0001e8000c101d04 */
[----:B------:R0:W-:Y:S01]  /*4450*/  @P4 STG.E.128 [R146.64], R140 ;  /* 0x0000008c92004986 */ /* 0x0001e2000c101d04 */
[----:B--2---:R-:W-:Y:S02]  /*4460*/  @P4 FFMA.FTZ R96, R132, R189, R96 ;  /* 0x000000bd84604223 */ /* 0x004fe40000010060 */
[----:B------:R-:W-:Y:S02]  /*4470*/  @P4 FFMA.FTZ R97, R133, R150, R97 ;  /* 0x0000009685614223 */ /* 0x000fe40000010061 */
[----:B------:R-:W-:-:S02]  /*4480*/  @P4 FFMA.FTZ R98, R134, R221, R98 ;  /* 0x000000dd86624223 */ /* 0x000fc40000010062 */
[----:B------:R-:W-:Y:S02]  /*4490*/  @P4 FFMA.FTZ R99, R135, R188, R99 ;  /* 0x000000bc87634223 */ /* 0x000fe40000010063 */
.L_x_7778:
[----:B0-----:R-:W-:Y:S05]  /*44a0*/  BSYNC B0 ;  /* 0x0000000000007941 */ /* 0x001fea0003800000 */
.L_x_7777:
[----:B------:R-:W-:Y:S02]  /*44b0*/  LOP3.LUT P3, RZ, R3, 0xff, RZ, 0xc0, !PT ;  /* 0x000000ff03ff7812 */ /* 0x000fe4000786c0ff */
[----:B------:R-:W-:Y:S02]  /*44c0*/  IADD3 R169, R169, c[0x0][0x160], RZ ;  /* 0x00005800a9a97a10 */ /* 0x000fe40007ffe0ff */
[----:B------:R-:W-:Y:S02]  /*44d0*/  SEL R3, RZ, 0x1, P3 ;  /* 0x00000001ff037807 */ /* 0x000fe40001800000 */
[----:B------:R-:W-:-:S13]  /*44e0*/  ISETP.GE.AND P3, PT, R169, c[0x0][0x164], PT ;  /* 0x00005900a9007a0c */ /* 0x000fda0003f66270 */
[----:B------:R-:W-:Y:S01]  /*44f0*/  @P3 CALL.REL.NOINC `(.L_x_7694) ;  /* 0x0000001000003944 */ /* 0x000fe20003c00000 */
[----:B------:R-:W-:Y:S05]  /*4500*/  BRA `(.L_x_7787) ;  /* 0xffffc70000007947 */ /* 0x000fea000383ffff */
.L_x_7694:
[----:B---3--:R-:W0:Y:S01]  /*4510*/  S2UR UR6, SR_CTAID.X ;  /* 0x00000000000679c3 */ /* 0x008e220000002500 */
[----:B------:R-:W0:Y:S01]  /*4520*/  S2R R2, SR_TID.X ;  /* 0x0000000000027919 */ /* 0x000e220000002100 */
[C---:B------:R-:W-:Y:S02]  /*4530*/  LOP3.LUT P4, RZ, R170.reuse, 0xffffff80, RZ, 0xc0, !PT ;  /* 0xffffff80aaff7812 */ /* 0x040fe4000788c0ff */
[----:B------:R-:W-:Y:S02]  /*4540*/  ISETP.GE.U32.AND P3, PT, R170, 0x100, PT ;  /* 0x00000100aa00780c */ /* 0x000fe40003f66070 */
[----:B-----5:R-:W-:Y:S02]  /*4550*/  @P0 MOV R19, 0x10 ;  /* 0x0000001000130802 */ /* 0x020fe40000000f00 */
[----:B------:R-:W-:Y:S02]  /*4560*/  @P1 MOV R23, 0x10 ;  /* 0x0000001000171802 */ /* 0x000fe40000000f00 */
[----:B------:R-:W-:-:S05]  /*4570*/  @P2 MOV R25, 0x10 ;  /* 0x0000001000192802 */ /* 0x000fca0000000f00 */
[----:B------:R-:W-:Y:S02]  /*4580*/  @P4 MOV R7, 0x10 ;  /* 0x0000001000074802 */ /* 0x000fe40000000f00 */
[----:B------:R-:W-:Y:S02]  /*4590*/  @P3 MOV R13, 0x10 ;  /* 0x00000010000d3802 */ /* 0x000fe40000000f00 */
        /* <DEDUP_REMOVED lines=49> */
.L_x_7723:
[----:B------:R-:W-:Y:S01]  /*48b0*/  HFMA2.MMA R189, -RZ, RZ, 0, 9.5367431640625e-07 ;  /* 0x00000010ffbd7435 */ /* 0x000fe200000001ff */
[----:B------:R-:W-:Y:S01]  /*48c0*/  MOV R150, R225 ;  /* 0x000000e100967202 */ /* 0x000fe20000000f00 */
[----:B------:R-:W-:Y:S01]  /*48d0*/  IMAD.MOV.U32 R227, RZ, RZ, -0x1 ;  /* 0xffffffffffe37424 */ /* 0x000fe200078e00ff */
[----:B------:R-:W-:-:S02]  /*48e0*/  MOV R226, 0x1f ;  /* 0x0000001f00e27802 */ /* 0x000fc40000000f00 */
[----:B------:R-:W-:Y:S02]  /*48f0*/  MOV R144, 0x4910 ;  /* 0x0000491000907802 */ /* 0x000fe40000000f00 */
[----:B------:R-:W-:Y:S05]  /*4900*/  CALL.REL.NOINC `($__internal_166_$__cuda_sm70_shflsync_down_p) ;  /* 0x0000046000007944 */ /* 0x000fea0003c00000 */
[----:B-1----:R-:W-:Y:S01]  /*4910*/  MOV R148, R150 ;  /* 0x0000009600947202 */ /* 0x002fe20000000f00 */
[----:B0-----:R-:W-:Y:S05]  /*4920*/  BRA `(.L_x_7788) ;  /* 0xffffd89000007947 */ /* 0x001fea000383ffff */
.L_x_7724:
[----:B------:R-:W-:Y:S01]  /*4930*/  HFMA2.MMA R189, -RZ, RZ, 0, 9.5367431640625e-07 ;  /* 0x00000010ffbd7435 */ /* 0x000fe200000001ff */
[----:B------:R-:W-:Y:S02]  /*4940*/  MOV R150, R223 ;  /* 0x000000df00967202 */ /* 0x000fe40000000f00 */
[----:B------:R-:W-:Y:S02]  /*4950*/  MOV R226, 0x1f ;  /* 0x0000001f00e27802 */ /* 0x000fe40000000f00 */
[----:B------:R-:W-:Y:S02]  /*4960*/  MOV R227, 0xffffffff ;  /* 0xffffffff00e37802 */ /* 0x000fe40000000f00 */
[----:B------:R-:W-:Y:S02]  /*4970*/  MOV R144, 0x4990 ;  /* 0x0000499000907802 */ /* 0x000fe40000000f00 */
[----:B01----:R-:W-:Y:S05]  /*4980*/  CALL.REL.NOINC `($__internal_166_$__cuda_sm70_shflsync_down_p) ;  /* 0x000003e000007944 */ /* 0x003fea0003c00000 */
[----:B------:R-:W-:Y:S01]  /*4990*/  FADD.FTZ R148, R148, R225 ;  /* 0x000000e194947221 */ /* 0x000fe20000010000 */
[----:B0-----:R-:W-:Y:S01]  /*49a0*/  HFMA2.MMA R189, -RZ, RZ, 0, 4.76837158203125e-07 ;  /* 0x00000008ffbd7435 */ /* 0x001fe200000001ff */
[----:B-1----:R-:W-:Y:S01]  /*49b0*/  FADD.FTZ R223, R223, R150 ;  /* 0x00000096dfdf7221 */ /* 0x002fe20000010000 */
[----:B------:R-:W-:-:S02]  /*49c0*/  MOV R226, 0x1f ;  /* 0x0000001f00e27802 */ /* 0x000fc40000000f00 */
[----:B------:R-:W-:Y:S02]  /*49d0*/  MOV R227, 0xffffffff ;  /* 0xffffffff00e37802 */ /* 0x000fe40000000f00 */
[----:B------:R-:W-:Y:S02]  /*49e0*/  MOV R150, R148 ;  /* 0x0000009400967202 */ /* 0x000fe40000000f00 */
[----:B------:R-:W-:Y:S02]  /*49f0*/  MOV R144, 0x4a10 ;  /* 0x00004a1000907802 */ /* 0x000fe40000000f00 */
[----:B------:R-:W-:Y:S05]  /*4a00*/  CALL.REL.NOINC `($__internal_166_$__cuda_sm70_shflsync_down_p) ;  /* 0x0000036000007944 */ /* 0x000fea0003c00000 */
[----:B0-----:R-:W-:Y:S01]  /*4a10*/  HFMA2.MMA R189, -RZ, RZ, 0, 4.76837158203125e-07 ;  /* 0x00000008ffbd7435 */ /* 0x001fe200000001ff */
[----:B-1----:R-:W-:Y:S01]  /*4a20*/  MOV R147, R150 ;  /* 0x0000009600937202 */ /* 0x002fe20000000f00 */
[----:B------:R-:W-:Y:S01]  /*4a30*/  IMAD.MOV.U32 R150, RZ, RZ, R223 ;  /* 0x000000ffff967224 */ /* 0x000fe200078e00df */
[----:B------:R-:W-:Y:S02]  /*4a40*/  MOV R226, 0x1f ;  /* 0x0000001f00e27802 */ /* 0x000fe40000000f00 */
[----:B------:R-:W-:Y:S02]  /*4a50*/  MOV R227, 0xffffffff ;  /* 0xffffffff00e37802 */ /* 0x000fe40000000f00 */
[----:B------:R-:W-:-:S02]  /*4a60*/  MOV R144, 0x4a80 ;  /* 0x00004a8000907802 */ /* 0x000fc40000000f00 */
[----:B------:R-:W-:Y:S05]  /*4a70*/  CALL.REL.NOINC `($__internal_166_$__cuda_sm70_shflsync_down_p) ;  /* 0x000002f000007944 */ /* 0x000fea0003c00000 */
[----:B------:R-:W-:Y:S01]  /*4a80*/  FADD.FTZ R148, R147, R148 ;  /* 0x0000009493947221 */ /* 0x000fe20000010000 */
[----:B0-----:R-:W-:Y:S01]  /*4a90*/  HFMA2.MMA R189, -RZ, RZ, 0, 2.384185791015625e-07 ;  /* 0x00000004ffbd7435 */ /* 0x001fe200000001ff */
[----:B-1----:R-:W-:Y:S01]  /*4aa0*/  FADD.FTZ R223, R223, R150 ;  /* 0x00000096dfdf7221 */ /* 0x002fe20000010000 */
[----:B------:R-:W-:-:S02]  /*4ab0*/  MOV R226, 0x1f ;  /* 0x0000001f00e27802 */ /* 0x000fc40000000f00 */
[----:B------:R-:W-:Y:S02]  /*4ac0*/  MOV R227, 0xffffffff ;  /* 0xffffffff00e37802 */ /* 0x000fe40000000f00 */
[----:B------:R-:W-:Y:S02]  /*4ad0*/  MOV R150, R148 ;  /* 0x0000009400967202 */ /* 0x000fe40000000f00 */
[----:B------:R-:W-:Y:S02]  /*4ae0*/  MOV R144, 0x4b00 ;  /* 0x00004b0000907802 */ /* 0x000fe40000000f00 */
[----:B------:R-:W-:Y:S05]  /*4af0*/  CALL.REL.NOINC `($__internal_166_$__cuda_sm70_shflsync_down_p) ;  /* 0x0000027000007944 */ /* 0x000fea0003c00000 */
[----:B0-----:R-:W-:Y:S01]  /*4b00*/  HFMA2.MMA R189, -RZ, RZ, 0, 2.384185791015625e-07 ;  /* 0x00000004ffbd7435 */ /* 0x001fe200000001ff */
[----:B-1----:R-:W-:Y:S01]  /*4b10*/  MOV R147, R150 ;  /* 0x0000009600937202 */ /* 0x002fe20000000f00 */
[----:B------:R-:W-:Y:S01]  /*4b20*/  IMAD.MOV.U32 R226, RZ, RZ, 0x1f ;  /* 0x0000001fffe27424 */ /* 0x000fe200078e00ff */
[----:B------:R-:W-:Y:S02]  /*4b30*/  MOV R150, R223 ;  /* 0x000000df00967202 */ /* 0x000fe40000000f00 */
[----:B------:R-:W-:Y:S02]  /*4b40*/  MOV R227, 0xffffffff ;  /* 0xffffffff00e37802 */ /* 0x000fe40000000f00 */
[----:B------:R-:W-:-:S02]  /*4b50*/  MOV R144, 0x4b70 ;  /* 0x00004b7000907802 */ /* 0x000fc40000000f00 */
[----:B------:R-:W-:Y:S05]  /*4b60*/  CALL.REL.NOINC `($__internal_166_$__cuda_sm70_shflsync_down_p) ;  /* 0x0000020000007944 */ /* 0x000fea0003c00000 */
[----:B------:R-:W-:Y:S01]  /*4b70*/  FADD.FTZ R148, R147, R148 ;  /* 0x0000009493947221 */ /* 0x000fe20000010000 */
[----:B0-----:R-:W-:Y:S01]  /*4b80*/  HFMA2.MMA R189, -RZ, RZ, 0, 1.1920928955078125e-07 ;  /* 0x00000002ffbd7435 */ /* 0x001fe200000001ff */
[----:B-1----:R-:W-:Y:S01]  /*4b90*/  FADD.FTZ R151, R223, R150 ;  /* 0x00000096df977221 */ /* 0x002fe20000010000 */
[----:B------:R-:W-:-:S02]  /*4ba0*/  MOV R226, 0x1f ;  /* 0x0000001f00e27802 */ /* 0x000fc40000000f00 */
[----:B------:R-:W-:Y:S02]  /*4bb0*/  MOV R227, 0xffffffff ;  /* 0xffffffff00e37802 */ /* 0x000fe40000000f00 */
[----:B------:R-:W-:Y:S02]  /*4bc0*/  MOV R150, R148 ;  /* 0x0000009400967202 */ /* 0x000fe40000000f00 */
[----:B------:R-:W-:Y:S02]  /*4bd0*/  MOV R144, 0x4bf0 ;  /* 0x00004bf000907802 */ /* 0x000fe40000000f00 */
[----:B------:R-:W-:Y:S05]  /*4be0*/  CALL.REL.NOINC `($__internal_166_$__cuda_sm70_shflsync_down_p) ;  /* 0x0000018000007944 */ /* 0x000fea0003c00000 */
[----:B0-----:R-:W-:Y:S01]  /*4bf0*/  HFMA2.MMA R189, -RZ, RZ, 0, 1.1920928955078125e-07 ;  /* 0x00000002ffbd7435 */ /* 0x001fe200000001ff */
[----:B-1----:R-:W-:Y:S02]  /*4c00*/  MOV R147, R150 ;  /* 0x0000009600937202 */ /* 0x002fe40000000f00 */
[----:B------:R-:W-:Y:S02]  /*4c10*/  MOV R150, R151 ;  /* 0x0000009700967202 */ /* 0x000fe40000000f00 */
[----:B------:R-:W-:Y:S02]  /*4c20*/  MOV R226, 0x1f ;  /* 0x0000001f00e27802 */ /* 0x000fe40000000f00 */
[----:B------:R-:W-:-:S02]  /*4c30*/  MOV R227, 0xffffffff ;  /* 0xffffffff00e37802 */ /* 0x000fc40000000f00 */
[----:B------:R-:W-:Y:S02]  /*4c40*/  MOV R144, 0x4c60 ;  /* 0x00004c6000907802 */ /* 0x000fe40000000f00 */
[----:B------:R-:W-:Y:S05]  /*4c50*/  CALL.REL.NOINC `($__internal_166_$__cuda_sm70_shflsync_down_p) ;  /* 0x0000011000007944 */ /* 0x000fea0003c00000 */
[----:B------:R-:W-:Y:S01]  /*4c60*/  FADD.FTZ R149, R147, R148 ;  /* 0x0000009493957221 */ /* 0x000fe20000010000 */
[----:B0-----:R-:W-:Y:S01]  /*4c70*/  HFMA2.MMA R226, -RZ, RZ, 0, 1.847743988037109375e-06 ;  /* 0x0000001fffe27435 */ /* 0x001fe200000001ff */
[----:B-1----:R-:W-:Y:S01]  /*4c80*/  FADD.FTZ R151, R151, R150 ;  /* 0x0000009697977221 */ /* 0x002fe20000010000 */
[----:B------:R-:W-:Y:S01]  /*4c90*/  MOV R227, 0xffffffff ;  /* 0xffffffff00e37802 */ /* 0x000fe20000000f00 */
[----:B------:R-:W-:Y:S01]  /*4ca0*/  IMAD.MOV.U32 R189, RZ, RZ, 0x1 ;  /* 0x00000001ffbd7424 */ /* 0x000fe200078e00ff */
[----:B------:R-:W-:Y:S02]  /*4cb0*/  MOV R150, R149 ;  /* 0x0000009500967202 */ /* 0x000fe40000000f00 */
[----:B------:R-:W-:Y:S02]  /*4cc0*/  MOV R144, 0x4ce0 ;  /* 0x00004ce000907802 */ /* 0x000fe40000000f00 */
[----:B------:R-:W-:Y:S05]  /*4cd0*/  CALL.REL.NOINC `($__internal_166_$__cuda_sm70_shflsync_down_p) ;  /* 0x0000009000007944 */ /* 0x000fea0003c00000 */
[----:B0-----:R-:W-:Y:S01]  /*4ce0*/  HFMA2.MMA R189, -RZ, RZ, 0, 5.9604644775390625e-08 ;  /* 0x00000001ffbd7435 */ /* 0x001fe200000001ff */
[----:B-1----:R-:W-:Y:S02]  /*4cf0*/  MOV R188, R150 ;  /* 0x0000009600bc7202 */ /* 0x002fe40000000f00 */
[----:B------:R-:W-:-:S02]  /*4d00*/  MOV R150, R151 ;  /* 0x0000009700967202 */ /* 0x000fc40000000f00 */
[----:B------:R-:W-:Y:S02]  /*4d10*/  MOV R226, 0x1f ;  /* 0x0000001f00e27802 */ /* 0x000fe40000000f00 */
[----:B------:R-:W-:Y:S02]  /*4d20*/  MOV R227, 0xffffffff ;  /* 0xffffffff00e37802 */ /* 0x000fe40000000f00 */
[----:B------:R-:W-:Y:S02]  /*4d30*/  MOV R144, 0x4d50 ;  /* 0x00004d5000907802 */ /* 0x000fe40000000f00 */
[----:B------:R-:W-:Y:S05]  /*4d40*/  CALL.REL.NOINC `($__internal_166_$__cuda_sm70_shflsync_down_p) ;  /* 0x0000002000007944 */ /* 0x000fea0003c00000 */
[----:B-1----:R-:W-:Y:S01]  /*4d50*/  MOV R144, R150 ;  /* 0x0000009600907202 */ /* 0x002fe20000000f00 */
[----:B0-----:R-:W-:Y:S05]  /*4d60*/  BRA `(.L_x_7789) ;  /* 0xffffd57000007947 */ /* 0x001fea000383ffff */
        .weak           $__internal_166_$__cuda_sm70_shflsync_down_p
        .type           $__internal_166_$__cuda_sm70_shflsync_down_p,@function
        .size           $__internal_166_$__cuda_sm70_shflsync_down_p,(.L_x_9420 - $__internal_166_$__cuda_sm70_shflsync_down_p)
$__internal_166_$__cuda_sm70_shflsync_down_p:
[----:B------:R-:W-:Y:S01]  /*4d70*/  HFMA2.MMA R145, -RZ, RZ, 0, 0 ;  /* 0x00000000ff917435 */ /* 0x000fe200000001ff */
[----:B------:R-:W-:Y:S04]  /*4d80*/  WARPSYNC R227 ;  /* 0x000000e300007348 */ /* 0x000fe80003800000 */
[----:B------:R0:W1:Y:S01]  /*4d90*/  SHFL.DOWN PT, R150, R150, R189, R226 ;  /* 0x080000bd96967389 */ /* 0x00006200000e00e2 */
[----:B------:R-:W-:Y:S05]  /*4da0*/  RET.REL.NODEC R144 `(_ZN10layer_norm13ln_bwd_kernelINS_13Kernel_traitsI6__halfffffjLj3072ELj1ELj1ELj4ELj16ENS_18Kernel_traits_baseILj3072ES2_ffffjLj128EEEEELb0ELb1ELb1ELb0EEEvNS_9BwdParamsE) ;  /* 0xffffb25090007950 */ /* 0x000fea0003c3ffff */
.L_x_7790:
        /* <DEDUP_REMOVED lines=13> */
.L_x_9420:


//--------------------- .text._ZN10layer_norm13ln_bwd_kernelINS_13Kernel_traitsI6__halfffffjLj3072ELj1ELj1ELj4ELj16ENS_18Kernel_traits_baseILj3072ES2_ffffjLj128EEEEELb0ELb1ELb1ELb1EEEvNS_9BwdParamsE --------------------------
	.section	.text._ZN10layer_norm13ln_bwd_kernelINS_13Kernel_traitsI6__halfffffjLj3072ELj1ELj1ELj4ELj16ENS_18Kernel_traits_baseILj3072ES2_ffffjLj128EEEEELb0ELb1ELb1ELb1EEEvNS_9BwdParamsE,"ax",@progbits
	.sectioninfo	@"SHI_REGISTERS=244"
	.align	128
        .global         _ZN10layer_norm13ln_bwd_kernelINS_13Kernel_traitsI6__halfffffjLj3072ELj1ELj1ELj4ELj16ENS_18Kernel_traits_baseILj3072ES2_ffffjLj128EEEEELb0ELb1ELb1ELb1EEEvNS_9BwdParamsE
        .type           _ZN10layer_norm13ln_bwd_kernelINS_13Kernel_traitsI6__halfffffjLj3072ELj1ELj1ELj4ELj16ENS_18Kernel_traits_baseILj3072ES2_ffffjLj128EEEEELb0ELb1ELb1ELb1EEEvNS_9BwdParamsE,@function
        .size           _ZN10layer_norm13ln_bwd_kernelINS_13Kernel_traitsI6__halfffffjLj3072ELj1ELj1ELj4ELj16ENS_18Kernel_traits_baseILj3072ES2_ffffjLj128EEEEELb0ELb1ELb1ELb1EEEvNS_9BwdParamsE,(.L_x_9421 - _ZN10layer_norm13ln_bwd_kernelINS_13Kernel_traitsI6__halfffffjLj3072ELj1ELj1ELj4ELj16ENS_18Kernel_traits_baseILj3072ES2_ffffjLj128EEEEELb0ELb1ELb1ELb1EEEvNS_9BwdParamsE)
        .other          _ZN10layer_norm13ln_bwd_kernelINS_13Kernel_traitsI6__halfffffjLj3072ELj1ELj1ELj4ELj16ENS_18Kernel_traits_baseILj3072ES2_ffffjLj128EEEEELb0ELb1ELb1ELb1EEEvNS_9BwdParamsE,@"STO_CUDA_ENTRY STV_DEFAULT"
_ZN10layer_norm13ln_bwd_kernelINS_13Kernel_traitsI6__halfffffjLj3072ELj1ELj1ELj4ELj16ENS_18Kernel_traits_baseILj3072ES2_ffffjLj128EEEEELb0ELb1ELb1ELb1EEEvNS_9BwdParamsE:
.text._ZN10layer_norm13ln_bwd_kernelINS_13Kernel_traitsI6__halfffffjLj3072ELj1ELj1ELj4ELj16ENS_18Kernel_traits_baseILj3072ES2_ffffjLj128EEEEELb0ELb1ELb1ELb1EEEvNS_9BwdParamsE:
        /* <DEDUP_REMOVED lines=44> */
.L_x_7791:
[----:B------:R-:W-:-:S04]  /*02c0*/  SHF.L.U32 R0, R200, 0x3, RZ ;  /* 0x00000003c8007819 */ /* 0x000fc800000006ff */
[----:B------:R-:W-:-:S04]  /*02d0*/  LOP3.LUT R0, R0, 0x3f8, RZ, 0xc0, !PT ;  /* 0x000003f800007812 */ /* 0x000fc800078ec0ff */
[----:B------:R-:W-:-:S04]  /*02e0*/  IADD3 R2, P0, R0, c[0x0][0x1b0], RZ ;  /* 0x00006c0000027a10 */ /* 0x000fc80007f1e0ff */
[----:B------:R-:W-:Y:S02]  /*02f0*/  IADD3.X R3, RZ, c[0x0][0x1b4], RZ, P0, !PT ;  /* 0x00006d00ff037a10 */ /* 0x000fe400007fe4ff */
[----:B------:R-:W-:-:S03]  /*0300*/  IADD3 R4, P0, R0, c[0x0][0x1c8], RZ ;  /* 0x0000720000047a10 */ /* 0x000fc60007f1e0ff */
[----:B------:R-:W2:Y:S01]  /*0310*/  LDG.E.64 R196, [R2.64+0x1400] ;  /* 0x0014000402c47981 */ /* 0x000ea2000c1e1b00 */
[----:B------:R-:W-:-:S03]  /*0320*/  IADD3.X R5, RZ, c[0x0][0x1cc], RZ, P0, !PT ;  /* 0x00007300ff057a10 */ /* 0x000fc600007fe4ff */
[----:B------:R-:W3:Y:S04]  /*0330*/  LDG.E.64 R6, [R2.64+0x1000] ;  /* 0x0010000402067981 */ /* 0x000ee8000c1e1b00 */
[----:B------:R-:W4:Y:S04]  /*0340*/  LDG.E.64 R194, [R4.64] ;  /* 0x0000000404c27981 */ /* 0x000f28000c1e1b00 */
[----:B------:R-:W5:Y:S04]  /*0350*/  LDG.E.64 R222, [R2.64] ;  /* 0x0000000402de7981 */ /* 0x000f68000c1e1b00 */
[----:B------:R-:W5:Y:S04]  /*0360*/  LDG.E.64 R218, [R2.64+0x400] ;  /* 0x0004000402da7981 */ /* 0x000f68000c1e1b00 */
[----:B------:R-:W5:Y:S04]  /*0370*/  LDG.E.64 R214, [R2.64+0x800] ;  /* 0x0008000402d67981 */ /* 0x000f68000c1e1b00 */
[----:B------:R-:W5:Y:S04]  /*0380*/  LDG.E.64 R210, [R2.64+0xc00] ;  /* 0x000c000402d27981 */ /* 0x000f68000c1e1b00 */
[----:B------:R-:W5:Y:S04]  /*0390*/  LDG.E.64 R192, [R4.64+0x400] ;  /* 0x0004000404c07981 */ /* 0x000f68000c1e1b00 */
[----:B------:R-:W5:Y:S04]  /*03a0*/  LDG.E.64 R190, [R4.64+0x800] ;  /* 0x0008000404be7981 */ /* 0x000f68000c1e1b00 */
[----:B------:R-:W5:Y:S04]  /*03b0*/  LDG.E.64 R188, [R4.64+0xc00] ;  /* 0x000c000404bc7981 */ /* 0x000f68000c1e1b00 */
[----:B------:R-:W5:Y:S04]  /*03c0*/  LDG.E.64 R186, [R4.64+0x1000] ;  /* 0x0010000404ba7981 */ /* 0x000f68000c1e1b00 */
[----:B------:R0:W5:Y:S01]  /*03d0*/  LDG.E.64 R24, [R4.64+0x1400] ;  /* 0x0014000404187981 */ /* 0x000162000c1e1b00 */
        /* <DEDUP_REMOVED lines=39> */
[----:B------:R-:W-:-:S02]  /*0650*/  SHF.R.U32.HI R15, RZ, 0x10, R197 ;  /* 0x00000010ff0f7819 */ /* 0x000fc400000116c5 */
[--C-:B---3--:R-:W-:Y:S01]  /*0660*/  SHF.R.U64 R18, R6, 0x10, R7.reuse ;  /* 0x0000001006127819 */ /* 0x108fe20000001207 */
[----:B------:R-:W-:Y:S01]  /*0670*/  HADD2.F32 R203, -RZ, R6.H0_H0 ;  /* 0x20000006ffcb7230 */ /* 0x000fe20000004100 */
[----:B------:R-:W-:Y:S01]  /*0680*/  SHF.R.U32.HI R17, RZ, 0x10, R7 ;  /* 0x00000010ff117819 */ /* 0x000fe20000011607 */
[----:B------:R-:W-:Y:S01]  /*0690*/  HADD2.F32 R201, -RZ, R7.H0_H0 ;  /* 0x20000007ffc97230 */ /* 0x000fe20000004100 */
[--C-:B----4-:R-:W-:Y:S01]  /*06a0*/  SHF.R.U64 R14, R194, 0x10, R195.reuse ;  /* 0x00000010c20e7819 */ /* 0x110fe200000012c3 */
[----:B------:R-:W-:Y:S01]  /*06b0*/  HADD2.F32 R196, -RZ, R194.H0_H0 ;  /* 0x200000c2ffc47230 */ /* 0x000fe20000004100 */
[----:B------:R-:W-:Y:S02]  /*06c0*/  SHF.R.U32.HI R13, RZ, 0x10, R195 ;  /* 0x00000010ff0d7819 */ /* 0x000fe400000116c3 */
[--C-:B-----5:R-:W-:Y:S02]  /*06d0*/  SHF.R.U64 R184, R222, 0x10, R223.reuse ;  /* 0x00000010deb87819 */ /* 0x120fe400000012df */
[----:B------:R-:W-:-:S02]  /*06e0*/  SHF.R.U32.HI R182, RZ, 0x10, R223 ;  /* 0x00000010ffb67819 */ /* 0x000fc400000116df */
[--C-:B------:R-:W-:Y:S02]  /*06f0*/  SHF.R.U64 R180, R218, 0x10, R219.reuse ;  /* 0x00000010dab47819 */ /* 0x100fe400000012db */
[----:B------:R-:W-:Y:S02]  /*0700*/  SHF.R.U32.HI R23, RZ, 0x10, R219 ;  /* 0x00000010ff177819 */ /* 0x000fe400000116db */
[--C-:B------:R-:W-:Y:S02]  /*0710*/  SHF.R.U64 R22, R214, 0x10, R215.reuse ;  /* 0x00000010d6167819 */ /* 0x100fe400000012d7 */
[----:B------:R-:W-:Y:S02]  /*0720*/  SHF.R.U32.HI R21, RZ, 0x10, R215 ;  /* 0x00000010ff157819 */ /* 0x000fe400000116d7 */
[--C-:B------:R-:W-:Y:S02]  /*0730*/  SHF.R.U64 R20, R210, 0x10, R211.reuse ;  /* 0x00000010d2147819 */ /* 0x100fe400000012d3 */
[----:B------:R-:W-:-:S02]  /*0740*/  SHF.R.U32.HI R19, RZ, 0x10, R211 ;  /* 0x00000010ff137819 */ /* 0x000fc400000116d3 */
[--C-:B------:R-:W-:Y:S01]  /*0750*/  SHF.R.U64 R12, R192, 0x10, R193.reuse ;  /* 0x00000010c00c7819 */ /* 0x100fe200000012c1 */
[----:B------:R-:W-:Y:S01]  /*0760*/  HADD2.F32 R194, -RZ, R192.H0_H0 ;  /* 0x200000c0ffc27230 */ /* 0x000fe20000004100 */
[----:B------:R-:W-:Y:S02]  /*0770*/  SHF.R.U32.HI R11, RZ, 0x10, R193 ;  /* 0x00000010ff0b7819 */ /* 0x000fe400000116c1 */
[--C-:B------:R-:W-:Y:S01]  /*0780*/  SHF.R.U64 R10, R190, 0x10, R191.reuse ;  /* 0x00000010be0a7819 */ /* 0x100fe200000012bf */
[----:B------:R-:W-:Y:S01]  /*0790*/  HADD2.F32 R192, -RZ, R190.H0_H0 ;  /* 0x200000beffc07230 */ /* 0x000fe20000004100 */
[----:B------:R-:W-:Y:S02]  /*07a0*/  SHF.R.U32.HI R9, RZ, 0x10, R191 ;  /* 0x00000010ff097819 */ /* 0x000fe400000116bf */
[--C-:B------:R-:W-:Y:S02]  /*07b0*/  SHF.R.U64 R8, R188, 0x10, R189.reuse ;  /* 0x00000010bc087819 */ /* 0x100fe400000012bd */
[----:B------:R-:W-:-:S02]  /*07c0*/  SHF.R.U32.HI R7, RZ, 0x10, R189 ;  /* 0x00000010ff077819 */ /* 0x000fc400000116bd */
[--C-:B------:R-:W-:Y:S02]  /*07d0*/  SHF.R.U64 R6, R186, 0x10, R187.reuse ;  /* 0x00000010ba067819 */ /* 0x100fe400000012bb */
[----:B0-----:R-:W-:Y:S02]  /*07e0*/  SHF.R.U32.HI R5, RZ, 0x10, R187 ;  /* 0x00000010ff057819 */ /* 0x001fe400000116bb */
[--C-:B------:R-:W-:Y:S02]  /*07f0*/  SHF.R.U64 R4, R24, 0x10, R25.reuse ;  /* 0x0000001018047819 */ /* 0x100fe40000001219 */
[----:B------:R-:W-:Y:S01]  /*0800*/  SHF.R.U32.HI R3, RZ, 0x10, R25 ;  /* 0x00000010ff037819 */ /* 0x000fe20000011619 */
[----:B------:R-:W-:Y:S02]  /*0810*/  HADD2.F32 R190, -RZ, R188.H0_H0 ;  /* 0x200000bcffbe7230 */ /* 0x000fe40000004100 */
[----:B------:R-:W-:Y:S02]  /*0820*/  HADD2.F32 R188, -RZ, R186.H0_H0 ;  /* 0x200000baffbc7230 */ /* 0x000fe40000004100 */
[----:B------:R-:W-:-:S02]  /*0830*/  HADD2.F32 R186, -RZ, R24.H0_H0 ;  /* 0x20000018ffba7230 */ /* 0x000fc40000004100 */
[----:B------:R-:W-:Y:S01]  /*0840*/  HADD2.F32 R185, -RZ, R25.H0_H0 ;  /* 0x20000019ffb97230 */ /* 0x000fe20000004100 */
[----:B------:R-:W-:Y:S01]  /*0850*/  CS2R R24, SRZ ;  /* 0x0000000000187805 */ /* 0x000fe2000001ff00 */
        /* <DEDUP_REMOVED lines=37> */
[----:B-1----:R-:W-:Y:S02]  /*0ab0*/  HADD2.F32 R3, -RZ, R3.H0_H0 ;  /* 0x20000003ff037230 */ /* 0x002fe40000004100 */
.L_x_7846:
        /* <DEDUP_REMOVED lines=13> */
[----:B------:R-:W-:-:S04]  /*0b90*/  LEA.HI.SX32 R0, R0, R139, 0x1e ;  /* 0x0000008b00007211 */ /* 0x000fc800078ff2ff */
[C---:B------:R-:W-:Y:S01]  /*0ba0*/  IADD3 R222, R0.reuse, 0x80, RZ ;  /* 0x0000008000de7810 */ /* 0x040fe20007ffe0ff */
[CC--:B------:R-:W-:Y:S01]  /*0bb0*/  IMAD.WIDE.U32 R240, R0.reuse, R237.reuse, c[0x0][0x218] ;  /* 0x0000860000f07625 */ /* 0x0c0fe200078e00ed */
[C---:B------:R-:W-:Y:S02]  /*0bc0*/  IADD3 R218, R0.reuse, 0x100, RZ ;  /* 0x0000010000da7810 */ /* 0x040fe40007ffe0ff */
[----:B------:R-:W-:Y:S01]  /*0bd0*/  IADD3 R216, R0, 0x180, RZ ;  /* 0x0000018000d87810 */ /* 0x000fe20007ffe0ff */
[----:B------:R-:W-:-:S04]  /*0be0*/  IMAD.WIDE.U32 R204, R222, R237, c[0x0][0x218] ;  /* 0x00008600decc7625 */ /* 0x000fc800078e00ed */
[----:B------:R-:W-:-:S04]  /*0bf0*/  IMAD.WIDE.U32 R206, R218, R237, c[0x0][0x218] ;  /* 0x00008600dace7625 */ /* 0x000fc800078e00ed */
[----:B------:R-:W-:Y:S01]  /*0c00*/  IMAD.WIDE.U32 R208, R216, R237, c[0x0][0x218] ;  /* 0x00008600d8d07625 */ /* 0x000fe200078e00ed */
[----:B--2---:R-:W-:-:S13]  /*0c10*/  ISETP.GT.AND P5, PT, R136, RZ, PT ;  /* 0x000000ff8800720c */ /* 0x004fda0003fa4270 */
[----:B------:R-:W-:Y:S05]  /*0c20*/  @P5 BRA `(.L_x_7794) ;  /* 0x0000012000005947 */ /* 0x000fea0003800000 */
[----:B0-----:R-:W-:Y:S01]  /*0c30*/  ISETP.NE.U32.AND P0, PT, RZ, c[0x0][0x218], PT ;  /* 0x00008600ff007a0c */ /* 0x001fe20003f05070 */
[----:B------:R-:W-:Y:S01]  /*0c40*/  HFMA2.MMA R136, -RZ, RZ, 0, 0 ;  /* 0x00000000ff887435 */ /* 0x000fe200000001ff */
[----:B------:R-:W-:Y:S02]  /*0c50*/  MOV R135, RZ ;  /* 0x000000ff00877202 */ /* 0x000fe40000000f00 */
        /* <DEDUP_REMOVED lines=12> */
[----:B------:R-:W-:-:S02]  /*0d20*/  MOV R136, RZ ;  /* 0x000000ff00887202 */ /* 0x000fc40000000f00 */
[----:B------:R-:W-:Y:S01]  /*0d30*/  MOV R135, RZ ;  /* 0x000000ff00877202 */ /* 0x000fe20000000f00 */
[----:B------:R-:W-:Y:S05]  /*0d40*/  BRA `(.L_x_7795) ;  /* 0x00000da000007947 */ /* 0x000fea0003800000 */
.L_x_7794:
[----:B0-----:R-:W-:Y:S01]  /*0d50*/  IADD3 R132, R136, -0x1, RZ ;  /* 0xffffffff88847810 */ /* 0x001fe20007ffe0ff */
[----:B------:R-:W-:-:S04]  /*0d60*/  IMAD.WIDE R226, R198, R147, c[0x0][0x1a0] ;  /* 0x00006800c6e27625 */ /* 0x000fc800078e0293 */
[----:B------:R-:W-:Y:S02]  /*0d70*/  IMAD R134, R132, c[0x0][0x168], RZ ;  /* 0x00005a0084867a24 */ /* 0x000fe400078e02ff */
[----:B------:R-:W-:Y:S01]  /*0d80*/  IMAD.WIDE.U32 R132, R0, R237, c[0x0][0x188] ;  /* 0x0000620000847625 */ /* 0x000fe200078e00ed */
[----:B------:R-:W2:Y:S02]  /*0d90*/  LDG.E R226, [R226.64] ;  /* 0x00000004e2e27981 */ /* 0x000ea4000c1e1900 */
[----:B------:R-:W-:-:S04]  /*0da0*/  SHF.R.S32.HI R135, RZ, 0x1f, R134 ;  /* 0x0000001fff877819 */ /* 0x000fc80000011486 */
[----:B------:R-:W-:Y:S01]  /*0db0*/  LEA.HI R134, R135, R134, RZ, 0x2 ;  /* 0x0000008687867211 */ /* 0x000fe200078f10ff */
[----:B------:R-:W-:-:S03]  /*0dc0*/  IMAD.WIDE.U32 R140, R222, R237, c[0x0][0x188] ;  /* 0x00006200de8c7625 */ /* 0x000fc600078e00ed */
[----:B------:R-:W-:Y:S02]  /*0dd0*/  LEA.HI.SX32 R176, R134, R139, 0x1e ;  /* 0x0000008b86b07211 */ /* 0x000fe400078ff2ff */
[----:B------:R-:W3:Y:S03]  /*0de0*/  LDG.E.128 R132, [R132.64] ;  /* 0x0000000484847981 */ /* 0x000ee6000c1e1d00 */
[-C--:B------:R-:W-:Y:S01]  /*0df0*/  IMAD.WIDE.U32 R136, R176, R237.reuse, c[0x0][0x208] ;  /* 0x00008200b0887625 */ /* 0x080fe200078e00ed */
[----:B------:R-:W4:Y:S03]  /*0e00*/  LDG.E.128 R140, [R140.64] ;  /* 0x000000048c8c7981 */ /* 0x000f26000c1e1d00 */
[-C--:B------:R-:W-:Y:S02]  /*0e10*/  IMAD.WIDE.U32 R148, R218, R237.reuse, c[0x0][0x188] ;  /* 0x00006200da947625 */ /* 0x080fe400078e00ed */
[----:B------:R-:W4:Y:S02]  /*0e20*/  LDG.E.128 R136, [R136.64] ;  /* 0x0000000488887981 */ /* 0x000f24000c1e1d00 */
[----:B------:R-:W-:-:S02]  /*0e30*/  IMAD.WIDE.U32 R156, R216, R237, c[0x0][0x188] ;  /* 0x00006200d89c7625 */ /* 0x000fc400078e00ed */
        /* <DEDUP_REMOVED lines=36> */
[----:B------:R-:W-:Y:S02]  /*1080*/  FADD.FTZ R135, -R226, R135 ;  /* 0x00000087e2877221 */ /* 0x000fe40000010100 */
[----:B-----5:R-:W-:Y:S02]  /*1090*/  FMUL.FTZ R210, R2, R133 ;  /* 0x0000008502d27220 */ /* 0x020fe40000410000 */
[----:B----4-:R-:W-:Y:S02]  /*10a0*/  FADD.FTZ R133, -R226, R140 ;  /* 0x0000008ce2857221 */ /* 0x010fe40000010100 */
[----:B------:R-:W-:Y:S02]  /*10b0*/  FMUL.FTZ R202, R2, R135 ;  /* 0x0000008702ca7220 */ /* 0x000fe40000410000 */
[----:B------:R-:W-:-:S02]  /*10c0*/  FFMA.FTZ R25, R137, R210, R25 ;  /* 0x000000d289197223 */ /* 0x000fc40000010019 */
[----:B------:R-:W-:Y:S02]  /*10d0*/  FADD.FTZ R81, R81, R137 ;  /* 0x0000008951517221 */ /* 0x000fe40000010000 */
[----:B-1----:R-:W-:Y:S02]  /*10e0*/  FMUL.FTZ R231, R184, R137 ;  /* 0x00000089b8e77220 */ /* 0x002fe40000410000 */
[C---:B------:R-:W-:Y:S02]  /*10f0*/  FADD.FTZ R135, -R226.reuse, R141 ;  /* 0x0000008de2877221 */ /* 0x040fe40000010100 */
[----:B------:R-:W-:Y:S02]  /*1100*/  FADD.FTZ R137, -R226, R142 ;  /* 0x0000008ee2897221 */ /* 0x000fe40000010100 */
[----:B------:R-:W-:Y:S02]  /*1110*/  FMUL.FTZ R141, R2, R133 ;  /* 0x00000085028d7220 */ /* 0x000fe40000410000 */
[----:B------:R-:W-:-:S02]  /*1120*/  FFMA.FTZ R27, R139, R202, R27 ;  /* 0x000000ca8b1b7223 */ /* 0x000fc4000001001b */
[----:B------:R-:W-:Y:S02]  /*1130*/  FADD.FTZ R83, R83, R139 ;  /* 0x0000008b53537221 */ /* 0x000fe40000010000 */
[----:B0-----:R-:W-:Y:S02]  /*1140*/  FMUL.FTZ R233, R182, R139 ;  /* 0x0000008bb6e97220 */ /* 0x001fe40000410000 */
[C---:B------:R-:W-:Y:S02]  /*1150*/  FADD.FTZ R133, -R226.reuse, R148 ;  /* 0x00000094e2857221 */ /* 0x040fe40000010100 */
[C---:B------:R-:W-:Y:S02]  /*1160*/  FADD.FTZ R139, -R226.reuse, R143 ;  /* 0x0000008fe28b7221 */ /* 0x040fe40000010100 */
[----:B------:R-:W-:Y:S02]  /*1170*/  FADD.FTZ R229, -R226, R132 ;  /* 0x00000084e2e57221 */ /* 0x000fe40000010100 */
[----:B------:R-:W-:-:S02]  /*1180*/  FMUL.FTZ R140, R2, R135 ;  /* 0x00000087028c7220 */ /* 0x000fc40000410000 */
[----:B------:R-:W-:Y:S02]  /*1190*/  FMUL.FTZ R143, R2, R137 ;  /* 0x00000089028f7220 */ /* 0x000fe40000410000 */
[C---:B------:R-:W-:Y:S02]  /*11a0*/  FADD.FTZ R149, -R226.reuse, R149 ;  /* 0x00000095e2957221 */ /* 0x040fe40000010100 */
[C---:B------:R-:W-:Y:S02]  /*11b0*/  FADD.FTZ R135, -R226.reuse, R150 ;  /* 0x00000096e2877221 */ /* 0x040fe40000010100 */
[----:B------:R-:W-:Y:S02]  /*11c0*/  FADD.FTZ R137, -R226, R151 ;  /* 0x00000097e2897221 */ /* 0x000fe40000010100 */
[----:B------:R-:W-:Y:S02]  /*11d0*/  FMUL.FTZ R151, R2, R133 ;  /* 0x0000008502977220 */ /* 0x000fe40000410000 */
[----:B------:R-:W-:-:S02]  /*11e0*/  FADD.FTZ R133, -R226, R156 ;  /* 0x0000009ce2857221 */ /* 0x000fc40000010100 */
[C---:B------:R-:W-:Y:S02]  /*11f0*/  FMUL.FTZ R229, R2.reuse, R229 ;  /* 0x000000e502e57220 */ /* 0x040fe40000410000 */
[----:B------:R-:W-:Y:S02]  /*1200*/  FMUL.FTZ R212, R225, R136 ;  /* 0x00000088e1d47220 */ /* 0x000fe40000410000 */
[C---:B------:R-:W-:Y:S02]  /*1210*/  FMUL.FTZ R150, R2.reuse, R149 ;  /* 0x0000009502967220 */ /* 0x040fe40000410000 */
[----:B------:R-:W-:Y:S02]  /*1220*/  FMUL.FTZ R149, R2, R135 ;  /* 0x0000008702957220 */ /* 0x000fe40000410000 */
[----:B------:R-:W-:Y:S02]  /*1230*/  FADD.FTZ R135, -R226, R157 ;  /* 0x0000009de2877221 */ /* 0x000fe40000010100 */
[----:B------:R-:W-:-:S02]  /*1240*/  FMUL.FTZ R157, R2, R133 ;  /* 0x00000085029d7220 */ /* 0x000fc40000410000 */
[----:B------:R-:W-:Y:S02]  /*1250*/  FADD.FTZ R227, -R226, R134 ;  /* 0x00000086e2e37221 */ /* 0x000fe40000010100 */
[----:B------:R-:W-:Y:S02]  /*1260*/  FADD.FTZ R132, RZ, R212 ;  /* 0x000000d4ff847221 */ /* 0x000fe40000010000 */
[----:B------:R-:W-:Y:S02]  /*1270*/  FFMA.FTZ R133, R229, R212, RZ ;  /* 0x000000d4e5857223 */ /* 0x000fe400000100ff */
[C---:B------:R-:W-:Y:S02]  /*1280*/  FMUL.FTZ R156, R2.reuse, R135 ;  /* 0x00000087029c7220 */ /* 0x040fe40000410000 */
[----:B------:R-:W-:Y:S02]  /*1290*/  FMUL.FTZ R227, R2, R227 ;  /* 0x000000e302e37220 */ /* 0x000fe40000410000 */
        /* <DEDUP_REMOVED lines=63> */
[----:B------:R-:W-:Y:S02]  /*1690*/  FFMA.FTZ R31, R147, R142, R31 ;  /* 0x0000008e931f7223 */ /* 0x000fe4000001001f */
[----:B------:R-:W-:Y:S02]  /*16a0*/  FADD.FTZ R79, R79, R147 ;  /* 0x000000934f4f7221 */ /* 0x000fe40000010000 */
[----:B------:R-:W-:Y:S02]  /*16b0*/  FADD.FTZ R147, -R226, R167 ;  /* 0x000000a7e2937221 */ /* 0x000fe40000010100 */
[----:B------:R-:W-:-:S02]  /*16c0*/  FFMA.FTZ R95, R163, R158, R95 ;  /* 0x0000009ea35f7223 */ /* 0x000fc4000001005f */
[----:B------:R-:W-:Y:S02]  /*16d0*/  FADD.FTZ R71, R71, R163 ;  /* 0x000000a347477221 */ /* 0x000fe40000010000 */
[----:B------:R-:W-:Y:S02]  /*16e0*/  FADD.FTZ R165, -R226, R165 ;  /* 0x000000a5e2a57221 */ /* 0x000fe40000010100 */
[----:B------:R-:W-:Y:S02]  /*16f0*/  FMUL.FTZ R167, R2, R137 ;  /* 0x0000008902a77220 */ /* 0x000fe40000410000 */
[----:B------:R-:W-:Y:S02]  /*1700*/  FMUL.FTZ R163, R19, R163 ;  /* 0x000000a313a37220 */ /* 0x000fe40000410000 */
[----:B------:R-:W-:Y:S02]  /*1710*/  FADD.FTZ R132, R135, R162 ;  /* 0x000000a287847221 */ /* 0x000fe40000010000 */
[----:B------:R-:W-:-:S02]  /*1720*/  FFMA.FTZ R133, R159, R162, R133 ;  /* 0x000000a29f857223 */ /* 0x000fc40000010085 */
[----:B------:R-:W-:Y:S02]  /*1730*/  FADD.FTZ R139, -R226, R166 ;  /* 0x000000a6e28b7221 */ /* 0x000fe40000010100 */
[C---:B------:R-:W-:Y:S02]  /*1740*/  FMUL.FTZ R166, R2.reuse, R165 ;  /* 0x000000a502a67220 */ /* 0x040fe40000410000 */
        /* <DEDUP_REMOVED lines=10> */
[----:B------:R-:W-:Y:S02]  /*17f0*/  FADD.FTZ R135, -R226, R174 ;  /* 0x000000aee2877221 */ /* 0x000fe40000010100 */
        /* <DEDUP_REMOVED lines=47> */
.L_x_7795:
[----:B0-----:R-:W-:Y:S05]  /*1af0*/  BSYNC B0 ;  /* 0x0000000000007941 */ /* 0x001fea0003800000 */
.L_x_7793:
[----:B------:R-:W-:Y:S02]  /*1b00*/  LOP3.LUT P1, RZ, R181, 0xff, RZ, 0xc0, !PT ;  /* 0x000000ffb5ff7812 */ /* 0x000fe4000782c0ff */
[----:B------:R-:W-:-:S02]  /*1b10*/  SHF.R.U32.HI R134, RZ, 0x5, R200 ;  /* 0x00000005ff867819 */ /* 0x000fc400000116c8 */
[----:B------:R-:W-:Y:S02]  /*1b20*/  LOP3.LUT P0, RZ, R200, 0x1f, RZ, 0xc0, !PT ;  /* 0x0000001fc8ff7812 */ /* 0x000fe4000780c0ff */
[----:B------:R-:W-:-:S07]  /*1b30*/  LOP3.LUT R206, R134, 0x7fffffc, RZ, 0xc0, !PT ;  /* 0x07fffffc86ce7812 */ /* 0x000fce00078ec0ff */
[----:B------:R-:W-:Y:S01]  /*1b40*/  @!P1 IADD3 R206, R206, 0x4, RZ ;  /* 0x00000004cece9810 */ /* 0x000fe20007ffe0ff */
[----:B------:R-:W-:Y:S05]  /*1b50*/  BRA.DIV ~URZ, `(.L_x_7796) ;  /* 0x000021327f007947 */ /* 0x000fea000b800000 */
[----:B------:R0:W1:Y:S02]  /*1b60*/  SHFL.DOWN PT, R138, R135, 0x10, 0x1f ;  /* 0x0a001f00878a7f89 */ /* 0x00006400000e0000 */
.L_x_7847:
        /* <DEDUP_REMOVED lines=18> */
.L_x_7848:
[----:B-----5:R-:W-:Y:S01]  /*1c90*/  ISETP.GE.AND P6, PT, R224, 0x1, PT ;  /* 0x00000001e000780c */ /* 0x020fe20003fc6270 */
[----:B--2---:R-:W-:Y:S01]  /*1ca0*/  FADD.FTZ R146, R139, R136 ;  /* 0x000000888b927221 */ /* 0x004fe20000010000 */
[----:B------:R-:W-:Y:S01]  /*1cb0*/  WARPSYNC 0xffffffff ;  /* 0xffffffff00007948 */ /* 0x000fe20003800000 */
[----:B01----:R-:W-:Y:S01]  /*1cc0*/  FADD.FTZ R147, R204, R147 ;  /* 0x00000093cc937221 */ /* 0x003fe20000010000 */
[----:B------:R-:W-:-:S09]  /*1cd0*/  HFMA2.MMA R179, -RZ, RZ, 0, 0 ;  /* 0x00000000ffb37435 */ /* 0x000fd200000001ff */
        /* <DEDUP_REMOVED lines=12> */
[----:B------:R-:W0:Y:S04]  /*1da0*/  LDS.128 R132, [R206.X8+0x3000] ;  /* 0x00300000ce847984 */ /* 0x000e280000008c00 */
[----:B------:R-:W1:Y:S01]  /*1db0*/  LDS.128 R136, [R206.X8+0x3010] ;  /* 0x00301000ce887984 */ /* 0x000e620000008c00 */
[----:B------:R-:W-:-:S02]  /*1dc0*/  @!P5 ISETP.NE.U32.AND P2, PT, RZ, c[0x0][0x218], PT ;  /* 0x00008600ff00da0c */ /* 0x000fc40003f45070 */
[----:B------:R-:W-:Y:S01]  /*1dd0*/  ISETP.NE.AND P3, PT, R183, RZ, PT ;  /* 0x000000ffb700720c */ /* 0x000fe20003f65270 */
[----:B------:R-:W-:Y:S01]  /*1de0*/  BSSY B0, `(.L_x_7798) ;  /* 0x000001b000007945 */ /* 0x000fe20003800000 */
[----:B------:R-:W-:Y:S01]  /*1df0*/  ISETP.NE.U32.AND P0, PT, RZ, c[0x0][0x258], PT ;  /* 0x00009600ff007a0c */ /* 0x000fe20003f05070 */
[----:B------:R2:W5:Y:S01]  /*1e00*/  @P6 LDG.E.128 R120, [R204.64] ;  /* 0x00000004cc786981 */ /* 0x000562000c1e1d00 */
[----:B------:R-:W-:Y:S02]  /*1e10*/  @!P5 ISETP.NE.AND.EX P2, PT, RZ, c[0x0][0x21c], PT, P2 ;  /* 0x00008700ff00da0c */ /* 0x000fe40003f45320 */
[----:B------:R-:W-:Y:S02]  /*1e20*/  ISETP.NE.U32.AND P1, PT, RZ, c[0x0][0x258], PT ;  /* 0x00009600ff007a0c */ /* 0x000fe40003f25070 */
[----:B------:R-:W-:Y:S02]  /*1e30*/  @!P5 ISETP.NE.U32.AND P4, PT, RZ, c[0x0][0x218], PT ;  /* 0x00008600ff00da0c */ /* 0x000fe40003f85070 */
[----:B------:R-:W-:Y:S01]  /*1e40*/  ISETP.NE.AND.EX P0, PT, RZ, c[0x0][0x25c], PT, P0 ;  /* 0x00009700ff007a0c */ /* 0x000fe20003f05300 */
[----:B0-----:R-:W-:-:S02]  /*1e50*/  FADD.FTZ R209, RZ, R132 ;  /* 0x00000084ffd17221 */ /* 0x001fc40000010000 */
[----:B------:R-:W-:Y:S01]  /*1e60*/  FADD.FTZ R132, RZ, R133 ;  /* 0x00000085ff847221 */ /* 0x000fe20000010000 */
[----:B------:R-:W-:Y:S01]  /*1e70*/  @!P5 FSEL R133, R96, RZ, P2 ;  /* 0x000000ff6085d208 */ /* 0x000fe20001000000 */
[----:B------:R-:W-:Y:S02]  /*1e80*/  FADD.FTZ R209, R134, R209 ;  /* 0x000000d186d17221 */ /* 0x000fe40000010000 */
[----:B------:R-:W-:Y:S02]  /*1e90*/  FADD.FTZ R132, R135, R132 ;  /* 0x0000008487847221 */ /* 0x000fe40000010000 */
[----:B-1----:R-:W-:Y:S02]  /*1ea0*/  FADD.FTZ R209, R209, R136 ;  /* 0x00000088d1d17221 */ /* 0x002fe40000010000 */
[----:B------:R-:W-:Y:S02]  /*1eb0*/  FADD.FTZ R132, R132, R137 ;  /* 0x0000008984847221 */ /* 0x000fe40000010000 */
[----:B------:R-:W-:-:S02]  /*1ec0*/  FADD.FTZ R138, R138, R209 ;  /* 0x000000d18a8a7221 */ /* 0x000fc40000010000 */
[----:B------:R-:W-:Y:S02]  /*1ed0*/  FADD.FTZ R132, R139, R132 ;  /* 0x000000848b847221 */ /* 0x000fe40000010000 */
[----:B------:R-:W-:Y:S02]  /*1ee0*/  FMUL.FTZ R138, R138, c[0x0][0x1e0] ;  /* 0x000078008a8a7a20 */ /* 0x000fe40000410000 */
[----:B--2---:R-:W-:-:S03]  /*1ef0*/  FMUL.FTZ R205, R132, c[0x0][0x1e0] ;  /* 0x0000780084cd7a20 */ /* 0x004fc60000410000 */
        /* <DEDUP_REMOVED lines=9> */
.L_x_7799:
[----:B------:R-:W-:Y:S05]  /*1f90*/  BSYNC B0 ;  /* 0x0000000000007941 */ /* 0x000fea0003800000 */
.L_x_7798:
[----:B------:R-:W-:Y:S01]  /*1fa0*/  @P0 MOV R139, 0x10 ;  /* 0x00000010008b0802 */ /* 0x000fe20000000f00 */
[----:B------:R-:W-:Y:S01]  /*1fb0*/  BSSY B0, `(.L_x_7800) ;  /* 0x0000015000007945 */ /* 0x000fe20003800000 */
[----:B------:R-:W-:Y:S01]  /*1fc0*/  @P6 MOV R136, 0x10 ;  /* 0x0000001000886802 */ /* 0x000fe20000000f00 */
[----:B------:R-:W-:Y:S01]  /*1fd0*/  @P6 FMUL.FTZ R147, R133, c[0x0][0x1ec] ;  /* 0x00007b0085936a20 */ /* 0x000fe20000410000 */
[----:B------:R-:W-:Y:S01]  /*1fe0*/  @!P5 ISETP.NE.U32.AND P2, PT, RZ, c[0x0][0x218], PT ;  /* 0x00008600ff00da0c */ /* 0x000fe20003f45070 */
[----:B------:R-:W-:Y:S01]  /*1ff0*/  @P0 IMAD.WIDE.U32 R138, R0, R139, c[0x0][0x258] ;  /* 0x00009600008a0625 */ /* 0x000fe200078e008b */
[----:B------:R-:W-:Y:S02]  /*2000*/  ISETP.NE.AND.EX P1, PT, RZ, c[0x0][0x25c], PT, P1 ;  /* 0x00009700ff007a0c */ /* 0x000fe40003f25310 */
[----:B------:R-:W-:Y:S01]  /*2010*/  @!P5 ISETP.NE.AND.EX P4, PT, RZ, c[0x0][0x21c], PT, P4 ;  /* 0x00008700ff00da0c */ /* 0x000fe20003f85340 */
[----:B------:R-:W-:Y:S01]  /*2020*/  @P6 IMAD.WIDE.U32 R136, R179, R136, c[0x0][0x248] ;  /* 0x00009200b3886625 */ /* 0x000fe200078e0088 */
[----:B------:R-:W-:-:S02]  /*2030*/  @!P5 ISETP.NE.AND.EX P3, PT, RZ, c[0x0][0x21c], PT, P3 ;  /* 0x00008700ff00da0c */ /* 0x000fc40003f65330 */
[----:B------:R-:W-:Y:S02]  /*2040*/  @!P5 ISETP.NE.AND.EX P2, PT, RZ, c[0x0][0x21c], PT, P2 ;  /* 0x00008700ff00da0c */ /* 0x000fe40003f45320 */
[----:B------:R-:W-:Y:S02]  /*2050*/  @P6 MOV R224, 0x10 ;  /* 0x0000001000e06802 */ /* 0x000fe40000000f00 */
[----:B------:R-:W-:Y:S02]  /*2060*/  IADD3 R209, R179, 0x80, RZ ;  /* 0x00000080b3d17810 */ /* 0x000fe40007ffe0ff */
        /* <DEDUP_REMOVED lines=9> */
.L_x_7801:
[----:B------:R-:W-:Y:S05]  /*2100*/  BSYNC B0 ;  /* 0x0000000000007941 */ /* 0x000fea0003800000 */
.L_x_7800:
[----:B------:R-:W-:Y:S01]  /*2110*/  BSSY B0, `(.L_x_7802) ;  /* 0x000000c000007945 */ /* 0x000fe20003800000 */
[----:B------:R-:W-:Y:S01]  /*2120*/  @P6 FMUL.FTZ R128, R196, R147 ;  /* 0x00000093c4806220 */ /* 0x000fe20000410000 */
[C---:B------:R-:W-:Y:S01]  /*2130*/  SEL R133, R134.reuse, R125, P1 ;  /* 0x0000007d86857207 */ /* 0x040fe20000800000 */
        /* <DEDUP_REMOVED lines=9> */
.L_x_7803:
[----:B------:R-:W-:Y:S05]  /*21d0*/  BSYNC B0 ;  /* 0x0000000000007941 */ /* 0x000fea0003800000 */
.L_x_7802:
[----:B------:R-:W-:Y:S01]  /*21e0*/  BSSY B0, `(.L_x_7804) ;  /* 0x000000b000007945 */ /* 0x000fe20003800000 */
[C---:B------:R-:W-:Y:S01]  /*21f0*/  @P6 FMUL.FTZ R207, R135.reuse, c[0x0][0x1ec] ;  /* 0x00007b0087cf6a20 */ /* 0x040fe20000410000 */
        /* <DEDUP_REMOVED lines=9> */
.L_x_7805:
[----:B------:R-:W-:Y:S05]  /*2290*/  BSYNC B0 ;  /* 0x0000000000007941 */ /* 0x000fea0003800000 */
.L_x_7804:
[C---:B------:R-:W-:Y:S01]  /*22a0*/  @P6 FMUL.FTZ R208, R146.reuse, c[0x0][0x1ec] ;  /* 0x00007b0092d06a20 */ /* 0x040fe20000410000 */
[----:B------:R-:W-:Y:S01]  /*22b0*/  SEL R135, R146, R127, P1 ;  /* 0x0000007f92877207 */ /* 0x000fe20000800000 */
[----:B------:R-:W-:Y:S02]  /*22c0*/  @P6 FMUL.FTZ R129, R14, R206 ;  /* 0x000000ce0e816220 */ /* 0x000fe40000410000 */
[----:B------:R-:W-:Y:S02]  /*22d0*/  @P6 FMUL.FTZ R130, R195, R207 ;  /* 0x000000cfc3826220 */ /* 0x000fe40000410000 */
[----:B------:R-:W-:Y:S01]  /*22e0*/  @P6 FMUL.FTZ R131, R13, R208 ;  /* 0x000000d00d836220 */ /* 0x000fe20000410000 */
[----:B------:R0:W-:Y:S01]  /*22f0*/  @P0 STG.E.128 [R138.64], R132 ;  /* 0x000000848a000986 */ /* 0x0001e2000c101d04 */
[----:B-----5:R-:W-:Y:S02]  /*2300*/  @P6 FFMA.FTZ R56, R120, R147, R56 ;  /* 0x0000009378386223 */ /* 0x020fe40000010038 */
[----:B------:R-:W-:Y:S01]  /*2310*/  @P6 IMAD.WIDE.U32 R146, R209, R224, c[0x0][0x170] ;  /* 0x00005c00d1926625 */ /* 0x000fe200078e00e0 */
[----:B------:R1:W-:Y:S03]  /*2320*/  @P6 STG.E.128 [R136.64], R128 ;  /* 0x0000008088006986 */ /* 0x0003e6000c101d04 */
[----:B------:R-:W-:-:S02]  /*2330*/  @P6 FFMA.FTZ R57, R121, R206, R57 ;  /* 0x000000ce79396223 */ /* 0x000fc40000010039 */
[----:B------:R-:W-:Y:S02]  /*2340*/  @P6 FFMA.FTZ R58, R122, R207, R58 ;  /* 0x000000cf7a3a6223 */ /* 0x000fe4000001003a */
[----:B------:R-:W-:Y:S02]  /*2350*/  @P6 FFMA.FTZ R59, R123, R208, R59 ;  /* 0x000000d07b3b6223 */ /* 0x000fe4000001003b */
[----:B------:R1:W5:Y:S01]  /*2360*/  @P6 LDG.E.128 R120, [R146.64] ;  /* 0x0000000492786981 */ /* 0x000362000c1e1d00 */
[----:B------:R-:W-:Y:S01]  /*2370*/  @!P5 ISETP.NE.U32.AND P2, PT, RZ, c[0x0][0x218], PT ;  /* 0x00008600ff00da0c */ /* 0x000fe20003f45070 */
[----:B------:R-:W-:Y:S01]  /*2380*/  BSSY B0, `(.L_x_7806) ;  /* 0x000000c000007945 */ /* 0x000fe20003800000 */
[----:B------:R-:W-:Y:S02]  /*2390*/  @!P5 ISETP.NE.U32.AND P3, PT, RZ, c[0x0][0x218], PT ;  /* 0x00008600ff00da0c */ /* 0x000fe40003f65070 */
[----:B------:R-:W-:Y:S02]  /*23a0*/  @!P5 ISETP.NE.AND.EX P2, PT, RZ, c[0x0][0x21c], PT, P2 ;  /* 0x00008700ff00da0c */ /* 0x000fe40003f45320 */
[----:B------:R-:W-:-:S02]  /*23b0*/  @!P5 ISETP.NE.U32.AND P4, PT, RZ, c[0x0][0x218], PT ;  /* 0x00008600ff00da0c */ /* 0x000fc40003f85070 */
[----:B0-----:R-:W-:Y:S01]  /*23c0*/  @!P5 FSEL R133, R100, RZ, P2 ;  /* 0x000000ff6485d208 */ /* 0x001fe20001000000 */
[----:B------:R-:W-:Y:S05]  /*23d0*/  @!P5 BRA `(.L_x_7807) ;  /* 0x000000600000d947 */ /* 0x000fea0003800000 */
[----:B-1----:R-:W-:Y:S01]  /*23e0*/  ISETP.NE.U32.AND P2, PT, RZ, c[0x0][0x218], PT ;  /* 0x00008600ff007a0c */ /* 0x002fe20003f45070 */
[----:B------:R-:W-:-:S03]  /*23f0*/  FFMA.FTZ R133, R141, R205, R204 ;  /* 0x000000cd8d857223 */ /* 0x000fc600000100cc */
[----:B------:R-:W-:Y:S01]  /*2400*/  ISETP.NE.AND.EX P2, PT, RZ, c[0x0][0x21c], PT, P2 ;  /* 0x00008700ff007a0c */ /* 0x000fe20003f45320 */
[----:B------:R-:W-:-:S04]  /*2410*/  FADD.FTZ R133, R144, -R133 ;  /* 0x8000008590857221 */ /* 0x000fc80000010000 */
[----:B------:R-:W-:-:S08]  /*2420*/  FMUL.FTZ R133, R2, R133 ;  /* 0x0000008502857220 */ /* 0x000fd00000410000 */
[----:B------:R-:W-:Y:S02]  /*2430*/  @P2 FADD.FTZ R133, R100, R133 ;  /* 0x0000008564852221 */ /* 0x000fe40000010000 */
.L_x_7807:
[----:B-1----:R-:W-:Y:S05]  /*2440*/  BSYNC B0 ;  /* 0x0000000000007941 */ /* 0x002fea0003800000 */
.L_x_7806:
[----:B------:R-:W-:Y:S01]  /*2450*/  @P0 MOV R139, 0x10 ;  /* 0x00000010008b0802 */ /* 0x000fe20000000f00 */
[----:B------:R-:W-:Y:S01]  /*2460*/  BSSY B0, `(.L_x_7808) ;  /* 0x0000014000007945 */ /* 0x000fe20003800000 */
[----:B------:R-:W-:Y:S01]  /*2470*/  @P6 MOV R136, 0x10 ;  /* 0x0000001000886802 */ /* 0x000fe20000000f00 */
[----:B------:R-:W-:Y:S01]  /*2480*/  @P6 FMUL.FTZ R147, R133, c[0x0][0x1ec] ;  /* 0x00007b0085936a20 */ /* 0x000fe20000410000 */
[----:B------:R-:W-:Y:S01]  /*2490*/  @!P5 ISETP.NE.U32.AND P2, PT, RZ, c[0x0][0x218], PT ;  /* 0x00008600ff00da0c */ /* 0x000fe20003f45070 */
[----:B------:R-:W-:Y:S01]  /*24a0*/  @P0 IMAD.WIDE.U32 R138, R222, R139, c[0x0][0x258] ;  /* 0x00009600de8a0625 */ /* 0x000fe200078e008b */
[----:B------:R-:W-:Y:S02]  /*24b0*/  @!P5 ISETP.NE.AND.EX P3, PT, RZ, c[0x0][0x21c], PT, P3 ;  /* 0x00008700ff00da0c */ /* 0x000fe40003f65330 */
[----:B------:R-:W-:Y:S01]  /*24c0*/  @!P5 ISETP.NE.AND.EX P4, PT, RZ, c[0x0][0x21c], PT, P4 ;  /* 0x00008700ff00da0c */ /* 0x000fe20003f85340 */
[----:B------:R-:W-:Y:S01]  /*24d0*/  @P6 IMAD.WIDE.U32 R136, R209, R136, c[0x0][0x248] ;  /* 0x00009200d1886625 */ /* 0x000fe200078e0088 */
[----:B------:R-:W-:-:S02]  /*24e0*/  @!P5 ISETP.NE.AND.EX P2, PT, RZ, c[0x0][0x21c], PT, P2 ;  /* 0x00008700ff00da0c */ /* 0x000fc40003f45320 */
        /* <DEDUP_REMOVED lines=11> */
.L_x_7809:
[----:B------:R-:W-:Y:S05]  /*25a0*/  BSYNC B0 ;  /* 0x0000000000007941 */ /* 0x000fea0003800000 */
.L_x_7808:
        /* <DEDUP_REMOVED lines=12> */
.L_x_7811:
[----:B------:R-:W-:Y:S05]  /*2670*/  BSYNC B0 ;  /* 0x0000000000007941 */ /* 0x000fea0003800000 */
.L_x_7810:
        /* <DEDUP_REMOVED lines=11> */
.L_x_7813:
[----:B------:R-:W-:Y:S05]  /*2730*/  BSYNC B0 ;  /* 0x0000000000007941 */ /* 0x000fea0003800000 */
.L_x_7812:
        /* <DEDUP_REMOVED lines=26> */
.L_x_7815:
[----:B-1----:R-:W-:Y:S05]  /*28e0*/  BSYNC B0 ;  /* 0x0000000000007941 */ /* 0x002fea0003800000 */
.L_x_7814:
        /* <DEDUP_REMOVED lines=21> */
.L_x_7817:
[----:B------:R-:W-:Y:S05]  /*2a40*/  BSYNC B0 ;  /* 0x0000000000007941 */ /* 0x000fea0003800000 */
.L_x_7816:
        /* <DEDUP_REMOVED lines=12> */
.L_x_7819:
[----:B------:R-:W-:Y:S05]  /*2b10*/  BSYNC B0 ;  /* 0x0000000000007941 */ /* 0x000fea0003800000 */
.L_x_7818:
        /* <DEDUP_REMOVED lines=11> */
.L_x_7821:
[----:B------:R-:W-:Y:S05]  /*2bd0*/  BSYNC B0 ;  /* 0x0000000000007941 */ /* 0x000fea0003800000 */
.L_x_7820:
        /* <DEDUP_REMOVED lines=26> */
.L_x_7823:
[----:B-1----:R-:W-:Y:S05]  /*2d80*/  BSYNC B0 ;  /* 0x0000000000007941 */ /* 0x002fea0003800000 */
.L_x_7822:
        /* <DEDUP_REMOVED lines=21> */
.L_x_7825:
[----:B------:R-:W-:Y:S05]  /*2ee0*/  BSYNC B0 ;  /* 0x0000000000007941 */ /* 0x000fea0003800000 */
.L_x_7824:
        /* <DEDUP_REMOVED lines=12> */
.L_x_7827:
[----:B------:R-:W-:Y:S05]  /*2fb0*/  BSYNC B0 ;  /* 0x0000000000007941 */ /* 0x000fea0003800000 */
.L_x_7826:
        /* <DEDUP_REMOVED lines=11> */
.L_x_7829:
[----:B------:R-:W-:Y:S05]  /*3070*/  BSYNC B0 ;  /* 0x0000000000007941 */ /* 0x000fea0003800000 */
.L_x_7828:
        /* <DEDUP_REMOVED lines=26> */
.L_x_7831:
[----:B-1----:R-:W-:Y:S05]  /*3220*/  BSYNC B0 ;  /* 0x0000000000007941 */ /* 0x002fea0003800000 */
.L_x_7830:
[----:B------:R-:W-:Y:S01]  /*3230*/  @P0 IADD3 R136, R0, 0x200, RZ ;  /* 0x0000020000880810 */ /* 0x000fe20007ffe0ff */
[----:B------:R-:W-:Y:S01]  /*3240*/  BSSY B0, `(.L_x_7832) ;  /* 0x0000015000007945 */ /* 0x000fe20003800000 */
[----:B------:R-:W-:Y:S01]  /*3250*/  @P0 MOV R137, 0x10 ;  /* 0x0000001000890802 */ /* 0x000fe20000000f00 */
[----:B------:R-:W-:Y:S01]  /*3260*/  @P6 FMUL.FTZ R147, R133, c[0x0][0x1ec] ;  /* 0x00007b0085936a20 */ /* 0x000fe20000410000 */
[----:B------:R-:W-:Y:S02]  /*3270*/  @P6 MOV R139, 0x10 ;  /* 0x00000010008b6802 */ /* 0x000fe40000000f00 */
        /* <DEDUP_REMOVED lines=17> */
.L_x_7833:
[----:B------:R-:W-:Y:S05]  /*3390*/  BSYNC B0 ;  /* 0x0000000000007941 */ /* 0x000fea0003800000 */
.L_x_7832:
        /* <DEDUP_REMOVED lines=12> */
.L_x_7835:
[----:B------:R-:W-:Y:S05]  /*3460*/  BSYNC B0 ;  /* 0x0000000000007941 */ /* 0x000fea0003800000 */
.L_x_7834:
        /* <DEDUP_REMOVED lines=11> */
.L_x_7837:
[----:B------:R-:W-:Y:S05]  /*3520*/  BSYNC B0 ;  /* 0x0000000000007941 */ /* 0x000fea0003800000 */
.L_x_7836:
        /* <DEDUP_REMOVED lines=26> */
.L_x_7839:
[----:B-1----:R-:W-:Y:S05]  /*36d0*/  BSYNC B0 ;  /* 0x0000000000007941 */ /* 0x002fea0003800000 */
.L_x_7838:
[----:B------:R-:W-:Y:S01]  /*36e0*/  @!P5 ISETP.NE.U32.AND P3, PT, RZ, c[0x0][0x218], PT ;  /* 0x00008600ff00da0c */ /* 0x000fe20003f65070 */
[----:B------:R-:W-:Y:S01]  /*36f0*/  BSSY B0, `(.L_x_7840) ;  /* 0x000000e000007945 */ /* 0x000fe20003800000 */
[C---:B------:R-:W-:Y:S01]  /*3700*/  SEL R124, R133.reuse, R124, P1 ;  /* 0x0000007c857c7207 */ /* 0x040fe20000800000 */
[----:B------:R-:W-:Y:S01]  /*3710*/  @P6 FMUL.FTZ R133, R133, c[0x0][0x1ec] ;  /* 0x00007b0085856a20 */ /* 0x000fe20000410000 */
[----:B------:R-:W-:Y:S02]  /*3720*/  @!P5 ISETP.NE.AND.EX P3, PT, RZ, c[0x0][0x21c], PT, P3 ;  /* 0x00008700ff00da0c */ /* 0x000fe40003f65330 */
[----:B------:R-:W-:Y:S02]  /*3730*/  @!P5 ISETP.NE.AND.EX P4, PT, RZ, c[0x0][0x21c], PT, P4 ;  /* 0x00008700ff00da0c */ /* 0x000fe40003f85340 */
        /* <DEDUP_REMOVED lines=9> */
.L_x_7841:
[----:B------:R-:W-:Y:S05]  /*37d0*/  BSYNC B0 ;  /* 0x0000000000007941 */ /* 0x000fea0003800000 */
.L_x_7840:
[----:B------:R-:W-:Y:S01]  /*37e0*/  BSSY B0, `(.L_x_7842) ;  /* 0x000000c000007945 */ /* 0x000fe20003800000 */
[----:B------:R-:W-:Y:S01]  /*37f0*/  SEL R125, R132, R125, P1 ;  /* 0x0000007d847d7207 */ /* 0x000fe20000800000 */
[----:B------:R-:W-:Y:S01]  /*3800*/  @P6 FMUL.FTZ R128, R186, R133 ;  /* 0x00000085ba806220 */ /* 0x000fe20000410000 */
[----:B------:R-:W-:Y:S01]  /*3810*/  @!P5 FSEL R135, R118, RZ, P4 ;  /* 0x000000ff7687d208 */ /* 0x000fe20002000000 */
        /* <DEDUP_REMOVED lines=8> */
.L_x_7843:
[----:B------:R-:W-:Y:S05]  /*38a0*/  BSYNC B0 ;  /* 0x0000000000007941 */ /* 0x000fea0003800000 */
.L_x_7842:
[C---:B------:R-:W-:Y:S01]  /*38b0*/  SEL R126, R135.reuse, R126, P1 ;  /* 0x0000007e877e7207 */ /* 0x040fe20000800000 */
[----:B------:R-:W-:Y:S01]  /*38c0*/  @P6 FMUL.FTZ R135, R135, c[0x0][0x1ec] ;  /* 0x00007b0087876a20 */ /* 0x000fe20000410000 */
[----:B------:R-:W-:Y:S01]  /*38d0*/  BSSY B0, `(.L_x_7844) ;  /* 0x000000e000007945 */ /* 0x000fe20003800000 */
[-C--:B------:R-:W-:Y:S02]  /*38e0*/  @P6 FMUL.FTZ R129, R4, R132.reuse ;  /* 0x0000008404816220 */ /* 0x080fe40000410000 */
[----:B-----5:R-:W-:Y:S01]  /*38f0*/  @P6 FFMA.FTZ R37, R121, R132, R37 ;  /* 0x0000008479256223 */ /* 0x020fe20000010025 */
[----:B------:R-:W-:Y:S01]  /*3900*/  @!P5 FSEL R132, R119, RZ, P2 ;  /* 0x000000ff7784d208 */ /* 0x000fe20001000000 */
[----:B------:R-:W-:Y:S02]  /*3910*/  @P6 FFMA.FTZ R36, R120, R133, R36 ;  /* 0x0000008578246223 */ /* 0x000fe40000010024 */
[-C--:B------:R-:W-:Y:S02]  /*3920*/  @P6 FMUL.FTZ R130, R185, R135.reuse ;  /* 0x00000087b9826220 */ /* 0x080fe40000410000 */
[----:B------:R-:W-:Y:S01]  /*3930*/  @P6 FFMA.FTZ R38, R122, R135, R38 ;  /* 0x000000877a266223 */ /* 0x000fe20000010026 */
[----:B------:R-:W-:Y:S05]  /*3940*/  @!P5 BRA `(.L_x_7845) ;  /* 0x000000600000d947 */ /* 0x000fea0003800000 */
[----:B------:R-:W-:Y:S01]  /*3950*/  ISETP.NE.U32.AND P2, PT, RZ, c[0x0][0x218], PT ;  /* 0x00008600ff007a0c */ /* 0x000fe20003f45070 */
[----:B------:R-:W-:-:S03]  /*3960*/  FFMA.FTZ R204, R174, R205, R204 ;  /* 0x000000cdaecc7223 */ /* 0x000fc600000100cc */
[----:B------:R-:W-:Y:S01]  /*3970*/  ISETP.NE.AND.EX P2, PT, RZ, c[0x0][0x21c], PT, P2 ;  /* 0x00008700ff007a0c */ /* 0x000fe20003f45320 */
[----:B------:R-:W-:-:S04]  /*3980*/  FADD.FTZ R133, R239, -R204 ;  /* 0x800000ccef857221 */ /* 0x000fc80000010000 */
[----:B------:R-:W-:-:S08]  /*3990*/  FMUL.FTZ R132, R2, R133 ;  /* 0x0000008502847220 */ /* 0x000fd00000410000 */
[----:B------:R-:W-:Y:S02]  /*39a0*/  @P2 FADD.FTZ R132, R119, R132 ;  /* 0x0000008477842221 */ /* 0x000fe40000010000 */
.L_x_7845:
[----:B------:R-:W-:Y:S05]  /*39b0*/  BSYNC B0 ;  /* 0x0000000000007941 */ /* 0x000fea0003800000 */
.L_x_7844:
[----:B------:R-:W-:Y:S01]  /*39c0*/  @P0 IADD3 R134, R0, 0x280, RZ ;  /* 0x0000028000860810 */ /* 0x000fe20007ffe0ff */
[C---:B------:R-:W-:Y:S01]  /*39d0*/  @P6 FMUL.FTZ R0, R132.reuse, c[0x0][0x1ec] ;  /* 0x00007b0084006a20 */ /* 0x040fe20000410000 */
[----:B------:R-:W-:Y:S02]  /*39e0*/  @P0 MOV R135, 0x10 ;  /* 0x0000001000870802 */ /* 0x000fe40000000f00 */
[----:B------:R-:W-:Y:S01]  /*39f0*/  @P6 MOV R2, 0x10 ;  /* 0x0000001000026802 */ /* 0x000fe20000000f00 */
[----:B------:R-:W-:Y:S01]  /*3a00*/  @P6 FMUL.FTZ R131, R3, R0 ;  /* 0x0000000003836220 */ /* 0x000fe20000410000 */
[----:B------:R-:W-:Y:S01]  /*3a10*/  SEL R127, R132, R127, P1 ;  /* 0x0000007f847f7207 */ /* 0x000fe20000800000 */
[----:B------:R-:W-:Y:S01]  /*3a20*/  @P0 IMAD.WIDE.U32 R134, R134, R135, c[0x0][0x258] ;  /* 0x0000960086860625 */ /* 0x000fe200078e0087 */
[----:B------:R-:W-:Y:S02]  /*3a30*/  IADD3 R198, R198, c[0x0][0x160], RZ ;  /* 0x00005800c6c67a10 */ /* 0x000fe40007ffe0ff */
[----:B------:R-:W-:Y:S01]  /*3a40*/  LOP3.LUT P1, RZ, R181, 0xff, RZ, 0xc0, !PT ;  /* 0x000000ffb5ff7812 */ /* 0x000fe2000782c0ff */
[----:B------:R-:W-:Y:S01]  /*3a50*/  @P6 IMAD.WIDE.U32 R132, R179, R2, c[0x0][0x248] ;  /* 0x00009200b3846625 */ /* 0x000fe200078e0002 */
[----:B------:R0:W-:Y:S01]  /*3a60*/  @P0 STG.E.128 [R134.64], R124 ;  /* 0x0000007c86000986 */ /* 0x0001e2000c101d04 */
[----:B------:R-:W-:-:S02]  /*3a70*/  ISETP.GE.AND P0, PT, R198, c[0x0][0x164], PT ;  /* 0x00005900c6007a0c */ /* 0x000fc40003f06270 */
[----:B------:R-:W-:Y:S01]  /*3a80*/  SEL R181, RZ, 0x1, P1 ;  /* 0x00000001ffb57807 */ /* 0x000fe20000800000 */
[----:B------:R0:W-:Y:S01]  /*3a90*/  @P6 STG.E.128 [R132.64], R128 ;  /* 0x0000008084006986 */ /* 0x0001e2000c101d04 */
[----:B------:R-:W-:-:S09]  /*3aa0*/  @P6 FFMA.FTZ R39, R123, R0, R39 ;  /* 0x000000007b276223 */ /* 0x000fd20000010027 */
[----:B0-----:R-:W-:Y:S01]  /*3ab0*/  @P0 CALL.REL.NOINC `(.L_x_7792) ;  /* 0x0000001000000944 */ /* 0x001fe20003c00000 */
[----:B------:R-:W-:Y:S05]  /*3ac0*/  BRA `(.L_x_7846) ;  /* 0xffffcff000007947 */ /* 0x000fea000383ffff */
.L_x_7792:
[----:B------:R-:W0:Y:S01]  /*3ad0*/  S2UR UR6, SR_CTAID.X ;  /* 0x00000000000679c3 */ /* 0x000e220000002500 */
[----:B------:R-:W-:Y:S01]  /*3ae0*/  HFMA2.MMA R7, -RZ, RZ, 0, 9.5367431640625e-07 ;  /* 0x00000010ff077435 */ /* 0x000fe200000001ff */
        /* <DEDUP_REMOVED lines=26> */
.L_x_7796:
[----:B------:R-:W-:Y:S01]  /*3c90*/  HFMA2.MMA R204, -RZ, RZ, 0, 9.5367431640625e-07 ;  /* 0x00000010ffcc7435 */ /* 0x000fe200000001ff */
[----:B------:R-:W-:-:S02]  /*3ca0*/  MOV R137, R135 ;  /* 0x0000008700897202 */ /* 0x000fc40000000f00 */
[----:B------:R-:W-:Y:S02]  /*3cb0*/  MOV R146, 0x1f ;  /* 0x0000001f00927802 */ /* 0x000fe40000000f00 */
[----:B------:R-:W-:Y:S02]  /*3cc0*/  MOV R179, 0xffffffff ;  /* 0xffffffff00b37802 */ /* 0x000fe40000000f00 */
[----:B------:R-:W-:Y:S02]  /*3cd0*/  MOV R132, 0x3cf0 ;  /* 0x00003cf000847802 */ /* 0x000fe40000000f00 */
[----:B-----5:R-:W-:Y:S05]  /*3ce0*/  CALL.REL.NOINC `($__internal_167_$__cuda_sm70_shflsync_down_p) ;  /* 0x0000045000007944 */ /* 0x020fea0003c00000 */
[----:B-1----:R-:W-:Y:S01]  /*3cf0*/  MOV R138, R204 ;  /* 0x000000cc008a7202 */ /* 0x002fe20000000f00 */
[----:B0-----:R-:W-:Y:S05]  /*3d00*/  BRA `(.L_x_7847) ;  /* 0xffffde6000007947 */ /* 0x001fea000383ffff */
.L_x_7797:
[----:B------:R-:W-:Y:S01]  /*3d10*/  HFMA2.MMA R204, -RZ, RZ, 0, 9.5367431640625e-07 ;  /* 0x00000010ffcc7435 */ /* 0x000fe200000001ff */
[----:B------:R-:W-:Y:S02]  /*3d20*/  MOV R137, R136 ;  /* 0x0000008800897202 */ /* 0x000fe40000000f00 */
[----:B------:R-:W-:Y:S02]  /*3d30*/  MOV R146, 0x1f ;  /* 0x0000001f00927802 */ /* 0x000fe40000000f00 */
[----:B------:R-:W-:-:S02]  /*3d40*/  MOV R179, 0xffffffff ;  /* 0xffffffff00b37802 */ /* 0x000fc40000000f00 */
[----:B------:R-:W-:Y:S02]  /*3d50*/  MOV R132, 0x3d70 ;  /* 0x00003d7000847802 */ /* 0x000fe40000000f00 */
[----:B01---5:R-:W-:Y:S05]  /*3d60*/  CALL.REL.NOINC `($__internal_167_$__cuda_sm70_shflsync_down_p) ;  /* 0x000003d000007944 */ /* 0x023fea0003c00000 */
[----:B------:R-:W-:Y:S01]  /*3d70*/  FADD.FTZ R138, R138, R135 ;  /* 0x000000878a8a7221 */ /* 0x000fe20000010000 */
[----:B0-----:R-:W-:Y:S01]  /*3d80*/  MOV R146, 0x1f ;  /* 0x0000001f00927802 */ /* 0x001fe20000000f00 */
[----:B-1----:R-:W-:Y:S01]  /*3d90*/  FADD.FTZ R139, R136, R204 ;  /* 0x000000cc888b7221 */ /* 0x002fe20000010000 */
[----:B------:R-:W-:Y:S01]  /*3da0*/  HFMA2.MMA R204, -RZ, RZ, 0, 4.76837158203125e-07 ;  /* 0x00000008ffcc7435 */ /* 0x000fe200000001ff */
[----:B------:R-:W-:Y:S02]  /*3db0*/  MOV R179, 0xffffffff ;  /* 0xffffffff00b37802 */ /* 0x000fe40000000f00 */
[----:B------:R-:W-:Y:S02]  /*3dc0*/  MOV R137, R138 ;  /* 0x0000008a00897202 */ /* 0x000fe40000000f00 */
[----:B------:R-:W-:Y:S02]  /*3dd0*/  MOV R132, 0x3df0 ;  /* 0x00003df000847802 */ /* 0x000fe40000000f00 */
[----:B------:R-:W-:Y:S05]  /*3de0*/  CALL.REL.NOINC `($__internal_167_$__cuda_sm70_shflsync_down_p) ;  /* 0x0000035000007944 */ /* 0x000fea0003c00000 */
[----:B-1----:R-:W-:Y:S01]  /*3df0*/  MOV R135, R204 ;  /* 0x000000cc00877202 */ /* 0x002fe20000000f00 */
[----:B------:R-:W-:Y:S01]  /*3e00*/  HFMA2.MMA R204, -RZ, RZ, 0, 4.76837158203125e-07 ;  /* 0x00000008ffcc7435 */ /* 0x000fe200000001ff */
[----:B0-----:R-:W-:-:S02]  /*3e10*/  MOV R137, R139 ;  /* 0x0000008b00897202 */ /* 0x001fc40000000f00 */
[----:B------:R-:W-:Y:S02]  /*3e20*/  MOV R146, 0x1f ;  /* 0x0000001f00927802 */ /* 0x000fe40000000f00 */
[----:B------:R-:W-:Y:S02]  /*3e30*/  MOV R179, 0xffffffff ;  /* 0xffffffff00b37802 */ /* 0x000fe40000000f00 */
[----:B------:R-:W-:Y:S02]  /*3e40*/  MOV R132, 0x3e60 ;  /* 0x00003e6000847802 */ /* 0x000fe40000000f00 */
[----:B------:R-:W-:Y:S05]  /*3e50*/  CALL.REL.NOINC `($__internal_167_$__cuda_sm70_shflsync_down_p) ;  /* 0x000002e000007944 */ /* 0x000fea0003c00000 */
[----:B------:R-:W-:Y:S01]  /*3e60*/  FADD.FTZ R138, R135, R138 ;  /* 0x0000008a878a7221 */ /* 0x000fe20000010000 */
[----:B0-----:R-:W-:Y:S01]  /*3e70*/  MOV R146, 0x1f ;  /* 0x0000001f00927802 */ /* 0x001fe20000000f00 */
[----:B-1----:R-:W-:Y:S01]  /*3e80*/  FADD.FTZ R139, R139, R204 ;  /* 0x000000cc8b8b7221 */ /* 0x002fe20000010000 */
[----:B------:R-:W-:Y:S01]  /*3e90*/  HFMA2.MMA R204, -RZ, RZ, 0, 2.384185791015625e-07 ;  /* 0x00000004ffcc7435 */ /* 0x000fe200000001ff */
[----:B------:R-:W-:Y:S02]  /*3ea0*/  MOV R179, 0xffffffff ;  /* 0xffffffff00b37802 */ /* 0x000fe40000000f00 */
[----:B------:R-:W-:-:S02]  /*3eb0*/  MOV R137, R138 ;  /* 0x0000008a00897202 */ /* 0x000fc40000000f00 */
[----:B------:R-:W-:Y:S02]  /*3ec0*/  MOV R132, 0x3ee0 ;  /* 0x00003ee000847802 */ /* 0x000fe40000000f00 */
[----:B------:R-:W-:Y:S05]  /*3ed0*/  CALL.REL.NOINC `($__internal_167_$__cuda_sm70_shflsync_down_p) ;  /* 0x0000026000007944 */ /* 0x000fea0003c00000 */
[----:B-1----:R-:W-:Y:S01]  /*3ee0*/  MOV R135, R204 ;  /* 0x000000cc00877202 */ /* 0x002fe20000000f00 */
[----:B------:R-:W-:Y:S01]  /*3ef0*/  HFMA2.MMA R204, -RZ, RZ, 0, 2.384185791015625e-07 ;  /* 0x00000004ffcc7435 */ /* 0x000fe200000001ff */
[----:B0-----:R-:W-:Y:S02]  /*3f00*/  MOV R137, R139 ;  /* 0x0000008b00897202 */ /* 0x001fe40000000f00 */
[----:B------:R-:W-:Y:S02]  /*3f10*/  MOV R146, 0x1f ;  /* 0x0000001f00927802 */ /* 0x000fe40000000f00 */
[----:B------:R-:W-:Y:S02]  /*3f20*/  MOV R179, 0xffffffff ;  /* 0xffffffff00b37802 */ /* 0x000fe40000000f00 */
[----:B------:R-:W-:Y:S02]  /*3f30*/  MOV R132, 0x3f50 ;  /* 0x00003f5000847802 */ /* 0x000fe40000000f00 */
[----:B------:R-:W-:Y:S05]  /*3f40*/  CALL.REL.NOINC `($__internal_167_$__cuda_sm70_shflsync_down_p) ;  /* 0x000001f000007944 */ /* 0x000fea0003c00000 */
[----:B------:R-:W-:Y:S01]  /*3f50*/  FADD.FTZ R136, R135, R138 ;  /* 0x0000008a87887221 */ /* 0x000fe20000010000 */
[----:B0-----:R-:W-:Y:S01]  /*3f60*/  MOV R146, 0x1f ;  /* 0x0000001f00927802 */ /* 0x001fe20000000f00 */
[----:B-1----:R-:W-:Y:S01]  /*3f70*/  FADD.FTZ R139, R139, R204 ;  /* 0x000000cc8b8b7221 */ /* 0x002fe20000010000 */
[----:B------:R-:W-:Y:S01]  /*3f80*/  HFMA2.MMA R204, -RZ, RZ, 0, 1.1920928955078125e-07 ;  /* 0x00000002ffcc7435 */ /* 0x000fe200000001ff */
[----:B------:R-:W-:-:S02]  /*3f90*/  MOV R179, 0xffffffff ;  /* 0xffffffff00b37802 */ /* 0x000fc40000000f00 */
[----:B------:R-:W-:Y:S02]  /*3fa0*/  MOV R137, R136 ;  /* 0x0000008800897202 */ /* 0x000fe40000000f00 */
[----:B------:R-:W-:Y:S02]  /*3fb0*/  MOV R132, 0x3fd0 ;  /* 0x00003fd000847802 */ /* 0x000fe40000000f00 */
[----:B------:R-:W-:Y:S05]  /*3fc0*/  CALL.REL.NOINC `($__internal_167_$__cuda_sm70_shflsync_down_p) ;  /* 0x0000017000007944 */ /* 0x000fea0003c00000 */
[----:B-1----:R-:W-:Y:S01]  /*3fd0*/  MOV R135, R204 ;  /* 0x000000cc00877202 */ /* 0x002fe20000000f00 */
[----:B------:R-:W-:Y:S01]  /*3fe0*/  HFMA2.MMA R204, -RZ, RZ, 0, 1.1920928955078125e-07 ;  /* 0x00000002ffcc7435 */ /* 0x000fe200000001ff */
[----:B0-----:R-:W-:Y:S02]  /*3ff0*/  MOV R137, R139 ;  /* 0x0000008b00897202 */ /* 0x001fe40000000f00 */
[----:B------:R-:W-:Y:S02]  /*4000*/  MOV R146, 0x1f ;  /* 0x0000001f00927802 */ /* 0x000fe40000000f00 */
[----:B------:R-:W-:Y:S02]  /*4010*/  MOV R179, 0xffffffff ;  /* 0xffffffff00b37802 */ /* 0x000fe40000000f00 */
[----:B------:R-:W-:-:S02]  /*4020*/  MOV R132, 0x4040 ;  /* 0x0000404000847802 */ /* 0x000fc40000000f00 */
[----:B------:R-:W-:Y:S05]  /*4030*/  CALL.REL.NOINC `($__internal_167_$__cuda_sm70_shflsync_down_p) ;  /* 0x0000010000007944 */ /* 0x000fea0003c00000 */
[----:B------:R-:W-:Y:S01]  /*4040*/  FADD.FTZ R136, R135, R136 ;  /* 0x0000008887887221 */ /* 0x000fe20000010000 */
[----:B0-----:R-:W-:Y:S01]  /*4050*/  MOV R146, 0x1f ;  /* 0x0000001f00927802 */ /* 0x001fe20000000f00 */
[----:B-1----:R-:W-:Y:S01]  /*4060*/  FADD.FTZ R147, R139, R204 ;  /* 0x000000cc8b937221 */ /* 0x002fe20000010000 */
[----:B------:R-:W-:Y:S01]  /*4070*/  HFMA2.MMA R204, -RZ, RZ, 0, 5.9604644775390625e-08 ;  /* 0x00000001ffcc7435 */ /* 0x000fe200000001ff */
[----:B------:R-:W-:-:S02]  /*4080*/  MOV R179, 0xffffffff ;  /* 0xffffffff00b37802 */ /* 0x000fc40000000f00 */
[----:B------:R-:W-:Y:S02]  /*4090*/  MOV R137, R136 ;  /* 0x0000008800897202 */ /* 0x000fe40000000f00 */
[----:B------:R-:W-:Y:S02]  /*40a0*/  MOV R132, 0x40c0 ;  /* 0x000040c000847802 */ /* 0x000fe40000000f00 */
[----:B------:R-:W-:Y:S05]  /*40b0*/  CALL.REL.NOINC `($__internal_167_$__cuda_sm70_shflsync_down_p) ;  /* 0x0000008000007944 */ /* 0x000fea0003c00000 */
[----:B-1----:R-:W-:Y:S01]  /*40c0*/  MOV R139, R204 ;  /* 0x000000cc008b7202 */ /* 0x002fe20000000f00 */
[----:B------:R-:W-:Y:S01]  /*40d0*/  HFMA2.MMA R204, -RZ, RZ, 0, 5.9604644775390625e-08 ;  /* 0x00000001ffcc7435 */ /* 0x000fe200000001ff */
[----:B0-----:R-:W-:Y:S02]  /*40e0*/  MOV R137, R147 ;  /* 0x0000009300897202 */ /* 0x001fe40000000f00 */
[----:B------:R-:W-:Y:S02]  /*40f0*/  MOV R146, 0x1f ;  /* 0x0000001f00927802 */ /* 0x000fe40000000f00 */
[----:B------:R-:W-:Y:S02]  /*4100*/  MOV R179, 0xffffffff ;  /* 0xffffffff00b37802 */ /* 0x000fe40000000f00 */
[----:B------:R-:W-:-:S02]  /*4110*/  MOV R132, 0x4130 ;  /* 0x0000413000847802 */ /* 0x000fc40000000f00 */
[----:B------:R-:W-:Y:S05]  /*4120*/  CALL.REL.NOINC `($__internal_167_$__cuda_sm70_shflsync_down_p) ;  /* 0x0000001000007944 */ /* 0x000fea0003c00000 */
[----:B01----:R-:W-:Y:S05]  /*4130*/  BRA `(.L_x_7848) ;  /* 0xffffdb5000007947 */ /* 0x003fea000383ffff */
        .weak           $__internal_167_$__cuda_sm70_shflsync_down_p
        .type           $__internal_167_$__cuda_sm70_shflsync_down_p,@function
        .size           $__internal_167_$__cuda_sm70_shflsync_down_p,(.L_x_9421 - $__internal_167_$__cuda_sm70_shflsync_down_p)
$__internal_167_$__cuda_sm70_shflsync_down_p:
[----:B------:R-:W-:Y:S01]  /*4140*/  HFMA2.MMA R133, -RZ, RZ, 0, 0 ;  /* 0x00000000ff857435 */ /* 0x000fe200000001ff */
[----:B------:R-:W-:Y:S04]  /*4150*/  WARPSYNC R179 ;  /* 0x000000b300007348 */ /* 0x000fe80003800000 */
[----:B------:R0:W1:Y:S01]  /*4160*/  SHFL.DOWN PT, R204, R137, R204, R146 ;  /* 0x080000cc89cc7389 */ /* 0x00006200000e0092 */
[----:B------:R-:W-:Y:S05]  /*4170*/  RET.REL.NODEC R132 `(_ZN10layer_norm13ln_bwd_kernelINS_13Kernel_traitsI6__halfffffjLj3072ELj1ELj1ELj4ELj16ENS_18Kernel_traits_baseILj3072ES2_ffffjLj128EEEEELb0ELb1ELb1ELb1EEEvNS_9BwdParamsE) ;  /* 0xffffbe8084007950 */ /* 0x000fea0003c3ffff */
.L_x_7849:
        /* <DEDUP_REMOVED lines=16> */
.L_x_9421:


//--------------------- .text._ZN10layer_norm13ln_bwd_kernelINS_13Kernel_traitsI6__halfffffjLj3072ELj1ELj1ELj4ELj16ENS_18Kernel_traits_baseILj3072ES2_ffffjLj128EEEEELb1ELb0ELb0ELb0EEEvNS_9BwdParamsE --------------------------
	.section	.text._ZN10layer_norm13ln_bwd_kernelINS_13Kernel_traitsI6__halfffffjLj3072ELj1ELj1ELj4ELj16ENS_18Kernel_traits_baseILj3072ES2_ffffjLj128EEEEELb1ELb0ELb0ELb0EEEvNS_9BwdParamsE,"ax",@progbits
	.sectioninfo	@"SHI_REGISTERS=184"
	.align	128
        .global         _ZN10layer_norm13ln_bwd_kernelINS_13Kernel_traitsI6__halfffffjLj3072ELj1ELj1ELj4ELj16ENS_18Kernel_traits_baseILj3072ES2_ffffjLj128EEEEELb1ELb0ELb0ELb0EEEvNS_9BwdParamsE
        .type           _ZN10layer_norm13ln_bwd_kernelINS_13Kernel_traitsI6__halfffffjLj3072ELj1ELj1ELj4ELj16ENS_18Kernel_traits_baseILj3072ES2_ffffjLj128EEEEELb1ELb0ELb0ELb0EEEvNS_9BwdParamsE,@function
        .size           _ZN10layer_norm13ln_bwd_kernelINS_13Kernel_traitsI6__halfffffjLj3072ELj1ELj1ELj4ELj16ENS_18Kernel_traits_baseILj3072ES2_ffffjLj128EEEEELb1ELb0ELb0ELb0EEEvNS_9BwdParamsE,(.L_x_9422 - _ZN10layer_norm13ln_bwd_kernelINS_13Kernel_traitsI6__halfffffjLj3072ELj1ELj1ELj4ELj16ENS_18Kernel_traits_baseILj3072ES2_ffffjLj128EEEEELb1ELb0ELb0ELb0EEEvNS_9BwdParamsE)
        .other          _ZN10layer_norm13ln_bwd_kernelINS_13Kernel_traitsI6__halfffffjLj3072ELj1ELj1ELj4ELj16ENS_18Kernel_traits_baseILj3072ES2_ffffjLj128EEEEELb1ELb0ELb0ELb0EEEvNS_9BwdParamsE,@"STO_CUDA_ENTRY STV_DEFAULT"
_ZN10layer_norm13ln_bwd_kernelINS_13Kernel_traitsI6__halfffffjLj3072ELj1ELj1ELj4ELj16ENS_18Kernel_traits_baseILj3072ES2_ffffjLj128EEEEELb1ELb0ELb0ELb0EEEvNS_9BwdParamsE:
.text._ZN10layer_norm13ln_bwd_kernelINS_13Kernel_traitsI6__halfffffjLj3072ELj1ELj1ELj4ELj16ENS_18Kernel_traits_baseILj3072ES2_ffffjLj128EEEEELb1ELb0ELb0ELb0EEEvNS_9BwdParamsE:
        /* <DEDUP_REMOVED lines=22> */
[----:B------:R-:W-:Y:S01]  /*0160*/  @P5 MOV R15, 0x8 ;  /* 0x00000008000f5802 */ /* 0x000fe20000000f00 */
[C---:B------:R-:W-:Y:S01]  /*0170*/  @P2 IMAD.WIDE.U32 R8, R6.reuse, R9, c[0x0][0x1b0] ;  /* 0x00006c0006082625 */ /* 0x040fe200078e0009 */
[----:B------:R-:W-:Y:S01]  /*0180*/  @P2 IADD3 R6, R6, 0x80, RZ ;  /* 0x0000008006062810 */ /* 0x000fe20007ffe0ff */
[----:B------:R1:W5:Y:S01]  /*0190*/  @P1 LDG.E.64 R52, [R4.64] ;  /* 0x0000000404341981 */ /* 0x000362000c1e1b00 */
[----:B------:R-:W-:-:S02]  /*01a0*/  @P0 MOV R7, 0x8 ;  /* 0x0000000800070802 */ /* 0x000fc40000000f00 */
[----:B------:R-:W-:Y:S01]  /*01b0*/  P2R R0, PR, RZ, 0x1 ;  /* 0x00000001ff007803 */ /* 0x000fe20000000000 */
[C---:B------:R-:W-:Y:S01]  /*01c0*/  @P3 IMAD.WIDE.U32 R10, R6.reuse, R11, c[0x0][0x1b0] ;  /* 0x00006c00060a3625 */ /* 0x040fe200078e000b */
[----:B------:R-:W-:Y:S01]  /*01d0*/  @P3 IADD3 R6, R6, 0x80, RZ ;  /* 0x0000008006063810 */ /* 0x000fe20007ffe0ff */
[----:B------:R2:W5:Y:S04]  /*01e0*/  @P2 LDG.E.64 R54, [R8.64] ;  /* 0x0000000408362981 */ /* 0x000568000c1e1b00 */
        /* <DEDUP_REMOVED lines=29> */
[----:B----4-:R-:W-:Y:S01]  /*03c0*/  CS2R R12, SRZ ;  /* 0x00000000000c7805 */ /* 0x010fe2000001ff00 */
[----:B0-----:R-:W-:Y:S01]  /*03d0*/  CS2R R14, SRZ ;  /* 0x00000000000e7805 */ /* 0x001fe2000001ff00 */
[----:B--2---:R-:W-:Y:S01]  /*03e0*/  CS2R R8, SRZ ;  /* 0x0000000000087805 */ /* 0x004fe2000001ff00 */
[----:B---3--:R-:W-:Y:S01]  /*03f0*/  CS2R R10, SRZ ;  /* 0x00000000000a7805 */ /* 0x008fe2000001ff00 */
[----:B-1----:R-:W-:Y:S01]  /*0400*/  CS2R R4, SRZ ;  /* 0x0000000000047805 */ /* 0x002fe2000001ff00 */
[----:B------:R-:W-:Y:S01]  /*0410*/  CS2R R6, SRZ ;  /* 0x0000000000067805 */ /* 0x000fe2000001ff00 */
[----:B------:R-:W-:Y:S05]  /*0420*/  @P0 BRA `(.L_x_7850) ;  /* 0x00002c1000000947 */ /* 0x000fea0003800000 */
[----:B------:R-:W0:Y:S01]  /*0430*/  LDC.U8 R165, c[0x0][0x1f0] ;  /* 0x00007c00ffa57b82 */ /* 0x000e220000000000 */
        /* <DEDUP_REMOVED lines=50> */
.L_x_7877:
        /* <DEDUP_REMOVED lines=9> */
[----:B------:R0:W5:Y:S04]  /*07f0*/  LDG.E R178, [R80.64] ;  /* 0x0000000450b27981 */ /* 0x000168000c1e1900 */
[----:B------:R0:W5:Y:S01]  /*0800*/  LDG.E R122, [R82.64] ;  /* 0x00000004527a7981 */ /* 0x000162000c1e1900 */
[----:B------:R-:W-:-:S03]  /*0810*/  IMAD R86, R117, c[0x0][0x168], RZ ;  /* 0x00005a0075567a24 */ /* 0x000fc600078e02ff */
[----:B------:R0:W5:Y:S01]  /*0820*/  @P0 LDG.E R120, [R84.64] ;  /* 0x0000000454780981 */ /* 0x000162000c1e1900 */
[----:B------:R-:W-:Y:S02]  /*0830*/  LOP3.LUT P0, RZ, R92, 0xff, RZ, 0xc0, !PT ;  /* 0x000000ff5cff7812 */ /* 0x000fe4000780c0ff */
[----:B------:R-:W-:Y:S02]  /*0840*/  SHF.R.S32.HI R87, RZ, 0x1f, R86 ;  /* 0x0000001fff577819 */ /* 0x000fe40000011456 */
[----:B------:R-:W-:Y:S02]  /*0850*/  SHF.R.U32.HI R175, RZ, 0x5, R167 ;  /* 0x00000005ffaf7819 */ /* 0x000fe400000116a7 */
[----:B------:R-:W-:Y:S02]  /*0860*/  LEA.HI R87, R87, R86, RZ, 0x2 ;  /* 0x0000005657577211 */ /* 0x000fe400078f10ff */
[----:B------:R-:W-:Y:S01]  /*0870*/  LOP3.LUT R118, R167, 0x7f, RZ, 0xc0, !PT ;  /* 0x0000007fa7767812 */ /* 0x000fe200078ec0ff */
[----:B------:R-:W-:Y:S01]  /*0880*/  BSSY B0, `(.L_x_7851) ;  /* 0x0000035000007945 */ /* 0x000fe20003800000 */
[----:B------:R-:W-:-:S02]  /*0890*/  LOP3.LUT R171, R175, 0x7fffffc, RZ, 0xc0, !PT ;  /* 0x07fffffcafab7812 */ /* 0x000fc400078ec0ff */
[----:B------:R-:W-:Y:S02]  /*08a0*/  LEA.HI.SX32 R118, R87, R118, 0x1e ;  /* 0x0000007657767211 */ /* 0x000fe400078ff2ff */
[----:B------:R-:W-:Y:S02]  /*08b0*/  MOV R179, RZ ;  /* 0x000000ff00b37202 */ /* 0x000fe40000000f00 */
[----:B------:R-:W-:Y:S02]  /*08c0*/  MOV R180, RZ ;  /* 0x000000ff00b47202 */ /* 0x000fe40000000f00 */
[----:B------:R-:W-:Y:S02]  /*08d0*/  @!P0 IADD3 R171, R171, 0x4, RZ ;  /* 0x00000004abab8810 */ /* 0x000fe40007ffe0ff */
[----:B------:R-:W-:Y:S01]  /*08e0*/  MOV R181, R118 ;  /* 0x0000007600b57202 */ /* 0x000fe20000000f00 */
[----:B------:R-:W-:Y:S05]  /*08f0*/  @!P1 BRA `(.L_x_7852) ;  /* 0x000002d000009947 */ /* 0x000fea0003800000 */
[----:B0-----:R-:W-:Y:S02]  /*0900*/  LEA R176, P0, R118, c[0x0][0x190], 0x2 ;  /* 0x0000640076b07a11 */ /* 0x001fe400078010ff */
[----:B------:R-:W-:-:S02]  /*0910*/  MOV R85, 0x10 ;  /* 0x0000001000557802 */ /* 0x000fc40000000f00 */
[C---:B------:R-:W-:Y:S02]  /*0920*/  LEA.HI.X R177, R118.reuse, c[0x0][0x194], RZ, 0x2, P0 ;  /* 0x0000650076b17a11 */ /* 0x040fe400000f14ff */
[C---:B------:R-:W-:Y:S01]  /*0930*/  LEA R80, P0, R118.reuse, c[0x0][0x188], 0x4 ;  /* 0x0000620076507a11 */ /* 0x040fe200078020ff */
[C---:B------:R-:W-:Y:S02]  /*0940*/  IMAD.WIDE.U32 R84, R118.reuse, R85, c[0x0][0x208] ;  /* 0x0000820076547625 */ /* 0x040fe400078e0055 */
[----:B------:R0:W5:Y:S01]  /*0950*/  LDG.E R91, [R176.64] ;  /* 0x00000004b05b7981 */ /* 0x000162000c1e1900 */
[----:B------:R-:W-:Y:S02]  /*0960*/  LEA.HI.X R81, R118, c[0x0][0x18c], RZ, 0x4, P0 ;  /* 0x0000630076517a11 */ /* 0x000fe400000f24ff */
[----:B------:R-:W-:Y:S01]  /*0970*/  ISETP.NE.U32.AND P0, PT, RZ, c[0x0][0x218], PT ;  /* 0x00008600ff007a0c */ /* 0x000fe20003f05070 */
[----:B------:R-:W2:Y:S03]  /*0980*/  LDG.E.128 R84, [R84.64] ;  /* 0x0000000454547981 */ /* 0x000ea6000c1e1d00 */
[----:B------:R-:W-:Y:S01]  /*0990*/  ISETP.NE.AND.EX P0, PT, RZ, c[0x0][0x21c], PT, P0 ;  /* 0x00008700ff007a0c */ /* 0x000fe20003f05300 */
[----:B------:R-:W3:-:S12]  /*09a0*/  LDG.E.128 R80, [R80.64] ;  /* 0x0000000450507981 */ /* 0x000ed8000c1e1d00 */
[----:B------:R-:W-:-:S04]  /*09b0*/  @P0 LEA R154, P6, R118, c[0x0][0x218], 0x4 ;  /* 0x00008600769a0a11 */ /* 0x000fc800078c20ff */
[----:B------:R-:W-:-:S05]  /*09c0*/  @P0 LEA.HI.X R155, R118, c[0x0][0x21c], RZ, 0x4, P6 ;  /* 0x00008700769b0a11 */ /* 0x000fca00030f24ff */
[----:B------:R0:W5:Y:S01]  /*09d0*/  @P0 LDG.E.128 R52, [R154.64] ;  /* 0x000000049a340981 */ /* 0x000162000c1e1d00 */
[----:B------:R-:W-:-:S04]  /*09e0*/  ISETP.NE.AND P0, PT, R165, RZ, PT ;  /* 0x000000ffa500720c */ /* 0x000fc80003f05270 */
[----:B-----5:R-:W-:Y:S02]  /*09f0*/  FSEL R124, R178, RZ, !P0 ;  /* 0x000000ffb27c7208 */ /* 0x020fe40004000000 */
[----:B------:R-:W-:Y:S01]  /*0a00*/  IADD3 R181, R118, 0x80, RZ ;  /* 0x0000008076b57810 */ /* 0x000fe20007ffe0ff */
[----:B--2---:R-:W-:Y:S02]  /*0a10*/  FMUL.FTZ R126, R115, R84 ;  /* 0x00000054737e7220 */ /* 0x004fe40000410000 */
[C---:B---3--:R-:W-:Y:S02]  /*0a20*/  FADD.FTZ R121, -R124.reuse, R80 ;  /* 0x000000507c797221 */ /* 0x048fe40000010100 */
[----:B------:R-:W-:Y:S02]  /*0a30*/  FADD.FTZ R131, -R124, R81 ;  /* 0x000000517c837221 */ /* 0x000fe40000010100 */
[----:B------:R-:W-:Y:S02]  /*0a40*/  FMUL.FTZ R121, R122, R121 ;  /* 0x000000797a797220 */ /* 0x000fe40000410000 */
[----:B------:R-:W-:-:S02]  /*0a50*/  FADD.FTZ R133, -R124, R82 ;  /* 0x000000527c857221 */ /* 0x000fc40000010100 */
[----:B------:R-:W-:Y:S02]  /*0a60*/  FADD.FTZ R173, -R124, R83 ;  /* 0x000000537cad7221 */ /* 0x000fe40000010100 */
[----:B------:R-:W-:Y:S02]  /*0a70*/  FMUL.FTZ R124, R122, R131 ;  /* 0x000000837a7c7220 */ /* 0x000fe40000410000 */
[----:B------:R-:W-:Y:S02]  /*0a80*/  FMUL.FTZ R131, R116, R85 ;  /* 0x0000005574837220 */ /* 0x000fe40000410000 */
[----:B------:R-:W-:Y:S02]  /*0a90*/  FADD.FTZ R80, RZ, R126 ;  /* 0x0000007eff507221 */ /* 0x000fe40000010000 */
[----:B------:R-:W-:Y:S02]  /*0aa0*/  FFMA.FTZ R81, R121, R126, RZ ;  /* 0x0000007e79517223 */ /* 0x000fe400000100ff */
        /* <DEDUP_REMOVED lines=18> */
.L_x_7852:
[----:B0-----:R-:W-:Y:S05]  /*0bd0*/  BSYNC B0 ;  /* 0x0000000000007941 */ /* 0x001fea0003800000 */
.L_x_7851:
[----:B------:R-:W-:Y:S01]  /*0be0*/  BSSY B0, `(.L_x_7853) ;  /* 0x000002f000007945 */ /* 0x000fe20003800000 */
[----:B------:R-:W-:Y:S05]  /*0bf0*/  @!P2 BRA `(.L_x_7854) ;  /* 0x000002d00000a947 */ /* 0x000fea0003800000 */
[----:B------:R-:W-:Y:S01]  /*0c00*/  LEA R172, P0, R181, c[0x0][0x190], 0x2 ;  /* 0x00006400b5ac7a11 */ /* 0x000fe200078010ff */
[----:B------:R-:W-:-:S03]  /*0c10*/  HFMA2.MMA R84, -RZ, RZ, 0, 9.5367431640625e-07 ;  /* 0x00000010ff547435 */ /* 0x000fc600000001ff */
[C---:B------:R-:W-:Y:S02]  /*0c20*/  LEA.HI.X R173, R181.reuse, c[0x0][0x194], RZ, 0x2, P0 ;  /* 0x00006500b5ad7a11 */ /* 0x040fe400000f14ff */
[----:B------:R-:W-:-:S03]  /*0c30*/  LEA R80, P0, R181, c[0x0][0x188], 0x4 ;  /* 0x00006200b5507a11 */ /* 0x000fc600078020ff */
[----:B------:R0:W5:Y:S01]  /*0c40*/  LDG.E R90, [R172.64] ;  /* 0x00000004ac5a7981 */ /* 0x000162000c1e1900 */
        /* <DEDUP_REMOVED lines=20> */
[----:B------:R-:W-:Y:S02]  /*0d90*/  FADD.FTZ R80, R179, R130 ;  /* 0x00000082b3507221 */ /* 0x000fe40000010000 */
[----:B------:R-:W-:Y:S02]  /*0da0*/  FFMA.FTZ R180, R119, R130, R180 ;  /* 0x0000008277b47223 */ /* 0x000fe400000100b4 */
[----:B------:R-:W-:Y:S02]  /*0db0*/  FMUL.FTZ R137, R122, R137 ;  /* 0x000000897a897220 */ /* 0x000fe40000410000 */
[----:B0-----:R-:W-:-:S02]  /*0dc0*/  FMUL.FTZ R172, R109, R86 ;  /* 0x000000566dac7220 */ /* 0x001fc40000410000 */
        /* <DEDUP_REMOVED lines=16> */
.L_x_7854:
[----:B-1----:R-:W-:Y:S05]  /*0ed0*/  BSYNC B0 ;  /* 0x0000000000007941 */ /* 0x002fea0003800000 */
.L_x_7853:
[----:B------:R-:W-:Y:S01]  /*0ee0*/  BSSY B0, `(.L_x_7855) ;  /* 0x000002f000007945 */ /* 0x000fe20003800000 */
[----:B------:R-:W-:Y:S05]  /*0ef0*/  @!P3 BRA `(.L_x_7856) ;  /* 0x000002d00000b947 */ /* 0x000fea0003800000 */
[C---:B------:R-:W-:Y:S02]  /*0f00*/  LEA R158, P0, R181.reuse, c[0x0][0x190], 0x2 ;  /* 0x00006400b59e7a11 */ /* 0x040fe400078010ff */
[----:B------:R-:W-:Y:S02]  /*0f10*/  MOV R84, 0x10 ;  /* 0x0000001000547802 */ /* 0x000fe40000000f00 */
[----:B------:R-:W-:-:S02]  /*0f20*/  LEA.HI.X R159, R181, c[0x0][0x194], RZ, 0x2, P0 ;  /* 0x00006500b59f7a11 */ /* 0x000fc400000f14ff */
        /* <DEDUP_REMOVED lines=22> */
[----:B------:R-:W-:Y:S02]  /*1090*/  FADD.FTZ R80, R179, R134 ;  /* 0x00000086b3507221 */ /* 0x000fe40000010000 */
[----:B------:R-:W-:Y:S02]  /*10a0*/  FFMA.FTZ R180, R123, R134, R180 ;  /* 0x000000867bb47223 */ /* 0x000fe400000100b4 */
[----:B------:R-:W-:-:S02]  /*10b0*/  FMUL.FTZ R141, R122, R141 ;  /* 0x0000008d7a8d7220 */ /* 0x000fc40000410000 */
[----:B0-----:R-:W-:Y:S02]  /*10c0*/  FMUL.FTZ R158, R105, R86 ;  /* 0x00000056699e7220 */ /* 0x001fe40000410000 */
        /* <DEDUP_REMOVED lines=16> */
.L_x_7856:
[----:B-1----:R-:W-:Y:S05]  /*11d0*/  BSYNC B0 ;  /* 0x0000000000007941 */ /* 0x002fea0003800000 */
.L_x_7855:
        /* <DEDUP_REMOVED lines=47> */
.L_x_7858:
[----:B0-----:R-:W-:Y:S05]  /*14d0*/  BSYNC B0 ;  /* 0x0000000000007941 */ /* 0x001fea0003800000 */
.L_x_7857:
        /* <DEDUP_REMOVED lines=47> */
.L_x_7860:
[----:B0-----:R-:W-:Y:S05]  /*17d0*/  BSYNC B0 ;  /* 0x0000000000007941 */ /* 0x001fea0003800000 */
.L_x_7859:
[----:B------:R-:W-:Y:S01]  /*17e0*/  ISETP.GE.U32.AND P0, PT, R2, 0x300, PT ;  /* 0x000003000200780c */ /* 0x000fe20003f06070 */
[----:B------:R-:W-:-:S12]  /*17f0*/  BSSY B0, `(.L_x_7861) ;  /* 0x000002e000007945 */ /* 0x000fd80003800000 */
[----:B------:R-:W-:Y:S05]  /*1800*/  @!P0 BRA `(.L_x_7862) ;  /* 0x000002c000008947 */ /* 0x000fea0003800000 */
[----:B------:R-:W-:Y:S01]  /*1810*/  ISETP.NE.AND P0, PT, R165, RZ, PT ;  /* 0x000000ffa500720c */ /* 0x000fe20003f05270 */
[----:B------:R-:W-:-:S03]  /*1820*/  HFMA2.MMA R84, -RZ, RZ, 0, 9.5367431640625e-07 ;  /* 0x00000010ff547435 */ /* 0x000fc600000001ff */
[----:B-----5:R-:W-:Y:S02]  /*1830*/  FSEL R178, R178, RZ, !P0 ;  /* 0x000000ffb2b27208 */ /* 0x020fe40004000000 */
[----:B------:R-:W-:-:S04]  /*1840*/  LEA R176, P0, R181, c[0x0][0x190], 0x2 ;  /* 0x00006400b5b07a11 */ /* 0x000fc800078010ff */
        /* <DEDUP_REMOVED lines=12> */
[----:B--2---:R-:W-:Y:S02]  /*1910*/  FMUL.FTZ R146, R95, R84 ;  /* 0x000000545f927220 */ /* 0x004fe40000410000 */
[C---:B---3--:R-:W-:Y:S02]  /*1920*/  FADD.FTZ R129, -R178.reuse, R80 ;  /* 0x00000050b2817221 */ /* 0x048fe40000010100 */
[----:B------:R-:W-:Y:S02]  /*1930*/  FADD.FTZ R151, -R178, R81 ;  /* 0x00000051b2977221 */ /* 0x000fe40000010100 */
[C---:B------:R-:W-:Y:S02]  /*1940*/  FMUL.FTZ R129, R122.reuse, R129 ;  /* 0x000000817a817220 */ /* 0x040fe40000410000 */
[----:B------:R-:W-:Y:S02]  /*1950*/  FMUL.FTZ R144, R122, R151 ;  /* 0x000000977a907220 */ /* 0x000fe40000410000 */
        /* <DEDUP_REMOVED lines=23> */
.L_x_7862:
[----:B0-----:R-:W-:Y:S05]  /*1ad0*/  BSYNC B0 ;  /* 0x0000000000007941 */ /* 0x001fea0003800000 */
.L_x_7861:
[----:B------:R-:W-:Y:S01]  /*1ae0*/  LOP3.LUT P0, RZ, R167, 0x1f, RZ, 0xc0, !PT ;  /* 0x0000001fa7ff7812 */ /* 0x000fe2000780c0ff */
[----:B------:R-:W-:Y:S10]  /*1af0*/  BRA.DIV ~URZ, `(.L_x_7863) ;  /* 0x000018027f007947 */ /* 0x000ff4000b800000 */
[----:B------:R0:W1:Y:S02]  /*1b00*/  SHFL.DOWN PT, R82, R179, 0x10, 0x1f ;  /* 0x0a001f00b3527f89 */ /* 0x00006400000e0000 */
.L_x_7878:
        /* <DEDUP_REMOVED lines=18> */
.L_x_7879:
[----:B------:R-:W-:Y:S01]  /*1c30*/  @!P0 LOP3.LUT R80, R175, 0x3, RZ, 0xc0, !PT ;  /* 0x00000003af508812 */ /* 0x000fe200078ec0ff */
[----:B--2---:R-:W-:Y:S01]  /*1c40*/  FADD.FTZ R154, R87, R84 ;  /* 0x00000054579a7221 */ /* 0x004fe20000010000 */
[----:B------:R-:W-:Y:S01]  /*1c50*/  WARPSYNC 0xffffffff ;  /* 0xffffffff00007948 */ /* 0x000fe20003800000 */
[----:B-1----:R-:W-:Y:S01]  /*1c60*/  FADD.FTZ R155, R155, R86 ;  /* 0x000000569b9b7221 */ /* 0x002fe20000010000 */
[----:B------:R-:W-:Y:S01]  /*1c70*/  @!P0 IADD3 R173, R171, R80, RZ ;  /* 0x00000050abad8210 */ /* 0x000fe20007ffe0ff */
[----:B------:R-:W-:Y:S04]  /*1c80*/  BSSY B0, `(.L_x_7865) ;  /* 0x0000040000007945 */ /* 0x000fe80003800000 */
[----:B------:R-:W-:Y:S04]  /*1c90*/  @!P0 STS.64 [R173.X8+0x3000], R154 ;  /* 0x0030009aad008388 */ /* 0x000fe80000008a00 */
[----:B------:R-:W-:Y:S01]  /*1ca0*/  BAR.SYNC.DEFER_BLOCKING 0x0 ;  /* 0x0000000000007b1d */ /* 0x000fe20000010000 */
[----:B------:R-:W-:-:S05]  /*1cb0*/  ISETP.NE.AND P0, PT, R165, RZ, PT ;  /* 0x000000ffa500720c */ /* 0x000fca0003f05270 */
[----:B------:R-:W1:Y:S04]  /*1cc0*/  LDS.128 R80, [R171.X8+0x3000] ;  /* 0x00300000ab507984 */ /* 0x000e680000008c00 */
[----:B0-----:R-:W0:Y:S01]  /*1cd0*/  LDS.128 R84, [R171.X8+0x3010] ;  /* 0x00301000ab547984 */ /* 0x001e220000008c00 */
[----:B-1----:R-:W-:Y:S02]  /*1ce0*/  FADD.FTZ R175, RZ, R80 ;  /* 0x00000050ffaf7221 */ /* 0x002fe40000010000 */
[----:B------:R-:W-:Y:S02]  /*1cf0*/  FADD.FTZ R80, RZ, R81 ;  /* 0x00000051ff507221 */ /* 0x000fe40000010000 */
[----:B------:R-:W-:Y:S02]  /*1d00*/  FADD.FTZ R175, R82, R175 ;  /* 0x000000af52af7221 */ /* 0x000fe40000010000 */
[----:B------:R-:W-:-:S02]  /*1d10*/  FADD.FTZ R80, R83, R80 ;  /* 0x0000005053507221 */ /* 0x000fc40000010000 */
[----:B0-----:R-:W-:Y:S02]  /*1d20*/  FADD.FTZ R175, R175, R84 ;  /* 0x00000054afaf7221 */ /* 0x001fe40000010000 */
        /* <DEDUP_REMOVED lines=8> */
[-CC-:B------:R-:W-:Y:S02]  /*1db0*/  FFMA.FTZ R81, R121, R86.reuse, R87.reuse ;  /* 0x0000005679517223 */ /* 0x180fe40000010057 */
[-CC-:B------:R-:W-:Y:S01]  /*1dc0*/  FFMA.FTZ R80, R124, R86.reuse, R87.reuse ;  /* 0x000000567c507223 */ /* 0x180fe20000010057 */
[----:B------:R-:W-:Y:S01]  /*1dd0*/  ISETP.NE.AND.EX P0, PT, RZ, c[0x0][0x21c], PT, P0 ;  /* 0x00008700ff007a0c */ /* 0x000fe20003f05300 */
[-CC-:B------:R-:W-:Y:S02]  /*1de0*/  FFMA.FTZ R85, R133, R86.reuse, R87.reuse ;  /* 0x0000005685557223 */ /* 0x180fe40000010057 */
[----:B------:R-:W-:Y:S02]  /*1df0*/  FFMA.FTZ R155, R156, R86, R87 ;  /* 0x000000569c9b7223 */ /* 0x000fe40000010057 */
[----:B------:R-:W-:-:S02]  /*1e00*/  FADD.FTZ R81, R126, -R81 ;  /* 0x800000517e517221 */ /* 0x000fc40000010000 */
[----:B------:R-:W-:Y:S02]  /*1e10*/  FADD.FTZ R83, R131, -R80 ;  /* 0x8000005083537221 */ /* 0x000fe40000010000 */
[----:B------:R-:W-:Y:S02]  /*1e20*/  FADD.FTZ R85, R150, -R85 ;  /* 0x8000005596557221 */ /* 0x000fe40000010000 */
[----:B------:R-:W-:Y:S02]  /*1e30*/  FADD.FTZ R155, R152, -R155 ;  /* 0x8000009b989b7221 */ /* 0x000fe40000010000 */
[C---:B-----5:R-:W-:Y:S02]  /*1e40*/  FMUL.FTZ R81, R122.reuse, R81 ;  /* 0x000000517a517220 */ /* 0x060fe40000410000 */
[C---:B------:R-:W-:Y:S02]  /*1e50*/  FMUL.FTZ R80, R122.reuse, R83 ;  /* 0x000000537a507220 */ /* 0x040fe40000410000 */
[----:B------:R-:W-:-:S02]  /*1e60*/  FMUL.FTZ R85, R122, R85 ;  /* 0x000000557a557220 */ /* 0x000fc40000410000 */
[----:B------:R-:W-:Y:S01]  /*1e70*/  FMUL.FTZ R154, R122, R155 ;  /* 0x0000009b7a9a7220 */ /* 0x000fe20000410000 */
[----:B------:R-:W-:Y:S01]  /*1e80*/  MOV R155, 0x10 ;  /* 0x00000010009b7802 */ /* 0x000fe20000000f00 */
[----:B------:R-:W-:Y:S02]  /*1e90*/  @P0 FADD.FTZ R81, R52, R81 ;  /* 0x0000005134510221 */ /* 0x000fe40000010000 */
[----:B------:R-:W-:Y:S02]  /*1ea0*/  @P0 FADD.FTZ R80, R53, R80 ;  /* 0x0000005035500221 */ /* 0x000fe40000010000 */
[----:B------:R-:W-:Y:S02]  /*1eb0*/  @P0 FADD.FTZ R85, R54, R85 ;  /* 0x0000005536550221 */ /* 0x000fe40000010000 */
[----:B------:R-:W-:Y:S01]  /*1ec0*/  @P0 FADD.FTZ R154, R55, R154 ;  /* 0x0000009a379a0221 */ /* 0x000fe20000010000 */
[----:B------:R-:W-:Y:S01]  /*1ed0*/  ISETP.NE.U32.AND P0, PT, RZ, c[0x0][0x258], PT ;  /* 0x00009600ff007a0c */ /* 0x000fe20003f05070 */
[----:B------:R-:W-:-:S03]  /*1ee0*/  FMUL.FTZ R84, R80, R120 ;  /* 0x0000007850547220 */ /* 0x000fc60000410000 */
[----:B------:R-:W-:-:S04]  /*1ef0*/  ISETP.NE.AND.EX P0, PT, RZ, c[0x0][0x25c], PT, P0 ;  /* 0x00009700ff007a0c */ /* 0x000fc80003f05300 */
[C---:B------:R-:W-:Y:S01]  /*1f00*/  SEL R76, R81.reuse, R76, P0 ;  /* 0x0000004c514c7207 */ /* 0x040fe20000000000 */
[----:B------:R-:W-:Y:S01]  /*1f10*/  FMUL.FTZ R81, R81, R120 ;  /* 0x0000007851517220 */ /* 0x000fe20000410000 */
[----:B------:R-:W-:Y:S02]  /*1f20*/  SEL R77, R80, R77, P0 ;  /* 0x0000004d504d7207 */ /* 0x000fe40000000000 */
[----:B------:R-:W-:Y:S01]  /*1f30*/  SEL R78, R85, R78, P0 ;  /* 0x0000004e554e7207 */ /* 0x000fe20000000000 */
[----:B------:R-:W-:Y:S01]  /*1f40*/  FMUL.FTZ R80, R81, c[0x0][0x1e8] ;  /* 0x00007a0051507a20 */ /* 0x000fe20000410000 */
[----:B------:R-:W-:Y:S01]  /*1f50*/  SEL R79, R154, R79, P0 ;  /* 0x0000004f9a4f7207 */ /* 0x000fe20000000000 */
[----:B------:R-:W-:Y:S02]  /*1f60*/  FMUL.FTZ R81, R84, c[0x0][0x1e8] ;  /* 0x00007a0054517a20 */ /* 0x000fe40000410000 */
[----:B------:R-:W-:-:S04]  /*1f70*/  @P0 IMAD.WIDE.U32 R82, R118, R155, c[0x0][0x258] ;  /* 0x0000960076520625 */ /* 0x000fc800078e009b */
[-C--:B------:R-:W-:Y:S01]  /*1f80*/  FMUL.FTZ R85, R85, R120.reuse ;  /* 0x0000007855557220 */ /* 0x080fe20000410000 */
[----:B------:R0:W-:Y:S01]  /*1f90*/  @P0 STG.E.128 [R82.64], R76 ;  /* 0x0000004c52000986 */ /* 0x0001e2000c101d04 */
[----:B------:R-:W-:Y:S01]  /*1fa0*/  LOP3.LUT P0, RZ, R91, 0xff, RZ, 0xc0, !PT ;  /* 0x000000ff5bff7812 */ /* 0x000fe2000780c0ff */
[----:B------:R-:W-:Y:S02]  /*1fb0*/  FMUL.FTZ R154, R154, R120 ;  /* 0x000000789a9a7220 */ /* 0x000fe40000410000 */
[----:B------:R-:W-:Y:S01]  /*1fc0*/  FMUL.FTZ R85, R85, c[0x0][0x1e8] ;  /* 0x00007a0055557a20 */ /* 0x000fe20000410000 */
[----:B------:R-:W-:Y:S02]  /*1fd0*/  SEL R80, R80, RZ, P0 ;  /* 0x000000ff50507207 */ /* 0x000fe40000000000 */
[----:B------:R-:W-:-:S04]  /*1fe0*/  LOP3.LUT P0, RZ, R91, 0xff00, RZ, 0xc0, !PT ;  /* 0x0000ff005bff7812 */ /* 0x000fc8000780c0ff */
[----:B------:R-:W-:Y:S02]  /*1ff0*/  SEL R81, R81, RZ, P0 ;  /* 0x000000ff51517207 */ /* 0x000fe40000000000 */
[----:B------:R-:W-:Y:S01]  /*2000*/  LOP3.LUT P0, RZ, R91, 0xff0000, RZ, 0xc0, !PT ;  /* 0x00ff00005bff7812 */ /* 0x000fe2000780c0ff */
[----:B0-----:R-:W-:-:S03]  /*2010*/  FMUL.FTZ R83, R154, c[0x0][0x1e8] ;  /* 0x00007a009a537a20 */ /* 0x001fc60000410000 */
[----:B------:R-:W-:Y:S01]  /*2020*/  SEL R82, R85, RZ, P0 ;  /* 0x000000ff55527207 */ /* 0x000fe20000000000 */
[C---:B------:R-:W-:Y:S01]  /*2030*/  IMAD.WIDE.U32 R84, R118.reuse, R155, c[0x0][0x248] ;  /* 0x0000920076547625 */ /* 0x040fe200078e009b */
[----:B------:R-:W-:Y:S02]  /*2040*/  LOP3.LUT P0, RZ, R91, 0xff000000, RZ, 0xc0, !PT ;  /* 0xff0000005bff7812 */ /* 0x000fe4000780c0ff */
[----:B------:R-:W-:Y:S02]  /*2050*/  IADD3 R118, R118, 0x80, RZ ;  /* 0x0000008076767810 */ /* 0x000fe40007ffe0ff */
[----:B------:R-:W-:-:S05]  /*2060*/  SEL R83, R83, RZ, P0 ;  /* 0x000000ff53537207 */ /* 0x000fca0000000000 */
[----:B------:R0:W-:Y:S04]  /*2070*/  STG.E.128 [R84.64], R80 ;  /* 0x0000005054007986 */ /* 0x0001e8000c101d04 */
.L_x_7866:
[----:B------:R-:W-:Y:S05]  /*2080*/  BSYNC B0 ;  /* 0x0000000000007941 */ /* 0x000fea0003800000 */
.L_x_7865:
[----:B------:R-:W-:Y:S01]  /*2090*/  BSSY B0, `(.L_x_7867) ;  /* 0x0000030000007945 */ /* 0x000fe20003800000 */
[----:B------:R-:W-:Y:S05]  /*20a0*/  @!P2 BRA `(.L_x_7868) ;  /* 0x000002e00000a947 */ /* 0x000fea0003800000 */
[----:B------:R-:W-:Y:S01]  /*20b0*/  ISETP.NE.U32.AND P0, PT, RZ, c[0x0][0x218], PT ;  /* 0x00008600ff007a0c */ /* 0x000fe20003f05070 */
[-CC-:B0-----:R-:W-:Y:S02]  /*20c0*/  FFMA.FTZ R81, R119, R86.reuse, R87.reuse ;  /* 0x0000005677517223 */ /* 0x181fe40000010057 */
        /* <DEDUP_REMOVED lines=12> */
[----:B------:R-:W-:Y:S01]  /*2190*/  HFMA2.MMA R155, -RZ, RZ, 0, 9.5367431640625e-07 ;  /* 0x00000010ff9b7435 */ /* 0x000fe200000001ff */
        /* <DEDUP_REMOVED lines=26> */
[----:B------:R-:W-:Y:S01]  /*2340*/  IMAD.WIDE.U32 R84, R118, R155, c[0x0][0x248] ;  /* 0x0000920076547625 */ /* 0x000fe200078e009b */
[----:B------:R-:W-:Y:S02]  /*2350*/  LOP3.LUT P0, RZ, R90, 0xff000000, RZ, 0xc0, !PT ;  /* 0xff0000005aff7812 */ /* 0x000fe4000780c0ff */
[----:B------:R-:W-:Y:S02]  /*2360*/  IADD3 R118, R118, 0x80, RZ ;  /* 0x0000008076767810 */ /* 0x000fe40007ffe0ff */
[----:B------:R-:W-:-:S05]  /*2370*/  SEL R83, R83, RZ, P0 ;  /* 0x000000ff53537207 */ /* 0x000fca0000000000 */
[----:B------:R0:W-:Y:S04]  /*2380*/  STG.E.128 [R84.64], R80 ;  /* 0x0000005054007986 */ /* 0x0001e8000c101d04 */
.L_x_7868:
[----:B------:R-:W-:Y:S05]  /*2390*/  BSYNC B0 ;  /* 0x0000000000007941 */ /* 0x000fea0003800000 */
.L_x_7867:
        /* <DEDUP_REMOVED lines=48> */
.L_x_7870:
[----:B------:R-:W-:Y:S05]  /*26a0*/  BSYNC B0 ;  /* 0x0000000000007941 */ /* 0x000fea0003800000 */
.L_x_7869:
        /* <DEDUP_REMOVED lines=48> */
.L_x_7872:
[----:B------:R-:W-:Y:S05]  /*29b0*/  BSYNC B0 ;  /* 0x0000000000007941 */ /* 0x000fea0003800000 */
.L_x_7871:
        /* <DEDUP_REMOVED lines=48> */
.L_x_7874:
[----:B------:R-:W-:Y:S05]  /*2cc0*/  BSYNC B0 ;  /* 0x0000000000007941 */ /* 0x000fea0003800000 */
.L_x_7873:
        /* <DEDUP_REMOVED lines=13> */
[C---:B-----5:R-:W-:Y:S02]  /*2da0*/  FMUL.FTZ R81, R122.reuse, R81 ;  /* 0x000000517a517220 */ /* 0x060fe40000410000 */
[C---:B------:R-:W-:Y:S02]  /*2db0*/  FMUL.FTZ R80, R122.reuse, R83 ;  /* 0x000000537a507220 */ /* 0x040fe40000410000 */
[C---:B------:R-:W-:Y:S02]  /*2dc0*/  FMUL.FTZ R85, R122.reuse, R85 ;  /* 0x000000557a557220 */ /* 0x040fe40000410000 */
[----:B------:R-:W-:Y:S01]  /*2dd0*/  FMUL.FTZ R122, R122, R87 ;  /* 0x000000577a7a7220 */ /* 0x000fe20000410000 */
[----:B------:R-:W-:Y:S01]  /*2de0*/  HFMA2.MMA R87, -RZ, RZ, 0, 9.5367431640625e-07 ;  /* 0x00000010ff577435 */ /* 0x000fe200000001ff */
[----:B------:R-:W-:-:S02]  /*2df0*/  @P0 FADD.FTZ R81, R72, R81 ;  /* 0x0000005148510221 */ /* 0x000fc40000010000 */
        /* <DEDUP_REMOVED lines=26> */
[----:B------:R-:W-:-:S04]  /*2fa0*/  LOP3.LUT P0, RZ, R0, 0xff000000, RZ, 0xc0, !PT ;  /* 0xff00000000ff7812 */ /* 0x000fc8000780c0ff */
[----:B------:R-:W-:-:S05]  /*2fb0*/  SEL R83, R83, RZ, P0 ;  /* 0x000000ff53537207 */ /* 0x000fca0000000000 */
[----:B------:R0:W-:Y:S04]  /*2fc0*/  STG.E.128 [R84.64], R80 ;  /* 0x0000005054007986 */ /* 0x0001e8000c101d04 */
.L_x_7876:
[----:B------:R-:W-:Y:S05]  /*2fd0*/  BSYNC B0 ;  /* 0x0000000000007941 */ /* 0x000fea0003800000 */
.L_x_7875:
[----:B------:R-:W-:Y:S02]  /*2fe0*/  LOP3.LUT P0, RZ, R92, 0xff, RZ, 0xc0, !PT ;  /* 0x000000ff5cff7812 */ /* 0x000fe4000780c0ff */
[----:B------:R-:W-:Y:S02]  /*2ff0*/  IADD3 R117, R117, c[0x0][0x160], RZ ;  /* 0x0000580075757a10 */ /* 0x000fe40007ffe0ff */
[----:B------:R-:W-:Y:S02]  /*3000*/  SEL R92, RZ, 0x1, P0 ;  /* 0x00000001ff5c7807 */ /* 0x000fe40000000000 */
[----:B------:R-:W-:-:S13]  /*3010*/  ISETP.GE.AND P0, PT, R117, c[0x0][0x164], PT ;  /* 0x0000590075007a0c */ /* 0x000fda0003f06270 */
[----:B0----5:R-:W-:Y:S01]  /*3020*/  @P0 CALL.REL.NOINC `(.L_x_7850) ;  /* 0x0000001000000944 */ /* 0x021fe20003c00000 */
[----:B------:R-:W-:Y:S05]  /*3030*/  BRA `(.L_x_7877) ;  /* 0xffffd72000007947 */ /* 0x000fea000383ffff */
.L_x_7850:
[----:B------:R-:W0:Y:S01]  /*3040*/  S2UR UR6, SR_CTAID.X ;  /* 0x00000000000679c3 */ /* 0x000e220000002500 */
[----:B------:R-:W0:Y:S01]  /*3050*/  S2R R3, SR_TID.X ;  /* 0x0000000000037919 */ /* 0x000e220000002100 */
[----:B-----5:R-:W-:Y:S02]  /*3060*/  @P1 MOV R55, 0x10 ;  /* 0x0000001000371802 */ /* 0x020fe40000000f00 */
[----:B------:R-:W-:Y:S02]  /*3070*/  @P2 MOV R59, 0x10 ;  /* 0x00000010003b2802 */ /* 0x000fe40000000f00 */
[----:B------:R-:W-:Y:S02]  /*3080*/  @P3 MOV R63, 0x10 ;  /* 0x00000010003f3802 */ /* 0x000fe40000000f00 */
[----:B------:R-:W-:Y:S02]  /*3090*/  @P4 MOV R67, 0x10 ;  /* 0x0000001000434802 */ /* 0x000fe40000000f00 */
[----:B------:R-:W-:-:S02]  /*30a0*/  ISETP.GE.U32.AND P0, PT, R2, 0x300, PT ;  /* 0x000003000200780c */ /* 0x000fc40003f06070 */
[C---:B0-----:R-:W-:Y:S02]  /*30b0*/  LEA.HI R0, R3.reuse, UR6, RZ, 0x19 ;  /* 0x0000000603007c11 */ /* 0x041fe4000f8fc8ff */
[----:B------:R-:W-:-:S03]  /*30c0*/  LOP3.LUT R3, R3, 0x7f, RZ, 0xc0, !PT ;  /* 0x0000007f03037812 */ /* 0x000fc600078ec0ff */
[----:B------:R-:W-:-:S05]  /*30d0*/  IMAD R0, R0, c[0x0][0x168], RZ ;  /* 0x00005a0000007a24 */ /* 0x000fca00078e02ff */
[----:B------:R-:W-:Y:S02]  /*30e0*/  LEA.HI R0, R0, R3, RZ, 0x1e ;  /* 0x0000000300007211 */ /* 0x000fe400078ff0ff */
[----:B------:R-:W-:-:S03]  /*30f0*/  @P5 MOV R3, 0x10 ;  /* 0x0000001000035802 */ /* 0x000fc60000000f00 */
        /* <DEDUP_REMOVED lines=32> */
.L_x_7863:
[----:B------:R-:W-:Y:S01]  /*3300*/  HFMA2.MMA R154, -RZ, RZ, 0, 9.5367431640625e-07 ;  /* 0x00000010ff9a7435 */ /* 0x000fe200000001ff */
[----:B------:R-:W-:Y:S02]  /*3310*/  MOV R83, R179 ;  /* 0x000000b300537202 */ /* 0x000fe40000000f00 */
[----:B------:R-:W-:Y:S02]  /*3320*/  MOV R155, 0x1f ;  /* 0x0000001f009b7802 */ /* 0x000fe40000000f00 */
[----:B------:R-:W-:-:S02]  /*3330*/  MOV R176, 0xffffffff ;  /* 0xffffffff00b07802 */ /* 0x000fc40000000f00 */
[----:B------:R-:W-:Y:S02]  /*3340*/  MOV R80, 0x3360 ;  /* 0x0000336000507802 */ /* 0x000fe40000000f00 */
[----:B-----5:R-:W-:Y:S05]  /*3350*/  CALL.REL.NOINC `($__internal_168_$__cuda_sm70_shflsync_down_p) ;  /* 0x0000045000007944 */ /* 0x020fea0003c00000 */
[----:B-1----:R-:W-:Y:S01]  /*3360*/  MOV R82, R155 ;  /* 0x0000009b00527202 */ /* 0x002fe20000000f00 */
[----:B0-----:R-:W-:Y:S05]  /*3370*/  BRA `(.L_x_7878) ;  /* 0xffffe79000007947 */ /* 0x001fea000383ffff */
.L_x_7864:
[----:B------:R-:W-:Y:S01]  /*3380*/  HFMA2.MMA R154, -RZ, RZ, 0, 9.5367431640625e-07 ;  /* 0x00000010ff9a7435 */ /* 0x000fe200000001ff */
[----:B------:R-:W-:Y:S02]  /*3390*/  MOV R83, R180 ;  /* 0x000000b400537202 */ /* 0x000fe40000000f00 */
[----:B------:R-:W-:Y:S02]  /*33a0*/  MOV R155, 0x1f ;  /* 0x0000001f009b7802 */ /* 0x000fe40000000f00 */
[----:B------:R-:W-:Y:S02]  /*33b0*/  MOV R176, 0xffffffff ;  /* 0xffffffff00b07802 */ /* 0x000fe40000000f00 */
[----:B------:R-:W-:Y:S02]  /*33c0*/  MOV R80, 0x33e0 ;  /* 0x000033e000507802 */ /* 0x000fe40000000f00 */
[----:B01---5:R-:W-:Y:S05]  /*33d0*/  CALL.REL.NOINC `($__internal_168_$__cuda_sm70_shflsync_down_p) ;  /* 0x000003d000007944 */ /* 0x023fea0003c00000 */
[----:B------:R-:W-:Y:S01]  /*33e0*/  FADD.FTZ R179, R82, R179 ;  /* 0x000000b352b37221 */ /* 0x000fe20000010000 */
[----:B0-----:R-:W-:Y:S01]  /*33f0*/  HFMA2.MMA R154, -RZ, RZ, 0, 4.76837158203125e-07 ;  /* 0x00000008ff9a7435 */ /* 0x001fe200000001ff */
[----:B-1----:R-:W-:Y:S01]  /*3400*/  FADD.FTZ R180, R180, R155 ;  /* 0x0000009bb4b47221 */ /* 0x002fe20000010000 */
[----:B------:R-:W-:-:S02]  /*3410*/  MOV R155, 0x1f ;  /* 0x0000001f009b7802 */ /* 0x000fc40000000f00 */
[----:B------:R-:W-:Y:S02]  /*3420*/  MOV R176, 0xffffffff ;  /* 0xffffffff00b07802 */ /* 0x000fe40000000f00 */
[----:B------:R-:W-:Y:S02]  /*3430*/  MOV R83, R179 ;  /* 0x000000b300537202 */ /* 0x000fe40000000f00 */
[----:B------:R-:W-:Y:S02]  /*3440*/  MOV R80, 0x3460 ;  /* 0x0000346000507802 */ /* 0x000fe40000000f00 */
[----:B------:R-:W-:Y:S05]  /*3450*/  CALL.REL.NOINC `($__internal_168_$__cuda_sm70_shflsync_down_p) ;  /* 0x0000035000007944 */ /* 0x000fea0003c00000 */
[----:B0-----:R-:W-:Y:S01]  /*3460*/  HFMA2.MMA R154, -RZ, RZ, 0, 4.76837158203125e-07 ;  /* 0x00000008ff9a7435 */ /* 0x001fe200000001ff */
[----:B-1----:R-:W-:Y:S02]  /*3470*/  MOV R82, R155 ;  /* 0x0000009b00527202 */ /* 0x002fe40000000f00 */
[----:B------:R-:W-:Y:S02]  /*3480*/  MOV R83, R180 ;  /* 0x000000b400537202 */ /* 0x000fe40000000f00 */
[----:B------:R-:W-:Y:S02]  /*3490*/  MOV R155, 0x1f ;  /* 0x0000001f009b7802 */ /* 0x000fe40000000f00 */
[----:B------:R-:W-:-:S02]  /*34a0*/  MOV R176, 0xffffffff ;  /* 0xffffffff00b07802 */ /* 0x000fc40000000f00 */
[----:B------:R-:W-:Y:S02]  /*34b0*/  MOV R80, 0x34d0 ;  /* 0x000034d000507802 */ /* 0x000fe40000000f00 */
[----:B------:R-:W-:Y:S05]  /*34c0*/  CALL.REL.NOINC `($__internal_168_$__cuda_sm70_shflsync_down_p) ;  /* 0x000002e000007944 */ /* 0x000fea0003c00000 */
[----:B------:R-:W-:Y:S01]  /*34d0*/  FADD.FTZ R179, R82, R179 ;  /* 0x000000b352b37221 */ /* 0x000fe20000010000 */
[----:B0-----:R-:W-:Y:S01]  /*34e0*/  HFMA2.MMA R154, -RZ, RZ, 0, 2.384185791015625e-07 ;  /* 0x00000004ff9a7435 */ /* 0x001fe200000001ff */
[----:B-1----:R-:W-:Y:S01]  /*34f0*/  FADD.FTZ R180, R180, R155 ;  /* 0x0000009bb4b47221 */ /* 0x002fe20000010000 */
[----:B------:R-:W-:Y:S02]  /*3500*/  MOV R155, 0x1f ;  /* 0x0000001f009b7802 */ /* 0x000fe40000000f00 */
[----:B------:R-:W-:Y:S02]  /*3510*/  MOV R176, 0xffffffff ;  /* 0xffffffff00b07802 */ /* 0x000fe40000000f00 */
[----:B------:R-:W-:Y:S02]  /*3520*/  MOV R83, R179 ;  /* 0x000000b300537202 */ /* 0x000fe40000000f00 */
[----:B------:R-:W-:Y:S02]  /*3530*/  MOV R80, 0x3550 ;  /* 0x0000355000507802 */ /* 0x000fe40000000f00 */
[----:B------:R-:W-:Y:S05]  /*3540*/  CALL.REL.NOINC `($__internal_168_$__cuda_sm70_shflsync_down_p) ;  /* 0x0000026000007944 */ /* 0x000fea0003c00000 */
[----:B0-----:R-:W-:Y:S01]  /*3550*/  HFMA2.MMA R154, -RZ, RZ, 0, 2.384185791015625e-07 ;  /* 0x00000004ff9a7435 */ /* 0x001fe200000001ff */
[----:B-1----:R-:W-:-:S02]  /*3560*/  MOV R82, R155 ;  /* 0x0000009b00527202 */ /* 0x002fc40000000f00 */
[----:B------:R-:W-:Y:S02]  /*3570*/  MOV R83, R180 ;  /* 0x000000b400537202 */ /* 0x000fe40000000f00 */
[----:B------:R-:W-:Y:S02]  /*3580*/  MOV R155, 0x1f ;  /* 0x0000001f009b7802 */ /* 0x000fe40000000f00 */
[----:B------:R-:W-:Y:S02]  /*3590*/  MOV R176, 0xffffffff ;  /* 0xffffffff00b07802 */ /* 0x000fe40000000f00 */
[----:B------:R-:W-:Y:S02]  /*35a0*/  MOV R80, 0x35c0 ;  /* 0x000035c000507802 */ /* 0x000fe40000000f00 */
[----:B------:R-:W-:Y:S05]  /*35b0*/  CALL.REL.NOINC `($__internal_168_$__cuda_sm70_shflsync_down_p) ;  /* 0x000001f000007944 */ /* 0x000fea0003c00000 */
[----:B------:R-:W-:Y:S01]  /*35c0*/  FADD.FTZ R179, R82, R179 ;  /* 0x000000b352b37221 */ /* 0x000fe20000010000 */
[----:B0-----:R-:W-:Y:S01]  /*35d0*/  HFMA2.MMA R154, -RZ, RZ, 0, 1.1920928955078125e-07 ;  /* 0x00000002ff9a7435 */ /* 0x001fe200000001ff */
[----:B-1----:R-:W-:Y:S01]  /*35e0*/  FADD.FTZ R86, R180, R155 ;  /* 0x0000009bb4567221 */ /* 0x002fe20000010000 */
[----:B------:R-:W-:Y:S02]  /*35f0*/  MOV R155, 0x1f ;  /* 0x0000001f009b7802 */ /* 0x000fe40000000f00 */
[----:B------:R-:W-:-:S02]  /*3600*/  MOV R176, 0xffffffff ;  /* 0xffffffff00b07802 */ /* 0x000fc40000000f00 */
[----:B------:R-:W-:Y:S02]  /*3610*/  MOV R83, R179 ;  /* 0x000000b300537202 */ /* 0x000fe40000000f00 */
[----:B------:R-:W-:Y:S02]  /*3620*/  MOV R80, 0x3640 ;  /* 0x0000364000507802 */ /* 0x000fe40000000f00 */
[----:B------:R-:W-:Y:S05]  /*3630*/  CALL.REL.NOINC `($__internal_168_$__cuda_sm70_shflsync_down_p) ;  /* 0x0000017000007944 */ /* 0x000fea0003c00000 */
[----:B0-----:R-:W-:Y:S01]  /*3640*/  HFMA2.MMA R154, -RZ, RZ, 0, 1.1920928955078125e-07 ;  /* 0x00000002ff9a7435 */ /* 0x001fe200000001ff */
[----:B-1----:R-:W-:Y:S02]  /*3650*/  MOV R82, R155 ;  /* 0x0000009b00527202 */ /* 0x002fe40000000f00 */
[----:B------:R-:W-:Y:S02]  /*3660*/  MOV R83, R86 ;  /* 0x0000005600537202 */ /* 0x000fe40000000f00 */
[----:B------:R-:W-:Y:S02]  /*3670*/  MOV R155, 0x1f ;  /* 0x0000001f009b7802 */ /* 0x000fe40000000f00 */
[----:B------:R-:W-:Y:S02]  /*3680*/  MOV R176, 0xffffffff ;  /* 0xffffffff00b07802 */ /* 0x000fe40000000f00 */
[----:B------:R-:W-:-:S02]  /*3690*/  MOV R80, 0x36b0 ;  /* 0x000036b000507802 */ /* 0x000fc40000000f00 */
[----:B------:R-:W-:Y:S05]  /*36a0*/  CALL.REL.NOINC `($__internal_168_$__cuda_sm70_shflsync_down_p) ;  /* 0x0000010000007944 */ /* 0x000fea0003c00000 */
[----:B------:R-:W-:Y:S01]  /*36b0*/  FADD.FTZ R84, R82, R179 ;  /* 0x000000b352547221 */ /* 0x000fe20000010000 */
[----:B0-----:R-:W-:Y:S01]  /*36c0*/  HFMA2.MMA R154, -RZ, RZ, 0, 5.9604644775390625e-08 ;  /* 0x00000001ff9a7435 */ /* 0x001fe200000001ff */
[----:B-1----:R-:W-:Y:S01]  /*36d0*/  FADD.FTZ R86, R86, R155 ;  /* 0x0000009b56567221 */ /* 0x002fe20000010000 */
[----:B------:R-:W-:-:S02]  /*36e0*/  MOV R155, 0x1f ;  /* 0x0000001f009b7802 */ /* 0x000fc40000000f00 */
[----:B------:R-:W-:Y:S02]  /*36f0*/  MOV R176, 0xffffffff ;  /* 0xffffffff00b07802 */ /* 0x000fe40000000f00 */
[----:B------:R-:W-:Y:S02]  /*3700*/  MOV R83, R84 ;  /* 0x0000005400537202 */ /* 0x000fe40000000f00 */
[----:B------:R-:W-:Y:S02]  /*3710*/  MOV R80, 0x3730 ;  /* 0x0000373000507802 */ /* 0x000fe40000000f00 */
[----:B------:R-:W-:Y:S05]  /*3720*/  CALL.REL.NOINC `($__internal_168_$__cuda_sm70_shflsync_down_p) ;  /* 0x0000008000007944 */ /* 0x000fea0003c00000 */
[----:B0-----:R-:W-:Y:S01]  /*3730*/  HFMA2.MMA R154, -RZ, RZ, 0, 5.9604644775390625e-08 ;  /* 0x00000001ff9a7435 */ /* 0x001fe200000001ff */
[----:B-1----:R-:W-:Y:S02]  /*3740*/  MOV R87, R155 ;  /* 0x0000009b00577202 */ /* 0x002fe40000000f00 */
[----:B------:R-:W-:Y:S02]  /*3750*/  MOV R83, R86 ;  /* 0x0000005600537202 */ /* 0x000fe40000000f00 */
[----:B------:R-:W-:Y:S02]  /*3760*/  MOV R155, 0x1f ;  /* 0x0000001f009b7802 */ /* 0x000fe40000000f00 */
[----:B------:R-:W-:-:S02]  /*3770*/  MOV R176, 0xffffffff ;  /* 0xffffffff00b07802 */ /* 0x000fc40000000f00 */
[----:B------:R-:W-:Y:S02]  /*3780*/  MOV R80, 0x37a0 ;  /* 0x000037a000507802 */ /* 0x000fe40000000f00 */
[----:B------:R-:W-:Y:S05]  /*3790*/  CALL.REL.NOINC `($__internal_168_$__cuda_sm70_shflsync_down_p) ;  /* 0x0000001000007944 */ /* 0x000fea0003c00000 */
[----:B01----:R-:W-:Y:S05]  /*37a0*/  BRA `(.L_x_7879) ;  /* 0xffffe48000007947 */ /* 0x003fea000383ffff */
        .weak           $__internal_168_$__cuda_sm70_shflsync_down_p
        .type           $__internal_168_$__cuda_sm70_shflsync_down_p,@function
        .size           $__internal_168_$__cuda_sm70_shflsync_down_p,(.L_x_9422 - $__internal_168_$__cuda_sm70_shflsync_down_p)
$__internal_168_$__cuda_sm70_shflsync_down_p:
[----:B------:R-:W-:Y:S01]  /*37b0*/  HFMA2.MMA R81, -RZ, RZ, 0, 0 ;  /* 0x00000000ff517435 */ /* 0x000fe200000001ff */
[----:B------:R-:W-:Y:S04]  /*37c0*/  WARPSYNC R176 ;  /* 0x000000b000007348 */ /* 0x000fe80003800000 */
[----:B------:R0:W1:Y:S01]  /*37d0*/  SHFL.DOWN PT, R155, R83, R154, R155 ;  /* 0x0800009a539b7389 */ /* 0x00006200000e009b */
[----:B------:R-:W-:Y:S05]  /*37e0*/  RET.REL.NODEC R80 `(_ZN10layer_norm13ln_bwd_kernelINS_13Kernel_traitsI6__halfffffjLj3072ELj1ELj1ELj4ELj16ENS_18Kernel_traits_baseILj3072ES2_ffffjLj128EEEEELb1ELb0ELb0ELb0EEEvNS_9BwdParamsE) ;  /* 0xffffc81050007950 */ /* 0x000fea0003c3ffff */
.L_x_7880:
        /* <DEDUP_REMOVED lines=9> */
.L_x_9422:


//--------------------- .text._ZN10layer_norm13ln_bwd_kernelINS_13Kernel_traitsI6__halfffffjLj3072ELj1ELj1ELj4ELj16ENS_18Kernel_traits_baseILj3072ES2_ffffjLj128EEEEELb1ELb0ELb0ELb1EEEvNS_9BwdParamsE --------------------------
	.section	.text._ZN10layer_norm13ln_bwd_kernelINS_13Kernel_traitsI6__halfffffjLj3072ELj1ELj1ELj4ELj16ENS_18Kernel_traits_baseILj3072ES2_ffffjLj128EEEEELb1ELb0ELb0ELb1EEEvNS_9BwdParamsE,"ax",@progbits
	.sectioninfo	@"SHI_REGISTERS=185"
	.align	128
        .global         _ZN10layer_norm13ln_bwd_kernelINS_13Kernel_traitsI6__halfffffjLj3072ELj1ELj1ELj4ELj16ENS_18Kernel_traits_baseILj3072ES2_ffffjLj128EEEEELb1ELb0ELb0ELb1EEEvNS_9BwdParamsE
        .type           _ZN10layer_norm13ln_bwd_kernelINS_13Kernel_traitsI6__halfffffjLj3072ELj1ELj1ELj4ELj16ENS_18Kernel_traits_baseILj3072ES2_ffffjLj128EEEEELb1ELb0ELb0ELb1EEEvNS_9BwdParamsE,@function
        .size           _ZN10layer_norm13ln_bwd_kernelINS_13Kernel_traitsI6__halfffffjLj3072ELj1ELj1ELj4ELj16ENS_18Kernel_traits_baseILj3072ES2_ffffjLj128EEEEELb1ELb0ELb0ELb1EEEvNS_9BwdParamsE,(.L_x_9423 - _ZN10layer_norm13ln_bwd_kernelINS_13Kernel_traitsI6__halfffffjLj3072ELj1ELj1ELj4ELj16ENS_18Kernel_traits_baseILj3072ES2_ffffjLj128EEEEELb1ELb0ELb0ELb1EEEvNS_9BwdParamsE)
        .other          _ZN10layer_norm13ln_bwd_kernelINS_13Kernel_traitsI6__halfffffjLj3072ELj1ELj1ELj4ELj16ENS_18Kernel_traits_baseILj3072ES2_ffffjLj128EEEEELb1ELb0ELb0ELb1EEEvNS_9BwdParamsE,@"STO_CUDA_ENTRY STV_DEFAULT"
_ZN10layer_norm13ln_bwd_kernelINS_13Kernel_traitsI6__halfffffjLj3072ELj1ELj1ELj4ELj16ENS_18Kernel_traits_baseILj3072ES2_ffffjLj128EEEEELb1ELb0ELb0ELb1EEEvNS_9BwdParamsE:
.text._ZN10layer_norm13ln_bwd_kernelINS_13Kernel_traitsI6__halfffffjLj3072ELj1ELj1ELj4ELj16ENS_18Kernel_traits_baseILj3072ES2_ffffjLj128EEEEELb1ELb0ELb0ELb1EEEvNS_9BwdParamsE:
        /* <DEDUP_REMOVED lines=32> */
.L_x_7881:
        /* <DEDUP_REMOVED lines=34> */
[----:B------:R-:W-:Y:S01]  /*0420*/  CS2R R120, SRZ ;  /* 0x0000000000787805 */ /* 0x000fe2000001ff00 */
[----:B------:R-:W-:-:S02]  /*0430*/  MOV R117, RZ ;  /* 0x000000ff00757202 */ /* 0x000fc40000000f00 */
[----:B------:R-:W-:Y:S02]  /*0440*/  MOV R113, RZ ;  /* 0x000000ff00717202 */ /* 0x000fe40000000f00 */
[----:B------:R-:W-:Y:S02]  /*0450*/  MOV R109, RZ ;  /* 0x000000ff006d7202 */ /* 0x000fe40000000f00 */
[----:B------:R-:W-:Y:S02]  /*0460*/  MOV R105, RZ ;  /* 0x000000ff00697202 */ /* 0x000fe40000000f00 */
[----:B------:R-:W-:Y:S02]  /*0470*/  MOV R101, RZ ;  /* 0x000000ff00657202 */ /* 0x000fe40000000f00 */
        /* <DEDUP_REMOVED lines=24> */
[----:B------:R-:W-:Y:S01]  /*0600*/  MOV R166, RZ ;  /* 0x000000ff00a67202 */ /* 0x000fe20000000f00 */
        /* <DEDUP_REMOVED lines=10> */
[----:B------:R-:W-:-:S02]  /*06b0*/  HADD2.F32 R108, -RZ, R108.H0_H0 ;  /* 0x2000006cff6c7230 */ /* 0x000fc40000004100 */
[----:B------:R-:W-:Y:S02]  /*06c0*/  HADD2.F32 R106, -RZ, R106.H0_H0 ;  /* 0x2000006aff6a7230 */ /* 0x000fe40000004100 */
[----:B------:R-:W-:Y:S02]  /*06d0*/  HADD2.F32 R104, -RZ, R104.H0_H0 ;  /* 0x20000068ff687230 */ /* 0x000fe40000004100 */
[----:B------:R-:W-:Y:S02]  /*06e0*/  HADD2.F32 R102, -RZ, R102.H0_H0 ;  /* 0x20000066ff667230 */ /* 0x000fe40000004100 */
[----:B------:R-:W-:Y:S02]  /*06f0*/  HADD2.F32 R100, -RZ, R100.H0_H0 ;  /* 0x20000064ff647230 */ /* 0x000fe40000004100 */
[----:B------:R-:W-:Y:S02]  /*0700*/  HADD2.F32 R98, -RZ, R98.H0_H0 ;  /* 0x20000062ff627230 */ /* 0x000fe40000004100 */
[----:B------:R-:W-:-:S02]  /*0710*/  HADD2.F32 R0, -RZ, R0.H0_H0 ;  /* 0x20000000ff007230 */ /* 0x000fc40000004100 */
.L_x_7887:
[----:B------:R-:W-:Y:S01]  /*0720*/  IMAD R2, R168, c[0x0][0x168], RZ ;  /* 0x00005a00a8027a24 */ /* 0x000fe200078e02ff */
[----:B------:R-:W-:-:S02]  /*0730*/  MOV R90, 0x4 ;  /* 0x00000004005a7802 */ /* 0x000fc40000000f00 */
[----:B------:R-:W-:Y:S02]  /*0740*/  LOP3.LUT R32, R170, 0x7f, RZ, 0xc0, !PT ;  /* 0x0000007faa207812 */ /* 0x000fe400078ec0ff */
        /* <DEDUP_REMOVED lines=11> */
[-C--:B------:R-:W-:Y:S02]  /*0800*/  IMAD.WIDE.U32 R40, R175, R88.reuse, c[0x0][0x188] ;  /* 0x00006200af287625 */ /* 0x080fe400078e0058 */
[----:B------:R-:W4:Y:S02]  /*0810*/  LDG.E.128 R32, [R32.64] ;  /* 0x0000000420207981 */ /* 0x000f24000c1e1d00 */
[-C--:B------:R-:W-:Y:S02]  /*0820*/  IMAD.WIDE.U32 R48, R176, R88.reuse, c[0x0][0x188] ;  /* 0x00006200b0307625 */ /* 0x080fe400078e0058 */
[----:B------:R-:W3:Y:S01]  /*0830*/  LDG.E.128 R40, [R40.64] ;  /* 0x0000000428287981 */ /* 0x000ee2000c1e1d00 */
[C---:B------:R-:W-:Y:S01]  /*0840*/  IADD3 R177, R173.reuse, 0x180, RZ ;  /* 0x00000180adb17810 */ /* 0x040fe20007ffe0ff */
[----:B------:R-:W-:-:S02]  /*0850*/  IMAD.WIDE.U32 R36, R173, R88, c[0x0][0x208] ;  /* 0x00008200ad247625 */ /* 0x000fc400078e0058 */
[----:B------:R-:W3:Y:S02]  /*0860*/  LDG.E.128 R48, [R48.64] ;  /* 0x0000000430307981 */ /* 0x000ee4000c1e1d00 */
[-C--:B------:R-:W-:Y:S02]  /*0870*/  IMAD.WIDE.U32 R56, R177, R88.reuse, c[0x0][0x188] ;  /* 0x00006200b1387625 */ /* 0x080fe400078e0058 */
[----:B------:R-:W3:Y:S02]  /*0880*/  LDG.E.128 R36, [R36.64] ;  /* 0x0000000424247981 */ /* 0x000ee4000c1e1d00 */
[-C--:B------:R-:W-:Y:S02]  /*0890*/  IMAD.WIDE.U32 R44, R175, R88.reuse, c[0x0][0x208] ;  /* 0x00008200af2c7625 */ /* 0x080fe400078e0058 */
[----:B------:R-:W3:Y:S04]  /*08a0*/  LDG.E.128 R56, [R56.64] ;  /* 0x0000000438387981 */ /* 0x000ee8000c1e1d00 */
[----:B------:R-:W3:Y:S01]  /*08b0*/  LDG.E.128 R44, [R44.64] ;  /* 0x000000042c2c7981 */ /* 0x000ee2000c1e1d00 */
[----:B------:R-:W-:Y:S01]  /*08c0*/  IADD3 R172, R173, 0x200, RZ ;  /* 0x00000200adac7810 */ /* 0x000fe20007ffe0ff */
[----:B------:R-:W-:-:S04]  /*08d0*/  IMAD.WIDE.U32 R52, R176, R88, c[0x0][0x208] ;  /* 0x00008200b0347625 */ /* 0x000fc800078e0058 */
[-C--:B------:R-:W-:Y:S02]  /*08e0*/  IMAD.WIDE.U32 R64, R172, R88.reuse, c[0x0][0x188] ;  /* 0x00006200ac407625 */ /* 0x080fe400078e0058 */
[----:B------:R-:W3:Y:S04]  /*08f0*/  LDG.E.128 R52, [R52.64] ;  /* 0x0000000434347981 */ /* 0x000ee8000c1e1d00 */
[----:B------:R-:W3:Y:S01]  /*0900*/  LDG.E.128 R64, [R64.64] ;  /* 0x0000000440407981 */ /* 0x000ee2000c1e1d00 */
[----:B------:R-:W-:-:S06]  /*0910*/  IMAD.WIDE.U32 R60, R177, R88, c[0x0][0x208] ;  /* 0x00008200b13c7625 */ /* 0x000fcc00078e0058 */
[----:B------:R-:W3:Y:S01]  /*0920*/  LDG.E.128 R60, [R60.64] ;  /* 0x000000043c3c7981 */ /* 0x000ee2000c1e1d00 */
[----:B------:R-:W-:Y:S01]  /*0930*/  IADD3 R171, R173, 0x280, RZ ;  /* 0x00000280adab7810 */ /* 0x000fe20007ffe0ff */
[----:B------:R-:W-:-:S04]  /*0940*/  IMAD.WIDE.U32 R68, R172, R88, c[0x0][0x208] ;  /* 0x00008200ac447625 */ /* 0x000fc800078e0058 */
[CC--:B------:R-:W-:Y:S02]  /*0950*/  IMAD.WIDE.U32 R72, R171.reuse, R88.reuse, c[0x0][0x188] ;  /* 0x00006200ab487625 */ /* 0x0c0fe400078e0058 */
[----:B------:R-:W3:Y:S04]  /*0960*/  LDG.E.128 R68, [R68.64] ;  /* 0x0000000444447981 */ /* 0x000ee8000c1e1d00 */
[----:B------:R-:W3:Y:S01]  /*0970*/  LDG.E.128 R72, [R72.64] ;  /* 0x0000000448487981 */ /* 0x000ee2000c1e1d00 */
[----:B------:R-:W-:-:S06]  /*0980*/  IMAD.WIDE.U32 R76, R171, R88, c[0x0][0x208] ;  /* 0x00008200ab4c7625 */ /* 0x000fcc00078e0058 */
[----:B------:R-:W3:Y:S01]  /*0990*/  LDG.E.128 R76, [R76.64] ;  /* 0x000000044c4c7981 */ /* 0x000ee2000c1e1d00 */
[----:B------:R-:W-:-:S04]  /*09a0*/  IMAD.WIDE.U32 R96, R176, R90, c[0x0][0x190] ;  /* 0x00006400b0607625 */ /* 0x000fc800078e005a */
[-C--:B------:R-:W-:Y:S02]  /*09b0*/  IMAD.WIDE.U32 R94, R177, R90.reuse, c[0x0][0x190] ;  /* 0x00006400b15e7625 */ /* 0x080fe400078e005a */
[----:B------:R0:W5:Y:S02]  /*09c0*/  LDG.E R96, [R96.64] ;  /* 0x0000000460607981 */ /* 0x000164000c1e1900 */
[----:B------:R-:W-:Y:S02]  /*09d0*/  IMAD.WIDE.U32 R92, R172, R90, c[0x0][0x190] ;  /* 0x00006400ac5c7625 */ /* 0x000fe400078e005a */
[----:B------:R0:W5:Y:S04]  /*09e0*/  LDG.E R94, [R94.64] ;  /* 0x000000045e5e7981 */ /* 0x000168000c1e1900 */
[----:B------:R0:W5:Y:S01]  /*09f0*/  LDG.E R92, [R92.64] ;  /* 0x000000045c5c7981 */ /* 0x000162000c1e1900 */
        /* <DEDUP_REMOVED lines=12> */
[-C--:B------:R-:W-:Y:S02]  /*0ac0*/  IMAD.WIDE.U32 R80, R175, R90.reuse, c[0x0][0x190] ;  /* 0x00006400af507625 */ /* 0x080fe400078e005a */
[----:B------:R2:W5:Y:S04]  /*0ad0*/  @P1 LDG.E.128 R4, [R2.64] ;  /* 0x0000000402041981 */ /* 0x000568000c1e1d00 */
[----:B-1----:R1:W5:Y:S01]  /*0ae0*/  LDG.E R179, [R80.64] ;  /* 0x0000000450b37981 */ /* 0x002362000c1e1900 */
[----:B------:R-:W-:-:S05]  /*0af0*/  IMAD.WIDE.U32 R84, R173, R90, c[0x0][0x190] ;  /* 0x00006400ad547625 */ /* 0x000fca00078e005a */
[----:B------:R0:W5:Y:S01]  /*0b00*/  LDG.E R180, [R84.64] ;  /* 0x0000000454b47981 */ /* 0x000162000c1e1900 */
[----:B-1----:R-:W-:-:S05]  /*0b10*/  @P1 IMAD.WIDE.U32 R80, R175, R88, c[0x0][0x218] ;  /* 0x00008600af501625 */ /* 0x002fca00078e0058 */
[----:B------:R3:W5:Y:S01]  /*0b20*/  @P1 LDG.E.128 R8, [R80.64] ;  /* 0x0000000450081981 */ /* 0x000762000c1e1d00 */
[----:B0-----:R-:W-:-:S05]  /*0b30*/  @P1 IMAD.WIDE.U32 R84, R177, R88, c[0x0][0x218] ;  /* 0x00008600b1541625 */ /* 0x001fca00078e0058 */
[----:B------:R0:W5:Y:S01]  /*0b40*/  @P1 LDG.E.128 R16, [R84.64] ;  /* 0x0000000454101981 */ /* 0x000162000c1e1d00 */
[----:B------:R-:W-:-:S04]  /*0b50*/  @P1 IMAD.WIDE.U32 R82, R176, R88, c[0x0][0x218] ;  /* 0x00008600b0521625 */ /* 0x000fc800078e0058 */
[-C--:B------:R-:W-:Y:S01]  /*0b60*/  @P1 IMAD.WIDE.U32 R86, R172, R88.reuse, c[0x0][0x218] ;  /* 0x00008600ac561625 */ /* 0x080fe200078e0058 */
[----:B------:R1:W5:Y:S03]  /*0b70*/  @P1 LDG.E.128 R12, [R82.64] ;  /* 0x00000004520c1981 */ /* 0x000366000c1e1d00 */
[C---:B------:R-:W-:Y:S01]  /*0b80*/  @P1 IMAD.WIDE.U32 R88, R171.reuse, R88, c[0x0][0x218] ;  /* 0x00008600ab581625 */ /* 0x040fe200078e0058 */
[----:B------:R0:W5:Y:S03]  /*0b90*/  @P1 LDG.E.128 R20, [R86.64] ;  /* 0x0000000456141981 */ /* 0x000166000c1e1d00 */
[----:B------:R-:W-:Y:S01]  /*0ba0*/  IMAD.WIDE.U32 R90, R171, R90, c[0x0][0x190] ;  /* 0x00006400ab5a7625 */ /* 0x000fe200078e005a */
[----:B------:R0:W5:Y:S05]  /*0bb0*/  @P1 LDG.E.128 R24, [R88.64] ;  /* 0x0000000458181981 */ /* 0x00016a000c1e1d00 */
[----:B------:R0:W5:Y:S01]  /*0bc0*/  LDG.E R90, [R90.64] ;  /* 0x000000045a5a7981 */ /* 0x000162000c1e1900 */
[----:B------:R-:W-:-:S02]  /*0bd0*/  LOP3.LUT P1, RZ, R170, 0x1f, RZ, 0xc0, !PT ;  /* 0x0000001faaff7812 */ /* 0x000fc4000782c0ff */
[----:B--2---:R-:W-:-:S05]  /*0be0*/  FSEL R2, R182, RZ, !P0 ;  /* 0x000000ffb6027208 */ /* 0x004fca0004000000 */
[C---:B----4-:R-:W-:Y:S02]  /*0bf0*/  FADD.FTZ R3, -R2.reuse, R32 ;  /* 0x0000002002037221 */ /* 0x050fe40000010100 */
[----:B------:R-:W-:Y:S02]  /*0c00*/  FADD.FTZ R33, -R2, R33 ;  /* 0x0000002102217221 */ /* 0x000fe40000010100 */
[----:B---3--:R-:W-:Y:S02]  /*0c10*/  FMUL.FTZ R80, R178, R3 ;  /* 0x00000003b2507220 */ /* 0x008fe40000410000 */
[----:B------:R-:W-:Y:S02]  /*0c20*/  FADD.FTZ R3, -R2, R40 ;  /* 0x0000002802037221 */ /* 0x000fe40000010100 */
[----:B------:R-:W-:Y:S02]  /*0c30*/  FMUL.FTZ R81, R178, R33 ;  /* 0x00000021b2517220 */ /* 0x000fe40000410000 */
[----:B------:R-:W-:-:S02]  /*0c40*/  FADD.FTZ R35, -R2, R35 ;  /* 0x0000002302237221 */ /* 0x000fc40000010100 */
[----:B------:R-:W-:Y:S02]  /*0c50*/  FADD.FTZ R33, -R2, R41 ;  /* 0x0000002902217221 */ /* 0x000fe40000010100 */
[----:B------:R-:W-:Y:S02]  /*0c60*/  FMUL.FTZ R41, R178, R3 ;  /* 0x00000003b2297220 */ /* 0x000fe40000410000 */
[----:B------:R-:W-:Y:S02]  /*0c70*/  FADD.FTZ R3, -R2, R48 ;  /* 0x0000003002037221 */ /* 0x000fe40000010100 */
[C---:B0-----:R-:W-:Y:S02]  /*0c80*/  FMUL.FTZ R85, R178.reuse, R35 ;  /* 0x00000023b2557220 */ /* 0x041fe40000410000 */
[----:B------:R-:W-:Y:S02]  /*0c90*/  FMUL.FTZ R40, R178, R33 ;  /* 0x00000021b2287220 */ /* 0x000fe40000410000 */
[----:B------:R-:W-:-:S02]  /*0ca0*/  FADD.FTZ R35, -R2, R42 ;  /* 0x0000002a02237221 */ /* 0x000fc40000010100 */
[----:B------:R-:W-:Y:S02]  /*0cb0*/  FADD.FTZ R33, -R2, R49 ;  /* 0x0000003102217221 */ /* 0x000fe40000010100 */
[----:B------:R-:W-:Y:S02]  /*0cc0*/  FMUL.FTZ R49, R178, R3 ;  /* 0x00000003b2317220 */ /* 0x000fe40000410000 */
[C---:B------:R-:W-:Y:S02]  /*0cd0*/  FADD.FTZ R3, -R2.reuse, R51 ;  /* 0x0000003302037221 */ /* 0x040fe40000010100 */
[----:B------:R-:W-:Y:S02]  /*0ce0*/  FADD.FTZ R43, -R2, R43 ;  /* 0x0000002b022b7221 */ /* 0x000fe40000010100 */
[C---:B------:R-:W-:Y:S02]  /*0cf0*/  FMUL.FTZ R42, R178.reuse, R35 ;  /* 0x00000023b22a7220 */ /* 0x040fe40000410000 */
[----:B------:R-:W-:-:S02]  /*0d00*/  FMUL.FTZ R48, R178, R3 ;  /* 0x00000003b2307220 */ /* 0x000fc40000410000 */
[----:B------:R-:W-:Y:S02]  /*0d10*/  FMUL.FTZ R88, R178, R43 ;  /* 0x0000002bb2587220 */ /* 0x000fe40000410000 */
[----:B------:R-:W-:Y:S02]  /*0d20*/  FADD.FTZ R3, -R2, R56 ;  /* 0x0000003802037221 */ /* 0x000fe40000010100 */
[----:B-1----:R-:W-:Y:S02]  /*0d30*/  FMUL.FTZ R83, R169, R36 ;  /* 0x00000024a9537220 */ /* 0x002fe40000410000 */
[C---:B------:R-:W-:Y:S02]  /*0d40*/  FADD.FTZ R129, R46.reuse, R129 ;  /* 0x000000812e817221 */ /* 0x040fe40000010000 */
[----:B------:R-:W-:Y:S02]  /*0d50*/  FFMA.FTZ R105, R46, R42, R105 ;  /* 0x0000002a2e697223 */ /* 0x000fe40000010069 */
[----:B------:R-:W-:-:S02]  /*0d60*/  FMUL.FTZ R43, R163, R46 ;  /* 0x0000002ea32b7220 */ /* 0x000fc40000410000 */
[----:B------:R-:W-:Y:S02]  /*0d70*/  FMUL.FTZ R46, R178, R33 ;  /* 0x00000021b22e7220 */ /* 0x000fe40000410000 */
[----:B------:R-:W-:Y:S02]  /*0d80*/  FADD.FTZ R33, -R2, R57 ;  /* 0x0000003902217221 */ /* 0x000fe40000010100 */
[----:B------:R-:W-:Y:S02]  /*0d90*/  FMUL.FTZ R57, R178, R3 ;  /* 0x00000003b2397220 */ /* 0x000fe40000410000 */
[----:B------:R-:W-:Y:S02]  /*0da0*/  FMUL.FTZ R84, R118, R37 ;  /* 0x0000002576547220 */ /* 0x000fe40000410000 */
[----:B------:R-:W-:Y:S02]  /*0db0*/  FADD.FTZ R3, RZ, R83 ;  /* 0x00000053ff037221 */ /* 0x000fe40000010000 */
[----:B------:R-:W-:-:S02]  /*0dc0*/  FADD.FTZ R91, -R2, R34 ;  /* 0x00000022025b7221 */ /* 0x000fc40000010100 */
[----:B------:R-:W-:Y:S02]  /*0dd0*/  FFMA.FTZ R32, R80, R83, RZ ;  /* 0x0000005350207223 */ /* 0x000fe400000100ff */
[----:B------:R-:W-:Y:S02]  /*0de0*/  FMUL.FTZ R87, R167, R38 ;  /* 0x00000026a7577220 */ /* 0x000fe40000410000 */
[----:B------:R-:W-:Y:S02]  /*0df0*/  FADD.FTZ R34, R3, R84 ;  /* 0x0000005403227221 */ /* 0x000fe40000010000 */
[----:B------:R-:W-:Y:S02]  /*0e00*/  FMUL.FTZ R82, R178, R91 ;  /* 0x0000005bb2527220 */ /* 0x000fe40000410000 */
        /* <DEDUP_REMOVED lines=11> */
[----:B------:R-:W-:Y:S02]  /*0ec0*/  FADD.FTZ R32, R3, R44 ;  /* 0x0000002c03207221 */ /* 0x000fe40000010000 */
[----:B------:R-:W-:Y:S02]  /*0ed0*/  FMUL.FTZ R45, R114, R45 ;  /* 0x0000002d722d7220 */ /* 0x000fe40000410000 */
[----:B------:R-:W-:-:S02]  /*0ee0*/  FADD.FTZ R35, -R2, R50 ;  /* 0x0000003202237221 */ /* 0x000fc40000010100 */
[----:B------:R-:W-:Y:S02]  /*0ef0*/  FFMA.FTZ R3, R41, R44, R34 ;  /* 0x0000002c29037223 */ /* 0x000fe40000010022 */
[----:B------:R-:W-:Y:S02]  /*0f00*/  FMUL.FTZ R51, R178, R35 ;  /* 0x00000023b2337220 */ /* 0x000fe40000410000 */
[----:B------:R-:W-:Y:S02]  /*0f10*/  FADD.FTZ R32, R32, R45 ;  /* 0x0000002d20207221 */ /* 0x000fe40000010000 */
[----:B------:R-:W-:Y:S02]  /*0f20*/  FFMA.FTZ R3, R40, R45, R3 ;  /* 0x0000002d28037223 */ /* 0x000fe40000010003 */
[----:B------:R-:W-:Y:S02]  /*0f30*/  FADD.FTZ R35, -R2, R58 ;  /* 0x0000003a02237221 */ /* 0x000fe40000010100 */
[----:B------:R-:W-:-:S02]  /*0f40*/  FMUL.FTZ R50, R178, R33 ;  /* 0x00000021b2327220 */ /* 0x000fc40000410000 */
[C---:B------:R-:W-:Y:S02]  /*0f50*/  FADD.FTZ R144, R37.reuse, R144 ;  /* 0x0000009025907221 */ /* 0x040fe40000010000 */
[----:B------:R-:W-:Y:S02]  /*0f60*/  FFMA.FTZ R120, R37, R81, R120 ;  /* 0x0000005125787223 */ /* 0x000fe40000010078 */
[C---:B------:R-:W-:Y:S02]  /*0f70*/  FADD.FTZ R150, R47.reuse, R150 ;  /* 0x000000962f967221 */ /* 0x040fe40000010000 */
[----:B------:R-:W-:Y:S02]  /*0f80*/  FFMA.FTZ R126, R47, R88, R126 ;  /* 0x000000582f7e7223 */ /* 0x000fe4000001007e */
[----:B------:R-:W-:Y:S02]  /*0f90*/  FADD.FTZ R33, -R2, R64 ;  /* 0x0000004002217221 */ /* 0x000fe40000010100 */
[----:B------:R-:W-:-:S02]  /*0fa0*/  FMUL.FTZ R47, R112, R47 ;  /* 0x0000002f702f7220 */ /* 0x000fc40000410000 */
[----:B------:R-:W-:Y:S02]  /*0fb0*/  FADD.FTZ R37, -R2, R59 ;  /* 0x0000003b02257221 */ /* 0x000fe40000010100 */
[----:B------:R-:W-:Y:S02]  /*0fc0*/  FADD.FTZ R32, R32, R43 ;  /* 0x0000002b20207221 */ /* 0x000fe40000010000 */
[----:B------:R-:W-:Y:S02]  /*0fd0*/  FFMA.FTZ R3, R42, R43, R3 ;  /* 0x0000002b2a037223 */ /* 0x000fe40000010003 */
        /* <DEDUP_REMOVED lines=46> */
[C---:B------:R-:W-:Y:S02]  /*12c0*/  FADD.FTZ R37, -R2.reuse, R66 ;  /* 0x0000004202257221 */ /* 0x040fe40000010100 */
[----:B------:R-:W-:Y:S02]  /*12d0*/  FADD.FTZ R39, -R2, R67 ;  /* 0x0000004302277221 */ /* 0x000fe40000010100 */
[C---:B------:R-:W-:Y:S02]  /*12e0*/  FADD.FTZ R139, R68.reuse, R139 ;  /* 0x0000008b448b7221 */ /* 0x040fe40000010000 */
[----:B------:R-:W-:Y:S02]  /*12f0*/  FFMA.FTZ R115, R68, R65, R115 ;  /* 0x0000004144737223 */ /* 0x000fe40000010073 */
[----:B------:R-:W-:-:S02]  /*1300*/  FMUL.FTZ R58, R178, R35 ;  /* 0x00000023b23a7220 */ /* 0x000fc40000410000 */
[----:B------:R-:W-:Y:S02]  /*1310*/  FMUL.FTZ R68, R153, R68 ;  /* 0x0000004499447220 */ /* 0x000fe40000410000 */
[----:B------:R-:W-:Y:S02]  /*1320*/  FADD.FTZ R33, R32, R63 ;  /* 0x0000003f20217221 */ /* 0x000fe40000010000 */
[----:B------:R-:W-:Y:S02]  /*1330*/  FFMA.FTZ R3, R56, R63, R3 ;  /* 0x0000003f38037223 */ /* 0x000fe40000010003 */
[C---:B------:R-:W-:Y:S02]  /*1340*/  FMUL.FTZ R67, R178.reuse, R37 ;  /* 0x00000025b2437220 */ /* 0x040fe40000410000 */
[----:B------:R-:W-:Y:S02]  /*1350*/  FMUL.FTZ R64, R178, R39 ;  /* 0x00000027b2407220 */ /* 0x000fe40000410000 */
[----:B------:R-:W-:-:S02]  /*1360*/  FADD.FTZ R160, R69, R160 ;  /* 0x000000a045a07221 */ /* 0x000fc40000010000 */
[----:B------:R-:W-:Y:S02]  /*1370*/  FFMA.FTZ R136, R69, R58, R136 ;  /* 0x0000003a45887223 */ /* 0x000fe40000010088 */
[C---:B------:R-:W-:Y:S02]  /*1380*/  FADD.FTZ R35, -R2.reuse, R72 ;  /* 0x0000004802237221 */ /* 0x040fe40000010100 */
[C---:B------:R-:W-:Y:S02]  /*1390*/  FADD.FTZ R37, -R2.reuse, R73 ;  /* 0x0000004902257221 */ /* 0x040fe40000010100 */
[C---:B------:R-:W-:Y:S02]  /*13a0*/  FADD.FTZ R39, -R2.reuse, R74 ;  /* 0x0000004a02277221 */ /* 0x040fe40000010100 */
[----:B------:R-:W-:Y:S02]  /*13b0*/  FADD.FTZ R89, -R2, R75 ;  /* 0x0000004b02597221 */ /* 0x000fe40000010100 */
        /* <DEDUP_REMOVED lines=45> */
.L_x_7888:
        /* <DEDUP_REMOVED lines=18> */
.L_x_7889:
        /* <DEDUP_REMOVED lines=60> */
.L_x_7885:
[-CC-:B------:R-:W-:Y:S01]  /*1b70*/  FFMA.FTZ R40, R40, R79.reuse, R182.reuse ;  /* 0x0000004f28287223 */ /* 0x180fe200000100b6 */
[----:B------:R-:W-:Y:S01]  /*1b80*/  LOP3.LUT P6, RZ, R180, 0xff00, RZ, 0xc0, !PT ;  /* 0x0000ff00b4ff7812 */ /* 0x000fe200078cc0ff */
[-C--:B------:R-:W-:Y:S01]  /*1b90*/  FFMA.FTZ R42, R42, R79.reuse, R182 ;  /* 0x0000004f2a2a7223 */ /* 0x080fe200000100b6 */
[C---:B------:R-:W-:Y:S01]  /*1ba0*/  LOP3.LUT P4, RZ, R180.reuse, 0xff0000, RZ, 0xc0, !PT ;  /* 0x00ff0000b4ff7812 */ /* 0x040fe2000788c0ff */
[----:B------:R-:W-:Y:S01]  /*1bb0*/  FADD.FTZ R45, R45, -R40 ;  /* 0x800000282d2d7221 */ /* 0x000fe20000010000 */
[----:B------:R-:W-:Y:S01]  /*1bc0*/  LOP3.LUT P5, RZ, R180, 0xff, RZ, 0xc0, !PT ;  /* 0x000000ffb4ff7812 */ /* 0x000fe200078ac0ff */
[-C--:B0-----:R-:W-:Y:S01]  /*1bd0*/  FFMA.FTZ R34, R48, R79.reuse, R182 ;  /* 0x0000004f30227223 */ /* 0x081fe200000100b6 */
[----:B------:R-:W-:Y:S01]  /*1be0*/  IADD3 R168, R168, c[0x0][0x160], RZ ;  /* 0x00005800a8a87a10 */ /* 0x000fe20007ffe0ff */
[----:B------:R-:W-:Y:S01]  /*1bf0*/  FADD.FTZ R43, R43, -R42 ;  /* 0x8000002a2b2b7221 */ /* 0x000fe20000010000 */
[----:B------:R-:W-:Y:S01]  /*1c00*/  SEL R181, RZ, 0x1, P3 ;  /* 0x00000001ffb57807 */ /* 0x000fe20001800000 */
[----:B------:R-:W-:-:S02]  /*1c10*/  FFMA.FTZ R88, R88, R79, R182 ;  /* 0x0000004f58587223 */ /* 0x000fc400000100b6 */
[----:B------:R-:W-:Y:S02]  /*1c20*/  FMUL.FTZ R48, R178, R45 ;  /* 0x0000002db2307220 */ /* 0x000fe40000410000 */
[-C--:B------:R-:W-:Y:S02]  /*1c30*/  FMUL.FTZ R36, R36, R174.reuse ;  /* 0x000000ae24247220 */ /* 0x080fe40000410000 */
[-CC-:B------:R-:W-:Y:S02]  /*1c40*/  FFMA.FTZ R3, R41, R79.reuse, R182.reuse ;  /* 0x0000004f29037223 */ /* 0x180fe400000100b6 */
[----:B------:R-:W-:Y:S02]  /*1c50*/  FFMA.FTZ R33, R49, R79, R182 ;  /* 0x0000004f31217223 */ /* 0x000fe400000100b6 */
[----:B------:R-:W-:Y:S02]  /*1c60*/  FMUL.FTZ R87, R87, R174 ;  /* 0x000000ae57577220 */ /* 0x000fe40000410000 */
[----:B------:R-:W-:-:S02]  /*1c70*/  FMUL.FTZ R49, R178, R43 ;  /* 0x0000002bb2317220 */ /* 0x000fc40000410000 */
[----:B------:R-:W-:Y:S02]  /*1c80*/  @P0 FADD.FTZ R48, R9, R48 ;  /* 0x0000003009300221 */ /* 0x000fe40000010000 */
[----:B------:R-:W-:Y:S02]  /*1c90*/  FADD.FTZ R47, R47, -R88 ;  /* 0x800000582f2f7221 */ /* 0x000fe40000010000 */
[-CC-:B------:R-:W-:Y:S02]  /*1ca0*/  FFMA.FTZ R46, R46, R79.reuse, R182.reuse ;  /* 0x0000004f2e2e7223 */ /* 0x180fe400000100b6 */
[-CC-:B------:R-:W-:Y:S02]  /*1cb0*/  FFMA.FTZ R51, R51, R79.reuse, R182.reuse ;  /* 0x0000004f33337223 */ /* 0x180fe400000100b6 */
[----:B------:R-:W-:Y:S02]  /*1cc0*/  FMUL.FTZ R36, R36, c[0x0][0x1e8] ;  /* 0x00007a0024247a20 */ /* 0x000fe40000410000 */
[----:B------:R-:W-:-:S02]  /*1cd0*/  FFMA.FTZ R82, R58, R79, R182 ;  /* 0x0000004f3a527223 */ /* 0x000fc400000100b6 */
[-C--:B------:R-:W-:Y:S02]  /*1ce0*/  FMUL.FTZ R38, R38, R174.reuse ;  /* 0x000000ae26267220 */ /* 0x080fe40000410000 */
[----:B------:R-:W-:Y:S02]  /*1cf0*/  FADD.FTZ R3, R44, -R3 ;  /* 0x800000032c037221 */ /* 0x000fe40000010000 */
[--C-:B------:R-:W-:Y:S02]  /*1d00*/  FFMA.FTZ R74, R50, R79, R182.reuse ;  /* 0x0000004f324a7223 */ /* 0x100fe400000100b6 */
[----:B------:R-:W-:Y:S02]  /*1d10*/  FMUL.FTZ R58, R87, c[0x0][0x1e8] ;  /* 0x00007a00573a7a20 */ /* 0x000fe40000410000 */
[----:B------:R-:W-:Y:S02]  /*1d20*/  @P0 FADD.FTZ R49, R10, R49 ;  /* 0x000000310a310221 */ /* 0x000fe40000010000 */
[----:B------:R-:W-:Y:S01]  /*1d30*/  FMUL.FTZ R2, R48, R174 ;  /* 0x000000ae30027220 */ /* 0x000fe20000410000 */
[----:B------:R-:W-:Y:S01]  /*1d40*/  SEL R58, R58, RZ, P4 ;  /* 0x000000ff3a3a7207 */ /* 0x000fe20002000000 */
[----:B------:R-:W-:Y:S01]  /*1d50*/  FMUL.FTZ R50, R178, R47 ;  /* 0x0000002fb2327220 */ /* 0x000fe20000410000 */
[----:B------:R-:W-:Y:S01]  /*1d60*/  LOP3.LUT P4, RZ, R179, 0xff00, RZ, 0xc0, !PT ;  /* 0x0000ff00b3ff7812 */ /* 0x000fe2000788c0ff */
[-CC-:B------:R-:W-:Y:S01]  /*1d70*/  FFMA.FTZ R37, R57, R79.reuse, R182.reuse ;  /* 0x0000004f39257223 */ /* 0x180fe200000100b6 */
[----:B------:R-:W-:Y:S01]  /*1d80*/  SEL R57, R36, RZ, P6 ;  /* 0x000000ff24397207 */ /* 0x000fe20003000000 */
[----:B------:R-:W-:Y:S01]  /*1d90*/  FFMA.FTZ R85, R73, R79, R182 ;  /* 0x0000004f49557223 */ /* 0x000fe200000100b6 */
[----:B------:R-:W-:Y:S01]  /*1da0*/  LOP3.LUT P6, RZ, R180, 0xff000000, RZ, 0xc0, !PT ;  /* 0xff000000b4ff7812 */ /* 0x000fe200078cc0ff */
[----:B------:R-:W-:-:S02]  /*1db0*/  FADD.FTZ R53, R53, -R46 ;  /* 0x8000002e35357221 */ /* 0x000fc40000010000 */
[----:B------:R-:W-:Y:S02]  /*1dc0*/  FADD.FTZ R51, R54, -R51 ;  /* 0x8000003336337221 */ /* 0x000fe40000010000 */
[----:B------:R-:W-:Y:S02]  /*1dd0*/  FMUL.FTZ R38, R38, c[0x0][0x1e8] ;  /* 0x00007a0026267a20 */ /* 0x000fe40000410000 */
[----:B------:R-:W-:Y:S02]  /*1de0*/  FMUL.FTZ R73, R178, R3 ;  /* 0x00000003b2497220 */ /* 0x000fe40000410000 */
[----:B------:R-:W-:Y:S02]  /*1df0*/  FMUL.FTZ R3, R49, R174 ;  /* 0x000000ae31037220 */ /* 0x000fe40000410000 */
[-CC-:B------:R-:W-:Y:S01]  /*1e00*/  FFMA.FTZ R39, R59, R79.reuse, R182.reuse ;  /* 0x0000004f3b277223 */ /* 0x180fe200000100b6 */
[----:B------:R-:W-:Y:S01]  /*1e10*/  SEL R59, R38, RZ, P6 ;  /* 0x000000ff263b7207 */ /* 0x000fe20003000000 */
[-CC-:B------:R-:W-:Y:S01]  /*1e20*/  FFMA.FTZ R80, R56, R79.reuse, R182.reuse ;  /* 0x0000004f38507223 */ /* 0x180fe200000100b6 */
[----:B------:R-:W-:Y:S01]  /*1e30*/  LOP3.LUT P6, RZ, R179, 0xff0000, RZ, 0xc0, !PT ;  /* 0x00ff0000b3ff7812 */ /* 0x000fe200078cc0ff */
[----:B------:R-:W-:-:S02]  /*1e40*/  FFMA.FTZ R65, R65, R79, R182 ;  /* 0x0000004f41417223 */ /* 0x000fc400000100b6 */
[-CC-:B------:R-:W-:Y:S02]  /*1e50*/  FFMA.FTZ R67, R67, R79.reuse, R182.reuse ;  /* 0x0000004f43437223 */ /* 0x180fe400000100b6 */
[-CC-:B------:R-:W-:Y:S02]  /*1e60*/  FFMA.FTZ R64, R64, R79.reuse, R182.reuse ;  /* 0x0000004f40407223 */ /* 0x180fe400000100b6 */
[-CC-:B------:R-:W-:Y:S02]  /*1e70*/  FFMA.FTZ R84, R72, R79.reuse, R182.reuse ;  /* 0x0000004f48547223 */ /* 0x180fe400000100b6 */
[-CC-:B------:R-:W-:Y:S02]  /*1e80*/  FFMA.FTZ R91, R75, R79.reuse, R182.reuse ;  /* 0x0000004f4b5b7223 */ /* 0x180fe400000100b6 */
[----:B------:R-:W-:Y:S02]  /*1e90*/  FFMA.FTZ R89, R89, R79, R182 ;  /* 0x0000004f59597223 */ /* 0x000fe400000100b6 */
[----:B------:R-:W-:-:S02]  /*1ea0*/  FMUL.FTZ R2, R2, c[0x0][0x1e8] ;  /* 0x00007a0002027a20 */ /* 0x000fc40000410000 */
[----:B------:R-:W-:Y:S02]  /*1eb0*/  @P0 FADD.FTZ R50, R11, R50 ;  /* 0x000000320b320221 */ /* 0x000fe40000010000 */
[----:B------:R-:W-:Y:S01]  /*1ec0*/  FMUL.FTZ R83, R83, R174 ;  /* 0x000000ae53537220 */ /* 0x000fe20000410000 */
[----:B------:R-:W-:Y:S01]  /*1ed0*/  SEL R41, R2, RZ, P4 ;  /* 0x000000ff02297207 */ /* 0x000fe20002000000 */
[C---:B------:R-:W-:Y:S01]  /*1ee0*/  FMUL.FTZ R72, R178.reuse, R53 ;  /* 0x00000035b2487220 */ /* 0x040fe20000410000 */
[----:B------:R-:W-:Y:S01]  /*1ef0*/  LOP3.LUT P4, RZ, R179, 0xff000000, RZ, 0xc0, !PT ;  /* 0xff000000b3ff7812 */ /* 0x000fe2000788c0ff */
[----:B------:R-:W-:Y:S01]  /*1f00*/  FMUL.FTZ R79, R178, R51 ;  /* 0x00000033b24f7220 */ /* 0x000fe20000410000 */
[----:B------:R-:W-:Y:S01]  /*1f10*/  @P2 SEL R51, R50, R31, P1 ;  /* 0x0000001f32332207 */ /* 0x000fe20000800000 */
[----:B------:R-:W-:Y:S02]  /*1f20*/  @P0 FADD.FTZ R73, R8, R73 ;  /* 0x0000004908490221 */ /* 0x000fe40000010000 */
[----:B------:R-:W-:-:S02]  /*1f30*/  FADD.FTZ R55, R55, -R34 ;  /* 0x8000002237377221 */ /* 0x000fc40000010000 */
[----:B------:R-:W-:Y:S02]  /*1f40*/  FMUL.FTZ R3, R3, c[0x0][0x1e8] ;  /* 0x00007a0003037a20 */ /* 0x000fe40000410000 */
[----:B------:R-:W-:Y:S01]  /*1f50*/  FMUL.FTZ R32, R50, R174 ;  /* 0x000000ae32207220 */ /* 0x000fe20000410000 */
[----:B------:R-:W-:Y:S01]  /*1f60*/  @P2 SEL R50, R49, R30, P1 ;  /* 0x0000001e31322207 */ /* 0x000fe20000800000 */
[----:B------:R-:W-:Y:S01]  /*1f70*/  FADD.FTZ R33, R52, -R33 ;  /* 0x8000002134217221 */ /* 0x000fe20000010000 */
[----:B------:R-:W-:Y:S01]  /*1f80*/  SEL R42, R3, RZ, P6 ;  /* 0x000000ff032a7207 */ /* 0x000fe20003000000 */
[----:B------:R-:W-:Y:S01]  /*1f90*/  FMUL.FTZ R56, R83, c[0x0][0x1e8] ;  /* 0x00007a0053387a20 */ /* 0x000fe20000410000 */
[----:B------:R-:W-:Y:S01]  /*1fa0*/  LOP3.LUT P6, RZ, R96, 0xff00, RZ, 0xc0, !PT ;  /* 0x0000ff0060ff7812 */ /* 0x000fe200078cc0ff */
[----:B------:R-:W-:Y:S01]  /*1fb0*/  @P0 FADD.FTZ R72, R13, R72 ;  /* 0x000000480d480221 */ /* 0x000fe20000010000 */
[----:B------:R-:W-:Y:S01]  /*1fc0*/  @P2 SEL R49, R48, R29, P1 ;  /* 0x0000001d30312207 */ /* 0x000fe20000800000 */
[----:B------:R-:W-:Y:S01]  /*1fd0*/  @P0 FADD.FTZ R79, R14, R79 ;  /* 0x0000004f0e4f0221 */ /* 0x000fe20000010000 */
[----:B------:R-:W-:Y:S01]  /*1fe0*/  SEL R56, R56, RZ, P5 ;  /* 0x000000ff38387207 */ /* 0x000fe20002800000 */
[----:B------:R-:W-:Y:S01]  /*1ff0*/  FMUL.FTZ R2, R73, R174 ;  /* 0x000000ae49027220 */ /* 0x000fe20000410000 */
[----:B------:R-:W-:Y:S01]  /*2000*/  LOP3.LUT P5, RZ, R179, 0xff, RZ, 0xc0, !PT ;  /* 0x000000ffb3ff7812 */ /* 0x000fe200078ac0ff */
[----:B------:R-:W-:Y:S01]  /*2010*/  FMUL.FTZ R54, R178, R55 ;  /* 0x00000037b2367220 */ /* 0x000fe20000410000 */
[----:B------:R-:W-:Y:S01]  /*2020*/  @P2 SEL R48, R73, R28, P1 ;  /* 0x0000001c49302207 */ /* 0x000fe20000800000 */
[----:B------:R-:W-:Y:S01]  /*2030*/  FADD.FTZ R39, R62, -R39 ;  /* 0x800000273e277221 */ /* 0x000fe20000010000 */
[----:B------:R-:W-:Y:S01]  /*2040*/  IADD3 R73, R173, 0x180, RZ ;  /* 0x00000180ad497810 */ /* 0x000fe20007ffe0ff */
[----:B------:R-:W-:-:S02]  /*2050*/  FMUL.FTZ R32, R32, c[0x0][0x1e8] ;  /* 0x00007a0020207a20 */ /* 0x000fc40000410000 */
[----:B------:R-:W-:Y:S02]  /*2060*/  FMUL.FTZ R75, R178, R33 ;  /* 0x00000021b24b7220 */ /* 0x000fe40000410000 */
[-C--:B------:R-:W-:Y:S01]  /*2070*/  FMUL.FTZ R35, R72, R174.reuse ;  /* 0x000000ae48237220 */ /* 0x080fe20000410000 */
[----:B------:R-:W-:Y:S01]  /*2080*/  SEL R43, R32, RZ, P4 ;  /* 0x000000ff202b7207 */ /* 0x000fe20002000000 */
[----:B------:R-:W-:Y:S01]  /*2090*/  FMUL.FTZ R3, R79, R174 ;  /* 0x000000ae4f037220 */ /* 0x000fe20000410000 */
[----:B------:R-:W-:Y:S01]  /*20a0*/  LOP3.LUT P4, RZ, R96, 0xff0000, RZ, 0xc0, !PT ;  /* 0x00ff000060ff7812 */ /* 0x000fe2000788c0ff */
[----:B------:R-:W-:Y:S02]  /*20b0*/  FMUL.FTZ R2, R2, c[0x0][0x1e8] ;  /* 0x00007a0002027a20 */ /* 0x000fe40000410000 */
[----:B------:R-:W-:Y:S02]  /*20c0*/  @P0 FADD.FTZ R54, R15, R54 ;  /* 0x000000360f360221 */ /* 0x000fe40000010000 */
[----:B------:R-:W-:Y:S01]  /*20d0*/  FMUL.FTZ R81, R178, R39 ;  /* 0x00000027b2517220 */ /* 0x000fe20000410000 */
[----:B------:R-:W-:Y:S01]  /*20e0*/  SEL R40, R2, RZ, P5 ;  /* 0x000000ff02287207 */ /* 0x000fe20002800000 */
[----:B------:R-:W-:Y:S01]  /*20f0*/  @P0 FADD.FTZ R75, R12, R75 ;  /* 0x0000004b0c4b0221 */ /* 0x000fe20000010000 */
[----:B------:R-:W-:Y:S01]  /*2100*/  LOP3.LUT P5, RZ, R96, 0xff, RZ, 0xc0, !PT ;  /* 0x000000ff60ff7812 */ /* 0x000fe200078ac0ff */
[----:B------:R-:W-:Y:S01]  /*2110*/  FMUL.FTZ R35, R35, c[0x0][0x1e8] ;  /* 0x00007a0023237a20 */ /* 0x000fe20000410000 */
[----:B------:R-:W-:Y:S01]  /*2120*/  @P2 SEL R55, R54, R31, P1 ;  /* 0x0000001f36372207 */ /* 0x000fe20000800000 */
[----:B------:R-:W-:-:S02]  /*2130*/  FMUL.FTZ R3, R3, c[0x0][0x1e8] ;  /* 0x00007a0003037a20 */ /* 0x000fc40000410000 */
[----:B------:R-:W-:Y:S01]  /*2140*/  FADD.FTZ R61, R61, -R74 ;  /* 0x8000004a3d3d7221 */ /* 0x000fe20000010000 */
[----:B------:R-:W-:Y:S01]  /*2150*/  SEL R45, R35, RZ, P6 ;  /* 0x000000ff232d7207 */ /* 0x000fe20003000000 */
[-C--:B------:R-:W-:Y:S01]  /*2160*/  FMUL.FTZ R32, R54, R174.reuse ;  /* 0x000000ae36207220 */ /* 0x080fe20000410000 */
[----:B------:R-:W-:Y:S01]  /*2170*/  SEL R46, R3, RZ, P4 ;  /* 0x000000ff032e7207 */ /* 0x000fe20002000000 */
[----:B------:R-:W-:Y:S01]  /*2180*/  @P0 FADD.FTZ R81, R18, R81 ;  /* 0x0000005112510221 */ /* 0x000fe20000010000 */
[----:B------:R-:W-:Y:S01]  /*2190*/  LOP3.LUT P6, RZ, R96, 0xff000000, RZ, 0xc0, !PT ;  /* 0xff00000060ff7812 */ /* 0x000fe200078cc0ff */
[----:B------:R-:W-:Y:S01]  /*21a0*/  FMUL.FTZ R2, R75, R174 ;  /* 0x000000ae4b027220 */ /* 0x000fe20000410000 */
[----:B------:R-:W-:Y:S01]  /*21b0*/  LOP3.LUT P4, RZ, R94, 0xff00, RZ, 0xc0, !PT ;  /* 0x0000ff005eff7812 */ /* 0x000fe2000788c0ff */
[----:B------:R-:W-:Y:S01]  /*21c0*/  FADD.FTZ R37, R60, -R37 ;  /* 0x800000253c257221 */ /* 0x000fe20000010000 */
[----:B------:R-:W-:Y:S01]  /*21d0*/  @P2 SEL R54, R79, R30, P1 ;  /* 0x0000001e4f362207 */ /* 0x000fe20000800000 */
[----:B------:R-:W-:-:S02]  /*21e0*/  FMUL.FTZ R32, R32, c[0x0][0x1e8] ;  /* 0x00007a0020207a20 */ /* 0x000fc40000410000 */
[----:B------:R-:W-:Y:S02]  /*21f0*/  FMUL.FTZ R60, R178, R61 ;  /* 0x0000003db23c7220 */ /* 0x000fe40000410000 */
[----:B------:R-:W-:Y:S01]  /*2200*/  FADD.FTZ R63, R63, -R80 ;  /* 0x800000503f3f7221 */ /* 0x000fe20000010000 */
[----:B------:R-:W-:Y:S01]  /*2210*/  SEL R47, R32, RZ, P6 ;  /* 0x000000ff202f7207 */ /* 0x000fe20003000000 */
[----:B------:R-:W-:Y:S01]  /*2220*/  FMUL.FTZ R3, R81, R174 ;  /* 0x000000ae51037220 */ /* 0x000fe20000410000 */
[----:B------:R-:W-:Y:S01]  /*2230*/  LOP3.LUT P6, RZ, R94, 0xff0000, RZ, 0xc0, !PT ;  /* 0x00ff00005eff7812 */ /* 0x000fe200078cc0ff */
[----:B------:R-:W-:Y:S02]  /*2240*/  FMUL.FTZ R2, R2, c[0x0][0x1e8] ;  /* 0x00007a0002027a20 */ /* 0x000fe40000410000 */
[----:B------:R-:W-:Y:S02]  /*2250*/  @P0 FADD.FTZ R60, R17, R60 ;  /* 0x0000003c113c0221 */ /* 0x000fe40000010000 */
[----:B------:R-:W-:Y:S01]  /*2260*/  FADD.FTZ R69, R69, -R82 ;  /* 0x8000005245457221 */ /* 0x000fe20000010000 */
[----:B------:R-:W-:Y:S01]  /*2270*/  SEL R44, R2, RZ, P5 ;  /* 0x000000ff022c7207 */ /* 0x000fe20002800000 */
[----:B------:R-:W-:Y:S01]  /*2280*/  FMUL.FTZ R74, R178, R63 ;  /* 0x0000003fb24a7220 */ /* 0x000fe20000410000 */
[----:B------:R-:W-:Y:S01]  /*2290*/  LOP3.LUT P5, RZ, R94, 0xff, RZ, 0xc0, !PT ;  /* 0x000000ff5eff7812 */ /* 0x000fe200078ac0ff */
[----:B------:R-:W-:Y:S01]  /*22a0*/  FMUL.FTZ R3, R3, c[0x0][0x1e8] ;  /* 0x00007a0003037a20 */ /* 0x000fe20000410000 */
[----:B------:R-:W-:Y:S01]  /*22b0*/  IADD3 R63, R173, 0x80, RZ ;  /* 0x00000080ad3f7810 */ /* 0x000fe20007ffe0ff */
[----:B------:R-:W-:-:S02]  /*22c0*/  FMUL.FTZ R61, R178, R37 ;  /* 0x00000025b23d7220 */ /* 0x000fc40000410000 */
[----:B------:R-:W-:Y:S01]  /*22d0*/  FMUL.FTZ R2, R60, R174 ;  /* 0x000000ae3c027220 */ /* 0x000fe20000410000 */
[----:B------:R-:W-:Y:S01]  /*22e0*/  SEL R34, R3, RZ, P6 ;  /* 0x000000ff03227207 */ /* 0x000fe20003000000 */
[----:B------:R-:W-:Y:S01]  /*22f0*/  FMUL.FTZ R80, R178, R69 ;  /* 0x00000045b2507220 */ /* 0x000fe20000410000 */
[----:B------:R-:W-:Y:S01]  /*2300*/  LOP3.LUT P6, RZ, R92, 0xff00, RZ, 0xc0, !PT ;  /* 0x0000ff005cff7812 */ /* 0x000fe200078cc0ff */
[----:B------:R-:W-:Y:S02]  /*2310*/  @P0 FADD.FTZ R74, R19, R74 ;  /* 0x0000004a134a0221 */ /* 0x000fe40000010000 */
[----:B------:R-:W-:Y:S02]  /*2320*/  @P0 FADD.FTZ R61, R16, R61 ;  /* 0x0000003d103d0221 */ /* 0x000fe40000010000 */
[----:B------:R-:W-:Y:S02]  /*2330*/  FADD.FTZ R3, R71, -R64 ;  /* 0x8000004047037221 */ /* 0x000fe40000010000 */
[----:B------:R-:W-:-:S02]  /*2340*/  FMUL.FTZ R33, R2, c[0x0][0x1e8] ;  /* 0x00007a0002217a20 */ /* 0x000fc40000410000 */
[----:B------:R-:W-:Y:S02]  /*2350*/  FADD.FTZ R65, R68, -R65 ;  /* 0x8000004144417221 */ /* 0x000fe40000010000 */
[----:B------:R-:W-:Y:S01]  /*2360*/  FADD.FTZ R67, R70, -R67 ;  /* 0x8000004346437221 */ /* 0x000fe20000010000 */
[----:B------:R-:W-:Y:S01]  /*2370*/  SEL R33, R33, RZ, P4 ;  /* 0x000000ff21217207 */ /* 0x000fe20002000000 */
[----:B------:R-:W-:Y:S01]  /*2380*/  @P0 FADD.FTZ R80, R21, R80 ;  /* 0x0000005015500221 */ /* 0x000fe20000010000 */
[----:B------:R-:W-:Y:S01]  /*2390*/  LOP3.LUT P4, RZ, R94, 0xff000000, RZ, 0xc0, !PT ;  /* 0xff0000005eff7812 */ /* 0x000fe2000788c0ff */
[-C--:B------:R-:W-:Y:S02]  /*23a0*/  FMUL.FTZ R32, R74, R174.reuse ;  /* 0x000000ae4a207220 */ /* 0x080fe40000410000 */
[----:B------:R-:W-:Y:S02]  /*23b0*/  FMUL.FTZ R2, R61, R174 ;  /* 0x000000ae3d027220 */ /* 0x000fe40000410000 */
[----:B------:R-:W-:-:S02]  /*23c0*/  FADD.FTZ R39, R77, -R84 ;  /* 0x800000544d277221 */ /* 0x000fc40000010000 */
[C---:B------:R-:W-:Y:S02]  /*23d0*/  FMUL.FTZ R70, R178.reuse, R3 ;  /* 0x00000003b2467220 */ /* 0x040fe40000410000 */
[C---:B------:R-:W-:Y:S01]  /*23e0*/  FMUL.FTZ R77, R178.reuse, R67 ;  /* 0x00000043b24d7220 */ /* 0x040fe20000410000 */
[----:B------:R-:W-:Y:S01]  /*23f0*/  IADD3 R67, R173, 0x100, RZ ;  /* 0x00000100ad437810 */ /* 0x000fe20007ffe0ff */
[----:B------:R-:W-:Y:S02]  /*2400*/  FMUL.FTZ R71, R178, R65 ;  /* 0x00000041b2477220 */ /* 0x000fe40000410000 */
[----:B------:R-:W-:Y:S02]  /*2410*/  FMUL.FTZ R35, R80, R174 ;  /* 0x000000ae50237220 */ /* 0x000fe40000410000 */
[----:B------:R-:W-:Y:S02]  /*2420*/  FMUL.FTZ R32, R32, c[0x0][0x1e8] ;  /* 0x00007a0020207a20 */ /* 0x000fe40000410000 */
[----:B------:R-:W-:-:S02]  /*2430*/  FMUL.FTZ R2, R2, c[0x0][0x1e8] ;  /* 0x00007a0002027a20 */ /* 0x000fc40000410000 */
[----:B------:R-:W-:Y:S02]  /*2440*/  @P0 FADD.FTZ R70, R23, R70 ;  /* 0x0000004617460221 */ /* 0x000fe40000010000 */
[----:B------:R-:W-:Y:S02]  /*2450*/  @P0 FADD.FTZ R77, R22, R77 ;  /* 0x0000004d164d0221 */ /* 0x000fe40000010000 */
[----:B------:R-:W-:Y:S02]  /*2460*/  @P0 FADD.FTZ R71, R20, R71 ;  /* 0x0000004714470221 */ /* 0x000fe40000010000 */
[----:B------:R-:W-:Y:S01]  /*2470*/  FMUL.FTZ R37, R35, c[0x0][0x1e8] ;  /* 0x00007a0023257a20 */ /* 0x000fe20000410000 */
[----:B------:R-:W-:Y:S01]  /*2480*/  SEL R35, R32, RZ, P4 ;  /* 0x000000ff20237207 */ /* 0x000fe20002000000 */
[-C--:B------:R-:W-:Y:S01]  /*2490*/  FMUL.FTZ R36, R70, R174.reuse ;  /* 0x000000ae46247220 */ /* 0x080fe20000410000 */
[----:B------:R-:W-:Y:S01]  /*24a0*/  SEL R32, R2, RZ, P5 ;  /* 0x000000ff02207207 */ /* 0x000fe20002800000 */
[-C--:B------:R-:W-:Y:S01]  /*24b0*/  FMUL.FTZ R3, R77, R174.reuse ;  /* 0x000000ae4d037220 */ /* 0x080fe20000410000 */
[----:B------:R-:W-:Y:S01]  /*24c0*/  SEL R37, R37, RZ, P6 ;  /* 0x000000ff25257207 */ /* 0x000fe20003000000 */
[----:B------:R-:W-:Y:S01]  /*24d0*/  FMUL.FTZ R2, R71, R174 ;  /* 0x000000ae47027220 */ /* 0x000fe20000410000 */
[----:B------:R-:W-:Y:S01]  /*24e0*/  LOP3.LUT P6, RZ, R92, 0xff000000, RZ, 0xc0, !PT ;  /* 0xff0000005cff7812 */ /* 0x000fe200078cc0ff */
[----:B------:R-:W-:Y:S01]  /*24f0*/  FADD.FTZ R91, R78, -R91 ;  /* 0x8000005b4e5b7221 */ /* 0x000fe20000010000 */
[----:B------:R-:W-:Y:S01]  /*2500*/  MOV R78, 0x10 ;  /* 0x00000010004e7802 */ /* 0x000fe20000000f00 */
[----:B------:R-:W-:Y:S01]  /*2510*/  FMUL.FTZ R36, R36, c[0x0][0x1e8] ;  /* 0x00007a0024247a20 */ /* 0x000fe20000410000 */
[C---:B------:R-:W-:Y:S01]  /*2520*/  LOP3.LUT P4, RZ, R92.reuse, 0xff0000, RZ, 0xc0, !PT ;  /* 0x00ff00005cff7812 */ /* 0x040fe2000788c0ff */
[----:B------:R-:W-:Y:S01]  /*2530*/  FMUL.FTZ R3, R3, c[0x0][0x1e8] ;  /* 0x00007a0003037a20 */ /* 0x000fe20000410000 */
[----:B------:R-:W-:Y:S01]  /*2540*/  LOP3.LUT P5, RZ, R92, 0xff, RZ, 0xc0, !PT ;  /* 0x000000ff5cff7812 */ /* 0x000fe200078ac0ff */
[----:B------:R-:W-:-:S02]  /*2550*/  FMUL.FTZ R2, R2, c[0x0][0x1e8] ;  /* 0x00007a0002027a20 */ /* 0x000fc40000410000 */
[----:B------:R-:W-:Y:S01]  /*2560*/  FADD.FTZ R85, R76, -R85 ;  /* 0x800000554c557221 */ /* 0x000fe20000010000 */
[----:B------:R-:W-:Y:S01]  /*2570*/  SEL R38, R3, RZ, P4 ;  /* 0x000000ff03267207 */ /* 0x000fe20002000000 */
[----:B------:R-:W-:Y:S01]  /*2580*/  FMUL.FTZ R76, R178, R39 ;  /* 0x00000027b24c7220 */ /* 0x000fe20000410000 */
[----:B------:R-:W-:Y:S01]  /*2590*/  SEL R39, R36, RZ, P6 ;  /* 0x000000ff24277207 */ /* 0x000fe20003000000 */
[----:B------:R-:W-:Y:S01]  /*25a0*/  FADD.FTZ R89, R66, -R89 ;  /* 0x8000005942597221 */ /* 0x000fe20000010000 */
[----:B------:R-:W-:Y:S01]  /*25b0*/  SEL R36, R2, RZ, P5 ;  /* 0x000000ff02247207 */ /* 0x000fe20002800000 */
[----:B------:R-:W-:Y:S01]  /*25c0*/  FMUL.FTZ R85, R178, R85 ;  /* 0x00000055b2557220 */ /* 0x000fe20000410000 */
[----:B------:R-:W-:Y:S01]  /*25d0*/  LOP3.LUT P4, RZ, R90, 0xff, RZ, 0xc0, !PT ;  /* 0x000000ff5aff7812 */ /* 0x000fe2000788c0ff */
[----:B------:R-:W-:Y:S01]  /*25e0*/  FMUL.FTZ R91, R178, R91 ;  /* 0x0000005bb25b7220 */ /* 0x000fe20000410000 */
[C---:B------:R-:W-:Y:S01]  /*25f0*/  LOP3.LUT P6, RZ, R90.reuse, 0xff00, RZ, 0xc0, !PT ;  /* 0x0000ff005aff7812 */ /* 0x040fe200078cc0ff */
[----:B------:R-:W-:Y:S01]  /*2600*/  IMAD.WIDE.U32 R52, R173, R78, c[0x0][0x248] ;  /* 0x00009200ad347625 */ /* 0x000fe200078e004e */
[----:B------:R-:W-:-:S03]  /*2610*/  LOP3.LUT P5, RZ, R90, 0xff0000, RZ, 0xc0, !PT ;  /* 0x00ff00005aff7812 */ /* 0x000fc600078ac0ff */
[----:B------:R-:W-:Y:S01]  /*2620*/  @P2 IMAD.WIDE.U32 R2, R175, R78, c[0x0][0x258] ;  /* 0x00009600af022625 */ /* 0x000fe200078e004e */
[----:B------:R0:W-:Y:S03]  /*2630*/  STG.E.128 [R52.64], R56 ;  /* 0x0000003834007986 */ /* 0x0001e6000c101d04 */
[----:B------:R-:W-:Y:S01]  /*2640*/  IMAD.WIDE.U32 R62, R78, R63, c[0x0][0x248] ;  /* 0x000092004e3e7625 */ /* 0x000fe200078e003f */
[----:B------:R1:W-:Y:S03]  /*2650*/  @P2 STG.E.128 [R2.64], R48 ;  /* 0x0000003002002986 */ /* 0x0003e6000c101d04 */
[----:B------:R-:W-:Y:S01]  /*2660*/  FMUL.FTZ R178, R178, R89 ;  /* 0x00000059b2b27220 */ /* 0x000fe20000410000 */
[----:B------:R2:W-:Y:S01]  /*2670*/  STG.E.128 [R62.64], R40 ;  /* 0x000000283e007986 */ /* 0x0005e2000c101d04 */
[----:B------:R-:W-:-:S02]  /*2680*/  @P0 FADD.FTZ R85, R24, R85 ;  /* 0x0000005518550221 */ /* 0x000fc40000010000 */
[----:B------:R-:W-:Y:S02]  /*2690*/  @P0 FADD.FTZ R76, R25, R76 ;  /* 0x0000004c194c0221 */ /* 0x000fe40000010000 */
[----:B------:R-:W-:Y:S02]  /*26a0*/  @P0 FADD.FTZ R91, R26, R91 ;  /* 0x0000005b1a5b0221 */ /* 0x000fe40000010000 */
[----:B------:R-:W-:Y:S01]  /*26b0*/  @P0 FADD.FTZ R178, R27, R178 ;  /* 0x000000b21bb20221 */ /* 0x000fe20000010000 */
[----:B------:R-:W-:Y:S01]  /*26c0*/  LOP3.LUT P0, RZ, R90, 0xff000000, RZ, 0xc0, !PT ;  /* 0xff0000005aff7812 */ /* 0x000fe2000780c0ff */
[----:B------:R-:W-:Y:S01]  /*26d0*/  @P2 IMAD.WIDE.U32 R64, R176, R78, c[0x0][0x258] ;  /* 0x00009600b0402625 */ /* 0x000fe200078e004e */
[----:B0-----:R-:W-:Y:S02]  /*26e0*/  @P2 SEL R57, R60, R29, P1 ;  /* 0x0000001d3c392207 */ /* 0x001fe40000800000 */
[----:B------:R-:W-:Y:S01]  /*26f0*/  @P2 SEL R56, R61, R28, P1 ;  /* 0x0000001c3d382207 */ /* 0x000fe20000800000 */
[----:B------:R-:W-:Y:S01]  /*2700*/  IMAD.WIDE.U32 R66, R78, R67, c[0x0][0x248] ;  /* 0x000092004e427625 */ /* 0x000fe200078e0043 */
[----:B------:R-:W-:-:S02]  /*2710*/  @P2 SEL R53, R72, R29, P1 ;  /* 0x0000001d48352207 */ /* 0x000fc40000800000 */
[----:B------:R-:W-:Y:S01]  /*2720*/  @P2 SEL R52, R75, R28, P1 ;  /* 0x0000001c4b342207 */ /* 0x000fe20000800000 */
[----:B------:R-:W-:Y:S01]  /*2730*/  @P2 IMAD.WIDE.U32 R68, R177, R78, c[0x0][0x258] ;  /* 0x00009600b1442625 */ /* 0x000fe200078e004e */
[----:B------:R-:W-:Y:S02]  /*2740*/  @P2 SEL R58, R81, R30, P1 ;  /* 0x0000001e513a2207 */ /* 0x000fe40000800000 */
[----:B------:R-:W-:Y:S01]  /*2750*/  @P2 SEL R60, R71, R28, P1 ;  /* 0x0000001c473c2207 */ /* 0x000fe20000800000 */
[----:B------:R-:W-:Y:S01]  /*2760*/  @P2 STG.E.128 [R64.64], R52 ;  /* 0x0000003440002986 */ /* 0x000fe2000c101d04 */
[----:B------:R-:W-:Y:S01]  /*2770*/  @P2 SEL R61, R80, R29, P1 ;  /* 0x0000001d503d2207 */ /* 0x000fe20000800000 */
[----:B-1----:R-:W-:Y:S01]  /*2780*/  IMAD.WIDE.U32 R2, R78, R73, c[0x0][0x248] ;  /* 0x000092004e027625 */ /* 0x002fe200078e0049 */
[----:B--2---:R-:W-:Y:S01]  /*2790*/  @P2 SEL R62, R77, R30, P1 ;  /* 0x0000001e4d3e2207 */ /* 0x004fe20000800000 */
[----:B------:R0:W-:Y:S01]  /*27a0*/  STG.E.128 [R66.64], R44 ;  /* 0x0000002c42007986 */ /* 0x0001e2000c101d04 */
[C---:B------:R-:W-:Y:S01]  /*27b0*/  SEL R28, R85.reuse, R28, P1 ;  /* 0x0000001c551c7207 */ /* 0x040fe20000800000 */
[-C--:B------:R-:W-:Y:S01]  /*27c0*/  FMUL.FTZ R85, R85, R174.reuse ;  /* 0x000000ae55557220 */ /* 0x080fe20000410000 */
[C---:B------:R-:W-:Y:S01]  /*27d0*/  SEL R29, R76.reuse, R29, P1 ;  /* 0x0000001d4c1d7207 */ /* 0x040fe20000800000 */
[----:B------:R-:W-:Y:S01]  /*27e0*/  FMUL.FTZ R76, R76, R174 ;  /* 0x000000ae4c4c7220 */ /* 0x000fe20000410000 */
[C---:B------:R-:W-:Y:S01]  /*27f0*/  SEL R30, R91.reuse, R30, P1 ;  /* 0x0000001e5b1e7207 */ /* 0x040fe20000800000 */
[-C--:B------:R-:W-:Y:S01]  /*2800*/  FMUL.FTZ R91, R91, R174.reuse ;  /* 0x000000ae5b5b7220 */ /* 0x080fe20000410000 */
[----:B------:R-:W-:Y:S01]  /*2810*/  IADD3 R75, R173, 0x200, RZ ;  /* 0x00000200ad4b7810 */ /* 0x000fe20007ffe0ff */
[----:B------:R-:W-:Y:S01]  /*2820*/  FMUL.FTZ R174, R178, R174 ;  /* 0x000000aeb2ae7220 */ /* 0x000fe20000410000 */
[-C--:B------:R-:W-:Y:S01]  /*2830*/  @P2 SEL R59, R74, R31.reuse, P1 ;  /* 0x0000001f4a3b2207 */ /* 0x080fe20000800000 */
[----:B------:R-:W-:Y:S01]  /*2840*/  FMUL.FTZ R40, R85, c[0x0][0x1e8] ;  /* 0x00007a0055287a20 */ /* 0x000fe20000410000 */
[----:B------:R-:W-:Y:S01]  /*2850*/  IADD3 R49, R173, 0x280, RZ ;  /* 0x00000280ad317810 */ /* 0x000fe20007ffe0ff */
[----:B------:R-:W-:Y:S01]  /*2860*/  FMUL.FTZ R41, R76, c[0x0][0x1e8] ;  /* 0x00007a004c297a20 */ /* 0x000fe20000410000 */
[-C--:B------:R-:W-:Y:S01]  /*2870*/  @P2 SEL R63, R70, R31.reuse, P1 ;  /* 0x0000001f463f2207 */ /* 0x080fe20000800000 */
[----:B------:R-:W-:Y:S01]  /*2880*/  FMUL.FTZ R42, R91, c[0x0][0x1e8] ;  /* 0x00007a005b2a7a20 */ /* 0x000fe20000410000 */
[----:B------:R-:W-:Y:S01]  /*2890*/  SEL R31, R178, R31, P1 ;  /* 0x0000001fb21f7207 */ /* 0x000fe20000800000 */
[----:B------:R-:W-:Y:S01]  /*28a0*/  FMUL.FTZ R43, R174, c[0x0][0x1e8] ;  /* 0x00007a00ae2b7a20 */ /* 0x000fe20000410000 */
[----:B------:R1:W-:Y:S01]  /*28b0*/  @P2 STG.E.128 [R68.64], R56 ;  /* 0x0000003844002986 */ /* 0x0003e2000c101d04 */
[----:B------:R-:W-:Y:S01]  /*28c0*/  @P2 IMAD.WIDE.U32 R172, R172, R78, c[0x0][0x258] ;  /* 0x00009600acac2625 */ /* 0x000fe200078e004e */
[----:B------:R-:W-:-:S02]  /*28d0*/  SEL R40, R40, RZ, P4 ;  /* 0x000000ff28287207 */ /* 0x000fc40002000000 */
[----:B------:R-:W-:Y:S01]  /*28e0*/  SEL R41, R41, RZ, P6 ;  /* 0x000000ff29297207 */ /* 0x000fe20003000000 */
[----:B0-----:R-:W-:Y:S01]  /*28f0*/  IMAD.WIDE.U32 R44, R78, R75, c[0x0][0x248] ;  /* 0x000092004e2c7625 */ /* 0x001fe200078e004b */
[----:B------:R-:W-:Y:S01]  /*2900*/  SEL R42, R42, RZ, P5 ;  /* 0x000000ff2a2a7207 */ /* 0x000fe20002800000 */
[----:B------:R1:W-:Y:S01]  /*2910*/  STG.E.128 [R2.64], R32 ;  /* 0x0000002002007986 */ /* 0x0003e2000c101d04 */
[----:B------:R-:W-:Y:S01]  /*2920*/  SEL R43, R43, RZ, P0 ;  /* 0x000000ff2b2b7207 */ /* 0x000fe20000000000 */
[----:B------:R-:W-:Y:S01]  /*2930*/  @P2 IMAD.WIDE.U32 R46, R171, R78, c[0x0][0x258] ;  /* 0x00009600ab2e2625 */ /* 0x000fe200078e004e */
[----:B------:R-:W-:Y:S01]  /*2940*/  ISETP.GE.AND P0, PT, R168, c[0x0][0x164], PT ;  /* 0x00005900a8007a0c */ /* 0x000fe20003f06270 */
[----:B------:R1:W-:Y:S02]  /*2950*/  @P2 STG.E.128 [R172.64], R60 ;  /* 0x0000003cac002986 */ /* 0x0003e4000c101d04 */
[----:B------:R-:W-:Y:S02]  /*2960*/  IMAD.WIDE.U32 R48, R78, R49, c[0x0][0x248] ;  /* 0x000092004e307625 */ /* 0x000fe400078e0031 */
[----:B------:R1:W-:Y:S04]  /*2970*/  STG.E.128 [R44.64], R36 ;  /* 0x000000242c007986 */ /* 0x0003e8000c101d04 */
[----:B------:R1:W-:Y:S04]  /*2980*/  @P2 STG.E.128 [R46.64], R28 ;  /* 0x0000001c2e002986 */ /* 0x0003e8000c101d04 */
[----:B------:R1:W-:Y:S02]  /*2990*/  STG.E.128 [R48.64], R40 ;  /* 0x0000002830007986 */ /* 0x0003e4000c101d04 */
[----:B-1----:R-:W-:Y:S01]  /*29a0*/  @P0 CALL.REL.NOINC `(.L_x_7886) ;  /* 0x0000001000000944 */ /* 0x002fe20003c00000 */
[----:B------:R-:W-:Y:S05]  /*29b0*/  BRA `(.L_x_7887) ;  /* 0xffffdd6000007947 */ /* 0x000fea000383ffff */
.L_x_7886:
        /* <DEDUP_REMOVED lines=48> */
.L_x_7882:
[----:B------:R-:W0:Y:S01]  /*2cc0*/  S2UR UR6, SR_CTAID.X ;  /* 0x00000000000679c3 */ /* 0x000e220000002500 */
[----:B------:R-:W-:Y:S01]  /*2cd0*/  HFMA2.MMA R13, -RZ, RZ, 0, 9.5367431640625e-07 ;  /* 0x00000010ff0d7435 */ /* 0x000fe200000001ff */
[C---:B------:R-:W-:Y:S02]  /*2ce0*/  LOP3.LUT R3, R170.reuse, 0x7f, RZ, 0xc0, !PT ;  /* 0x0000007faa037812 */ /* 0x040fe400078ec0ff */
[----:B0-----:R-:W-:-:S05]  /*2cf0*/  LEA.HI R0, R170, UR6, RZ, 0x19 ;  /* 0x00000006aa007c11 */ /* 0x001fca000f8fc8ff */
        /* <DEDUP_REMOVED lines=17> */
.L_x_7883:
[----:B------:R-:W-:Y:S01]  /*2e10*/  HFMA2.MMA R38, -RZ, RZ, 0, 9.5367431640625e-07 ;  /* 0x00000010ff267435 */ /* 0x000fe200000001ff */
[----:B------:R-:W-:-:S02]  /*2e20*/  MOV R33, R35 ;  /* 0x0000002300217202 */ /* 0x000fc40000000f00 */
[----:B------:R-:W-:Y:S02]  /*2e30*/  MOV R34, 0x1f ;  /* 0x0000001f00227802 */ /* 0x000fe40000000f00 */
[----:B------:R-:W-:Y:S02]  /*2e40*/  MOV R39, 0xffffffff ;  /* 0xffffffff00277802 */ /* 0x000fe40000000f00 */
[----:B------:R-:W-:Y:S02]  /*2e50*/  MOV R2, 0x2e70 ;  /* 0x00002e7000027802 */ /* 0x000fe40000000f00 */
[----:B-----5:R-:W-:Y:S05]  /*2e60*/  CALL.REL.NOINC `($__internal_169_$__cuda_sm70_shflsync_down_p) ;  /* 0x0000045000007944 */ /* 0x020fea0003c00000 */
[----:B-1----:R-:W-:Y:S01]  /*2e70*/  MOV R32, R38 ;  /* 0x0000002600207202 */ /* 0x002fe20000000f00 */
[----:B0-----:R-:W-:Y:S05]  /*2e80*/  BRA `(.L_x_7888) ;  /* 0xffffe80000007947 */ /* 0x001fea000383ffff */
.L_x_7884:
[----:B------:R-:W-:Y:S01]  /*2e90*/  HFMA2.MMA R38, -RZ, RZ, 0, 9.5367431640625e-07 ;  /* 0x00000010ff267435 */ /* 0x000fe200000001ff */
[----:B------:R-:W-:Y:S02]  /*2ea0*/  MOV R33, R37 ;  /* 0x0000002500217202 */ /* 0x000fe40000000f00 */
[----:B------:R-:W-:Y:S02]  /*2eb0*/  MOV R34, 0x1f ;  /* 0x0000001f00227802 */ /* 0x000fe40000000f00 */
[----:B------:R-:W-:-:S02]  /*2ec0*/  MOV R39, 0xffffffff ;  /* 0xffffffff00277802 */ /* 0x000fc40000000f00 */
[----:B------:R-:W-:Y:S02]  /*2ed0*/  MOV R2, 0x2ef0 ;  /* 0x00002ef000027802 */ /* 0x000fe40000000f00 */
[----:B01---5:R-:W-:Y:S05]  /*2ee0*/  CALL.REL.NOINC `($__internal_169_$__cuda_sm70_shflsync_down_p) ;  /* 0x000003d000007944 */ /* 0x023fea0003c00000 */
[----:B------:R-:W-:Y:S01]  /*2ef0*/  FADD.FTZ R35, R35, R32 ;  /* 0x0000002023237221 */ /* 0x000fe20000010000 */
[----:B0-----:R-:W-:Y:S01]  /*2f00*/  MOV R34, 0x1f ;  /* 0x0000001f00227802 */ /* 0x001fe20000000f00 */
[----:B-1----:R-:W-:Y:S01]  /*2f10*/  FADD.FTZ R37, R37, R38 ;  /* 0x0000002625257221 */ /* 0x002fe20000010000 */
[----:B------:R-:W-:Y:S01]  /*2f20*/  HFMA2.MMA R38, -RZ, RZ, 0, 4.76837158203125e-07 ;  /* 0x00000008ff267435 */ /* 0x000fe200000001ff */
[----:B------:R-:W-:Y:S02]  /*2f30*/  MOV R39, 0xffffffff ;  /* 0xffffffff00277802 */ /* 0x000fe40000000f00 */
[----:B------:R-:W-:Y:S02]  /*2f40*/  MOV R33, R35 ;  /* 0x0000002300217202 */ /* 0x000fe40000000f00 */
[----:B------:R-:W-:Y:S02]  /*2f50*/  MOV R2, 0x2f70 ;  /* 0x00002f7000027802 */ /* 0x000fe40000000f00 */
[----:B------:R-:W-:Y:S05]  /*2f60*/  CALL.REL.NOINC `($__internal_169_$__cuda_sm70_shflsync_down_p) ;  /* 0x0000035000007944 */ /* 0x000fea0003c00000 */
[----:B-1----:R-:W-:Y:S01]  /*2f70*/  MOV R32, R38 ;  /* 0x0000002600207202 */ /* 0x002fe20000000f00 */
[----:B------:R-:W-:Y:S01]  /*2f80*/  HFMA2.MMA R38, -RZ, RZ, 0, 4.76837158203125e-07 ;  /* 0x00000008ff267435 */ /* 0x000fe200000001ff */
[----:B0-----:R-:W-:-:S02]  /*2f90*/  MOV R33, R37 ;  /* 0x0000002500217202 */ /* 0x001fc40000000f00 */
[----:B------:R-:W-:Y:S02]  /*2fa0*/  MOV R34, 0x1f ;  /* 0x0000001f00227802 */ /* 0x000fe40000000f00 */
[----:B------:R-:W-:Y:S02]  /*2fb0*/  MOV R39, 0xffffffff ;  /* 0xffffffff00277802 */ /* 0x000fe40000000f00 */
[----:B------:R-:W-:Y:S02]  /*2fc0*/  MOV R2, 0x2fe0 ;  /* 0x00002fe000027802 */ /* 0x000fe40000000f00 */
[----:B------:R-:W-:Y:S05]  /*2fd0*/  CALL.REL.NOINC `($__internal_169_$__cuda_sm70_shflsync_down_p) ;  /* 0x000002e000007944 */ /* 0x000fea0003c00000 */
[----:B------:R-:W-:Y:S01]  /*2fe0*/  FADD.FTZ R35, R32, R35 ;  /* 0x0000002320237221 */ /* 0x000fe20000010000 */
[----:B0-----:R-:W-:Y:S01]  /*2ff0*/  MOV R34, 0x1f ;  /* 0x0000001f00227802 */ /* 0x001fe20000000f00 */
[----:B-1----:R-:W-:Y:S01]  /*3000*/  FADD.FTZ R37, R37, R38 ;  /* 0x0000002625257221 */ /* 0x002fe20000010000 */
[----:B------:R-:W-:Y:S01]  /*3010*/  HFMA2.MMA R38, -RZ, RZ, 0, 2.384185791015625e-07 ;  /* 0x00000004ff267435 */ /* 0x000fe200000001ff */
[----:B------:R-:W-:Y:S02]  /*3020*/  MOV R39, 0xffffffff ;  /* 0xffffffff00277802 */ /* 0x000fe40000000f00 */
[----:B------:R-:W-:-:S02]  /*3030*/  MOV R33, R35 ;  /* 0x0000002300217202 */ /* 0x000fc40000000f00 */
[----:B------:R-:W-:Y:S02]  /*3040*/  MOV R2, 0x3060 ;  /* 0x0000306000027802 */ /* 0x000fe40000000f00 */
[----:B------:R-:W-:Y:S05]  /*3050*/  CALL.REL.NOINC `($__internal_169_$__cuda_sm70_shflsync_down_p) ;  /* 0x0000026000007944 */ /* 0x000fea0003c00000 */
[----:B-1----:R-:W-:Y:S01]  /*3060*/  MOV R32, R38 ;  /* 0x0000002600207202 */ /* 0x002fe20000000f00 */
[----:B------:R-:W-:Y:S01]  /*3070*/  HFMA2.MMA R38, -RZ, RZ, 0, 2.384185791015625e-07 ;  /* 0x00000004ff267435 */ /* 0x000fe200000001ff */
[----:B0-----:R-:W-:Y:S02]  /*3080*/  MOV R33, R37 ;  /* 0x0000002500217202 */ /* 0x001fe40000000f00 */
[----:B------:R-:W-:Y:S02]  /*3090*/  MOV R34, 0x1f ;  /* 0x0000001f00227802 */ /* 0x000fe40000000f00 */
[----:B------:R-:W-:Y:S02]  /*30a0*/  MOV R39, 0xffffffff ;  /* 0xffffffff00277802 */ /* 0x000fe40000000f00 */
[----:B------:R-:W-:Y:S02]  /*30b0*/  MOV R2, 0x30d0 ;  /* 0x000030d000027802 */ /* 0x000fe40000000f00 */
[----:B------:R-:W-:Y:S05]  /*30c0*/  CALL.REL.NOINC `($__internal_169_$__cuda_sm70_shflsync_down_p) ;  /* 0x000001f000007944 */ /* 0x000fea0003c00000 */
[----:B------:R-:W-:Y:S01]  /*30d0*/  FADD.FTZ R35, R32, R35 ;  /* 0x0000002320237221 */ /* 0x000fe20000010000 */
[----:B0-----:R-:W-:Y:S01]  /*30e0*/  MOV R34, 0x1f ;  /* 0x0000001f00227802 */ /* 0x001fe20000000f00 */
[----:B-1----:R-:W-:Y:S01]  /*30f0*/  FADD.FTZ R37, R37, R38 ;  /* 0x0000002625257221 */ /* 0x002fe20000010000 */
[----:B------:R-:W-:Y:S01]  /*3100*/  HFMA2.MMA R38, -RZ, RZ, 0, 1.1920928955078125e-07 ;  /* 0x00000002ff267435 */ /* 0x000fe200000001ff */
[----:B------:R-:W-:-:S02]  /*3110*/  MOV R39, 0xffffffff ;  /* 0xffffffff00277802 */ /* 0x000fc40000000f00 */
[----:B------:R-:W-:Y:S02]  /*3120*/  MOV R33, R35 ;  /* 0x0000002300217202 */ /* 0x000fe40000000f00 */
[----:B------:R-:W-:Y:S02]  /*3130*/  MOV R2, 0x3150 ;  /* 0x0000315000027802 */ /* 0x000fe40000000f00 */
[----:B------:R-:W-:Y:S05]  /*3140*/  CALL.REL.NOINC `($__internal_169_$__cuda_sm70_shflsync_down_p) ;  /* 0x0000017000007944 */ /* 0x000fea0003c00000 */
[----:B-1----:R-:W-:Y:S01]  /*3150*/  MOV R32, R38 ;  /* 0x0000002600207202 */ /* 0x002fe20000000f00 */
[----:B------:R-:W-:Y:S01]  /*3160*/  HFMA2.MMA R38, -RZ, RZ, 0, 1.1920928955078125e-07 ;  /* 0x00000002ff267435 */ /* 0x000fe200000001ff */
[----:B0-----:R-:W-:Y:S02]  /*3170*/  MOV R33, R37 ;  /* 0x0000002500217202 */ /* 0x001fe40000000f00 */
[----:B------:R-:W-:Y:S02]  /*3180*/  MOV R34, 0x1f ;  /* 0x0000001f00227802 */ /* 0x000fe40000000f00 */
[----:B------:R-:W-:Y:S02]  /*3190*/  MOV R39, 0xffffffff ;  /* 0xffffffff00277802 */ /* 0x000fe40000000f00 */
[----:B------:R-:W-:-:S02]  /*31a0*/  MOV R2, 0x31c0 ;  /* 0x000031c000027802 */ /* 0x000fc40000000f00 */
[----:B------:R-:W-:Y:S05]  /*31b0*/  CALL.REL.NOINC `($__internal_169_$__cuda_sm70_shflsync_down_p) ;  /* 0x0000010000007944 */ /* 0x000fea0003c00000 */
[----:B------:R-:W-:Y:S01]  /*31c0*/  FADD.FTZ R35, R32, R35 ;  /* 0x0000002320237221 */ /* 0x000fe20000010000 */
[----:B0-----:R-:W-:Y:S01]  /*31d0*/  MOV R34, 0x1f ;  /* 0x0000001f00227802 */ /* 0x001fe20000000f00 */
[----:B-1----:R-:W-:Y:S01]  /*31e0*/  FADD.FTZ R37, R37, R38 ;  /* 0x0000002625257221 */ /* 0x002fe20000010000 */
[----:B------:R-:W-:Y:S01]  /*31f0*/  HFMA2.MMA R38, -RZ, RZ, 0, 5.9604644775390625e-08 ;  /* 0x00000001ff267435 */ /* 0x000fe200000001ff */
[----:B------:R-:W-:-:S02]  /*3200*/  MOV R39, 0xffffffff ;  /* 0xffffffff00277802 */ /* 0x000fc40000000f00 */
[----:B------:R-:W-:Y:S02]  /*3210*/  MOV R33, R35 ;  /* 0x0000002300217202 */ /* 0x000fe40000000f00 */
[----:B------:R-:W-:Y:S02]  /*3220*/  MOV R2, 0x3240 ;  /* 0x0000324000027802 */ /* 0x000fe40000000f00 */
[----:B------:R-:W-:Y:S05]  /*3230*/  CALL.REL.NOINC `($__internal_169_$__cuda_sm70_shflsync_down_p) ;  /* 0x0000008000007944 */ /* 0x000fea0003c00000 */
[----:B-1----:R-:W-:Y:S01]  /*3240*/  MOV R36, R38 ;  /* 0x0000002600247202 */ /* 0x002fe20000000f00 */
[----:B------:R-:W-:Y:S01]  /*3250*/  HFMA2.MMA R38, -RZ, RZ, 0, 5.9604644775390625e-08 ;  /* 0x00000001ff267435 */ /* 0x000fe200000001ff */
[----:B0-----:R-:W-:Y:S02]  /*3260*/  MOV R33, R37 ;  /* 0x0000002500217202 */ /* 0x001fe40000000f00 */
[----:B------:R-:W-:Y:S02]  /*3270*/  MOV R34, 0x1f ;  /* 0x0000001f00227802 */ /* 0x000fe40000000f00 */
[----:B------:R-:W-:Y:S02]  /*3280*/  MOV R39, 0xffffffff ;  /* 0xffffffff00277802 */ /* 0x000fe40000000f00 */
[----:B------:R-:W-:-:S02]  /*3290*/  MOV R2, 0x32b0 ;  /* 0x000032b000027802 */ /* 0x000fc40000000f00 */
[----:B------:R-:W-:Y:S05]  /*32a0*/  CALL.REL.NOINC `($__internal_169_$__cuda_sm70_shflsync_down_p) ;  /* 0x0000001000007944 */ /* 0x000fea0003c00000 */
[----:B01----:R-:W-:Y:S05]  /*32b0*/  BRA `(.L_x_7889) ;  /* 0xffffe4f000007947 */ /* 0x003fea000383ffff */
        .weak           $__internal_169_$__cuda_sm70_shflsync_down_p
        .type           $__internal_169_$__cuda_sm70_shflsync_down_p,@function
        .size           $__internal_169_$__cuda_sm70_shflsync_down_p,(.L_x_9423 - $__internal_169_$__cuda_sm70_shflsync_down_p)
$__internal_169_$__cuda_sm70_shflsync_down_p:
[----:B------:R-:W-:Y:S01]  /*32c0*/  HFMA2.MMA R3, -RZ, RZ, 0, 0 ;  /* 0x00000000ff037435 */ /* 0x000fe200000001ff */
[----:B------:R-:W-:Y:S04]  /*32d0*/  WARPSYNC R39 ;  /* 0x0000002700007348 */ /* 0x000fe80003800000 */
[----:B------:R0:W1:Y:S01]  /*32e0*/  SHFL.DOWN PT, R38, R33, R38, R34 ;  /* 0x0800002621267389 */ /* 0x00006200000e0022 */
[----:B------:R-:W-:Y:S05]  /*32f0*/  RET.REL.NODEC R2 `(_ZN10layer_norm13ln_bwd_kernelINS_13Kernel_traitsI6__halfffffjLj3072ELj1ELj1ELj4ELj16ENS_18Kernel_traits_baseILj3072ES2_ffffjLj128EEEEELb1ELb0ELb0ELb1EEEvNS_9BwdParamsE) ;  /* 0xffffcd0002007950 */ /* 0x000fea0003c3ffff */
.L_x_7890:
        /* <DEDUP_REMOVED lines=16> */
.L_x_9423:


//--------------------- .text._ZN10layer_norm22ln_bwd_finalize_kernelINS_22Kernel_traits_finalizeILj3072E6__halfffffjLb0ELj1024ELj4ENS_18Kernel_traits_baseILj3072ES2_ffffjLj1024EEEEELb0ELb0EEEvNS_9BwdParamsE --------------------------
	.section	.text._ZN10layer_norm22ln_bwd_finalize_kernelINS_22Kernel_traits_finalizeILj3072E6__halfffffjLb0ELj1024ELj4ENS_18Kernel_traits_baseILj3072ES2_ffffjLj1024EEEEELb0ELb0EEEvNS_9BwdParamsE,"ax",@progbits
	.sectioninfo	@"SHI_REGISTERS=30"
	.align	128
        .global         _ZN10layer_norm22ln_bwd_finalize_kernelINS_22Kernel_traits_finalizeILj3072E6__halfffffjLb0ELj1024ELj4ENS_18Kernel_traits_baseILj3072ES2_ffffjLj1024EEEEELb0ELb0EEEvNS_9BwdParamsE
        .type           _ZN10layer_norm22ln_bwd_finalize_kernelINS_22Kernel_traits_finalizeILj3072E6__halfffffjLb0ELj1024ELj4ENS_18Kernel_traits_baseILj3072ES2_ffffjLj1024EEEEELb0ELb0EEEvNS_9BwdParamsE,@function
        .size           _ZN10layer_norm22ln_bwd_finalize_kernelINS_22Kernel_traits_finalizeILj3072E6__halfffffjLb0ELj1024ELj4ENS_18Kernel_traits_baseILj3072ES2_ffffjLj1024EEEEELb0ELb0EEEvNS_9BwdParamsE,(.L_x_9424 - _ZN10layer_norm22ln_bwd_finalize_kernelINS_22Kernel_traits_finalizeILj3072E6__halfffffjLb0ELj1024ELj4ENS_18Kernel_traits_baseILj3072ES2_ffffjLj1024EEEEELb0ELb0EEEvNS_9BwdParamsE)
        .other          _ZN10layer_norm22ln_bwd_finalize_kernelINS_22Kernel_traits_finalizeILj3072E6__halfffffjLb0ELj1024ELj4ENS_18Kernel_traits_baseILj3072ES2_ffffjLj1024EEEEELb0ELb0EEEvNS_9BwdParamsE,@"STO_CUDA_ENTRY STV_DEFAULT"
_ZN10layer_norm22ln_bwd_finalize_kernelINS_22Kernel_traits_finalizeILj3072E6__halfffffjLb0ELj1024ELj4ENS_18Kernel_traits_baseILj3072ES2_ffffjLj1024EEEEELb0ELb0EEEvNS_9BwdParamsE:
.text._ZN10layer_norm22ln_bwd_finalize_kernelINS_22Kernel_traits_finalizeILj3072E6__halfffffjLb0ELj1024ELj4ENS_18Kernel_traits_baseILj3072ES2_ffffjLj1024EEEEELb0ELb0EEEvNS_9BwdParamsE:
        /* <DEDUP_REMOVED lines=19> */
.L_x_7904:
        /* <DEDUP_REMOVED lines=28> */
.L_x_7895:
        /* <DEDUP_REMOVED lines=35> */
.L_x_7894:
[----:B------:R-:W-:Y:S05]  /*0520*/  BSYNC B1 ;  /* 0x0000000000017941 */ /* 0x000fea0003800000 */
.L_x_7893:
        /* <DEDUP_REMOVED lines=23> */
.L_x_7897:
[----:B------:R-:W-:Y:S05]  /*06a0*/  BSYNC B1 ;  /* 0x0000000000017941 */ /* 0x000fea0003800000 */
.L_x_7896:
        /* <DEDUP_REMOVED lines=11> */
.L_x_7898:
[----:B------:R-:W-:Y:S05]  /*0760*/  BSYNC B1 ;  /* 0x0000000000017941 */ /* 0x000fea0003800000 */
.L_x_7892:
[----:B------:R-:W-:Y:S05]  /*0770*/  BSYNC B0 ;  /* 0x0000000000007941 */ /* 0x000fea0003800000 */
.L_x_7891:
        /* <DEDUP_REMOVED lines=11> */
.L_x_7905:
        /* <DEDUP_REMOVED lines=18> */
.L_x_7906:
[----:B---3--:R-:W-:Y:S02]  /*0950*/  FADD.FTZ R4, R4, R9 ;  /* 0x0000000904047221 */ /* 0x008fe40000010000 */
[----:B-12---:R-:W-:-:S03]  /*0960*/  FADD.FTZ R6, R5, R6 ;  /* 0x0000000605067221 */ /* 0x006fc60000010000 */
[----:B------:R1:W-:Y:S04]  /*0970*/  @!P1 STS [R17.X4+0x2000], R4 ;  /* 0x0020000411009388 */ /* 0x0003e80000004800 */
[----:B------:R1:W-:Y:S02]  /*0980*/  @!P1 STS [R17.X4+0x2080], R6 ;  /* 0x0020800611009388 */ /* 0x0003e40000004800 */
.L_x_7899:
        /* <DEDUP_REMOVED lines=17> */
.L_x_7903:
[----:B------:R-:W-:Y:S05]  /*0aa0*/  BSYNC B0 ;  /* 0x0000000000007941 */ /* 0x000fea0003800000 */
.L_x_7902:
[C---:B------:R-:W-:Y:S02]  /*0ab0*/  ISETP.GT.U32.AND P1, PT, R18.reuse, -0xc01, PT ;  /* 0xfffff3ff1200780c */ /* 0x040fe40003f24070 */
[----:B------:R-:W-:Y:S02]  /*0ac0*/  IADD3 R18, R18, 0xc00, RZ ;  /* 0x00000c0012127810 */ /* 0x000fe40007ffe0ff */
[----:B------:R-:W-:-:S09]  /*0ad0*/  IADD3 R19, R19, 0x600, RZ ;  /* 0x0000060013137810 */ /* 0x000fd20007ffe0ff */
[----:B01----:R-:W-:Y:S05]  /*0ae0*/  @P1 BRA `(.L_x_7904) ;  /* 0xfffff64000001947 */ /* 0x003fea000383ffff */
[----:B------:R-:W-:Y:S05]  /*0af0*/  EXIT ;  /* 0x000000000000794d */ /* 0x000fea0003800000 */
.L_x_7900:
[----:B--2---:R-:W-:Y:S01]  /*0b00*/  IMAD.MOV.U32 R9, RZ, RZ, R5 ;  /* 0x000000ffff097224 */ /* 0x004fe200078e0005 */
[----:B------:R-:W-:Y:S01]  /*0b10*/  MOV R8, 0x1 ;  /* 0x0000000100087802 */ /* 0x000fe20000000f00 */
[----:B------:R-:W-:Y:S01]  /*0b20*/  IMAD.MOV.U32 R7, RZ, RZ, 0x1f ;  /* 0x0000001fff077424 */ /* 0x000fe200078e00ff */
[----:B------:R-:W-:Y:S02]  /*0b30*/  MOV R10, 0xffffffff ;  /* 0xffffffff000a7802 */ /* 0x000fe40000000f00 */
[----:B------:R-:W-:Y:S02]  /*0b40*/  MOV R2, 0xb60 ;  /* 0x00000b6000027802 */ /* 0x000fe40000000f00 */
[----:B01----:R-:W-:Y:S05]  /*0b50*/  CALL.REL.NOINC `($__internal_170_$__cuda_sm70_shflsync_bfly_p) ;  /* 0x000003b000007944 */ /* 0x003fea0003c00000 */
[----:B-1----:R-:W-:Y:S01]  /*0b60*/  IMAD.MOV.U32 R2, RZ, RZ, R7 ;  /* 0x000000ffff027224 */ /* 0x002fe200078e0007 */
[----:B0-----:R-:W-:Y:S05]  /*0b70*/  BRA `(.L_x_7905) ;  /* 0xfffffcb000007947 */ /* 0x001fea000383ffff */
.L_x_7901:
[----:B------:R-:W-:Y:S01]  /*0b80*/  HFMA2.MMA R8, -RZ, RZ, 0, 1.1920928955078125e-07 ;  /* 0x00000002ff087435 */ /* 0x000fe200000001ff */
[----:B------:R-:W-:Y:S01]  /*0b90*/  IMAD.MOV.U32 R7, RZ, RZ, 0x1f ;  /* 0x0000001fff077424 */ /* 0x000fe200078e00ff */
[----:B------:R-:W-:Y:S02]  /*0ba0*/  MOV R10, 0xffffffff ;  /* 0xffffffff000a7802 */ /* 0x000fe40000000f00 */
[----:B------:R-:W-:-:S02]  /*0bb0*/  MOV R2, 0xbd0 ;  /* 0x00000bd000027802 */ /* 0x000fc40000000f00 */
[----:B012---:R-:W-:Y:S05]  /*0bc0*/  CALL.REL.NOINC `($__internal_170_$__cuda_sm70_shflsync_bfly_p) ;  /* 0x0000034000007944 */ /* 0x007fea0003c00000 */
[----:B01----:R-:W-:Y:S01]  /*0bd0*/  FADD.FTZ R9, R9, R7 ;  /* 0x0000000709097221 */ /* 0x003fe20000010000 */
[----:B------:R-:W-:Y:S01]  /*0be0*/  HFMA2.MMA R7, -RZ, RZ, 0, 1.847743988037109375e-06 ;  /* 0x0000001fff077435 */ /* 0x000fe200000001ff */
[----:B------:R-:W-:Y:S01]  /*0bf0*/  IMAD.MOV.U32 R8, RZ, RZ, 0x4 ;  /* 0x00000004ff087424 */ /* 0x000fe200078e00ff */
[----:B------:R-:W-:Y:S01]  /*0c00*/  MOV R2, 0xc30 ;  /* 0x00000c3000027802 */ /* 0x000fe20000000f00 */
[----:B------:R-:W-:-:S03]  /*0c10*/  IMAD.MOV.U32 R10, RZ, RZ, -0x1 ;  /* 0xffffffffff0a7424 */ /* 0x000fc600078e00ff */
[----:B------:R-:W-:Y:S05]  /*0c20*/  CALL.REL.NOINC `($__internal_170_$__cuda_sm70_shflsync_bfly_p) ;  /* 0x000002e000007944 */ /* 0x000fea0003c00000 */
[----:B01----:R-:W-:Y:S01]  /*0c30*/  FADD.FTZ R9, R9, R7 ;  /* 0x0000000709097221 */ /* 0x003fe20000010000 */
[----:B------:R-:W-:Y:S01]  /*0c40*/  HFMA2.MMA R7, -RZ, RZ, 0, 1.847743988037109375e-06 ;  /* 0x0000001fff077435 */ /* 0x000fe200000001ff */
[----:B------:R-:W-:Y:S01]  /*0c50*/  MOV R8, 0x8 ;  /* 0x0000000800087802 */ /* 0x000fe20000000f00 */
[----:B------:R-:W-:Y:S01]  /*0c60*/  IMAD.MOV.U32 R10, RZ, RZ, -0x1 ;  /* 0xffffffffff0a7424 */ /* 0x000fe200078e00ff */
[----:B------:R-:W-:-:S03]  /*0c70*/  MOV R2, 0xc90 ;  /* 0x00000c9000027802 */ /* 0x000fc60000000f00 */
[----:B------:R-:W-:Y:S05]  /*0c80*/  CALL.REL.NOINC `($__internal_170_$__cuda_sm70_shflsync_bfly_p) ;  /* 0x0000028000007944 */ /* 0x000fea0003c00000 */
[----:B-1----:R-:W-:Y:S01]  /*0c90*/  FADD.FTZ R6, R9, R7 ;  /* 0x0000000709067221 */ /* 0x002fe20000010000 */
[----:B------:R-:W-:Y:S01]  /*0ca0*/  HFMA2.MMA R7, -RZ, RZ, 0, 1.847743988037109375e-06 ;  /* 0x0000001fff077435 */ /* 0x000fe200000001ff */
[----:B0-----:R-:W-:Y:S01]  /*0cb0*/  MOV R8, 0x10 ;  /* 0x0000001000087802 */ /* 0x001fe20000000f00 */
[----:B------:R-:W-:Y:S01]  /*0cc0*/  IMAD.MOV.U32 R10, RZ, RZ, -0x1 ;  /* 0xffffffffff0a7424 */ /* 0x000fe200078e00ff */
[----:B------:R-:W-:-:S02]  /*0cd0*/  MOV R2, 0xd00 ;  /* 0x00000d0000027802 */ /* 0x000fc40000000f00 */
[----:B------:R-:W-:Y:S02]  /*0ce0*/  MOV R9, R6 ;  /* 0x0000000600097202 */ /* 0x000fe40000000f00 */
[----:B------:R-:W-:Y:S05]  /*0cf0*/  CALL.REL.NOINC `($__internal_170_$__cuda_sm70_shflsync_bfly_p) ;  /* 0x0000021000007944 */ /* 0x000fea0003c00000 */
[----:B0-----:R-:W-:Y:S01]  /*0d00*/  HFMA2.MMA R8, -RZ, RZ, 0, 5.9604644775390625e-08 ;  /* 0x00000001ff087435 */ /* 0x001fe200000001ff */
[----:B-1----:R-:W-:Y:S01]  /*0d10*/  MOV R5, R7 ;  /* 0x0000000700057202 */ /* 0x002fe20000000f00 */
[----:B------:R-:W-:Y:S01]  /*0d20*/  IMAD.MOV.U32 R9, RZ, RZ, R4 ;  /* 0x000000ffff097224 */ /* 0x000fe200078e0004 */
[----:B------:R-:W-:Y:S01]  /*0d30*/  MOV R7, 0x1f ;  /* 0x0000001f00077802 */ /* 0x000fe20000000f00 */
[----:B------:R-:W-:Y:S01]  /*0d40*/  IMAD.MOV.U32 R10, RZ, RZ, -0x1 ;  /* 0xffffffffff0a7424 */ /* 0x000fe200078e00ff */
[----:B------:R-:W-:Y:S02]  /*0d50*/  MOV R2, 0xd70 ;  /* 0x00000d7000027802 */ /* 0x000fe40000000f00 */
[----:B------:R-:W-:Y:S05]  /*0d60*/  CALL.REL.NOINC `($__internal_170_$__cuda_sm70_shflsync_bfly_p) ;  /* 0x000001a000007944 */ /* 0x000fea0003c00000 */
[----:B0-----:R-:W-:Y:S01]  /*0d70*/  HFMA2.MMA R8, -RZ, RZ, 0, 1.1920928955078125e-07 ;  /* 0x00000002ff087435 */ /* 0x001fe200000001ff */
[----:B-1----:R-:W-:Y:S01]  /*0d80*/  FADD.FTZ R9, R4, R7 ;  /* 0x0000000704097221 */ /* 0x002fe20000010000 */
[----:B------:R-:W-:Y:S01]  /*0d90*/  MOV R7, 0x1f ;  /* 0x0000001f00077802 */ /* 0x000fe20000000f00 */
[----:B------:R-:W-:Y:S01]  /*0da0*/  IMAD.MOV.U32 R10, RZ, RZ, -0x1 ;  /* 0xffffffffff0a7424 */ /* 0x000fe200078e00ff */
[----:B------:R-:W-:Y:S02]  /*0db0*/  MOV R2, 0xdd0 ;  /* 0x00000dd000027802 */ /* 0x000fe40000000f00 */
[----:B------:R-:W-:Y:S05]  /*0dc0*/  CALL.REL.NOINC `($__internal_170_$__cuda_sm70_shflsync_bfly_p) ;  /* 0x0000014000007944 */ /* 0x000fea0003c00000 */
[----:B0-----:R-:W-:Y:S01]  /*0dd0*/  HFMA2.MMA R8, -RZ, RZ, 0, 2.384185791015625e-07 ;  /* 0x00000004ff087435 */ /* 0x001fe200000001ff */
[----:B-1----:R-:W-:Y:S01]  /*0de0*/  FADD.FTZ R9, R9, R7 ;  /* 0x0000000709097221 */ /* 0x002fe20000010000 */
[----:B------:R-:W-:Y:S01]  /*0df0*/  MOV R7, 0x1f ;  /* 0x0000001f00077802 */ /* 0x000fe20000000f00 */
[----:B------:R-:W-:Y:S01]  /*0e00*/  IMAD.MOV.U32 R10, RZ, RZ, -0x1 ;  /* 0xffffffffff0a7424 */ /* 0x000fe200078e00ff */
[----:B------:R-:W-:-:S02]  /*0e10*/  MOV R2, 0xe30 ;  /* 0x00000e3000027802 */ /* 0x000fc40000000f00 */
[----:B------:R-:W-:Y:S05]  /*0e20*/  CALL.REL.NOINC `($__internal_170_$__cuda_sm70_shflsync_bfly_p) ;  /* 0x000000e000007944 */ /* 0x000fea0003c00000 */
[----:B0-----:R-:W-:Y:S01]  /*0e30*/  HFMA2.MMA R8, -RZ, RZ, 0, 4.76837158203125e-07 ;  /* 0x00000008ff087435 */ /* 0x001fe200000001ff */
[----:B-1----:R-:W-:Y:S01]  /*0e40*/  FADD.FTZ R9, R9, R7 ;  /* 0x0000000709097221 */ /* 0x002fe20000010000 */
[----:B------:R-:W-:Y:S01]  /*0e50*/  MOV R7, 0x1f ;  /* 0x0000001f00077802 */ /* 0x000fe20000000f00 */
[----:B------:R-:W-:Y:S01]  /*0e60*/  IMAD.MOV.U32 R10, RZ, RZ, -0x1 ;  /* 0xffffffffff0a7424 */ /* 0x000fe200078e00ff */
[----:B------:R-:W-:-:S02]  /*0e70*/  MOV R2, 0xe90 ;  /* 0x00000e9000027802 */ /* 0x000fc40000000f00 */
[----:B------:R-:W-:Y:S05]  /*0e80*/  CALL.REL.NOINC `($__internal_170_$__cuda_sm70_shflsync_bfly_p) ;  /* 0x0000008000007944 */ /* 0x000fea0003c00000 */
[----:B0-----:R-:W-:Y:S01]  /*0e90*/  HFMA2.MMA R8, -RZ, RZ, 0, 9.5367431640625e-07 ;  /* 0x00000010ff087435 */ /* 0x001fe200000001ff */
[----:B-1----:R-:W-:Y:S01]  /*0ea0*/  FADD.FTZ R9, R9, R7 ;  /* 0x0000000709097221 */ /* 0x002fe20000010000 */
[----:B------:R-:W-:Y:S01]  /*0eb0*/  MOV R7, 0x1f ;  /* 0x0000001f00077802 */ /* 0x000fe20000000f00 */
[----:B------:R-:W-:Y:S01]  /*0ec0*/  IMAD.MOV.U32 R10, RZ, RZ, -0x1 ;  /* 0xffffffffff0a7424 */ /* 0x000fe200078e00ff */
[----:B------:R-:W-:-:S02]  /*0ed0*/  MOV R2, 0xef0 ;  /* 0x00000ef000027802 */ /* 0x000fc40000000f00 */
[----:B------:R-:W-:Y:S05]  /*0ee0*/  CALL.REL.NOINC `($__internal_170_$__cuda_sm70_shflsync_bfly_p) ;  /* 0x0000002000007944 */ /* 0x000fea0003c00000 */
[----:B-1----:R-:W-:Y:S01]  /*0ef0*/  MOV R4, R7 ;  /* 0x0000000700047202 */ /* 0x002fe20000000f00 */
[----:B0-----:R-:W-:Y:S05]  /*0f00*/  BRA `(.L_x_7906) ;  /* 0xfffffa4000007947 */ /* 0x001fea000383ffff */
        .weak           $__internal_170_$__cuda_sm70_shflsync_bfly_p
        .type           $__internal_170_$__cuda_sm70_shflsync_bfly_p,@function
        .size           $__internal_170_$__cuda_sm70_shflsync_bfly_p,(.L_x_9424 - $__internal_170_$__cuda_sm70_shflsync_bfly_p)
$__internal_170_$__cuda_sm70_shflsync_bfly_p:
[----:B------:R-:W-:Y:S01]  /*0f10*/  HFMA2.MMA R3, -RZ, RZ, 0, 0 ;  /* 0x00000000ff037435 */ /* 0x000fe200000001ff */
[----:B------:R-:W-:Y:S04]  /*0f20*/  WARPSYNC R10 ;  /* 0x0000000a00007348 */ /* 0x000fe80003800000 */
[----:B------:R0:W1:Y:S01]  /*0f30*/  SHFL.BFLY PT, R7, R9, R8, R7 ;  /* 0x0c00000809077389 */ /* 0x00006200000e0007 */
[----:B------:R-:W-:Y:S05]  /*0f40*/  RET.REL.NODEC R2 `(_ZN10layer_norm22ln_bwd_finalize_kernelINS_22Kernel_traits_finalizeILj3072E6__halfffffjLb0ELj1024ELj4ENS_18Kernel_traits_baseILj3072ES2_ffffjLj1024EEEEELb0ELb0EEEvNS_9BwdParamsE) ;  /* 0xfffff0b002007950 */ /* 0x000fea0003c3ffff */
.L_x_7907:
        /* <DEDUP_REMOVED lines=11> */
.L_x_9424:


//--------------------- .text._ZN10layer_norm13ln_bwd_kernelINS_13Kernel_traitsI6__halfffffjLj3072ELj1ELj1ELj4ELj16ENS_18Kernel_traits_baseILj3072ES2_ffffjLj128EEEEELb1ELb0ELb1ELb0EEEvNS_9BwdParamsE --------------------------
	.section	.text._ZN10layer_norm13ln_bwd_kernelINS_13Kernel_traitsI6__halfffffjLj3072ELj1ELj1ELj4ELj16ENS_18Kernel_traits_baseILj3072ES2_ffffjLj128EEEEELb1ELb0ELb1ELb0EEEvNS_9BwdParamsE,"ax",@progbits
	.sectioninfo	@"SHI_REGISTERS=190"
	.align	128
        .global         _ZN10layer_norm13ln_bwd_kernelINS_13Kernel_traitsI6__halfffffjLj3072ELj1ELj1ELj4ELj16ENS_18Kernel_traits_baseILj3072ES2_ffffjLj128EEEEELb1ELb0ELb1ELb0EEEvNS_9BwdParamsE
        .type           _ZN10layer_norm13ln_bwd_kernelINS_13Kernel_traitsI6__halfffffjLj3072ELj1ELj1ELj4ELj16ENS_18Kernel_traits_baseILj3072ES2_ffffjLj128EEEEELb1ELb0ELb1ELb0EEEvNS_9BwdParamsE,@function
        .size           _ZN10layer_norm13ln_bwd_kernelINS_13Kernel_traitsI6__halfffffjLj3072ELj1ELj1ELj4ELj16ENS_18Kernel_traits_baseILj3072ES2_ffffjLj128EEEEELb1ELb0ELb1ELb0EEEvNS_9BwdParamsE,(.L_x_9425 - _ZN10layer_norm13ln_bwd_kernelINS_13Kernel_traitsI6__halfffffjLj3072ELj1ELj1ELj4ELj16ENS_18Kernel_traits_baseILj3072ES2_ffffjLj128EEEEELb1ELb0ELb1ELb0EEEvNS_9BwdParamsE)
        .other          _ZN10layer_norm13ln_bwd_kernelINS_13Kernel_traitsI6__halfffffjLj3072ELj1ELj1ELj4ELj16ENS_18Kernel_traits_baseILj3072ES2_ffffjLj128EEEEELb1ELb0ELb1ELb0EEEvNS_9BwdParamsE,@"STO_CUDA_ENTRY STV_DEFAULT"
_ZN10layer_norm13ln_bwd_kernelINS_13Kernel_traitsI6__halfffffjLj3072ELj1ELj1ELj4ELj16ENS_18Kernel_traits_baseILj3072ES2_ffffjLj128EEEEELb1ELb0ELb1ELb0EEEvNS_9BwdParamsE:
.text._ZN10layer_norm13ln_bwd_kernelINS_13Kernel_traitsI6__halfffffjLj3072ELj1ELj1ELj4ELj16ENS_18Kernel_traits_baseILj3072ES2_ffffjLj128EEEEELb1ELb0ELb1ELb0EEEvNS_9BwdParamsE:
        /* <DEDUP_REMOVED lines=15> */
[----:B------:R-:W-:-:S02]  /*00f0*/  ISETP.GE.U32.AND P0, PT, R117, 0x300, PT ;  /* 0x000003007500780c */ /* 0x000fc40003f06070 */
[----:B------:R-:W-:Y:S02]  /*0100*/  P2R R0, PR, RZ, 0x20 ;  /* 0x00000020ff007803 */ /* 0x000fe40000000000 */
[----:B------:R-:W-:Y:S01]  /*0110*/  @P5 MOV R3, 0x8 ;  /* 0x0000000800035802 */ /* 0x000fe20000000f00 */
[----:B------:R-:W-:Y:S01]  /*0120*/  @P1 IMAD.MOV.U32 R11, RZ, RZ, 0x8 ;  /* 0x00000008ff0b1424 */ /* 0x000fe200078e00ff */
[----:B------:R-:W-:Y:S02]  /*0130*/  P2R R0, PR, RZ, 0x2 ;  /* 0x00000002ff007803 */ /* 0x000fe40000000000 */
[----:B------:R-:W-:Y:S01]  /*0140*/  @P4 MOV R13, 0x8 ;  /* 0x00000008000d4802 */ /* 0x000fe20000000f00 */
[C---:B------:R-:W-:Y:S01]  /*0150*/  @P5 IMAD.WIDE.U32 R2, R8.reuse, R3, c[0x0][0x1b0] ;  /* 0x00006c0008025625 */ /* 0x040fe200078e0003 */
[----:B------:R-:W-:Y:S02]  /*0160*/  @P5 LOP3.LUT R8, R8, 0x80, RZ, 0xfc, !PT ;  /* 0x0000008008085812 */ /* 0x000fe400078efcff */
[----:B------:R-:W-:Y:S01]  /*0170*/  @P2 MOV R17, 0x8 ;  /* 0x0000000800112802 */ /* 0x000fe20000000f00 */
[----:B------:R-:W-:Y:S01]  /*0180*/  @P3 IMAD.MOV.U32 R15, RZ, RZ, 0x8 ;  /* 0x00000008ff0f3424 */ /* 0x000fe200078e00ff */
[----:B------:R1:W5:Y:S01]  /*0190*/  @P5 LDG.E.64 R4, [R2.64] ;  /* 0x0000000402045981 */ /* 0x000362000c1e1b00 */
[C---:B------:R-:W-:Y:S01]  /*01a0*/  @P1 IMAD.WIDE.U32 R10, R8.reuse, R11, c[0x0][0x1b0] ;  /* 0x00006c00080a1625 */ /* 0x040fe200078e000b */
[----:B------:R-:W-:-:S02]  /*01b0*/  @P1 IADD3 R8, R8, 0x80, RZ ;  /* 0x0000008008081810 */ /* 0x000fc40007ffe0ff */
[----:B------:R-:W-:Y:S01]  /*01c0*/  P2R R0, PR, RZ, 0x1 ;  /* 0x00000001ff007803 */ /* 0x000fe20000000000 */
[----:B------:R-:W-:Y:S01]  /*01d0*/  @P0 IMAD.MOV.U32 R9, RZ, RZ, 0x8 ;  /* 0x00000008ff090424 */ /* 0x000fe200078e00ff */
[----:B------:R2:W5:Y:S01]  /*01e0*/  @P1 LDG.E.64 R6, [R10.64] ;  /* 0x000000040a061981 */ /* 0x000562000c1e1b00 */
[C---:B------:R-:W-:Y:S01]  /*01f0*/  @P4 IMAD.WIDE.U32 R12, R8.reuse, R13, c[0x0][0x1b0] ;  /* 0x00006c00080c4625 */ /* 0x040fe200078e000d */
[----:B------:R-:W-:Y:S02]  /*0200*/  @P4 IADD3 R8, R8, 0x80, RZ ;  /* 0x0000008008084810 */ /* 0x000fe40007ffe0ff */
[----:B0-----:R-:W-:Y:S01]  /*0210*/  LEA.HI R0, R175, UR6, RZ, 0x19 ;  /* 0x00000006af007c11 */ /* 0x001fe2000f8fc8ff */
[----:B------:R-:W-:Y:S01]  /*0220*/  CS2R R52, SRZ ;  /* 0x0000000000347805 */ /* 0x000fe2000001ff00 */
[----:B------:R0:W5:Y:S01]  /*0230*/  @P4 LDG.E.64 R56, [R12.64] ;  /* 0x000000040c384981 */ /* 0x000162000c1e1b00 */
[C---:B------:R-:W-:Y:S01]  /*0240*/  @P3 IMAD.WIDE.U32 R14, R8.reuse, R15, c[0x0][0x1b0] ;  /* 0x00006c00080e3625 */ /* 0x040fe200078e000f */
[----:B------:R-:W-:Y:S01]  /*0250*/  @P3 IADD3 R8, R8, 0x80, RZ ;  /* 0x0000008008083810 */ /* 0x000fe20007ffe0ff */
[----:B------:R-:W-:Y:S01]  /*0260*/  CS2R R54, SRZ ;  /* 0x0000000000367805 */ /* 0x000fe2000001ff00 */
[----:B------:R-:W-:Y:S01]  /*0270*/  CS2R R48, SRZ ;  /* 0x0000000000307805 */ /* 0x000fe2000001ff00 */
        /* <DEDUP_REMOVED lines=8> */
[----:B------:R-:W-:-:S05]  /*0300*/  @P0 IMAD.WIDE.U32 R8, R8, R9, c[0x0][0x1b0] ;  /* 0x00006c0008080625 */ /* 0x000fca00078e0009 */
        /* <DEDUP_REMOVED lines=14> */
[----:B------:R-:W-:Y:S01]  /*03f0*/  CS2R R18, SRZ ;  /* 0x0000000000127805 */ /* 0x000fe2000001ff00 */
[----:B0-----:R-:W-:Y:S01]  /*0400*/  CS2R R12, SRZ ;  /* 0x00000000000c7805 */ /* 0x001fe2000001ff00 */
[----:B---3--:R-:W-:Y:S01]  /*0410*/  CS2R R14, SRZ ;  /* 0x00000000000e7805 */ /* 0x008fe2000001ff00 */
[----:B------:R-:W-:Y:S01]  /*0420*/  CS2R R8, SRZ ;  /* 0x0000000000087805 */ /* 0x000fe2000001ff00 */
[----:B--2---:R-:W-:Y:S01]  /*0430*/  CS2R R10, SRZ ;  /* 0x00000000000a7805 */ /* 0x004fe2000001ff00 */
        /* <DEDUP_REMOVED lines=52> */
.L_x_7994:
        /* <DEDUP_REMOVED lines=20> */
[----:B------:R-:W-:Y:S01]  /*08c0*/  HFMA2.MMA R86, -RZ, RZ, 0, 0 ;  /* 0x00000000ff567435 */ /* 0x000fe200000001ff */
[----:B------:R-:W-:Y:S01]  /*08d0*/  LOP3.LUT P5, RZ, R117, 0xffffff80, RZ, 0xc0, !PT ;  /* 0xffffff8075ff7812 */ /* 0x000fe200078ac0ff */
[----:B------:R-:W-:Y:S01]  /*08e0*/  BSSY B1, `(.L_x_7911) ;  /* 0x000000f000017945 */ /* 0x000fe20003800000 */
[----:B------:R-:W-:-:S09]  /*08f0*/  IMAD.MOV.U32 R87, RZ, RZ, R139 ;  /* 0x000000ffff577224 */ /* 0x000fd200078e008b */
[----:B------:R-:W-:-:S05]  /*0900*/  @P0 IADD3 R2, R177, -0x1, RZ ;  /* 0xffffffffb1020810 */ /* 0x000fca0007ffe0ff */
[----:B------:R-:W-:-:S05]  /*0910*/  @P0 IMAD R2, R2, c[0x0][0x168], RZ ;  /* 0x00005a0002020a24 */ /* 0x000fca00078e02ff */
[----:B------:R-:W-:-:S04]  /*0920*/  @P0 SHF.R.S32.HI R3, RZ, 0x1f, R2 ;  /* 0x0000001fff030819 */ /* 0x000fc80000011402 */
[----:B------:R-:W-:-:S04]  /*0930*/  @P0 LEA.HI R3, R3, R2, RZ, 0x2 ;  /* 0x0000000203030211 */ /* 0x000fc800078f10ff */
[----:B------:R-:W-:Y:S01]  /*0940*/  @P0 LEA.HI.SX32 R86, R3, R90, 0x1e ;  /* 0x0000005a03560211 */ /* 0x000fe200078ff2ff */
[----:B------:R-:W-:Y:S05]  /*0950*/  @!P5 BRA `(.L_x_7912) ;  /* 0x000000700000d947 */ /* 0x000fea0003800000 */
[----:B------:R-:W-:-:S04]  /*0960*/  ISETP.NE.U32.AND P0, PT, RZ, c[0x0][0x218], PT ;  /* 0x00008600ff007a0c */ /* 0x000fc80003f05070 */
[----:B------:R-:W-:Y:S01]  /*0970*/  ISETP.NE.AND.EX P0, PT, RZ, c[0x0][0x21c], PT, P0 ;  /* 0x00008700ff007a0c */ /* 0x000fe20003f05300 */
[----:B------:R-:W-:-:S05]  /*0980*/  IMAD.WIDE.U32 R2, R86, R179, c[0x0][0x190] ;  /* 0x0000640056027625 */ /* 0x000fca00078e00b3 */
[----:B------:R0:W5:Y:S07]  /*0990*/  LDG.E R118, [R2.64] ;  /* 0x0000000402767981 */ /* 0x00016e000c1e1900 */
[----:B------:R0:W5:Y:S01]  /*09a0*/  @P0 LDG.E.128 R4, [R124.64] ;  /* 0x000000047c040981 */ /* 0x000162000c1e1d00 */
[----:B------:R-:W-:Y:S02]  /*09b0*/  IADD3 R87, R139, 0x80, RZ ;  /* 0x000000808b577810 */ /* 0x000fe40007ffe0ff */
[----:B------:R-:W-:-:S02]  /*09c0*/  IADD3 R86, R86, 0x80, RZ ;  /* 0x0000008056567810 */ /* 0x000fc40007ffe0ff */
.L_x_7912:
[----:B------:R-:W-:Y:S05]  /*09d0*/  BSYNC B1 ;  /* 0x0000000000017941 */ /* 0x000fea0003800000 */
.L_x_7911:
[----:B------:R-:W-:Y:S01]  /*09e0*/  ISETP.GE.U32.AND P0, PT, R117, 0x100, PT ;  /* 0x000001007500780c */ /* 0x000fe20003f06070 */
[----:B------:R-:W-:-:S12]  /*09f0*/  BSSY B1, `(.L_x_7913) ;  /* 0x000000a000017945 */ /* 0x000fd80003800000 */
[----:B------:R-:W-:Y:S05]  /*0a00*/  @!P0 BRA `(.L_x_7914) ;  /* 0x0000008000008947 */ /* 0x000fea0003800000 */
[----:B------:R-:W-:-:S04]  /*0a10*/  ISETP.NE.U32.AND P0, PT, RZ, c[0x0][0x218], PT ;  /* 0x00008600ff007a0c */ /* 0x000fc80003f05070 */
[----:B------:R-:W-:Y:S01]  /*0a20*/  ISETP.NE.AND.EX P0, PT, RZ, c[0x0][0x21c], PT, P0 ;  /* 0x00008700ff007a0c */ /* 0x000fe20003f05300 */
[----:B------:R-:W-:-:S05]  /*0a30*/  IMAD.WIDE.U32 R84, R86, R179, c[0x0][0x190] ;  /* 0x0000640056547625 */ /* 0x000fca00078e00b3 */
[----:B------:R1:W5:Y:S07]  /*0a40*/  LDG.E R119, [R84.64] ;  /* 0x0000000454777981 */ /* 0x00036e000c1e1900 */
[----:B0-----:R-:W-:-:S05]  /*0a50*/  @P0 IMAD.WIDE.U32 R2, R87, R180, c[0x0][0x218] ;  /* 0x0000860057020625 */ /* 0x001fca00078e00b4 */
[----:B------:R1:W5:Y:S01]  /*0a60*/  @P0 LDG.E.128 R56, [R2.64] ;  /* 0x0000000402380981 */ /* 0x000362000c1e1d00 */
[----:B------:R-:W-:Y:S02]  /*0a70*/  IADD3 R86, R86, 0x80, RZ ;  /* 0x0000008056567810 */ /* 0x000fe40007ffe0ff */
[----:B------:R-:W-:Y:S02]  /*0a80*/  IADD3 R87, R87, 0x80, RZ ;  /* 0x0000008057577810 */ /* 0x000fe40007ffe0ff */
.L_x_7914:
[----:B------:R-:W-:Y:S05]  /*0a90*/  BSYNC B1 ;  /* 0x0000000000017941 */ /* 0x000fea0003800000 */
.L_x_7913:
[----:B------:R-:W-:Y:S01]  /*0aa0*/  BSSY B1, `(.L_x_7915) ;  /* 0x000000a000017945 */ /* 0x000fe20003800000 */
[----:B------:R-:W-:Y:S05]  /*0ab0*/  @!P4 BRA `(.L_x_7916) ;  /* 0x000000800000c947 */ /* 0x000fea0003800000 */
[----:B------:R-:W-:-:S04]  /*0ac0*/  ISETP.NE.U32.AND P0, PT, RZ, c[0x0][0x218], PT ;  /* 0x00008600ff007a0c */ /* 0x000fc80003f05070 */
[----:B------:R-:W-:Y:S01]  /*0ad0*/  ISETP.NE.AND.EX P0, PT, RZ, c[0x0][0x21c], PT, P0 ;  /* 0x00008700ff007a0c */ /* 0x000fe20003f05300 */
[----:B-1----:R-:W-:-:S05]  /*0ae0*/  IMAD.WIDE.U32 R84, R86, R179, c[0x0][0x190] ;  /* 0x0000640056547625 */ /* 0x002fca00078e00b3 */
[----:B------:R1:W5:Y:S07]  /*0af0*/  LDG.E R120, [R84.64] ;  /* 0x0000000454787981 */ /* 0x00036e000c1e1900 */
[----:B0-----:R-:W-:-:S05]  /*0b00*/  @P0 IMAD.WIDE.U32 R2, R87, R180, c[0x0][0x218] ;  /* 0x0000860057020625 */ /* 0x001fca00078e00b4 */
[----:B------:R1:W5:Y:S01]  /*0b10*/  @P0 LDG.E.128 R60, [R2.64] ;  /* 0x00000004023c0981 */ /* 0x000362000c1e1d00 */
[----:B------:R-:W-:Y:S02]  /*0b20*/  IADD3 R86, R86, 0x80, RZ ;  /* 0x0000008056567810 */ /* 0x000fe40007ffe0ff */
[----:B------:R-:W-:Y:S02]  /*0b30*/  IADD3 R87, R87, 0x80, RZ ;  /* 0x0000008057577810 */ /* 0x000fe40007ffe0ff */
.L_x_7916:
[----:B------:R-:W-:Y:S05]  /*0b40*/  BSYNC B1 ;  /* 0x0000000000017941 */ /* 0x000fea0003800000 */
.L_x_7915:
        /* <DEDUP_REMOVED lines=10> */
.L_x_7918:
[----:B------:R-:W-:Y:S05]  /*0bf0*/  BSYNC B1 ;  /* 0x0000000000017941 */ /* 0x000fea0003800000 */
.L_x_7917:
        /* <DEDUP_REMOVED lines=10> */
.L_x_7920:
[----:B------:R-:W-:Y:S05]  /*0ca0*/  BSYNC B1 ;  /* 0x0000000000017941 */ /* 0x000fea0003800000 */
.L_x_7919:
[----:B------:R-:W-:Y:S01]  /*0cb0*/  ISETP.GE.U32.AND P0, PT, R117, 0x300, PT ;  /* 0x000003007500780c */ /* 0x000fe20003f06070 */
[----:B------:R-:W-:-:S12]  /*0cc0*/  CS2R R184, SRZ ;  /* 0x0000000000b87805 */ /* 0x000fd8000001ff00 */
[----:B------:R-:W-:Y:S05]  /*0cd0*/  @!P0 BRA `(.L_x_7921) ;  /* 0x0000127000008947 */ /* 0x000fea0003800000 */
[----:B------:R-:W-:-:S04]  /*0ce0*/  ISETP.NE.U32.AND P0, PT, RZ, c[0x0][0x218], PT ;  /* 0x00008600ff007a0c */ /* 0x000fc80003f05070 */
[----:B------:R-:W-:Y:S01]  /*0cf0*/  ISETP.NE.AND.EX P0, PT, RZ, c[0x0][0x21c], PT, P0 ;  /* 0x00008700ff007a0c */ /* 0x000fe20003f05300 */
[----:B-1----:R-:W-:-:S05]  /*0d00*/  IMAD.WIDE.U32 R84, R86, R179, c[0x0][0x190] ;  /* 0x0000640056547625 */ /* 0x002fca00078e00b3 */
[----:B------:R1:W5:Y:S07]  /*0d10*/  LDG.E R123, [R84.64] ;  /* 0x00000004547b7981 */ /* 0x00036e000c1e1900 */
[----:B0-----:R-:W-:-:S05]  /*0d20*/  @P0 IMAD.WIDE.U32 R2, R87, R180, c[0x0][0x218] ;  /* 0x0000860057020625 */ /* 0x001fca00078e00b4 */
[----:B------:R1:W5:Y:S01]  /*0d30*/  @P0 LDG.E.128 R72, [R2.64] ;  /* 0x0000000402480981 */ /* 0x000362000c1e1d00 */
[----:B------:R-:W-:Y:S01]  /*0d40*/  MOV R184, RZ ;  /* 0x000000ff00b87202 */ /* 0x000fe20000000f00 */
[----:B------:R-:W-:Y:S05]  /*0d50*/  BRA `(.L_x_7921) ;  /* 0x000011f000007947 */ /* 0x000fea0003800000 */
.L_x_7910:
[----:B0----5:R-:W-:Y:S01]  /*0d60*/  ISETP.GE.AND P0, PT, R177, 0x1, PT ;  /* 0x00000001b100780c */ /* 0x021fe20003f06270 */
[----:B------:R-:W-:Y:S01]  /*0d70*/  IMAD.MOV.U32 R182, RZ, RZ, RZ ;  /* 0x000000ffffb67224 */ /* 0x000fe200078e00ff */
[----:B------:R-:W-:Y:S01]  /*0d80*/  LOP3.LUT P5, RZ, R117, 0xffffff80, RZ, 0xc0, !PT ;  /* 0xffffff8075ff7812 */ /* 0x000fe200078ac0ff */
[----:B------:R-:W-:Y:S01]  /*0d90*/  BSSY B1, `(.L_x_7922) ;  /* 0x0000038000017945 */ /* 0x000fe20003800000 */
[----:B------:R-:W-:Y:S01]  /*0da0*/  CS2R R184, SRZ ;  /* 0x0000000000b87805 */ /* 0x000fe2000001ff00 */
[----:B------:R-:W-:-:S08]  /*0db0*/  MOV R187, R139 ;  /* 0x0000008b00bb7202 */ /* 0x000fd00000000f00 */
[----:B------:R-:W-:-:S05]  /*0dc0*/  @P0 IADD3 R2, R177, -0x1, RZ ;  /* 0xffffffffb1020810 */ /* 0x000fca0007ffe0ff */
[----:B------:R-:W-:-:S05]  /*0dd0*/  @P0 IMAD R2, R2, c[0x0][0x168], RZ ;  /* 0x00005a0002020a24 */ /* 0x000fca00078e02ff */
[----:B------:R-:W-:-:S04]  /*0de0*/  @P0 SHF.R.S32.HI R3, RZ, 0x1f, R2 ;  /* 0x0000001fff030819 */ /* 0x000fc80000011402 */
[----:B------:R-:W-:Y:S02]  /*0df0*/  @P0 LEA.HI R3, R3, R2, RZ, 0x2 ;  /* 0x0000000203030211 */ /* 0x000fe400078f10ff */
[----:B------:R-:W-:Y:S02]  /*0e00*/  IADD3 R2, R88, -0x1, RZ ;  /* 0xffffffff58027810 */ /* 0x000fe40007ffe0ff */
[----:B------:R-:W-:-:S03]  /*0e10*/  @P0 LEA.HI.SX32 R182, R3, R90, 0x1e ;  /* 0x0000005a03b60211 */ /* 0x000fc600078ff2ff */
        /* <DEDUP_REMOVED lines=8> */
[----:B------:R-:W-:Y:S01]  /*0ea0*/  FSEL R128, R181, RZ, !P0 ;  /* 0x000000ffb5807208 */ /* 0x000fe20004000000 */
[----:B------:R-:W2:Y:S01]  /*0eb0*/  LDG.E.128 R88, [R88.64] ;  /* 0x0000000458587981 */ /* 0x000ea2000c1e1d00 */
[----:B------:R-:W-:-:S03]  /*0ec0*/  ISETP.NE.U32.AND P0, PT, RZ, c[0x0][0x218], PT ;  /* 0x00008600ff007a0c */ /* 0x000fc60003f05070 */
[----:B------:R-:W3:Y:S01]  /*0ed0*/  LDG.E.128 R84, [R84.64] ;  /* 0x0000000454547981 */ /* 0x000ee2000c1e1d00 */
[----:B------:R-:W-:-:S13]  /*0ee0*/  ISETP.NE.AND.EX P0, PT, RZ, c[0x0][0x21c], PT, P0 ;  /* 0x00008700ff007a0c */ /* 0x000fda0003f05300 */
[----:B------:R0:W5:Y:S01]  /*0ef0*/  @P0 LDG.E.128 R4, [R124.64] ;  /* 0x000000047c040981 */ /* 0x000162000c1e1d00 */
[----:B------:R-:W-:-:S05]  /*0f00*/  IMAD.WIDE.U32 R2, R182, R179, c[0x0][0x190] ;  /* 0x00006400b6027625 */ /* 0x000fca00078e00b3 */
[----:B------:R1:W5:Y:S01]  /*0f10*/  LDG.E R118, [R2.64] ;  /* 0x0000000402767981 */ /* 0x000362000c1e1900 */
[----:B------:R-:W-:Y:S02]  /*0f20*/  IADD3 R187, R139, 0x80, RZ ;  /* 0x000000808bbb7810 */ /* 0x000fe40007ffe0ff */
[----:B------:R-:W-:Y:S02]  /*0f30*/  IADD3 R182, R182, 0x80, RZ ;  /* 0x00000080b6b67810 */ /* 0x000fe40007ffe0ff */
[----:B------:R-:W-:Y:S01]  /*0f40*/  IADD3 R183, R183, 0x80, RZ ;  /* 0x00000080b7b77810 */ /* 0x000fe20007ffe0ff */
[C---:B--2---:R-:W-:Y:S02]  /*0f50*/  FADD.FTZ R127, -R128.reuse, R88 ;  /* 0x00000058807f7221 */ /* 0x044fe40000010100 */
[C---:B------:R-:W-:Y:S02]  /*0f60*/  FADD.FTZ R141, -R128.reuse, R89 ;  /* 0x00000059808d7221 */ /* 0x040fe40000010100 */
[----:B------:R-:W-:-:S02]  /*0f70*/  FADD.FTZ R143, -R128, R90 ;  /* 0x0000005a808f7221 */ /* 0x000fc40000010100 */
[----:B------:R-:W-:Y:S02]  /*0f80*/  FMUL.FTZ R127, R126, R127 ;  /* 0x0000007f7e7f7220 */ /* 0x000fe40000410000 */
[----:B---3--:R-:W-:Y:S02]  /*0f90*/  FMUL.FTZ R140, R93, R84 ;  /* 0x000000545d8c7220 */ /* 0x008fe40000410000 */
[----:B------:R-:W-:Y:S02]  /*0fa0*/  FADD.FTZ R91, -R128, R91 ;  /* 0x0000005b805b7221 */ /* 0x000fe40000010100 */
[C---:B------:R-:W-:Y:S02]  /*0fb0*/  FMUL.FTZ R128, R126.reuse, R141 ;  /* 0x0000008d7e807220 */ /* 0x040fe40000410000 */
[----:B------:R-:W-:Y:S02]  /*0fc0*/  FMUL.FTZ R141, R126, R143 ;  /* 0x0000008f7e8d7220 */ /* 0x000fe40000410000 */
[----:B------:R-:W-:-:S02]  /*0fd0*/  FMUL.FTZ R143, R92, R85 ;  /* 0x000000555c8f7220 */ /* 0x000fc40000410000 */
[----:B-1----:R-:W-:Y:S02]  /*0fe0*/  FADD.FTZ R2, RZ, R140 ;  /* 0x0000008cff027221 */ /* 0x002fe40000010000 */
[----:B------:R-:W-:Y:S02]  /*0ff0*/  FFMA.FTZ R3, R127, R140, RZ ;  /* 0x0000008c7f037223 */ /* 0x000fe400000100ff */
[----:B------:R-:W-:Y:S02]  /*1000*/  FADD.FTZ R29, R29, R85 ;  /* 0x000000551d1d7221 */ /* 0x000fe40000010000 */
[----:B------:R-:W-:Y:S02]  /*1010*/  FFMA.FTZ R53, R85, R128, R53 ;  /* 0x0000008055357223 */ /* 0x000fe40000010035 */
        /* <DEDUP_REMOVED lines=15> */
.L_x_7923:
[----:B0-----:R-:W-:Y:S05]  /*1110*/  BSYNC B1 ;  /* 0x0000000000017941 */ /* 0x001fea0003800000 */
.L_x_7922:
[----:B------:R-:W-:Y:S01]  /*1120*/  ISETP.GE.U32.AND P0, PT, R117, 0x100, PT ;  /* 0x000001007500780c */ /* 0x000fe20003f06070 */
[----:B------:R-:W-:-:S12]  /*1130*/  BSSY B1, `(.L_x_7924) ;  /* 0x000002d000017945 */ /* 0x000fd80003800000 */
        /* <DEDUP_REMOVED lines=9> */
[----:B------:R-:W-:-:S05]  /*11d0*/  @P0 IMAD.WIDE.U32 R124, R187, R180, c[0x0][0x218] ;  /* 0x00008600bb7c0625 */ /* 0x000fca00078e00b4 */
        /* <DEDUP_REMOVED lines=15> */
[----:B-1----:R-:W-:Y:S02]  /*12d0*/  FADD.FTZ R2, R185, R142 ;  /* 0x0000008eb9027221 */ /* 0x002fe40000010000 */
        /* <DEDUP_REMOVED lines=18> */
.L_x_7925:
[----:B0-----:R-:W-:Y:S05]  /*1400*/  BSYNC B1 ;  /* 0x0000000000017941 */ /* 0x001fea0003800000 */
.L_x_7924:
[----:B------:R-:W-:Y:S01]  /*1410*/  BSSY B1, `(.L_x_7926) ;  /* 0x000002d000017945 */ /* 0x000fe20003800000 */
        /* <DEDUP_REMOVED lines=44> */
.L_x_7927:
[----:B0-----:R-:W-:Y:S05]  /*16e0*/  BSYNC B1 ;  /* 0x0000000000017941 */ /* 0x001fea0003800000 */
.L_x_7926:
        /* <DEDUP_REMOVED lines=45> */
.L_x_7929:
[----:B0-----:R-:W-:Y:S05]  /*19c0*/  BSYNC B1 ;  /* 0x0000000000017941 */ /* 0x001fea0003800000 */
.L_x_7928:
        /* <DEDUP_REMOVED lines=45> */
.L_x_7931:
[----:B0-----:R-:W-:Y:S05]  /*1ca0*/  BSYNC B1 ;  /* 0x0000000000017941 */ /* 0x001fea0003800000 */
.L_x_7930:
[----:B------:R-:W-:-:S13]  /*1cb0*/  ISETP.GE.U32.AND P0, PT, R117, 0x300, PT ;  /* 0x000003007500780c */ /* 0x000fda0003f06070 */
        /* <DEDUP_REMOVED lines=8> */
[----:B------:R-:W-:Y:S01]  /*1d40*/  IMAD.WIDE.U32 R182, R182, R179, c[0x0][0x190] ;  /* 0x00006400b6b67625 */ /* 0x000fe200078e00b3 */
[----:B------:R-:W-:-:S04]  /*1d50*/  ISETP.NE.AND.EX P0, PT, RZ, c[0x0][0x21c], PT, P0 ;  /* 0x00008700ff007a0c */ /* 0x000fc80003f05300 */
[----:B------:R0:W5:Y:S09]  /*1d60*/  LDG.E R123, [R182.64] ;  /* 0x00000004b67b7981 */ /* 0x000172000c1e1900 */
        /* <DEDUP_REMOVED lines=9> */
[----:B-1----:R-:W-:Y:S02]  /*1e00*/  FADD.FTZ R2, R185, R150 ;  /* 0x00000096b9027221 */ /* 0x002fe40000010000 */
        /* <DEDUP_REMOVED lines=20> */
.L_x_7921:
[----:B0-----:R-:W-:Y:S05]  /*1f50*/  BSYNC B0 ;  /* 0x0000000000007941 */ /* 0x001fea0003800000 */
.L_x_7909:
[----:B------:R-:W-:Y:S02]  /*1f60*/  LOP3.LUT P0, RZ, R116, 0xff, RZ, 0xc0, !PT ;  /* 0x000000ff74ff7812 */ /* 0x000fe4000780c0ff */
[----:B-1----:R-:W-:-:S04]  /*1f70*/  SHF.R.U32.HI R84, RZ, 0x5, R175 ;  /* 0x00000005ff547819 */ /* 0x002fc800000116af */
[----:B------:R-:W-:-:S07]  /*1f80*/  LOP3.LUT R124, R84, 0x7fffffc, RZ, 0xc0, !PT ;  /* 0x07fffffc547c7812 */ /* 0x000fce00078ec0ff */
[----:B------:R-:W-:Y:S02]  /*1f90*/  @!P0 IADD3 R124, R124, 0x4, RZ ;  /* 0x000000047c7c8810 */ /* 0x000fe40007ffe0ff */
[----:B------:R-:W-:Y:S01]  /*1fa0*/  LOP3.LUT P0, RZ, R175, 0x1f, RZ, 0xc0, !PT ;  /* 0x0000001fafff7812 */ /* 0x000fe2000780c0ff */
[----:B------:R-:W-:Y:S10]  /*1fb0*/  BRA.DIV ~URZ, `(.L_x_7932) ;  /* 0x000026727f007947 */ /* 0x000ff4000b800000 */
[----:B------:R0:W1:Y:S02]  /*1fc0*/  SHFL.DOWN PT, R86, R185, 0x10, 0x1f ;  /* 0x0a001f00b9567f89 */ /* 0x00006400000e0000 */
.L_x_7995:
        /* <DEDUP_REMOVED lines=18> */
.L_x_7996:
[----:B------:R-:W-:Y:S01]  /*20f0*/  @!P0 LOP3.LUT R85, R84, 0x3, RZ, 0xc0, !PT ;  /* 0x0000000354558812 */ /* 0x000fe200078ec0ff */
[----:B--2---:R-:W-:Y:S01]  /*2100*/  FADD.FTZ R2, R89, R88 ;  /* 0x0000005859027221 */ /* 0x004fe20000010000 */
[----:B------:R-:W-:Y:S01]  /*2110*/  WARPSYNC 0xffffffff ;  /* 0xffffffff00007948 */ /* 0x000fe20003800000 */
[----:B-1----:R-:W-:Y:S01]  /*2120*/  FADD.FTZ R3, R3, R90 ;  /* 0x0000005a03037221 */ /* 0x002fe20000010000 */
[----:B------:R-:W-:Y:S01]  /*2130*/  LOP3.LUT P5, RZ, R117, 0xffffff80, RZ, 0xc0, !PT ;  /* 0xffffff8075ff7812 */ /* 0x000fe200078ac0ff */
[----:B------:R-:W-:Y:S01]  /*2140*/  @!P0 IMAD.IADD R125, R124, 0x1, R85 ;  /* 0x000000017c7d8824 */ /* 0x000fe200078e0255 */
[----:B------:R-:W-:Y:S04]  /*2150*/  BSSY B0, `(.L_x_7934) ;  /* 0x0000070000007945 */ /* 0x000fe80003800000 */
[----:B------:R1:W-:Y:S04]  /*2160*/  @!P0 STS.64 [R125.X8+0x3000], R2 ;  /* 0x003000027d008388 */ /* 0x0003e80000008a00 */
[----:B------:R-:W-:Y:S01]  /*2170*/  BAR.SYNC.DEFER_BLOCKING 0x0 ;  /* 0x0000000000007b1d */ /* 0x000fe20000010000 */
[----:B------:R-:W-:-:S13]  /*2180*/  ISETP.GE.AND P0, PT, R177, 0x1, PT ;  /* 0x00000001b100780c */ /* 0x000fda0003f06270 */
[----:B------:R-:W-:Y:S02]  /*2190*/  @P0 IADD3 R177, R177, -0x1, RZ ;  /* 0xffffffffb1b10810 */ /* 0x000fe40007ffe0ff */
[----:B-1----:R-:W-:-:S03]  /*21a0*/  @P0 LOP3.LUT R2, R175, 0x7f, RZ, 0xc0, !PT ;  /* 0x0000007faf020812 */ /* 0x002fc600078ec0ff */
[----:B------:R-:W-:Y:S01]  /*21b0*/  @P0 IMAD R179, R177, c[0x0][0x168], RZ ;  /* 0x00005a00b1b30a24 */ /* 0x000fe200078e02ff */
[----:B------:R-:W1:Y:S04]  /*21c0*/  LDS.128 R84, [R124.X8+0x3000] ;  /* 0x003000007c547984 */ /* 0x000e680000008c00 */
[----:B------:R-:W-:Y:S01]  /*21d0*/  @P0 SHF.R.S32.HI R180, RZ, 0x1f, R179 ;  /* 0x0000001fffb40819 */ /* 0x000fe200000114b3 */
[----:B0-----:R-:W0:Y:S03]  /*21e0*/  LDS.128 R88, [R124.X8+0x3010] ;  /* 0x003010007c587984 */ /* 0x001e260000008c00 */
[----:B------:R-:W-:Y:S01]  /*21f0*/  @P0 LEA.HI R179, R180, R179, RZ, 0x2 ;  /* 0x000000b3b4b30211 */ /* 0x000fe200078f10ff */
[----:B-1----:R-:W-:-:S02]  /*2200*/  FADD.FTZ R177, RZ, R84 ;  /* 0x00000054ffb17221 */ /* 0x002fc40000010000 */
[----:B------:R-:W-:Y:S02]  /*2210*/  FADD.FTZ R84, RZ, R85 ;  /* 0x00000055ff547221 */ /* 0x000fe40000010000 */
[----:B------:R-:W-:Y:S01]  /*2220*/  FADD.FTZ R177, R86, R177 ;  /* 0x000000b156b17221 */ /* 0x000fe20000010000 */
[----:B------:R-:W-:Y:S01]  /*2230*/  HFMA2.MMA R86, -RZ, RZ, 0, 0 ;  /* 0x00000000ff567435 */ /* 0x000fe200000001ff */
[----:B------:R-:W-:Y:S02]  /*2240*/  FADD.FTZ R84, R87, R84 ;  /* 0x0000005457547221 */ /* 0x000fe40000010000 */
[----:B0-----:R-:W-:Y:S02]  /*2250*/  FADD.FTZ R177, R177, R88 ;  /* 0x00000058b1b17221 */ /* 0x001fe40000010000 */
[----:B------:R-:W-:Y:S01]  /*2260*/  FADD.FTZ R84, R84, R89 ;  /* 0x0000005954547221 */ /* 0x000fe20000010000 */
[----:B------:R-:W-:Y:S01]  /*2270*/  @P0 LEA.HI.SX32 R86, R179, R2, 0x1e ;  /* 0x00000002b3560211 */ /* 0x000fe200078ff2ff */
[----:B------:R-:W-:-:S02]  /*2280*/  FADD.FTZ R87, R90, R177 ;  /* 0x000000b15a577221 */ /* 0x000fc40000010000 */
[----:B------:R-:W-:Y:S02]  /*2290*/  FADD.FTZ R84, R91, R84 ;  /* 0x000000545b547221 */ /* 0x000fe40000010000 */
[----:B------:R-:W-:Y:S02]  /*22a0*/  FMUL.FTZ R87, R87, c[0x0][0x1e0] ;  /* 0x0000780057577a20 */ /* 0x000fe40000410000 */
[----:B------:R-:W-:Y:S01]  /*22b0*/  FMUL.FTZ R88, R84, c[0x0][0x1e0] ;  /* 0x0000780054587a20 */ /* 0x000fe20000410000 */
[----:B------:R-:W-:Y:S05]  /*22c0*/  @!P5 BRA `(.L_x_7935) ;  /* 0x000005800000d947 */ /* 0x000fea0003800000 */
[----:B------:R-:W-:Y:S01]  /*22d0*/  @!P1 ISETP.NE.U32.AND P5, PT, RZ, c[0x0][0x218], PT ;  /* 0x00008600ff009a0c */ /* 0x000fe20003fa5070 */
[----:B------:R-:W-:Y:S03]  /*22e0*/  BSSY B1, `(.L_x_7936) ;  /* 0x000000c000017945 */ /* 0x000fe60003800000 */
[----:B------:R-:W-:-:S04]  /*22f0*/  @!P1 ISETP.NE.AND.EX P5, PT, RZ, c[0x0][0x21c], PT, P5 ;  /* 0x00008700ff009a0c */ /* 0x000fc80003fa5350 */
[----:B-----5:R-:W-:Y:S01]  /*2300*/  @!P1 FSEL R3, R4, RZ, P5 ;  /* 0x000000ff04039208 */ /* 0x020fe20002800000 */
        /* <DEDUP_REMOVED lines=9> */
.L_x_7937:
[----:B------:R-:W-:Y:S05]  /*23a0*/  BSYNC B1 ;  /* 0x0000000000017941 */ /* 0x000fea0003800000 */
.L_x_7936:
[----:B------:R-:W-:Y:S01]  /*23b0*/  @P0 FMUL.FTZ R2, R3, c[0x0][0x1ec] ;  /* 0x00007b0003020a20 */ /* 0x000fe20000410000 */
[----:B------:R-:W-:Y:S01]  /*23c0*/  @P0 LOP3.LUT P5, RZ, R118, 0xff, RZ, 0xc0, !PT ;  /* 0x000000ff76ff0812 */ /* 0x000fe200078ac0ff */
[----:B------:R-:W-:Y:S02]  /*23d0*/  BSSY B1, `(.L_x_7938) ;  /* 0x000000f000017945 */ /* 0x000fe40003800000 */
[----:B------:R-:W-:-:S05]  /*23e0*/  @P0 FMUL.FTZ R2, R2, c[0x0][0x1e8] ;  /* 0x00007a0002020a20 */ /* 0x000fca0000410000 */
[----:B------:R-:W-:Y:S02]  /*23f0*/  @P0 SEL R80, R2, RZ, P5 ;  /* 0x000000ff02500207 */ /* 0x000fe40002800000 */
        /* <DEDUP_REMOVED lines=12> */
.L_x_7939:
[----:B------:R-:W-:Y:S05]  /*24c0*/  BSYNC B1 ;  /* 0x0000000000017941 */ /* 0x000fea0003800000 */
.L_x_7938:
        /* <DEDUP_REMOVED lines=17> */
.L_x_7941:
[----:B------:R-:W-:Y:S05]  /*25e0*/  BSYNC B1 ;  /* 0x0000000000017941 */ /* 0x000fea0003800000 */
.L_x_7940:
[----:B------:R-:W-:Y:S01]  /*25f0*/  @P0 FMUL.FTZ R84, R85, c[0x0][0x1ec] ;  /* 0x00007b0055540a20 */ /* 0x000fe20000410000 */
[----:B------:R-:W-:Y:S01]  /*2600*/  @P0 LOP3.LUT P5, RZ, R118, 0xff0000, RZ, 0xc0, !PT ;  /* 0x00ff000076ff0812 */ /* 0x000fe200078ac0ff */
[----:B------:R-:W-:Y:S02]  /*2610*/  BSSY B1, `(.L_x_7942) ;  /* 0x0000014000017945 */ /* 0x000fe40003800000 */
[----:B------:R-:W-:-:S05]  /*2620*/  @P0 FMUL.FTZ R84, R84, c[0x0][0x1e8] ;  /* 0x00007a0054540a20 */ /* 0x000fca0000410000 */
[----:B------:R-:W-:Y:S02]  /*2630*/  @P0 SEL R82, R84, RZ, P5 ;  /* 0x000000ff54520207 */ /* 0x000fe40002800000 */
[----:B------:R-:W-:-:S04]  /*2640*/  @!P1 ISETP.NE.U32.AND P5, PT, RZ, c[0x0][0x218], PT ;  /* 0x00008600ff009a0c */ /* 0x000fc80003fa5070 */
[----:B------:R-:W-:-:S04]  /*2650*/  @!P1 ISETP.NE.AND.EX P5, PT, RZ, c[0x0][0x21c], PT, P5 ;  /* 0x00008700ff009a0c */ /* 0x000fc80003fa5350 */
[----:B------:R-:W-:Y:S02]  /*2660*/  @!P1 FSEL R84, R7, RZ, P5 ;  /* 0x000000ff07549208 */ /* 0x000fe40002800000 */
[----:B------:R-:W-:-:S04]  /*2670*/  ISETP.NE.U32.AND P5, PT, RZ, c[0x0][0x258], PT ;  /* 0x00009600ff007a0c */ /* 0x000fc80003fa5070 */
[----:B------:R-:W-:-:S04]  /*2680*/  ISETP.NE.AND.EX P5, PT, RZ, c[0x0][0x25c], PT, P5 ;  /* 0x00009700ff007a0c */ /* 0x000fc80003fa5350 */
[----:B------:R-:W-:Y:S02]  /*2690*/  SEL R76, R3, R76, P5 ;  /* 0x0000004c034c7207 */ /* 0x000fe40002800000 */
[----:B------:R-:W-:Y:S02]  /*26a0*/  SEL R77, R2, R77, P5 ;  /* 0x0000004d024d7207 */ /* 0x000fe40002800000 */
        /* <DEDUP_REMOVED lines=10> */
.L_x_7943:
[----:B------:R-:W-:Y:S05]  /*2750*/  BSYNC B1 ;  /* 0x0000000000017941 */ /* 0x000fea0003800000 */
.L_x_7942:
[C---:B------:R-:W-:Y:S01]  /*2760*/  SEL R79, R84.reuse, R79, P5 ;  /* 0x0000004f544f7207 */ /* 0x040fe20002800000 */
[----:B------:R-:W-:Y:S01]  /*2770*/  @P0 FMUL.FTZ R84, R84, c[0x0][0x1ec] ;  /* 0x00007b0054540a20 */ /* 0x000fe20000410000 */
[----:B------:R-:W-:Y:S02]  /*2780*/  ISETP.NE.U32.AND P5, PT, RZ, c[0x0][0x258], PT ;  /* 0x00009600ff007a0c */ /* 0x000fe40003fa5070 */
[----:B------:R-:W-:Y:S01]  /*2790*/  @P0 MOV R85, 0x10 ;  /* 0x0000001000550802 */ /* 0x000fe20000000f00 */
[----:B------:R-:W-:Y:S01]  /*27a0*/  @P0 FMUL.FTZ R84, R84, c[0x0][0x1e8] ;  /* 0x00007a0054540a20 */ /* 0x000fe20000410000 */
[----:B------:R-:W-:-:S13]  /*27b0*/  ISETP.NE.AND.EX P5, PT, RZ, c[0x0][0x25c], PT, P5 ;  /* 0x00009700ff007a0c */ /* 0x000fda0003fa5350 */
[----:B------:R-:W-:-:S04]  /*27c0*/  @P5 IMAD.MOV.U32 R2, RZ, RZ, 0x10 ;  /* 0x00000010ff025424 */ /* 0x000fc800078e00ff */
[C---:B------:R-:W-:Y:S01]  /*27d0*/  @P5 IMAD.WIDE.U32 R2, R139.reuse, R2, c[0x0][0x258] ;  /* 0x000096008b025625 */ /* 0x040fe200078e0002 */
[----:B------:R-:W-:-:S04]  /*27e0*/  IADD3 R139, R139, 0x80, RZ ;  /* 0x000000808b8b7810 */ /* 0x000fc80007ffe0ff */
[----:B------:R0:W-:Y:S01]  /*27f0*/  @P5 STG.E.128 [R2.64], R76 ;  /* 0x0000004c02005986 */ /* 0x0001e2000c101d04 */
[----:B------:R-:W-:-:S04]  /*2800*/  @P0 LOP3.LUT P5, RZ, R118, 0xff000000, RZ, 0xc0, !PT ;  /* 0xff00000076ff0812 */ /* 0x000fc800078ac0ff */
[----:B------:R-:W-:Y:S01]  /*2810*/  @P0 SEL R83, R84, RZ, P5 ;  /* 0x000000ff54530207 */ /* 0x000fe20002800000 */
[C---:B------:R-:W-:Y:S01]  /*2820*/  @P0 IMAD.WIDE.U32 R84, R86.reuse, R85, c[0x0][0x248] ;  /* 0x0000920056540625 */ /* 0x040fe200078e0055 */
[----:B------:R-:W-:-:S04]  /*2830*/  IADD3 R86, R86, 0x80, RZ ;  /* 0x0000008056567810 */ /* 0x000fc80007ffe0ff */
[----:B------:R0:W-:Y:S03]  /*2840*/  @P0 STG.E.128 [R84.64], R80 ;  /* 0x0000005054000986 */ /* 0x0001e6000c101d04 */
.L_x_7935:
[----:B------:R-:W-:Y:S05]  /*2850*/  BSYNC B0 ;  /* 0x0000000000007941 */ /* 0x000fea0003800000 */
.L_x_7934:
        /* <DEDUP_REMOVED lines=16> */
.L_x_7947:
[----:B------:R-:W-:Y:S05]  /*2960*/  BSYNC B1 ;  /* 0x0000000000017941 */ /* 0x000fea0003800000 */
.L_x_7946:
        /* <DEDUP_REMOVED lines=15> */
.L_x_7949:
[----:B------:R-:W-:Y:S05]  /*2a60*/  BSYNC B1 ;  /* 0x0000000000017941 */ /* 0x000fea0003800000 */
.L_x_7948:
        /* <DEDUP_REMOVED lines=15> */
.L_x_7951:
[----:B------:R-:W-:Y:S05]  /*2b60*/  BSYNC B1 ;  /* 0x0000000000017941 */ /* 0x000fea0003800000 */
.L_x_7950:
        /* <DEDUP_REMOVED lines=9> */
[----:B------:R-:W-:Y:S01]  /*2c00*/  ISETP.NE.AND.EX P5, PT, RZ, c[0x0][0x25c], PT, P5 ;  /* 0x00009700ff007a0c */ /* 0x000fe20003fa5350 */
[----:B------:R-:W-:Y:S07]  /*2c10*/  @!P1 BRA `(.L_x_7953) ;  /* 0x0000006000009947 */ /* 0x000fee0003800000 */
[----:B------:R-:W-:Y:S01]  /*2c20*/  ISETP.NE.U32.AND P6, PT, RZ, c[0x0][0x218], PT ;  /* 0x00008600ff007a0c */ /* 0x000fe20003fc5070 */
[----:B------:R-:W-:-:S03]  /*2c30*/  FFMA.FTZ R84, R158, R88, R89 ;  /* 0x000000589e547223 */ /* 0x000fc60000010059 */
[----:B------:R-:W-:Y:S01]  /*2c40*/  ISETP.NE.AND.EX P6, PT, RZ, c[0x0][0x21c], PT, P6 ;  /* 0x00008700ff007a0c */ /* 0x000fe20003fc5360 */
[----:B------:R-:W-:-:S04]  /*2c50*/  FADD.FTZ R89, R167, -R84 ;  /* 0x80000054a7597221 */ /* 0x000fc80000010000 */
[----:B------:R-:W-:-:S08]  /*2c60*/  FMUL.FTZ R84, R126, R89 ;  /* 0x000000597e547220 */ /* 0x000fd00000410000 */
[----:B------:R-:W-:Y:S02]  /*2c70*/  @P6 FADD.FTZ R84, R59, R84 ;  /* 0x000000543b546221 */ /* 0x000fe40000010000 */
.L_x_7953:
[----:B------:R-:W-:Y:S05]  /*2c80*/  BSYNC B1 ;  /* 0x0000000000017941 */ /* 0x000fea0003800000 */
.L_x_7952:
[----:B------:R-:W-:Y:S02]  /*2c90*/  SEL R76, R3, R76, P5 ;  /* 0x0000004c034c7207 */ /* 0x000fe40002800000 */
[----:B------:R-:W-:Y:S02]  /*2ca0*/  SEL R77, R2, R77, P5 ;  /* 0x0000004d024d7207 */ /* 0x000fe40002800000 */
[----:B------:R-:W-:Y:S02]  /*2cb0*/  SEL R78, R85, R78, P5 ;  /* 0x0000004e554e7207 */ /* 0x000fe40002800000 */
        /* <DEDUP_REMOVED lines=15> */
.L_x_7945:
[----:B------:R-:W-:Y:S05]  /*2db0*/  BSYNC B0 ;  /* 0x0000000000007941 */ /* 0x000fea0003800000 */
.L_x_7944:
[----:B------:R-:W-:Y:S01]  /*2dc0*/  BSSY B0, `(.L_x_7954) ;  /* 0x0000054000007945 */ /* 0x000fe20003800000 */
        /* <DEDUP_REMOVED lines=14> */
.L_x_7957:
[----:B------:R-:W-:Y:S05]  /*2eb0*/  BSYNC B1 ;  /* 0x0000000000017941 */ /* 0x000fea0003800000 */
.L_x_7956:
        /* <DEDUP_REMOVED lines=15> */
.L_x_7959:
[----:B------:R-:W-:Y:S05]  /*2fb0*/  BSYNC B1 ;  /* 0x0000000000017941 */ /* 0x000fea0003800000 */
.L_x_7958:
        /* <DEDUP_REMOVED lines=15> */
.L_x_7961:
[----:B------:R-:W-:Y:S05]  /*30b0*/  BSYNC B1 ;  /* 0x0000000000017941 */ /* 0x000fea0003800000 */
.L_x_7960:
        /* <DEDUP_REMOVED lines=17> */
.L_x_7963:
[----:B------:R-:W-:Y:S05]  /*31d0*/  BSYNC B1 ;  /* 0x0000000000017941 */ /* 0x000fea0003800000 */
.L_x_7962:
        /* <DEDUP_REMOVED lines=18> */
.L_x_7955:
[----:B------:R-:W-:Y:S05]  /*3300*/  BSYNC B0 ;  /* 0x0000000000007941 */ /* 0x000fea0003800000 */
.L_x_7954:
        /* <DEDUP_REMOVED lines=15> */
.L_x_7967:
[----:B------:R-:W-:Y:S05]  /*3400*/  BSYNC B1 ;  /* 0x0000000000017941 */ /* 0x000fea0003800000 */
.L_x_7966:
        /* <DEDUP_REMOVED lines=15> */
.L_x_7969:
[----:B------:R-:W-:Y:S05]  /*3500*/  BSYNC B1 ;  /* 0x0000000000017941 */ /* 0x000fea0003800000 */
.L_x_7968:
        /* <DEDUP_REMOVED lines=15> */
.L_x_7971:
[----:B------:R-:W-:Y:S05]  /*3600*/  BSYNC B1 ;  /* 0x0000000000017941 */ /* 0x000fea0003800000 */
.L_x_7970:
        /* <DEDUP_REMOVED lines=17> */
.L_x_7973:
[----:B------:R-:W-:Y:S05]  /*3720*/  BSYNC B1 ;  /* 0x0000000000017941 */ /* 0x000fea0003800000 */
.L_x_7972:
        /* <DEDUP_REMOVED lines=18> */
.L_x_7965:
[----:B------:R-:W-:Y:S05]  /*3850*/  BSYNC B0 ;  /* 0x0000000000007941 */ /* 0x000fea0003800000 */
.L_x_7964:
        /* <DEDUP_REMOVED lines=15> */
.L_x_7977:
[----:B------:R-:W-:Y:S05]  /*3950*/  BSYNC B1 ;  /* 0x0000000000017941 */ /* 0x000fea0003800000 */
.L_x_7976:
        /* <DEDUP_REMOVED lines=15> */
.L_x_7979:
[----:B------:R-:W-:Y:S05]  /*3a50*/  BSYNC B1 ;  /* 0x0000000000017941 */ /* 0x000fea0003800000 */
.L_x_7978:
        /* <DEDUP_REMOVED lines=15> */
.L_x_7981:
[----:B------:R-:W-:Y:S05]  /*3b50*/  BSYNC B1 ;  /* 0x0000000000017941 */ /* 0x000fea0003800000 */
.L_x_7980:
        /* <DEDUP_REMOVED lines=17> */
.L_x_7983:
[----:B------:R-:W-:Y:S05]  /*3c70*/  BSYNC B1 ;  /* 0x0000000000017941 */ /* 0x000fea0003800000 */
.L_x_7982:
        /* <DEDUP_REMOVED lines=18> */
.L_x_7975:
[----:B------:R-:W-:Y:S05]  /*3da0*/  BSYNC B0 ;  /* 0x0000000000007941 */ /* 0x000fea0003800000 */
.L_x_7974:
        /* <DEDUP_REMOVED lines=16> */
.L_x_7987:
[----:B------:R-:W-:Y:S05]  /*3eb0*/  BSYNC B1 ;  /* 0x0000000000017941 */ /* 0x000fea0003800000 */
.L_x_7986:
        /* <DEDUP_REMOVED lines=15> */
.L_x_7989:
[----:B------:R-:W-:Y:S05]  /*3fb0*/  BSYNC B1 ;  /* 0x0000000000017941 */ /* 0x000fea0003800000 */
.L_x_7988:
        /* <DEDUP_REMOVED lines=15> */
.L_x_7991:
[----:B------:R-:W-:Y:S05]  /*40b0*/  BSYNC B1 ;  /* 0x0000000000017941 */ /* 0x000fea0003800000 */
.L_x_7990:
        /* <DEDUP_REMOVED lines=17> */
.L_x_7993:
[----:B------:R-:W-:Y:S05]  /*41d0*/  BSYNC B1 ;  /* 0x0000000000017941 */ /* 0x000fea0003800000 */
.L_x_7992:
[----:B------:R-:W-:Y:S02]  /*41e0*/  ISETP.NE.U32.AND P1, PT, RZ, c[0x0][0x258], PT ;  /* 0x00009600ff007a0c */ /* 0x000fe40003f25070 */
[----:B------:R-:W-:Y:S02]  /*41f0*/  SEL R77, R2, R77, P5 ;  /* 0x0000004d024d7207 */ /* 0x000fe40002800000 */
[----:B------:R-:W-:Y:S02]  /*4200*/  ISETP.NE.AND.EX P1, PT, RZ, c[0x0][0x25c], PT, P1 ;  /* 0x00009700ff007a0c */ /* 0x000fe40003f25310 */
[----:B------:R-:W-:Y:S02]  /*4210*/  SEL R76, R3, R76, P5 ;  /* 0x0000004c034c7207 */ /* 0x000fe40002800000 */
[----:B------:R-:W-:Y:S02]  /*4220*/  SEL R78, R85, R78, P5 ;  /* 0x0000004e554e7207 */ /* 0x000fe40002800000 */
[C---:B------:R-:W-:Y:S01]  /*4230*/  SEL R79, R84.reuse, R79, P5 ;  /* 0x0000004f544f7207 */ /* 0x040fe20002800000 */
[----:B------:R-:W-:Y:S01]  /*4240*/  @P0 FMUL.FTZ R84, R84, c[0x0][0x1ec] ;  /* 0x00007b0054540a20 */ /* 0x000fe20000410000 */
[----:B------:R-:W-:-:S03]  /*4250*/  @P0 MOV R87, 0x10 ;  /* 0x0000001000570802 */ /* 0x000fc60000000f00 */
[----:B------:R-:W-:Y:S02]  /*4260*/  @P0 FMUL.FTZ R84, R84, c[0x0][0x1e8] ;  /* 0x00007a0054540a20 */ /* 0x000fe40000410000 */
[----:B------:R-:W-:Y:S02]  /*4270*/  @P1 IMAD.MOV.U32 R2, RZ, RZ, 0x10 ;  /* 0x00000010ff021424 */ /* 0x000fe400078e00ff */
[----:B------:R-:W-:-:S04]  /*4280*/  @P0 IMAD.WIDE.U32 R86, R86, R87, c[0x0][0x248] ;  /* 0x0000920056560625 */ /* 0x000fc800078e0057 */
[----:B------:R-:W-:-:S05]  /*4290*/  @P1 IMAD.WIDE.U32 R2, R139, R2, c[0x0][0x258] ;  /* 0x000096008b021625 */ /* 0x000fca00078e0002 */
[----:B------:R0:W-:Y:S01]  /*42a0*/  @P1 STG.E.128 [R2.64], R76 ;  /* 0x0000004c02001986 */ /* 0x0001e2000c101d04 */
[----:B------:R-:W-:-:S04]  /*42b0*/  @P0 LOP3.LUT P1, RZ, R123, 0xff000000, RZ, 0xc0, !PT ;  /* 0xff0000007bff0812 */ /* 0x000fc8000782c0ff */
[----:B------:R-:W-:-:S05]  /*42c0*/  @P0 SEL R83, R84, RZ, P1 ;  /* 0x000000ff54530207 */ /* 0x000fca0000800000 */
[----:B------:R0:W-:Y:S04]  /*42d0*/  @P0 STG.E.128 [R86.64], R80 ;  /* 0x0000005056000986 */ /* 0x0001e8000c101d04 */
.L_x_7985:
[----:B------:R-:W-:Y:S05]  /*42e0*/  BSYNC B0 ;  /* 0x0000000000007941 */ /* 0x000fea0003800000 */
.L_x_7984:
[----:B------:R-:W-:Y:S02]  /*42f0*/  LOP3.LUT P0, RZ, R116, 0xff, RZ, 0xc0, !PT ;  /* 0x000000ff74ff7812 */ /* 0x000fe4000780c0ff */
[----:B------:R-:W-:Y:S02]  /*4300*/  IADD3 R0, R0, c[0x0][0x160], RZ ;  /* 0x0000580000007a10 */ /* 0x000fe40007ffe0ff */
[----:B------:R-:W-:Y:S02]  /*4310*/  SEL R116, RZ, 0x1, P0 ;  /* 0x00000001ff747807 */ /* 0x000fe40000000000 */
[----:B------:R-:W-:-:S13]  /*4320*/  ISETP.GE.AND P0, PT, R0, c[0x0][0x164], PT ;  /* 0x0000590000007a0c */ /* 0x000fda0003f06270 */
[----:B0----5:R-:W-:Y:S01]  /*4330*/  @P0 CALL.REL.NOINC `(.L_x_7908) ;  /* 0x0000001000000944 */ /* 0x021fe20003c00000 */
[----:B------:R-:W-:Y:S05]  /*4340*/  BRA `(.L_x_7994) ;  /* 0xffffc43000007947 */ /* 0x000fea000383ffff */
.L_x_7908:
[----:B-1----:R-:W0:Y:S01]  /*4350*/  S2UR UR6, SR_CTAID.X ;  /* 0x00000000000679c3 */ /* 0x002e220000002500 */
[----:B------:R-:W0:Y:S01]  /*4360*/  S2R R2, SR_TID.X ;  /* 0x0000000000027919 */ /* 0x000e220000002100 */
[C---:B------:R-:W-:Y:S01]  /*4370*/  LOP3.LUT P1, RZ, R117.reuse, 0xffffff80, RZ, 0xc0, !PT ;  /* 0xffffff8075ff7812 */ /* 0x040fe2000782c0ff */
[----:B-----5:R-:W-:Y:S01]  /*4380*/  @P4 IMAD.MOV.U32 R61, RZ, RZ, 0x10 ;  /* 0x00000010ff3d4424 */ /* 0x020fe200078e00ff */
[----:B------:R-:W-:Y:S01]  /*4390*/  ISETP.GE.U32.AND P0, PT, R117, 0x100, PT ;  /* 0x000001007500780c */ /* 0x000fe20003f06070 */
[----:B------:R-:W-:Y:S01]  /*43a0*/  @P2 IMAD.MOV.U32 R69, RZ, RZ, 0x10 ;  /* 0x00000010ff452424 */ /* 0x000fe200078e00ff */
[----:B------:R-:W-:-:S09]  /*43b0*/  @P3 MOV R65, 0x10 ;  /* 0x0000001000413802 */ /* 0x000fd20000000f00 */
[----:B------:R-:W-:Y:S02]  /*43c0*/  @P1 IMAD.MOV.U32 R5, RZ, RZ, 0x10 ;  /* 0x00000010ff051424 */ /* 0x000fe400078e00ff */
        /* <DEDUP_REMOVED lines=38> */
.L_x_7932:
[----:B------:R-:W-:Y:S01]  /*4630*/  IMAD.MOV.U32 R87, RZ, RZ, R185 ;  /* 0x000000ffff577224 */ /* 0x000fe200078e00b9 */
[----:B------:R-:W-:Y:S01]  /*4640*/  MOV R180, 0x10 ;  /* 0x0000001000b47802 */ /* 0x000fe20000000f00 */
[----:B------:R-:W-:Y:S01]  /*4650*/  IMAD.MOV.U32 R91, RZ, RZ, 0x1f ;  /* 0x0000001fff5b7424 */ /* 0x000fe200078e00ff */
[----:B------:R-:W-:Y:S02]  /*4660*/  MOV R182, 0xffffffff ;  /* 0xffffffff00b67802 */ /* 0x000fe40000000f00 */
[----:B------:R-:W-:-:S02]  /*4670*/  MOV R2, 0x4690 ;  /* 0x0000469000027802 */ /* 0x000fc40000000f00 */
[----:B-----5:R-:W-:Y:S05]  /*4680*/  CALL.REL.NOINC `($__internal_171_$__cuda_sm70_shflsync_down_p) ;  /* 0x0000046000007944 */ /* 0x020fea0003c00000 */
[----:B-1----:R-:W-:Y:S01]  /*4690*/  IMAD.MOV.U32 R86, RZ, RZ, R87 ;  /* 0x000000ffff567224 */ /* 0x002fe200078e0057 */
[----:B0-----:R-:W-:Y:S05]  /*46a0*/  BRA `(.L_x_7995) ;  /* 0xffffd92000007947 */ /* 0x001fea000383ffff */
.L_x_7933:
[----:B------:R-:W-:Y:S01]  /*46b0*/  HFMA2.MMA R91, -RZ, RZ, 0, 1.847743988037109375e-06 ;  /* 0x0000001fff5b7435 */ /* 0x000fe200000001ff */
[----:B------:R-:W-:Y:S01]  /*46c0*/  MOV R87, R184 ;  /* 0x000000b800577202 */ /* 0x000fe20000000f00 */
[----:B------:R-:W-:Y:S01]  /*46d0*/  IMAD.MOV.U32 R180, RZ, RZ, 0x10 ;  /* 0x00000010ffb47424 */ /* 0x000fe200078e00ff */
[----:B------:R-:W-:Y:S01]  /*46e0*/  MOV R2, 0x4710 ;  /* 0x0000471000027802 */ /* 0x000fe20000000f00 */
[----:B------:R-:W-:-:S02]  /*46f0*/  IMAD.MOV.U32 R182, RZ, RZ, -0x1 ;  /* 0xffffffffffb67424 */ /* 0x000fc400078e00ff */
[----:B01---5:R-:W-:Y:S05]  /*4700*/  CALL.REL.NOINC `($__internal_171_$__cuda_sm70_shflsync_down_p) ;  /* 0x000003e000007944 */ /* 0x023fea0003c00000 */
[----:B------:R-:W-:Y:S01]  /*4710*/  FADD.FTZ R86, R86, R185 ;  /* 0x000000b956567221 */ /* 0x000fe20000010000 */
[----:B0-----:R-:W-:Y:S01]  /*4720*/  MOV R180, 0x8 ;  /* 0x0000000800b47802 */ /* 0x001fe20000000f00 */
[----:B-1----:R-:W-:Y:S01]  /*4730*/  FADD.FTZ R184, R184, R87 ;  /* 0x00000057b8b87221 */ /* 0x002fe20000010000 */
[----:B------:R-:W-:Y:S01]  /*4740*/  MOV R182, 0xffffffff ;  /* 0xffffffff00b67802 */ /* 0x000fe20000000f00 */
[----:B------:R-:W-:Y:S01]  /*4750*/  IMAD.MOV.U32 R91, RZ, RZ, 0x1f ;  /* 0x0000001fff5b7424 */ /* 0x000fe200078e00ff */
[----:B------:R-:W-:Y:S01]  /*4760*/  MOV R2, 0x4790 ;  /* 0x0000479000027802 */ /* 0x000fe20000000f00 */
[----:B------:R-:W-:-:S02]  /*4770*/  IMAD.MOV.U32 R87, RZ, RZ, R86 ;  /* 0x000000ffff577224 */ /* 0x000fc400078e0056 */
[----:B------:R-:W-:Y:S05]  /*4780*/  CALL.REL.NOINC `($__internal_171_$__cuda_sm70_shflsync_down_p) ;  /* 0x0000036000007944 */ /* 0x000fea0003c00000 */
[----:B0-----:R-:W-:Y:S01]  /*4790*/  HFMA2.MMA R180, -RZ, RZ, 0, 4.76837158203125e-07 ;  /* 0x00000008ffb47435 */ /* 0x001fe200000001ff */
[----:B-1----:R-:W-:Y:S01]  /*47a0*/  MOV R85, R87 ;  /* 0x0000005700557202 */ /* 0x002fe20000000f00 */
[----:B------:R-:W-:Y:S01]  /*47b0*/  IMAD.MOV.U32 R87, RZ, RZ, R184 ;  /* 0x000000ffff577224 */ /* 0x000fe200078e00b8 */
[----:B------:R-:W-:Y:S01]  /*47c0*/  MOV R91, 0x1f ;  /* 0x0000001f005b7802 */ /* 0x000fe20000000f00 */
[----:B------:R-:W-:Y:S01]  /*47d0*/  IMAD.MOV.U32 R182, RZ, RZ, -0x1 ;  /* 0xffffffffffb67424 */ /* 0x000fe200078e00ff */
[----:B------:R-:W-:-:S02]  /*47e0*/  MOV R2, 0x4800 ;  /* 0x0000480000027802 */ /* 0x000fc40000000f00 */
[----:B------:R-:W-:Y:S05]  /*47f0*/  CALL.REL.NOINC `($__internal_171_$__cuda_sm70_shflsync_down_p) ;  /* 0x000002f000007944 */ /* 0x000fea0003c00000 */
[----:B------:R-:W-:Y:S01]  /*4800*/  FADD.FTZ R86, R85, R86 ;  /* 0x0000005655567221 */ /* 0x000fe20000010000 */
[----:B0-----:R-:W-:Y:S01]  /*4810*/  HFMA2.MMA R180, -RZ, RZ, 0, 2.384185791015625e-07 ;  /* 0x00000004ffb47435 */ /* 0x001fe200000001ff */
[----:B-1----:R-:W-:Y:S01]  /*4820*/  FADD.FTZ R184, R184, R87 ;  /* 0x00000057b8b87221 */ /* 0x002fe20000010000 */
[----:B------:R-:W-:Y:S01]  /*4830*/  MOV R91, 0x1f ;  /* 0x0000001f005b7802 */ /* 0x000fe20000000f00 */
[----:B------:R-:W-:Y:S01]  /*4840*/  IMAD.MOV.U32 R182, RZ, RZ, -0x1 ;  /* 0xffffffffffb67424 */ /* 0x000fe200078e00ff */
[----:B------:R-:W-:-:S02]  /*4850*/  MOV R87, R86 ;  /* 0x0000005600577202 */ /* 0x000fc40000000f00 */
[----:B------:R-:W-:Y:S02]  /*4860*/  MOV R2, 0x4880 ;  /* 0x0000488000027802 */ /* 0x000fe40000000f00 */
[----:B------:R-:W-:Y:S05]  /*4870*/  CALL.REL.NOINC `($__internal_171_$__cuda_sm70_shflsync_down_p) ;  /* 0x0000027000007944 */ /* 0x000fea0003c00000 */
[----:B0-----:R-:W-:Y:S01]  /*4880*/  HFMA2.MMA R180, -RZ, RZ, 0, 2.384185791015625e-07 ;  /* 0x00000004ffb47435 */ /* 0x001fe200000001ff */
[----:B-1----:R-:W-:Y:S01]  /*4890*/  MOV R85, R87 ;  /* 0x0000005700557202 */ /* 0x002fe20000000f00 */
[----:B------:R-:W-:Y:S01]  /*48a0*/  IMAD.MOV.U32 R87, RZ, RZ, R184 ;  /* 0x000000ffff577224 */ /* 0x000fe200078e00b8 */
[----:B------:R-:W-:Y:S01]  /*48b0*/  MOV R91, 0x1f ;  /* 0x0000001f005b7802 */ /* 0x000fe20000000f00 */
[----:B------:R-:W-:Y:S01]  /*48c0*/  IMAD.MOV.U32 R182, RZ, RZ, -0x1 ;  /* 0xffffffffffb67424 */ /* 0x000fe200078e00ff */
[----:B------:R-:W-:Y:S02]  /*48d0*/  MOV R2, 0x48f0 ;  /* 0x000048f000027802 */ /* 0x000fe40000000f00 */
[----:B------:R-:W-:Y:S05]  /*48e0*/  CALL.REL.NOINC `($__internal_171_$__cuda_sm70_shflsync_down_p) ;  /* 0x0000020000007944 */ /* 0x000fea0003c00000 */
[----:B------:R-:W-:Y:S01]  /*48f0*/  FADD.FTZ R86, R85, R86 ;  /* 0x0000005655567221 */ /* 0x000fe20000010000 */
[----:B0-----:R-:W-:Y:S01]  /*4900*/  HFMA2.MMA R180, -RZ, RZ, 0, 1.1920928955078125e-07 ;  /* 0x00000002ffb47435 */ /* 0x001fe200000001ff */
[----:B-1----:R-:W-:Y:S01]  /*4910*/  FADD.FTZ R90, R184, R87 ;  /* 0x00000057b85a7221 */ /* 0x002fe20000010000 */
[----:B------:R-:W-:Y:S01]  /*4920*/  MOV R91, 0x1f ;  /* 0x0000001f005b7802 */ /* 0x000fe20000000f00 */
[----:B------:R-:W-:Y:S01]  /*4930*/  IMAD.MOV.U32 R182, RZ, RZ, -0x1 ;  /* 0xffffffffffb67424 */ /* 0x000fe200078e00ff */
[----:B------:R-:W-:-:S02]  /*4940*/  MOV R87, R86 ;  /* 0x0000005600577202 */ /* 0x000fc40000000f00 */
[----:B------:R-:W-:Y:S02]  /*4950*/  MOV R2, 0x4970 ;  /* 0x0000497000027802 */ /* 0x000fe40000000f00 */
[----:B------:R-:W-:Y:S05]  /*4960*/  CALL.REL.NOINC `($__internal_171_$__cuda_sm70_shflsync_down_p) ;  /* 0x0000018000007944 */ /* 0x000fea0003c00000 */
[----:B0-----:R-:W-:Y:S01]  /*4970*/  HFMA2.MMA R180, -RZ, RZ, 0, 1.1920928955078125e-07 ;  /* 0x00000002ffb47435 */ /* 0x001fe200000001ff */
[----:B-1----:R-:W-:Y:S01]  /*4980*/  MOV R85, R87 ;  /* 0x0000005700557202 */ /* 0x002fe20000000f00 */
[----:B------:R-:W-:Y:S01]  /*4990*/  IMAD.MOV.U32 R87, RZ, RZ, R90 ;  /* 0x000000ffff577224 */ /* 0x000fe200078e005a */
[----:B------:R-:W-:Y:S01]  /*49a0*/  MOV R91, 0x1f ;  /* 0x0000001f005b7802 */ /* 0x000fe20000000f00 */
[----:B------:R-:W-:Y:S01]  /*49b0*/  IMAD.MOV.U32 R182, RZ, RZ, -0x1 ;  /* 0xffffffffffb67424 */ /* 0x000fe200078e00ff */
[----:B------:R-:W-:Y:S02]  /*49c0*/  MOV R2, 0x49e0 ;  /* 0x000049e000027802 */ /* 0x000fe40000000f00 */
[----:B------:R-:W-:Y:S05]  /*49d0*/  CALL.REL.NOINC `($__internal_171_$__cuda_sm70_shflsync_down_p) ;  /* 0x0000011000007944 */ /* 0x000fea0003c00000 */
[----:B------:R-:W-:Y:S01]  /*49e0*/  FADD.FTZ R88, R85, R86 ;  /* 0x0000005655587221 */ /* 0x000fe20000010000 */
[----:B0-----:R-:W-:Y:S01]  /*49f0*/  HFMA2.MMA R180, -RZ, RZ, 0, 5.9604644775390625e-08 ;  /* 0x00000001ffb47435 */ /* 0x001fe200000001ff */
[----:B-1----:R-:W-:Y:S01]  /*4a00*/  FADD.FTZ R90, R90, R87 ;  /* 0x000000575a5a7221 */ /* 0x002fe20000010000 */
[----:B------:R-:W-:Y:S01]  /*4a10*/  MOV R91, 0x1f ;  /* 0x0000001f005b7802 */ /* 0x000fe20000000f00 */
[----:B------:R-:W-:Y:S01]  /*4a20*/  IMAD.MOV.U32 R182, RZ, RZ, -0x1 ;  /* 0xffffffffffb67424 */ /* 0x000fe200078e00ff */
[----:B------:R-:W-:-:S02]  /*4a30*/  MOV R87, R88 ;  /* 0x0000005800577202 */ /* 0x000fc40000000f00 */
[----:B------:R-:W-:Y:S02]  /*4a40*/  MOV R2, 0x4a60 ;  /* 0x00004a6000027802 */ /* 0x000fe40000000f00 */
[----:B------:R-:W-:Y:S05]  /*4a50*/  CALL.REL.NOINC `($__internal_171_$__cuda_sm70_shflsync_down_p) ;  /* 0x0000009000007944 */ /* 0x000fea0003c00000 */
[----:B0-----:R-:W-:Y:S01]  /*4a60*/  HFMA2.MMA R180, -RZ, RZ, 0, 5.9604644775390625e-08 ;  /* 0x00000001ffb47435 */ /* 0x001fe200000001ff */
[----:B-1----:R-:W-:Y:S01]  /*4a70*/  MOV R89, R87 ;  /* 0x0000005700597202 */ /* 0x002fe20000000f00 */
[----:B------:R-:W-:Y:S01]  /*4a80*/  IMAD.MOV.U32 R87, RZ, RZ, R90 ;  /* 0x000000ffff577224 */ /* 0x000fe200078e005a */
[----:B------:R-:W-:Y:S01]  /*4a90*/  MOV R91, 0x1f ;  /* 0x0000001f005b7802 */ /* 0x000fe20000000f00 */
[----:B------:R-:W-:Y:S01]  /*4aa0*/  IMAD.MOV.U32 R182, RZ, RZ, -0x1 ;  /* 0xffffffffffb67424 */ /* 0x000fe200078e00ff */
[----:B------:R-:W-:Y:S02]  /*4ab0*/  MOV R2, 0x4ad0 ;  /* 0x00004ad000027802 */ /* 0x000fe40000000f00 */
[----:B------:R-:W-:Y:S05]  /*4ac0*/  CALL.REL.NOINC `($__internal_171_$__cuda_sm70_shflsync_down_p) ;  /* 0x0000002000007944 */ /* 0x000fea0003c00000 */
[----:B-1----:R-:W-:Y:S01]  /*4ad0*/  MOV R3, R87 ;  /* 0x0000005700037202 */ /* 0x002fe20000000f00 */
[----:B0-----:R-:W-:Y:S05]  /*4ae0*/  BRA `(.L_x_7996) ;  /* 0xffffd60000007947 */ /* 0x001fea000383ffff */
        .weak           $__internal_171_$__cuda_sm70_shflsync_down_p
        .type           $__internal_171_$__cuda_sm70_shflsync_down_p,@function
        .size           $__internal_171_$__cuda_sm70_shflsync_down_p,(.L_x_9425 - $__internal_171_$__cuda_sm70_shflsync_down_p)
$__internal_171_$__cuda_sm70_shflsync_down_p:
[----:B------:R-:W-:Y:S01]  /*4af0*/  HFMA2.MMA R3, -RZ, RZ, 0, 0 ;  /* 0x00000000ff037435 */ /* 0x000fe200000001ff */
[----:B------:R-:W-:Y:S04]  /*4b00*/  WARPSYNC R182 ;  /* 0x000000b600007348 */ /* 0x000fe80003800000 */
[----:B------:R0:W1:Y:S01]  /*4b10*/  SHFL.DOWN PT, R87, R87, R180, R91 ;  /* 0x080000b457577389 */ /* 0x00006200000e005b */
[----:B------:R-:W-:Y:S05]  /*4b20*/  RET.REL.NODEC R2 `(_ZN10layer_norm13ln_bwd_kernelINS_13Kernel_traitsI6__halfffffjLj3072ELj1ELj1ELj4ELj16ENS_18Kernel_traits_baseILj3072ES2_ffffjLj128EEEEELb1ELb0ELb1ELb0EEEvNS_9BwdParamsE) ;  /* 0xffffb4d002007950 */ /* 0x000fea0003c3ffff */
.L_x_7997:
        /* <DEDUP_REMOVED lines=13> */
.L_x_9425:


//--------------------- .text._ZN10layer_norm22ln_bwd_finalize_kernelINS_22Kernel_traits_finalizeILj3072E6__halfffffjLb0ELj1024ELj4ENS_18Kernel_traits_baseILj3072ES2_ffffjLj1024EEEEELb0ELb1EEEvNS_9BwdParamsE --------------------------
	.section	.text._ZN10layer_norm22ln_bwd_finalize_kernelINS_22Kernel_traits_finalizeILj3072E6__halfffffjLb0ELj1024ELj4ENS_18Kernel_traits_baseILj3072ES2_ffffjLj1024EEEEELb0ELb1EEEvNS_9BwdParamsE,"ax",@progbits
	.sectioninfo	@"SHI_REGISTERS=32"
	.align	128
        .global         _ZN10layer_norm22ln_bwd_finalize_kernelINS_22Kernel_traits_finalizeILj3072E6__halfffffjLb0ELj1024ELj4ENS_18Kernel_traits_baseILj3072ES2_ffffjLj1024EEEEELb0ELb1EEEvNS_9BwdParamsE
        .type           _ZN10layer_norm22ln_bwd_finalize_kernelINS_22Kernel_traits_finalizeILj3072E6__halfffffjLb0ELj1024ELj4ENS_18Kernel_traits_baseILj3072ES2_ffffjLj1024EEEEELb0ELb1EEEvNS_9BwdParamsE,@function
        .size           _ZN10layer_norm22ln_bwd_finalize_kernelINS_22Kernel_traits_finalizeILj3072E6__halfffffjLb0ELj1024ELj4ENS_18Kernel_traits_baseILj3072ES2_ffffjLj1024EEEEELb0ELb1EEEvNS_9BwdParamsE,(.L_x_9426 - _ZN10layer_norm22ln_bwd_finalize_kernelINS_22Kernel_traits_finalizeILj3072E6__halfffffjLb0ELj1024ELj4ENS_18Kernel_traits_baseILj3072ES2_ffffjLj1024EEEEELb0ELb1EEEvNS_9BwdParamsE)
        .other          _ZN10layer_norm22ln_bwd_finalize_kernelINS_22Kernel_traits_finalizeILj3072E6__halfffffjLb0ELj1024ELj4ENS_18Kernel_traits_baseILj3072ES2_ffffjLj1024EEEEELb0ELb1EEEvNS_9BwdParamsE,@"STO_CUDA_ENTRY STV_DEFAULT"
_ZN10layer_norm22ln_bwd_finalize_kernelINS_22Kernel_traits_finalizeILj3072E6__halfffffjLb0ELj1024ELj4ENS_18Kernel_traits_baseILj3072ES2_ffffjLj1024EEEEELb0ELb1EEEvNS_9BwdParamsE:
.text._ZN10layer_norm22ln_bwd_finalize_kernelINS_22Kernel_traits_finalizeILj3072E6__halfffffjLb0ELj1024ELj4ENS_18Kernel_traits_baseILj3072ES2_ffffjLj1024EEEEELb0ELb1EEEvNS_9BwdParamsE:
        /* <DEDUP_REMOVED lines=19> */
.L_x_8010:
        /* <DEDUP_REMOVED lines=27> */
.L_x_8002:
        /* <DEDUP_REMOVED lines=35> */
.L_x_8001:
[----:B------:R-:W-:Y:S05]  /*0510*/  BSYNC B1 ;  /* 0x0000000000017941 */ /* 0x000fea0003800000 */
.L_x_8000:
        /* <DEDUP_REMOVED lines=23> */
.L_x_8004:
[----:B------:R-:W-:Y:S05]  /*0690*/  BSYNC B1 ;  /* 0x0000000000017941 */ /* 0x000fea0003800000 */
.L_x_8003:
        /* <DEDUP_REMOVED lines=10> */
.L_x_7999:
[----:B------:R-:W-:Y:S05]  /*0740*/  BSYNC B0 ;  /* 0x0000000000007941 */ /* 0x000fea0003800000 */
.L_x_7998:
        /* <DEDUP_REMOVED lines=11> */
.L_x_8011:
        /* <DEDUP_REMOVED lines=18> */
.L_x_8012:
[----:B------:R-:W-:Y:S01]  /*0920*/  @!P1 SHF.R.U32.HI R2, RZ, 0x3, R0 ;  /* 0x00000003ff029819 */ /* 0x000fe20000011600 */
[----:B---3--:R-:W-:Y:S02]  /*0930*/  FADD.FTZ R5, R5, R10 ;  /* 0x0000000a05057221 */ /* 0x008fe40000010000 */
[----:B--2---:R-:W-:Y:S01]  /*0940*/  FADD.FTZ R7, R7, R4 ;  /* 0x0000000407077221 */ /* 0x004fe20000010000 */
[----:B------:R-:W-:-:S05]  /*0950*/  @!P1 LOP3.LUT R2, R2, 0x1ffffffc, RZ, 0xc0, !PT ;  /* 0x1ffffffc02029812 */ /* 0x000fca00078ec0ff */
[----:B------:R2:W-:Y:S04]  /*0960*/  @!P1 STS [R2+0x2000], R5 ;  /* 0x0020000502009388 */ /* 0x0005e80000000800 */
[----:B------:R2:W-:Y:S02]  /*0970*/  @!P1 STS [R2+0x2080], R7 ;  /* 0x0020800702009388 */ /* 0x0005e40000000800 */
.L_x_8005:
        /* <DEDUP_REMOVED lines=13> */
.L_x_8009:
[----:B------:R-:W-:Y:S05]  /*0a50*/  BSYNC B0 ;  /* 0x0000000000007941 */ /* 0x000fea0003800000 */
.L_x_8008:
[C---:B------:R-:W-:Y:S02]  /*0a60*/  ISETP.GT.U32.AND P1, PT, R18.reuse, -0xc01, PT ;  /* 0xfffff3ff1200780c */ /* 0x040fe40003f24070 */
[----:B------:R-:W-:Y:S02]  /*0a70*/  IADD3 R18, R18, 0xc00, RZ ;  /* 0x00000c0012127810 */ /* 0x000fe40007ffe0ff */
[----:B------:R-:W-:-:S09]  /*0a80*/  IADD3 R19, R19, 0x600, RZ ;  /* 0x0000060013137810 */ /* 0x000fd20007ffe0ff */
[----:B012---:R-:W-:Y:S05]  /*0a90*/  @P1 BRA `(.L_x_8010) ;  /* 0xfffff69000001947 */ /* 0x007fea000383ffff */
[----:B------:R-:W-:Y:S05]  /*0aa0*/  EXIT ;  /* 0x000000000000794d */ /* 0x000fea0003800000 */
.L_x_8006:
[----:B--2---:R-:W-:Y:S01]  /*0ab0*/  IMAD.MOV.U32 R10, RZ, RZ, R4 ;  /* 0x000000ffff0a7224 */ /* 0x004fe200078e0004 */
[----:B------:R-:W-:Y:S01]  /*0ac0*/  MOV R9, 0x1 ;  /* 0x0000000100097802 */ /* 0x000fe20000000f00 */
[----:B------:R-:W-:Y:S01]  /*0ad0*/  IMAD.MOV.U32 R6, RZ, RZ, 0x1f ;  /* 0x0000001fff067424 */ /* 0x000fe200078e00ff */
[----:B------:R-:W-:Y:S02]  /*0ae0*/  MOV R11, 0xffffffff ;  /* 0xffffffff000b7802 */ /* 0x000fe40000000f00 */
[----:B------:R-:W-:Y:S02]  /*0af0*/  MOV R2, 0xb10 ;  /* 0x00000b1000027802 */ /* 0x000fe40000000f00 */
[----:B01----:R-:W-:Y:S05]  /*0b00*/  CALL.REL.NOINC `($__internal_172_$__cuda_sm70_shflsync_bfly_p) ;  /* 0x000003c000007944 */ /* 0x003fea0003c00000 */
[----:B-1----:R-:W-:Y:S01]  /*0b10*/  IMAD.MOV.U32 R3, RZ, RZ, R6 ;  /* 0x000000ffff037224 */ /* 0x002fe200078e0006 */
[----:B0-----:R-:W-:Y:S05]  /*0b20*/  BRA `(.L_x_8011) ;  /* 0xfffffcd000007947 */ /* 0x001fea000383ffff */
.L_x_8007:
[----:B------:R-:W-:Y:S01]  /*0b30*/  HFMA2.MMA R6, -RZ, RZ, 0, 1.847743988037109375e-06 ;  /* 0x0000001fff067435 */ /* 0x000fe200000001ff */
[----:B------:R-:W-:Y:S01]  /*0b40*/  MOV R10, R13 ;  /* 0x0000000d000a7202 */ /* 0x000fe20000000f00 */
[----:B------:R-:W-:Y:S01]  /*0b50*/  IMAD.MOV.U32 R9, RZ, RZ, 0x2 ;  /* 0x00000002ff097424 */ /* 0x000fe200078e00ff */
[----:B------:R-:W-:Y:S01]  /*0b60*/  MOV R2, 0xb90 ;  /* 0x00000b9000027802 */ /* 0x000fe20000000f00 */
[----:B------:R-:W-:-:S02]  /*0b70*/  IMAD.MOV.U32 R11, RZ, RZ, -0x1 ;  /* 0xffffffffff0b7424 */ /* 0x000fc400078e00ff */
[----:B012---:R-:W-:Y:S05]  /*0b80*/  CALL.REL.NOINC `($__internal_172_$__cuda_sm70_shflsync_bfly_p) ;  /* 0x0000034000007944 */ /* 0x007fea0003c00000 */
[----:B01----:R-:W-:Y:S01]  /*0b90*/  FADD.FTZ R10, R13, R6 ;  /* 0x000000060d0a7221 */ /* 0x003fe20000010000 */
[----:B------:R-:W-:Y:S01]  /*0ba0*/  HFMA2.MMA R6, -RZ, RZ, 0, 1.847743988037109375e-06 ;  /* 0x0000001fff067435 */ /* 0x000fe200000001ff */
[----:B------:R-:W-:Y:S01]  /*0bb0*/  MOV R9, 0x4 ;  /* 0x0000000400097802 */ /* 0x000fe20000000f00 */
[----:B------:R-:W-:Y:S01]  /*0bc0*/  IMAD.MOV.U32 R11, RZ, RZ, -0x1 ;  /* 0xffffffffff0b7424 */ /* 0x000fe200078e00ff */
[----:B------:R-:W-:-:S03]  /*0bd0*/  MOV R2, 0xbf0 ;  /* 0x00000bf000027802 */ /* 0x000fc60000000f00 */
[----:B------:R-:W-:Y:S05]  /*0be0*/  CALL.REL.NOINC `($__internal_172_$__cuda_sm70_shflsync_bfly_p) ;  /* 0x000002e000007944 */ /* 0x000fea0003c00000 */
[----:B01----:R-:W-:Y:S01]  /*0bf0*/  FADD.FTZ R10, R10, R6 ;  /* 0x000000060a0a7221 */ /* 0x003fe20000010000 */
[----:B------:R-:W-:Y:S01]  /*0c00*/  HFMA2.MMA R6, -RZ, RZ, 0, 1.847743988037109375e-06 ;  /* 0x0000001fff067435 */ /* 0x000fe200000001ff */
[----:B------:R-:W-:Y:S01]  /*0c10*/  MOV R9, 0x8 ;  /* 0x0000000800097802 */ /* 0x000fe20000000f00 */
[----:B------:R-:W-:Y:S01]  /*0c20*/  IMAD.MOV.U32 R11, RZ, RZ, -0x1 ;  /* 0xffffffffff0b7424 */ /* 0x000fe200078e00ff */
[----:B------:R-:W-:-:S03]  /*0c30*/  MOV R2, 0xc50 ;  /* 0x00000c5000027802 */ /* 0x000fc60000000f00 */
[----:B------:R-:W-:Y:S05]  /*0c40*/  CALL.REL.NOINC `($__internal_172_$__cuda_sm70_shflsync_bfly_p) ;  /* 0x0000028000007944 */ /* 0x000fea0003c00000 */
[----:B-1----:R-:W-:Y:S01]  /*0c50*/  FADD.FTZ R4, R10, R6 ;  /* 0x000000060a047221 */ /* 0x002fe20000010000 */
[----:B------:R-:W-:Y:S01]  /*0c60*/  HFMA2.MMA R6, -RZ, RZ, 0, 1.847743988037109375e-06 ;  /* 0x0000001fff067435 */ /* 0x000fe200000001ff */
[----:B0-----:R-:W-:Y:S01]  /*0c70*/  MOV R9, 0x10 ;  /* 0x0000001000097802 */ /* 0x001fe20000000f00 */
[----:B------:R-:W-:Y:S01]  /*0c80*/  IMAD.MOV.U32 R11, RZ, RZ, -0x1 ;  /* 0xffffffffff0b7424 */ /* 0x000fe200078e00ff */
[----:B------:R-:W-:-:S02]  /*0c90*/  MOV R2, 0xcc0 ;  /* 0x00000cc000027802 */ /* 0x000fc40000000f00 */
[----:B------:R-:W-:Y:S02]  /*0ca0*/  MOV R10, R4 ;  /* 0x00000004000a7202 */ /* 0x000fe40000000f00 */
[----:B------:R-:W-:Y:S05]  /*0cb0*/  CALL.REL.NOINC `($__internal_172_$__cuda_sm70_shflsync_bfly_p) ;  /* 0x0000021000007944 */ /* 0x000fea0003c00000 */
[----:B0-----:R-:W-:Y:S01]  /*0cc0*/  HFMA2.MMA R9, -RZ, RZ, 0, 5.9604644775390625e-08 ;  /* 0x00000001ff097435 */ /* 0x001fe200000001ff */
[----:B-1----:R-:W-:Y:S01]  /*0cd0*/  MOV R7, R6 ;  /* 0x0000000600077202 */ /* 0x002fe20000000f00 */
[----:B------:R-:W-:Y:S01]  /*0ce0*/  IMAD.MOV.U32 R10, RZ, RZ, R5 ;  /* 0x000000ffff0a7224 */ /* 0x000fe200078e0005 */
[----:B------:R-:W-:Y:S01]  /*0cf0*/  MOV R6, 0x1f ;  /* 0x0000001f00067802 */ /* 0x000fe20000000f00 */
[----:B------:R-:W-:Y:S01]  /*0d00*/  IMAD.MOV.U32 R11, RZ, RZ, -0x1 ;  /* 0xffffffffff0b7424 */ /* 0x000fe200078e00ff */
[----:B------:R-:W-:Y:S02]  /*0d10*/  MOV R2, 0xd30 ;  /* 0x00000d3000027802 */ /* 0x000fe40000000f00 */
[----:B------:R-:W-:Y:S05]  /*0d20*/  CALL.REL.NOINC `($__internal_172_$__cuda_sm70_shflsync_bfly_p) ;  /* 0x000001a000007944 */ /* 0x000fea0003c00000 */
[----:B0-----:R-:W-:Y:S01]  /*0d30*/  HFMA2.MMA R9, -RZ, RZ, 0, 1.1920928955078125e-07 ;  /* 0x00000002ff097435 */ /* 0x001fe200000001ff */
[----:B-1----:R-:W-:Y:S01]  /*0d40*/  FADD.FTZ R10, R5, R6 ;  /* 0x00000006050a7221 */ /* 0x002fe20000010000 */
[----:B------:R-:W-:Y:S01]  /*0d50*/  MOV R6, 0x1f ;  /* 0x0000001f00067802 */ /* 0x000fe20000000f00 */
[----:B------:R-:W-:Y:S01]  /*0d60*/  IMAD.MOV.U32 R11, RZ, RZ, -0x1 ;  /* 0xffffffffff0b7424 */ /* 0x000fe200078e00ff */
[----:B------:R-:W-:Y:S02]  /*0d70*/  MOV R2, 0xd90 ;  /* 0x00000d9000027802 */ /* 0x000fe40000000f00 */
[----:B------:R-:W-:Y:S05]  /*0d80*/  CALL.REL.NOINC `($__internal_172_$__cuda_sm70_shflsync_bfly_p) ;  /* 0x0000014000007944 */ /* 0x000fea0003c00000 */
[----:B0-----:R-:W-:Y:S01]  /*0d90*/  HFMA2.MMA R9, -RZ, RZ, 0, 2.384185791015625e-07 ;  /* 0x00000004ff097435 */ /* 0x001fe200000001ff */
[----:B-1----:R-:W-:Y:S01]  /*0da0*/  FADD.FTZ R10, R10, R6 ;  /* 0x000000060a0a7221 */ /* 0x002fe20000010000 */
[----:B------:R-:W-:Y:S01]  /*0db0*/  MOV R6, 0x1f ;  /* 0x0000001f00067802 */ /* 0x000fe20000000f00 */
[----:B------:R-:W-:Y:S01]  /*0dc0*/  IMAD.MOV.U32 R11, RZ, RZ, -0x1 ;  /* 0xffffffffff0b7424 */ /* 0x000fe200078e00ff */
[----:B------:R-:W-:-:S02]  /*0dd0*/  MOV R2, 0xdf0 ;  /* 0x00000df000027802 */ /* 0x000fc40000000f00 */
[----:B------:R-:W-:Y:S05]  /*0de0*/  CALL.REL.NOINC `($__internal_172_$__cuda_sm70_shflsync_bfly_p) ;  /* 0x000000e000007944 */ /* 0x000fea0003c00000 */
[----:B0-----:R-:W-:Y:S01]  /*0df0*/  HFMA2.MMA R9, -RZ, RZ, 0, 4.76837158203125e-07 ;  /* 0x00000008ff097435 */ /* 0x001fe200000001ff */
[----:B-1----:R-:W-:Y:S01]  /*0e00*/  FADD.FTZ R10, R10, R6 ;  /* 0x000000060a0a7221 */ /* 0x002fe20000010000 */
[----:B------:R-:W-:Y:S01]  /*0e10*/  MOV R6, 0x1f ;  /* 0x0000001f00067802 */ /* 0x000fe20000000f00 */
[----:B------:R-:W-:Y:S01]  /*0e20*/  IMAD.MOV.U32 R11, RZ, RZ, -0x1 ;  /* 0xffffffffff0b7424 */ /* 0x000fe200078e00ff */
[----:B------:R-:W-:-:S02]  /*0e30*/  MOV R2, 0xe50 ;  /* 0x00000e5000027802 */ /* 0x000fc40000000f00 */
[----:B------:R-:W-:Y:S05]  /*0e40*/  CALL.REL.NOINC `($__internal_172_$__cuda_sm70_shflsync_bfly_p) ;  /* 0x0000008000007944 */ /* 0x000fea0003c00000 */
[----:B0-----:R-:W-:Y:S01]  /*0e50*/  HFMA2.MMA R9, -RZ, RZ, 0, 9.5367431640625e-07 ;  /* 0x00000010ff097435 */ /* 0x001fe200000001ff */
[----:B-1----:R-:W-:Y:S01]  /*0e60*/  FADD.FTZ R10, R10, R6 ;  /* 0x000000060a0a7221 */ /* 0x002fe20000010000 */
[----:B------:R-:W-:Y:S01]  /*0e70*/  MOV R6, 0x1f ;  /* 0x0000001f00067802 */ /* 0x000fe20000000f00 */
[----:B------:R-:W-:Y:S01]  /*0e80*/  IMAD.MOV.U32 R11, RZ, RZ, -0x1 ;  /* 0xffffffffff0b7424 */ /* 0x000fe200078e00ff */
[----:B------:R-:W-:-:S02]  /*0e90*/  MOV R2, 0xeb0 ;  /* 0x00000eb000027802 */ /* 0x000fc40000000f00 */
[----:B------:R-:W-:Y:S05]  /*0ea0*/  CALL.REL.NOINC `($__internal_172_$__cuda_sm70_shflsync_bfly_p) ;  /* 0x0000002000007944 */ /* 0x000fea0003c00000 */
[----:B-1----:R-:W-:Y:S01]  /*0eb0*/  MOV R5, R6 ;  /* 0x0000000600057202 */ /* 0x002fe20000000f00 */
[----:B0-----:R-:W-:Y:S05]  /*0ec0*/  BRA `(.L_x_8012) ;  /* 0xfffffa5000007947 */ /* 0x001fea000383ffff */
        .weak           $__internal_172_$__cuda_sm70_shflsync_bfly_p
        .type           $__internal_172_$__cuda_sm70_shflsync_bfly_p,@function
        .size           $__internal_172_$__cuda_sm70_shflsync_bfly_p,(.L_x_9426 - $__internal_172_$__cuda_sm70_shflsync_bfly_p)
$__internal_172_$__cuda_sm70_shflsync_bfly_p:
[----:B------:R-:W-:Y:S01]  /*0ed0*/  HFMA2.MMA R3, -RZ, RZ, 0, 0 ;  /* 0x00000000ff037435 */ /* 0x000fe200000001ff */
[----:B------:R-:W-:Y:S04]  /*0ee0*/  WARPSYNC R11 ;  /* 0x0000000b00007348 */ /* 0x000fe80003800000 */
[----:B------:R0:W1:Y:S01]  /*0ef0*/  SHFL.BFLY PT, R6, R10, R9, R6 ;  /* 0x0c0000090a067389 */ /* 0x00006200000e0006 */
[----:B------:R-:W-:Y:S05]  /*0f00*/  RET.REL.NODEC R2 `(_ZN10layer_norm22ln_bwd_finalize_kernelINS_22Kernel_traits_finalizeILj3072E6__halfffffjLb0ELj1024ELj4ENS_18Kernel_traits_baseILj3072ES2_ffffjLj1024EEEEELb0ELb1EEEvNS_9BwdParamsE) ;  /* 0xfffff0f002007950 */ /* 0x000fea0003c3ffff */
.L_x_8013:
        /* <DEDUP_REMOVED lines=15> */
.L_x_9426:


//--------------------- .text._ZN10layer_norm13ln_bwd_kernelINS_13Kernel_traitsI6__halfffffjLj3072ELj1ELj1ELj4ELj16ENS_18Kernel_traits_baseILj3072ES2_ffffjLj128EEEEELb1ELb0ELb1ELb1EEEvNS_9BwdParamsE --------------------------
	.section	.text._ZN10layer_norm13ln_bwd_kernelINS_13Kernel_traitsI6__halfffffjLj3072ELj1ELj1ELj4ELj16ENS_18Kernel_traits_baseILj3072ES2_ffffjLj128EEEEELb1ELb0ELb1ELb1EEEvNS_9BwdParamsE,"ax",@progbits
	.sectioninfo	@"SHI_REGISTERS=197"
	.align	128
        .global         _ZN10layer_norm13ln_bwd_kernelINS_13Kernel_traitsI6__halfffffjLj3072ELj1ELj1ELj4ELj16ENS_18Kernel_traits_baseILj3072ES2_ffffjLj128EEEEELb1ELb0ELb1ELb1EEEvNS_9BwdParamsE
        .type           _ZN10layer_norm13ln_bwd_kernelINS_13Kernel_traitsI6__halfffffjLj3072ELj1ELj1ELj4ELj16ENS_18Kernel_traits_baseILj3072ES2_ffffjLj128EEEEELb1ELb0ELb1ELb1EEEvNS_9BwdParamsE,@function
        .size           _ZN10layer_norm13ln_bwd_kernelINS_13Kernel_traitsI6__halfffffjLj3072ELj1ELj1ELj4ELj16ENS_18Kernel_traits_baseILj3072ES2_ffffjLj128EEEEELb1ELb0ELb1ELb1EEEvNS_9BwdParamsE,(.L_x_9427 - _ZN10layer_norm13ln_bwd_kernelINS_13Kernel_traitsI6__halfffffjLj3072ELj1ELj1ELj4ELj16ENS_18Kernel_traits_baseILj3072ES2_ffffjLj128EEEEELb1ELb0ELb1ELb1EEEvNS_9BwdParamsE)
        .other          _ZN10layer_norm13ln_bwd_kernelINS_13Kernel_traitsI6__halfffffjLj3072ELj1ELj1ELj4ELj16ENS_18Kernel_traits_baseILj3072ES2_ffffjLj128EEEEELb1ELb0ELb1ELb1EEEvNS_9BwdParamsE,@"STO_CUDA_ENTRY STV_DEFAULT"
_ZN10layer_norm13ln_bwd_kernelINS_13Kernel_traitsI6__halfffffjLj3072ELj1ELj1ELj4ELj16ENS_18Kernel_traits_baseILj3072ES2_ffffjLj128EEEEELb1ELb0ELb1ELb1EEEvNS_9BwdParamsE:
.text._ZN10layer_norm13ln_bwd_kernelINS_13Kernel_traitsI6__halfffffjLj3072ELj1ELj1ELj4ELj16ENS_18Kernel_traits_baseILj3072ES2_ffffjLj128EEEEELb1ELb0ELb1ELb1EEEvNS_9BwdParamsE:
        /* <DEDUP_REMOVED lines=32> */
.L_x_8014:
        /* <DEDUP_REMOVED lines=33> */
[----:B------:R-:W-:Y:S01]  /*0410*/  HFMA2.MMA R140, -RZ, RZ, 0, 5.9604644775390625e-08 ;  /* 0x00000001ff8c7435 */ /* 0x000fe200000001ff */
        /* <DEDUP_REMOVED lines=20> */
[----:B------:R-:W-:Y:S01]  /*0560*/  CS2R R12, SRZ ;  /* 0x00000000000c7805 */ /* 0x000fe2000001ff00 */
[----:B------:R-:W-:Y:S01]  /*0570*/  HADD2.F32 R141, -RZ, R141.H0_H0 ;  /* 0x2000008dff8d7230 */ /* 0x000fe20000004100 */
[----:B------:R-:W-:Y:S01]  /*0580*/  CS2R R8, SRZ ;  /* 0x0000000000087805 */ /* 0x000fe2000001ff00 */
[----:B------:R-:W-:Y:S01]  /*0590*/  CS2R R10, SRZ ;  /* 0x00000000000a7805 */ /* 0x000fe2000001ff00 */
[----:B------:R-:W-:Y:S01]  /*05a0*/  CS2R R6, SRZ ;  /* 0x0000000000067805 */ /* 0x000fe2000001ff00 */
[----:B------:R-:W-:Y:S01]  /*05b0*/  CS2R R4, SRZ ;  /* 0x0000000000047805 */ /* 0x000fe2000001ff00 */
        /* <DEDUP_REMOVED lines=11> */
[----:B0-----:R-:W-:Y:S02]  /*0670*/  HADD2.F32 R164, -RZ, R164.H0_H0 ;  /* 0x200000a4ffa47230 */ /* 0x001fe40000004100 */
.L_x_8069:
[----:B------:R-:W-:-:S05]  /*0680*/  MOV R175, 0x4 ;  /* 0x0000000400af7802 */ /* 0x000fca0000000f00 */
[----:B------:R-:W-:-:S06]  /*0690*/  IMAD.WIDE R84, R138, R175, c[0x0][0x1d8] ;  /* 0x000076008a547625 */ /* 0x000fcc00078e02af */
[----:B------:R-:W2:Y:S01]  /*06a0*/  LDG.E R84, [R84.64] ;  /* 0x0000000454547981 */ /* 0x000ea2000c1e1900 */
[----:B------:R-:W-:-:S04]  /*06b0*/  IMAD.WIDE R86, R138, R175, c[0x0][0x1d0] ;  /* 0x000074008a567625 */ /* 0x000fc800078e02af */
[----:B------:R-:W-:Y:S01]  /*06c0*/  IMAD R88, R138, c[0x0][0x168], RZ ;  /* 0x00005a008a587a24 */ /* 0x000fe200078e02ff */
[----:B------:R0:W5:Y:S01]  /*06d0*/  LDG.E R187, [R86.64] ;  /* 0x0000000456bb7981 */ /* 0x000162000c1e1900 */
        /* <DEDUP_REMOVED lines=17> */
[----:B0----5:R-:W-:-:S13]  /*07f0*/  ISETP.GE.AND P0, PT, R187, 0x1, PT ;  /* 0x00000001bb00780c */ /* 0x021fda0003f06270 */
[----:B------:R-:W-:-:S05]  /*0800*/  @P0 IADD3 R84, R187, -0x1, RZ ;  /* 0xffffffffbb540810 */ /* 0x000fca0007ffe0ff */
[----:B------:R-:W-:Y:S01]  /*0810*/  @P0 IMAD R85, R84, c[0x0][0x168], RZ ;  /* 0x00005a0054550a24 */ /* 0x000fe200078e02ff */
[----:B------:R-:W-:-:S04]  /*0820*/  HFMA2.MMA R84, -RZ, RZ, 0, 0 ;  /* 0x00000000ff547435 */ /* 0x000fc800000001ff */
[----:B------:R-:W-:-:S04]  /*0830*/  @P0 SHF.R.S32.HI R86, RZ, 0x1f, R85 ;  /* 0x0000001fff560819 */ /* 0x000fc80000011455 */
[----:B------:R-:W-:-:S04]  /*0840*/  @P0 LEA.HI R86, R86, R85, RZ, 0x2 ;  /* 0x0000005556560211 */ /* 0x000fc800078f10ff */
[----:B------:R-:W-:Y:S02]  /*0850*/  @P0 LEA.HI.SX32 R84, R86, R131, 0x1e ;  /* 0x0000008356540211 */ /* 0x000fe400078ff2ff */
[----:B------:R-:W-:Y:S02]  /*0860*/  ISETP.NE.U32.AND P0, PT, RZ, c[0x0][0x218], PT ;  /* 0x00008600ff007a0c */ /* 0x000fe40003f05070 */
[C---:B------:R-:W-:Y:S01]  /*0870*/  IADD3 R108, R84.reuse, 0x80, RZ ;  /* 0x00000080546c7810 */ /* 0x040fe20007ffe0ff */
[CC--:B------:R-:W-:Y:S01]  /*0880*/  IMAD.WIDE.U32 R90, R84.reuse, R175.reuse, c[0x0][0x190] ;  /* 0x00006400545a7625 */ /* 0x0c0fe200078e00af */
[----:B------:R-:W-:Y:S02]  /*0890*/  ISETP.NE.AND.EX P0, PT, RZ, c[0x0][0x21c], PT, P0 ;  /* 0x00008700ff007a0c */ /* 0x000fe40003f05300 */
[----:B------:R-:W-:Y:S01]  /*08a0*/  IADD3 R86, R84, 0x180, RZ ;  /* 0x0000018054567810 */ /* 0x000fe20007ffe0ff */
[----:B------:R-:W-:Y:S01]  /*08b0*/  IMAD.WIDE.U32 R108, R108, R175, c[0x0][0x190] ;  /* 0x000064006c6c7625 */ /* 0x000fe200078e00af */
[----:B------:R0:W5:Y:S01]  /*08c0*/  LDG.E R188, [R90.64] ;  /* 0x000000045abc7981 */ /* 0x000162000c1e1900 */
[----:B------:R-:W-:-:S02]  /*08d0*/  IADD3 R110, R84, 0x100, RZ ;  /* 0x00000100546e7810 */ /* 0x000fc40007ffe0ff */
[C---:B------:R-:W-:Y:S01]  /*08e0*/  IADD3 R88, R84.reuse, 0x200, RZ ;  /* 0x0000020054587810 */ /* 0x040fe20007ffe0ff */
[----:B------:R1:W5:Y:S01]  /*08f0*/  LDG.E R181, [R108.64] ;  /* 0x000000046cb57981 */ /* 0x000362000c1e1900 */
[----:B------:R-:W-:-:S04]  /*0900*/  IADD3 R178, R84, 0x280, RZ ;  /* 0x0000028054b27810 */ /* 0x000fc80007ffe0ff */
[C---:B------:R-:W-:Y:S01]  /*0910*/  @P0 IADD3 R192, R165.reuse, 0x280, RZ ;  /* 0x00000280a5c00810 */ /* 0x040fe20007ffe0ff */
[----:B------:R2:W5:Y:S01]  /*0920*/  @P0 LDG.E.128 R52, [R136.64] ;  /* 0x0000000488340981 */ /* 0x000562000c1e1d00 */
[----:B0-----:R-:W-:Y:S01]  /*0930*/  @P0 IADD3 R90, R165, 0x200, RZ ;  /* 0x00000200a55a0810 */ /* 0x001fe20007ffe0ff */
[-C--:B------:R-:W-:Y:S02]  /*0940*/  IMAD.WIDE.U32 R84, R86, R175.reuse, c[0x0][0x190] ;  /* 0x0000640056547625 */ /* 0x080fe400078e00af */
[----:B------:R2:W5:Y:S02]  /*0950*/  @P0 LDG.E.128 R56, [R134.64] ;  /* 0x0000000486380981 */ /* 0x000564000c1e1d00 */
[-C--:B------:R-:W-:Y:S02]  /*0960*/  IMAD.WIDE.U32 R110, R110, R175.reuse, c[0x0][0x190] ;  /* 0x000064006e6e7625 */ /* 0x080fe400078e00af */
[----:B------:R2:W5:Y:S02]  /*0970*/  @P0 LDG.E.128 R60, [R132.64] ;  /* 0x00000004843c0981 */ /* 0x000564000c1e1d00 */
[----:B------:R-:W-:-:S02]  /*0980*/  IMAD.WIDE.U32 R88, R88, R175, c[0x0][0x190] ;  /* 0x0000640058587625 */ /* 0x000fc400078e00af */
[----:B------:R2:W5:Y:S02]  /*0990*/  LDG.E R179, [R110.64] ;  /* 0x000000046eb37981 */ /* 0x000564000c1e1900 */
[----:B------:R-:W-:Y:S02]  /*09a0*/  IMAD.WIDE.U32 R86, R178, R175, c[0x0][0x190] ;  /* 0x00006400b2567625 */ /* 0x000fe400078e00af */
[----:B------:R2:W5:Y:S02]  /*09b0*/  LDG.E R177, [R88.64] ;  /* 0x0000000458b17981 */ /* 0x000564000c1e1900 */
[-C--:B------:R-:W-:Y:S02]  /*09c0*/  @P0 IMAD.WIDE.U32 R90, R90, R189.reuse, c[0x0][0x218] ;  /* 0x000086005a5a0625 */ /* 0x080fe400078e00bd */
[----:B------:R2:W5:Y:S02]  /*09d0*/  LDG.E R175, [R86.64] ;  /* 0x0000000456af7981 */ /* 0x000564000c1e1900 */
[----:B-1----:R-:W-:-:S02]  /*09e0*/  @P0 IMAD.WIDE.U32 R108, R192, R189, c[0x0][0x218] ;  /* 0x00008600c06c0625 */ /* 0x002fc400078e00bd */
[----:B------:R2:W5:Y:S04]  /*09f0*/  @P0 LDG.E.128 R64, [R2.64] ;  /* 0x0000000402400981 */ /* 0x000568000c1e1d00 */
[----:B------:R2:W5:Y:S04]  /*0a00*/  @P0 LDG.E.128 R68, [R90.64] ;  /* 0x000000045a440981 */ /* 0x000568000c1e1d00 */
[----:B------:R2:W5:Y:S04]  /*0a10*/  @P0 LDG.E.128 R72, [R108.64] ;  /* 0x000000046c480981 */ /* 0x000568000c1e1d00 */
[----:B------:R0:W5:Y:S02]  /*0a20*/  LDG.E R178, [R84.64] ;  /* 0x0000000454b27981 */ /* 0x000164000c1e1900 */
[----:B0-----:R-:W-:Y:S01]  /*0a30*/  HFMA2.MMA R84, -RZ, RZ, 0, 0 ;  /* 0x00000000ff547435 */ /* 0x001fe200000001ff */
[----:B------:R-:W-:Y:S01]  /*0a40*/  MOV R85, RZ ;  /* 0x000000ff00557202 */ /* 0x000fe20000000f00 */
[----:B------:R-:W-:Y:S05]  /*0a50*/  BRA `(.L_x_8018) ;  /* 0x00000f2000007947 */ /* 0x000fea0003800000 */
.L_x_8017:
        /* <DEDUP_REMOVED lines=11> */
[----:B------:R-:W4:Y:S02]  /*0b10*/  LDG.E.128 R84, [R84.64] ;  /* 0x0000000454547981 */ /* 0x000f24000c1e1d00 */
[C---:B------:R-:W-:Y:S02]  /*0b20*/  IMAD.WIDE.U32 R88, R128.reuse, R189, c[0x0][0x208] ;  /* 0x0000820080587625 */ /* 0x040fe400078e00bd */
[----:B0-----:R-:W4:Y:S04]  /*0b30*/  LDG.E.128 R100, [R102.64] ;  /* 0x0000000466647981 */ /* 0x001f28000c1e1d00 */
[----:B------:R-:W4:Y:S01]  /*0b40*/  LDG.E.128 R88, [R88.64] ;  /* 0x0000000458587981 */ /* 0x000f22000c1e1d00 */
[----:B------:R-:W-:-:S05]  /*0b50*/  IADD3 R96, R128, 0x80, RZ ;  /* 0x0000008080607810 */ /* 0x000fca0007ffe0ff */
[----:B------:R-:W-:Y:S01]  /*0b60*/  IMAD.WIDE.U32 R96, R96, R189, c[0x0][0x208] ;  /* 0x0000820060607625 */ /* 0x000fe200078e00bd */
[----:B------:R-:W-:-:S05]  /*0b70*/  IADD3 R104, R128, 0x100, RZ ;  /* 0x0000010080687810 */ /* 0x000fca0007ffe0ff */
[----:B------:R-:W4:Y:S01]  /*0b80*/  LDG.E.128 R96, [R96.64] ;  /* 0x0000000460607981 */ /* 0x000f22000c1e1d00 */
[----:B------:R-:W-:Y:S01]  /*0b90*/  IMAD.WIDE.U32 R104, R104, R189, c[0x0][0x208] ;  /* 0x0000820068687625 */ /* 0x000fe200078e00bd */
[----:B------:R-:W-:-:S03]  /*0ba0*/  IADD3 R112, R128, 0x180, RZ ;  /* 0x0000018080707810 */ /* 0x000fc60007ffe0ff */
[-C--:B------:R-:W-:Y:S02]  /*0bb0*/  IMAD.WIDE.U32 R108, R174, R189.reuse, c[0x0][0x188] ;  /* 0x00006200ae6c7625 */ /* 0x080fe400078e00bd */
[----:B------:R-:W4:Y:S02]  /*0bc0*/  LDG.E.128 R104, [R104.64] ;  /* 0x0000000468687981 */ /* 0x000f24000c1e1d00 */
[-C--:B------:R-:W-:Y:S02]  /*0bd0*/  IMAD.WIDE.U32 R112, R112, R189.reuse, c[0x0][0x208] ;  /* 0x0000820070707625 */ /* 0x080fe400078e00bd */
[----:B------:R-:W4:Y:S01]  /*0be0*/  LDG.E.128 R108, [R108.64] ;  /* 0x000000046c6c7981 */ /* 0x000f22000c1e1d00 */
[----:B------:R-:W-:Y:S02]  /*0bf0*/  IADD3 R190, R165, 0x200, RZ ;  /* 0x00000200a5be7810 */ /* 0x000fe40007ffe0ff */
[----:B-----5:R-:W-:Y:S01]  /*0c00*/  ISETP.GE.AND P0, PT, R187, 0x1, PT ;  /* 0x00000001bb00780c */ /* 0x020fe20003f06270 */
[----:B------:R-:W4:Y:S02]  /*0c10*/  LDG.E.128 R112, [R112.64] ;  /* 0x0000000470707981 */ /* 0x000f24000c1e1d00 */
[----:B------:R-:W-:Y:S01]  /*0c20*/  IMAD.WIDE.U32 R116, R190, R189, c[0x0][0x188] ;  /* 0x00006200be747625 */ /* 0x000fe200078e00bd */
[----:B------:R-:W-:-:S05]  /*0c30*/  IADD3 R120, R128, 0x200, RZ ;  /* 0x0000020080787810 */ /* 0x000fca0007ffe0ff */
[----:B------:R-:W4:Y:S01]  /*0c40*/  LDG.E.128 R116, [R116.64] ;  /* 0x0000000474747981 */ /* 0x000f22000c1e1d00 */
[----:B------:R-:W-:Y:S01]  /*0c50*/  IMAD.WIDE.U32 R120, R120, R189, c[0x0][0x208] ;  /* 0x0000820078787625 */ /* 0x000fe200078e00bd */
[----:B------:R-:W-:Y:S02]  /*0c60*/  IADD3 R194, R165, 0x280, RZ ;  /* 0x00000280a5c27810 */ /* 0x000fe40007ffe0ff */
[----:B------:R-:W-:-:S03]  /*0c70*/  @P0 IADD3 R126, R187, -0x1, RZ ;  /* 0xffffffffbb7e0810 */ /* 0x000fc60007ffe0ff */
[----:B------:R-:W4:Y:S02]  /*0c80*/  LDG.E.128 R120, [R120.64] ;  /* 0x0000000478787981 */ /* 0x000f24000c1e1d00 */
[----:B------:R-:W-:Y:S02]  /*0c90*/  @P0 IMAD R129, R126, c[0x0][0x168], RZ ;  /* 0x00005a007e810a24 */ /* 0x000fe400078e02ff */
[----:B------:R-:W-:Y:S01]  /*0ca0*/  IMAD.WIDE.U32 R124, R194, R189, c[0x0][0x188] ;  /* 0x00006200c27c7625 */ /* 0x000fe200078e00bd */
[----:B------:R-:W-:Y:S02]  /*0cb0*/  IADD3 R128, R128, 0x280, RZ ;  /* 0x0000028080807810 */ /* 0x000fe40007ffe0ff */
[----:B------:R-:W-:-:S03]  /*0cc0*/  @P0 SHF.R.S32.HI R130, RZ, 0x1f, R129 ;  /* 0x0000001fff820819 */ /* 0x000fc60000011481 */
[----:B------:R-:W4:Y:S01]  /*0cd0*/  LDG.E.128 R124, [R124.64] ;  /* 0x000000047c7c7981 */ /* 0x000f22000c1e1d00 */
[----:B------:R-:W-:Y:S01]  /*0ce0*/  @P0 LEA.HI R130, R130, R129, RZ, 0x2 ;  /* 0x0000008182820211 */ /* 0x000fe200078f10ff */
[----:B------:R-:W-:Y:S01]  /*0cf0*/  IMAD.WIDE.U32 R128, R128, R189, c[0x0][0x208] ;  /* 0x0000820080807625 */ /* 0x000fe200078e00bd */
[----:B------:R-:W-:Y:S02]  /*0d00*/  MOV R168, RZ ;  /* 0x000000ff00a87202 */ /* 0x000fe40000000f00 */
[----:B------:R-:W-:-:S03]  /*0d10*/  @P0 LEA.HI.SX32 R168, R130, R131, 0x1e ;  /* 0x0000008382a80211 */ /* 0x000fc600078ff2ff */
[----:B------:R-:W4:Y:S01]  /*0d20*/  LDG.E.128 R128, [R128.64] ;  /* 0x0000000480807981 */ /* 0x000f22000c1e1d00 */
[----:B------:R-:W-:-:S04]  /*0d30*/  ISETP.NE.U32.AND P0, PT, RZ, c[0x0][0x218], PT ;  /* 0x00008600ff007a0c */ /* 0x000fc80003f05070 */
[----:B------:R-:W-:Y:S01]  /*0d40*/  ISETP.NE.AND.EX P0, PT, RZ, c[0x0][0x21c], PT, P0 ;  /* 0x00008700ff007a0c */ /* 0x000fe20003f05300 */
[C---:B------:R-:W-:Y:S01]  /*0d50*/  IMAD.WIDE.U32 R166, R168.reuse, R175, c[0x0][0x190] ;  /* 0x00006400a8a67625 */ /* 0x040fe200078e00af */
[----:B------:R-:W-:-:S04]  /*0d60*/  IADD3 R182, R168, 0x280, RZ ;  /* 0x00000280a8b67810 */ /* 0x000fc80007ffe0ff */
[----:B------:R0:W5:Y:S01]  /*0d70*/  LDG.E R188, [R166.64] ;  /* 0x00000004a6bc7981 */ /* 0x000162000c1e1900 */
[----:B------:R-:W-:-:S06]  /*0d80*/  IADD3 R170, R168, 0x80, RZ ;  /* 0x00000080a8aa7810 */ /* 0x000fcc0007ffe0ff */
[----:B------:R1:W5:Y:S01]  /*0d90*/  @P0 LDG.E.128 R52, [R136.64] ;  /* 0x0000000488340981 */ /* 0x000362000c1e1d00 */
[----:B0-----:R-:W-:-:S03]  /*0da0*/  IMAD.WIDE.U32 R166, R182, R175, c[0x0][0x190] ;  /* 0x00006400b6a67625 */ /* 0x001fc600078e00af */
[----:B------:R1:W5:Y:S01]  /*0db0*/  @P0 LDG.E.128 R56, [R134.64] ;  /* 0x0000000486380981 */ /* 0x000362000c1e1d00 */
[----:B------:R-:W-:-:S03]  /*0dc0*/  @P0 IMAD.WIDE.U32 R182, R190, R189, c[0x0][0x218] ;  /* 0x00008600beb60625 */ /* 0x000fc600078e00bd */
[----:B------:R1:W5:Y:S01]  /*0dd0*/  @P0 LDG.E.128 R60, [R132.64] ;  /* 0x00000004843c0981 */ /* 0x000362000c1e1d00 */
[----:B------:R-:W-:-:S03]  /*0de0*/  @P0 IMAD.WIDE.U32 R190, R194, R189, c[0x0][0x218] ;  /* 0x00008600c2be0625 */ /* 0x000fc600078e00bd */
[----:B------:R0:W5:Y:S04]  /*0df0*/  @P0 LDG.E.128 R64, [R2.64] ;  /* 0x0000000402400981 */ /* 0x000168000c1e1d00 */
[----:B------:R0:W5:Y:S04]  /*0e00*/  @P0 LDG.E.128 R68, [R182.64] ;  /* 0x00000004b6440981 */ /* 0x000168000c1e1d00 */
[----:B------:R0:W5:Y:S01]  /*0e10*/  @P0 LDG.E.128 R72, [R190.64] ;  /* 0x00000004be480981 */ /* 0x000162000c1e1d00 */
[----:B------:R-:W-:Y:S02]  /*0e20*/  ISETP.NE.AND P0, PT, R186, RZ, PT ;  /* 0x000000ffba00720c */ /* 0x000fe40003f05270 */
[----:B------:R-:W-:-:S02]  /*0e30*/  IADD3 R172, R168, 0x100, RZ ;  /* 0x00000100a8ac7810 */ /* 0x000fc40007ffe0ff */
[C---:B------:R-:W-:Y:S02]  /*0e40*/  IADD3 R178, R168.reuse, 0x180, RZ ;  /* 0x00000180a8b27810 */ /* 0x040fe40007ffe0ff */
[----:B------:R-:W-:Y:S01]  /*0e50*/  IADD3 R184, R168, 0x200, RZ ;  /* 0x00000200a8b87810 */ /* 0x000fe20007ffe0ff */
[----:B------:R-:W-:-:S04]  /*0e60*/  IMAD.WIDE.U32 R168, R170, R175, c[0x0][0x190] ;  /* 0x00006400aaa87625 */ /* 0x000fc800078e00af */
[-C--:B------:R-:W-:Y:S01]  /*0e70*/  IMAD.WIDE.U32 R170, R172, R175.reuse, c[0x0][0x190] ;  /* 0x00006400acaa7625 */ /* 0x080fe200078e00af */
[----:B------:R0:W5:Y:S03]  /*0e80*/  LDG.E R181, [R168.64] ;  /* 0x00000004a8b57981 */ /* 0x000166000c1e1900 */
[-C--:B------:R-:W-:Y:S01]  /*0e90*/  IMAD.WIDE.U32 R172, R178, R175.reuse, c[0x0][0x190] ;  /* 0x00006400b2ac7625 */ /* 0x080fe200078e00af */
[----:B------:R0:W5:Y:S03]  /*0ea0*/  LDG.E R179, [R170.64] ;  /* 0x00000004aab37981 */ /* 0x000166000c1e1900 */
[----:B------:R-:W-:Y:S01]  /*0eb0*/  IMAD.WIDE.U32 R184, R184, R175, c[0x0][0x190] ;  /* 0x00006400b8b87625 */ /* 0x000fe200078e00af */
[----:B------:R0:W5:Y:S04]  /*0ec0*/  LDG.E R178, [R172.64] ;  /* 0x00000004acb27981 */ /* 0x000168000c1e1900 */
[----:B------:R0:W5:Y:S04]  /*0ed0*/  LDG.E R175, [R166.64] ;  /* 0x00000004a6af7981 */ /* 0x000168000c1e1900 */
[----:B------:R0:W5:Y:S01]  /*0ee0*/  LDG.E R177, [R184.64] ;  /* 0x00000004b8b17981 */ /* 0x000162000c1e1900 */
[----:B--2---:R-:W-:-:S05]  /*0ef0*/  FSEL R189, R192, RZ, !P0 ;  /* 0x000000ffc0bd7208 */ /* 0x004fca0004000000 */
[C---:B---3--:R-:W-:Y:S02]  /*0f00*/  FADD.FTZ R92, -R189.reuse, R92 ;  /* 0x0000005cbd5c7221 */ /* 0x048fe40000010100 */
[C---:B0-----:R-:W-:Y:S02]  /*0f10*/  FADD.FTZ R2, -R189.reuse, R93 ;  /* 0x0000005dbd027221 */ /* 0x041fe40000010100 */
[C---:B----4-:R-:W-:Y:S02]  /*0f20*/  FADD.FTZ R84, -R189.reuse, R84 ;  /* 0x00000054bd547221 */ /* 0x050fe40000010100 */
[----:B------:R-:W-:Y:S02]  /*0f30*/  FADD.FTZ R94, -R189, R94 ;  /* 0x0000005ebd5e7221 */ /* 0x000fe40000010100 */
[----:B------:R-:W-:Y:S02]  /*0f40*/  FMUL.FTZ R169, R163, R84 ;  /* 0x00000054a3a97220 */ /* 0x000fe40000410000 */
[----:B------:R-:W-:-:S02]  /*0f50*/  FADD.FTZ R84, -R189, R95 ;  /* 0x0000005fbd547221 */ /* 0x000fc40000010100 */
[C---:B------:R-:W-:Y:S02]  /*0f60*/  FMUL.FTZ R93, R163.reuse, R92 ;  /* 0x0000005ca35d7220 */ /* 0x040fe40000410000 */
[----:B------:R-:W-:Y:S02]  /*0f70*/  FMUL.FTZ R92, R163, R2 ;  /* 0x00000002a35c7220 */ /* 0x000fe40000410000 */
[C---:B------:R-:W-:Y:S02]  /*0f80*/  FADD.FTZ R2, -R189.reuse, R101 ;  /* 0x00000065bd027221 */ /* 0x040fe40000010100 */
[----:B------:R-:W-:Y:S02]  /*0f90*/  FADD.FTZ R170, -R189, R85 ;  /* 0x00000055bdaa7221 */ /* 0x000fe40000010100 */
[----:B------:R-:W-:Y:S02]  /*0fa0*/  FMUL.FTZ R166, R139, R88 ;  /* 0x000000588ba67220 */ /* 0x000fe40000410000 */
[----:B------:R-:W-:-:S02]  /*0fb0*/  FMUL.FTZ R95, R163, R94 ;  /* 0x0000005ea35f7220 */ /* 0x000fc40000410000 */
[----:B------:R-:W-:Y:S02]  /*0fc0*/  FMUL.FTZ R94, R163, R84 ;  /* 0x00000054a35e7220 */ /* 0x000fe40000410000 */
[----:B------:R-:W-:Y:S02]  /*0fd0*/  FADD.FTZ R84, -R189, R102 ;  /* 0x00000066bd547221 */ /* 0x000fe40000010100 */
[----:B------:R-:W-:Y:S02]  /*0fe0*/  FMUL.FTZ R102, R163, R2 ;  /* 0x00000002a3667220 */ /* 0x000fe40000410000 */
[----:B------:R-:W-:Y:S02]  /*0ff0*/  FADD.FTZ R86, -R189, R86 ;  /* 0x00000056bd567221 */ /* 0x000fe40000010100 */
[----:B------:R-:W-:Y:S02]  /*1000*/  FMUL.FTZ R170, R163, R170 ;  /* 0x000000aaa3aa7220 */ /* 0x000fe40000410000 */
[----:B------:R-:W-:-:S02]  /*1010*/  FMUL.FTZ R171, R142, R89 ;  /* 0x000000598eab7220 */ /* 0x000fc40000410000 */
[----:B------:R-:W-:Y:S02]  /*1020*/  FADD.FTZ R2, RZ, R166 ;  /* 0x000000a6ff027221 */ /* 0x000fe40000010000 */
[----:B------:R-:W-:Y:S02]  /*1030*/  FFMA.FTZ R3, R169, R166, RZ ;  /* 0x000000a6a9037223 */ /* 0x000fe400000100ff */
        /* <DEDUP_REMOVED lines=21> */
[----:B------:R-:W-:-:S02]  /*1190*/  FADD.FTZ R100, -R189, R100 ;  /* 0x00000064bd647221 */ /* 0x000fc40000010100 */
[----:B------:R-:W-:Y:S02]  /*11a0*/  FMUL.FTZ R98, R145, R98 ;  /* 0x0000006291627220 */ /* 0x000fe40000410000 */
[----:B------:R-:W-:Y:S02]  /*11b0*/  FADD.FTZ R85, R2, R97 ;  /* 0x0000006102557221 */ /* 0x000fe40000010000 */
[----:B------:R-:W-:Y:S02]  /*11c0*/  FFMA.FTZ R3, R92, R97, R3 ;  /* 0x000000615c037223 */ /* 0x000fe40000010003 */
[----:B------:R-:W-:Y:S02]  /*11d0*/  FADD.FTZ R86, -R189, R103 ;  /* 0x00000067bd567221 */ /* 0x000fe40000010100 */
        /* <DEDUP_REMOVED lines=20> */
[----:B------:R-:W-:Y:S02]  /*1320*/  FADD.FTZ R108, -R189, R108 ;  /* 0x0000006cbd6c7221 */ /* 0x000fe40000010100 */
        /* <DEDUP_REMOVED lines=10> */
[----:B------:R-:W-:-:S02]  /*13d0*/  FADD.FTZ R110, -R189, R110 ;  /* 0x0000006ebd6e7221 */ /* 0x000fc40000010100 */
[----:B------:R-:W-:Y:S02]  /*13e0*/  FMUL.FTZ R182, R163, R182 ;  /* 0x000000b6a3b67220 */ /* 0x000fe40000410000 */
        /* <DEDUP_REMOVED lines=62> */
[----:B------:R-:W-:Y:S02]  /*17d0*/  FADD.FTZ R126, -R189, R126 ;  /* 0x0000007ebd7e7221 */ /* 0x000fe40000010100 */
[----:B------:R-:W-:Y:S02]  /*17e0*/  FFMA.FTZ R33, R129, R124, R33 ;  /* 0x0000007c81217223 */ /* 0x000fe40000010021 */
[----:B------:R-:W-:-:S02]  /*17f0*/  FADD.FTZ R9, R9, R129 ;  /* 0x0000008109097221 */ /* 0x000fc40000010000 */
        /* <DEDUP_REMOVED lines=24> */
.L_x_8018:
[----:B-12---:R-:W-:Y:S05]  /*1980*/  BSYNC B0 ;  /* 0x0000000000007941 */ /* 0x006fea0003800000 */
.L_x_8016:
[----:B------:R-:W-:Y:S02]  /*1990*/  LOP3.LUT P1, RZ, R140, 0xff, RZ, 0xc0, !PT ;  /* 0x000000ff8cff7812 */ /* 0x000fe4000782c0ff */
[----:B------:R-:W-:-:S02]  /*19a0*/  SHF.R.U32.HI R86, RZ, 0x5, R0 ;  /* 0x00000005ff567819 */ /* 0x000fc40000011600 */
[----:B------:R-:W-:Y:S02]  /*19b0*/  LOP3.LUT P0, RZ, R0, 0x1f, RZ, 0xc0, !PT ;  /* 0x0000001f00ff7812 */ /* 0x000fe4000780c0ff */
[----:B------:R-:W-:-:S07]  /*19c0*/  LOP3.LUT R108, R86, 0x7fffffc, RZ, 0xc0, !PT ;  /* 0x07fffffc566c7812 */ /* 0x000fce00078ec0ff */
[----:B------:R-:W-:Y:S01]  /*19d0*/  @!P1 IADD3 R108, R108, 0x4, RZ ;  /* 0x000000046c6c9810 */ /* 0x000fe20007ffe0ff */
[----:B------:R-:W-:Y:S05]  /*19e0*/  BRA.DIV ~URZ, `(.L_x_8019) ;  /* 0x000021227f007947 */ /* 0x000fea000b800000 */
[----:B------:R0:W1:Y:S02]  /*19f0*/  SHFL.DOWN PT, R88, R85, 0x10, 0x1f ;  /* 0x0a001f0055587f89 */ /* 0x00006400000e0000 */
.L_x_8070:
        /* <DEDUP_REMOVED lines=18> */
.L_x_8071:
[----:B------:R-:W-:Y:S01]  /*1b20*/  @!P0 LOP3.LUT R85, R86, 0x3, RZ, 0xc0, !PT ;  /* 0x0000000356558812 */ /* 0x000fe200078ec0ff */
[----:B--2---:R-:W-:Y:S01]  /*1b30*/  FADD.FTZ R2, R89, R84 ;  /* 0x0000005459027221 */ /* 0x004fe20000010000 */
[----:B------:R-:W-:Y:S01]  /*1b40*/  WARPSYNC 0xffffffff ;  /* 0xffffffff00007948 */ /* 0x000fe20003800000 */
[----:B-1----:R-:W-:Y:S01]  /*1b50*/  FADD.FTZ R3, R3, R90 ;  /* 0x0000005a03037221 */ /* 0x002fe20000010000 */
[----:B------:R-:W-:Y:S01]  /*1b60*/  @!P0 IADD3 R109, R108, R85, RZ ;  /* 0x000000556c6d8210 */ /* 0x000fe20007ffe0ff */
[----:B------:R-:W-:Y:S01]  /*1b70*/  BSSY B0, `(.L_x_8021) ;  /* 0x000002c000007945 */ /* 0x000fe20003800000 */
[----:B------:R-:W-:Y:S02]  /*1b80*/  ISETP.GE.AND P5, PT, R187, 0x1, PT ;  /* 0x00000001bb00780c */ /* 0x000fe40003fa6270 */
[----:B------:R-:W-:Y:S01]  /*1b90*/  @!P6 ISETP.NE.U32.AND P4, PT, RZ, c[0x0][0x218], PT ;  /* 0x00008600ff00ea0c */ /* 0x000fe20003f85070 */
[----:B------:R-:W-:Y:S04]  /*1ba0*/  @!P0 STS.64 [R109.X8+0x3000], R2 ;  /* 0x003000026d008388 */ /* 0x000fe80000008a00 */
[----:B------:R-:W-:Y:S01]  /*1bb0*/  BAR.SYNC.DEFER_BLOCKING 0x0 ;  /* 0x0000000000007b1d */ /* 0x000fe20000010000 */
[----:B------:R-:W-:-:S02]  /*1bc0*/  @!P6 ISETP.NE.U32.AND P3, PT, RZ, c[0x0][0x218], PT ;  /* 0x00008600ff00ea0c */ /* 0x000fc40003f65070 */
[----:B------:R-:W-:Y:S02]  /*1bd0*/  @!P6 ISETP.NE.U32.AND P2, PT, RZ, c[0x0][0x218], PT ;  /* 0x00008600ff00ea0c */ /* 0x000fe40003f45070 */
[----:B------:R-:W-:Y:S02]  /*1be0*/  @!P6 ISETP.NE.U32.AND P1, PT, RZ, c[0x0][0x218], PT ;  /* 0x00008600ff00ea0c */ /* 0x000fe40003f25070 */
[----:B------:R-:W-:Y:S02]  /*1bf0*/  @P5 IADD3 R187, R187, -0x1, RZ ;  /* 0xffffffffbbbb5810 */ /* 0x000fe40007ffe0ff */
[----:B------:R-:W-:Y:S02]  /*1c00*/  ISETP.NE.AND P0, PT, R186, RZ, PT ;  /* 0x000000ffba00720c */ /* 0x000fe40003f05270 */
[----:B------:R-:W-:Y:S01]  /*1c10*/  @!P6 ISETP.NE.AND.EX P4, PT, RZ, c[0x0][0x21c], PT, P4 ;  /* 0x00008700ff00ea0c */ /* 0x000fe20003f85340 */
[----:B------:R-:W-:Y:S01]  /*1c20*/  @P5 IMAD R187, R187, c[0x0][0x168], RZ ;  /* 0x00005a00bbbb5a24 */ /* 0x000fe200078e02ff */
[----:B------:R-:W-:-:S02]  /*1c30*/  @!P6 ISETP.NE.AND.EX P3, PT, RZ, c[0x0][0x21c], PT, P3 ;  /* 0x00008700ff00ea0c */ /* 0x000fc40003f65330 */
[----:B------:R-:W-:Y:S02]  /*1c40*/  @!P6 ISETP.NE.AND.EX P2, PT, RZ, c[0x0][0x21c], PT, P2 ;  /* 0x00008700ff00ea0c */ /* 0x000fe40003f45320 */
[----:B------:R-:W-:Y:S01]  /*1c50*/  @!P6 ISETP.NE.AND.EX P1, PT, RZ, c[0x0][0x21c], PT, P1 ;  /* 0x00008700ff00ea0c */ /* 0x000fe20003f25310 */
[----:B0-----:R-:W0:Y:S04]  /*1c60*/  LDS.128 R84, [R108.X8+0x3000] ;  /* 0x003000006c547984 */ /* 0x001e280000008c00 */
[----:B------:R-:W1:Y:S01]  /*1c70*/  LDS.128 R88, [R108.X8+0x3010] ;  /* 0x003010006c587984 */ /* 0x000e620000008c00 */
[----:B0-----:R-:W-:Y:S02]  /*1c80*/  FADD.FTZ R111, RZ, R84 ;  /* 0x00000054ff6f7221 */ /* 0x001fe40000010000 */
[----:B------:R-:W-:Y:S01]  /*1c90*/  FADD.FTZ R84, RZ, R85 ;  /* 0x00000055ff547221 */ /* 0x000fe20000010000 */
[----:B-----5:R-:W-:Y:S01]  /*1ca0*/  @!P6 FSEL R85, R52, RZ, P4 ;  /* 0x000000ff3455e208 */ /* 0x020fe20002000000 */
[----:B------:R-:W-:Y:S01]  /*1cb0*/  FADD.FTZ R111, R86, R111 ;  /* 0x0000006f566f7221 */ /* 0x000fe20000010000 */
[----:B------:R-:W-:Y:S01]  /*1cc0*/  @!P6 FSEL R86, R53, RZ, P3 ;  /* 0x000000ff3556e208 */ /* 0x000fe20001800000 */
[----:B------:R-:W-:Y:S01]  /*1cd0*/  FADD.FTZ R84, R87, R84 ;  /* 0x0000005457547221 */ /* 0x000fe20000010000 */
[----:B------:R-:W-:Y:S01]  /*1ce0*/  @!P6 FSEL R87, R54, RZ, P2 ;  /* 0x000000ff3657e208 */ /* 0x000fe20001000000 */
[----:B-1----:R-:W-:Y:S01]  /*1cf0*/  FADD.FTZ R111, R111, R88 ;  /* 0x000000586f6f7221 */ /* 0x002fe20000010000 */
[----:B------:R-:W-:Y:S01]  /*1d00*/  @P5 LOP3.LUT P4, RZ, R188, 0xff, RZ, 0xc0, !PT ;  /* 0x000000ffbcff5812 */ /* 0x000fe2000788c0ff */
[----:B------:R-:W-:Y:S01]  /*1d10*/  FADD.FTZ R84, R84, R89 ;  /* 0x0000005954547221 */ /* 0x000fe20000010000 */
[----:B------:R-:W-:Y:S01]  /*1d20*/  @P5 LOP3.LUT P3, RZ, R188, 0xff00, RZ, 0xc0, !PT ;  /* 0x0000ff00bcff5812 */ /* 0x000fe2000786c0ff */
[----:B------:R-:W-:Y:S01]  /*1d30*/  FADD.FTZ R90, R90, R111 ;  /* 0x0000006f5a5a7221 */ /* 0x000fe20000010000 */
[----:B------:R-:W-:Y:S01]  /*1d40*/  @P5 LOP3.LUT P2, RZ, R188, 0xff0000, RZ, 0xc0, !PT ;  /* 0x00ff0000bcff5812 */ /* 0x000fe2000784c0ff */
[----:B------:R-:W-:Y:S01]  /*1d50*/  FADD.FTZ R91, R91, R84 ;  /* 0x000000545b5b7221 */ /* 0x000fe20000010000 */
[----:B------:R-:W-:Y:S01]  /*1d60*/  @!P6 FSEL R88, R55, RZ, P1 ;  /* 0x000000ff3758e208 */ /* 0x000fe20000800000 */
[----:B------:R-:W-:Y:S01]  /*1d70*/  FMUL.FTZ R90, R90, c[0x0][0x1e0] ;  /* 0x000078005a5a7a20 */ /* 0x000fe20000410000 */
[----:B------:R-:W-:Y:S01]  /*1d80*/  @P5 SHF.R.S32.HI R84, RZ, 0x1f, R187 ;  /* 0x0000001fff545819 */ /* 0x000fe200000114bb */
[----:B------:R-:W-:-:S03]  /*1d90*/  FMUL.FTZ R91, R91, c[0x0][0x1e0] ;  /* 0x000078005b5b7a20 */ /* 0x000fc60000410000 */
[----:B------:R-:W-:Y:S02]  /*1da0*/  FSEL R90, R90, RZ, !P0 ;  /* 0x000000ff5a5a7208 */ /* 0x000fe40004000000 */
[----:B------:R-:W-:Y:S01]  /*1db0*/  ISETP.NE.U32.AND P0, PT, RZ, c[0x0][0x258], PT ;  /* 0x00009600ff007a0c */ /* 0x000fe20003f05070 */
[----:B------:R-:W-:Y:S07]  /*1dc0*/  @!P6 BRA `(.L_x_8022) ;  /* 0x000000600000e947 */ /* 0x000fee0003800000 */
[----:B------:R-:W-:Y:S01]  /*1dd0*/  ISETP.NE.U32.AND P1, PT, RZ, c[0x0][0x218], PT ;  /* 0x00008600ff007a0c */ /* 0x000fe20003f25070 */
[----:B------:R-:W-:-:S03]  /*1de0*/  FFMA.FTZ R3, R169, R91, R90 ;  /* 0x0000005ba9037223 */ /* 0x000fc6000001005a */
[----:B------:R-:W-:Y:S01]  /*1df0*/  ISETP.NE.AND.EX P1, PT, RZ, c[0x0][0x21c], PT, P1 ;  /* 0x00008700ff007a0c */ /* 0x000fe20003f25310 */
[----:B------:R-:W-:-:S04]  /*1e00*/  FADD.FTZ R2, R166, -R3 ;  /* 0x80000003a6027221 */ /* 0x000fc80000010000 */
[----:B------:R-:W-:-:S08]  /*1e10*/  FMUL.FTZ R85, R163, R2 ;  /* 0x00000002a3557220 */ /* 0x000fd00000410000 */
[----:B------:R-:W-:Y:S02]  /*1e20*/  @P1 FADD.FTZ R85, R52, R85 ;  /* 0x0000005534551221 */ /* 0x000fe40000010000 */
.L_x_8022:
[----:B------:R-:W-:Y:S05]  /*1e30*/  BSYNC B0 ;  /* 0x0000000000007941 */ /* 0x000fea0003800000 */
.L_x_8021:
        /* <DEDUP_REMOVED lines=8> */
.L_x_8024:
[----:B------:R-:W-:Y:S05]  /*1ec0*/  BSYNC B0 ;  /* 0x0000000000007941 */ /* 0x000fea0003800000 */
.L_x_8023:
        /* <DEDUP_REMOVED lines=8> */
.L_x_8026:
[----:B------:R-:W-:Y:S05]  /*1f50*/  BSYNC B0 ;  /* 0x0000000000007941 */ /* 0x000fea0003800000 */
.L_x_8025:
        /* <DEDUP_REMOVED lines=8> */
.L_x_8028:
[----:B------:R-:W-:Y:S05]  /*1fe0*/  BSYNC B0 ;  /* 0x0000000000007941 */ /* 0x000fea0003800000 */
.L_x_8027:
[----:B------:R-:W-:Y:S01]  /*1ff0*/  @P5 LEA.HI R110, R84, R187, RZ, 0x2 ;  /* 0x000000bb546e5211 */ /* 0x000fe200078f10ff */
[----:B------:R-:W-:Y:S01]  /*2000*/  @P5 FMUL.FTZ R84, R87, c[0x0][0x1ec] ;  /* 0x00007b0057545a20 */ /* 0x000fe20000410000 */
[----:B------:R-:W-:Y:S01]  /*2010*/  ISETP.NE.AND.EX P0, PT, RZ, c[0x0][0x25c], PT, P0 ;  /* 0x00009700ff007a0c */ /* 0x000fe20003f05300 */
[----:B------:R-:W-:Y:S01]  /*2020*/  @P5 FMUL.FTZ R3, R86, c[0x0][0x1ec] ;  /* 0x00007b0056035a20 */ /* 0x000fe20000410000 */
[----:B------:R-:W-:Y:S01]  /*2030*/  @P5 LOP3.LUT P1, RZ, R188, 0xff000000, RZ, 0xc0, !PT ;  /* 0xff000000bcff5812 */ /* 0x000fe2000782c0ff */
[----:B------:R-:W-:Y:S01]  /*2040*/  @P5 FMUL.FTZ R84, R84, c[0x0][0x1e8] ;  /* 0x00007a0054545a20 */ /* 0x000fe20000410000 */
[----:B------:R-:W-:Y:S01]  /*2050*/  HFMA2.MMA R108, -RZ, RZ, 0, 0 ;  /* 0x00000000ff6c7435 */ /* 0x000fe200000001ff */
[----:B------:R-:W-:Y:S01]  /*2060*/  @P5 FMUL.FTZ R89, R88, c[0x0][0x1ec] ;  /* 0x00007b0058595a20 */ /* 0x000fe20000410000 */
[----:B------:R-:W-:Y:S01]  /*2070*/  @P5 LOP3.LUT R109, R0, 0x7f, RZ, 0xc0, !PT ;  /* 0x0000007f006d5812 */ /* 0x000fe200078ec0ff */
[----:B------:R-:W-:Y:S01]  /*2080*/  @P5 FMUL.FTZ R2, R85, c[0x0][0x1ec] ;  /* 0x00007b0055025a20 */ /* 0x000fe20000410000 */
[----:B------:R-:W-:Y:S01]  /*2090*/  @P5 SEL R78, R84, RZ, P2 ;  /* 0x000000ff544e5207 */ /* 0x000fe20001000000 */
[----:B------:R-:W-:Y:S01]  /*20a0*/  @P5 FMUL.FTZ R3, R3, c[0x0][0x1e8] ;  /* 0x00007a0003035a20 */ /* 0x000fe20000410000 */
[----:B------:R-:W-:Y:S01]  /*20b0*/  ISETP.NE.U32.AND P2, PT, RZ, c[0x0][0x258], PT ;  /* 0x00009600ff007a0c */ /* 0x000fe20003f45070 */
[----:B------:R-:W-:Y:S01]  /*20c0*/  @P5 FMUL.FTZ R89, R89, c[0x0][0x1e8] ;  /* 0x00007a0059595a20 */ /* 0x000fe20000410000 */
[----:B------:R-:W-:Y:S01]  /*20d0*/  BSSY B0, `(.L_x_8029) ;  /* 0x0000018000007945 */ /* 0x000fe20003800000 */
[----:B------:R-:W-:Y:S01]  /*20e0*/  @P5 FMUL.FTZ R2, R2, c[0x0][0x1e8] ;  /* 0x00007a0002025a20 */ /* 0x000fe20000410000 */
[----:B------:R-:W-:-:S02]  /*20f0*/  @P5 SEL R77, R3, RZ, P3 ;  /* 0x000000ff034d5207 */ /* 0x000fc40001800000 */
[----:B------:R-:W-:Y:S02]  /*2100*/  @!P6 ISETP.NE.U32.AND P3, PT, RZ, c[0x0][0x218], PT ;  /* 0x00008600ff00ea0c */ /* 0x000fe40003f65070 */
[----:B------:R-:W-:Y:S02]  /*2110*/  @P5 SEL R79, R89, RZ, P1 ;  /* 0x000000ff594f5207 */ /* 0x000fe40000800000 */
[----:B------:R-:W-:Y:S02]  /*2120*/  ISETP.NE.AND.EX P1, PT, RZ, c[0x0][0x25c], PT, P2 ;  /* 0x00009700ff007a0c */ /* 0x000fe40003f25320 */
[----:B------:R-:W-:Y:S02]  /*2130*/  @P5 SEL R76, R2, RZ, P4 ;  /* 0x000000ff024c5207 */ /* 0x000fe40002000000 */
[----:B------:R-:W-:Y:S02]  /*2140*/  @P0 MOV R2, 0x10 ;  /* 0x0000001000020802 */ /* 0x000fe40000000f00 */
[----:B------:R-:W-:-:S02]  /*2150*/  @!P6 ISETP.NE.AND.EX P3, PT, RZ, c[0x0][0x21c], PT, P3 ;  /* 0x00008700ff00ea0c */ /* 0x000fc40003f65330 */
[----:B------:R-:W-:Y:S01]  /*2160*/  SEL R84, R85, R80, P1 ;  /* 0x0000005055547207 */ /* 0x000fe20000800000 */
[----:B------:R-:W-:Y:S01]  /*2170*/  @P0 IMAD.WIDE.U32 R2, R165, R2, c[0x0][0x258] ;  /* 0x00009600a5020625 */ /* 0x000fe200078e0002 */
[----:B------:R-:W-:Y:S02]  /*2180*/  SEL R85, R86, R81, P1 ;  /* 0x0000005156557207 */ /* 0x000fe40000800000 */
[----:B------:R-:W-:Y:S02]  /*2190*/  @P5 LEA.HI.SX32 R108, R110, R109, 0x1e ;  /* 0x0000006d6e6c5211 */ /* 0x000fe400078ff2ff */
[----:B------:R-:W-:Y:S02]  /*21a0*/  SEL R86, R87, R82, P1 ;  /* 0x0000005257567207 */ /* 0x000fe40000800000 */
[----:B------:R-:W-:Y:S02]  /*21b0*/  @P5 MOV R111, 0x10 ;  /* 0x00000010006f5802 */ /* 0x000fe40000000f00 */
        /* <DEDUP_REMOVED lines=9> */
.L_x_8030:
[----:B------:R-:W-:Y:S05]  /*2250*/  BSYNC B0 ;  /* 0x0000000000007941 */ /* 0x000fea0003800000 */
.L_x_8029:
[----:B------:R-:W-:Y:S01]  /*2260*/  @P5 FMUL.FTZ R110, R109, c[0x0][0x1ec] ;  /* 0x00007b006d6e5a20 */ /* 0x000fe20000410000 */
[----:B------:R-:W-:Y:S01]  /*2270*/  @!P6 ISETP.NE.U32.AND P4, PT, RZ, c[0x0][0x218], PT ;  /* 0x00008600ff00ea0c */ /* 0x000fe20003f85070 */
[----:B------:R-:W-:Y:S01]  /*2280*/  @P5 IMAD.WIDE.U32 R88, R108, R111, c[0x0][0x248] ;  /* 0x000092006c585625 */ /* 0x000fe200078e006f */
[----:B------:R-:W-:Y:S01]  /*2290*/  @P5 LOP3.LUT P3, RZ, R181, 0xff, RZ, 0xc0, !PT ;  /* 0x000000ffb5ff5812 */ /* 0x000fe2000786c0ff */
[----:B------:R-:W-:Y:S01]  /*22a0*/  @P0 STG.E.128 [R2.64], R84 ;  /* 0x0000005402000986 */ /* 0x000fe2000c101d04 */
[----:B------:R-:W-:Y:S01]  /*22b0*/  @!P6 ISETP.NE.AND.EX P4, PT, RZ, c[0x0][0x21c], PT, P4 ;  /* 0x00008700ff00ea0c */ /* 0x000fe20003f85340 */
[----:B------:R-:W-:Y:S01]  /*22c0*/  @P5 FMUL.FTZ R110, R110, c[0x0][0x1e8] ;  /* 0x00007a006e6e5a20 */ /* 0x000fe20000410000 */
[----:B------:R-:W-:Y:S01]  /*22d0*/  BSSY B0, `(.L_x_8031) ;  /* 0x000000d000007945 */ /* 0x000fe20003800000 */
[----:B------:R0:W-:Y:S01]  /*22e0*/  @P5 STG.E.128 [R88.64], R76 ;  /* 0x0000004c58005986 */ /* 0x0001e2000c101d04 */
[----:B------:R-:W-:Y:S02]  /*22f0*/  @!P6 ISETP.NE.U32.AND P2, PT, RZ, c[0x0][0x218], PT ;  /* 0x00008600ff00ea0c */ /* 0x000fe40003f45070 */
[----:B0-----:R-:W-:-:S02]  /*2300*/  @P5 SEL R76, R110, RZ, P3 ;  /* 0x000000ff6e4c5207 */ /* 0x001fc40001800000 */
        /* <DEDUP_REMOVED lines=9> */
.L_x_8032:
[----:B------:R-:W-:Y:S05]  /*23a0*/  BSYNC B0 ;  /* 0x0000000000007941 */ /* 0x000fea0003800000 */
.L_x_8031:
[----:B------:R-:W-:Y:S01]  /*23b0*/  @P5 FMUL.FTZ R2, R110, c[0x0][0x1ec] ;  /* 0x00007b006e025a20 */ /* 0x000fe20000410000 */
[----:B------:R-:W-:Y:S01]  /*23c0*/  @!P6 ISETP.NE.AND.EX P2, PT, RZ, c[0x0][0x21c], PT, P2 ;  /* 0x00008700ff00ea0c */ /* 0x000fe20003f45320 */
[----:B------:R-:W-:Y:S01]  /*23d0*/  BSSY B0, `(.L_x_8033) ;  /* 0x000000c000007945 */ /* 0x000fe20003800000 */
[----:B------:R-:W-:Y:S01]  /*23e0*/  @P5 LOP3.LUT P4, RZ, R181, 0xff00, RZ, 0xc0, !PT ;  /* 0x0000ff00b5ff5812 */ /* 0x000fe2000788c0ff */
[----:B------:R-:W-:Y:S01]  /*23f0*/  @P5 FMUL.FTZ R2, R2, c[0x0][0x1e8] ;  /* 0x00007a0002025a20 */ /* 0x000fe20000410000 */
        /* <DEDUP_REMOVED lines=9> */
.L_x_8034:
[----:B------:R-:W-:Y:S05]  /*2490*/  BSYNC B0 ;  /* 0x0000000000007941 */ /* 0x000fea0003800000 */
.L_x_8033:
        /* <DEDUP_REMOVED lines=10> */
.L_x_8036:
[----:B------:R-:W-:Y:S05]  /*2540*/  BSYNC B0 ;  /* 0x0000000000007941 */ /* 0x000fea0003800000 */
.L_x_8035:
[----:B------:R-:W-:Y:S01]  /*2550*/  @P5 FMUL.FTZ R85, R88, c[0x0][0x1ec] ;  /* 0x00007b0058555a20 */ /* 0x000fe20000410000 */
[----:B------:R-:W-:Y:S01]  /*2560*/  @P5 SEL R77, R2, RZ, P4 ;  /* 0x000000ff024d5207 */ /* 0x000fe20002000000 */
[----:B------:R-:W-:Y:S01]  /*2570*/  @P5 FMUL.FTZ R84, R84, c[0x0][0x1e8] ;  /* 0x00007a0054545a20 */ /* 0x000fe20000410000 */
[----:B------:R-:W-:Y:S01]  /*2580*/  @!P6 ISETP.NE.U32.AND P4, PT, RZ, c[0x0][0x218], PT ;  /* 0x00008600ff00ea0c */ /* 0x000fe20003f85070 */
[----:B------:R-:W-:Y:S01]  /*2590*/  @P5 FMUL.FTZ R85, R85, c[0x0][0x1e8] ;  /* 0x00007a0055555a20 */ /* 0x000fe20000410000 */
[C---:B------:R-:W-:Y:S01]  /*25a0*/  @P5 LOP3.LUT P3, RZ, R181.reuse, 0xff0000, RZ, 0xc0, !PT ;  /* 0x00ff0000b5ff5812 */ /* 0x040fe2000786c0ff */
[----:B------:R-:W-:Y:S01]  /*25b0*/  BSSY B0, `(.L_x_8037) ;  /* 0x0000015000007945 */ /* 0x000fe20003800000 */
[----:B------:R-:W-:Y:S02]  /*25c0*/  @P5 LOP3.LUT P2, RZ, R181, 0xff000000, RZ, 0xc0, !PT ;  /* 0xff000000b5ff5812 */ /* 0x000fe4000784c0ff */
[----:B------:R-:W-:Y:S02]  /*25d0*/  @P0 MOV R181, 0x10 ;  /* 0x0000001000b50802 */ /* 0x000fe40000000f00 */
[----:B------:R-:W-:-:S02]  /*25e0*/  @!P6 ISETP.NE.AND.EX P4, PT, RZ, c[0x0][0x21c], PT, P4 ;  /* 0x00008700ff00ea0c */ /* 0x000fc40003f85340 */
[----:B------:R-:W-:Y:S01]  /*25f0*/  @P5 SEL R78, R84, RZ, P3 ;  /* 0x000000ff544e5207 */ /* 0x000fe20001800000 */
[----:B------:R-:W-:Y:S01]  /*2600*/  @P0 IMAD.WIDE.U32 R180, R180, R181, c[0x0][0x258] ;  /* 0x00009600b4b40625 */ /* 0x000fe200078e00b5 */
[----:B------:R-:W-:Y:S02]  /*2610*/  @P5 SEL R79, R85, RZ, P2 ;  /* 0x000000ff554f5207 */ /* 0x000fe40001000000 */
[----:B------:R-:W-:Y:S02]  /*2620*/  @P5 MOV R111, 0x10 ;  /* 0x00000010006f5802 */ /* 0x000fe40000000f00 */
[----:B------:R-:W-:Y:S02]  /*2630*/  @P5 IADD3 R2, R108, 0x80, RZ ;  /* 0x000000806c025810 */ /* 0x000fe40007ffe0ff */
        /* <DEDUP_REMOVED lines=12> */
.L_x_8038:
[----:B------:R-:W-:Y:S05]  /*2700*/  BSYNC B0 ;  /* 0x0000000000007941 */ /* 0x000fea0003800000 */
.L_x_8037:
        /* <DEDUP_REMOVED lines=20> */
.L_x_8040:
[----:B------:R-:W-:Y:S05]  /*2850*/  BSYNC B0 ;  /* 0x0000000000007941 */ /* 0x000fea0003800000 */
.L_x_8039:
        /* <DEDUP_REMOVED lines=14> */
.L_x_8042:
[----:B------:R-:W-:Y:S05]  /*2940*/  BSYNC B0 ;  /* 0x0000000000007941 */ /* 0x000fea0003800000 */
.L_x_8041:
        /* <DEDUP_REMOVED lines=10> */
.L_x_8044:
[----:B------:R-:W-:Y:S05]  /*29f0*/  BSYNC B0 ;  /* 0x0000000000007941 */ /* 0x000fea0003800000 */
.L_x_8043:
[----:B------:R-:W-:Y:S01]  /*2a00*/  @P5 FMUL.FTZ R84, R110, c[0x0][0x1ec] ;  /* 0x00007b006e545a20 */ /* 0x000fe20000410000 */
[----:B------:R-:W-:Y:S01]  /*2a10*/  @P5 SEL R77, R2, RZ, P4 ;  /* 0x000000ff024d5207 */ /* 0x000fe20002000000 */
[----:B------:R-:W-:Y:S01]  /*2a20*/  @P5 FMUL.FTZ R3, R3, c[0x0][0x1e8] ;  /* 0x00007a0003035a20 */ /* 0x000fe20000410000 */
[----:B------:R-:W-:Y:S01]  /*2a30*/  @!P6 ISETP.NE.U32.AND P4, PT, RZ, c[0x0][0x218], PT ;  /* 0x00008600ff00ea0c */ /* 0x000fe20003f85070 */
[----:B------:R-:W-:Y:S01]  /*2a40*/  @P5 FMUL.FTZ R84, R84, c[0x0][0x1e8] ;  /* 0x00007a0054545a20 */ /* 0x000fe20000410000 */
[C---:B------:R-:W-:Y:S01]  /*2a50*/  @P5 LOP3.LUT P3, RZ, R179.reuse, 0xff0000, RZ, 0xc0, !PT ;  /* 0x00ff0000b3ff5812 */ /* 0x040fe2000786c0ff */
[----:B------:R-:W-:Y:S01]  /*2a60*/  BSSY B0, `(.L_x_8045) ;  /* 0x0000015000007945 */ /* 0x000fe20003800000 */
[----:B------:R-:W-:Y:S02]  /*2a70*/  @P0 MOV R85, 0x10 ;  /* 0x0000001000550802 */ /* 0x000fe40000000f00 */
[----:B------:R-:W-:Y:S02]  /*2a80*/  @P5 LOP3.LUT P2, RZ, R179, 0xff000000, RZ, 0xc0, !PT ;  /* 0xff000000b3ff5812 */ /* 0x000fe4000784c0ff */
[----:B------:R-:W-:-:S02]  /*2a90*/  @!P6 ISETP.NE.AND.EX P4, PT, RZ, c[0x0][0x21c], PT, P4 ;  /* 0x00008700ff00ea0c */ /* 0x000fc40003f85340 */
[----:B------:R-:W-:Y:S01]  /*2aa0*/  @P5 SEL R78, R3, RZ, P3 ;  /* 0x000000ff034e5207 */ /* 0x000fe20001800000 */
[----:B------:R-:W-:Y:S01]  /*2ab0*/  @P0 IMAD.WIDE.U32 R2, R176, R85, c[0x0][0x258] ;  /* 0x00009600b0020625 */ /* 0x000fe200078e0055 */
[----:B------:R-:W-:Y:S02]  /*2ac0*/  @P5 SEL R79, R84, RZ, P2 ;  /* 0x000000ff544f5207 */ /* 0x000fe40001000000 */
[----:B------:R-:W-:Y:S02]  /*2ad0*/  SEL R86, R87, R82, P1 ;  /* 0x0000005257567207 */ /* 0x000fe40000800000 */
[----:B------:R-:W-:Y:S02]  /*2ae0*/  @P5 MOV R132, 0x10 ;  /* 0x0000001000845802 */ /* 0x000fe40000000f00 */
[----:B------:R-:W-:Y:S02]  /*2af0*/  @P5 IADD3 R109, R108, 0x100, RZ ;  /* 0x000001006c6d5810 */ /* 0x000fe40007ffe0ff */
        /* <DEDUP_REMOVED lines=11> */
.L_x_8046:
[----:B------:R-:W-:Y:S05]  /*2bb0*/  BSYNC B0 ;  /* 0x0000000000007941 */ /* 0x000fea0003800000 */
.L_x_8045:
        /* <DEDUP_REMOVED lines=20> */
.L_x_8048:
[----:B------:R-:W-:Y:S05]  /*2d00*/  BSYNC B0 ;  /* 0x0000000000007941 */ /* 0x000fea0003800000 */
.L_x_8047:
        /* <DEDUP_REMOVED lines=14> */
.L_x_8050:
[----:B------:R-:W-:Y:S05]  /*2df0*/  BSYNC B0 ;  /* 0x0000000000007941 */ /* 0x000fea0003800000 */
.L_x_8049:
        /* <DEDUP_REMOVED lines=10> */
.L_x_8052:
[----:B------:R-:W-:Y:S05]  /*2ea0*/  BSYNC B0 ;  /* 0x0000000000007941 */ /* 0x000fea0003800000 */
.L_x_8051:
        /* <DEDUP_REMOVED lines=27> */
.L_x_8054:
[----:B------:R-:W-:Y:S05]  /*3060*/  BSYNC B0 ;  /* 0x0000000000007941 */ /* 0x000fea0003800000 */
.L_x_8053:
[----:B------:R-:W-:Y:S01]  /*3070*/  @P5 FMUL.FTZ R110, R109, c[0x0][0x1ec] ;  /* 0x00007b006d6e5a20 */ /* 0x000fe20000410000 */
[----:B------:R-:W-:Y:S01]  /*3080*/  @!P6 ISETP.NE.U32.AND P2, PT, RZ, c[0x0][0x218], PT ;  /* 0x00008600ff00ea0c */ /* 0x000fe20003f45070 */
[----:B------:R-:W-:Y:S01]  /*3090*/  @P5 IMAD.WIDE.U32 R88, R89, R132, c[0x0][0x248] ;  /* 0x0000920059585625 */ /* 0x000fe200078e0084 */
[----:B------:R-:W-:Y:S01]  /*30a0*/  @!P6 ISETP.NE.U32.AND P3, PT, RZ, c[0x0][0x218], PT ;  /* 0x00008600ff00ea0c */ /* 0x000fe20003f65070 */
[----:B------:R0:W-:Y:S01]  /*30b0*/  @P0 STG.E.128 [R2.64], R84 ;  /* 0x0000005402000986 */ /* 0x0001e2000c101d04 */
[----:B------:R-:W-:Y:S01]  /*30c0*/  @P5 LOP3.LUT P4, RZ, R177, 0xff, RZ, 0xc0, !PT ;  /* 0x000000ffb1ff5812 */ /* 0x000fe2000788c0ff */
[----:B------:R-:W-:Y:S01]  /*30d0*/  @P5 FMUL.FTZ R110, R110, c[0x0][0x1e8] ;  /* 0x00007a006e6e5a20 */ /* 0x000fe20000410000 */
[----:B------:R-:W-:Y:S01]  /*30e0*/  @!P6 ISETP.NE.AND.EX P2, PT, RZ, c[0x0][0x21c], PT, P2 ;  /* 0x00008700ff00ea0c */ /* 0x000fe20003f45320 */
[----:B------:R1:W-:Y:S01]  /*30f0*/  @P5 STG.E.128 [R88.64], R76 ;  /* 0x0000004c58005986 */ /* 0x0003e2000c101d04 */
[----:B------:R-:W-:Y:S01]  /*3100*/  @!P6 ISETP.NE.AND.EX P3, PT, RZ, c[0x0][0x21c], PT, P3 ;  /* 0x00008700ff00ea0c */ /* 0x000fe20003f65330 */
[----:B------:R-:W-:Y:S03]  /*3110*/  BSSY B0, `(.L_x_8055) ;  /* 0x000000d000007945 */ /* 0x000fe60003800000 */
[----:B0-----:R-:W-:-:S02]  /*3120*/  @!P6 FSEL R87, R70, RZ, P3 ;  /* 0x000000ff4657e208 */ /* 0x001fc40001800000 */
[----:B-1----:R-:W-:Y:S02]  /*3130*/  @P5 SEL R76, R110, RZ, P4 ;  /* 0x000000ff6e4c5207 */ /* 0x002fe40002000000 */
[----:B------:R-:W-:Y:S02]  /*3140*/  @!P6 FSEL R110, R69, RZ, P2 ;  /* 0x000000ff456ee208 */ /* 0x000fe40001000000 */
[----:B------:R-:W-:Y:S02]  /*3150*/  @!P6 ISETP.NE.U32.AND P4, PT, RZ, c[0x0][0x218], PT ;  /* 0x00008600ff00ea0c */ /* 0x000fe40003f85070 */
[----:B------:R-:W-:Y:S01]  /*3160*/  @P5 LOP3.LUT P2, RZ, R177, 0xff00, RZ, 0xc0, !PT ;  /* 0x0000ff00b1ff5812 */ /* 0x000fe2000784c0ff */
[----:B------:R-:W-:Y:S07]  /*3170*/  @!P6 BRA `(.L_x_8056) ;  /* 0x000000600000e947 */ /* 0x000fee0003800000 */
[----:B------:R-:W-:Y:S01]  /*3180*/  ISETP.NE.U32.AND P3, PT, RZ, c[0x0][0x218], PT ;  /* 0x00008600ff007a0c */ /* 0x000fe20003f65070 */
[----:B------:R-:W-:-:S03]  /*3190*/  FFMA.FTZ R2, R118, R91, R90 ;  /* 0x0000005b76027223 */ /* 0x000fc6000001005a */
[----:B------:R-:W-:Y:S01]  /*31a0*/  ISETP.NE.AND.EX P3, PT, RZ, c[0x0][0x21c], PT, P3 ;  /* 0x00008700ff007a0c */ /* 0x000fe20003f65330 */
[----:B------:R-:W-:-:S04]  /*31b0*/  FADD.FTZ R2, R121, -R2 ;  /* 0x8000000279027221 */ /* 0x000fc80000010000 */
[----:B------:R-:W-:-:S08]  /*31c0*/  FMUL.FTZ R110, R163, R2 ;  /* 0x00000002a36e7220 */ /* 0x000fd00000410000 */
[----:B------:R-:W-:Y:S02]  /*31d0*/  @P3 FADD.FTZ R110, R69, R110 ;  /* 0x0000006e456e3221 */ /* 0x000fe40000010000 */
.L_x_8056:
[----:B------:R-:W-:Y:S05]  /*31e0*/  BSYNC B0 ;  /* 0x0000000000007941 */ /* 0x000fea0003800000 */
.L_x_8055:
        /* <DEDUP_REMOVED lines=8> */
.L_x_8058:
[----:B------:R-:W-:Y:S05]  /*3270*/  BSYNC B0 ;  /* 0x0000000000007941 */ /* 0x000fea0003800000 */
.L_x_8057:
[----:B------:R-:W-:Y:S01]  /*3280*/  @P5 FMUL.FTZ R2, R110, c[0x0][0x1ec] ;  /* 0x00007b006e025a20 */ /* 0x000fe20000410000 */
[----:B------:R-:W-:Y:S01]  /*3290*/  @!P6 ISETP.NE.AND.EX P4, PT, RZ, c[0x0][0x21c], PT, P4 ;  /* 0x00008700ff00ea0c */ /* 0x000fe20003f85340 */
[----:B------:R-:W-:Y:S01]  /*32a0*/  BSSY B0, `(.L_x_8059) ;  /* 0x000000c000007945 */ /* 0x000fe20003800000 */
[----:B------:R-:W-:Y:S01]  /*32b0*/  @P5 LOP3.LUT P3, RZ, R177, 0xff0000, RZ, 0xc0, !PT ;  /* 0x00ff0000b1ff5812 */ /* 0x000fe2000786c0ff */
[----:B------:R-:W-:Y:S01]  /*32c0*/  @P5 FMUL.FTZ R2, R2, c[0x0][0x1e8] ;  /* 0x00007a0002025a20 */ /* 0x000fe20000410000 */
        /* <DEDUP_REMOVED lines=9> */
.L_x_8060:
[----:B------:R-:W-:Y:S05]  /*3360*/  BSYNC B0 ;  /* 0x0000000000007941 */ /* 0x000fea0003800000 */
.L_x_8059:
[----:B------:R-:W-:Y:S01]  /*3370*/  @P5 FMUL.FTZ R84, R88, c[0x0][0x1ec] ;  /* 0x00007b0058545a20 */ /* 0x000fe20000410000 */
[----:B------:R-:W-:Y:S01]  /*3380*/  @P5 SEL R77, R2, RZ, P2 ;  /* 0x000000ff024d5207 */ /* 0x000fe20001000000 */
[----:B------:R-:W-:Y:S01]  /*3390*/  @P5 FMUL.FTZ R3, R3, c[0x0][0x1e8] ;  /* 0x00007a0003035a20 */ /* 0x000fe20000410000 */
[----:B------:R-:W-:Y:S01]  /*33a0*/  @!P6 ISETP.NE.U32.AND P2, PT, RZ, c[0x0][0x218], PT ;  /* 0x00008600ff00ea0c */ /* 0x000fe20003f45070 */
[----:B------:R-:W-:Y:S01]  /*33b0*/  @P5 FMUL.FTZ R84, R84, c[0x0][0x1e8] ;  /* 0x00007a0054545a20 */ /* 0x000fe20000410000 */
[----:B------:R-:W-:Y:S01]  /*33c0*/  @P5 LOP3.LUT P4, RZ, R177, 0xff000000, RZ, 0xc0, !PT ;  /* 0xff000000b1ff5812 */ /* 0x000fe2000788c0ff */
[----:B------:R-:W-:Y:S01]  /*33d0*/  BSSY B0, `(.L_x_8061) ;  /* 0x0000015000007945 */ /* 0x000fe20003800000 */
[----:B------:R-:W-:Y:S02]  /*33e0*/  @P0 IADD3 R2, R165, 0x200, RZ ;  /* 0x00000200a5020810 */ /* 0x000fe40007ffe0ff */
[----:B------:R-:W-:Y:S02]  /*33f0*/  @P0 MOV R85, 0x10 ;  /* 0x0000001000550802 */ /* 0x000fe40000000f00 */
[----:B------:R-:W-:-:S02]  /*3400*/  @!P6 ISETP.NE.AND.EX P2, PT, RZ, c[0x0][0x21c], PT, P2 ;  /* 0x00008700ff00ea0c */ /* 0x000fc40003f45320 */
[----:B------:R-:W-:Y:S01]  /*3410*/  @P5 SEL R78, R3, RZ, P3 ;  /* 0x000000ff034e5207 */ /* 0x000fe20001800000 */
[----:B------:R-:W-:Y:S01]  /*3420*/  @P0 IMAD.WIDE.U32 R2, R2, R85, c[0x0][0x258] ;  /* 0x0000960002020625 */ /* 0x000fe200078e0055 */
[----:B------:R-:W-:Y:S02]  /*3430*/  @P5 SEL R79, R84, RZ, P4 ;  /* 0x000000ff544f5207 */ /* 0x000fe40002000000 */
[----:B------:R-:W-:Y:S02]  /*3440*/  SEL R84, R109, R80, P1 ;  /* 0x000000506d547207 */ /* 0x000fe40000800000 */
[----:B------:R-:W-:Y:S02]  /*3450*/  SEL R86, R87, R82, P1 ;  /* 0x0000005257567207 */ /* 0x000fe40000800000 */
[----:B------:R-:W-:Y:S02]  /*3460*/  @P5 MOV R132, 0x10 ;  /* 0x0000001000845802 */ /* 0x000fe40000000f00 */
[----:B------:R-:W-:-:S02]  /*3470*/  @P5 IADD3 R89, R108, 0x200, RZ ;  /* 0x000002006c595810 */ /* 0x000fc40007ffe0ff */
        /* <DEDUP_REMOVED lines=10> */
.L_x_8062:
[----:B------:R-:W-:Y:S05]  /*3520*/  BSYNC B0 ;  /* 0x0000000000007941 */ /* 0x000fea0003800000 */
.L_x_8061:
        /* <DEDUP_REMOVED lines=20> */
.L_x_8064:
[----:B------:R-:W-:Y:S05]  /*3670*/  BSYNC B0 ;  /* 0x0000000000007941 */ /* 0x000fea0003800000 */
.L_x_8063:
[----:B------:R-:W-:Y:S01]  /*3680*/  @!P6 ISETP.NE.AND.EX P2, PT, RZ, c[0x0][0x21c], PT, P2 ;  /* 0x00008700ff00ea0c */ /* 0x000fe20003f45320 */
[----:B------:R-:W-:Y:S01]  /*3690*/  BSSY B0, `(.L_x_8065) ;  /* 0x000000b000007945 */ /* 0x000fe20003800000 */
        /* <DEDUP_REMOVED lines=10> */
.L_x_8066:
[----:B------:R-:W-:Y:S05]  /*3740*/  BSYNC B0 ;  /* 0x0000000000007941 */ /* 0x000fea0003800000 */
.L_x_8065:
[----:B------:R-:W-:Y:S01]  /*3750*/  @P5 FMUL.FTZ R84, R3, c[0x0][0x1ec] ;  /* 0x00007b0003545a20 */ /* 0x000fe20000410000 */
[----:B------:R-:W-:Y:S01]  /*3760*/  @P5 LOP3.LUT P2, RZ, R175, 0xff0000, RZ, 0xc0, !PT ;  /* 0x00ff0000afff5812 */ /* 0x000fe2000784c0ff */
[----:B------:R-:W-:Y:S01]  /*3770*/  @P5 FMUL.FTZ R2, R2, c[0x0][0x1e8] ;  /* 0x00007a0002025a20 */ /* 0x000fe20000410000 */
[----:B------:R-:W-:Y:S01]  /*3780*/  @!P6 ISETP.NE.AND.EX P3, PT, RZ, c[0x0][0x21c], PT, P3 ;  /* 0x00008700ff00ea0c */ /* 0x000fe20003f65330 */
[----:B------:R-:W-:Y:S01]  /*3790*/  @P5 FMUL.FTZ R84, R84, c[0x0][0x1e8] ;  /* 0x00007a0054545a20 */ /* 0x000fe20000410000 */
[----:B------:R-:W-:Y:S01]  /*37a0*/  BSSY B0, `(.L_x_8067) ;  /* 0x000000e000007945 */ /* 0x000fe20003800000 */
[----:B------:R-:W-:Y:S02]  /*37b0*/  SEL R80, R109, R80, P1 ;  /* 0x000000506d507207 */ /* 0x000fe40000800000 */
[----:B------:R-:W-:Y:S02]  /*37c0*/  @P5 SEL R77, R2, RZ, P4 ;  /* 0x000000ff024d5207 */ /* 0x000fe40002000000 */
[----:B------:R-:W-:-:S02]  /*37d0*/  SEL R81, R110, R81, P1 ;  /* 0x000000516e517207 */ /* 0x000fc40000800000 */
[----:B------:R-:W-:Y:S02]  /*37e0*/  SEL R82, R3, R82, P1 ;  /* 0x0000005203527207 */ /* 0x000fe40000800000 */
[----:B------:R-:W-:Y:S02]  /*37f0*/  @P5 SEL R78, R84, RZ, P2 ;  /* 0x000000ff544e5207 */ /* 0x000fe40001000000 */
        /* <DEDUP_REMOVED lines=8> */
.L_x_8068:
[----:B------:R-:W-:Y:S05]  /*3880*/  BSYNC B0 ;  /* 0x0000000000007941 */ /* 0x000fea0003800000 */
.L_x_8067:
[----:B------:R-:W-:Y:S01]  /*3890*/  @P5 FMUL.FTZ R3, R2, c[0x0][0x1ec] ;  /* 0x00007b0002035a20 */ /* 0x000fe20000410000 */
[----:B------:R-:W-:Y:S02]  /*38a0*/  @P5 LOP3.LUT P2, RZ, R175, 0xff000000, RZ, 0xc0, !PT ;  /* 0xff000000afff5812 */ /* 0x000fe4000784c0ff */
[----:B------:R-:W-:Y:S01]  /*38b0*/  @P0 IADD3 R165, R165, 0x280, RZ ;  /* 0x00000280a5a50810 */ /* 0x000fe20007ffe0ff */
[----:B------:R-:W-:Y:S01]  /*38c0*/  @P5 FMUL.FTZ R3, R3, c[0x0][0x1e8] ;  /* 0x00007a0003035a20 */ /* 0x000fe20000410000 */
[----:B------:R-:W-:Y:S02]  /*38d0*/  @P0 MOV R86, 0x10 ;  /* 0x0000001000560802 */ /* 0x000fe40000000f00 */
[----:B------:R-:W-:Y:S02]  /*38e0*/  @P5 IADD3 R84, R108, 0x280, RZ ;  /* 0x000002806c545810 */ /* 0x000fe40007ffe0ff */
[----:B------:R-:W-:Y:S02]  /*38f0*/  @P5 MOV R85, 0x10 ;  /* 0x0000001000555802 */ /* 0x000fe40000000f00 */
[----:B------:R-:W-:-:S02]  /*3900*/  SEL R83, R2, R83, P1 ;  /* 0x0000005302537207 */ /* 0x000fc40000800000 */
[----:B------:R-:W-:Y:S01]  /*3910*/  @P5 SEL R79, R3, RZ, P2 ;  /* 0x000000ff034f5207 */ /* 0x000fe20001000000 */
[----:B------:R-:W-:Y:S01]  /*3920*/  @P0 IMAD.WIDE.U32 R2, R165, R86, c[0x0][0x258] ;  /* 0x00009600a5020625 */ /* 0x000fe200078e0056 */
[----:B------:R-:W-:Y:S02]  /*3930*/  IADD3 R138, R138, c[0x0][0x160], RZ ;  /* 0x000058008a8a7a10 */ /* 0x000fe40007ffe0ff */
[----:B------:R-:W-:Y:S01]  /*3940*/  LOP3.LUT P1, RZ, R140, 0xff, RZ, 0xc0, !PT ;  /* 0x000000ff8cff7812 */ /* 0x000fe2000782c0ff */
[----:B------:R-:W-:Y:S01]  /*3950*/  @P5 IMAD.WIDE.U32 R84, R84, R85, c[0x0][0x248] ;  /* 0x0000920054545625 */ /* 0x000fe200078e0055 */
[----:B------:R0:W-:Y:S01]  /*3960*/  @P0 STG.E.128 [R2.64], R80 ;  /* 0x0000005002000986 */ /* 0x0001e2000c101d04 */
[----:B------:R-:W-:Y:S02]  /*3970*/  ISETP.GE.AND P0, PT, R138, c[0x0][0x164], PT ;  /* 0x000059008a007a0c */ /* 0x000fe40003f06270 */
[----:B------:R-:W-:Y:S01]  /*3980*/  SEL R140, RZ, 0x1, P1 ;  /* 0x00000001ff8c7807 */ /* 0x000fe20000800000 */
[----:B------:R0:W-:Y:S10]  /*3990*/  @P5 STG.E.128 [R84.64], R76 ;  /* 0x0000004c54005986 */ /* 0x0001f4000c101d04 */
[----:B0-----:R-:W-:Y:S01]  /*39a0*/  @P0 CALL.REL.NOINC `(.L_x_8015) ;  /* 0x0000001000000944 */ /* 0x001fe20003c00000 */
[----:B------:R-:W-:Y:S05]  /*39b0*/  BRA `(.L_x_8069) ;  /* 0xffffccc000007947 */ /* 0x000fea000383ffff */
.L_x_8015:
[----:B------:R-:W0:Y:S01]  /*39c0*/  S2UR UR6, SR_CTAID.X ;  /* 0x00000000000679c3 */ /* 0x000e220000002500 */
[----:B------:R-:W-:Y:S01]  /*39d0*/  HFMA2.MMA R53, -RZ, RZ, 0, 9.5367431640625e-07 ;  /* 0x00000010ff357435 */ /* 0x000fe200000001ff */
[----:B------:R-:W-:-:S02]  /*39e0*/  LOP3.LUT R3, R0, 0x7f, RZ, 0xc0, !PT ;  /* 0x0000007f00037812 */ /* 0x000fc400078ec0ff */
        /* <DEDUP_REMOVED lines=18> */
.L_x_8019:
[----:B------:R-:W-:Y:S01]  /*3b10*/  HFMA2.MMA R110, -RZ, RZ, 0, 9.5367431640625e-07 ;  /* 0x00000010ff6e7435 */ /* 0x000fe200000001ff */
[----:B------:R-:W-:-:S02]  /*3b20*/  MOV R87, R85 ;  /* 0x0000005500577202 */ /* 0x000fc40000000f00 */
[----:B------:R-:W-:Y:S02]  /*3b30*/  MOV R91, 0x1f ;  /* 0x0000001f005b7802 */ /* 0x000fe40000000f00 */
[----:B------:R-:W-:Y:S02]  /*3b40*/  MOV R132, 0xffffffff ;  /* 0xffffffff00847802 */ /* 0x000fe40000000f00 */
[----:B------:R-:W-:Y:S02]  /*3b50*/  MOV R2, 0x3b70 ;  /* 0x00003b7000027802 */ /* 0x000fe40000000f00 */
[----:B-----5:R-:W-:Y:S05]  /*3b60*/  CALL.REL.NOINC `($__internal_173_$__cuda_sm70_shflsync_down_p) ;  /* 0x0000046000007944 */ /* 0x020fea0003c00000 */
[----:B-1----:R-:W-:Y:S01]  /*3b70*/  MOV R88, R87 ;  /* 0x0000005700587202 */ /* 0x002fe20000000f00 */
[----:B0-----:R-:W-:Y:S05]  /*3b80*/  BRA `(.L_x_8070) ;  /* 0xffffde7000007947 */ /* 0x001fea000383ffff */
.L_x_8020:
[----:B------:R-:W-:Y:S01]  /*3b90*/  HFMA2.MMA R110, -RZ, RZ, 0, 9.5367431640625e-07 ;  /* 0x00000010ff6e7435 */ /* 0x000fe200000001ff */
[----:B------:R-:W-:Y:S02]  /*3ba0*/  MOV R87, R84 ;  /* 0x0000005400577202 */ /* 0x000fe40000000f00 */
[----:B------:R-:W-:Y:S02]  /*3bb0*/  MOV R91, 0x1f ;  /* 0x0000001f005b7802 */ /* 0x000fe40000000f00 */
[----:B------:R-:W-:-:S02]  /*3bc0*/  MOV R132, 0xffffffff ;  /* 0xffffffff00847802 */ /* 0x000fc40000000f00 */
[----:B------:R-:W-:Y:S02]  /*3bd0*/  MOV R2, 0x3bf0 ;  /* 0x00003bf000027802 */ /* 0x000fe40000000f00 */
[----:B01---5:R-:W-:Y:S05]  /*3be0*/  CALL.REL.NOINC `($__internal_173_$__cuda_sm70_shflsync_down_p) ;  /* 0x000003e000007944 */ /* 0x023fea0003c00000 */
[----:B------:R-:W-:Y:S01]  /*3bf0*/  FADD.FTZ R85, R88, R85 ;  /* 0x0000005558557221 */ /* 0x000fe20000010000 */
[----:B0-----:R-:W-:Y:S01]  /*3c00*/  HFMA2.MMA R110, -RZ, RZ, 0, 4.76837158203125e-07 ;  /* 0x00000008ff6e7435 */ /* 0x001fe200000001ff */
[----:B-1----:R-:W-:Y:S01]  /*3c10*/  FADD.FTZ R88, R84, R87 ;  /* 0x0000005754587221 */ /* 0x002fe20000010000 */
[----:B------:R-:W-:Y:S02]  /*3c20*/  MOV R91, 0x1f ;  /* 0x0000001f005b7802 */ /* 0x000fe40000000f00 */
[----:B------:R-:W-:Y:S02]  /*3c30*/  MOV R132, 0xffffffff ;  /* 0xffffffff00847802 */ /* 0x000fe40000000f00 */
[----:B------:R-:W-:Y:S02]  /*3c40*/  MOV R87, R85 ;  /* 0x0000005500577202 */ /* 0x000fe40000000f00 */
[----:B------:R-:W-:Y:S02]  /*3c50*/  MOV R2, 0x3c70 ;  /* 0x00003c7000027802 */ /* 0x000fe40000000f00 */
[----:B------:R-:W-:Y:S05]  /*3c60*/  CALL.REL.NOINC `($__internal_173_$__cuda_sm70_shflsync_down_p) ;  /* 0x0000036000007944 */ /* 0x000fea0003c00000 */
[----:B0-----:R-:W-:Y:S01]  /*3c70*/  HFMA2.MMA R110, -RZ, RZ, 0, 4.76837158203125e-07 ;  /* 0x00000008ff6e7435 */ /* 0x001fe200000001ff */
[----:B-1----:R-:W-:-:S02]  /*3c80*/  MOV R84, R87 ;  /* 0x0000005700547202 */ /* 0x002fc40000000f00 */
[----:B------:R-:W-:Y:S02]  /*3c90*/  MOV R87, R88 ;  /* 0x0000005800577202 */ /* 0x000fe40000000f00 */
[----:B------:R-:W-:Y:S02]  /*3ca0*/  MOV R91, 0x1f ;  /* 0x0000001f005b7802 */ /* 0x000fe40000000f00 */
[----:B------:R-:W-:Y:S02]  /*3cb0*/  MOV R132, 0xffffffff ;  /* 0xffffffff00847802 */ /* 0x000fe40000000f00 */
[----:B------:R-:W-:Y:S02]  /*3cc0*/  MOV R2, 0x3ce0 ;  /* 0x00003ce000027802 */ /* 0x000fe40000000f00 */
[----:B------:R-:W-:Y:S05]  /*3cd0*/  CALL.REL.NOINC `($__internal_173_$__cuda_sm70_shflsync_down_p) ;  /* 0x000002f000007944 */ /* 0x000fea0003c00000 */
[----:B------:R-:W-:Y:S01]  /*3ce0*/  FADD.FTZ R85, R84, R85 ;  /* 0x0000005554557221 */ /* 0x000fe20000010000 */
[----:B0-----:R-:W-:Y:S01]  /*3cf0*/  HFMA2.MMA R110, -RZ, RZ, 0, 2.384185791015625e-07 ;  /* 0x00000004ff6e7435 */ /* 0x001fe200000001ff */
[----:B-1----:R-:W-:Y:S01]  /*3d00*/  FADD.FTZ R88, R88, R87 ;  /* 0x0000005758587221 */ /* 0x002fe20000010000 */
[----:B------:R-:W-:Y:S02]  /*3d10*/  MOV R91, 0x1f ;  /* 0x0000001f005b7802 */ /* 0x000fe40000000f00 */
[----:B------:R-:W-:-:S02]  /*3d20*/  MOV R132, 0xffffffff ;  /* 0xffffffff00847802 */ /* 0x000fc40000000f00 */
[----:B------:R-:W-:Y:S02]  /*3d30*/  MOV R87, R85 ;  /* 0x0000005500577202 */ /* 0x000fe40000000f00 */
[----:B------:R-:W-:Y:S02]  /*3d40*/  MOV R2, 0x3d60 ;  /* 0x00003d6000027802 */ /* 0x000fe40000000f00 */
[----:B------:R-:W-:Y:S05]  /*3d50*/  CALL.REL.NOINC `($__internal_173_$__cuda_sm70_shflsync_down_p) ;  /* 0x0000027000007944 */ /* 0x000fea0003c00000 */
[----:B0-----:R-:W-:Y:S01]  /*3d60*/  HFMA2.MMA R110, -RZ, RZ, 0, 2.384185791015625e-07 ;  /* 0x00000004ff6e7435 */ /* 0x001fe200000001ff */
[----:B-1----:R-:W-:Y:S02]  /*3d70*/  MOV R84, R87 ;  /* 0x0000005700547202 */ /* 0x002fe40000000f00 */
[----:B------:R-:W-:Y:S02]  /*3d80*/  MOV R87, R88 ;  /* 0x0000005800577202 */ /* 0x000fe40000000f00 */
[----:B------:R-:W-:Y:S02]  /*3d90*/  MOV R91, 0x1f ;  /* 0x0000001f005b7802 */ /* 0x000fe40000000f00 */
[----:B------:R-:W-:Y:S02]  /*3da0*/  MOV R132, 0xffffffff ;  /* 0xffffffff00847802 */ /* 0x000fe40000000f00 */
[----:B------:R-:W-:-:S02]  /*3db0*/  MOV R2, 0x3dd0 ;  /* 0x00003dd000027802 */ /* 0x000fc40000000f00 */
[----:B------:R-:W-:Y:S05]  /*3dc0*/  CALL.REL.NOINC `($__internal_173_$__cuda_sm70_shflsync_down_p) ;  /* 0x0000020000007944 */ /* 0x000fea0003c00000 */
[----:B------:R-:W-:Y:S01]  /*3dd0*/  FADD.FTZ R85, R84, R85 ;  /* 0x0000005554557221 */ /* 0x000fe20000010000 */
[----:B0-----:R-:W-:Y:S01]  /*3de0*/  HFMA2.MMA R110, -RZ, RZ, 0, 1.1920928955078125e-07 ;  /* 0x00000002ff6e7435 */ /* 0x001fe200000001ff */
[----:B-1----:R-:W-:Y:S01]  /*3df0*/  FADD.FTZ R88, R88, R87 ;  /* 0x0000005758587221 */ /* 0x002fe20000010000 */
[----:B------:R-:W-:-:S02]  /*3e00*/  MOV R91, 0x1f ;  /* 0x0000001f005b7802 */ /* 0x000fc40000000f00 */
[----:B------:R-:W-:Y:S02]  /*3e10*/  MOV R132, 0xffffffff ;  /* 0xffffffff00847802 */ /* 0x000fe40000000f00 */
[----:B------:R-:W-:Y:S02]  /*3e20*/  MOV R87, R85 ;  /* 0x0000005500577202 */ /* 0x000fe40000000f00 */
[----:B------:R-:W-:Y:S02]  /*3e30*/  MOV R2, 0x3e50 ;  /* 0x00003e5000027802 */ /* 0x000fe40000000f00 */
[----:B------:R-:W-:Y:S05]  /*3e40*/  CALL.REL.NOINC `($__internal_173_$__cuda_sm70_shflsync_down_p) ;  /* 0x0000018000007944 */ /* 0x000fea0003c00000 */
[----:B0-----:R-:W-:Y:S01]  /*3e50*/  HFMA2.MMA R110, -RZ, RZ, 0, 1.1920928955078125e-07 ;  /* 0x00000002ff6e7435 */ /* 0x001fe200000001ff */
[----:B-1----:R-:W-:Y:S02]  /*3e60*/  MOV R84, R87 ;  /* 0x0000005700547202 */ /* 0x002fe40000000f00 */
[----:B------:R-:W-:Y:S02]  /*3e70*/  MOV R87, R88 ;  /* 0x0000005800577202 */ /* 0x000fe40000000f00 */
[----:B------:R-:W-:Y:S02]  /*3e80*/  MOV R91, 0x1f ;  /* 0x0000001f005b7802 */ /* 0x000fe40000000f00 */
[----:B------:R-:W-:-:S02]  /*3e90*/  MOV R132, 0xffffffff ;  /* 0xffffffff00847802 */ /* 0x000fc40000000f00 */
[----:B------:R-:W-:Y:S02]  /*3ea0*/  MOV R2, 0x3ec0 ;  /* 0x00003ec000027802 */ /* 0x000fe40000000f00 */
[----:B------:R-:W-:Y:S05]  /*3eb0*/  CALL.REL.NOINC `($__internal_173_$__cuda_sm70_shflsync_down_p) ;  /* 0x0000011000007944 */ /* 0x000fea0003c00000 */
[----:B------:R-:W-:Y:S01]  /*3ec0*/  FADD.FTZ R84, R84, R85 ;  /* 0x0000005554547221 */ /* 0x000fe20000010000 */
[----:B0-----:R-:W-:Y:S01]  /*3ed0*/  HFMA2.MMA R110, -RZ, RZ, 0, 5.9604644775390625e-08 ;  /* 0x00000001ff6e7435 */ /* 0x001fe200000001ff */
[----:B-1----:R-:W-:Y:S01]  /*3ee0*/  FADD.FTZ R90, R88, R87 ;  /* 0x00000057585a7221 */ /* 0x002fe20000010000 */
[----:B------:R-:W-:Y:S02]  /*3ef0*/  MOV R91, 0x1f ;  /* 0x0000001f005b7802 */ /* 0x000fe40000000f00 */
[----:B------:R-:W-:Y:S02]  /*3f00*/  MOV R132, 0xffffffff ;  /* 0xffffffff00847802 */ /* 0x000fe40000000f00 */
[----:B------:R-:W-:Y:S02]  /*3f10*/  MOV R87, R84 ;  /* 0x0000005400577202 */ /* 0x000fe40000000f00 */
[----:B------:R-:W-:Y:S02]  /*3f20*/  MOV R2, 0x3f40 ;  /* 0x00003f4000027802 */ /* 0x000fe40000000f00 */
[----:B------:R-:W-:Y:S05]  /*3f30*/  CALL.REL.NOINC `($__internal_173_$__cuda_sm70_shflsync_down_p) ;  /* 0x0000009000007944 */ /* 0x000fea0003c00000 */
[----:B0-----:R-:W-:Y:S01]  /*3f40*/  HFMA2.MMA R110, -RZ, RZ, 0, 5.9604644775390625e-08 ;  /* 0x00000001ff6e7435 */ /* 0x001fe200000001ff */
[----:B-1----:R-:W-:-:S02]  /*3f50*/  MOV R89, R87 ;  /* 0x0000005700597202 */ /* 0x002fc40000000f00 */
[----:B------:R-:W-:Y:S02]  /*3f60*/  MOV R87, R90 ;  /* 0x0000005a00577202 */ /* 0x000fe40000000f00 */
[----:B------:R-:W-:Y:S02]  /*3f70*/  MOV R91, 0x1f ;  /* 0x0000001f005b7802 */ /* 0x000fe40000000f00 */
[----:B------:R-:W-:Y:S02]  /*3f80*/  MOV R132, 0xffffffff ;  /* 0xffffffff00847802 */ /* 0x000fe40000000f00 */
[----:B------:R-:W-:Y:S02]  /*3f90*/  MOV R2, 0x3fb0 ;  /* 0x00003fb000027802 */ /* 0x000fe40000000f00 */
[----:B------:R-:W-:Y:S05]  /*3fa0*/  CALL.REL.NOINC `($__internal_173_$__cuda_sm70_shflsync_down_p) ;  /* 0x0000002000007944 */ /* 0x000fea0003c00000 */
[----:B-1----:R-:W-:Y:S01]  /*3fb0*/  MOV R3, R87 ;  /* 0x0000005700037202 */ /* 0x002fe20000000f00 */
[----:B0-----:R-:W-:Y:S05]  /*3fc0*/  BRA `(.L_x_8071) ;  /* 0xffffdb5000007947 */ /* 0x001fea000383ffff */
        .weak           $__internal_173_$__cuda_sm70_shflsync_down_p
        .type           $__internal_173_$__cuda_sm70_shflsync_down_p,@function
        .size           $__internal_173_$__cuda_sm70_shflsync_down_p,(.L_x_9427 - $__internal_173_$__cuda_sm70_shflsync_down_p)
$__internal_173_$__cuda_sm70_shflsync_down_p:
[----:B------:R-:W-:Y:S01]  /*3fd0*/  HFMA2.MMA R3, -RZ, RZ, 0, 0 ;  /* 0x00000000ff037435 */ /* 0x000fe200000001ff */
[----:B------:R-:W-:Y:S04]  /*3fe0*/  WARPSYNC R132 ;  /* 0x0000008400007348 */ /* 0x000fe80003800000 */
[----:B------:R0:W1:Y:S01]  /*3ff0*/  SHFL.DOWN PT, R87, R87, R110, R91 ;  /* 0x0800006e57577389 */ /* 0x00006200000e005b */
[----:B------:R-:W-:Y:S05]  /*4000*/  RET.REL.NODEC R2 `(_ZN10layer_norm13ln_bwd_kernelINS_13Kernel_traitsI6__halfffffjLj3072ELj1ELj1ELj4ELj16ENS_18Kernel_traits_baseILj3072ES2_ffffjLj128EEEEELb1ELb0ELb1ELb1EEEvNS_9BwdParamsE) ;  /* 0xffffbff002007950 */ /* 0x000fea0003c3ffff */
.L_x_8072:
        /* <DEDUP_REMOVED lines=15> */
.L_x_9427:


//--------------------- .text._ZN10layer_norm13ln_bwd_kernelINS_13Kernel_traitsI6__halfffffjLj3072ELj1ELj1ELj4ELj16ENS_18Kernel_traits_baseILj3072ES2_ffffjLj128EEEEELb1ELb1ELb0ELb0EEEvNS_9BwdParamsE --------------------------
	.section	.text._ZN10layer_norm13ln_bwd_kernelINS_13Kernel_traitsI6__halfffffjLj3072ELj1ELj1ELj4ELj16ENS_18Kernel_traits_baseILj3072ES2_ffffjLj128EEEEELb1ELb1ELb0ELb0EEEvNS_9BwdParamsE,"ax",@progbits
	.sectioninfo	@"SHI_REGISTERS=233"
	.align	128
        .global         _ZN10layer_norm13ln_bwd_kernelINS_13Kernel_traitsI6__halfffffjLj3072ELj1ELj1ELj4ELj16ENS_18Kernel_traits_baseILj3072ES2_ffffjLj128EEEEELb1ELb1ELb0ELb0EEEvNS_9BwdParamsE
        .type           _ZN10layer_norm13ln_bwd_kernelINS_13Kernel_traitsI6__halfffffjLj3072ELj1ELj1ELj4ELj16ENS_18Kernel_traits_baseILj3072ES2_ffffjLj128EEEEELb1ELb1ELb0ELb0EEEvNS_9BwdParamsE,@function
        .size           _ZN10layer_norm13ln_bwd_kernelINS_13Kernel_traitsI6__halfffffjLj3072ELj1ELj1ELj4ELj16ENS_18Kernel_traits_baseILj3072ES2_ffffjLj128EEEEELb1ELb1ELb0ELb0EEEvNS_9BwdParamsE,(.L_x_9428 - _ZN10layer_norm13ln_bwd_kernelINS_13Kernel_traitsI6__halfffffjLj3072ELj1ELj1ELj4ELj16ENS_18Kernel_traits_baseILj3072ES2_ffffjLj128EEEEELb1ELb1ELb0ELb0EEEvNS_9BwdParamsE)
        .other          _ZN10layer_norm13ln_bwd_kernelINS_13Kernel_traitsI6__halfffffjLj3072ELj1ELj1ELj4ELj16ENS_18Kernel_traits_baseILj3072ES2_ffffjLj128EEEEELb1ELb1ELb0ELb0EEEvNS_9BwdParamsE,@"STO_CUDA_ENTRY STV_DEFAULT"
_ZN10layer_norm13ln_bwd_kernelINS_13Kernel_traitsI6__halfffffjLj3072ELj1ELj1ELj4ELj16ENS_18Kernel_traits_baseILj3072ES2_ffffjLj128EEEEELb1ELb1ELb0ELb0EEEvNS_9BwdParamsE:
.text._ZN10layer_norm13ln_bwd_kernelINS_13Kernel_traitsI6__halfffffjLj3072ELj1ELj1ELj4ELj16ENS_18Kernel_traits_baseILj3072ES2_ffffjLj128EEEEELb1ELb1ELb0ELb0EEEvNS_9BwdParamsE:
        /* <DEDUP_REMOVED lines=114> */
[----:B------:R-:W-:Y:S01]  /*0720*/  MOV R3, R14 ;  /* 0x0000000e00037202 */ /* 0x000fe20000000f00 */
[----:B------:R-:W-:Y:S01]  /*0730*/  HADD2.F32 R6, -RZ, R6.H0_H0 ;  /* 0x20000006ff067230 */ /* 0x000fe20000004100 */
[----:B------:R-:W-:Y:S01]  /*0740*/  MOV R7, R18 ;  /* 0x0000001200077202 */ /* 0x000fe20000000f00 */
[----:B------:R-:W-:Y:S01]  /*0750*/  HADD2.F32 R157, -RZ, R157.H0_H0 ;  /* 0x2000009dff9d7230 */ /* 0x000fe20000004100 */
[----:B------:R-:W-:Y:S01]  /*0760*/  SHF.R.U64 R119, R18, 0x10, R19 ;  /* 0x0000001012777819 */ /* 0x000fe20000001213 */
[----:B------:R-:W-:Y:S01]  /*0770*/  HADD2.F32 R3, -RZ, R3.H0_H0 ;  /* 0x20000003ff037230 */ /* 0x000fe20000004100 */
[----:B------:R-:W-:Y:S01]  /*0780*/  MOV R11, R22 ;  /* 0x00000016000b7202 */ /* 0x000fe20000000f00 */
[----:B------:R-:W-:Y:S01]  /*0790*/  HADD2.F32 R7, -RZ, R7.H0_H0 ;  /* 0x20000007ff077230 */ /* 0x000fe20000004100 */
[----:B------:R-:W-:-:S02]  /*07a0*/  SHF.R.U64 R117, R22, 0x10, R23 ;  /* 0x0000001016757819 */ /* 0x000fc40000001217 */
[----:B------:R-:W-:Y:S01]  /*07b0*/  MOV R15, R26 ;  /* 0x0000001a000f7202 */ /* 0x000fe20000000f00 */
[----:B------:R-:W-:Y:S01]  /*07c0*/  HADD2.F32 R11, -RZ, R11.H0_H0 ;  /* 0x2000000bff0b7230 */ /* 0x000fe20000004100 */
[----:B------:R-:W-:Y:S02]  /*07d0*/  SHF.R.U64 R111, R26, 0x10, R27 ;  /* 0x000000101a6f7819 */ /* 0x000fe4000000121b */
[----:B------:R-:W-:Y:S01]  /*07e0*/  MOV R30, R17 ;  /* 0x00000011001e7202 */ /* 0x000fe20000000f00 */
[----:B------:R-:W-:Y:S01]  /*07f0*/  HADD2.F32 R15, -RZ, R15.H0_H0 ;  /* 0x2000000fff0f7230 */ /* 0x000fe20000004100 */
[----:B------:R-:W-:Y:S02]  /*0800*/  MOV R10, R19 ;  /* 0x00000013000a7202 */ /* 0x000fe40000000f00 */
[----:B------:R-:W-:Y:S02]  /*0810*/  SHF.R.U32.HI R118, RZ, 0x10, R19 ;  /* 0x00000010ff767819 */ /* 0x000fe40000011613 */
[----:B------:R-:W-:-:S02]  /*0820*/  MOV R14, R23 ;  /* 0x00000017000e7202 */ /* 0x000fc40000000f00 */
[----:B------:R-:W-:Y:S02]  /*0830*/  SHF.R.U32.HI R116, RZ, 0x10, R23 ;  /* 0x00000010ff747819 */ /* 0x000fe40000011617 */
[----:B------:R-:W-:Y:S02]  /*0840*/  MOV R18, R27 ;  /* 0x0000001b00127202 */ /* 0x000fe40000000f00 */
[----:B------:R-:W-:Y:S02]  /*0850*/  SHF.R.U32.HI R110, RZ, 0x10, R27 ;  /* 0x00000010ff6e7819 */ /* 0x000fe4000001161b */
[----:B------:R-:W-:Y:S02]  /*0860*/  MOV R22, R9 ;  /* 0x0000000900167202 */ /* 0x000fe40000000f00 */
[----:B------:R-:W-:Y:S02]  /*0870*/  MOV R26, R13 ;  /* 0x0000000d001a7202 */ /* 0x000fe40000000f00 */
[----:B------:R-:W-:-:S02]  /*0880*/  SHF.R.U32.HI R32, RZ, 0x10, R17 ;  /* 0x00000010ff207819 */ /* 0x000fc40000011611 */
[----:B------:R-:W-:Y:S02]  /*0890*/  MOV R19, R8 ;  /* 0x0000000800137202 */ /* 0x000fe40000000f00 */
        /* <DEDUP_REMOVED lines=52> */
.L_x_8100:
[----:B------:R-:W-:Y:S02]  /*0be0*/  ISETP.NE.U32.AND P5, PT, RZ, c[0x0][0x1c0], PT ;  /* 0x00007000ff007a0c */ /* 0x000fe40003fa5070 */
[----:B------:R-:W-:Y:S02]  /*0bf0*/  SHF.R.S32.HI R137, RZ, 0x1f, R166 ;  /* 0x0000001fff897819 */ /* 0x000fe400000114a6 */
[----:B------:R-:W-:Y:S02]  /*0c00*/  ISETP.NE.AND.EX P5, PT, RZ, c[0x0][0x1c4], PT, P5 ;  /* 0x00007100ff007a0c */ /* 0x000fe40003fa5350 */
        /* <DEDUP_REMOVED lines=26> */
[C---:B------:R-:W-:Y:S01]  /*0db0*/  LEA R136, P5, R168.reuse, c[0x0][0x188], 0x4 ;  /* 0x00006200a8887a11 */ /* 0x040fe200078a20ff */
[----:B------:R-:W-:-:S02]  /*0dc0*/  IMAD.WIDE.U32 R140, R168, R141, c[0x0][0x208] ;  /* 0x00008200a88c7625 */ /* 0x000fc400078e008d */
        /* <DEDUP_REMOVED lines=11> */
[----:B-1----:R-:W-:-:S03]  /*0e80*/  IADD3 R223, R168, 0x80, RZ ;  /* 0x00000080a8df7810 */ /* 0x002fc60007ffe0ff */
[C---:B---3--:R-:W-:Y:S02]  /*0e90*/  FADD.FTZ R194, -R180.reuse, R136 ;  /* 0x00000088b4c27221 */ /* 0x048fe40000010100 */
[C---:B------:R-:W-:Y:S02]  /*0ea0*/  FADD.FTZ R226, -R180.reuse, R137 ;  /* 0x00000089b4e27221 */ /* 0x040fe40000010100 */
[----:B------:R-:W-:Y:S02]  /*0eb0*/  FMUL.FTZ R181, R215, R194 ;  /* 0x000000c2d7b57220 */ /* 0x000fe40000410000 */
[----:B--2---:R-:W-:Y:S02]  /*0ec0*/  FMUL.FTZ R194, R161, R140 ;  /* 0x0000008ca1c27220 */ /* 0x004fe40000410000 */
[C---:B------:R-:W-:Y:S02]  /*0ed0*/  FADD.FTZ R138, -R180.reuse, R138 ;  /* 0x0000008ab48a7221 */ /* 0x040fe40000010100 */
[----:B------:R-:W-:-:S02]  /*0ee0*/  FADD.FTZ R228, -R180, R139 ;  /* 0x0000008bb4e47221 */ /* 0x000fc40000010100 */
[----:B------:R-:W-:Y:S02]  /*0ef0*/  FMUL.FTZ R180, R215, R226 ;  /* 0x000000e2d7b47220 */ /* 0x000fe40000410000 */
[----:B------:R-:W-:Y:S02]  /*0f00*/  FMUL.FTZ R207, R162, R141 ;  /* 0x0000008da2cf7220 */ /* 0x000fe40000410000 */
[----:B------:R-:W-:Y:S02]  /*0f10*/  FADD.FTZ R136, RZ, R194 ;  /* 0x000000c2ff887221 */ /* 0x000fe40000010000 */
[----:B------:R-:W-:Y:S02]  /*0f20*/  FFMA.FTZ R137, R181, R194, RZ ;  /* 0x000000c2b5897223 */ /* 0x000fe400000100ff */
        /* <DEDUP_REMOVED lines=18> */
.L_x_8075:
[----:B0-----:R-:W-:Y:S05]  /*1050*/  BSYNC B0 ;  /* 0x0000000000007941 */ /* 0x001fea0003800000 */
.L_x_8074:
        /* <DEDUP_REMOVED lines=47> */
.L_x_8077:
[----:B0-----:R-:W-:Y:S05]  /*1350*/  BSYNC B0 ;  /* 0x0000000000007941 */ /* 0x001fea0003800000 */
.L_x_8076:
        /* <DEDUP_REMOVED lines=18> */
[----:B------:R-:W-:-:S03]  /*1480*/  IADD3 R223, R223, 0x80, RZ ;  /* 0x00000080dfdf7810 */ /* 0x000fc60007ffe0ff */
[C---:B---3--:R-:W-:Y:S02]  /*1490*/  FADD.FTZ R176, -R214.reuse, R136 ;  /* 0x00000088d6b07221 */ /* 0x048fe40000010100 */
[C---:B------:R-:W-:Y:S02]  /*14a0*/  FADD.FTZ R190, -R214.reuse, R137 ;  /* 0x00000089d6be7221 */ /* 0x040fe40000010100 */
[C---:B------:R-:W-:Y:S02]  /*14b0*/  FMUL.FTZ R177, R215.reuse, R176 ;  /* 0x000000b0d7b17220 */ /* 0x040fe40000410000 */
[----:B------:R-:W-:Y:S02]  /*14c0*/  FMUL.FTZ R176, R215, R190 ;  /* 0x000000bed7b07220 */ /* 0x000fe40000410000 */
[----:B--2---:R-:W-:Y:S02]  /*14d0*/  FMUL.FTZ R190, R3, R140 ;  /* 0x0000008c03be7220 */ /* 0x004fe40000410000 */
        /* <DEDUP_REMOVED lines=23> */
.L_x_8079:
[----:B0-----:R-:W-:Y:S05]  /*1650*/  BSYNC B0 ;  /* 0x0000000000007941 */ /* 0x001fea0003800000 */
.L_x_8078:
        /* <DEDUP_REMOVED lines=47> */
.L_x_8081:
[----:B0-----:R-:W-:Y:S05]  /*1950*/  BSYNC B0 ;  /* 0x0000000000007941 */ /* 0x001fea0003800000 */
.L_x_8080:
        /* <DEDUP_REMOVED lines=47> */
.L_x_8083:
[----:B0-----:R-:W-:Y:S05]  /*1c50*/  BSYNC B0 ;  /* 0x0000000000007941 */ /* 0x001fea0003800000 */
.L_x_8082:
        /* <DEDUP_REMOVED lines=19> */
[C---:B---3--:R-:W-:Y:S02]  /*1d90*/  FADD.FTZ R170, -R185.reuse, R136 ;  /* 0x00000088b9aa7221 */ /* 0x048fe40000010100 */
[----:B------:R-:W-:Y:S02]  /*1da0*/  FADD.FTZ R182, -R185, R137 ;  /* 0x00000089b9b67221 */ /* 0x000fe40000010100 */
        /* <DEDUP_REMOVED lines=26> */
.L_x_8085:
[----:B0-----:R-:W-:Y:S05]  /*1f50*/  BSYNC B0 ;  /* 0x0000000000007941 */ /* 0x001fea0003800000 */
.L_x_8084:
[----:B------:R-:W-:Y:S01]  /*1f60*/  LOP3.LUT P5, RZ, R164, 0x1f, RZ, 0xc0, !PT ;  /* 0x0000001fa4ff7812 */ /* 0x000fe200078ac0ff */
[----:B------:R-:W-:Y:S10]  /*1f70*/  BRA.DIV ~URZ, `(.L_x_8086) ;  /* 0x000021827f007947 */ /* 0x000ff4000b800000 */
[----:B------:R0:W1:Y:S02]  /*1f80*/  SHFL.DOWN PT, R138, R221, 0x10, 0x1f ;  /* 0x0a001f00dd8a7f89 */ /* 0x00006400000e0000 */
.L_x_8101:
        /* <DEDUP_REMOVED lines=18> */
.L_x_8102:
[----:B------:R-:W-:Y:S01]  /*20b0*/  @!P5 LOP3.LUT R138, R184, 0x3, RZ, 0xc0, !PT ;  /* 0x00000003b88ad812 */ /* 0x000fe200078ec0ff */
[----:B---3--:R-:W-:Y:S01]  /*20c0*/  FADD.FTZ R184, R142, R141 ;  /* 0x0000008d8eb87221 */ /* 0x008fe20000010000 */
[----:B------:R-:W-:Y:S01]  /*20d0*/  WARPSYNC 0xffffffff ;  /* 0xffffffff00007948 */ /* 0x000fe20003800000 */
[----:B--2--5:R-:W-:Y:S01]  /*20e0*/  FADD.FTZ R185, R136, R143 ;  /* 0x0000008f88b97221 */ /* 0x024fe20000010000 */
[----:B------:R-:W-:Y:S01]  /*20f0*/  @!P5 IADD3 R219, R217, R138, RZ ;  /* 0x0000008ad9dbd210 */ /* 0x000fe20007ffe0ff */
[----:B------:R-:W-:Y:S04]  /*2100*/  BSSY B0, `(.L_x_8088) ;  /* 0x0000054000007945 */ /* 0x000fe80003800000 */
        /* <DEDUP_REMOVED lines=18> */
[----:B------:R-:W-:Y:S02]  /*2230*/  ISETP.NE.AND P5, PT, R163, RZ, PT ;  /* 0x000000ffa300720c */ /* 0x000fe40003fa5270 */
[----:B------:R-:W-:Y:S02]  /*2240*/  LOP3.LUT P6, RZ, R151, 0xff, RZ, 0xc0, !PT ;  /* 0x000000ff97ff7812 */ /* 0x000fe400078cc0ff */
[----:B------:R-:W-:Y:S02]  /*2250*/  FSEL R226, R184, RZ, !P5 ;  /* 0x000000ffb8e27208 */ /* 0x000fe40006800000 */
[----:B------:R-:W-:-:S03]  /*2260*/  ISETP.NE.U32.AND P5, PT, RZ, c[0x0][0x218], PT ;  /* 0x00008600ff007a0c */ /* 0x000fc60003fa5070 */
[----:B------:R-:W-:Y:S01]  /*2270*/  FFMA.FTZ R141, R181, R185, R226 ;  /* 0x000000b9b58d7223 */ /* 0x000fe200000100e2 */
[----:B------:R-:W-:-:S03]  /*2280*/  ISETP.NE.AND.EX P5, PT, RZ, c[0x0][0x21c], PT, P5 ;  /* 0x00008700ff007a0c */ /* 0x000fc60003fa5350 */
[----:B------:R-:W-:-:S04]  /*2290*/  FADD.FTZ R140, R194, -R141 ;  /* 0x8000008dc28c7221 */ /* 0x000fc80000010000 */
[----:B------:R-:W-:-:S06]  /*22a0*/  FMUL.FTZ R143, R215, R140 ;  /* 0x0000008cd78f7220 */ /* 0x000fcc0000410000 */
[----:B------:R-:W-:-:S04]  /*22b0*/  @P5 FADD.FTZ R143, R108, R143 ;  /* 0x0000008f6c8f5221 */ /* 0x000fc80000010000 */
[----:B------:R-:W-:-:S04]  /*22c0*/  FMUL.FTZ R140, R143, R169 ;  /* 0x000000a98f8c7220 */ /* 0x000fc80000410000 */
[----:B------:R-:W-:Y:S01]  /*22d0*/  FMUL.FTZ R141, R140, c[0x0][0x1e8] ;  /* 0x00007a008c8d7a20 */ /* 0x000fe20000410000 */
[----:B------:R-:W-:-:S06]  /*22e0*/  HFMA2.MMA R140, -RZ, RZ, 0, 0 ;  /* 0x00000000ff8c7435 */ /* 0x000fcc00000001ff */
[----:B------:R-:W-:Y:S02]  /*22f0*/  @P6 FMUL.FTZ R140, R19, R141 ;  /* 0x0000008d138c6220 */ /* 0x000fe40000410000 */
[----:B--2---:R-:W-:-:S05]  /*2300*/  FMUL.FTZ R136, R141, R136 ;  /* 0x000000888d887220 */ /* 0x004fca0000410000 */
[----:B------:R-:W-:Y:S01]  /*2310*/  FSEL R217, R136, RZ, P6 ;  /* 0x000000ff88d97208 */ /* 0x000fe20003000000 */
[----:B------:R-:W-:Y:S01]  /*2320*/  FFMA.FTZ R136, R180, R185, R226 ;  /* 0x000000b9b4887223 */ /* 0x000fe200000100e2 */
[----:B------:R-:W-:-:S03]  /*2330*/  LOP3.LUT P6, RZ, R151, 0xff00, RZ, 0xc0, !PT ;  /* 0x0000ff0097ff7812 */ /* 0x000fc600078cc0ff */
[----:B------:R-:W-:Y:S02]  /*2340*/  FADD.FTZ R136, R207, -R136 ;  /* 0x80000088cf887221 */ /* 0x000fe40000010000 */
[----:B------:R-:W-:Y:S02]  /*2350*/  FADD.FTZ R80, R80, R217 ;  /* 0x000000d950507221 */ /* 0x000fe40000010000 */
[----:B------:R-:W-:-:S04]  /*2360*/  FMUL.FTZ R136, R215, R136 ;  /* 0x00000088d7887220 */ /* 0x000fc80000410000 */
[----:B------:R-:W-:-:S04]  /*2370*/  @P5 FADD.FTZ R136, R109, R136 ;  /* 0x000000886d885221 */ /* 0x000fc80000010000 */
[----:B------:R-:W-:-:S04]  /*2380*/  FMUL.FTZ R141, R136, R169 ;  /* 0x000000a9888d7220 */ /* 0x000fc80000410000 */
[----:B------:R-:W-:Y:S01]  /*2390*/  FMUL.FTZ R142, R141, c[0x0][0x1e8] ;  /* 0x00007a008d8e7a20 */ /* 0x000fe20000410000 */
[----:B------:R-:W-:-:S03]  /*23a0*/  MOV R141, RZ ;  /* 0x000000ff008d7202 */ /* 0x000fc60000000f00 */
[-C--:B------:R-:W-:Y:S02]  /*23b0*/  FMUL.FTZ R137, R137, R142.reuse ;  /* 0x0000008e89897220 */ /* 0x080fe40000410000 */
[----:B------:R-:W-:-:S03]  /*23c0*/  @P6 FMUL.FTZ R141, R20, R142 ;  /* 0x0000008e148d6220 */ /* 0x000fc60000410000 */
        /* <DEDUP_REMOVED lines=9> */
[----:B------:R-:W-:-:S03]  /*2460*/  HFMA2.MMA R142, -RZ, RZ, 0, 0 ;  /* 0x00000000ff8e7435 */ /* 0x000fc600000001ff */
[----:B------:R-:W-:-:S03]  /*2470*/  FMUL.FTZ R138, R138, R219 ;  /* 0x000000db8a8a7220 */ /* 0x000fc60000410000 */
[----:B------:R-:W-:Y:S02]  /*2480*/  @P6 FMUL.FTZ R142, R21, R219 ;  /* 0x000000db158e6220 */ /* 0x000fe40000410000 */
[----:B------:R-:W-:Y:S01]  /*2490*/  FSEL R219, R138, RZ, P6 ;  /* 0x000000ff8adb7208 */ /* 0x000fe20003000000 */
[----:B------:R-:W-:-:S04]  /*24a0*/  FFMA.FTZ R138, R222, R185, R226 ;  /* 0x000000b9de8a7223 */ /* 0x000fc800000100e2 */
[----:B------:R-:W-:Y:S02]  /*24b0*/  FADD.FTZ R138, R213, -R138 ;  /* 0x8000008ad58a7221 */ /* 0x000fe40000010000 */
[----:B------:R-:W-:Y:S02]  /*24c0*/  FADD.FTZ R82, R82, R219 ;  /* 0x000000db52527221 */ /* 0x000fe40000010000 */
[----:B------:R-:W-:-:S04]  /*24d0*/  FMUL.FTZ R138, R215, R138 ;  /* 0x0000008ad78a7220 */ /* 0x000fc80000410000 */
[----:B------:R-:W-:Y:S01]  /*24e0*/  @P5 FADD.FTZ R138, R111, R138 ;  /* 0x0000008a6f8a5221 */ /* 0x000fe20000010000 */
[----:B------:R-:W-:-:S04]  /*24f0*/  ISETP.NE.U32.AND P5, PT, RZ, c[0x0][0x258], PT ;  /* 0x00009600ff007a0c */ /* 0x000fc80003fa5070 */
[----:B------:R-:W-:-:S04]  /*2500*/  ISETP.NE.AND.EX P5, PT, RZ, c[0x0][0x25c], PT, P5 ;  /* 0x00009700ff007a0c */ /* 0x000fc80003fa5350 */
[----:B------:R-:W-:Y:S02]  /*2510*/  SEL R132, R143, R132, P5 ;  /* 0x000000848f847207 */ /* 0x000fe40002800000 */
[----:B------:R-:W-:Y:S02]  /*2520*/  SEL R133, R136, R133, P5 ;  /* 0x0000008588857207 */ /* 0x000fe40002800000 */
[----:B------:R-:W-:Y:S01]  /*2530*/  SEL R134, R137, R134, P5 ;  /* 0x0000008689867207 */ /* 0x000fe20002800000 */
[----:B------:R-:W-:Y:S01]  /*2540*/  IMAD.WIDE.U32 R136, R168, R221, c[0x0][0x248] ;  /* 0x00009200a8887625 */ /* 0x000fe200078e00dd */
[C---:B------:R-:W-:Y:S02]  /*2550*/  SEL R135, R138.reuse, R135, P5 ;  /* 0x000000878a877207 */ /* 0x040fe40002800000 */
[----:B------:R-:W-:Y:S01]  /*2560*/  ISETP.NE.U32.AND P5, PT, RZ, c[0x0][0x258], PT ;  /* 0x00009600ff007a0c */ /* 0x000fe20003fa5070 */
[----:B------:R-:W-:Y:S01]  /*2570*/  FMUL.FTZ R138, R138, R169 ;  /* 0x000000a98a8a7220 */ /* 0x000fe20000410000 */
[----:B------:R-:W-:-:S02]  /*2580*/  MOV R143, RZ ;  /* 0x000000ff008f7202 */ /* 0x000fc40000000f00 */
[----:B------:R-:W-:Y:S01]  /*2590*/  ISETP.NE.AND.EX P5, PT, RZ, c[0x0][0x25c], PT, P5 ;  /* 0x00009700ff007a0c */ /* 0x000fe20003fa5350 */
[----:B------:R-:W-:-:S04]  /*25a0*/  FMUL.FTZ R138, R138, c[0x0][0x1e8] ;  /* 0x00007a008a8a7a20 */ /* 0x000fc80000410000 */
[----:B------:R-:W-:-:S08]  /*25b0*/  FMUL.FTZ R139, R139, R138 ;  /* 0x0000008a8b8b7220 */ /* 0x000fd00000410000 */
[C---:B------:R-:W-:Y:S01]  /*25c0*/  @P5 IMAD.WIDE.U32 R226, R168.reuse, R221, c[0x0][0x258] ;  /* 0x00009600a8e25625 */ /* 0x040fe200078e00dd */
[----:B------:R-:W-:-:S04]  /*25d0*/  IADD3 R168, R168, 0x80, RZ ;  /* 0x00000080a8a87810 */ /* 0x000fc80007ffe0ff */
[----:B------:R0:W-:Y:S01]  /*25e0*/  @P5 STG.E.128 [R226.64], R132 ;  /* 0x00000084e2005986 */ /* 0x0001e2000c101d04 */
[----:B------:R-:W-:-:S13]  /*25f0*/  LOP3.LUT P5, RZ, R151, 0xff000000, RZ, 0xc0, !PT ;  /* 0xff00000097ff7812 */ /* 0x000fda00078ac0ff */
[----:B------:R-:W-:Y:S01]  /*2600*/  @P5 FMUL.FTZ R143, R22, R138 ;  /* 0x0000008a168f5220 */ /* 0x000fe20000410000 */
[----:B------:R-:W-:-:S04]  /*2610*/  FSEL R138, R139, RZ, P5 ;  /* 0x000000ff8b8a7208 */ /* 0x000fc80002800000 */
[----:B------:R0:W-:Y:S01]  /*2620*/  STG.E.128 [R136.64], R140 ;  /* 0x0000008c88007986 */ /* 0x0001e2000c101d04 */
[----:B------:R-:W-:-:S03]  /*2630*/  FADD.FTZ R83, R83, R138 ;  /* 0x0000008a53537221 */ /* 0x000fc60000010000 */
.L_x_8089:
[----:B------:R-:W-:Y:S05]  /*2640*/  BSYNC B0 ;  /* 0x0000000000007941 */ /* 0x000fea0003800000 */
.L_x_8088:
[----:B------:R-:W-:Y:S01]  /*2650*/  BSSY B0, `(.L_x_8090) ;  /* 0x0000048000007945 */ /* 0x000fe20003800000 */
[----:B------:R-:W-:Y:S05]  /*2660*/  @!P1 BRA `(.L_x_8091) ;  /* 0x0000046000009947 */ /* 0x000fea0003800000 */
[----:B------:R-:W-:-:S04]  /*2670*/  ISETP.NE.AND P5, PT, R163, RZ, PT ;  /* 0x000000ffa300720c */ /* 0x000fc80003fa5270 */
[----:B0-----:R-:W-:Y:S02]  /*2680*/  FSEL R142, R184, RZ, !P5 ;  /* 0x000000ffb88e7208 */ /* 0x001fe40006800000 */
        /* <DEDUP_REMOVED lines=31> */
[----:B------:R-:W-:Y:S01]  /*2880*/  FMUL.FTZ R141, R141, R169 ;  /* 0x000000a98d8d7220 */ /* 0x000fe20000410000 */
[----:B------:R-:W-:-:S03]  /*2890*/  LOP3.LUT P6, RZ, R152, 0xff, RZ, 0xc0, !PT ;  /* 0x000000ff98ff7812 */ /* 0x000fc600078cc0ff */
[----:B------:R-:W-:Y:S01]  /*28a0*/  FMUL.FTZ R217, R141, c[0x0][0x1e8] ;  /* 0x00007a008dd97a20 */ /* 0x000fe20000410000 */
[----:B------:R-:W-:Y:S01]  /*28b0*/  MOV R140, RZ ;  /* 0x000000ff008c7202 */ /* 0x000fe20000000f00 */
[----:B------:R-:W-:-:S08]  /*28c0*/  FMUL.FTZ R142, R142, R169 ;  /* 0x000000a98e8e7220 */ /* 0x000fd00000410000 */
[----:B------:R-:W-:Y:S02]  /*28d0*/  @P6 FMUL.FTZ R140, R23, R217 ;  /* 0x000000d9178c6220 */ /* 0x000fe40000410000 */
[----:B------:R-:W-:Y:S01]  /*28e0*/  FMUL.FTZ R142, R142, c[0x0][0x1e8] ;  /* 0x00007a008e8e7a20 */ /* 0x000fe20000410000 */
[----:B------:R0:W-:Y:S01]  /*28f0*/  @P5 STG.E.128 [R226.64], R132 ;  /* 0x00000084e2005986 */ /* 0x0001e2000c101d04 */
[----:B------:R-:W-:-:S04]  /*2900*/  FMUL.FTZ R143, R143, R169 ;  /* 0x000000a98f8f7220 */ /* 0x000fc80000410000 */
[----:B------:R-:W-:Y:S02]  /*2910*/  FMUL.FTZ R143, R143, c[0x0][0x1e8] ;  /* 0x00007a008f8f7a20 */ /* 0x000fe40000410000 */
[----:B------:R-:W-:-:S04]  /*2920*/  FMUL.FTZ R230, R230, R169 ;  /* 0x000000a9e6e67220 */ /* 0x000fc80000410000 */
[----:B------:R-:W-:Y:S02]  /*2930*/  FMUL.FTZ R230, R230, c[0x0][0x1e8] ;  /* 0x00007a00e6e67a20 */ /* 0x000fe40000410000 */
[----:B--2---:R-:W-:-:S05]  /*2940*/  FMUL.FTZ R141, R217, R136 ;  /* 0x00000088d98d7220 */ /* 0x004fca0000410000 */
[----:B------:R-:W-:Y:S02]  /*2950*/  FSEL R217, R141, RZ, P6 ;  /* 0x000000ff8dd97208 */ /* 0x000fe40003000000 */
[----:B------:R-:W-:Y:S01]  /*2960*/  LOP3.LUT P6, RZ, R152, 0xff00, RZ, 0xc0, !PT ;  /* 0x0000ff0098ff7812 */ /* 0x000fe200078cc0ff */
[----:B------:R-:W-:Y:S01]  /*2970*/  HFMA2.MMA R141, -RZ, RZ, 0, 0 ;  /* 0x00000000ff8d7435 */ /* 0x000fe200000001ff */
[----:B------:R-:W-:Y:S01]  /*2980*/  FMUL.FTZ R137, R137, R142 ;  /* 0x0000008e89897220 */ /* 0x000fe20000410000 */
[----:B------:R-:W-:-:S04]  /*2990*/  LEA R136, P5, R168, c[0x0][0x248], 0x4 ;  /* 0x00009200a8887a11 */ /* 0x000fc800078a20ff */
[----:B------:R-:W-:-:S06]  /*29a0*/  FSEL R228, R137, RZ, P6 ;  /* 0x000000ff89e47208 */ /* 0x000fcc0003000000 */
[----:B------:R-:W-:Y:S01]  /*29b0*/  @P6 FMUL.FTZ R141, R24, R142 ;  /* 0x0000008e188d6220 */ /* 0x000fe20000410000 */
[----:B------:R-:W-:Y:S02]  /*29c0*/  LOP3.LUT P6, RZ, R152, 0xff0000, RZ, 0xc0, !PT ;  /* 0x00ff000098ff7812 */ /* 0x000fe400078cc0ff */
[----:B------:R-:W-:Y:S02]  /*29d0*/  LEA.HI.X R137, R168, c[0x0][0x24c], RZ, 0x4, P5 ;  /* 0x00009300a8897a11 */ /* 0x000fe400028f24ff */
[----:B------:R-:W-:Y:S01]  /*29e0*/  LOP3.LUT P5, RZ, R152, 0xff000000, RZ, 0xc0, !PT ;  /* 0xff00000098ff7812 */ /* 0x000fe200078ac0ff */
[----:B------:R-:W-:Y:S01]  /*29f0*/  FMUL.FTZ R138, R138, R143 ;  /* 0x0000008f8a8a7220 */ /* 0x000fe20000410000 */
[----:B------:R-:W-:-:S07]  /*2a00*/  MOV R142, RZ ;  /* 0x000000ff008e7202 */ /* 0x000fce0000000f00 */
[----:B------:R-:W-:Y:S01]  /*2a10*/  @P6 FMUL.FTZ R142, R25, R143 ;  /* 0x0000008f198e6220 */ /* 0x000fe20000410000 */
[----:B------:R-:W-:-:S06]  /*2a20*/  HFMA2.MMA R143, -RZ, RZ, 0, 0 ;  /* 0x00000000ff8f7435 */ /* 0x000fcc00000001ff */
[----:B------:R-:W-:-:S05]  /*2a30*/  @P5 FMUL.FTZ R143, R26, R230 ;  /* 0x000000e61a8f5220 */ /* 0x000fca0000410000 */
[----:B------:R0:W-:Y:S01]  /*2a40*/  STG.E.128 [R136.64], R140 ;  /* 0x0000008c88007986 */ /* 0x0001e2000c101d04 */
[----:B------:R-:W-:Y:S01]  /*2a50*/  FMUL.FTZ R139, R139, R230 ;  /* 0x000000e68b8b7220 */ /* 0x000fe20000410000 */
[----:B------:R-:W-:-:S04]  /*2a60*/  FSEL R219, R138, RZ, P6 ;  /* 0x000000ff8adb7208 */ /* 0x000fc80003000000 */
[----:B------:R-:W-:Y:S01]  /*2a70*/  FSEL R138, R139, RZ, P5 ;  /* 0x000000ff8b8a7208 */ /* 0x000fe20002800000 */
[----:B------:R-:W-:Y:S01]  /*2a80*/  FADD.FTZ R84, R84, R217 ;  /* 0x000000d954547221 */ /* 0x000fe20000010000 */
[----:B------:R-:W-:Y:S01]  /*2a90*/  IADD3 R168, R168, 0x80, RZ ;  /* 0x00000080a8a87810 */ /* 0x000fe20007ffe0ff */
[----:B------:R-:W-:Y:S02]  /*2aa0*/  FADD.FTZ R85, R85, R228 ;  /* 0x000000e455557221 */ /* 0x000fe40000010000 */
[----:B------:R-:W-:Y:S02]  /*2ab0*/  FADD.FTZ R86, R86, R219 ;  /* 0x000000db56567221 */ /* 0x000fe40000010000 */
[----:B------:R-:W-:Y:S02]  /*2ac0*/  FADD.FTZ R87, R87, R138 ;  /* 0x0000008a57577221 */ /* 0x000fe40000010000 */
.L_x_8091:
[----:B------:R-:W-:Y:S05]  /*2ad0*/  BSYNC B0 ;  /* 0x0000000000007941 */ /* 0x000fea0003800000 */
.L_x_8090:
        /* <DEDUP_REMOVED lines=36> */
[----:B------:R-:W-:Y:S01]  /*2d20*/  LOP3.LUT P6, RZ, R153, 0xff, RZ, 0xc0, !PT ;  /* 0x000000ff99ff7812 */ /* 0x000fe200078cc0ff */
[----:B------:R-:W-:Y:S02]  /*2d30*/  HFMA2.MMA R140, -RZ, RZ, 0, 0 ;  /* 0x00000000ff8c7435 */ /* 0x000fe400000001ff */
[----:B------:R-:W-:-:S02]  /*2d40*/  FMUL.FTZ R217, R141, c[0x0][0x1e8] ;  /* 0x00007a008dd97a20 */ /* 0x000fc40000410000 */
[----:B------:R-:W-:-:S08]  /*2d50*/  FMUL.FTZ R142, R142, R169 ;  /* 0x000000a98e8e7220 */ /* 0x000fd00000410000 */
[----:B------:R-:W-:Y:S02]  /*2d60*/  @P6 FMUL.FTZ R140, R27, R217 ;  /* 0x000000d91b8c6220 */ /* 0x000fe40000410000 */
[----:B------:R-:W-:Y:S01]  /*2d70*/  FMUL.FTZ R142, R142, c[0x0][0x1e8] ;  /* 0x00007a008e8e7a20 */ /* 0x000fe20000410000 */
[----:B------:R0:W-:Y:S01]  /*2d80*/  @P5 STG.E.128 [R226.64], R132 ;  /* 0x00000084e2005986 */ /* 0x0001e2000c101d04 */
[-C--:B------:R-:W-:Y:S02]  /*2d90*/  FMUL.FTZ R143, R143, R169.reuse ;  /* 0x000000a98f8f7220 */ /* 0x080fe40000410000 */
[----:B------:R-:W-:Y:S02]  /*2da0*/  FMUL.FTZ R230, R230, R169 ;  /* 0x000000a9e6e67220 */ /* 0x000fe40000410000 */
[----:B------:R-:W-:Y:S02]  /*2db0*/  FMUL.FTZ R143, R143, c[0x0][0x1e8] ;  /* 0x00007a008f8f7a20 */ /* 0x000fe40000410000 */
[----:B------:R-:W-:-:S02]  /*2dc0*/  FMUL.FTZ R230, R230, c[0x0][0x1e8] ;  /* 0x00007a00e6e67a20 */ /* 0x000fc40000410000 */
[----:B--2---:R-:W-:-:S05]  /*2dd0*/  FMUL.FTZ R141, R217, R136 ;  /* 0x00000088d98d7220 */ /* 0x004fca0000410000 */
[----:B------:R-:W-:Y:S02]  /*2de0*/  FSEL R217, R141, RZ, P6 ;  /* 0x000000ff8dd97208 */ /* 0x000fe40003000000 */
[----:B------:R-:W-:Y:S01]  /*2df0*/  LOP3.LUT P6, RZ, R153, 0xff00, RZ, 0xc0, !PT ;  /* 0x0000ff0099ff7812 */ /* 0x000fe200078cc0ff */
[----:B------:R-:W-:Y:S01]  /*2e00*/  FMUL.FTZ R137, R137, R142 ;  /* 0x0000008e89897220 */ /* 0x000fe20000410000 */
[C---:B------:R-:W-:Y:S02]  /*2e10*/  LEA R136, P5, R168.reuse, c[0x0][0x248], 0x4 ;  /* 0x00009200a8887a11 */ /* 0x040fe400078a20ff */
[----:B------:R-:W-:Y:S02]  /*2e20*/  MOV R141, RZ ;  /* 0x000000ff008d7202 */ /* 0x000fe40000000f00 */
[----:B------:R-:W-:Y:S02]  /*2e30*/  FSEL R228, R137, RZ, P6 ;  /* 0x000000ff89e47208 */ /* 0x000fe40003000000 */
[----:B------:R-:W-:-:S02]  /*2e40*/  LEA.HI.X R137, R168, c[0x0][0x24c], RZ, 0x4, P5 ;  /* 0x00009300a8897a11 */ /* 0x000fc400028f24ff */
[----:B------:R-:W-:-:S03]  /*2e50*/  LOP3.LUT P5, RZ, R153, 0xff000000, RZ, 0xc0, !PT ;  /* 0xff00000099ff7812 */ /* 0x000fc600078ac0ff */
[----:B------:R-:W-:Y:S01]  /*2e60*/  @P6 FMUL.FTZ R141, R28, R142 ;  /* 0x0000008e1c8d6220 */ /* 0x000fe20000410000 */
[----:B------:R-:W-:Y:S01]  /*2e70*/  LOP3.LUT P6, RZ, R153, 0xff0000, RZ, 0xc0, !PT ;  /* 0x00ff000099ff7812 */ /* 0x000fe200078cc0ff */
[----:B------:R-:W-:Y:S01]  /*2e80*/  HFMA2.MMA R142, -RZ, RZ, 0, 0 ;  /* 0x00000000ff8e7435 */ /* 0x000fe200000001ff */
[----:B------:R-:W-:-:S11]  /*2e90*/  FMUL.FTZ R138, R138, R143 ;  /* 0x0000008f8a8a7220 */ /* 0x000fd60000410000 */
[----:B------:R-:W-:Y:S01]  /*2ea0*/  @P6 FMUL.FTZ R142, R29, R143 ;  /* 0x0000008f1d8e6220 */ /* 0x000fe20000410000 */
[----:B------:R-:W-:Y:S01]  /*2eb0*/  MOV R143, RZ ;  /* 0x000000ff008f7202 */ /* 0x000fe20000000f00 */
        /* <DEDUP_REMOVED lines=10> */
.L_x_8093:
[----:B------:R-:W-:Y:S05]  /*2f60*/  BSYNC B0 ;  /* 0x0000000000007941 */ /* 0x000fea0003800000 */
.L_x_8092:
        /* <DEDUP_REMOVED lines=72> */
.L_x_8095:
[----:B------:R-:W-:Y:S05]  /*33f0*/  BSYNC B0 ;  /* 0x0000000000007941 */ /* 0x000fea0003800000 */
.L_x_8094:
        /* <DEDUP_REMOVED lines=72> */
.L_x_8097:
[----:B------:R-:W-:Y:S05]  /*3880*/  BSYNC B0 ;  /* 0x0000000000007941 */ /* 0x000fea0003800000 */
.L_x_8096:
[----:B------:R-:W-:Y:S01]  /*3890*/  ISETP.GE.U32.AND P5, PT, R167, 0x300, PT ;  /* 0x00000300a700780c */ /* 0x000fe20003fa6070 */
[----:B------:R-:W-:-:S12]  /*38a0*/  BSSY B0, `(.L_x_8098) ;  /* 0x0000047000007945 */ /* 0x000fd80003800000 */
[----:B------:R-:W-:Y:S05]  /*38b0*/  @!P5 BRA `(.L_x_8099) ;  /* 0x000004500000d947 */ /* 0x000fea0003800000 */
[----:B------:R-:W-:-:S04]  /*38c0*/  ISETP.NE.AND P5, PT, R163, RZ, PT ;  /* 0x000000ffa300720c */ /* 0x000fc80003fa5270 */
[----:B------:R-:W-:Y:S02]  /*38d0*/  FSEL R184, R184, RZ, !P5 ;  /* 0x000000ffb8b87208 */ /* 0x000fe40006800000 */
[----:B------:R-:W-:-:S03]  /*38e0*/  ISETP.NE.U32.AND P5, PT, RZ, c[0x0][0x258], PT ;  /* 0x00009600ff007a0c */ /* 0x000fc60003fa5070 */
[-CC-:B0-----:R-:W-:Y:S01]  /*38f0*/  FFMA.FTZ R137, R171, R185.reuse, R184.reuse ;  /* 0x000000b9ab897223 */ /* 0x181fe200000100b8 */
[----:B------:R-:W-:Y:S01]  /*3900*/  ISETP.NE.AND.EX P5, PT, RZ, c[0x0][0x25c], PT, P5 ;  /* 0x00009700ff007a0c */ /* 0x000fe20003fa5350 */
[-CC-:B------:R-:W-:Y:S02]  /*3910*/  FFMA.FTZ R138, R170, R185.reuse, R184.reuse ;  /* 0x000000b9aa8a7223 */ /* 0x180fe400000100b8 */
[----:B------:R-:W-:Y:S01]  /*3920*/  FADD.FTZ R136, R182, -R137 ;  /* 0x80000089b6887221 */ /* 0x000fe20000010000 */
[----:B------:R-:W-:Y:S01]  /*3930*/  HFMA2.MMA R137, -RZ, RZ, 0, 9.5367431640625e-07 ;  /* 0x00000010ff897435 */ /* 0x000fe200000001ff */
[----:B------:R-:W-:Y:S02]  /*3940*/  FFMA.FTZ R139, R183, R185, R184 ;  /* 0x000000b9b78b7223 */ /* 0x000fe400000100b8 */
[----:B------:R-:W-:Y:S02]  /*3950*/  FMUL.FTZ R141, R215, R136 ;  /* 0x00000088d78d7220 */ /* 0x000fe40000410000 */
[----:B------:R-:W-:-:S02]  /*3960*/  FADD.FTZ R138, R187, -R138 ;  /* 0x8000008abb8a7221 */ /* 0x000fc40000010000 */
[----:B------:R-:W-:Y:S02]  /*3970*/  FADD.FTZ R140, R200, -R139 ;  /* 0x8000008bc88c7221 */ /* 0x000fe40000010000 */
[----:B------:R-:W-:Y:S01]  /*3980*/  FMUL.FTZ R142, R215, R138 ;  /* 0x0000008ad78e7220 */ /* 0x000fe20000410000 */
[C---:B------:R-:W-:Y:S01]  /*3990*/  @P5 LEA R226, P6, R168.reuse, c[0x0][0x258], 0x4 ;  /* 0x00009600a8e25a11 */ /* 0x040fe200078c20ff */
[----:B------:R-:W-:-:S03]  /*39a0*/  IMAD.WIDE.U32 R136, R168, R137, c[0x0][0x170] ;  /* 0x00005c00a8887625 */ /* 0x000fc600078e0089 */
[----:B------:R-:W-:Y:S01]  /*39b0*/  @P5 LEA.HI.X R227, R168, c[0x0][0x25c], RZ, 0x4, P6 ;  /* 0x00009700a8e35a11 */ /* 0x000fe200030f24ff */
[----:B------:R-:W-:Y:S01]  /*39c0*/  FFMA.FTZ R185, R198, R185, R184 ;  /* 0x000000b9c6b97223 */ /* 0x000fe200000100b8 */
[----:B------:R-:W-:Y:S01]  /*39d0*/  ISETP.NE.U32.AND P6, PT, RZ, c[0x0][0x218], PT ;  /* 0x00008600ff007a0c */ /* 0x000fe20003fc5070 */
[----:B------:R-:W2:Y:S01]  /*39e0*/  LDG.E.128 R136, [R136.64] ;  /* 0x0000000488887981 */ /* 0x000ea2000c1e1d00 */
[----:B------:R-:W-:Y:S02]  /*39f0*/  FMUL.FTZ R143, R215, R140 ;  /* 0x0000008cd78f7220 */ /* 0x000fe40000410000 */
[----:B------:R-:W-:Y:S01]  /*3a00*/  ISETP.NE.AND.EX P6, PT, RZ, c[0x0][0x21c], PT, P6 ;  /* 0x00008700ff007a0c */ /* 0x000fe20003fc5360 */
[----:B------:R-:W-:-:S04]  /*3a10*/  FADD.FTZ R184, R196, -R185 ;  /* 0x800000b9c4b87221 */ /* 0x000fc80000010000 */
[----:B------:R-:W-:-:S08]  /*3a20*/  FMUL.FTZ R228, R215, R184 ;  /* 0x000000b8d7e47220 */ /* 0x000fd00000410000 */
[----:B------:R-:W-:Y:S02]  /*3a30*/  @P6 FADD.FTZ R141, R128, R141 ;  /* 0x0000008d808d6221 */ /* 0x000fe40000010000 */
[----:B------:R-:W-:Y:S02]  /*3a40*/  @P6 FADD.FTZ R142, R129, R142 ;  /* 0x0000008e818e6221 */ /* 0x000fe40000010000 */
[----:B------:R-:W-:Y:S02]  /*3a50*/  @P6 FADD.FTZ R143, R130, R143 ;  /* 0x0000008f828f6221 */ /* 0x000fe40000010000 */
[----:B------:R-:W-:Y:S01]  /*3a60*/  @P6 FADD.FTZ R228, R131, R228 ;  /* 0x000000e483e46221 */ /* 0x000fe20000010000 */
[----:B------:R-:W-:-:S04]  /*3a70*/  ISETP.NE.U32.AND P6, PT, RZ, c[0x0][0x258], PT ;  /* 0x00009600ff007a0c */ /* 0x000fc80003fc5070 */
[----:B------:R-:W-:-:S04]  /*3a80*/  ISETP.NE.AND.EX P6, PT, RZ, c[0x0][0x25c], PT, P6 ;  /* 0x00009700ff007a0c */ /* 0x000fc80003fc5360 */
[C---:B------:R-:W-:Y:S01]  /*3a90*/  SEL R132, R141.reuse, R132, P6 ;  /* 0x000000848d847207 */ /* 0x040fe20003000000 */
[----:B------:R-:W-:Y:S01]  /*3aa0*/  FMUL.FTZ R141, R141, R169 ;  /* 0x000000a98d8d7220 */ /* 0x000fe20000410000 */
[----:B------:R-:W-:Y:S02]  /*3ab0*/  SEL R133, R142, R133, P6 ;  /* 0x000000858e857207 */ /* 0x000fe40003000000 */
[----:B------:R-:W-:Y:S02]  /*3ac0*/  SEL R134, R143, R134, P6 ;  /* 0x000000868f867207 */ /* 0x000fe40003000000 */
[----:B------:R-:W-:Y:S02]  /*3ad0*/  SEL R135, R228, R135, P6 ;  /* 0x00000087e4877207 */ /* 0x000fe40003000000 */
[----:B------:R-:W-:Y:S01]  /*3ae0*/  LOP3.LUT P6, RZ, R156, 0xff, RZ, 0xc0, !PT ;  /* 0x000000ff9cff7812 */ /* 0x000fe200078cc0ff */
[----:B------:R-:W-:Y:S01]  /*3af0*/  FMUL.FTZ R184, R141, c[0x0][0x1e8] ;  /* 0x00007a008db87a20 */ /* 0x000fe20000410000 */
[----:B------:R-:W-:Y:S01]  /*3b00*/  MOV R140, RZ ;  /* 0x000000ff008c7202 */ /* 0x000fe20000000f00 */
[----:B------:R-:W-:-:S04]  /*3b10*/  FMUL.FTZ R142, R142, R169 ;  /* 0x000000a98e8e7220 */ /* 0x000fc80000410000 */
[----:B------:R-:W-:-:S06]  /*3b20*/  FMUL.FTZ R142, R142, c[0x0][0x1e8] ;  /* 0x00007a008e8e7a20 */ /* 0x000fcc0000410000 */
[----:B------:R-:W-:Y:S01]  /*3b30*/  @P6 FMUL.FTZ R140, R147, R184 ;  /* 0x000000b8938c6220 */ /* 0x000fe20000410000 */
        /* <DEDUP_REMOVED lines=25> */
[----:B------:R-:W-:Y:S02]  /*3cd0*/  FADD.FTZ R100, R100, R185 ;  /* 0x000000b964647221 */ /* 0x000fe40000010000 */
[----:B------:R-:W-:Y:S02]  /*3ce0*/  FADD.FTZ R101, R101, R184 ;  /* 0x000000b865657221 */ /* 0x000fe40000010000 */
[----:B------:R-:W-:Y:S02]  /*3cf0*/  FADD.FTZ R102, R102, R215 ;  /* 0x000000d766667221 */ /* 0x000fe40000010000 */
[----:B------:R-:W-:Y:S02]  /*3d00*/  FADD.FTZ R103, R103, R138 ;  /* 0x0000008a67677221 */ /* 0x000fe40000010000 */
.L_x_8099:
[----:B------:R-:W-:Y:S05]  /*3d10*/  BSYNC B0 ;  /* 0x0000000000007941 */ /* 0x000fea0003800000 */
.L_x_8098:
[----:B------:R-:W-:Y:S02]  /*3d20*/  LOP3.LUT P5, RZ, R165, 0xff, RZ, 0xc0, !PT ;  /* 0x000000ffa5ff7812 */ /* 0x000fe400078ac0ff */
[----:B------:R-:W-:Y:S02]  /*3d30*/  IADD3 R166, R166, c[0x0][0x160], RZ ;  /* 0x00005800a6a67a10 */ /* 0x000fe40007ffe0ff */
[----:B------:R-:W-:-:S02]  /*3d40*/  SEL R165, RZ, 0x1, P5 ;  /* 0x00000001ffa57807 */ /* 0x000fc40002800000 */
[----:B------:R-:W-:-:S13]  /*3d50*/  ISETP.GE.AND P5, PT, R166, c[0x0][0x164], PT ;  /* 0x00005900a6007a0c */ /* 0x000fda0003fa6270 */
[----:B0-----:R-:W-:Y:S01]  /*3d60*/  @P5 CALL.REL.NOINC `(.L_x_8073) ;  /* 0x0000001000005944 */ /* 0x001fe20003c00000 */
[----:B------:R-:W-:Y:S05]  /*3d70*/  BRA `(.L_x_8100) ;  /* 0xffffce6000007947 */ /* 0x000fea000383ffff */
.L_x_8073:
        /* <DEDUP_REMOVED lines=56> */
.L_x_8086:
[----:B------:R-:W-:Y:S01]  /*4100*/  HFMA2.MMA R140, -RZ, RZ, 0, 9.5367431640625e-07 ;  /* 0x00000010ff8c7435 */ /* 0x000fe200000001ff */
[----:B------:R-:W-:-:S02]  /*4110*/  MOV R139, R221 ;  /* 0x000000dd008b7202 */ /* 0x000fc40000000f00 */
[----:B-----5:R-:W-:Y:S02]  /*4120*/  MOV R185, 0x1f ;  /* 0x0000001f00b97802 */ /* 0x020fe40000000f00 */
[----:B------:R-:W-:Y:S02]  /*4130*/  MOV R226, 0xffffffff ;  /* 0xffffffff00e27802 */ /* 0x000fe40000000f00 */
[----:B------:R-:W-:Y:S02]  /*4140*/  MOV R136, 0x4160 ;  /* 0x0000416000887802 */ /* 0x000fe40000000f00 */
[----:B------:R-:W-:Y:S05]  /*4150*/  CALL.REL.NOINC `($__internal_174_$__cuda_sm70_shflsync_down_p) ;  /* 0x0000046000007944 */ /* 0x000fea0003c00000 */
[----:B-1----:R-:W-:Y:S01]  /*4160*/  MOV R138, R140 ;  /* 0x0000008c008a7202 */ /* 0x002fe20000000f00 */
[----:B0-----:R-:W-:Y:S05]  /*4170*/  BRA `(.L_x_8101) ;  /* 0xffffde1000007947 */ /* 0x001fea000383ffff */
.L_x_8087:
[----:B------:R-:W-:Y:S01]  /*4180*/  HFMA2.MMA R140, -RZ, RZ, 0, 9.5367431640625e-07 ;  /* 0x00000010ff8c7435 */ /* 0x000fe200000001ff */
[----:B------:R-:W-:Y:S02]  /*4190*/  MOV R139, R219 ;  /* 0x000000db008b7202 */ /* 0x000fe40000000f00 */
[----:B-----5:R-:W-:Y:S02]  /*41a0*/  MOV R185, 0x1f ;  /* 0x0000001f00b97802 */ /* 0x020fe40000000f00 */
[----:B------:R-:W-:-:S02]  /*41b0*/  MOV R226, 0xffffffff ;  /* 0xffffffff00e27802 */ /* 0x000fc40000000f00 */
[----:B------:R-:W-:Y:S02]  /*41c0*/  MOV R136, 0x41e0 ;  /* 0x000041e000887802 */ /* 0x000fe40000000f00 */
[----:B01----:R-:W-:Y:S05]  /*41d0*/  CALL.REL.NOINC `($__internal_174_$__cuda_sm70_shflsync_down_p) ;  /* 0x000003e000007944 */ /* 0x003fea0003c00000 */
[----:B------:R-:W-:Y:S01]  /*41e0*/  FADD.FTZ R221, R138, R221 ;  /* 0x000000dd8add7221 */ /* 0x000fe20000010000 */
[----:B0-----:R-:W-:Y:S01]  /*41f0*/  MOV R185, 0x1f ;  /* 0x0000001f00b97802 */ /* 0x001fe20000000f00 */
[----:B-1----:R-:W-:Y:S01]  /*4200*/  FADD.FTZ R219, R219, R140 ;  /* 0x0000008cdbdb7221 */ /* 0x002fe20000010000 */
[----:B------:R-:W-:Y:S01]  /*4210*/  HFMA2.MMA R140, -RZ, RZ, 0, 4.76837158203125e-07 ;  /* 0x00000008ff8c7435 */ /* 0x000fe200000001ff */
[----:B------:R-:W-:Y:S02]  /*4220*/  MOV R226, 0xffffffff ;  /* 0xffffffff00e27802 */ /* 0x000fe40000000f00 */
[----:B------:R-:W-:Y:S02]  /*4230*/  MOV R139, R221 ;  /* 0x000000dd008b7202 */ /* 0x000fe40000000f00 */
[----:B------:R-:W-:Y:S02]  /*4240*/  MOV R136, 0x4260 ;  /* 0x0000426000887802 */ /* 0x000fe40000000f00 */
[----:B------:R-:W-:Y:S05]  /*4250*/  CALL.REL.NOINC `($__internal_174_$__cuda_sm70_shflsync_down_p) ;  /* 0x0000036000007944 */ /* 0x000fea0003c00000 */
[----:B-1----:R-:W-:Y:S01]  /*4260*/  MOV R138, R140 ;  /* 0x0000008c008a7202 */ /* 0x002fe20000000f00 */
[----:B------:R-:W-:Y:S01]  /*4270*/  HFMA2.MMA R140, -RZ, RZ, 0, 4.76837158203125e-07 ;  /* 0x00000008ff8c7435 */ /* 0x000fe200000001ff */
[----:B0-----:R-:W-:-:S02]  /*4280*/  MOV R139, R219 ;  /* 0x000000db008b7202 */ /* 0x001fc40000000f00 */
[----:B------:R-:W-:Y:S02]  /*4290*/  MOV R185, 0x1f ;  /* 0x0000001f00b97802 */ /* 0x000fe40000000f00 */
[----:B------:R-:W-:Y:S02]  /*42a0*/  MOV R226, 0xffffffff ;  /* 0xffffffff00e27802 */ /* 0x000fe40000000f00 */
[----:B------:R-:W-:Y:S02]  /*42b0*/  MOV R136, 0x42d0 ;  /* 0x000042d000887802 */ /* 0x000fe40000000f00 */
[----:B------:R-:W-:Y:S05]  /*42c0*/  CALL.REL.NOINC `($__internal_174_$__cuda_sm70_shflsync_down_p) ;  /* 0x000002f000007944 */ /* 0x000fea0003c00000 */
[----:B------:R-:W-:Y:S01]  /*42d0*/  FADD.FTZ R221, R138, R221 ;  /* 0x000000dd8add7221 */ /* 0x000fe20000010000 */
[----:B0-----:R-:W-:Y:S01]  /*42e0*/  MOV R185, 0x1f ;  /* 0x0000001f00b97802 */ /* 0x001fe20000000f00 */
[----:B-1----:R-:W-:Y:S01]  /*42f0*/  FADD.FTZ R219, R219, R140 ;  /* 0x0000008cdbdb7221 */ /* 0x002fe20000010000 */
[----:B------:R-:W-:Y:S01]  /*4300*/  HFMA2.MMA R140, -RZ, RZ, 0, 2.384185791015625e-07 ;  /* 0x00000004ff8c7435 */ /* 0x000fe200000001ff */
[----:B------:R-:W-:Y:S02]  /*4310*/  MOV R226, 0xffffffff ;  /* 0xffffffff00e27802 */ /* 0x000fe40000000f00 */
[----:B------:R-:W-:-:S02]  /*4320*/  MOV R139, R221 ;  /* 0x000000dd008b7202 */ /* 0x000fc40000000f00 */
[----:B------:R-:W-:Y:S02]  /*4330*/  MOV R136, 0x4350 ;  /* 0x0000435000887802 */ /* 0x000fe40000000f00 */
[----:B------:R-:W-:Y:S05]  /*4340*/  CALL.REL.NOINC `($__internal_174_$__cuda_sm70_shflsync_down_p) ;  /* 0x0000027000007944 */ /* 0x000fea0003c00000 */
[----:B-1----:R-:W-:Y:S01]  /*4350*/  MOV R138, R140 ;  /* 0x0000008c008a7202 */ /* 0x002fe20000000f00 */
[----:B------:R-:W-:Y:S01]  /*4360*/  HFMA2.MMA R140, -RZ, RZ, 0, 2.384185791015625e-07 ;  /* 0x00000004ff8c7435 */ /* 0x000fe200000001ff */
[----:B0-----:R-:W-:Y:S02]  /*4370*/  MOV R139, R219 ;  /* 0x000000db008b7202 */ /* 0x001fe40000000f00 */
[----:B------:R-:W-:Y:S02]  /*4380*/  MOV R185, 0x1f ;  /* 0x0000001f00b97802 */ /* 0x000fe40000000f00 */
[----:B------:R-:W-:Y:S02]  /*4390*/  MOV R226, 0xffffffff ;  /* 0xffffffff00e27802 */ /* 0x000fe40000000f00 */
[----:B------:R-:W-:Y:S02]  /*43a0*/  MOV R136, 0x43c0 ;  /* 0x000043c000887802 */ /* 0x000fe40000000f00 */
[----:B------:R-:W-:Y:S05]  /*43b0*/  CALL.REL.NOINC `($__internal_174_$__cuda_sm70_shflsync_down_p) ;  /* 0x0000020000007944 */ /* 0x000fea0003c00000 */
[----:B------:R-:W-:Y:S01]  /*43c0*/  FADD.FTZ R141, R138, R221 ;  /* 0x000000dd8a8d7221 */ /* 0x000fe20000010000 */
[----:B0-----:R-:W-:Y:S01]  /*43d0*/  MOV R185, 0x1f ;  /* 0x0000001f00b97802 */ /* 0x001fe20000000f00 */
[----:B-1----:R-:W-:Y:S01]  /*43e0*/  FADD.FTZ R143, R219, R140 ;  /* 0x0000008cdb8f7221 */ /* 0x002fe20000010000 */
[----:B------:R-:W-:Y:S01]  /*43f0*/  HFMA2.MMA R140, -RZ, RZ, 0, 1.1920928955078125e-07 ;  /* 0x00000002ff8c7435 */ /* 0x000fe200000001ff */
[----:B------:R-:W-:-:S02]  /*4400*/  MOV R226, 0xffffffff ;  /* 0xffffffff00e27802 */ /* 0x000fc40000000f00 */
[----:B------:R-:W-:Y:S02]  /*4410*/  MOV R139, R141 ;  /* 0x0000008d008b7202 */ /* 0x000fe40000000f00 */
[----:B------:R-:W-:Y:S02]  /*4420*/  MOV R136, 0x4440 ;  /* 0x0000444000887802 */ /* 0x000fe40000000f00 */
[----:B------:R-:W-:Y:S05]  /*4430*/  CALL.REL.NOINC `($__internal_174_$__cuda_sm70_shflsync_down_p) ;  /* 0x0000018000007944 */ /* 0x000fea0003c00000 */
[----:B-1----:R-:W-:Y:S01]  /*4440*/  MOV R138, R140 ;  /* 0x0000008c008a7202 */ /* 0x002fe20000000f00 */
[----:B------:R-:W-:Y:S01]  /*4450*/  HFMA2.MMA R140, -RZ, RZ, 0, 1.1920928955078125e-07 ;  /* 0x00000002ff8c7435 */ /* 0x000fe200000001ff */
[----:B0-----:R-:W-:Y:S02]  /*4460*/  MOV R139, R143 ;  /* 0x0000008f008b7202 */ /* 0x001fe40000000f00 */
[----:B------:R-:W-:Y:S02]  /*4470*/  MOV R185, 0x1f ;  /* 0x0000001f00b97802 */ /* 0x000fe40000000f00 */
[----:B------:R-:W-:Y:S02]  /*4480*/  MOV R226, 0xffffffff ;  /* 0xffffffff00e27802 */ /* 0x000fe40000000f00 */
[----:B------:R-:W-:-:S02]  /*4490*/  MOV R136, 0x44b0 ;  /* 0x000044b000887802 */ /* 0x000fc40000000f00 */
[----:B------:R-:W-:Y:S05]  /*44a0*/  CALL.REL.NOINC `($__internal_174_$__cuda_sm70_shflsync_down_p) ;  /* 0x0000011000007944 */ /* 0x000fea0003c00000 */
[----:B------:R-:W-:Y:S01]  /*44b0*/  FADD.FTZ R141, R138, R141 ;  /* 0x0000008d8a8d7221 */ /* 0x000fe20000010000 */
[----:B0-----:R-:W-:Y:S01]  /*44c0*/  MOV R185, 0x1f ;  /* 0x0000001f00b97802 */ /* 0x001fe20000000f00 */
[----:B-1----:R-:W-:Y:S01]  /*44d0*/  FADD.FTZ R143, R143, R140 ;  /* 0x0000008c8f8f7221 */ /* 0x002fe20000010000 */
[----:B------:R-:W-:Y:S01]  /*44e0*/  HFMA2.MMA R140, -RZ, RZ, 0, 5.9604644775390625e-08 ;  /* 0x00000001ff8c7435 */ /* 0x000fe200000001ff */
[----:B------:R-:W-:-:S02]  /*44f0*/  MOV R226, 0xffffffff ;  /* 0xffffffff00e27802 */ /* 0x000fc40000000f00 */
[----:B------:R-:W-:Y:S02]  /*4500*/  MOV R139, R141 ;  /* 0x0000008d008b7202 */ /* 0x000fe40000000f00 */
[----:B------:R-:W-:Y:S02]  /*4510*/  MOV R136, 0x4530 ;  /* 0x0000453000887802 */ /* 0x000fe40000000f00 */
[----:B------:R-:W-:Y:S05]  /*4520*/  CALL.REL.NOINC `($__internal_174_$__cuda_sm70_shflsync_down_p) ;  /* 0x0000009000007944 */ /* 0x000fea0003c00000 */
[----:B-1----:R-:W-:Y:S01]  /*4530*/  MOV R142, R140 ;  /* 0x0000008c008e7202 */ /* 0x002fe20000000f00 */
[----:B------:R-:W-:Y:S01]  /*4540*/  HFMA2.MMA R140, -RZ, RZ, 0, 5.9604644775390625e-08 ;  /* 0x00000001ff8c7435 */ /* 0x000fe200000001ff */
[----:B0-----:R-:W-:Y:S02]  /*4550*/  MOV R139, R143 ;  /* 0x0000008f008b7202 */ /* 0x001fe40000000f00 */
[----:B------:R-:W-:Y:S02]  /*4560*/  MOV R185, 0x1f ;  /* 0x0000001f00b97802 */ /* 0x000fe40000000f00 */
[----:B------:R-:W-:Y:S02]  /*4570*/  MOV R226, 0xffffffff ;  /* 0xffffffff00e27802 */ /* 0x000fe40000000f00 */
[----:B------:R-:W-:-:S02]  /*4580*/  MOV R136, 0x45a0 ;  /* 0x000045a000887802 */ /* 0x000fc40000000f00 */
[----:B------:R-:W-:Y:S05]  /*4590*/  CALL.REL.NOINC `($__internal_174_$__cuda_sm70_shflsync_down_p) ;  /* 0x0000002000007944 */ /* 0x000fea0003c00000 */
[----:B-1----:R-:W-:Y:S01]  /*45a0*/  MOV R136, R140 ;  /* 0x0000008c00887202 */ /* 0x002fe20000000f00 */
[----:B0-----:R-:W-:Y:S05]  /*45b0*/  BRA `(.L_x_8102) ;  /* 0xffffdaf000007947 */ /* 0x001fea000383ffff */
        .weak           $__internal_174_$__cuda_sm70_shflsync_down_p
        .type           $__internal_174_$__cuda_sm70_shflsync_down_p,@function
        .size           $__internal_174_$__cuda_sm70_shflsync_down_p,(.L_x_9428 - $__internal_174_$__cuda_sm70_shflsync_down_p)
$__internal_174_$__cuda_sm70_shflsync_down_p:
[----:B------:R-:W-:Y:S01]  /*45c0*/  HFMA2.MMA R137, -RZ, RZ, 0, 0 ;  /* 0x00000000ff897435 */ /* 0x000fe200000001ff */
[----:B------:R-:W-:Y:S04]  /*45d0*/  WARPSYNC R226 ;  /* 0x000000e200007348 */ /* 0x000fe80003800000 */
[----:B------:R0:W1:Y:S01]  /*45e0*/  SHFL.DOWN PT, R140, R139, R140, R185 ;  /* 0x0800008c8b8c7389 */ /* 0x00006200000e00b9 */
[----:B------:R-:W-:Y:S05]  /*45f0*/  RET.REL.NODEC R136 `(_ZN10layer_norm13ln_bwd_kernelINS_13Kernel_traitsI6__halfffffjLj3072ELj1ELj1ELj4ELj16ENS_18Kernel_traits_baseILj3072ES2_ffffjLj128EEEEELb1ELb1ELb0ELb0EEEvNS_9BwdParamsE) ;  /* 0xffffba0088007950 */ /* 0x000fea0003c3ffff */
.L_x_8103:
        /* <DEDUP_REMOVED lines=16> */
.L_x_9428:


//--------------------- .text._ZN10layer_norm13ln_bwd_kernelINS_13Kernel_traitsI6__halfffffjLj3072ELj1ELj1ELj4ELj16ENS_18Kernel_traits_baseILj3072ES2_ffffjLj128EEEEELb1ELb1ELb0ELb1EEEvNS_9BwdParamsE --------------------------
	.section	.text._ZN10layer_norm13ln_bwd_kernelINS_13Kernel_traitsI6__halfffffjLj3072ELj1ELj1ELj4ELj16ENS_18Kernel_traits_baseILj3072ES2_ffffjLj128EEEEELb1ELb1ELb0ELb1EEEvNS_9BwdParamsE,"ax",@progbits
	.sectioninfo	@"SHI_REGISTERS=247"
	.align	128
        .global         _ZN10layer_norm13ln_bwd_kernelINS_13Kernel_traitsI6__halfffffjLj3072ELj1ELj1ELj4ELj16ENS_18Kernel_traits_baseILj3072ES2_ffffjLj128EEEEELb1ELb1ELb0ELb1EEEvNS_9BwdParamsE
        .type           _ZN10layer_norm13ln_bwd_kernelINS_13Kernel_traitsI6__halfffffjLj3072ELj1ELj1ELj4ELj16ENS_18Kernel_traits_baseILj3072ES2_ffffjLj128EEEEELb1ELb1ELb0ELb1EEEvNS_9BwdParamsE,@function
        .size           _ZN10layer_norm13ln_bwd_kernelINS_13Kernel_traitsI6__halfffffjLj3072ELj1ELj1ELj4ELj16ENS_18Kernel_traits_baseILj3072ES2_ffffjLj128EEEEELb1ELb1ELb0ELb1EEEvNS_9BwdParamsE,(.L_x_9429 - _ZN10layer_norm13ln_bwd_kernelINS_13Kernel_traitsI6__halfffffjLj3072ELj1ELj1ELj4ELj16ENS_18Kernel_traits_baseILj3072ES2_ffffjLj128EEEEELb1ELb1ELb0ELb1EEEvNS_9BwdParamsE)
        .other          _ZN10layer_norm13ln_bwd_kernelINS_13Kernel_traitsI6__halfffffjLj3072ELj1ELj1ELj4ELj16ENS_18Kernel_traits_baseILj3072ES2_ffffjLj128EEEEELb1ELb1ELb0ELb1EEEvNS_9BwdParamsE,@"STO_CUDA_ENTRY STV_DEFAULT"
_ZN10layer_norm13ln_bwd_kernelINS_13Kernel_traitsI6__halfffffjLj3072ELj1ELj1ELj4ELj16ENS_18Kernel_traits_baseILj3072ES2_ffffjLj128EEEEELb1ELb1ELb0ELb1EEEvNS_9BwdParamsE:
.text._ZN10layer_norm13ln_bwd_kernelINS_13Kernel_traitsI6__halfffffjLj3072ELj1ELj1ELj4ELj16ENS_18Kernel_traits_baseILj3072ES2_ffffjLj128EEEEELb1ELb1ELb0ELb1EEEvNS_9BwdParamsE:
        /* <DEDUP_REMOVED lines=44> */
.L_x_8104:
        /* <DEDUP_REMOVED lines=98> */
[----:B------:R-:W-:Y:S01]  /*08e0*/  CS2R R8, SRZ ;  /* 0x0000000000087805 */ /* 0x000fe2000001ff00 */
        /* <DEDUP_REMOVED lines=28> */
.L_x_8109:
[----:B------:R-:W-:Y:S01]  /*0ab0*/  IMAD R72, R199, c[0x0][0x168], RZ ;  /* 0x00005a00c7487a24 */ /* 0x000fe200078e02ff */
[----:B------:R-:W-:Y:S02]  /*0ac0*/  MOV R226, 0x4 ;  /* 0x0000000400e27802 */ /* 0x000fe40000000f00 */
[----:B------:R-:W-:-:S02]  /*0ad0*/  LOP3.LUT R206, R0, 0x7f, RZ, 0xc0, !PT ;  /* 0x0000007f00ce7812 */ /* 0x000fc400078ec0ff */
[----:B------:R-:W-:Y:S01]  /*0ae0*/  SHF.R.S32.HI R73, RZ, 0x1f, R72 ;  /* 0x0000001fff497819 */ /* 0x000fe20000011448 */
[----:B------:R-:W-:Y:S01]  /*0af0*/  IMAD.WIDE R86, R199, R226, c[0x0][0x1a0] ;  /* 0x00006800c7567625 */ /* 0x000fe200078e02e2 */
[----:B------:R-:W-:Y:S02]  /*0b00*/  MOV R236, 0x10 ;  /* 0x0000001000ec7802 */ /* 0x000fe40000000f00 */
[----:B------:R-:W-:Y:S02]  /*0b10*/  LEA.HI R73, R73, R72, RZ, 0x2 ;  /* 0x0000004849497211 */ /* 0x000fe400078f10ff */
[----:B------:R0:W2:Y:S02]  /*0b20*/  LDG.E R243, [R86.64] ;  /* 0x0000000456f37981 */ /* 0x0000a4000c1e1900 */
[----:B------:R-:W-:-:S05]  /*0b30*/  LEA.HI.SX32 R206, R73, R206, 0x1e ;  /* 0x000000ce49ce7211 */ /* 0x000fca00078ff2ff */
[C---:B------:R-:W-:Y:S01]  /*0b40*/  IMAD.WIDE.U32 R72, R206.reuse, R236, c[0x0][0x188] ;  /* 0x00006200ce487625 */ /* 0x040fe200078e00ec */
[----:B------:R-:W-:-:S03]  /*0b50*/  IADD3 R211, R206, 0x80, RZ ;  /* 0x00000080ced37810 */ /* 0x000fc60007ffe0ff */
[----:B------:R-:W-:Y:S02]  /*0b60*/  IMAD.WIDE R94, R199, R226, c[0x0][0x1a8] ;  /* 0x00006a00c75e7625 */ /* 0x000fe400078e02e2 */
[----:B------:R-:W3:Y:S01]  /*0b70*/  LDG.E.128 R72, [R72.64] ;  /* 0x0000000448487981 */ /* 0x000ee2000c1e1d00 */
[C---:B------:R-:W-:Y:S01]  /*0b80*/  IADD3 R209, R206.reuse, 0x100, RZ ;  /* 0x00000100ced17810 */ /* 0x040fe20007ffe0ff */
[-C--:B------:R-:W-:Y:S01]  /*0b90*/  IMAD.WIDE.U32 R80, R211, R236.reuse, c[0x0][0x188] ;  /* 0x00006200d3507625 */ /* 0x080fe200078e00ec */
[----:B------:R-:W-:Y:S01]  /*0ba0*/  IADD3 R207, R206, 0x180, RZ ;  /* 0x00000180cecf7810 */ /* 0x000fe20007ffe0ff */
[----:B------:R1:W4:Y:S02]  /*0bb0*/  LDG.E R201, [R94.64] ;  /* 0x000000045ec97981 */ /* 0x000324000c1e1900 */
[-C--:B------:R-:W-:Y:S02]  /*0bc0*/  IMAD.WIDE.U32 R88, R209, R236.reuse, c[0x0][0x188] ;  /* 0x00006200d1587625 */ /* 0x080fe400078e00ec */
[----:B------:R-:W4:Y:S02]  /*0bd0*/  LDG.E.128 R80, [R80.64] ;  /* 0x0000000450507981 */ /* 0x000f24000c1e1d00 */
[----:B------:R-:W-:-:S02]  /*0be0*/  IMAD.WIDE.U32 R96, R207, R236, c[0x0][0x188] ;  /* 0x00006200cf607625 */ /* 0x000fc400078e00ec */
[----:B------:R-:W4:Y:S02]  /*0bf0*/  LDG.E.128 R88, [R88.64] ;  /* 0x0000000458587981 */ /* 0x000f24000c1e1d00 */
[-C--:B------:R-:W-:Y:S02]  /*0c00*/  IMAD.WIDE.U32 R76, R206, R236.reuse, c[0x0][0x208] ;  /* 0x00008200ce4c7625 */ /* 0x080fe400078e00ec */
[----:B------:R-:W4:Y:S02]  /*0c10*/  LDG.E.128 R96, [R96.64] ;  /* 0x0000000460607981 */ /* 0x000f24000c1e1d00 */
[-C--:B------:R-:W-:Y:S02]  /*0c20*/  IMAD.WIDE.U32 R100, R207, R236.reuse, c[0x0][0x208] ;  /* 0x00008200cf647625 */ /* 0x080fe400078e00ec */
[----:B------:R-:W4:Y:S04]  /*0c30*/  LDG.E.128 R76, [R76.64] ;  /* 0x000000044c4c7981 */ /* 0x000f28000c1e1d00 */
[----:B------:R-:W4:Y:S01]  /*0c40*/  LDG.E.128 R100, [R100.64] ;  /* 0x0000000464647981 */ /* 0x000f22000c1e1d00 */
[----:B------:R-:W-:-:S06]  /*0c50*/  IMAD.WIDE.U32 R84, R211, R236, c[0x0][0x208] ;  /* 0x00008200d3547625 */ /* 0x000fcc00078e00ec */
[----:B0-----:R-:W4:Y:S01]  /*0c60*/  LDG.E.128 R84, [R84.64] ;  /* 0x0000000454547981 */ /* 0x001f22000c1e1d00 */
[----:B------:R-:W-:-:S06]  /*0c70*/  IMAD.WIDE.U32 R92, R209, R236, c[0x0][0x208] ;  /* 0x00008200d15c7625 */ /* 0x000fcc00078e00ec */
[----:B-1----:R-:W4:Y:S01]  /*0c80*/  LDG.E.128 R92, [R92.64] ;  /* 0x000000045c5c7981 */ /* 0x002f22000c1e1d00 */
[----:B------:R-:W-:-:S05]  /*0c90*/  IADD3 R204, R206, 0x200, RZ ;  /* 0x00000200cecc7810 */ /* 0x000fca0007ffe0ff */
[----:B------:R-:W-:-:S04]  /*0ca0*/  IMAD.WIDE.U32 R104, R204, R236, c[0x0][0x188] ;  /* 0x00006200cc687625 */ /* 0x000fc800078e00ec */
[----:B------:R-:W-:Y:S02]  /*0cb0*/  IMAD.WIDE.U32 R108, R204, R236, c[0x0][0x208] ;  /* 0x00008200cc6c7625 */ /* 0x000fe400078e00ec */
[----:B------:R-:W4:Y:S01]  /*0cc0*/  LDG.E.128 R104, [R104.64] ;  /* 0x0000000468687981 */ /* 0x000f22000c1e1d00 */
[----:B------:R-:W-:-:S03]  /*0cd0*/  IADD3 R176, R206, 0x280, RZ ;  /* 0x00000280ceb07810 */ /* 0x000fc60007ffe0ff */
[----:B------:R-:W4:Y:S02]  /*0ce0*/  LDG.E.128 R108, [R108.64] ;  /* 0x000000046c6c7981 */ /* 0x000f24000c1e1d00 */
[----:B------:R-:W-:-:S04]  /*0cf0*/  IMAD.WIDE.U32 R112, R176, R236, c[0x0][0x188] ;  /* 0x00006200b0707625 */ /* 0x000fc800078e00ec */
[----:B------:R-:W-:Y:S02]  /*0d00*/  IMAD.WIDE.U32 R116, R176, R236, c[0x0][0x208] ;  /* 0x00008200b0747625 */ /* 0x000fe400078e00ec */
[----:B------:R-:W4:Y:S04]  /*0d10*/  LDG.E.128 R112, [R112.64] ;  /* 0x0000000470707981 */ /* 0x000f28000c1e1d00 */
[----:B------:R-:W4:Y:S01]  /*0d20*/  LDG.E.128 R116, [R116.64] ;  /* 0x0000000474747981 */ /* 0x000f22000c1e1d00 */
[----:B------:R-:W-:-:S04]  /*0d30*/  ISETP.NE.U32.AND P0, PT, RZ, c[0x0][0x1c0], PT ;  /* 0x00007000ff007a0c */ /* 0x000fc80003f05070 */
[----:B------:R-:W-:Y:S02]  /*0d40*/  ISETP.NE.AND.EX P0, PT, RZ, c[0x0][0x1c4], PT, P0 ;  /* 0x00007100ff007a0c */ /* 0x000fe40003f05300 */
[----:B------:R-:W-:Y:S02]  /*0d50*/  SHF.R.S32.HI R200, RZ, 0x1f, R199 ;  /* 0x0000001fffc87819 */ /* 0x000fe400000114c7 */
[----:B------:R-:W-:Y:S01]  /*0d60*/  MOV R202, 0x3f800000 ;  /* 0x3f80000000ca7802 */ /* 0x000fe20000000f00 */
[----:B------:R-:W-:-:S08]  /*0d70*/  ULDC.U8 UR6, c[0x0][0x1f0] ;  /* 0x00007c0000067ab9 */ /* 0x000fd00000000000 */
[----:B------:R-:W-:-:S04]  /*0d80*/  @P0 LEA R214, P2, R199, c[0x0][0x1c0], 0x2 ;  /* 0x00007000c7d60a11 */ /* 0x000fc800078410ff */
[----:B------:R-:W-:-:S05]  /*0d90*/  @P0 LEA.HI.X R215, R199, c[0x0][0x1c4], R200, 0x2, P2 ;  /* 0x00007100c7d70a11 */ /* 0x000fca00010f14c8 */
[----:B------:R0:W5:Y:S01]  /*0da0*/  @P0 LDG.E R202, [R214.64] ;  /* 0x00000004d6ca0981 */ /* 0x000162000c1e1900 */
[----:B------:R-:W-:Y:S02]  /*0db0*/  ISETP.NE.AND P0, PT, RZ, UR6, PT ;  /* 0x00000006ff007c0c */ /* 0x000fe4000bf05270 */
[----:B------:R-:W-:Y:S01]  /*0dc0*/  ISETP.NE.U32.AND P1, PT, RZ, c[0x0][0x218], PT ;  /* 0x00008600ff007a0c */ /* 0x000fe20003f25070 */
[----:B------:R-:W-:-:S03]  /*0dd0*/  IMAD.WIDE.U32 R232, R207, R226, c[0x0][0x190] ;  /* 0x00006400cfe87625 */ /* 0x000fc600078e00e2 */
[----:B------:R-:W-:Y:S02]  /*0de0*/  ISETP.NE.AND.EX P1, PT, RZ, c[0x0][0x21c], PT, P1 ;  /* 0x00008700ff007a0c */ /* 0x000fe40003f25310 */
[----:B------:R4:W5:Y:S01]  /*0df0*/  LDG.E R208, [R232.64] ;  /* 0x00000004e8d07981 */ /* 0x000962000c1e1900 */
[----:B------:R-:W-:-:S04]  /*0e00*/  IMAD.WIDE.U32 R228, R206, R226, c[0x0][0x190] ;  /* 0x00006400cee47625 */ /* 0x000fc800078e00e2 */
[----:B------:R-:W-:Y:S02]  /*0e10*/  IMAD.WIDE.U32 R212, R226, R211, c[0x0][0x190] ;  /* 0x00006400e2d47625 */ /* 0x000fe400078e00d3 */
[----:B------:R1:W5:Y:S02]  /*0e20*/  LDG.E R228, [R228.64] ;  /* 0x00000004e4e47981 */ /* 0x000364000c1e1900 */
[-C--:B------:R-:W-:Y:S02]  /*0e30*/  IMAD.WIDE.U32 R234, R209, R226.reuse, c[0x0][0x190] ;  /* 0x00006400d1ea7625 */ /* 0x080fe400078e00e2 */
[----:B------:R0:W5:Y:S02]  /*0e40*/  LDG.E R212, [R212.64] ;  /* 0x00000004d4d47981 */ /* 0x000164000c1e1900 */
[-C--:B------:R-:W-:Y:S02]  /*0e50*/  IMAD.WIDE.U32 R230, R204, R226.reuse, c[0x0][0x190] ;  /* 0x00006400cce67625 */ /* 0x080fe400078e00e2 */
[----:B------:R0:W5:Y:S02]  /*0e60*/  LDG.E R210, [R234.64] ;  /* 0x00000004ead27981 */ /* 0x000164000c1e1900 */
[----:B------:R-:W-:-:S02]  /*0e70*/  IMAD.WIDE.U32 R226, R176, R226, c[0x0][0x190] ;  /* 0x00006400b0e27625 */ /* 0x000fc400078e00e2 */
[----:B------:R1:W5:Y:S02]  /*0e80*/  LDG.E R205, [R230.64] ;  /* 0x00000004e6cd7981 */ /* 0x000364000c1e1900 */
[-C--:B------:R-:W-:Y:S02]  /*0e90*/  @P1 IMAD.WIDE.U32 R222, R211, R236.reuse, c[0x0][0x218] ;  /* 0x00008600d3de1625 */ /* 0x080fe400078e00ec */
[----:B------:R1:W5:Y:S02]  /*0ea0*/  LDG.E R200, [R226.64] ;  /* 0x00000004e2c87981 */ /* 0x000364000c1e1900 */
[-C--:B0-----:R-:W-:Y:S02]  /*0eb0*/  @P1 IMAD.WIDE.U32 R214, R176, R236.reuse, c[0x0][0x218] ;  /* 0x00008600b0d61625 */ /* 0x081fe400078e00ec */
[----:B------:R0:W5:Y:S02]  /*0ec0*/  @P1 LDG.E.128 R48, [R222.64] ;  /* 0x00000004de301981 */ /* 0x000164000c1e1d00 */
[----:B------:R-:W-:-:S02]  /*0ed0*/  @P1 IMAD.WIDE.U32 R224, R206, R236, c[0x0][0x218] ;  /* 0x00008600cee01625 */ /* 0x000fc400078e00ec */
[----:B------:R0:W5:Y:S02]  /*0ee0*/  @P1 LDG.E.128 R64, [R214.64] ;  /* 0x00000004d6401981 */ /* 0x000164000c1e1d00 */
[-C--:B------:R-:W-:Y:S02]  /*0ef0*/  @P1 IMAD.WIDE.U32 R218, R207, R236.reuse, c[0x0][0x218] ;  /* 0x00008600cfda1625 */ /* 0x080fe400078e00ec */
[----:B------:R0:W5:Y:S04]  /*0f00*/  @P1 LDG.E.128 R44, [R224.64] ;  /* 0x00000004e02c1981 */ /* 0x000168000c1e1d00 */
[----:B------:R0:W5:Y:S01]  /*0f10*/  @P1 LDG.E.128 R56, [R218.64] ;  /* 0x00000004da381981 */ /* 0x000162000c1e1d00 */
[----:B------:R-:W-:-:S04]  /*0f20*/  @P1 IMAD.WIDE.U32 R220, R209, R236, c[0x0][0x218] ;  /* 0x00008600d1dc1625 */ /* 0x000fc800078e00ec */
[----:B------:R-:W-:Y:S01]  /*0f30*/  @P1 IMAD.WIDE.U32 R216, R204, R236, c[0x0][0x218] ;  /* 0x00008600ccd81625 */ /* 0x000fe200078e00ec */
[----:B------:R0:W5:Y:S04]  /*0f40*/  @P1 LDG.E.128 R52, [R220.64] ;  /* 0x00000004dc341981 */ /* 0x000168000c1e1d00 */
[----:B------:R0:W5:Y:S01]  /*0f50*/  @P1 LDG.E.128 R60, [R216.64] ;  /* 0x00000004d83c1981 */ /* 0x000162000c1e1d00 */
[----:B------:R-:W-:Y:S02]  /*0f60*/  LOP3.LUT P1, RZ, R203, 0xff, RZ, 0xc0, !PT ;  /* 0x000000ffcbff7812 */ /* 0x000fe4000782c0ff */
[----:B--2---:R-:W-:-:S05]  /*0f70*/  FSEL R243, R243, RZ, !P0 ;  /* 0x000000fff3f37208 */ /* 0x004fca0004000000 */
[----:B---3--:R-:W-:-:S04]  /*0f80*/  FADD.FTZ R72, -R243, R72 ;  /* 0x00000048f3487221 */ /* 0x008fc80000010100 */
[----:B----4-:R-:W-:Y:S02]  /*0f90*/  FMUL.FTZ R233, R201, R72 ;  /* 0x00000048c9e97220 */ /* 0x010fe40000410000 */
[----:B------:R-:W-:-:S04]  /*0fa0*/  FADD.FTZ R72, -R243, R75 ;  /* 0x0000004bf3487221 */ /* 0x000fc80000010100 */
[----:B------:R-:W-:Y:S02]  /*0fb0*/  FMUL.FTZ R239, R201, R72 ;  /* 0x00000048c9ef7220 */ /* 0x000fe40000410000 */
[----:B------:R-:W-:-:S04]  /*0fc0*/  FADD.FTZ R72, -R243, R81 ;  /* 0x00000051f3487221 */ /* 0x000fc80000010100 */
[----:B-1----:R-:W-:Y:S02]  /*0fd0*/  FMUL.FTZ R227, R201, R72 ;  /* 0x00000048c9e37220 */ /* 0x002fe40000410000 */
[C---:B------:R-:W-:Y:S02]  /*0fe0*/  FADD.FTZ R72, -R243.reuse, R91 ;  /* 0x0000005bf3487221 */ /* 0x040fe40000010100 */
[----:B------:R-:W-:Y:S02]  /*0ff0*/  FADD.FTZ R98, -R243, R98 ;  /* 0x00000062f3627221 */ /* 0x000fe40000010100 */
[C---:B0-----:R-:W-:Y:S02]  /*1000*/  FMUL.FTZ R223, R201.reuse, R72 ;  /* 0x00000048c9df7220 */ /* 0x041fe40000410000 */
[----:B------:R-:W-:Y:S02]  /*1010*/  FMUL.FTZ R215, R201, R98 ;  /* 0x00000062c9d77220 */ /* 0x000fe40000410000 */
[----:B------:R-:W-:-:S02]  /*1020*/  FMUL.FTZ R240, R197, R76 ;  /* 0x0000004cc5f07220 */ /* 0x000fc40000410000 */
[C---:B------:R-:W-:Y:S02]  /*1030*/  FADD.FTZ R72, -R243.reuse, R99 ;  /* 0x00000063f3487221 */ /* 0x040fe40000010100 */
[C---:B------:R-:W-:Y:S02]  /*1040*/  FADD.FTZ R224, -R243.reuse, R73 ;  /* 0x00000049f3e07221 */ /* 0x040fe40000010100 */
[----:B------:R-:W-:Y:S02]  /*1050*/  FADD.FTZ R74, -R243, R74 ;  /* 0x0000004af34a7221 */ /* 0x000fe40000010100 */
[C---:B------:R-:W-:Y:S02]  /*1060*/  FADD.FTZ R34, R102.reuse, R34 ;  /* 0x0000002266227221 */ /* 0x040fe40000010000 */
[----:B------:R-:W-:Y:S02]  /*1070*/  FFMA.FTZ R127, R102, R215, R127 ;  /* 0x000000d7667f7223 */ /* 0x000fe4000001007f */
[----:B------:R-:W-:-:S02]  /*1080*/  FMUL.FTZ R218, R183, R102 ;  /* 0x00000066b7da7220 */ /* 0x000fc40000410000 */
[----:B------:R-:W-:Y:S02]  /*1090*/  FMUL.FTZ R242, R198, R77 ;  /* 0x0000004dc6f27220 */ /* 0x000fe40000410000 */
[C---:B------:R-:W-:Y:S02]  /*10a0*/  FMUL.FTZ R102, R201.reuse, R72 ;  /* 0x00000048c9667220 */ /* 0x040fe40000410000 */
[----:B------:R-:W-:Y:S02]  /*10b0*/  FADD.FTZ R73, RZ, R240 ;  /* 0x000000f0ff497221 */ /* 0x000fe40000010000 */
[----:B------:R-:W-:Y:S02]  /*10c0*/  FMUL.FTZ R235, R201, R224 ;  /* 0x000000e0c9eb7220 */ /* 0x000fe40000410000 */
[----:B------:R-:W-:Y:S02]  /*10d0*/  FFMA.FTZ R72, R233, R240, RZ ;  /* 0x000000f0e9487223 */ /* 0x000fe400000100ff */
[----:B------:R-:W-:-:S02]  /*10e0*/  FMUL.FTZ R238, R201, R74 ;  /* 0x0000004ac9ee7220 */ /* 0x000fc40000410000 */
[----:B------:R-:W-:Y:S02]  /*10f0*/  FMUL.FTZ R241, R195, R78 ;  /* 0x0000004ec3f17220 */ /* 0x000fe40000410000 */
[----:B------:R-:W-:Y:S02]  /*1100*/  FADD.FTZ R74, R73, R242 ;  /* 0x000000f2494a7221 */ /* 0x000fe40000010000 */
[----:B------:R-:W-:Y:S02]  /*1110*/  FFMA.FTZ R72, R235, R242, R72 ;  /* 0x000000f2eb487223 */ /* 0x000fe40000010048 */
[----:B------:R-:W-:Y:S02]  /*1120*/  FMUL.FTZ R244, R196, R79 ;  /* 0x0000004fc4f47220 */ /* 0x000fe40000410000 */
[----:B------:R-:W-:Y:S02]  /*1130*/  FADD.FTZ R73, R74, R241 ;  /* 0x000000f14a497221 */ /* 0x000fe40000010000 */
[----:B------:R-:W-:-:S02]  /*1140*/  FADD.FTZ R80, -R243, R80 ;  /* 0x00000050f3507221 */ /* 0x000fc40000010100 */
[----:B------:R-:W-:Y:S02]  /*1150*/  FFMA.FTZ R72, R238, R241, R72 ;  /* 0x000000f1ee487223 */ /* 0x000fe40000010048 */
[----:B------:R-:W-:Y:S02]  /*1160*/  FMUL.FTZ R231, R193, R84 ;  /* 0x00000054c1e77220 */ /* 0x000fe40000410000 */
[----:B------:R-:W-:Y:S02]  /*1170*/  FADD.FTZ R74, R73, R244 ;  /* 0x000000f4494a7221 */ /* 0x000fe40000010000 */
[----:B------:R-:W-:Y:S02]  /*1180*/  FMUL.FTZ R226, R201, R80 ;  /* 0x00000050c9e27220 */ /* 0x000fe40000410000 */
        /* <DEDUP_REMOVED lines=13> */
[----:B------:R-:W-:-:S02]  /*1260*/  FADD.FTZ R88, -R243, R88 ;  /* 0x00000058f3587221 */ /* 0x000fc40000010100 */
[----:B------:R-:W-:Y:S02]  /*1270*/  FFMA.FTZ R72, R229, R236, R72 ;  /* 0x000000ece5487223 */ /* 0x000fe40000010048 */
[----:B------:R-:W-:Y:S02]  /*1280*/  FMUL.FTZ R222, R189, R92 ;  /* 0x0000005cbdde7220 */ /* 0x000fe40000410000 */
[----:B------:R-:W-:Y:S02]  /*1290*/  FADD.FTZ R73, R74, R237 ;  /* 0x000000ed4a497221 */ /* 0x000fe40000010000 */
[----:B------:R-:W-:Y:S02]  /*12a0*/  FADD.FTZ R220, -R243, R89 ;  /* 0x00000059f3dc7221 */ /* 0x000fe40000010100 */
[----:B------:R-:W-:Y:S02]  /*12b0*/  FMUL.FTZ R219, R201, R88 ;  /* 0x00000058c9db7220 */ /* 0x000fe40000410000 */
[----:B------:R-:W-:-:S02]  /*12c0*/  FFMA.FTZ R74, R232, R237, R72 ;  /* 0x000000ede84a7223 */ /* 0x000fc40000010048 */
[----:B------:R-:W-:Y:S02]  /*12d0*/  FADD.FTZ R72, R73, R222 ;  /* 0x000000de49487221 */ /* 0x000fe40000010000 */
[----:B------:R-:W-:Y:S02]  /*12e0*/  FADD.FTZ R90, -R243, R90 ;  /* 0x0000005af35a7221 */ /* 0x000fe40000010100 */
[----:B------:R-:W-:Y:S02]  /*12f0*/  FMUL.FTZ R220, R201, R220 ;  /* 0x000000dcc9dc7220 */ /* 0x000fe40000410000 */
[----:B------:R-:W-:Y:S02]  /*1300*/  FMUL.FTZ R225, R190, R93 ;  /* 0x0000005dbee17220 */ /* 0x000fe40000410000 */
        /* <DEDUP_REMOVED lines=42> */
[C---:B------:R-:W-:Y:S02]  /*15b0*/  FADD.FTZ R37, R101.reuse, R37 ;  /* 0x0000002565257221 */ /* 0x040fe40000010000 */
        /* <DEDUP_REMOVED lines=25> */
[----:B------:R-:W-:Y:S01]  /*1750*/  FFMA.FTZ R73, R88, R89, R73 ;  /* 0x0000005958497223 */ /* 0x000fe20000010049 */
[----:B------:R-:W-:Y:S01]  /*1760*/  SHF.R.U32.HI R74, RZ, 0x5, R0 ;  /* 0x00000005ff4a7819 */ /* 0x000fe20000011600 */
[C---:B------:R-:W-:Y:S02]  /*1770*/  FADD.FTZ R40, R92.reuse, R40 ;  /* 0x000000285c287221 */ /* 0x040fe40000010000 */
[----:B------:R-:W-:Y:S02]  /*1780*/  FFMA.FTZ R133, R92, R219, R133 ;  /* 0x000000db5c857223 */ /* 0x000fe40000010085 */
[C---:B------:R-:W-:Y:S02]  /*1790*/  FADD.FTZ R26, R118.reuse, R26 ;  /* 0x0000001a761a7221 */ /* 0x040fe40000010000 */
[----:B------:R-:W-:Y:S02]  /*17a0*/  FFMA.FTZ R42, R118, R91, R42 ;  /* 0x0000005b762a7223 */ /* 0x000fe4000001002a */
[----:B------:R-:W-:-:S02]  /*17b0*/  FADD.FTZ R92, -R243, R115 ;  /* 0x00000073f35c7221 */ /* 0x000fc40000010100 */
[----:B------:R-:W-:Y:S02]  /*17c0*/  FMUL.FTZ R118, R163, R118 ;  /* 0x00000076a3767220 */ /* 0x000fe40000410000 */
[----:B------:R-:W-:Y:S02]  /*17d0*/  FADD.FTZ R75, R72, R117 ;  /* 0x00000075484b7221 */ /* 0x000fe40000010000 */
[----:B------:R-:W-:Y:S02]  /*17e0*/  FFMA.FTZ R73, R90, R117, R73 ;  /* 0x000000755a497223 */ /* 0x000fe40000010049 */
[C---:B------:R-:W-:Y:S02]  /*17f0*/  FADD.FTZ R135, R86.reuse, R135 ;  /* 0x0000008756877221 */ /* 0x040fe40000010000 */
[----:B------:R-:W-:Y:S01]  /*1800*/  FFMA.FTZ R137, R86, R229, R137 ;  /* 0x000000e556897223 */ /* 0x000fe20000010089 */
[----:B------:R-:W-:Y:S01]  /*1810*/  LOP3.LUT R86, R74, 0x7fffffc, RZ, 0xc0, !PT ;  /* 0x07fffffc4a567812 */ /* 0x000fe200078ec0ff */
[----:B------:R-:W-:-:S02]  /*1820*/  FADD.FTZ R39, R95, R39 ;  /* 0x000000275f277221 */ /* 0x000fc40000010000 */
[----:B------:R-:W-:Y:S02]  /*1830*/  FFMA.FTZ R130, R95, R223, R130 ;  /* 0x000000df5f827223 */ /* 0x000fe40000010082 */
[----:B------:R-:W-:Y:S02]  /*1840*/  FMUL.FTZ R92, R201, R92 ;  /* 0x0000005cc95c7220 */ /* 0x000fe40000410000 */
[----:B------:R-:W-:Y:S02]  /*1850*/  FMUL.FTZ R95, R162, R119 ;  /* 0x00000077a25f7220 */ /* 0x000fe40000410000 */
[----:B------:R-:W-:Y:S02]  /*1860*/  FADD.FTZ R72, R75, R118 ;  /* 0x000000764b487221 */ /* 0x000fe40000010000 */
[----:B------:R-:W-:Y:S01]  /*1870*/  FFMA.FTZ R73, R91, R118, R73 ;  /* 0x000000765b497223 */ /* 0x000fe20000010049 */
[----:B------:R-:W-:Y:S01]  /*1880*/  LOP3.LUT P0, RZ, R0, 0x1f, RZ, 0xc0, !PT ;  /* 0x0000001f00ff7812 */ /* 0x000fe2000780c0ff */
[C---:B------:R-:W-:Y:S01]  /*1890*/  FADD.FTZ R146, R77.reuse, R146 ;  /* 0x000000924d927221 */ /* 0x040fe20000010000 */
[----:B------:R-:W-:Y:S01]  /*18a0*/  @!P1 IADD3 R86, R86, 0x4, RZ ;  /* 0x0000000456569810 */ /* 0x000fe20007ffe0ff */
        /* <DEDUP_REMOVED lines=27> */
.L_x_8110:
        /* <DEDUP_REMOVED lines=18> */
.L_x_8111:
[----:B------:R-:W-:Y:S01]  /*1b80*/  @!P0 LOP3.LUT R73, R74, 0x3, RZ, 0xc0, !PT ;  /* 0x000000034a498812 */ /* 0x000fe200078ec0ff */
[----:B--2---:R-:W-:Y:S01]  /*1b90*/  FADD.FTZ R84, R84, R77 ;  /* 0x0000004d54547221 */ /* 0x004fe20000010000 */
[----:B------:R-:W-:Y:S01]  /*1ba0*/  ULDC.U8 UR6, c[0x0][0x1f0] ;  /* 0x00007c0000067ab9 */ /* 0x000fe20000000000 */
[----:B-1----:R-:W-:Y:S01]  /*1bb0*/  FADD.FTZ R85, R72, R79 ;  /* 0x0000004f48557221 */ /* 0x002fe20000010000 */
[----:B------:R-:W-:Y:S01]  /*1bc0*/  @!P0 IADD3 R87, R86, R73, RZ ;  /* 0x0000004956578210 */ /* 0x000fe20007ffe0ff */
[----:B------:R-:W-:Y:S01]  /*1bd0*/  HFMA2.MMA R93, -RZ, RZ, 0, 9.5367431640625e-07 ;  /* 0x00000010ff5d7435 */ /* 0x000fe200000001ff */
[----:B------:R-:W-:Y:S01]  /*1be0*/  ISETP.NE.AND P1, PT, RZ, UR6, PT ;  /* 0x00000006ff007c0c */ /* 0x000fe2000bf25270 */
[----:B------:R-:W-:Y:S02]  /*1bf0*/  WARPSYNC 0xffffffff ;  /* 0xffffffff00007948 */ /* 0x000fe40003800000 */
[----:B------:R-:W-:Y:S04]  /*1c00*/  @!P0 STS.64 [R87.X8+0x3000], R84 ;  /* 0x0030005457008388 */ /* 0x000fe80000008a00 */
[----:B------:R-:W-:Y:S02]  /*1c10*/  BAR.SYNC.DEFER_BLOCKING 0x0 ;  /* 0x0000000000007b1d */ /* 0x000fe40000010000 */
[----:B------:R-:W-:-:S04]  /*1c20*/  IMAD.WIDE.U32 R72, R206, R93, c[0x0][0x170] ;  /* 0x00005c00ce487625 */ /* 0x000fc800078e005d */
[----:B0-----:R-:W0:Y:S04]  /*1c30*/  LDS.128 R76, [R86.X8+0x3000] ;  /* 0x00300000564c7984 */ /* 0x001e280000008c00 */
[----:B------:R-:W1:Y:S04]  /*1c40*/  LDS.128 R80, [R86.X8+0x3010] ;  /* 0x0030100056507984 */ /* 0x000e680000008c00 */
[----:B------:R-:W2:Y:S01]  /*1c50*/  LDG.E.128 R72, [R72.64] ;  /* 0x0000000448487981 */ /* 0x000ea2000c1e1d00 */
[----:B0-----:R-:W-:-:S04]  /*1c60*/  FADD.FTZ R105, RZ, R76 ;  /* 0x0000004cff697221 */ /* 0x001fc80000010000 */
[----:B------:R-:W-:Y:S02]  /*1c70*/  FADD.FTZ R105, R78, R105 ;  /* 0x000000694e697221 */ /* 0x000fe40000010000 */
[----:B------:R-:W-:Y:S02]  /*1c80*/  FADD.FTZ R76, RZ, R77 ;  /* 0x0000004dff4c7221 */ /* 0x000fe40000010000 */
[----:B-1----:R-:W-:Y:S02]  /*1c90*/  FADD.FTZ R105, R105, R80 ;  /* 0x0000005069697221 */ /* 0x002fe40000010000 */
[----:B------:R-:W-:Y:S02]  /*1ca0*/  FADD.FTZ R76, R79, R76 ;  /* 0x0000004c4f4c7221 */ /* 0x000fe40000010000 */
[----:B------:R-:W-:Y:S02]  /*1cb0*/  FADD.FTZ R82, R82, R105 ;  /* 0x0000006952527221 */ /* 0x000fe40000010000 */
[----:B------:R-:W-:-:S02]  /*1cc0*/  FADD.FTZ R76, R76, R81 ;  /* 0x000000514c4c7221 */ /* 0x000fc40000010000 */
[----:B------:R-:W-:Y:S02]  /*1cd0*/  FMUL.FTZ R82, R82, c[0x0][0x1e0] ;  /* 0x0000780052527a20 */ /* 0x000fe40000410000 */
[----:B------:R-:W-:-:S03]  /*1ce0*/  FADD.FTZ R76, R83, R76 ;  /* 0x0000004c534c7221 */ /* 0x000fc60000010000 */
[----:B------:R-:W-:Y:S01]  /*1cf0*/  FSEL R105, R82, RZ, !P1 ;  /* 0x000000ff52697208 */ /* 0x000fe20004800000 */
[----:B------:R-:W-:Y:S01]  /*1d00*/  FMUL.FTZ R104, R76, c[0x0][0x1e0] ;  /* 0x000078004c687a20 */ /* 0x000fe20000410000 */
        /* <DEDUP_REMOVED lines=10> */
[----:B------:R-:W-:Y:S01]  /*1db0*/  ISETP.NE.U32.AND P0, PT, RZ, c[0x0][0x258], PT ;  /* 0x00009600ff007a0c */ /* 0x000fe20003f05070 */
[C---:B------:R-:W-:Y:S02]  /*1dc0*/  FMUL.FTZ R81, R201.reuse, R240 ;  /* 0x000000f0c9517220 */ /* 0x040fe40000410000 */
[C---:B------:R-:W-:Y:S02]  /*1dd0*/  FMUL.FTZ R242, R201.reuse, R242 ;  /* 0x000000f2c9f27220 */ /* 0x040fe40000410000 */
[C---:B------:R-:W-:Y:S02]  /*1de0*/  FMUL.FTZ R83, R201.reuse, R238 ;  /* 0x000000eec9537220 */ /* 0x040fe40000410000 */
[----:B------:R-:W-:Y:S01]  /*1df0*/  FMUL.FTZ R244, R201, R244 ;  /* 0x000000f4c9f47220 */ /* 0x000fe20000410000 */
[----:B------:R-:W-:Y:S01]  /*1e00*/  ISETP.NE.AND.EX P0, PT, RZ, c[0x0][0x25c], PT, P0 ;  /* 0x00009700ff007a0c */ /* 0x000fe20003f05300 */
[----:B-----5:R-:W-:Y:S01]  /*1e10*/  @P1 FADD.FTZ R81, R44, R81 ;  /* 0x000000512c511221 */ /* 0x020fe20000010000 */
[C---:B------:R-:W-:Y:S01]  /*1e20*/  LOP3.LUT P4, RZ, R228.reuse, 0xff, RZ, 0xc0, !PT ;  /* 0x000000ffe4ff7812 */ /* 0x040fe2000788c0ff */
[----:B------:R-:W-:Y:S01]  /*1e30*/  @P1 FADD.FTZ R242, R45, R242 ;  /* 0x000000f22df21221 */ /* 0x000fe20000010000 */
[----:B------:R-:W-:Y:S01]  /*1e40*/  LOP3.LUT P6, RZ, R228, 0xff00, RZ, 0xc0, !PT ;  /* 0x0000ff00e4ff7812 */ /* 0x000fe200078cc0ff */
[----:B------:R-:W-:Y:S01]  /*1e50*/  @P1 FADD.FTZ R83, R46, R83 ;  /* 0x000000532e531221 */ /* 0x000fe20000010000 */
[C---:B------:R-:W-:Y:S01]  /*1e60*/  LOP3.LUT P3, RZ, R228.reuse, 0xff0000, RZ, 0xc0, !PT ;  /* 0x00ff0000e4ff7812 */ /* 0x040fe2000786c0ff */
[----:B------:R-:W-:Y:S01]  /*1e70*/  @P1 FADD.FTZ R244, R47, R244 ;  /* 0x000000f42ff41221 */ /* 0x000fe20000010000 */
[----:B------:R-:W-:-:S02]  /*1e80*/  LOP3.LUT P5, RZ, R228, 0xff000000, RZ, 0xc0, !PT ;  /* 0xff000000e4ff7812 */ /* 0x000fc400078ac0ff */
[----:B------:R-:W-:Y:S01]  /*1e90*/  ISETP.NE.U32.AND P2, PT, RZ, c[0x0][0x258], PT ;  /* 0x00009600ff007a0c */ /* 0x000fe20003f45070 */
[-C--:B------:R-:W-:Y:S02]  /*1ea0*/  FMUL.FTZ R84, R81, R202.reuse ;  /* 0x000000ca51547220 */ /* 0x080fe40000410000 */
[-C--:B------:R-:W-:Y:S02]  /*1eb0*/  FMUL.FTZ R85, R242, R202.reuse ;  /* 0x000000caf2557220 */ /* 0x080fe40000410000 */
[-C--:B------:R-:W-:Y:S02]  /*1ec0*/  FMUL.FTZ R86, R83, R202.reuse ;  /* 0x000000ca53567220 */ /* 0x080fe40000410000 */
[----:B------:R-:W-:Y:S01]  /*1ed0*/  FMUL.FTZ R87, R244, R202 ;  /* 0x000000caf4577220 */ /* 0x000fe20000410000 */
[----:B------:R-:W-:Y:S01]  /*1ee0*/  ISETP.NE.AND.EX P2, PT, RZ, c[0x0][0x25c], PT, P2 ;  /* 0x00009700ff007a0c */ /* 0x000fe20003f45320 */
[----:B------:R-:W-:Y:S02]  /*1ef0*/  FMUL.FTZ R108, R84, c[0x0][0x1e8] ;  /* 0x00007a00546c7a20 */ /* 0x000fe40000410000 */
[----:B------:R-:W-:-:S02]  /*1f00*/  FMUL.FTZ R110, R85, c[0x0][0x1e8] ;  /* 0x00007a00556e7a20 */ /* 0x000fc40000410000 */
[----:B------:R-:W-:Y:S02]  /*1f10*/  FMUL.FTZ R111, R86, c[0x0][0x1e8] ;  /* 0x00007a00566f7a20 */ /* 0x000fe40000410000 */
[----:B------:R-:W-:Y:S01]  /*1f20*/  FMUL.FTZ R114, R87, c[0x0][0x1e8] ;  /* 0x00007a0057727a20 */ /* 0x000fe20000410000 */
[----:B------:R-:W-:Y:S01]  /*1f30*/  CS2R R76, SRZ ;  /* 0x00000000004c7805 */ /* 0x000fe2000001ff00 */
[----:B------:R-:W-:Y:S01]  /*1f40*/  CS2R R78, SRZ ;  /* 0x00000000004e7805 */ /* 0x000fe2000001ff00 */
[----:B------:R-:W-:Y:S01]  /*1f50*/  SEL R80, R81, R68, P2 ;  /* 0x0000004451507207 */ /* 0x000fe20001000000 */
[----:B------:R-:W-:Y:S01]  /*1f60*/  @P0 IMAD.WIDE.U32 R112, R206, R93, c[0x0][0x258] ;  /* 0x00009600ce700625 */ /* 0x000fe200078e005d */
[----:B------:R-:W-:Y:S02]  /*1f70*/  SEL R82, R83, R70, P2 ;  /* 0x0000004653527207 */ /* 0x000fe40001000000 */
[----:B------:R-:W-:Y:S01]  /*1f80*/  SEL R81, R242, R69, P2 ;  /* 0x00000045f2517207 */ /* 0x000fe20001000000 */
[----:B------:R-:W-:Y:S01]  /*1f90*/  IMAD.WIDE.U32 R106, R206, R93, c[0x0][0x248] ;  /* 0x00009200ce6a7625 */ /* 0x000fe200078e005d */
[----:B------:R-:W-:-:S03]  /*1fa0*/  SEL R83, R244, R71, P2 ;  /* 0x00000047f4537207 */ /* 0x000fc60001000000 */
[----:B------:R-:W-:Y:S02]  /*1fb0*/  @P4 FMUL.FTZ R76, R161, R108 ;  /* 0x0000006ca14c4220 */ /* 0x000fe40000410000 */
[----:B------:R-:W-:Y:S02]  /*1fc0*/  @P6 FMUL.FTZ R77, R164, R110 ;  /* 0x0000006ea44d6220 */ /* 0x000fe40000410000 */
[----:B------:R-:W-:Y:S02]  /*1fd0*/  @P3 FMUL.FTZ R78, R160, R111 ;  /* 0x0000006fa04e3220 */ /* 0x000fe40000410000 */
[----:B------:R-:W-:Y:S02]  /*1fe0*/  @P5 FMUL.FTZ R79, R165, R114 ;  /* 0x00000072a54f5220 */ /* 0x000fe40000410000 */
[----:B------:R-:W-:Y:S01]  /*1ff0*/  IMAD.WIDE.U32 R84, R211, R93, c[0x0][0x170] ;  /* 0x00005c00d3547625 */ /* 0x000fe200078e005d */
[----:B------:R-:W-:Y:S04]  /*2000*/  @P0 STG.E.128 [R112.64], R80 ;  /* 0x0000005070000986 */ /* 0x000fe8000c101d04 */
[----:B------:R0:W-:Y:S04]  /*2010*/  STG.E.128 [R106.64], R76 ;  /* 0x0000004c6a007986 */ /* 0x0001e8000c101d04 */
[----:B------:R-:W3:Y:S01]  /*2020*/  LDG.E.128 R84, [R84.64] ;  /* 0x0000000454547981 */ /* 0x000ee2000c1e1d00 */
        /* <DEDUP_REMOVED lines=8> */
[C---:B0-----:R-:W-:Y:S02]  /*20b0*/  FMUL.FTZ R77, R201.reuse, R226 ;  /* 0x000000e2c94d7220 */ /* 0x041fe40000410000 */
[C---:B------:R-:W-:Y:S02]  /*20c0*/  FMUL.FTZ R234, R201.reuse, R234 ;  /* 0x000000eac9ea7220 */ /* 0x040fe40000410000 */
[C---:B------:R-:W-:Y:S02]  /*20d0*/  FMUL.FTZ R79, R201.reuse, R236 ;  /* 0x000000ecc94f7220 */ /* 0x040fe40000410000 */
[----:B------:R-:W-:Y:S02]  /*20e0*/  FMUL.FTZ R232, R201, R232 ;  /* 0x000000e8c9e87220 */ /* 0x000fe40000410000 */
[----:B------:R-:W-:-:S02]  /*20f0*/  @P1 FADD.FTZ R77, R48, R77 ;  /* 0x0000004d304d1221 */ /* 0x000fc40000010000 */
[----:B------:R-:W-:Y:S02]  /*2100*/  @P1 FADD.FTZ R234, R49, R234 ;  /* 0x000000ea31ea1221 */ /* 0x000fe40000010000 */
[----:B------:R-:W-:Y:S02]  /*2110*/  @P1 FADD.FTZ R79, R50, R79 ;  /* 0x0000004f324f1221 */ /* 0x000fe40000010000 */
[----:B------:R-:W-:Y:S02]  /*2120*/  @P1 FADD.FTZ R232, R51, R232 ;  /* 0x000000e833e81221 */ /* 0x000fe40000010000 */
[-C--:B------:R-:W-:Y:S02]  /*2130*/  FMUL.FTZ R80, R77, R202.reuse ;  /* 0x000000ca4d507220 */ /* 0x080fe40000410000 */
[-C--:B------:R-:W-:Y:S02]  /*2140*/  FMUL.FTZ R81, R234, R202.reuse ;  /* 0x000000caea517220 */ /* 0x080fe40000410000 */
[----:B------:R-:W-:-:S02]  /*2150*/  FMUL.FTZ R82, R79, R202 ;  /* 0x000000ca4f527220 */ /* 0x000fc40000410000 */
[----:B------:R-:W-:Y:S01]  /*2160*/  FMUL.FTZ R83, R232, R202 ;  /* 0x000000cae8537220 */ /* 0x000fe20000410000 */
[----:B------:R-:W-:Y:S01]  /*2170*/  IADD3 R228, R206, 0x100, RZ ;  /* 0x00000100cee47810 */ /* 0x000fe20007ffe0ff */
[----:B------:R-:W-:Y:S02]  /*2180*/  FMUL.FTZ R116, R81, c[0x0][0x1e8] ;  /* 0x00007a0051747a20 */ /* 0x000fe40000410000 */
[----:B------:R-:W-:Y:S01]  /*2190*/  FMUL.FTZ R119, R82, c[0x0][0x1e8] ;  /* 0x00007a0052777a20 */ /* 0x000fe20000410000 */
[----:B------:R-:W-:Y:S02]  /*21a0*/  SEL R76, R77, R68, P2 ;  /* 0x000000444d4c7207 */ /* 0x000fe40001000000 */
[----:B------:R-:W-:Y:S02]  /*21b0*/  SEL R78, R79, R70, P2 ;  /* 0x000000464f4e7207 */ /* 0x000fe40001000000 */
[----:B------:R-:W-:Y:S02]  /*21c0*/  SEL R77, R234, R69, P2 ;  /* 0x00000045ea4d7207 */ /* 0x000fe40001000000 */
[----:B------:R-:W-:Y:S01]  /*21d0*/  SEL R79, R232, R71, P2 ;  /* 0x00000047e84f7207 */ /* 0x000fe20001000000 */
        /* <DEDUP_REMOVED lines=12> */
[----:B--2---:R-:W-:Y:S01]  /*22a0*/  FMUL.FTZ R73, R73, R110 ;  /* 0x0000006e49497220 */ /* 0x004fe20000410000 */
[----:B------:R-:W-:Y:S01]  /*22b0*/  IADD3 R110, R206, 0x80, RZ ;  /* 0x00000080ce6e7810 */ /* 0x000fe20007ffe0ff */
[----:B------:R-:W-:-:S02]  /*22c0*/  FMUL.FTZ R72, R108, R72 ;  /* 0x000000486c487220 */ /* 0x000fc40000410000 */
[----:B------:R-:W-:Y:S01]  /*22d0*/  FMUL.FTZ R74, R74, R111 ;  /* 0x0000006f4a4a7220 */ /* 0x000fe20000410000 */
[----:B------:R-:W-:Y:S01]  /*22e0*/  FSEL R108, R73, RZ, P6 ;  /* 0x000000ff496c7208 */ /* 0x000fe20003000000 */
[----:B------:R-:W-:Y:S01]  /*22f0*/  FMUL.FTZ R75, R75, R114 ;  /* 0x000000724b4b7220 */ /* 0x000fe20000410000 */
[----:B------:R-:W-:Y:S02]  /*2300*/  LEA R112, P6, R110, c[0x0][0x248], 0x4 ;  /* 0x000092006e707a11 */ /* 0x000fe400078c20ff */
[----:B------:R-:W-:Y:S02]  /*2310*/  FSEL R111, R72, RZ, P4 ;  /* 0x000000ff486f7208 */ /* 0x000fe40002000000 */
[----:B------:R-:W-:Y:S02]  /*2320*/  FSEL R107, R74, RZ, P3 ;  /* 0x000000ff4a6b7208 */ /* 0x000fe40001800000 */
[----:B------:R-:W-:Y:S02]  /*2330*/  FSEL R106, R75, RZ, P5 ;  /* 0x000000ff4b6a7208 */ /* 0x000fe40002800000 */
[----:B------:R-:W-:-:S02]  /*2340*/  LEA.HI.X R113, R110, c[0x0][0x24c], RZ, 0x4, P6 ;  /* 0x000093006e717a11 */ /* 0x000fc400030f24ff */
[C---:B------:R-:W-:Y:S02]  /*2350*/  LOP3.LUT P4, RZ, R212.reuse, 0xff, RZ, 0xc0, !PT ;  /* 0x000000ffd4ff7812 */ /* 0x040fe4000788c0ff */
[C---:B------:R-:W-:Y:S02]  /*2360*/  LOP3.LUT P3, RZ, R212.reuse, 0xff00, RZ, 0xc0, !PT ;  /* 0x0000ff00d4ff7812 */ /* 0x040fe4000786c0ff */
[C---:B------:R-:W-:Y:S02]  /*2370*/  LOP3.LUT P5, RZ, R212.reuse, 0xff0000, RZ, 0xc0, !PT ;  /* 0x00ff0000d4ff7812 */ /* 0x040fe400078ac0ff */
[----:B------:R-:W-:Y:S01]  /*2380*/  LOP3.LUT P6, RZ, R212, 0xff000000, RZ, 0xc0, !PT ;  /* 0xff000000d4ff7812 */ /* 0x000fe200078cc0ff */
[----:B------:R-:W-:Y:S02]  /*2390*/  FMUL.FTZ R110, R80, c[0x0][0x1e8] ;  /* 0x00007a00506e7a20 */ /* 0x000fe40000410000 */
[----:B------:R-:W-:Y:S01]  /*23a0*/  FMUL.FTZ R212, R83, c[0x0][0x1e8] ;  /* 0x00007a0053d47a20 */ /* 0x000fe20000410000 */
[----:B------:R-:W-:Y:S01]  /*23b0*/  CS2R R72, SRZ ;  /* 0x0000000000487805 */ /* 0x000fe2000001ff00 */
[----:B------:R-:W-:Y:S01]  /*23c0*/  CS2R R74, SRZ ;  /* 0x00000000004a7805 */ /* 0x000fe2000001ff00 */
[----:B------:R-:W-:-:S04]  /*23d0*/  @P0 IMAD.WIDE.U32 R114, R211, R93, c[0x0][0x258] ;  /* 0x00009600d3720625 */ /* 0x000fc800078e005d */
[----:B------:R-:W-:Y:S02]  /*23e0*/  @P4 FMUL.FTZ R72, R159, R110 ;  /* 0x0000006e9f484220 */ /* 0x000fe40000410000 */
[----:B------:R-:W-:Y:S02]  /*23f0*/  @P3 FMUL.FTZ R73, R166, R116 ;  /* 0x00000074a6493220 */ /* 0x000fe40000410000 */
[----:B------:R-:W-:Y:S02]  /*2400*/  @P5 FMUL.FTZ R74, R158, R119 ;  /* 0x000000779e4a5220 */ /* 0x000fe40000410000 */
[----:B------:R-:W-:Y:S02]  /*2410*/  @P6 FMUL.FTZ R75, R167, R212 ;  /* 0x000000d4a74b6220 */ /* 0x000fe40000410000 */
[----:B------:R-:W-:Y:S01]  /*2420*/  IMAD.WIDE.U32 R80, R228, R93, c[0x0][0x170] ;  /* 0x00005c00e4507625 */ /* 0x000fe200078e005d */
[----:B------:R0:W-:Y:S04]  /*2430*/  @P0 STG.E.128 [R114.64], R76 ;  /* 0x0000004c72000986 */ /* 0x0001e8000c101d04 */
[----:B------:R1:W-:Y:S04]  /*2440*/  STG.E.128 [R112.64], R72 ;  /* 0x0000004870007986 */ /* 0x0003e8000c101d04 */
[----:B------:R-:W2:Y:S01]  /*2450*/  LDG.E.128 R80, [R80.64] ;  /* 0x0000000450507981 */ /* 0x000ea2000c1e1d00 */
[----:B0-----:R-:W-:-:S02]  /*2460*/  FMUL.FTZ R77, R201, R222 ;  /* 0x000000dec94d7220 */ /* 0x001fc40000410000 */
[----:B------:R-:W-:Y:S02]  /*2470*/  FMUL.FTZ R79, R201, R224 ;  /* 0x000000e0c94f7220 */ /* 0x000fe40000410000 */
[----:B------:R-:W-:Y:S02]  /*2480*/  @P1 FADD.FTZ R77, R52, R77 ;  /* 0x0000004d344d1221 */ /* 0x000fe40000010000 */
[----:B------:R-:W-:Y:S02]  /*2490*/  @P1 FADD.FTZ R79, R54, R79 ;  /* 0x0000004f364f1221 */ /* 0x000fe40000010000 */
[----:B-1----:R-:W-:Y:S01]  /*24a0*/  @P0 IMAD.WIDE.U32 R112, R209, R93, c[0x0][0x258] ;  /* 0x00009600d1700625 */ /* 0x002fe200078e005d */
[----:B------:R-:W-:Y:S01]  /*24b0*/  CS2R R72, SRZ ;  /* 0x0000000000487805 */ /* 0x000fe2000001ff00 */
[----:B------:R-:W-:Y:S01]  /*24c0*/  CS2R R74, SRZ ;  /* 0x00000000004a7805 */ /* 0x000fe2000001ff00 */
[----:B------:R-:W-:Y:S02]  /*24d0*/  SEL R76, R77, R68, P2 ;  /* 0x000000444d4c7207 */ /* 0x000fe40001000000 */
[----:B------:R-:W-:Y:S01]  /*24e0*/  SEL R78, R79, R70, P2 ;  /* 0x000000464f4e7207 */ /* 0x000fe20001000000 */
[----:B---3--:R-:W-:-:S02]  /*24f0*/  FMUL.FTZ R85, R85, R116 ;  /* 0x0000007455557220 */ /* 0x008fc40000410000 */
[----:B------:R-:W-:Y:S02]  /*2500*/  FMUL.FTZ R84, R110, R84 ;  /* 0x000000546e547220 */ /* 0x000fe40000410000 */
[----:B------:R-:W-:Y:S01]  /*2510*/  FMUL.FTZ R86, R86, R119 ;  /* 0x0000007756567220 */ /* 0x000fe20000410000 */
[----:B------:R-:W-:Y:S01]  /*2520*/  FSEL R116, R85, RZ, P3 ;  /* 0x000000ff55747208 */ /* 0x000fe20001800000 */
[----:B------:R-:W-:Y:S01]  /*2530*/  FMUL.FTZ R87, R87, R212 ;  /* 0x000000d457577220 */ /* 0x000fe20000410000 */
[----:B------:R-:W-:Y:S02]  /*2540*/  LEA R226, P3, R228, c[0x0][0x248], 0x4 ;  /* 0x00009200e4e27a11 */ /* 0x000fe400078620ff */
[----:B------:R-:W-:Y:S02]  /*2550*/  FSEL R119, R84, RZ, P4 ;  /* 0x000000ff54777208 */ /* 0x000fe40002000000 */
[----:B------:R-:W-:Y:S02]  /*2560*/  FSEL R115, R86, RZ, P5 ;  /* 0x000000ff56737208 */ /* 0x000fe40002800000 */
[----:B------:R-:W-:-:S02]  /*2570*/  FSEL R110, R87, RZ, P6 ;  /* 0x000000ff576e7208 */ /* 0x000fc40003000000 */
[----:B------:R-:W-:Y:S02]  /*2580*/  LEA.HI.X R227, R228, c[0x0][0x24c], RZ, 0x4, P3 ;  /* 0x00009300e4e37a11 */ /* 0x000fe400018f24ff */
[C---:B------:R-:W-:Y:S02]  /*2590*/  LOP3.LUT P4, RZ, R210.reuse, 0xff, RZ, 0xc0, !PT ;  /* 0x000000ffd2ff7812 */ /* 0x040fe4000788c0ff */
[C---:B------:R-:W-:Y:S02]  /*25a0*/  LOP3.LUT P5, RZ, R210.reuse, 0xff00, RZ, 0xc0, !PT ;  /* 0x0000ff00d2ff7812 */ /* 0x040fe400078ac0ff */
[C---:B------:R-:W-:Y:S02]  /*25b0*/  LOP3.LUT P6, RZ, R210.reuse, 0xff0000, RZ, 0xc0, !PT ;  /* 0x00ff0000d2ff7812 */ /* 0x040fe400078cc0ff */
[----:B------:R-:W-:Y:S01]  /*25c0*/  LOP3.LUT P3, RZ, R210, 0xff000000, RZ, 0xc0, !PT ;  /* 0xff000000d2ff7812 */ /* 0x000fe2000786c0ff */
[-C--:B------:R-:W-:Y:S02]  /*25d0*/  FMUL.FTZ R84, R77, R202.reuse ;  /* 0x000000ca4d547220 */ /* 0x080fe40000410000 */
[----:B------:R-:W-:-:S02]  /*25e0*/  FMUL.FTZ R85, R220, R202 ;  /* 0x000000cadc557220 */ /* 0x000fc40000410000 */
[-C--:B------:R-:W-:Y:S02]  /*25f0*/  FMUL.FTZ R86, R79, R202.reuse ;  /* 0x000000ca4f567220 */ /* 0x080fe40000410000 */
[----:B------:R-:W-:Y:S01]  /*2600*/  FMUL.FTZ R87, R230, R202 ;  /* 0x000000cae6577220 */ /* 0x000fe20000410000 */
[----:B------:R-:W-:Y:S01]  /*2610*/  IADD3 R228, R206, 0x180, RZ ;  /* 0x00000180cee47810 */ /* 0x000fe20007ffe0ff */
[----:B------:R-:W-:Y:S02]  /*2620*/  FMUL.FTZ R114, R84, c[0x0][0x1e8] ;  /* 0x00007a0054727a20 */ /* 0x000fe40000410000 */
[----:B------:R-:W-:Y:S02]  /*2630*/  FMUL.FTZ R209, R85, c[0x0][0x1e8] ;  /* 0x00007a0055d17a20 */ /* 0x000fe40000410000 */
[----:B------:R-:W-:Y:S02]  /*2640*/  FMUL.FTZ R211, R86, c[0x0][0x1e8] ;  /* 0x00007a0056d37a20 */ /* 0x000fe40000410000 */
[----:B------:R-:W-:Y:S01]  /*2650*/  FMUL.FTZ R210, R87, c[0x0][0x1e8] ;  /* 0x00007a0057d27a20 */ /* 0x000fe20000410000 */
[----:B------:R-:W-:Y:S01]  /*2660*/  SEL R77, R220, R69, P2 ;  /* 0x00000045dc4d7207 */ /* 0x000fe20001000000 */
[----:B------:R-:W-:Y:S01]  /*2670*/  @P4 FMUL.FTZ R72, R157, R114 ;  /* 0x000000729d484220 */ /* 0x000fe20000410000 */
[----:B------:R-:W-:Y:S01]  /*2680*/  SEL R79, R230, R71, P2 ;  /* 0x00000047e64f7207 */ /* 0x000fe20001000000 */
[----:B------:R-:W-:-:S02]  /*2690*/  @P5 FMUL.FTZ R73, R168, R209 ;  /* 0x000000d1a8495220 */ /* 0x000fc40000410000 */
[----:B------:R-:W-:Y:S02]  /*26a0*/  @P6 FMUL.FTZ R74, R156, R211 ;  /* 0x000000d39c4a6220 */ /* 0x000fe40000410000 */
[----:B------:R-:W-:Y:S02]  /*26b0*/  @P3 FMUL.FTZ R75, R169, R210 ;  /* 0x000000d2a94b3220 */ /* 0x000fe40000410000 */
[----:B------:R-:W-:Y:S01]  /*26c0*/  IMAD.WIDE.U32 R84, R228, R93, c[0x0][0x170] ;  /* 0x00005c00e4547625 */ /* 0x000fe200078e005d */
[----:B------:R0:W-:Y:S04]  /*26d0*/  @P0 STG.E.128 [R112.64], R76 ;  /* 0x0000004c70000986 */ /* 0x0001e8000c101d04 */
        /* <DEDUP_REMOVED lines=9> */
[----:B0-----:R-:W-:Y:S02]  /*2770*/  FADD.FTZ R76, R103, -R102 ;  /* 0x80000066674c7221 */ /* 0x001fe40000010000 */
[C---:B------:R-:W-:Y:S02]  /*2780*/  FMUL.FTZ R77, R201.reuse, R216 ;  /* 0x000000d8c94d7220 */ /* 0x040fe40000410000 */
[C---:B------:R-:W-:Y:S02]  /*2790*/  FMUL.FTZ R214, R201.reuse, R214 ;  /* 0x000000d6c9d67220 */ /* 0x040fe40000410000 */
[C---:B------:R-:W-:Y:S02]  /*27a0*/  FMUL.FTZ R79, R201.reuse, R218 ;  /* 0x000000dac94f7220 */ /* 0x040fe40000410000 */
[----:B------:R-:W-:Y:S02]  /*27b0*/  FMUL.FTZ R112, R201, R76 ;  /* 0x0000004cc9707220 */ /* 0x000fe40000410000 */
[----:B------:R-:W-:-:S02]  /*27c0*/  @P1 FADD.FTZ R77, R56, R77 ;  /* 0x0000004d384d1221 */ /* 0x000fc40000010000 */
[----:B------:R-:W-:Y:S02]  /*27d0*/  @P1 FADD.FTZ R214, R57, R214 ;  /* 0x000000d639d61221 */ /* 0x000fe40000010000 */
[----:B------:R-:W-:Y:S02]  /*27e0*/  @P1 FADD.FTZ R79, R58, R79 ;  /* 0x0000004f3a4f1221 */ /* 0x000fe40000010000 */
[----:B------:R-:W-:Y:S01]  /*27f0*/  @P1 FADD.FTZ R112, R59, R112 ;  /* 0x000000703b701221 */ /* 0x000fe20000010000 */
[----:B------:R-:W-:Y:S01]  /*2800*/  IADD3 R220, R206, 0x200, RZ ;  /* 0x00000200cedc7810 */ /* 0x000fe20007ffe0ff */
[----:B------:R-:W-:Y:S01]  /*2810*/  @P0 IMAD.WIDE.U32 R102, R207, R93, c[0x0][0x258] ;  /* 0x00009600cf660625 */ /* 0x000fe200078e005d */
[----:B------:R-:W-:Y:S01]  /*2820*/  SEL R78, R79, R70, P2 ;  /* 0x000000464f4e7207 */ /* 0x000fe20001000000 */
[----:B-1----:R-:W-:Y:S01]  /*2830*/  CS2R R72, SRZ ;  /* 0x0000000000487805 */ /* 0x002fe2000001ff00 */
[----:B------:R-:W-:Y:S01]  /*2840*/  CS2R R74, SRZ ;  /* 0x00000000004a7805 */ /* 0x000fe2000001ff00 */
        /* <DEDUP_REMOVED lines=12> */
[----:B------:R-:W-:Y:S01]  /*2910*/  @P1 FADD.FTZ R100, R63, R100 ;  /* 0x000000643f641221 */ /* 0x000fe20000010000 */
[----:B------:R-:W-:Y:S01]  /*2920*/  IADD3 R206, R206, 0x280, RZ ;  /* 0x00000280cece7810 */ /* 0x000fe20007ffe0ff */
[----:B--2---:R-:W-:-:S02]  /*2930*/  FMUL.FTZ R81, R81, R209 ;  /* 0x000000d151517220 */ /* 0x004fc40000410000 */
        /* <DEDUP_REMOVED lines=16> */
[C---:B------:R-:W-:Y:S01]  /*2a40*/  FMUL.FTZ R83, R112.reuse, R202 ;  /* 0x000000ca70537220 */ /* 0x040fe20000410000 */
[----:B------:R-:W-:Y:S01]  /*2a50*/  SEL R79, R112, R71, P2 ;  /* 0x00000047704f7207 */ /* 0x000fe20001000000 */
[----:B------:R-:W-:Y:S02]  /*2a60*/  FMUL.FTZ R112, R80, c[0x0][0x1e8] ;  /* 0x00007a0050707a20 */ /* 0x000fe40000410000 */
[----:B------:R-:W-:Y:S02]  /*2a70*/  FMUL.FTZ R113, R81, c[0x0][0x1e8] ;  /* 0x00007a0051717a20 */ /* 0x000fe40000410000 */
[----:B------:R-:W-:Y:S02]  /*2a80*/  FMUL.FTZ R207, R82, c[0x0][0x1e8] ;  /* 0x00007a0052cf7a20 */ /* 0x000fe40000410000 */
[----:B------:R-:W-:Y:S01]  /*2a90*/  FMUL.FTZ R208, R83, c[0x0][0x1e8] ;  /* 0x00007a0053d07a20 */ /* 0x000fe20000410000 */
[----:B------:R-:W-:Y:S01]  /*2aa0*/  SEL R77, R214, R69, P2 ;  /* 0x00000045d64d7207 */ /* 0x000fe20001000000 */
[----:B------:R-:W-:-:S02]  /*2ab0*/  @P4 FMUL.FTZ R72, R155, R112 ;  /* 0x000000709b484220 */ /* 0x000fc40000410000 */
        /* <DEDUP_REMOVED lines=10> */
[----:B------:R-:W-:-:S03]  /*2b60*/  @P1 FADD.FTZ R79, R62, R79 ;  /* 0x0000004f3e4f1221 */ /* 0x000fc60000010000 */
[----:B------:R-:W-:Y:S01]  /*2b70*/  SEL R76, R77, R68, P2 ;  /* 0x000000444d4c7207 */ /* 0x000fe20001000000 */
[----:B-1----:R-:W-:Y:S01]  /*2b80*/  CS2R R72, SRZ ;  /* 0x0000000000487805 */ /* 0x002fe2000001ff00 */
[----:B------:R-:W-:Y:S01]  /*2b90*/  CS2R R74, SRZ ;  /* 0x00000000004a7805 */ /* 0x000fe2000001ff00 */
[----:B------:R-:W-:Y:S01]  /*2ba0*/  SEL R78, R79, R70, P2 ;  /* 0x000000464f4e7207 */ /* 0x000fe20001000000 */
[----:B---3--:R-:W-:Y:S02]  /*2bb0*/  FMUL.FTZ R85, R85, R113 ;  /* 0x0000007155557220 */ /* 0x008fe40000410000 */
[----:B------:R-:W-:Y:S02]  /*2bc0*/  FMUL.FTZ R87, R87, R208 ;  /* 0x000000d057577220 */ /* 0x000fe40000410000 */
[----:B------:R-:W-:Y:S01]  /*2bd0*/  FMUL.FTZ R84, R112, R84 ;  /* 0x0000005470547220 */ /* 0x000fe20000410000 */
[----:B------:R-:W-:Y:S01]  /*2be0*/  FSEL R208, R85, RZ, P6 ;  /* 0x000000ff55d07208 */ /* 0x000fe20003000000 */
[----:B------:R-:W-:Y:S01]  /*2bf0*/  FMUL.FTZ R86, R86, R207 ;  /* 0x000000cf56567220 */ /* 0x000fe20000410000 */
[----:B------:R-:W-:-:S02]  /*2c00*/  LEA R112, P6, R220, c[0x0][0x248], 0x4 ;  /* 0x00009200dc707a11 */ /* 0x000fc400078c20ff */
[----:B------:R-:W-:Y:S02]  /*2c10*/  FSEL R207, R84, RZ, P4 ;  /* 0x000000ff54cf7208 */ /* 0x000fe40002000000 */
[----:B------:R-:W-:Y:S02]  /*2c20*/  FSEL R103, R86, RZ, P3 ;  /* 0x000000ff56677208 */ /* 0x000fe40001800000 */
[----:B------:R-:W-:Y:S02]  /*2c30*/  FSEL R102, R87, RZ, P5 ;  /* 0x000000ff57667208 */ /* 0x000fe40002800000 */
[----:B------:R-:W-:Y:S02]  /*2c40*/  LEA.HI.X R113, R220, c[0x0][0x24c], RZ, 0x4, P6 ;  /* 0x00009300dc717a11 */ /* 0x000fe400030f24ff */
[C---:B------:R-:W-:Y:S02]  /*2c50*/  LOP3.LUT P4, RZ, R205.reuse, 0xff, RZ, 0xc0, !PT ;  /* 0x000000ffcdff7812 */ /* 0x040fe4000788c0ff */
[----:B------:R-:W-:-:S02]  /*2c60*/  LOP3.LUT P3, RZ, R205, 0xff00, RZ, 0xc0, !PT ;  /* 0x0000ff00cdff7812 */ /* 0x000fc4000786c0ff */
[C---:B------:R-:W-:Y:S02]  /*2c70*/  LOP3.LUT P5, RZ, R205.reuse, 0xff0000, RZ, 0xc0, !PT ;  /* 0x00ff0000cdff7812 */ /* 0x040fe400078ac0ff */
[----:B------:R-:W-:Y:S01]  /*2c80*/  LOP3.LUT P6, RZ, R205, 0xff000000, RZ, 0xc0, !PT ;  /* 0xff000000cdff7812 */ /* 0x000fe200078cc0ff */
[-C--:B------:R-:W-:Y:S02]  /*2c90*/  FMUL.FTZ R84, R77, R202.reuse ;  /* 0x000000ca4d547220 */ /* 0x080fe40000410000 */
[-C--:B------:R-:W-:Y:S02]  /*2ca0*/  FMUL.FTZ R85, R96, R202.reuse ;  /* 0x000000ca60557220 */ /* 0x080fe40000410000 */
[-C--:B------:R-:W-:Y:S02]  /*2cb0*/  FMUL.FTZ R86, R79, R202.reuse ;  /* 0x000000ca4f567220 */ /* 0x080fe40000410000 */
[----:B------:R-:W-:Y:S01]  /*2cc0*/  FMUL.FTZ R87, R100, R202 ;  /* 0x000000ca64577220 */ /* 0x000fe20000410000 */
[----:B------:R-:W-:Y:S01]  /*2cd0*/  SEL R77, R96, R69, P2 ;  /* 0x00000045604d7207 */ /* 0x000fe20001000000 */
[----:B------:R-:W-:-:S02]  /*2ce0*/  FMUL.FTZ R94, R84, c[0x0][0x1e8] ;  /* 0x00007a00545e7a20 */ /* 0x000fc40000410000 */
[----:B------:R-:W-:Y:S02]  /*2cf0*/  FMUL.FTZ R96, R85, c[0x0][0x1e8] ;  /* 0x00007a0055607a20 */ /* 0x000fe40000410000 */
[----:B------:R-:W-:Y:S02]  /*2d00*/  FMUL.FTZ R97, R86, c[0x0][0x1e8] ;  /* 0x00007a0056617a20 */ /* 0x000fe40000410000 */
[----:B------:R-:W-:Y:S01]  /*2d10*/  FMUL.FTZ R98, R87, c[0x0][0x1e8] ;  /* 0x00007a0057627a20 */ /* 0x000fe20000410000 */
[----:B------:R-:W-:Y:S01]  /*2d20*/  SEL R79, R100, R71, P2 ;  /* 0x00000047644f7207 */ /* 0x000fe20001000000 */
[----:B------:R-:W-:-:S04]  /*2d30*/  @P0 IMAD.WIDE.U32 R204, R204, R93, c[0x0][0x258] ;  /* 0x00009600cccc0625 */ /* 0x000fc800078e005d */
        /* <DEDUP_REMOVED lines=26> */
[----:B------:R-:W-:Y:S02]  /*2ee0*/  SEL R68, R73, R68, P2 ;  /* 0x0000004449447207 */ /* 0x000fe40001000000 */
[----:B------:R-:W-:Y:S01]  /*2ef0*/  SEL R70, R75, R70, P2 ;  /* 0x000000464b467207 */ /* 0x000fe20001000000 */
[----:B------:R-:W-:Y:S01]  /*2f00*/  FMUL.FTZ R90, R90, c[0x0][0x1e8] ;  /* 0x00007a005a5a7a20 */ /* 0x000fe20000410000 */
[----:B------:R-:W-:-:S02]  /*2f10*/  SEL R71, R92, R71, P2 ;  /* 0x000000475c477207 */ /* 0x000fc40001000000 */
[----:B------:R-:W-:Y:S01]  /*2f20*/  LEA R76, P2, R206, c[0x0][0x248], 0x4 ;  /* 0x00009200ce4c7a11 */ /* 0x000fe200078420ff */
[----:B------:R-:W-:-:S03]  /*2f30*/  @P0 IMAD.WIDE.U32 R78, R176, R93, c[0x0][0x258] ;  /* 0x00009600b04e0625 */ /* 0x000fc600078e005d */
[----:B------:R-:W-:Y:S02]  /*2f40*/  LEA.HI.X R77, R206, c[0x0][0x24c], RZ, 0x4, P2 ;  /* 0x00009300ce4d7a11 */ /* 0x000fe400010f24ff */
[----:B------:R0:W-:Y:S01]  /*2f50*/  @P0 STG.E.128 [R78.64], R68 ;  /* 0x000000444e000986 */ /* 0x0001e2000c101d04 */
[----:B------:R-:W-:-:S04]  /*2f60*/  IADD3 R199, R199, c[0x0][0x160], RZ ;  /* 0x00005800c7c77a10 */ /* 0x000fc80007ffe0ff */
[----:B------:R-:W-:Y:S02]  /*2f70*/  ISETP.GE.AND P0, PT, R199, c[0x0][0x164], PT ;  /* 0x00005900c7007a0c */ /* 0x000fe40003f06270 */
[----:B------:R-:W-:Y:S01]  /*2f80*/  LOP3.LUT P1, RZ, R203, 0xff, RZ, 0xc0, !PT ;  /* 0x000000ffcbff7812 */ /* 0x000fe2000782c0ff */
[----:B------:R-:W-:Y:S02]  /*2f90*/  FADD.FTZ R24, R111, R24 ;  /* 0x000000186f187221 */ /* 0x000fe40000010000 */
[----:B------:R-:W-:Y:S01]  /*2fa0*/  FADD.FTZ R25, R108, R25 ;  /* 0x000000196c197221 */ /* 0x000fe20000010000 */
[----:B------:R-:W-:Y:S01]  /*2fb0*/  SEL R203, RZ, 0x1, P1 ;  /* 0x00000001ffcb7807 */ /* 0x000fe20000800000 */
        /* <DEDUP_REMOVED lines=14> */
[----:B--2---:R-:W-:-:S02]  /*30a0*/  FMUL.FTZ R80, R94, R80 ;  /* 0x000000505e507220 */ /* 0x004fc40000410000 */
[----:B------:R-:W-:Y:S02]  /*30b0*/  FMUL.FTZ R94, R81, R96 ;  /* 0x00000060515e7220 */ /* 0x000fe40000410000 */
[----:B------:R-:W-:Y:S02]  /*30c0*/  FMUL.FTZ R82, R82, R97 ;  /* 0x0000006152527220 */ /* 0x000fe40000410000 */
[----:B------:R-:W-:Y:S01]  /*30d0*/  FMUL.FTZ R83, R83, R98 ;  /* 0x0000006253537220 */ /* 0x000fe20000410000 */
[----:B------:R-:W-:Y:S02]  /*30e0*/  FSEL R81, R80, RZ, P4 ;  /* 0x000000ff50517208 */ /* 0x000fe40002000000 */
[----:B------:R-:W-:Y:S02]  /*30f0*/  FSEL R94, R94, RZ, P3 ;  /* 0x000000ff5e5e7208 */ /* 0x000fe40001800000 */
[----:B------:R-:W-:Y:S02]  /*3100*/  FSEL R82, R82, RZ, P5 ;  /* 0x000000ff52527208 */ /* 0x000fe40002800000 */
[----:B------:R-:W-:-:S02]  /*3110*/  FSEL R83, R83, RZ, P6 ;  /* 0x000000ff53537208 */ /* 0x000fc40003000000 */
[C---:B------:R-:W-:Y:S02]  /*3120*/  LOP3.LUT P4, RZ, R200.reuse, 0xff, RZ, 0xc0, !PT ;  /* 0x000000ffc8ff7812 */ /* 0x040fe4000788c0ff */
[C---:B------:R-:W-:Y:S02]  /*3130*/  LOP3.LUT P3, RZ, R200.reuse, 0xff00, RZ, 0xc0, !PT ;  /* 0x0000ff00c8ff7812 */ /* 0x040fe4000786c0ff */
[C---:B------:R-:W-:Y:S02]  /*3140*/  LOP3.LUT P5, RZ, R200.reuse, 0xff0000, RZ, 0xc0, !PT ;  /* 0x00ff0000c8ff7812 */ /* 0x040fe400078ac0ff */
[----:B------:R-:W-:Y:S01]  /*3150*/  LOP3.LUT P6, RZ, R200, 0xff000000, RZ, 0xc0, !PT ;  /* 0xff000000c8ff7812 */ /* 0x000fe200078cc0ff */
[----:B------:R-:W-:Y:S02]  /*3160*/  FADD.FTZ R8, R81, R8 ;  /* 0x0000000851087221 */ /* 0x000fe40000010000 */
[-C--:B------:R-:W-:Y:S02]  /*3170*/  FMUL.FTZ R80, R73, R202.reuse ;  /* 0x000000ca49507220 */ /* 0x080fe40000410000 */
[----:B------:R-:W-:-:S02]  /*3180*/  FMUL.FTZ R81, R75, R202 ;  /* 0x000000ca4b517220 */ /* 0x000fc40000410000 */
[----:B------:R-:W-:Y:S02]  /*3190*/  FMUL.FTZ R202, R92, R202 ;  /* 0x000000ca5cca7220 */ /* 0x000fe40000410000 */
[----:B------:R-:W-:Y:S02]  /*31a0*/  FMUL.FTZ R80, R80, c[0x0][0x1e8] ;  /* 0x00007a0050507a20 */ /* 0x000fe40000410000 */
[----:B------:R-:W-:Y:S02]  /*31b0*/  FMUL.FTZ R81, R81, c[0x0][0x1e8] ;  /* 0x00007a0051517a20 */ /* 0x000fe40000410000 */
[----:B------:R-:W-:Y:S01]  /*31c0*/  FMUL.FTZ R202, R202, c[0x0][0x1e8] ;  /* 0x00007a00caca7a20 */ /* 0x000fe20000410000 */
[----:B------:R-:W-:Y:S01]  /*31d0*/  CS2R R72, SRZ ;  /* 0x0000000000487805 */ /* 0x000fe2000001ff00 */
[----:B------:R-:W-:Y:S01]  /*31e0*/  CS2R R74, SRZ ;  /* 0x00000000004a7805 */ /* 0x000fe2000001ff00 */
[----:B------:R-:W-:Y:S02]  /*31f0*/  @P4 FMUL.FTZ R72, R151, R80 ;  /* 0x0000005097484220 */ /* 0x000fe40000410000 */
[----:B------:R-:W-:-:S02]  /*3200*/  @P3 FMUL.FTZ R73, R174, R90 ;  /* 0x0000005aae493220 */ /* 0x000fc40000410000 */
[----:B------:R-:W-:Y:S02]  /*3210*/  @P5 FMUL.FTZ R74, R150, R81 ;  /* 0x00000051964a5220 */ /* 0x000fe40000410000 */
[----:B------:R-:W-:-:S05]  /*3220*/  @P6 FMUL.FTZ R75, R175, R202 ;  /* 0x000000caaf4b6220 */ /* 0x000fca0000410000 */
[----:B------:R0:W-:Y:S01]  /*3230*/  STG.E.128 [R76.64], R72 ;  /* 0x000000484c007986 */ /* 0x0001e2000c101d04 */
[----:B------:R-:W-:Y:S02]  /*3240*/  FADD.FTZ R9, R94, R9 ;  /* 0x000000095e097221 */ /* 0x000fe40000010000 */
[----:B------:R-:W-:Y:S02]  /*3250*/  FADD.FTZ R3, R82, R3 ;  /* 0x0000000352037221 */ /* 0x000fe40000010000 */
[----:B------:R-:W-:Y:S02]  /*3260*/  FADD.FTZ R2, R83, R2 ;  /* 0x0000000253027221 */ /* 0x000fe40000010000 */
[----:B---3--:R-:W-:Y:S02]  /*3270*/  FMUL.FTZ R84, R80, R84 ;  /* 0x0000005450547220 */ /* 0x008fe40000410000 */
[----:B------:R-:W-:Y:S02]  /*3280*/  FMUL.FTZ R85, R85, R90 ;  /* 0x0000005a55557220 */ /* 0x000fe40000410000 */
[----:B------:R-:W-:-:S02]  /*3290*/  FMUL.FTZ R86, R86, R81 ;  /* 0x0000005156567220 */ /* 0x000fc40000410000 */
[----:B------:R-:W-:Y:S01]  /*32a0*/  FMUL.FTZ R87, R87, R202 ;  /* 0x000000ca57577220 */ /* 0x000fe20000410000 */
[----:B------:R-:W-:Y:S02]  /*32b0*/  FSEL R84, R84, RZ, P4 ;  /* 0x000000ff54547208 */ /* 0x000fe40002000000 */
[----:B------:R-:W-:Y:S02]  /*32c0*/  FSEL R85, R85, RZ, P3 ;  /* 0x000000ff55557208 */ /* 0x000fe40001800000 */
[----:B------:R-:W-:Y:S02]  /*32d0*/  FSEL R86, R86, RZ, P5 ;  /* 0x000000ff56567208 */ /* 0x000fe40002800000 */
[----:B------:R-:W-:Y:S01]  /*32e0*/  FSEL R87, R87, RZ, P6 ;  /* 0x000000ff57577208 */ /* 0x000fe20003000000 */
[----:B------:R-:W-:Y:S02]  /*32f0*/  FADD.FTZ R5, R84, R5 ;  /* 0x0000000554057221 */ /* 0x000fe40000010000 */
[----:B------:R-:W-:-:S02]  /*3300*/  FADD.FTZ R4, R85, R4 ;  /* 0x0000000455047221 */ /* 0x000fc40000010000 */
[----:B------:R-:W-:Y:S02]  /*3310*/  FADD.FTZ R7, R86, R7 ;  /* 0x0000000756077221 */ /* 0x000fe40000010000 */
[----:B------:R-:W-:Y:S01]  /*3320*/  FADD.FTZ R6, R87, R6 ;  /* 0x0000000657067221 */ /* 0x000fe20000010000 */
[----:B0-----:R-:W-:Y:S01]  /*3330*/  @P0 CALL.REL.NOINC `(.L_x_8108) ;  /* 0x0000001000000944 */ /* 0x001fe20003c00000 */
[----:B------:R-:W-:Y:S05]  /*3340*/  BRA `(.L_x_8109) ;  /* 0xffffd76000007947 */ /* 0x000fea000383ffff */
.L_x_8108:
        /* <DEDUP_REMOVED lines=54> */
.L_x_8105:
        /* <DEDUP_REMOVED lines=28> */
.L_x_8106:
[----:B------:R-:W-:Y:S01]  /*3870*/  HFMA2.MMA R81, -RZ, RZ, 0, 9.5367431640625e-07 ;  /* 0x00000010ff517435 */ /* 0x000fe200000001ff */
[----:B------:R-:W-:-:S02]  /*3880*/  MOV R76, R80 ;  /* 0x00000050004c7202 */ /* 0x000fc40000000f00 */
[----:B------:R-:W-:Y:S02]  /*3890*/  MOV R78, 0x1f ;  /* 0x0000001f004e7802 */ /* 0x000fe40000000f00 */
[----:B------:R-:W-:Y:S02]  /*38a0*/  MOV R83, 0xffffffff ;  /* 0xffffffff00537802 */ /* 0x000fe40000000f00 */
[----:B------:R-:W-:Y:S02]  /*38b0*/  MOV R72, 0x38d0 ;  /* 0x000038d000487802 */ /* 0x000fe40000000f00 */
[----:B-----5:R-:W-:Y:S05]  /*38c0*/  CALL.REL.NOINC `($__internal_175_$__cuda_sm70_shflsync_down_p) ;  /* 0x0000046000007944 */ /* 0x020fea0003c00000 */
[----:B-1----:R-:W-:Y:S01]  /*38d0*/  MOV R75, R76 ;  /* 0x0000004c004b7202 */ /* 0x002fe20000000f00 */
[----:B0-----:R-:W-:Y:S05]  /*38e0*/  BRA `(.L_x_8110) ;  /* 0xffffe17000007947 */ /* 0x001fea000383ffff */
.L_x_8107:
[----:B------:R-:W-:Y:S01]  /*38f0*/  HFMA2.MMA R81, -RZ, RZ, 0, 9.5367431640625e-07 ;  /* 0x00000010ff517435 */ /* 0x000fe200000001ff */
[----:B------:R-:W-:Y:S02]  /*3900*/  MOV R76, R77 ;  /* 0x0000004d004c7202 */ /* 0x000fe40000000f00 */
[----:B------:R-:W-:Y:S02]  /*3910*/  MOV R78, 0x1f ;  /* 0x0000001f004e7802 */ /* 0x000fe40000000f00 */
[----:B------:R-:W-:-:S02]  /*3920*/  MOV R83, 0xffffffff ;  /* 0xffffffff00537802 */ /* 0x000fc40000000f00 */
[----:B------:R-:W-:Y:S02]  /*3930*/  MOV R72, 0x3950 ;  /* 0x0000395000487802 */ /* 0x000fe40000000f00 */
[----:B01---5:R-:W-:Y:S05]  /*3940*/  CALL.REL.NOINC `($__internal_175_$__cuda_sm70_shflsync_down_p) ;  /* 0x000003e000007944 */ /* 0x023fea0003c00000 */
[----:B------:R-:W-:Y:S01]  /*3950*/  FADD.FTZ R80, R80, R75 ;  /* 0x0000004b50507221 */ /* 0x000fe20000010000 */
[----:B0-----:R-:W-:Y:S01]  /*3960*/  HFMA2.MMA R81, -RZ, RZ, 0, 4.76837158203125e-07 ;  /* 0x00000008ff517435 */ /* 0x001fe200000001ff */
[----:B-1----:R-:W-:Y:S01]  /*3970*/  FADD.FTZ R77, R77, R76 ;  /* 0x0000004c4d4d7221 */ /* 0x002fe20000010000 */
[----:B------:R-:W-:Y:S02]  /*3980*/  MOV R78, 0x1f ;  /* 0x0000001f004e7802 */ /* 0x000fe40000000f00 */
[----:B------:R-:W-:Y:S02]  /*3990*/  MOV R83, 0xffffffff ;  /* 0xffffffff00537802 */ /* 0x000fe40000000f00 */
[----:B------:R-:W-:Y:S02]  /*39a0*/  MOV R76, R80 ;  /* 0x00000050004c7202 */ /* 0x000fe40000000f00 */
[----:B------:R-:W-:Y:S02]  /*39b0*/  MOV R72, 0x39d0 ;  /* 0x000039d000487802 */ /* 0x000fe40000000f00 */
[----:B------:R-:W-:Y:S05]  /*39c0*/  CALL.REL.NOINC `($__internal_175_$__cuda_sm70_shflsync_down_p) ;  /* 0x0000036000007944 */ /* 0x000fea0003c00000 */
[----:B0-----:R-:W-:Y:S01]  /*39d0*/  HFMA2.MMA R81, -RZ, RZ, 0, 4.76837158203125e-07 ;  /* 0x00000008ff517435 */ /* 0x001fe200000001ff */
[----:B-1----:R-:W-:-:S02]  /*39e0*/  MOV R75, R76 ;  /* 0x0000004c004b7202 */ /* 0x002fc40000000f00 */
[----:B------:R-:W-:Y:S02]  /*39f0*/  MOV R76, R77 ;  /* 0x0000004d004c7202 */ /* 0x000fe40000000f00 */
[----:B------:R-:W-:Y:S02]  /*3a00*/  MOV R78, 0x1f ;  /* 0x0000001f004e7802 */ /* 0x000fe40000000f00 */
[----:B------:R-:W-:Y:S02]  /*3a10*/  MOV R83, 0xffffffff ;  /* 0xffffffff00537802 */ /* 0x000fe40000000f00 */
[----:B------:R-:W-:Y:S02]  /*3a20*/  MOV R72, 0x3a40 ;  /* 0x00003a4000487802 */ /* 0x000fe40000000f00 */
[----:B------:R-:W-:Y:S05]  /*3a30*/  CALL.REL.NOINC `($__internal_175_$__cuda_sm70_shflsync_down_p) ;  /* 0x000002f000007944 */ /* 0x000fea0003c00000 */
[----:B------:R-:W-:Y:S01]  /*3a40*/  FADD.FTZ R80, R75, R80 ;  /* 0x000000504b507221 */ /* 0x000fe20000010000 */
[----:B0-----:R-:W-:Y:S01]  /*3a50*/  HFMA2.MMA R81, -RZ, RZ, 0, 2.384185791015625e-07 ;  /* 0x00000004ff517435 */ /* 0x001fe200000001ff */
[----:B-1----:R-:W-:Y:S01]  /*3a60*/  FADD.FTZ R77, R77, R76 ;  /* 0x0000004c4d4d7221 */ /* 0x002fe20000010000 */
[----:B------:R-:W-:Y:S02]  /*3a70*/  MOV R78, 0x1f ;  /* 0x0000001f004e7802 */ /* 0x000fe40000000f00 */
[----:B------:R-:W-:-:S02]  /*3a80*/  MOV R83, 0xffffffff ;  /* 0xffffffff00537802 */ /* 0x000fc40000000f00 */
[----:B------:R-:W-:Y:S02]  /*3a90*/  MOV R76, R80 ;  /* 0x00000050004c7202 */ /* 0x000fe40000000f00 */
[----:B------:R-:W-:Y:S02]  /*3aa0*/  MOV R72, 0x3ac0 ;  /* 0x00003ac000487802 */ /* 0x000fe40000000f00 */
[----:B------:R-:W-:Y:S05]  /*3ab0*/  CALL.REL.NOINC `($__internal_175_$__cuda_sm70_shflsync_down_p) ;  /* 0x0000027000007944 */ /* 0x000fea0003c00000 */
[----:B0-----:R-:W-:Y:S01]  /*3ac0*/  HFMA2.MMA R81, -RZ, RZ, 0, 2.384185791015625e-07 ;  /* 0x00000004ff517435 */ /* 0x001fe200000001ff */
[----:B-1----:R-:W-:Y:S02]  /*3ad0*/  MOV R75, R76 ;  /* 0x0000004c004b7202 */ /* 0x002fe40000000f00 */
[----:B------:R-:W-:Y:S02]  /*3ae0*/  MOV R76, R77 ;  /* 0x0000004d004c7202 */ /* 0x000fe40000000f00 */
[----:B------:R-:W-:Y:S02]  /*3af0*/  MOV R78, 0x1f ;  /* 0x0000001f004e7802 */ /* 0x000fe40000000f00 */
[----:B------:R-:W-:Y:S02]  /*3b00*/  MOV R83, 0xffffffff ;  /* 0xffffffff00537802 */ /* 0x000fe40000000f00 */
[----:B------:R-:W-:-:S02]  /*3b10*/  MOV R72, 0x3b30 ;  /* 0x00003b3000487802 */ /* 0x000fc40000000f00 */
[----:B------:R-:W-:Y:S05]  /*3b20*/  CALL.REL.NOINC `($__internal_175_$__cuda_sm70_shflsync_down_p) ;  /* 0x0000020000007944 */ /* 0x000fea0003c00000 */
[----:B------:R-:W-:Y:S01]  /*3b30*/  FADD.FTZ R80, R75, R80 ;  /* 0x000000504b507221 */ /* 0x000fe20000010000 */
[----:B0-----:R-:W-:Y:S01]  /*3b40*/  HFMA2.MMA R81, -RZ, RZ, 0, 1.1920928955078125e-07 ;  /* 0x00000002ff517435 */ /* 0x001fe200000001ff */
[----:B-1----:R-:W-:Y:S01]  /*3b50*/  FADD.FTZ R79, R77, R76 ;  /* 0x0000004c4d4f7221 */ /* 0x002fe20000010000 */
[----:B------:R-:W-:-:S02]  /*3b60*/  MOV R78, 0x1f ;  /* 0x0000001f004e7802 */ /* 0x000fc40000000f00 */
[----:B------:R-:W-:Y:S02]  /*3b70*/  MOV R83, 0xffffffff ;  /* 0xffffffff00537802 */ /* 0x000fe40000000f00 */
[----:B------:R-:W-:Y:S02]  /*3b80*/  MOV R76, R80 ;  /* 0x00000050004c7202 */ /* 0x000fe40000000f00 */
[----:B------:R-:W-:Y:S02]  /*3b90*/  MOV R72, 0x3bb0 ;  /* 0x00003bb000487802 */ /* 0x000fe40000000f00 */
[----:B------:R-:W-:Y:S05]  /*3ba0*/  CALL.REL.NOINC `($__internal_175_$__cuda_sm70_shflsync_down_p) ;  /* 0x0000018000007944 */ /* 0x000fea0003c00000 */
[----:B0-----:R-:W-:Y:S01]  /*3bb0*/  HFMA2.MMA R81, -RZ, RZ, 0, 1.1920928955078125e-07 ;  /* 0x00000002ff517435 */ /* 0x001fe200000001ff */
[----:B-1----:R-:W-:Y:S02]  /*3bc0*/  MOV R75, R76 ;  /* 0x0000004c004b7202 */ /* 0x002fe40000000f00 */
[----:B------:R-:W-:Y:S02]  /*3bd0*/  MOV R76, R79 ;  /* 0x0000004f004c7202 */ /* 0x000fe40000000f00 */
[----:B------:R-:W-:Y:S02]  /*3be0*/  MOV R78, 0x1f ;  /* 0x0000001f004e7802 */ /* 0x000fe40000000f00 */
[----:B------:R-:W-:-:S02]  /*3bf0*/  MOV R83, 0xffffffff ;  /* 0xffffffff00537802 */ /* 0x000fc40000000f00 */
[----:B------:R-:W-:Y:S02]  /*3c00*/  MOV R72, 0x3c20 ;  /* 0x00003c2000487802 */ /* 0x000fe40000000f00 */
[----:B------:R-:W-:Y:S05]  /*3c10*/  CALL.REL.NOINC `($__internal_175_$__cuda_sm70_shflsync_down_p) ;  /* 0x0000011000007944 */ /* 0x000fea0003c00000 */
[----:B------:R-:W-:Y:S01]  /*3c20*/  FADD.FTZ R77, R75, R80 ;  /* 0x000000504b4d7221 */ /* 0x000fe20000010000 */
[----:B0-----:R-:W-:Y:S01]  /*3c30*/  HFMA2.MMA R81, -RZ, RZ, 0, 5.9604644775390625e-08 ;  /* 0x00000001ff517435 */ /* 0x001fe200000001ff */
[----:B-1----:R-:W-:Y:S01]  /*3c40*/  FADD.FTZ R79, R79, R76 ;  /* 0x0000004c4f4f7221 */ /* 0x002fe20000010000 */
[----:B------:R-:W-:Y:S02]  /*3c50*/  MOV R78, 0x1f ;  /* 0x0000001f004e7802 */ /* 0x000fe40000000f00 */
[----:B------:R-:W-:Y:S02]  /*3c60*/  MOV R83, 0xffffffff ;  /* 0xffffffff00537802 */ /* 0x000fe40000000f00 */
[----:B------:R-:W-:Y:S02]  /*3c70*/  MOV R76, R77 ;  /* 0x0000004d004c7202 */ /* 0x000fe40000000f00 */
[----:B------:R-:W-:Y:S02]  /*3c80*/  MOV R72, 0x3ca0 ;  /* 0x00003ca000487802 */ /* 0x000fe40000000f00 */
[----:B------:R-:W-:Y:S05]  /*3c90*/  CALL.REL.NOINC `($__internal_175_$__cuda_sm70_shflsync_down_p) ;  /* 0x0000009000007944 */ /* 0x000fea0003c00000 */
[----:B0-----:R-:W-:Y:S01]  /*3ca0*/  HFMA2.MMA R81, -RZ, RZ, 0, 5.9604644775390625e-08 ;  /* 0x00000001ff517435 */ /* 0x001fe200000001ff */
[----:B-1----:R-:W-:-:S02]  /*3cb0*/  MOV R84, R76 ;  /* 0x0000004c00547202 */ /* 0x002fc40000000f00 */
[----:B------:R-:W-:Y:S02]  /*3cc0*/  MOV R76, R79 ;  /* 0x0000004f004c7202 */ /* 0x000fe40000000f00 */
[----:B------:R-:W-:Y:S02]  /*3cd0*/  MOV R78, 0x1f ;  /* 0x0000001f004e7802 */ /* 0x000fe40000000f00 */
[----:B------:R-:W-:Y:S02]  /*3ce0*/  MOV R83, 0xffffffff ;  /* 0xffffffff00537802 */ /* 0x000fe40000000f00 */
[----:B------:R-:W-:Y:S02]  /*3cf0*/  MOV R72, 0x3d10 ;  /* 0x00003d1000487802 */ /* 0x000fe40000000f00 */
[----:B------:R-:W-:Y:S05]  /*3d00*/  CALL.REL.NOINC `($__internal_175_$__cuda_sm70_shflsync_down_p) ;  /* 0x0000002000007944 */ /* 0x000fea0003c00000 */
[----:B-1----:R-:W-:Y:S01]  /*3d10*/  MOV R72, R76 ;  /* 0x0000004c00487202 */ /* 0x002fe20000000f00 */
[----:B0-----:R-:W-:Y:S05]  /*3d20*/  BRA `(.L_x_8111) ;  /* 0xffffde5000007947 */ /* 0x001fea000383ffff */
        .weak           $__internal_175_$__cuda_sm70_shflsync_down_p
        .type           $__internal_175_$__cuda_sm70_shflsync_down_p,@function
        .size           $__internal_175_$__cuda_sm70_shflsync_down_p,(.L_x_9429 - $__internal_175_$__cuda_sm70_shflsync_down_p)
$__internal_175_$__cuda_sm70_shflsync_down_p:
[----:B------:R-:W-:Y:S01]  /*3d30*/  HFMA2.MMA R73, -RZ, RZ, 0, 0 ;  /* 0x00000000ff497435 */ /* 0x000fe200000001ff */
[----:B------:R-:W-:Y:S04]  /*3d40*/  WARPSYNC R83 ;  /* 0x0000005300007348 */ /* 0x000fe80003800000 */
[----:B------:R0:W1:Y:S01]  /*3d50*/  SHFL.DOWN PT, R76, R76, R81, R78 ;  /* 0x080000514c4c7389 */ /* 0x00006200000e004e */
[----:B------:R-:W-:Y:S05]  /*3d60*/  RET.REL.NODEC R72 `(_ZN10layer_norm13ln_bwd_kernelINS_13Kernel_traitsI6__halfffffjLj3072ELj1ELj1ELj4ELj16ENS_18Kernel_traits_baseILj3072ES2_ffffjLj128EEEEELb1ELb1ELb0ELb1EEEvNS_9BwdParamsE) ;  /* 0xffffc29048007950 */ /* 0x000fea0003c3ffff */
.L_x_8112:
        /* <DEDUP_REMOVED lines=9> */
.L_x_9429:


//--------------------- .text._ZN10layer_norm22ln_bwd_finalize_kernelINS_22Kernel_traits_finalizeILj3072E6__halfffffjLb1ELj1024ELj4ENS_18Kernel_traits_baseILj3072ES2_ffffjLj1024EEEEELb1ELb0EEEvNS_9BwdParamsE --------------------------
	.section	.text._ZN10layer_norm22ln_bwd_finalize_kernelINS_22Kernel_traits_finalizeILj3072E6__halfffffjLb1ELj1024ELj4ENS_18Kernel_traits_baseILj3072ES2_ffffjLj1024EEEEELb1ELb0EEEvNS_9BwdParamsE,"ax",@progbits
	.sectioninfo	@"SHI_REGISTERS=32"
	.align	128
        .global         _ZN10layer_norm22ln_bwd_finalize_kernelINS_22Kernel_traits_finalizeILj3072E6__halfffffjLb1ELj1024ELj4ENS_18Kernel_traits_baseILj3072ES2_ffffjLj1024EEEEELb1ELb0EEEvNS_9BwdParamsE
        .type           _ZN10layer_norm22ln_bwd_finalize_kernelINS_22Kernel_traits_finalizeILj3072E6__halfffffjLb1ELj1024ELj4ENS_18Kernel_traits_baseILj3072ES2_ffffjLj1024EEEEELb1ELb0EEEvNS_9BwdParamsE,@function
        .size           _ZN10layer_norm22ln_bwd_finalize_kernelINS_22Kernel_traits_finalizeILj3072E6__halfffffjLb1ELj1024ELj4ENS_18Kernel_traits_baseILj3072ES2_ffffjLj1024EEEEELb1ELb0EEEvNS_9BwdParamsE,(.L_x_9430 - _ZN10layer_norm22ln_bwd_finalize_kernelINS_22Kernel_traits_finalizeILj3072E6__halfffffjLb1ELj1024ELj4ENS_18Kernel_traits_baseILj3072ES2_ffffjLj1024EEEEELb1ELb0EEEvNS_9BwdParamsE)
        .other          _ZN10layer_norm22ln_bwd_finalize_kernelINS_22Kernel_traits_finalizeILj3072E6__halfffffjLb1ELj1024ELj4ENS_18Kernel_traits_baseILj3072ES2_ffffjLj1024EEEEELb1ELb0EEEvNS_9BwdParamsE,@"STO_CUDA_ENTRY STV_DEFAULT"
_ZN10layer_norm22ln_bwd_finalize_kernelINS_22Kernel_traits_finalizeILj3072E6__halfffffjLb1ELj1024ELj4ENS_18Kernel_traits_baseILj3072ES2_ffffjLj1024EEEEELb1ELb0EEEvNS_9BwdParamsE:
.text._ZN10layer_norm22ln_bwd_finalize_kernelINS_22Kernel_traits_finalizeILj3072E6__halfffffjLb1ELj1024ELj4ENS_18Kernel_traits_baseILj3072ES2_ffffjLj1024EEEEELb1ELb0EEEvNS_9BwdParamsE:
        /* <DEDUP_REMOVED lines=19> */
.L_x_8126:
        /* <DEDUP_REMOVED lines=33> */
.L_x_8117:
        /* <DEDUP_REMOVED lines=47> */
.L_x_8116:
[----:B------:R-:W-:Y:S05]  /*0630*/  BSYNC B1 ;  /* 0x0000000000017941 */ /* 0x000fea0003800000 */
.L_x_8115:
        /* <DEDUP_REMOVED lines=29> */
.L_x_8119:
[----:B------:R-:W-:Y:S05]  /*0810*/  BSYNC B1 ;  /* 0x0000000000017941 */ /* 0x000fea0003800000 */
.L_x_8118:
        /* <DEDUP_REMOVED lines=14> */
.L_x_8120:
[----:B------:R-:W-:Y:S05]  /*0900*/  BSYNC B1 ;  /* 0x0000000000017941 */ /* 0x000fea0003800000 */
.L_x_8114:
[----:B------:R-:W-:Y:S05]  /*0910*/  BSYNC B0 ;  /* 0x0000000000007941 */ /* 0x000fea0003800000 */
.L_x_8113:
        /* <DEDUP_REMOVED lines=12> */
.L_x_8127:
        /* <DEDUP_REMOVED lines=27> */
.L_x_8128:
        /* <DEDUP_REMOVED lines=9> */
.L_x_8121:
        /* <DEDUP_REMOVED lines=21> */
.L_x_8125:
[----:B------:R-:W-:Y:S05]  /*0d70*/  BSYNC B0 ;  /* 0x0000000000007941 */ /* 0x000fea0003800000 */
.L_x_8124:
[C---:B------:R-:W-:Y:S02]  /*0d80*/  ISETP.GT.U32.AND P1, PT, R4.reuse, -0xc01, PT ;  /* 0xfffff3ff0400780c */ /* 0x040fe40003f24070 */
[----:B------:R-:W-:-:S02]  /*0d90*/  IADD3 R4, R4, 0xc00, RZ ;  /* 0x00000c0004047810 */ /* 0x000fc40007ffe0ff */
[----:B------:R-:W-:-:S09]  /*0da0*/  IADD3 R5, R5, 0x600, RZ ;  /* 0x0000060005057810 */ /* 0x000fd20007ffe0ff */
[----:B01----:R-:W-:Y:S05]  /*0db0*/  @P1 BRA `(.L_x_8126) ;  /* 0xfffff37000001947 */ /* 0x003fea000383ffff */
[----:B------:R-:W-:Y:S05]  /*0dc0*/  EXIT ;  /* 0x000000000000794d */ /* 0x000fea0003800000 */
.L_x_8122:
[----:B------:R-:W-:Y:S01]  /*0dd0*/  HFMA2.MMA R17, -RZ, RZ, 0, 5.9604644775390625e-08 ;  /* 0x00000001ff117435 */ /* 0x000fe200000001ff */
[----:B---3--:R-:W-:Y:S01]  /*0de0*/  MOV R18, R10 ;  /* 0x0000000a00127202 */ /* 0x008fe20000000f00 */
[----:B------:R-:W-:Y:S01]  /*0df0*/  IMAD.MOV.U32 R14, RZ, RZ, 0x1f ;  /* 0x0000001fff0e7424 */ /* 0x000fe200078e00ff */
[----:B------:R-:W-:Y:S02]  /*0e00*/  MOV R19, 0xffffffff ;  /* 0xffffffff00137802 */ /* 0x000fe40000000f00 */
[----:B------:R-:W-:Y:S02]  /*0e10*/  MOV R8, 0xe30 ;  /* 0x00000e3000087802 */ /* 0x000fe40000000f00 */
[----:B012---:R-:W-:Y:S05]  /*0e20*/  CALL.REL.NOINC `($__internal_176_$__cuda_sm70_shflsync_bfly_p) ;  /* 0x0000059000007944 */ /* 0x007fea0003c00000 */
[----:B01----:R-:W-:Y:S05]  /*0e30*/  BRA `(.L_x_8127) ;  /* 0xfffffba000007947 */ /* 0x003fea000383ffff */
.L_x_8123:
[----:B------:R-:W-:Y:S01]  /*0e40*/  HFMA2.MMA R17, -RZ, RZ, 0, 1.1920928955078125e-07 ;  /* 0x00000002ff117435 */ /* 0x000fe200000001ff */
[----:B------:R-:W-:Y:S01]  /*0e50*/  IMAD.MOV.U32 R14, RZ, RZ, 0x1f ;  /* 0x0000001fff0e7424 */ /* 0x000fe200078e00ff */
[----:B------:R-:W-:Y:S02]  /*0e60*/  MOV R19, 0xffffffff ;  /* 0xffffffff00137802 */ /* 0x000fe40000000f00 */
[----:B------:R-:W-:Y:S02]  /*0e70*/  MOV R8, 0xe90 ;  /* 0x00000e9000087802 */ /* 0x000fe40000000f00 */
[----:B0123--:R-:W-:Y:S05]  /*0e80*/  CALL.REL.NOINC `($__internal_176_$__cuda_sm70_shflsync_bfly_p) ;  /* 0x0000053000007944 */ /* 0x00ffea0003c00000 */
[----:B0-----:R-:W-:Y:S01]  /*0e90*/  HFMA2.MMA R17, -RZ, RZ, 0, 2.384185791015625e-07 ;  /* 0x00000004ff117435 */ /* 0x001fe200000001ff */
[----:B-1----:R-:W-:Y:S01]  /*0ea0*/  FADD.FTZ R18, R18, R14 ;  /* 0x0000000e12127221 */ /* 0x002fe20000010000 */
[----:B------:R-:W-:Y:S01]  /*0eb0*/  MOV R19, 0xffffffff ;  /* 0xffffffff00137802 */ /* 0x000fe20000000f00 */
[----:B------:R-:W-:Y:S01]  /*0ec0*/  IMAD.MOV.U32 R14, RZ, RZ, 0x1f ;  /* 0x0000001fff0e7424 */ /* 0x000fe200078e00ff */
[----:B------:R-:W-:-:S02]  /*0ed0*/  MOV R8, 0xef0 ;  /* 0x00000ef000087802 */ /* 0x000fc40000000f00 */
[----:B------:R-:W-:Y:S05]  /*0ee0*/  CALL.REL.NOINC `($__internal_176_$__cuda_sm70_shflsync_bfly_p) ;  /* 0x000004d000007944 */ /* 0x000fea0003c00000 */
[----:B0-----:R-:W-:Y:S01]  /*0ef0*/  HFMA2.MMA R17, -RZ, RZ, 0, 4.76837158203125e-07 ;  /* 0x00000008ff117435 */ /* 0x001fe200000001ff */
[----:B-1----:R-:W-:Y:S01]  /*0f00*/  FADD.FTZ R18, R18, R14 ;  /* 0x0000000e12127221 */ /* 0x002fe20000010000 */
[----:B------:R-:W-:Y:S01]  /*0f10*/  MOV R19, 0xffffffff ;  /* 0xffffffff00137802 */ /* 0x000fe20000000f00 */
[----:B------:R-:W-:Y:S01]  /*0f20*/  IMAD.MOV.U32 R14, RZ, RZ, 0x1f ;  /* 0x0000001fff0e7424 */ /* 0x000fe200078e00ff */
[----:B------:R-:W-:-:S02]  /*0f30*/  MOV R8, 0xf50 ;  /* 0x00000f5000087802 */ /* 0x000fc40000000f00 */
[----:B------:R-:W-:Y:S05]  /*0f40*/  CALL.REL.NOINC `($__internal_176_$__cuda_sm70_shflsync_bfly_p) ;  /* 0x0000047000007944 */ /* 0x000fea0003c00000 */
[----:B-1----:R-:W-:Y:S01]  /*0f50*/  FADD.FTZ R10, R18, R14 ;  /* 0x0000000e120a7221 */ /* 0x002fe20000010000 */
[----:B0-----:R-:W-:Y:S01]  /*0f60*/  HFMA2.MMA R17, -RZ, RZ, 0, 9.5367431640625e-07 ;  /* 0x00000010ff117435 */ /* 0x001fe200000001ff */
[----:B------:R-:W-:Y:S01]  /*0f70*/  IMAD.MOV.U32 R14, RZ, RZ, 0x1f ;  /* 0x0000001fff0e7424 */ /* 0x000fe200078e00ff */
[----:B------:R-:W-:-:S02]  /*0f80*/  MOV R19, 0xffffffff ;  /* 0xffffffff00137802 */ /* 0x000fc40000000f00 */
[----:B------:R-:W-:Y:S02]  /*0f90*/  MOV R18, R10 ;  /* 0x0000000a00127202 */ /* 0x000fe40000000f00 */
[----:B------:R-:W-:Y:S02]  /*0fa0*/  MOV R8, 0xfc0 ;  /* 0x00000fc000087802 */ /* 0x000fe40000000f00 */
[----:B------:R-:W-:Y:S05]  /*0fb0*/  CALL.REL.NOINC `($__internal_176_$__cuda_sm70_shflsync_bfly_p) ;  /* 0x0000040000007944 */ /* 0x000fea0003c00000 */
[----:B0-----:R-:W-:Y:S01]  /*0fc0*/  HFMA2.MMA R17, -RZ, RZ, 0, 5.9604644775390625e-08 ;  /* 0x00000001ff117435 */ /* 0x001fe200000001ff */
[----:B-1----:R-:W-:Y:S01]  /*0fd0*/  IMAD.MOV.U32 R13, RZ, RZ, R14 ;  /* 0x000000ffff0d7224 */ /* 0x002fe200078e000e */
[----:B------:R-:W-:Y:S01]  /*0fe0*/  MOV R18, R15 ;  /* 0x0000000f00127202 */ /* 0x000fe20000000f00 */
[----:B------:R-:W-:Y:S01]  /*0ff0*/  IMAD.MOV.U32 R14, RZ, RZ, 0x1f ;  /* 0x0000001fff0e7424 */ /* 0x000fe200078e00ff */
[----:B------:R-:W-:Y:S02]  /*1000*/  MOV R19, 0xffffffff ;  /* 0xffffffff00137802 */ /* 0x000fe40000000f00 */
[----:B------:R-:W-:Y:S02]  /*1010*/  MOV R8, 0x1030 ;  /* 0x0000103000087802 */ /* 0x000fe40000000f00 */
[----:B------:R-:W-:Y:S05]  /*1020*/  CALL.REL.NOINC `($__internal_176_$__cuda_sm70_shflsync_bfly_p) ;  /* 0x0000039000007944 */ /* 0x000fea0003c00000 */
[----:B0-----:R-:W-:Y:S01]  /*1030*/  HFMA2.MMA R17, -RZ, RZ, 0, 1.1920928955078125e-07 ;  /* 0x00000002ff117435 */ /* 0x001fe200000001ff */
[----:B-1----:R-:W-:Y:S01]  /*1040*/  FADD.FTZ R18, R15, R14 ;  /* 0x0000000e0f127221 */ /* 0x002fe20000010000 */
[----:B------:R-:W-:Y:S01]  /*1050*/  MOV R19, 0xffffffff ;  /* 0xffffffff00137802 */ /* 0x000fe20000000f00 */
[----:B------:R-:W-:Y:S01]  /*1060*/  IMAD.MOV.U32 R14, RZ, RZ, 0x1f ;  /* 0x0000001fff0e7424 */ /* 0x000fe200078e00ff */
[----:B------:R-:W-:-:S02]  /*1070*/  MOV R8, 0x1090 ;  /* 0x0000109000087802 */ /* 0x000fc40000000f00 */
[----:B------:R-:W-:Y:S05]  /*1080*/  CALL.REL.NOINC `($__internal_176_$__cuda_sm70_shflsync_bfly_p) ;  /* 0x0000033000007944 */ /* 0x000fea0003c00000 */
        /* <DEDUP_REMOVED lines=35> */
[----:B------:R-:W-:Y:S01]  /*12c0*/  IMAD.MOV.U32 R19, RZ, RZ, -0x1 ;  /* 0xffffffffff137424 */ /* 0x000fe200078e00ff */
[----:B------:R-:W-:-:S02]  /*12d0*/  MOV R8, 0x12f0 ;  /* 0x000012f000087802 */ /* 0x000fc40000000f00 */
[----:B------:R-:W-:Y:S05]  /*12e0*/  CALL.REL.NOINC `($__internal_176_$__cuda_sm70_shflsync_bfly_p) ;  /* 0x000000d000007944 */ /* 0x000fea0003c00000 */
[----:B0-----:R-:W-:Y:S01]  /*12f0*/  HFMA2.MMA R17, -RZ, RZ, 0, 4.76837158203125e-07 ;  /* 0x00000008ff117435 */ /* 0x001fe200000001ff */
[----:B-1----:R-:W-:Y:S01]  /*1300*/  FADD.FTZ R18, R18, R14 ;  /* 0x0000000e12127221 */ /* 0x002fe20000010000 */
[----:B------:R-:W-:-:S02]  /*1310*/  MOV R14, 0x1f ;  /* 0x0000001f000e7802 */ /* 0x000fc40000000f00 */
[----:B------:R-:W-:Y:S02]  /*1320*/  MOV R19, 0xffffffff ;  /* 0xffffffff00137802 */ /* 0x000fe40000000f00 */
[----:B------:R-:W-:Y:S02]  /*1330*/  MOV R8, 0x1350 ;  /* 0x0000135000087802 */ /* 0x000fe40000000f00 */
[----:B------:R-:W-:Y:S05]  /*1340*/  CALL.REL.NOINC `($__internal_176_$__cuda_sm70_shflsync_bfly_p) ;  /* 0x0000007000007944 */ /* 0x000fea0003c00000 */
[----:B01----:R-:W-:Y:S01]  /*1350*/  FADD.FTZ R18, R18, R14 ;  /* 0x0000000e12127221 */ /* 0x003fe20000010000 */
[----:B------:R-:W-:Y:S01]  /*1360*/  HFMA2.MMA R14, -RZ, RZ, 0, 1.847743988037109375e-06 ;  /* 0x0000001fff0e7435 */ /* 0x000fe200000001ff */
[----:B------:R-:W-:Y:S01]  /*1370*/  IMAD.MOV.U32 R17, RZ, RZ, 0x10 ;  /* 0x00000010ff117424 */ /* 0x000fe200078e00ff */
[----:B------:R-:W-:Y:S02]  /*1380*/  MOV R19, 0xffffffff ;  /* 0xffffffff00137802 */ /* 0x000fe40000000f00 */
[----:B------:R-:W-:Y:S02]  /*1390*/  MOV R8, 0x13b0 ;  /* 0x000013b000087802 */ /* 0x000fe40000000f00 */
[----:B------:R-:W-:Y:S05]  /*13a0*/  CALL.REL.NOINC `($__internal_176_$__cuda_sm70_shflsync_bfly_p) ;  /* 0x0000001000007944 */ /* 0x000fea0003c00000 */
[----:B01----:R-:W-:Y:S05]  /*13b0*/  BRA `(.L_x_8128) ;  /* 0xfffff7d000007947 */ /* 0x003fea000383ffff */
        .weak           $__internal_176_$__cuda_sm70_shflsync_bfly_p
        .type           $__internal_176_$__cuda_sm70_shflsync_bfly_p,@function
        .size           $__internal_176_$__cuda_sm70_shflsync_bfly_p,(.L_x_9430 - $__internal_176_$__cuda_sm70_shflsync_bfly_p)
$__internal_176_$__cuda_sm70_shflsync_bfly_p:
[----:B------:R-:W-:Y:S01]  /*13c0*/  HFMA2.MMA R9, -RZ, RZ, 0, 0 ;  /* 0x00000000ff097435 */ /* 0x000fe200000001ff */
[----:B------:R-:W-:Y:S04]  /*13d0*/  WARPSYNC R19 ;  /* 0x0000001300007348 */ /* 0x000fe80003800000 */
[----:B------:R0:W1:Y:S01]  /*13e0*/  SHFL.BFLY PT, R14, R18, R17, R14 ;  /* 0x0c000011120e7389 */ /* 0x00006200000e000e */
[----:B------:R-:W-:Y:S05]  /*13f0*/  RET.REL.NODEC R8 `(_ZN10layer_norm22ln_bwd_finalize_kernelINS_22Kernel_traits_finalizeILj3072E6__halfffffjLb1ELj1024ELj4ENS_18Kernel_traits_baseILj3072ES2_ffffjLj1024EEEEELb1ELb0EEEvNS_9BwdParamsE) ;  /* 0xffffec0008007950 */ /* 0x000fea0003c3ffff */
.L_x_8129:
        /* <DEDUP_REMOVED lines=16> */
.L_x_9430:


//--------------------- .text._ZN10layer_norm13ln_bwd_kernelINS_13Kernel_traitsI6__halfffffjLj3072ELj1ELj1ELj4ELj16ENS_18Kernel_traits_baseILj3072ES2_ffffjLj128EEEEELb1ELb1ELb1ELb0EEEvNS_9BwdParamsE --------------------------
	.section	.text._ZN10layer_norm13ln_bwd_kernelINS_13Kernel_traitsI6__halfffffjLj3072ELj1ELj1ELj4ELj16ENS_18Kernel_traits_baseILj3072ES2_ffffjLj128EEEEELb1ELb1ELb1ELb0EEEvNS_9BwdParamsE,"ax",@progbits
	.sectioninfo	@"SHI_REGISTERS=242"
	.align	128
        .global         _ZN10layer_norm13ln_bwd_kernelINS_13Kernel_traitsI6__halfffffjLj3072ELj1ELj1ELj4ELj16ENS_18Kernel_traits_baseILj3072ES2_ffffjLj128EEEEELb1ELb1ELb1ELb0EEEvNS_9BwdParamsE
        .type           _ZN10layer_norm13ln_bwd_kernelINS_13Kernel_traitsI6__halfffffjLj3072ELj1ELj1ELj4ELj16ENS_18Kernel_traits_baseILj3072ES2_ffffjLj128EEEEELb1ELb1ELb1ELb0EEEvNS_9BwdParamsE,@function
        .size           _ZN10layer_norm13ln_bwd_kernelINS_13Kernel_traitsI6__halfffffjLj3072ELj1ELj1ELj4ELj16ENS_18Kernel_traits_baseILj3072ES2_ffffjLj128EEEEELb1ELb1ELb1ELb0EEEvNS_9BwdParamsE,(.L_x_9431 - _ZN10layer_norm13ln_bwd_kernelINS_13Kernel_traitsI6__halfffffjLj3072ELj1ELj1ELj4ELj16ENS_18Kernel_traits_baseILj3072ES2_ffffjLj128EEEEELb1ELb1ELb1ELb0EEEvNS_9BwdParamsE)
        .other          _ZN10layer_norm13ln_bwd_kernelINS_13Kernel_traitsI6__halfffffjLj3072ELj1ELj1ELj4ELj16ENS_18Kernel_traits_baseILj3072ES2_ffffjLj128EEEEELb1ELb1ELb1ELb0EEEvNS_9BwdParamsE,@"STO_CUDA_ENTRY STV_DEFAULT"
_ZN10layer_norm13ln_bwd_kernelINS_13Kernel_traitsI6__halfffffjLj3072ELj1ELj1ELj4ELj16ENS_18Kernel_traits_baseILj3072ES2_ffffjLj128EEEEELb1ELb1ELb1ELb0EEEvNS_9BwdParamsE:
.text._ZN10layer_norm13ln_bwd_kernelINS_13Kernel_traitsI6__halfffffjLj3072ELj1ELj1ELj4ELj16ENS_18Kernel_traits_baseILj3072ES2_ffffjLj128EEEEELb1ELb1ELb1ELb0EEEvNS_9BwdParamsE:
        /* <DEDUP_REMOVED lines=10> */
[----:B------:R-:W-:Y:S02]  /*00a0*/  ISETP.GE.U32.AND P4, PT, R7, 0x100, PT ;  /* 0x000001000700780c */ /* 0x000fe40003f86070 */
[----:B------:R-:W-:Y:S02]  /*00b0*/  P2R R2, PR, RZ, 0x20 ;  /* 0x00000020ff027803 */ /* 0x000fe40000000000 */
[----:B------:R-:W-:-:S02]  /*00c0*/  P2R R2, PR, RZ, 0x10 ;  /* 0x00000010ff027803 */ /* 0x000fc40000000000 */
[C---:B------:R-:W-:Y:S02]  /*00d0*/  ISETP.GE.U32.AND P0, PT, R7.reuse, 0x180, PT ;  /* 0x000001800700780c */ /* 0x040fe40003f06070 */
[C---:B------:R-:W-:Y:S02]  /*00e0*/  ISETP.GE.U32.AND P1, PT, R7.reuse, 0x200, PT ;  /* 0x000002000700780c */ /* 0x040fe40003f26070 */
[C---:B------:R-:W-:Y:S02]  /*00f0*/  ISETP.GE.U32.AND P2, PT, R7.reuse, 0x280, PT ;  /* 0x000002800700780c */ /* 0x040fe40003f46070 */
[----:B------:R-:W-:Y:S02]  /*0100*/  @P5 MOV R9, 0x8 ;  /* 0x0000000800095802 */ /* 0x000fe40000000f00 */
[----:B------:R-:W-:Y:S01]  /*0110*/  @P4 MOV R35, 0x8 ;  /* 0x0000000800234802 */ /* 0x000fe20000000f00 */
[----:B------:R-:W0:Y:S01]  /*0120*/  S2UR UR6, SR_CTAID.X ;  /* 0x00000000000679c3 */ /* 0x000e220000002500 */
[----:B------:R-:W-:Y:S01]  /*0130*/  ISETP.GE.U32.AND P3, PT, R7, 0x300, PT ;  /* 0x000003000700780c */ /* 0x000fe20003f66070 */
[----:B------:R-:W-:-:S03]  /*0140*/  @P5 IMAD.WIDE.U32 R2, R0, R9, c[0x0][0x1b0] ;  /* 0x00006c0000025625 */ /* 0x000fc600078e0009 */
[----:B------:R-:W-:Y:S01]  /*0150*/  P2R R6, PR, RZ, 0x8 ;  /* 0x00000008ff067803 */ /* 0x000fe20000000000 */
[C---:B------:R-:W-:Y:S01]  /*0160*/  @P5 IMAD.WIDE.U32 R8, R0.reuse, R9, c[0x0][0x1c8] ;  /* 0x0000720000085625 */ /* 0x040fe200078e0009 */
[----:B------:R-:W-:Y:S01]  /*0170*/  @P5 LOP3.LUT R0, R0, 0x80, RZ, 0xfc, !PT ;  /* 0x0000008000005812 */ /* 0x000fe200078efcff */
[----:B------:R1:W5:Y:S01]  /*0180*/  @P5 LDG.E.64 R4, [R2.64] ;  /* 0x0000000402045981 */ /* 0x000362000c1e1b00 */
[----:B------:R-:W-:Y:S01]  /*0190*/  @P1 MOV R43, 0x8 ;  /* 0x00000008002b1802 */ /* 0x000fe20000000f00 */
[----:B------:R-:W-:Y:S01]  /*01a0*/  @P0 IMAD.MOV.U32 R39, RZ, RZ, 0x8 ;  /* 0x00000008ff270424 */ /* 0x000fe200078e00ff */
[----:B------:R-:W-:Y:S01]  /*01b0*/  @P2 MOV R47, 0x8 ;  /* 0x00000008002f2802 */ /* 0x000fe20000000f00 */
[CC--:B------:R-:W-:Y:S01]  /*01c0*/  @P4 IMAD.WIDE.U32 R32, R0.reuse, R35.reuse, c[0x0][0x1b0] ;  /* 0x00006c0000204625 */ /* 0x0c0fe200078e0023 */
[----:B------:R2:W5:Y:S03]  /*01d0*/  @P5 LDG.E.64 R10, [R8.64] ;  /* 0x00000004080a5981 */ /* 0x000566000c1e1b00 */
[C---:B------:R-:W-:Y:S01]  /*01e0*/  @P4 IMAD.WIDE.U32 R34, R0.reuse, R35, c[0x0][0x1c8] ;  /* 0x0000720000224625 */ /* 0x040fe200078e0023 */
[----:B------:R3:W5:Y:S01]  /*01f0*/  @P4 LDG.E.64 R12, [R32.64] ;  /* 0x00000004200c4981 */ /* 0x000762000c1e1b00 */
[----:B------:R-:W-:-:S03]  /*0200*/  @P4 IADD3 R0, R0, 0x80, RZ ;  /* 0x0000008000004810 */ /* 0x000fc60007ffe0ff */
[----:B------:R3:W5:Y:S02]  /*0210*/  @P4 LDG.E.64 R14, [R34.64] ;  /* 0x00000004220e4981 */ /* 0x000764000c1e1b00 */
[----:B------:R-:W-:-:S04]  /*0220*/  @P0 IMAD.WIDE.U32 R36, R0, R39, c[0x0][0x1b0] ;  /* 0x00006c0000240625 */ /* 0x000fc800078e0027 */
[C---:B------:R-:W-:Y:S01]  /*0230*/  @P0 IMAD.WIDE.U32 R38, R0.reuse, R39, c[0x0][0x1c8] ;  /* 0x0000720000260625 */ /* 0x040fe200078e0027 */
[----:B------:R-:W-:Y:S01]  /*0240*/  @P0 IADD3 R0, R0, 0x80, RZ ;  /* 0x0000008000000810 */ /* 0x000fe20007ffe0ff */
[----:B------:R4:W5:Y:S04]  /*0250*/  @P0 LDG.E.64 R16, [R36.64] ;  /* 0x0000000424100981 */ /* 0x000968000c1e1b00 */
[CC--:B------:R-:W-:Y:S01]  /*0260*/  @P1 IMAD.WIDE.U32 R40, R0.reuse, R43.reuse, c[0x0][0x1b0] ;  /* 0x00006c0000281625 */ /* 0x0c0fe200078e002b */
[----:B------:R-:W-:Y:S01]  /*0270*/  @P3 MOV R49, 0x8 ;  /* 0x0000000800313802 */ /* 0x000fe20000000f00 */
[----:B------:R1:W5:Y:S02]  /*0280*/  @P0 LDG.E.64 R18, [R38.64] ;  /* 0x0000000426120981 */ /* 0x000364000c1e1b00 */
        /* <DEDUP_REMOVED lines=15> */
[----:B----4-:R-:W-:Y:S01]  /*0380*/  CS2R R36, SRZ ;  /* 0x0000000000247805 */ /* 0x010fe2000001ff00 */
[----:B------:R-:W-:Y:S01]  /*0390*/  CS2R R38, SRZ ;  /* 0x0000000000267805 */ /* 0x000fe2000001ff00 */
        /* <DEDUP_REMOVED lines=66> */
[----:B------:R-:W-:Y:S01]  /*07c0*/  SHF.R.U64 R166, R16, 0x10, R17 ;  /* 0x0000001010a67819 */ /* 0x000fe20000001211 */
[----:B------:R-:W-:Y:S01]  /*07d0*/  IMAD.MOV.U32 R16, RZ, RZ, R27 ;  /* 0x000000ffff107224 */ /* 0x000fe200078e001b */
        /* <DEDUP_REMOVED lines=31> */
[----:B------:R-:W-:Y:S01]  /*09d0*/  HFMA2.MMA R10, -RZ, RZ, 0, 5.9604644775390625e-08 ;  /* 0x00000001ff0a7435 */ /* 0x000fe200000001ff */
        /* <DEDUP_REMOVED lines=34> */
.L_x_8266:
[----:B------:R-:W-:-:S04]  /*0c00*/  IMAD.MOV.U32 R191, RZ, RZ, 0x4 ;  /* 0x00000004ffbf7424 */ /* 0x000fc800078e00ff */
        /* <DEDUP_REMOVED lines=18> */
[----:B0----5:R-:W-:Y:S01]  /*0d30*/  ISETP.GE.AND P4, PT, R8, 0x1, PT ;  /* 0x000000010800780c */ /* 0x021fe20003f86270 */
[----:B------:R-:W-:Y:S01]  /*0d40*/  BSSY B1, `(.L_x_8133) ;  /* 0x0000011000017945 */ /* 0x000fe20003800000 */
[----:B------:R-:W-:Y:S02]  /*0d50*/  LOP3.LUT P5, RZ, R7, 0xffffff80, RZ, 0xc0, !PT ;  /* 0xffffff8007ff7812 */ /* 0x000fe400078ac0ff */
[----:B------:R-:W-:Y:S02]  /*0d60*/  MOV R148, RZ ;  /* 0x000000ff00947202 */ /* 0x000fe40000000f00 */
[----:B------:R-:W-:-:S07]  /*0d70*/  MOV R150, R178 ;  /* 0x000000b200967202 */ /* 0x000fce0000000f00 */
        /* <DEDUP_REMOVED lines=13> */
.L_x_8134:
[----:B------:R-:W-:Y:S05]  /*0e50*/  BSYNC B1 ;  /* 0x0000000000017941 */ /* 0x000fea0003800000 */
.L_x_8133:
[----:B------:R-:W-:Y:S01]  /*0e60*/  ISETP.GE.U32.AND P4, PT, R7, 0x100, PT ;  /* 0x000001000700780c */ /* 0x000fe20003f86070 */
[----:B------:R-:W-:-:S12]  /*0e70*/  BSSY B1, `(.L_x_8135) ;  /* 0x000000a000017945 */ /* 0x000fd80003800000 */
[----:B------:R-:W-:Y:S05]  /*0e80*/  @!P4 BRA `(.L_x_8136) ;  /* 0x000000800000c947 */ /* 0x000fea0003800000 */
[----:B------:R-:W-:-:S04]  /*0e90*/  ISETP.NE.U32.AND P4, PT, RZ, c[0x0][0x218], PT ;  /* 0x00008600ff007a0c */ /* 0x000fc80003f85070 */
[----:B------:R-:W-:Y:S01]  /*0ea0*/  ISETP.NE.AND.EX P4, PT, RZ, c[0x0][0x21c], PT, P4 ;  /* 0x00008700ff007a0c */ /* 0x000fe20003f85340 */
[----:B0-----:R-:W-:-:S05]  /*0eb0*/  IMAD.WIDE.U32 R144, R148, R191, c[0x0][0x190] ;  /* 0x0000640094907625 */ /* 0x001fca00078e00bf */
[----:B------:R0:W5:Y:S07]  /*0ec0*/  LDG.E R5, [R144.64] ;  /* 0x0000000490057981 */ /* 0x00016e000c1e1900 */
[----:B------:R-:W-:-:S05]  /*0ed0*/  @P4 IMAD.WIDE.U32 R146, R150, R227, c[0x0][0x218] ;  /* 0x0000860096924625 */ /* 0x000fca00078e00e3 */
[----:B------:R0:W5:Y:S01]  /*0ee0*/  @P4 LDG.E.128 R108, [R146.64] ;  /* 0x00000004926c4981 */ /* 0x000162000c1e1d00 */
[----:B------:R-:W-:Y:S02]  /*0ef0*/  IADD3 R148, R148, 0x80, RZ ;  /* 0x0000008094947810 */ /* 0x000fe40007ffe0ff */
[----:B------:R-:W-:Y:S02]  /*0f00*/  IADD3 R150, R150, 0x80, RZ ;  /* 0x0000008096967810 */ /* 0x000fe40007ffe0ff */
.L_x_8136:
[----:B------:R-:W-:Y:S05]  /*0f10*/  BSYNC B1 ;  /* 0x0000000000017941 */ /* 0x000fea0003800000 */
.L_x_8135:
[----:B------:R-:W-:Y:S01]  /*0f20*/  BSSY B1, `(.L_x_8137) ;  /* 0x000000a000017945 */ /* 0x000fe20003800000 */
        /* <DEDUP_REMOVED lines=9> */
.L_x_8138:
[----:B------:R-:W-:Y:S05]  /*0fc0*/  BSYNC B1 ;  /* 0x0000000000017941 */ /* 0x000fea0003800000 */
.L_x_8137:
        /* <DEDUP_REMOVED lines=10> */
.L_x_8140:
[----:B------:R-:W-:Y:S05]  /*1070*/  BSYNC B1 ;  /* 0x0000000000017941 */ /* 0x000fea0003800000 */
.L_x_8139:
        /* <DEDUP_REMOVED lines=10> */
.L_x_8142:
[----:B------:R-:W-:Y:S05]  /*1120*/  BSYNC B1 ;  /* 0x0000000000017941 */ /* 0x000fea0003800000 */
.L_x_8141:
[----:B------:R-:W-:Y:S01]  /*1130*/  ISETP.GE.U32.AND P4, PT, R7, 0x300, PT ;  /* 0x000003000700780c */ /* 0x000fe20003f86070 */
[----:B------:R-:W-:Y:S01]  /*1140*/  HFMA2.MMA R233, -RZ, RZ, 0, 0 ;  /* 0x00000000ffe97435 */ /* 0x000fe200000001ff */
[----:B------:R-:W-:-:S11]  /*1150*/  IMAD.MOV.U32 R231, RZ, RZ, RZ ;  /* 0x000000ffffe77224 */ /* 0x000fd600078e00ff */
[----:B------:R-:W-:Y:S05]  /*1160*/  @!P4 BRA `(.L_x_8143) ;  /* 0x000012800000c947 */ /* 0x000fea0003800000 */
[----:B------:R-:W-:-:S04]  /*1170*/  ISETP.NE.U32.AND P4, PT, RZ, c[0x0][0x218], PT ;  /* 0x00008600ff007a0c */ /* 0x000fc80003f85070 */
[----:B------:R-:W-:Y:S01]  /*1180*/  ISETP.NE.AND.EX P4, PT, RZ, c[0x0][0x21c], PT, P4 ;  /* 0x00008700ff007a0c */ /* 0x000fe20003f85340 */
[----:B0-----:R-:W-:-:S05]  /*1190*/  IMAD.WIDE.U32 R146, R148, R191, c[0x0][0x190] ;  /* 0x0000640094927625 */ /* 0x001fca00078e00bf */
[----:B------:R0:W5:Y:S07]  /*11a0*/  LDG.E R0, [R146.64] ;  /* 0x0000000492007981 */ /* 0x00016e000c1e1900 */
[----:B------:R-:W-:-:S05]  /*11b0*/  @P4 IMAD.WIDE.U32 R144, R150, R227, c[0x0][0x218] ;  /* 0x0000860096904625 */ /* 0x000fca00078e00e3 */
[----:B------:R0:W5:Y:S01]  /*11c0*/  @P4 LDG.E.128 R124, [R144.64] ;  /* 0x00000004907c4981 */ /* 0x000162000c1e1d00 */
[----:B------:R-:W-:Y:S01]  /*11d0*/  MOV R231, RZ ;  /* 0x000000ff00e77202 */ /* 0x000fe20000000f00 */
[----:B------:R-:W-:Y:S05]  /*11e0*/  BRA `(.L_x_8143) ;  /* 0x0000120000007947 */ /* 0x000fea0003800000 */
.L_x_8132:
[----:B0----5:R-:W-:Y:S01]  /*11f0*/  ISETP.GE.AND P4, PT, R8, 0x1, PT ;  /* 0x000000010800780c */ /* 0x021fe20003f86270 */
[----:B------:R-:W-:Y:S01]  /*1200*/  BSSY B1, `(.L_x_8144) ;  /* 0x000003b000017945 */ /* 0x000fe20003800000 */
[----:B------:R-:W-:Y:S01]  /*1210*/  LOP3.LUT P5, RZ, R7, 0xffffff80, RZ, 0xc0, !PT ;  /* 0xffffff8007ff7812 */ /* 0x000fe200078ac0ff */
[----:B------:R-:W-:Y:S01]  /*1220*/  HFMA2.MMA R233, -RZ, RZ, 0, 0 ;  /* 0x00000000ffe97435 */ /* 0x000fe200000001ff */
[----:B------:R-:W-:Y:S01]  /*1230*/  MOV R190, RZ ;  /* 0x000000ff00be7202 */ /* 0x000fe20000000f00 */
[----:B------:R-:W-:Y:S01]  /*1240*/  IMAD.MOV.U32 R234, RZ, RZ, R178 ;  /* 0x000000ffffea7224 */ /* 0x000fe200078e00b2 */
[----:B------:R-:W-:-:S07]  /*1250*/  MOV R231, RZ ;  /* 0x000000ff00e77202 */ /* 0x000fce0000000f00 */
        /* <DEDUP_REMOVED lines=32> */
[----:B------:R-:W-:Y:S02]  /*1460*/  FADD.FTZ R144, RZ, R204 ;  /* 0x000000ccff907221 */ /* 0x000fe40000010000 */
[----:B------:R-:W-:-:S02]  /*1470*/  FFMA.FTZ R145, R187, R204, RZ ;  /* 0x000000ccbb917223 */ /* 0x000fc400000100ff */
[----:B------:R-:W-:Y:S02]  /*1480*/  FMUL.FTZ R201, R9, R146 ;  /* 0x0000009209c97220 */ /* 0x000fe40000410000 */
[----:B-1----:R-:W-:Y:S02]  /*1490*/  FMUL.FTZ R230, R171, R150 ;  /* 0x00000096abe67220 */ /* 0x002fe40000410000 */
[----:B------:R-:W-:Y:S02]  /*14a0*/  FADD.FTZ R147, R144, R215 ;  /* 0x000000d790937221 */ /* 0x000fe40000010000 */
[----:B------:R-:W-:Y:S02]  /*14b0*/  FFMA.FTZ R145, R192, R215, R145 ;  /* 0x000000d7c0917223 */ /* 0x000fe40000010091 */
[----:B------:R-:W-:Y:S02]  /*14c0*/  FMUL.FTZ R228, R9, R234 ;  /* 0x000000ea09e47220 */ /* 0x000fe40000410000 */
        /* <DEDUP_REMOVED lines=14> */
.L_x_8145:
[----:B0-----:R-:W-:Y:S05]  /*15b0*/  BSYNC B1 ;  /* 0x0000000000017941 */ /* 0x001fea0003800000 */
.L_x_8144:
        /* <DEDUP_REMOVED lines=15> */
[----:B------:R-:W-:Y:S02]  /*16b0*/  IADD3 R190, R190, 0x80, RZ ;  /* 0x00000080bebe7810 */ /* 0x000fe40007ffe0ff */
[----:B------:R-:W-:Y:S02]  /*16c0*/  IADD3 R232, R232, 0x80, RZ ;  /* 0x00000080e8e87810 */ /* 0x000fe40007ffe0ff */
[----:B------:R-:W-:Y:S01]  /*16d0*/  IADD3 R234, R234, 0x80, RZ ;  /* 0x00000080eaea7810 */ /* 0x000fe20007ffe0ff */
[C---:B--2---:R-:W-:Y:S02]  /*16e0*/  FADD.FTZ R188, -R238.reuse, R144 ;  /* 0x00000090eebc7221 */ /* 0x044fe40000010100 */
[----:B------:R-:W-:Y:S02]  /*16f0*/  FADD.FTZ R224, -R238, R145 ;  /* 0x00000091eee07221 */ /* 0x000fe40000010100 */
[----:B------:R-:W-:-:S02]  /*1700*/  FMUL.FTZ R185, R9, R188 ;  /* 0x000000bc09b97220 */ /* 0x000fc40000410000 */
[----:B---3--:R-:W-:Y:S02]  /*1710*/  FMUL.FTZ R202, R169, R148 ;  /* 0x00000094a9ca7220 */ /* 0x008fe40000410000 */
        /* <DEDUP_REMOVED lines=24> */
.L_x_8147:
[----:B0-----:R-:W-:Y:S05]  /*18a0*/  BSYNC B1 ;  /* 0x0000000000017941 */ /* 0x001fea0003800000 */
.L_x_8146:
        /* <DEDUP_REMOVED lines=21> */
[C---:B------:R-:W-:Y:S02]  /*1a00*/  FADD.FTZ R146, -R186.reuse, R146 ;  /* 0x00000092ba927221 */ /* 0x040fe40000010100 */
[----:B-1----:R-:W-:Y:S02]  /*1a10*/  FADD.FTZ R238, -R186, R147 ;  /* 0x00000093baee7221 */ /* 0x002fe40000010100 */
        /* <DEDUP_REMOVED lines=22> */
.L_x_8149:
[----:B0-----:R-:W-:Y:S05]  /*1b80*/  BSYNC B1 ;  /* 0x0000000000017941 */ /* 0x001fea0003800000 */
.L_x_8148:
        /* <DEDUP_REMOVED lines=45> */
.L_x_8151:
[----:B0-----:R-:W-:Y:S05]  /*1e60*/  BSYNC B1 ;  /* 0x0000000000017941 */ /* 0x001fea0003800000 */
.L_x_8150:
        /* <DEDUP_REMOVED lines=45> */
.L_x_8153:
[----:B0-----:R-:W-:Y:S05]  /*2140*/  BSYNC B1 ;  /* 0x0000000000017941 */ /* 0x001fea0003800000 */
.L_x_8152:
        /* <DEDUP_REMOVED lines=24> */
[----:B-1----:R-:W-:Y:S02]  /*22d0*/  FMUL.FTZ R213, R9, R146 ;  /* 0x0000009209d57220 */ /* 0x002fe40000410000 */
        /* <DEDUP_REMOVED lines=17> */
.L_x_8143:
[----:B0-----:R-:W-:Y:S05]  /*23f0*/  BSYNC B0 ;  /* 0x0000000000007941 */ /* 0x001fea0003800000 */
.L_x_8131:
[----:B------:R-:W-:Y:S02]  /*2400*/  LOP3.LUT P4, RZ, R10, 0xff, RZ, 0xc0, !PT ;  /* 0x000000ff0aff7812 */ /* 0x000fe4000788c0ff */
[----:B------:R-:W-:-:S04]  /*2410*/  SHF.R.U32.HI R146, RZ, 0x5, R177 ;  /* 0x00000005ff927819 */ /* 0x000fc800000116b1 */
[----:B------:R-:W-:-:S07]  /*2420*/  LOP3.LUT R227, R146, 0x7fffffc, RZ, 0xc0, !PT ;  /* 0x07fffffc92e37812 */ /* 0x000fce00078ec0ff */
[----:B------:R-:W-:Y:S02]  /*2430*/  @!P4 IADD3 R227, R227, 0x4, RZ ;  /* 0x00000004e3e3c810 */ /* 0x000fe40007ffe0ff */
[----:B------:R-:W-:Y:S01]  /*2440*/  LOP3.LUT P4, RZ, R177, 0x1f, RZ, 0xc0, !PT ;  /* 0x0000001fb1ff7812 */ /* 0x000fe2000788c0ff */
[----:B------:R-:W-:Y:S10]  /*2450*/  BRA.DIV ~URZ, `(.L_x_8154) ;  /* 0x000033027f007947 */ /* 0x000ff4000b800000 */
[----:B------:R0:W1:Y:S02]  /*2460*/  SHFL.DOWN PT, R148, R233, 0x10, 0x1f ;  /* 0x0a001f00e9947f89 */ /* 0x00006400000e0000 */
.L_x_8267:
        /* <DEDUP_REMOVED lines=18> */
.L_x_8268:
        /* <DEDUP_REMOVED lines=14> */
[----:B--2---:R-:W-:Y:S02]  /*2670*/  FADD.FTZ R231, RZ, R144 ;  /* 0x00000090ffe77221 */ /* 0x004fe40000010000 */
        /* <DEDUP_REMOVED lines=18> */
[----:B-----5:R-:W-:Y:S02]  /*27a0*/  @!P3 FSEL R145, R104, RZ, P5 ;  /* 0x000000ff6891b208 */ /* 0x020fe40002800000 */
        /* <DEDUP_REMOVED lines=13> */
.L_x_8159:
[----:B------:R-:W-:Y:S05]  /*2880*/  BSYNC B1 ;  /* 0x0000000000017941 */ /* 0x000fea0003800000 */
.L_x_8158:
        /* <DEDUP_REMOVED lines=10> */
.L_x_8161:
[----:B------:R-:W-:Y:S05]  /*2930*/  BSYNC B1 ;  /* 0x0000000000017941 */ /* 0x000fea0003800000 */
.L_x_8160:
[----:B------:R-:W-:Y:S01]  /*2940*/  ISETP.NE.U32.AND P5, PT, RZ, c[0x0][0x258], PT ;  /* 0x00009600ff007a0c */ /* 0x000fe20003fa5070 */
[----:B------:R-:W-:Y:S03]  /*2950*/  BSSY B1, `(.L_x_8162) ;  /* 0x000000c000017945 */ /* 0x000fe60003800000 */
[----:B------:R-:W-:-:S04]  /*2960*/  ISETP.NE.AND.EX P5, PT, RZ, c[0x0][0x25c], PT, P5 ;  /* 0x00009700ff007a0c */ /* 0x000fc80003fa5350 */
[----:B------:R-:W-:Y:S01]  /*2970*/  SEL R136, R145, R136, P5 ;  /* 0x0000008891887207 */ /* 0x000fe20002800000 */
[----:B------:R-:W-:Y:S05]  /*2980*/  @!P4 BRA `(.L_x_8163) ;  /* 0x000000800000c947 */ /* 0x000fea0003800000 */
[----:B------:R-:W-:Y:S01]  /*2990*/  FMUL.FTZ R145, R145, c[0x0][0x1ec] ;  /* 0x00007b0091917a20 */ /* 0x000fe20000410000 */
[----:B------:R-:W-:Y:S01]  /*29a0*/  LOP3.LUT P6, RZ, R6, 0xff, RZ, 0xc0, !PT ;  /* 0x000000ff06ff7812 */ /* 0x000fe200078cc0ff */
[----:B------:R-:W-:Y:S02]  /*29b0*/  HFMA2.MMA R140, -RZ, RZ, 0, 0 ;  /* 0x00000000ff8c7435 */ /* 0x000fe400000001ff */
[----:B------:R-:W-:-:S04]  /*29c0*/  FMUL.FTZ R151, R145, c[0x0][0x1e8] ;  /* 0x00007a0091977a20 */ /* 0x000fc80000410000 */
[----:B-----5:R-:W-:-:S05]  /*29d0*/  FMUL.FTZ R144, R132, R151 ;  /* 0x0000009784907220 */ /* 0x020fca0000410000 */
[----:B------:R-:W-:Y:S01]  /*29e0*/  FSEL R145, R144, RZ, P6 ;  /* 0x000000ff90917208 */ /* 0x000fe20003000000 */
[----:B------:R-:W-:-:S04]  /*29f0*/  @P6 FMUL.FTZ R140, R34, R151 ;  /* 0x00000097228c6220 */ /* 0x000fc80000410000 */
[----:B------:R-:W-:Y:S02]  /*2a00*/  FADD.FTZ R80, R80, R145 ;  /* 0x0000009150507221 */ /* 0x000fe40000010000 */
.L_x_8163:
[----:B------:R-:W-:Y:S05]  /*2a10*/  BSYNC B1 ;  /* 0x0000000000017941 */ /* 0x000fea0003800000 */
.L_x_8162:
        /* <DEDUP_REMOVED lines=10> */
.L_x_8165:
[----:B------:R-:W-:Y:S05]  /*2ac0*/  BSYNC B1 ;  /* 0x0000000000017941 */ /* 0x000fea0003800000 */
.L_x_8164:
[----:B------:R-:W-:Y:S01]  /*2ad0*/  BSSY B1, `(.L_x_8166) ;  /* 0x000000b000017945 */ /* 0x000fe20003800000 */
[----:B------:R-:W-:Y:S01]  /*2ae0*/  SEL R137, R146, R137, P5 ;  /* 0x0000008992897207 */ /* 0x000fe20002800000 */
[----:B------:R-:W-:Y:S05]  /*2af0*/  @!P4 BRA `(.L_x_8167) ;  /* 0x000000800000c947 */ /* 0x000fea0003800000 */
[----:B------:R-:W-:Y:S01]  /*2b00*/  FMUL.FTZ R146, R146, c[0x0][0x1ec] ;  /* 0x00007b0092927a20 */ /* 0x000fe20000410000 */
[----:B------:R-:W-:Y:S01]  /*2b10*/  LOP3.LUT P6, RZ, R6, 0xff00, RZ, 0xc0, !PT ;  /* 0x0000ff0006ff7812 */ /* 0x000fe200078cc0ff */
[----:B------:R-:W-:Y:S02]  /*2b20*/  IMAD.MOV.U32 R141, RZ, RZ, RZ ;  /* 0x000000ffff8d7224 */ /* 0x000fe400078e00ff */
[----:B------:R-:W-:-:S04]  /*2b30*/  FMUL.FTZ R146, R146, c[0x0][0x1e8] ;  /* 0x00007a0092927a20 */ /* 0x000fc80000410000 */
[----:B-----5:R-:W-:-:S05]  /*2b40*/  FMUL.FTZ R144, R133, R146 ;  /* 0x0000009285907220 */ /* 0x020fca0000410000 */
[----:B------:R-:W-:Y:S01]  /*2b50*/  FSEL R144, R144, RZ, P6 ;  /* 0x000000ff90907208 */ /* 0x000fe20003000000 */
[----:B------:R-:W-:-:S04]  /*2b60*/  @P6 FMUL.FTZ R141, R33, R146 ;  /* 0x00000092218d6220 */ /* 0x000fc80000410000 */
[----:B------:R-:W-:Y:S02]  /*2b70*/  FADD.FTZ R81, R81, R144 ;  /* 0x0000009051517221 */ /* 0x000fe40000010000 */
.L_x_8167:
[----:B------:R-:W-:Y:S05]  /*2b80*/  BSYNC B1 ;  /* 0x0000000000017941 */ /* 0x000fea0003800000 */
.L_x_8166:
        /* <DEDUP_REMOVED lines=10> */
.L_x_8169:
[----:B------:R-:W-:Y:S05]  /*2c30*/  BSYNC B1 ;  /* 0x0000000000017941 */ /* 0x000fea0003800000 */
.L_x_8168:
[----:B------:R-:W-:Y:S01]  /*2c40*/  BSSY B1, `(.L_x_8170) ;  /* 0x000000b000017945 */ /* 0x000fe20003800000 */
[----:B------:R-:W-:Y:S01]  /*2c50*/  SEL R138, R147, R138, P5 ;  /* 0x0000008a938a7207 */ /* 0x000fe20002800000 */
[----:B------:R-:W-:Y:S05]  /*2c60*/  @!P4 BRA `(.L_x_8171) ;  /* 0x000000800000c947 */ /* 0x000fea0003800000 */
[----:B------:R-:W-:Y:S01]  /*2c70*/  FMUL.FTZ R147, R147, c[0x0][0x1ec] ;  /* 0x00007b0093937a20 */ /* 0x000fe20000410000 */
[----:B------:R-:W-:Y:S02]  /*2c80*/  LOP3.LUT P6, RZ, R6, 0xff0000, RZ, 0xc0, !PT ;  /* 0x00ff000006ff7812 */ /* 0x000fe400078cc0ff */
[----:B------:R-:W-:Y:S01]  /*2c90*/  MOV R142, RZ ;  /* 0x000000ff008e7202 */ /* 0x000fe20000000f00 */
[----:B------:R-:W-:-:S04]  /*2ca0*/  FMUL.FTZ R147, R147, c[0x0][0x1e8] ;  /* 0x00007a0093937a20 */ /* 0x000fc80000410000 */
[----:B-----5:R-:W-:-:S05]  /*2cb0*/  FMUL.FTZ R144, R134, R147 ;  /* 0x0000009386907220 */ /* 0x020fca0000410000 */
[----:B------:R-:W-:Y:S01]  /*2cc0*/  FSEL R145, R144, RZ, P6 ;  /* 0x000000ff90917208 */ /* 0x000fe20003000000 */
[----:B------:R-:W-:-:S04]  /*2cd0*/  @P6 FMUL.FTZ R142, R32, R147 ;  /* 0x00000093208e6220 */ /* 0x000fc80000410000 */
[----:B------:R-:W-:Y:S02]  /*2ce0*/  FADD.FTZ R82, R82, R145 ;  /* 0x0000009152527221 */ /* 0x000fe40000010000 */
.L_x_8171:
[----:B------:R-:W-:Y:S05]  /*2cf0*/  BSYNC B1 ;  /* 0x0000000000017941 */ /* 0x000fea0003800000 */
.L_x_8170:
        /* <DEDUP_REMOVED lines=10> */
.L_x_8173:
[----:B------:R-:W-:Y:S05]  /*2da0*/  BSYNC B1 ;  /* 0x0000000000017941 */ /* 0x000fea0003800000 */
.L_x_8172:
[----:B------:R-:W-:Y:S01]  /*2db0*/  SEL R139, R150, R139, P5 ;  /* 0x0000008b968b7207 */ /* 0x000fe20002800000 */
[----:B------:R-:W-:Y:S01]  /*2dc0*/  BSSY B1, `(.L_x_8174) ;  /* 0x0000011000017945 */ /* 0x000fe20003800000 */
[----:B------:R-:W-:Y:S02]  /*2dd0*/  ISETP.NE.U32.AND P5, PT, RZ, c[0x0][0x258], PT ;  /* 0x00009600ff007a0c */ /* 0x000fe40003fa5070 */
[----:B------:R-:W-:Y:S02]  /*2de0*/  @P4 MOV R145, 0x10 ;  /* 0x0000001000914802 */ /* 0x000fe40000000f00 */
[----:B------:R-:W-:-:S03]  /*2df0*/  ISETP.NE.AND.EX P5, PT, RZ, c[0x0][0x25c], PT, P5 ;  /* 0x00009700ff007a0c */ /* 0x000fc60003fa5350 */
[----:B------:R-:W-:-:S10]  /*2e00*/  @P4 IMAD.WIDE.U32 R144, R8, R145, c[0x0][0x248] ;  /* 0x0000920008904625 */ /* 0x000fd400078e0091 */
[----:B------:R-:W-:-:S05]  /*2e10*/  @P5 MOV R147, 0x10 ;  /* 0x0000001000935802 */ /* 0x000fca0000000f00 */
[----:B------:R-:W-:-:S05]  /*2e20*/  @P5 IMAD.WIDE.U32 R146, R178, R147, c[0x0][0x258] ;  /* 0x00009600b2925625 */ /* 0x000fca00078e0093 */
[----:B------:R1:W-:Y:S01]  /*2e30*/  @P5 STG.E.128 [R146.64], R136 ;  /* 0x0000008892005986 */ /* 0x0003e2000c101d04 */
[----:B------:R-:W-:Y:S05]  /*2e40*/  @!P4 BRA `(.L_x_8175) ;  /* 0x000000800000c947 */ /* 0x000fea0003800000 */
[----:B------:R-:W-:Y:S01]  /*2e50*/  FMUL.FTZ R150, R150, c[0x0][0x1ec] ;  /* 0x00007b0096967a20 */ /* 0x000fe20000410000 */
[----:B------:R-:W-:Y:S01]  /*2e60*/  LOP3.LUT P5, RZ, R6, 0xff000000, RZ, 0xc0, !PT ;  /* 0xff00000006ff7812 */ /* 0x000fe200078ac0ff */
[----:B------:R-:W-:Y:S02]  /*2e70*/  HFMA2.MMA R143, -RZ, RZ, 0, 0 ;  /* 0x00000000ff8f7435 */ /* 0x000fe400000001ff */
[----:B------:R-:W-:-:S04]  /*2e80*/  FMUL.FTZ R150, R150, c[0x0][0x1e8] ;  /* 0x00007a0096967a20 */ /* 0x000fc80000410000 */
[----:B-1---5:R-:W-:-:S05]  /*2e90*/  FMUL.FTZ R146, R135, R150 ;  /* 0x0000009687927220 */ /* 0x022fca0000410000 */
[----:B------:R-:W-:Y:S01]  /*2ea0*/  FSEL R146, R146, RZ, P5 ;  /* 0x000000ff92927208 */ /* 0x000fe20002800000 */
[----:B------:R-:W-:-:S04]  /*2eb0*/  @P5 FMUL.FTZ R143, R31, R150 ;  /* 0x000000961f8f5220 */ /* 0x000fc80000410000 */
[----:B------:R-:W-:Y:S02]  /*2ec0*/  FADD.FTZ R83, R83, R146 ;  /* 0x0000009253537221 */ /* 0x000fe40000010000 */
.L_x_8175:
[----:B------:R-:W-:Y:S05]  /*2ed0*/  BSYNC B1 ;  /* 0x0000000000017941 */ /* 0x000fea0003800000 */
.L_x_8174:
[----:B------:R2:W-:Y:S01]  /*2ee0*/  @P4 STG.E.128 [R144.64], R140 ;  /* 0x0000008c90004986 */ /* 0x0005e2000c101d04 */
[----:B------:R-:W-:Y:S02]  /*2ef0*/  IADD3 R178, R178, 0x80, RZ ;  /* 0x00000080b2b27810 */ /* 0x000fe40007ffe0ff */
[----:B------:R-:W-:Y:S02]  /*2f00*/  IADD3 R8, R8, 0x80, RZ ;  /* 0x0000008008087810 */ /* 0x000fe40007ffe0ff */
.L_x_8157:
[----:B------:R-:W-:Y:S05]  /*2f10*/  BSYNC B0 ;  /* 0x0000000000007941 */ /* 0x000fea0003800000 */
.L_x_8156:
[----:B------:R-:W-:Y:S01]  /*2f20*/  ISETP.GE.U32.AND P5, PT, R7, 0x100, PT ;  /* 0x000001000700780c */ /* 0x000fe20003fa6070 */
[----:B------:R-:W-:-:S12]  /*2f30*/  BSSY B0, `(.L_x_8176) ;  /* 0x0000073000007945 */ /* 0x000fd80003800000 */
[----:B------:R-:W-:Y:S05]  /*2f40*/  @!P5 BRA `(.L_x_8177) ;  /* 0x000007100000d947 */ /* 0x000fea0003800000 */
[----:B--2---:R-:W-:Y:S01]  /*2f50*/  @P4 IMAD.MOV.U32 R145, RZ, RZ, 0x10 ;  /* 0x00000010ff914424 */ /* 0x004fe200078e00ff */
[----:B------:R-:W-:-:S03]  /*2f60*/  ISETP.NE.AND P5, PT, R175, RZ, PT ;  /* 0x000000ffaf00720c */ /* 0x000fc60003fa5270 */
[----:B------:R-:W-:Y:S01]  /*2f70*/  @P4 IMAD.WIDE.U32 R144, R8, R145, c[0x0][0x170] ;  /* 0x00005c0008904625 */ /* 0x000fe200078e0091 */
[----:B------:R-:W-:Y:S02]  /*2f80*/  FSEL R191, R149, RZ, !P5 ;  /* 0x000000ff95bf7208 */ /* 0x000fe40006800000 */
[----:B------:R-:W-:Y:S02]  /*2f90*/  @!P3 ISETP.NE.U32.AND P5, PT, RZ, c[0x0][0x218], PT ;  /* 0x00008600ff00ba0c */ /* 0x000fe40003fa5070 */
[----:B-----5:R2:W5:Y:S02]  /*2fa0*/  @P4 LDG.E.128 R132, [R144.64] ;  /* 0x0000000490844981 */ /* 0x020564000c1e1d00 */
[----:B------:R-:W-:-:S04]  /*2fb0*/  @!P3 ISETP.NE.AND.EX P5, PT, RZ, c[0x0][0x21c], PT, P5 ;  /* 0x00008700ff00ba0c */ /* 0x000fc80003fa5350 */
[----:B-1----:R-:W-:Y:S02]  /*2fc0*/  @!P3 FSEL R147, R108, RZ, P5 ;  /* 0x000000ff6c93b208 */ /* 0x002fe40002800000 */
[----:B------:R-:W-:-:S04]  /*2fd0*/  @!P3 ISETP.NE.U32.AND P5, PT, RZ, c[0x0][0x218], PT ;  /* 0x00008600ff00ba0c */ /* 0x000fc80003fa5070 */
[----:B------:R-:W-:-:S04]  /*2fe0*/  @!P3 ISETP.NE.AND.EX P5, PT, RZ, c[0x0][0x21c], PT, P5 ;  /* 0x00008700ff00ba0c */ /* 0x000fc80003fa5350 */
[----:B------:R-:W-:Y:S02]  /*2ff0*/  @!P3 FSEL R146, R109, RZ, P5 ;  /* 0x000000ff6d92b208 */ /* 0x000fe40002800000 */
[----:B------:R-:W-:-:S04]  /*3000*/  @!P3 ISETP.NE.U32.AND P5, PT, RZ, c[0x0][0x218], PT ;  /* 0x00008600ff00ba0c */ /* 0x000fc80003fa5070 */
[----:B------:R-:W-:-:S04]  /*3010*/  @!P3 ISETP.NE.AND.EX P5, PT, RZ, c[0x0][0x21c], PT, P5 ;  /* 0x00008700ff00ba0c */ /* 0x000fc80003fa5350 */
[----:B------:R-:W-:Y:S02]  /*3020*/  @!P3 FSEL R151, R110, RZ, P5 ;  /* 0x000000ff6e97b208 */ /* 0x000fe40002800000 */
[----:B------:R-:W-:Y:S01]  /*3030*/  @!P3 ISETP.NE.U32.AND P5, PT, RZ, c[0x0][0x218], PT ;  /* 0x00008600ff00ba0c */ /* 0x000fe20003fa5070 */
[----:B------:R-:W-:Y:S03]  /*3040*/  BSSY B1, `(.L_x_8178) ;  /* 0x000000a000017945 */ /* 0x000fe60003800000 */
[----:B------:R-:W-:-:S04]  /*3050*/  @!P3 ISETP.NE.AND.EX P5, PT, RZ, c[0x0][0x21c], PT, P5 ;  /* 0x00008700ff00ba0c */ /* 0x000fc80003fa5350 */
[----:B------:R-:W-:Y:S01]  /*3060*/  @!P3 FSEL R150, R111, RZ, P5 ;  /* 0x000000ff6f96b208 */ /* 0x000fe20002800000 */
[----:B------:R-:W-:Y:S05]  /*3070*/  @!P3 BRA `(.L_x_8179) ;  /* 0x000000600000b947 */ /* 0x000fea0003800000 */
[----:B--2---:R-:W-:Y:S01]  /*3080*/  ISETP.NE.U32.AND P5, PT, RZ, c[0x0][0x218], PT ;  /* 0x00008600ff007a0c */ /* 0x004fe20003fa5070 */
[----:B------:R-:W-:-:S03]  /*3090*/  FFMA.FTZ R145, R185, R148, R191 ;  /* 0x00000094b9917223 */ /* 0x000fc600000100bf */
[----:B------:R-:W-:Y:S01]  /*30a0*/  ISETP.NE.AND.EX P5, PT, RZ, c[0x0][0x21c], PT, P5 ;  /* 0x00008700ff007a0c */ /* 0x000fe20003fa5350 */
[----:B------:R-:W-:-:S04]  /*30b0*/  FADD.FTZ R144, R202, -R145 ;  /* 0x80000091ca907221 */ /* 0x000fc80000010000 */
[----:B------:R-:W-:-:S08]  /*30c0*/  FMUL.FTZ R147, R9, R144 ;  /* 0x0000009009937220 */ /* 0x000fd00000410000 */
[----:B------:R-:W-:Y:S02]  /*30d0*/  @P5 FADD.FTZ R147, R108, R147 ;  /* 0x000000936c935221 */ /* 0x000fe40000010000 */
.L_x_8179:
[----:B--2---:R-:W-:Y:S05]  /*30e0*/  BSYNC B1 ;  /* 0x0000000000017941 */ /* 0x004fea0003800000 */
.L_x_8178:
[----:B------:R-:W-:Y:S01]  /*30f0*/  ISETP.NE.U32.AND P5, PT, RZ, c[0x0][0x258], PT ;  /* 0x00009600ff007a0c */ /* 0x000fe20003fa5070 */
[----:B------:R-:W-:Y:S03]  /*3100*/  BSSY B1, `(.L_x_8180) ;  /* 0x000000c000017945 */ /* 0x000fe60003800000 */
[----:B------:R-:W-:-:S04]  /*3110*/  ISETP.NE.AND.EX P5, PT, RZ, c[0x0][0x25c], PT, P5 ;  /* 0x00009700ff007a0c */ /* 0x000fc80003fa5350 */
        /* <DEDUP_REMOVED lines=10> */
.L_x_8181:
[----:B------:R-:W-:Y:S05]  /*31c0*/  BSYNC B1 ;  /* 0x0000000000017941 */ /* 0x000fea0003800000 */
.L_x_8180:
        /* <DEDUP_REMOVED lines=8> */
.L_x_8183:
[----:B------:R-:W-:Y:S05]  /*3250*/  BSYNC B1 ;  /* 0x0000000000017941 */ /* 0x000fea0003800000 */
.L_x_8182:
[----:B------:R-:W-:Y:S01]  /*3260*/  BSSY B1, `(.L_x_8184) ;  /* 0x000000b000017945 */ /* 0x000fe20003800000 */
        /* <DEDUP_REMOVED lines=10> */
.L_x_8185:
[----:B------:R-:W-:Y:S05]  /*3310*/  BSYNC B1 ;  /* 0x0000000000017941 */ /* 0x000fea0003800000 */
.L_x_8184:
        /* <DEDUP_REMOVED lines=8> */
.L_x_8187:
[----:B------:R-:W-:Y:S05]  /*33a0*/  BSYNC B1 ;  /* 0x0000000000017941 */ /* 0x000fea0003800000 */
.L_x_8186:
[----:B------:R-:W-:Y:S01]  /*33b0*/  BSSY B1, `(.L_x_8188) ;  /* 0x000000a000017945 */ /* 0x000fe20003800000 */
[----:B------:R-:W-:Y:S05]  /*33c0*/  @!P4 BRA `(.L_x_8189) ;  /* 0x000000800000c947 */ /* 0x000fea0003800000 */
[----:B------:R-:W-:Y:S01]  /*33d0*/  FMUL.FTZ R142, R151, c[0x0][0x1ec] ;  /* 0x00007b00978e7a20 */ /* 0x000fe20000410000 */
[----:B------:R-:W-:-:S03]  /*33e0*/  LOP3.LUT P6, RZ, R5, 0xff0000, RZ, 0xc0, !PT ;  /* 0x00ff000005ff7812 */ /* 0x000fc600078cc0ff */
[----:B------:R-:W-:Y:S01]  /*33f0*/  FMUL.FTZ R147, R142, c[0x0][0x1e8] ;  /* 0x00007a008e937a20 */ /* 0x000fe20000410000 */
[----:B------:R-:W-:-:S03]  /*3400*/  MOV R142, RZ ;  /* 0x000000ff008e7202 */ /* 0x000fc60000000f00 */
[----:B-----5:R-:W-:-:S05]  /*3410*/  FMUL.FTZ R144, R134, R147 ;  /* 0x0000009386907220 */ /* 0x020fca0000410000 */
[----:B------:R-:W-:Y:S01]  /*3420*/  FSEL R145, R144, RZ, P6 ;  /* 0x000000ff90917208 */ /* 0x000fe20003000000 */
[----:B------:R-:W-:-:S04]  /*3430*/  @P6 FMUL.FTZ R142, R28, R147 ;  /* 0x000000931c8e6220 */ /* 0x000fc80000410000 */
[----:B------:R-:W-:Y:S02]  /*3440*/  FADD.FTZ R86, R86, R145 ;  /* 0x0000009156567221 */ /* 0x000fe40000010000 */
.L_x_8189:
[----:B------:R-:W-:Y:S05]  /*3450*/  BSYNC B1 ;  /* 0x0000000000017941 */ /* 0x000fea0003800000 */
.L_x_8188:
        /* <DEDUP_REMOVED lines=8> */
.L_x_8191:
[----:B------:R-:W-:Y:S05]  /*34e0*/  BSYNC B1 ;  /* 0x0000000000017941 */ /* 0x000fea0003800000 */
.L_x_8190:
[----:B------:R-:W-:Y:S01]  /*34f0*/  SEL R138, R151, R138, P5 ;  /* 0x0000008a978a7207 */ /* 0x000fe20002800000 */
[----:B------:R-:W-:Y:S01]  /*3500*/  @P4 IMAD.MOV.U32 R145, RZ, RZ, 0x10 ;  /* 0x00000010ff914424 */ /* 0x000fe200078e00ff */
[----:B------:R-:W-:Y:S01]  /*3510*/  SEL R139, R150, R139, P5 ;  /* 0x0000008b968b7207 */ /* 0x000fe20002800000 */
[----:B------:R-:W-:Y:S01]  /*3520*/  BSSY B1, `(.L_x_8192) ;  /* 0x0000010000017945 */ /* 0x000fe20003800000 */
[----:B------:R-:W-:Y:S01]  /*3530*/  ISETP.NE.U32.AND P5, PT, RZ, c[0x0][0x258], PT ;  /* 0x00009600ff007a0c */ /* 0x000fe20003fa5070 */
[----:B------:R-:W-:-:S03]  /*3540*/  @P4 IMAD.WIDE.U32 R144, R8, R145, c[0x0][0x248] ;  /* 0x0000920008904625 */ /* 0x000fc600078e0091 */
[----:B------:R-:W-:-:S13]  /*3550*/  ISETP.NE.AND.EX P5, PT, RZ, c[0x0][0x25c], PT, P5 ;  /* 0x00009700ff007a0c */ /* 0x000fda0003fa5350 */
        /* <DEDUP_REMOVED lines=12> */
.L_x_8193:
[----:B------:R-:W-:Y:S05]  /*3620*/  BSYNC B1 ;  /* 0x0000000000017941 */ /* 0x000fea0003800000 */
.L_x_8192:
[----:B------:R2:W-:Y:S01]  /*3630*/  @P4 STG.E.128 [R144.64], R140 ;  /* 0x0000008c90004986 */ /* 0x0005e2000c101d04 */
[----:B------:R-:W-:Y:S02]  /*3640*/  IADD3 R8, R8, 0x80, RZ ;  /* 0x0000008008087810 */ /* 0x000fe40007ffe0ff */
[----:B------:R-:W-:Y:S02]  /*3650*/  IADD3 R178, R178, 0x80, RZ ;  /* 0x00000080b2b27810 */ /* 0x000fe40007ffe0ff */
.L_x_8177:
[----:B------:R-:W-:Y:S05]  /*3660*/  BSYNC B0 ;  /* 0x0000000000007941 */ /* 0x000fea0003800000 */
.L_x_8176:
[----:B------:R-:W-:Y:S01]  /*3670*/  BSSY B0, `(.L_x_8194) ;  /* 0x0000073000007945 */ /* 0x000fe20003800000 */
[----:B------:R-:W-:Y:S05]  /*3680*/  @!P0 BRA `(.L_x_8195) ;  /* 0x0000071000008947 */ /* 0x000fea0003800000 */
[----:B--2---:R-:W-:Y:S02]  /*3690*/  @P4 MOV R145, 0x10 ;  /* 0x0000001000914802 */ /* 0x004fe40000000f00 */
        /* <DEDUP_REMOVED lines=24> */
.L_x_8197:
[----:B--2---:R-:W-:Y:S05]  /*3820*/  BSYNC B1 ;  /* 0x0000000000017941 */ /* 0x004fea0003800000 */
.L_x_8196:
        /* <DEDUP_REMOVED lines=13> */
.L_x_8199:
[----:B------:R-:W-:Y:S05]  /*3900*/  BSYNC B1 ;  /* 0x0000000000017941 */ /* 0x000fea0003800000 */
.L_x_8198:
        /* <DEDUP_REMOVED lines=8> */
.L_x_8201:
[----:B------:R-:W-:Y:S05]  /*3990*/  BSYNC B1 ;  /* 0x0000000000017941 */ /* 0x000fea0003800000 */
.L_x_8200:
        /* <DEDUP_REMOVED lines=11> */
.L_x_8203:
[----:B------:R-:W-:Y:S05]  /*3a50*/  BSYNC B1 ;  /* 0x0000000000017941 */ /* 0x000fea0003800000 */
.L_x_8202:
        /* <DEDUP_REMOVED lines=8> */
.L_x_8205:
[----:B------:R-:W-:Y:S05]  /*3ae0*/  BSYNC B1 ;  /* 0x0000000000017941 */ /* 0x000fea0003800000 */
.L_x_8204:
[----:B------:R-:W-:Y:S01]  /*3af0*/  BSSY B1, `(.L_x_8206) ;  /* 0x000000a000017945 */ /* 0x000fe20003800000 */
[----:B------:R-:W-:Y:S05]  /*3b00*/  @!P4 BRA `(.L_x_8207) ;  /* 0x000000800000c947 */ /* 0x000fea0003800000 */
[----:B------:R-:W-:Y:S01]  /*3b10*/  FMUL.FTZ R142, R151, c[0x0][0x1ec] ;  /* 0x00007b00978e7a20 */ /* 0x000fe20000410000 */
[----:B------:R-:W-:-:S03]  /*3b20*/  LOP3.LUT P6, RZ, R4, 0xff0000, RZ, 0xc0, !PT ;  /* 0x00ff000004ff7812 */ /* 0x000fc600078cc0ff */
[----:B------:R-:W-:Y:S02]  /*3b30*/  FMUL.FTZ R147, R142, c[0x0][0x1e8] ;  /* 0x00007a008e937a20 */ /* 0x000fe40000410000 */
[----:B------:R-:W-:Y:S02]  /*3b40*/  IMAD.MOV.U32 R142, RZ, RZ, RZ ;  /* 0x000000ffff8e7224 */ /* 0x000fe400078e00ff */
[----:B-----5:R-:W-:-:S05]  /*3b50*/  FMUL.FTZ R144, R134, R147 ;  /* 0x0000009386907220 */ /* 0x020fca0000410000 */
[----:B------:R-:W-:Y:S01]  /*3b60*/  FSEL R145, R144, RZ, P6 ;  /* 0x000000ff90917208 */ /* 0x000fe20003000000 */
[----:B------:R-:W-:-:S04]  /*3b70*/  @P6 FMUL.FTZ R142, R24, R147 ;  /* 0x00000093188e6220 */ /* 0x000fc80000410000 */
[----:B------:R-:W-:Y:S02]  /*3b80*/  FADD.FTZ R90, R90, R145 ;  /* 0x000000915a5a7221 */ /* 0x000fe40000010000 */
.L_x_8207:
[----:B------:R-:W-:Y:S05]  /*3b90*/  BSYNC B1 ;  /* 0x0000000000017941 */ /* 0x000fea0003800000 */
.L_x_8206:
        /* <DEDUP_REMOVED lines=8> */
.L_x_8209:
[----:B------:R-:W-:Y:S05]  /*3c20*/  BSYNC B1 ;  /* 0x0000000000017941 */ /* 0x000fea0003800000 */
.L_x_8208:
[----:B------:R-:W-:Y:S01]  /*3c30*/  SEL R138, R151, R138, P5 ;  /* 0x0000008a978a7207 */ /* 0x000fe20002800000 */
[----:B------:R-:W-:Y:S01]  /*3c40*/  BSSY B1, `(.L_x_8210) ;  /* 0x0000012000017945 */ /* 0x000fe20003800000 */
[----:B------:R-:W-:Y:S02]  /*3c50*/  SEL R139, R150, R139, P5 ;  /* 0x0000008b968b7207 */ /* 0x000fe40002800000 */
        /* <DEDUP_REMOVED lines=16> */
.L_x_8211:
[----:B------:R-:W-:Y:S05]  /*3d60*/  BSYNC B1 ;  /* 0x0000000000017941 */ /* 0x000fea0003800000 */
.L_x_8210:
[----:B------:R2:W-:Y:S01]  /*3d70*/  @P4 STG.E.128 [R144.64], R140 ;  /* 0x0000008c90004986 */ /* 0x0005e2000c101d04 */
[----:B------:R-:W-:Y:S02]  /*3d80*/  IADD3 R8, R8, 0x80, RZ ;  /* 0x0000008008087810 */ /* 0x000fe40007ffe0ff */
[----:B------:R-:W-:Y:S02]  /*3d90*/  IADD3 R178, R178, 0x80, RZ ;  /* 0x00000080b2b27810 */ /* 0x000fe40007ffe0ff */
.L_x_8195:
[----:B------:R-:W-:Y:S05]  /*3da0*/  BSYNC B0 ;  /* 0x0000000000007941 */ /* 0x000fea0003800000 */
.L_x_8194:
        /* <DEDUP_REMOVED lines=27> */
.L_x_8215:
[----:B--2---:R-:W-:Y:S05]  /*3f60*/  BSYNC B1 ;  /* 0x0000000000017941 */ /* 0x004fea0003800000 */
.L_x_8214:
[----:B------:R-:W-:Y:S01]  /*3f70*/  ISETP.NE.U32.AND P5, PT, RZ, c[0x0][0x258], PT ;  /* 0x00009600ff007a0c */ /* 0x000fe20003fa5070 */
[----:B------:R-:W-:Y:S03]  /*3f80*/  BSSY B1, `(.L_x_8216) ;  /* 0x000000c000017945 */ /* 0x000fe60003800000 */
[----:B------:R-:W-:-:S04]  /*3f90*/  ISETP.NE.AND.EX P5, PT, RZ, c[0x0][0x25c], PT, P5 ;  /* 0x00009700ff007a0c */ /* 0x000fc80003fa5350 */
        /* <DEDUP_REMOVED lines=10> */
.L_x_8217:
[----:B------:R-:W-:Y:S05]  /*4040*/  BSYNC B1 ;  /* 0x0000000000017941 */ /* 0x000fea0003800000 */
.L_x_8216:
        /* <DEDUP_REMOVED lines=8> */
.L_x_8219:
[----:B------:R-:W-:Y:S05]  /*40d0*/  BSYNC B1 ;  /* 0x0000000000017941 */ /* 0x000fea0003800000 */
.L_x_8218:
        /* <DEDUP_REMOVED lines=11> */
.L_x_8221:
[----:B------:R-:W-:Y:S05]  /*4190*/  BSYNC B1 ;  /* 0x0000000000017941 */ /* 0x000fea0003800000 */
.L_x_8220:
        /* <DEDUP_REMOVED lines=8> */
.L_x_8223:
[----:B------:R-:W-:Y:S05]  /*4220*/  BSYNC B1 ;  /* 0x0000000000017941 */ /* 0x000fea0003800000 */
.L_x_8222:
        /* <DEDUP_REMOVED lines=10> */
.L_x_8225:
[----:B------:R-:W-:Y:S05]  /*42d0*/  BSYNC B1 ;  /* 0x0000000000017941 */ /* 0x000fea0003800000 */
.L_x_8224:
        /* <DEDUP_REMOVED lines=8> */
.L_x_8227:
[----:B------:R-:W-:Y:S05]  /*4360*/  BSYNC B1 ;  /* 0x0000000000017941 */ /* 0x000fea0003800000 */
.L_x_8226:
        /* <DEDUP_REMOVED lines=13> */
[----:B------:R-:W-:Y:S02]  /*4440*/  IMAD.MOV.U32 R143, RZ, RZ, RZ ;  /* 0x000000ffff8f7224 */ /* 0x000fe400078e00ff */
[----:B------:R-:W-:-:S04]  /*4450*/  FMUL.FTZ R150, R150, c[0x0][0x1e8] ;  /* 0x00007a0096967a20 */ /* 0x000fc80000410000 */
[----:B-1---5:R-:W-:-:S05]  /*4460*/  FMUL.FTZ R146, R135, R150 ;  /* 0x0000009687927220 */ /* 0x022fca0000410000 */
[----:B------:R-:W-:Y:S01]  /*4470*/  FSEL R146, R146, RZ, P5 ;  /* 0x000000ff92927208 */ /* 0x000fe20002800000 */
[----:B------:R-:W-:-:S04]  /*4480*/  @P5 FMUL.FTZ R143, R19, R150 ;  /* 0x00000096138f5220 */ /* 0x000fc80000410000 */
[----:B------:R-:W-:Y:S02]  /*4490*/  FADD.FTZ R95, R95, R146 ;  /* 0x000000925f5f7221 */ /* 0x000fe40000010000 */
.L_x_8229:
[----:B------:R-:W-:Y:S05]  /*44a0*/  BSYNC B1 ;  /* 0x0000000000017941 */ /* 0x000fea0003800000 */
.L_x_8228:
[----:B------:R2:W-:Y:S01]  /*44b0*/  @P4 STG.E.128 [R144.64], R140 ;  /* 0x0000008c90004986 */ /* 0x0005e2000c101d04 */
[----:B------:R-:W-:Y:S02]  /*44c0*/  IADD3 R8, R8, 0x80, RZ ;  /* 0x0000008008087810 */ /* 0x000fe40007ffe0ff */
[----:B------:R-:W-:Y:S02]  /*44d0*/  IADD3 R178, R178, 0x80, RZ ;  /* 0x00000080b2b27810 */ /* 0x000fe40007ffe0ff */
.L_x_8213:
[----:B------:R-:W-:Y:S05]  /*44e0*/  BSYNC B0 ;  /* 0x0000000000007941 */ /* 0x000fea0003800000 */
.L_x_8212:
        /* <DEDUP_REMOVED lines=27> */
.L_x_8233:
[----:B--2---:R-:W-:Y:S05]  /*46a0*/  BSYNC B1 ;  /* 0x0000000000017941 */ /* 0x004fea0003800000 */
.L_x_8232:
        /* <DEDUP_REMOVED lines=13> */
.L_x_8235:
[----:B------:R-:W-:Y:S05]  /*4780*/  BSYNC B1 ;  /* 0x0000000000017941 */ /* 0x000fea0003800000 */
.L_x_8234:
        /* <DEDUP_REMOVED lines=8> */
.L_x_8237:
[----:B------:R-:W-:Y:S05]  /*4810*/  BSYNC B1 ;  /* 0x0000000000017941 */ /* 0x000fea0003800000 */
.L_x_8236:
        /* <DEDUP_REMOVED lines=11> */
.L_x_8239:
[----:B------:R-:W-:Y:S05]  /*48d0*/  BSYNC B1 ;  /* 0x0000000000017941 */ /* 0x000fea0003800000 */
.L_x_8238:
        /* <DEDUP_REMOVED lines=8> */
.L_x_8241:
[----:B------:R-:W-:Y:S05]  /*4960*/  BSYNC B1 ;  /* 0x0000000000017941 */ /* 0x000fea0003800000 */
.L_x_8240:
[----:B------:R-:W-:Y:S01]  /*4970*/  BSSY B1, `(.L_x_8242) ;  /* 0x000000a000017945 */ /* 0x000fe20003800000 */
[----:B------:R-:W-:Y:S05]  /*4980*/  @!P4 BRA `(.L_x_8243) ;  /* 0x000000800000c947 */ /* 0x000fea0003800000 */
[----:B------:R-:W-:Y:S01]  /*4990*/  FMUL.FTZ R142, R151, c[0x0][0x1ec] ;  /* 0x00007b00978e7a20 */ /* 0x000fe20000410000 */
[----:B------:R-:W-:-:S03]  /*49a0*/  LOP3.LUT P6, RZ, R2, 0xff0000, RZ, 0xc0, !PT ;  /* 0x00ff000002ff7812 */ /* 0x000fc600078cc0ff */
[----:B------:R-:W-:Y:S01]  /*49b0*/  FMUL.FTZ R147, R142, c[0x0][0x1e8] ;  /* 0x00007a008e937a20 */ /* 0x000fe20000410000 */
[----:B------:R-:W-:-:S03]  /*49c0*/  HFMA2.MMA R142, -RZ, RZ, 0, 0 ;  /* 0x00000000ff8e7435 */ /* 0x000fc600000001ff */
[----:B-----5:R-:W-:-:S05]  /*49d0*/  FMUL.FTZ R144, R134, R147 ;  /* 0x0000009386907220 */ /* 0x020fca0000410000 */
[----:B------:R-:W-:Y:S01]  /*49e0*/  FSEL R145, R144, RZ, P6 ;  /* 0x000000ff90917208 */ /* 0x000fe20003000000 */
[----:B------:R-:W-:-:S04]  /*49f0*/  @P6 FMUL.FTZ R142, R16, R147 ;  /* 0x00000093108e6220 */ /* 0x000fc80000410000 */
[----:B------:R-:W-:Y:S02]  /*4a00*/  FADD.FTZ R98, R98, R145 ;  /* 0x0000009162627221 */ /* 0x000fe40000010000 */
.L_x_8243:
[----:B------:R-:W-:Y:S05]  /*4a10*/  BSYNC B1 ;  /* 0x0000000000017941 */ /* 0x000fea0003800000 */
.L_x_8242:
        /* <DEDUP_REMOVED lines=8> */
.L_x_8245:
[----:B------:R-:W-:Y:S05]  /*4aa0*/  BSYNC B1 ;  /* 0x0000000000017941 */ /* 0x000fea0003800000 */
.L_x_8244:
[----:B------:R-:W-:Y:S01]  /*4ab0*/  SEL R138, R151, R138, P5 ;  /* 0x0000008a978a7207 */ /* 0x000fe20002800000 */
[----:B------:R-:W-:Y:S01]  /*4ac0*/  BSSY B1, `(.L_x_8246) ;  /* 0x0000012000017945 */ /* 0x000fe20003800000 */
[----:B------:R-:W-:Y:S02]  /*4ad0*/  SEL R139, R150, R139, P5 ;  /* 0x0000008b968b7207 */ /* 0x000fe40002800000 */
[----:B------:R-:W-:Y:S02]  /*4ae0*/  ISETP.NE.U32.AND P5, PT, RZ, c[0x0][0x258], PT ;  /* 0x00009600ff007a0c */ /* 0x000fe40003fa5070 */
[----:B------:R-:W-:Y:S02]  /*4af0*/  @P4 MOV R145, 0x10 ;  /* 0x0000001000914802 */ /* 0x000fe40000000f00 */
[----:B------:R-:W-:-:S03]  /*4b00*/  ISETP.NE.AND.EX P5, PT, RZ, c[0x0][0x25c], PT, P5 ;  /* 0x00009700ff007a0c */ /* 0x000fc60003fa5350 */
[----:B------:R-:W-:-:S10]  /*4b10*/  @P4 IMAD.WIDE.U32 R144, R8, R145, c[0x0][0x248] ;  /* 0x0000920008904625 */ /* 0x000fd400078e0091 */
[----:B------:R-:W-:-:S04]  /*4b20*/  @P5 IMAD.MOV.U32 R147, RZ, RZ, 0x10 ;  /* 0x00000010ff935424 */ /* 0x000fc800078e00ff */
        /* <DEDUP_REMOVED lines=11> */
.L_x_8247:
[----:B------:R-:W-:Y:S05]  /*4be0*/  BSYNC B1 ;  /* 0x0000000000017941 */ /* 0x000fea0003800000 */
.L_x_8246:
[----:B------:R2:W-:Y:S01]  /*4bf0*/  @P4 STG.E.128 [R144.64], R140 ;  /* 0x0000008c90004986 */ /* 0x0005e2000c101d04 */
[----:B------:R-:W-:Y:S02]  /*4c00*/  IADD3 R8, R8, 0x80, RZ ;  /* 0x0000008008087810 */ /* 0x000fe40007ffe0ff */
[----:B------:R-:W-:Y:S02]  /*4c10*/  IADD3 R178, R178, 0x80, RZ ;  /* 0x00000080b2b27810 */ /* 0x000fe40007ffe0ff */
.L_x_8231:
[----:B------:R-:W-:Y:S05]  /*4c20*/  BSYNC B0 ;  /* 0x0000000000007941 */ /* 0x000fea0003800000 */
.L_x_8230:
[----:B------:R-:W-:Y:S01]  /*4c30*/  ISETP.GE.U32.AND P5, PT, R7, 0x300, PT ;  /* 0x000003000700780c */ /* 0x000fe20003fa6070 */
[----:B------:R-:W-:-:S12]  /*4c40*/  BSSY B0, `(.L_x_8248) ;  /* 0x0000071000007945 */ /* 0x000fd80003800000 */
        /* <DEDUP_REMOVED lines=26> */
.L_x_8251:
[----:B--2---:R-:W-:Y:S05]  /*4df0*/  BSYNC B1 ;  /* 0x0000000000017941 */ /* 0x004fea0003800000 */
.L_x_8250:
        /* <DEDUP_REMOVED lines=13> */
.L_x_8253:
[----:B------:R-:W-:Y:S05]  /*4ed0*/  BSYNC B1 ;  /* 0x0000000000017941 */ /* 0x000fea0003800000 */
.L_x_8252:
        /* <DEDUP_REMOVED lines=8> */
.L_x_8255:
[----:B------:R-:W-:Y:S05]  /*4f60*/  BSYNC B1 ;  /* 0x0000000000017941 */ /* 0x000fea0003800000 */
.L_x_8254:
        /* <DEDUP_REMOVED lines=11> */
.L_x_8257:
[----:B------:R-:W-:Y:S05]  /*5020*/  BSYNC B1 ;  /* 0x0000000000017941 */ /* 0x000fea0003800000 */
.L_x_8256:
        /* <DEDUP_REMOVED lines=8> */
.L_x_8259:
[----:B------:R-:W-:Y:S05]  /*50b0*/  BSYNC B1 ;  /* 0x0000000000017941 */ /* 0x000fea0003800000 */
.L_x_8258:
        /* <DEDUP_REMOVED lines=10> */
.L_x_8261:
[----:B------:R-:W-:Y:S05]  /*5160*/  BSYNC B1 ;  /* 0x0000000000017941 */ /* 0x000fea0003800000 */
.L_x_8260:
        /* <DEDUP_REMOVED lines=8> */
.L_x_8263:
[----:B------:R-:W-:Y:S05]  /*51f0*/  BSYNC B1 ;  /* 0x0000000000017941 */ /* 0x000fea0003800000 */
.L_x_8262:
[----:B------:R-:W-:Y:S01]  /*5200*/  ISETP.NE.U32.AND P3, PT, RZ, c[0x0][0x258], PT ;  /* 0x00009600ff007a0c */ /* 0x000fe20003f65070 */
[----:B------:R-:W-:Y:S01]  /*5210*/  BSSY B1, `(.L_x_8264) ;  /* 0x0000012000017945 */ /* 0x000fe20003800000 */
[----:B------:R-:W-:Y:S02]  /*5220*/  SEL R138, R149, R138, P5 ;  /* 0x0000008a958a7207 */ /* 0x000fe40002800000 */
[----:B------:R-:W-:Y:S02]  /*5230*/  ISETP.NE.AND.EX P3, PT, RZ, c[0x0][0x25c], PT, P3 ;  /* 0x00009700ff007a0c */ /* 0x000fe40003f65330 */
[----:B------:R-:W-:Y:S02]  /*5240*/  SEL R139, R150, R139, P5 ;  /* 0x0000008b968b7207 */ /* 0x000fe40002800000 */
[----:B------:R-:W-:-:S05]  /*5250*/  @P4 MOV R9, 0x10 ;  /* 0x0000001000094802 */ /* 0x000fca0000000f00 */
[----:B------:R-:W-:-:S04]  /*5260*/  @P4 IMAD.WIDE.U32 R8, R8, R9, c[0x0][0x248] ;  /* 0x0000920008084625 */ /* 0x000fc800078e0009 */
        /* <DEDUP_REMOVED lines=12> */
.L_x_8265:
[----:B------:R-:W-:Y:S05]  /*5330*/  BSYNC B1 ;  /* 0x0000000000017941 */ /* 0x000fea0003800000 */
.L_x_8264:
[----:B------:R2:W-:Y:S02]  /*5340*/  @P4 STG.E.128 [R8.64], R140 ;  /* 0x0000008c08004986 */ /* 0x0005e4000c101d04 */
.L_x_8249:
[----:B------:R-:W-:Y:S05]  /*5350*/  BSYNC B0 ;  /* 0x0000000000007941 */ /* 0x000fea0003800000 */
.L_x_8248:
[----:B------:R-:W-:Y:S02]  /*5360*/  LOP3.LUT P3, RZ, R10, 0xff, RZ, 0xc0, !PT ;  /* 0x000000ff0aff7812 */ /* 0x000fe4000786c0ff */
[----:B------:R-:W-:Y:S02]  /*5370*/  IADD3 R176, R176, c[0x0][0x160], RZ ;  /* 0x00005800b0b07a10 */ /* 0x000fe40007ffe0ff */
[----:B------:R-:W-:Y:S02]  /*5380*/  SEL R10, RZ, 0x1, P3 ;  /* 0x00000001ff0a7807 */ /* 0x000fe40001800000 */
[----:B------:R-:W-:-:S13]  /*5390*/  ISETP.GE.AND P3, PT, R176, c[0x0][0x164], PT ;  /* 0x00005900b0007a0c */ /* 0x000fda0003f66270 */
[----:B012--5:R-:W-:Y:S01]  /*53a0*/  @P3 CALL.REL.NOINC `(.L_x_8130) ;  /* 0x0000001000003944 */ /* 0x027fe20003c00000 */
[----:B------:R-:W-:Y:S05]  /*53b0*/  BRA `(.L_x_8266) ;  /* 0xffffb84000007947 */ /* 0x000fea000383ffff */
.L_x_8130:
[----:B---3--:R-:W0:Y:S01]  /*53c0*/  S2UR UR6, SR_CTAID.X ;  /* 0x00000000000679c3 */ /* 0x008e220000002500 */
[----:B------:R-:W0:Y:S01]  /*53d0*/  S2R R2, SR_TID.X ;  /* 0x0000000000027919 */ /* 0x000e220000002100 */
[C---:B------:R-:W-:Y:S02]  /*53e0*/  LOP3.LUT P4, RZ, R7.reuse, 0xffffff80, RZ, 0xc0, !PT ;  /* 0xffffff8007ff7812 */ /* 0x040fe4000788c0ff */
[----:B------:R-:W-:Y:S02]  /*53f0*/  ISETP.GE.U32.AND P3, PT, R7, 0x100, PT ;  /* 0x000001000700780c */ /* 0x000fe40003f66070 */
[----:B-----5:R-:W-:Y:S02]  /*5400*/  @P0 MOV R21, 0x10 ;  /* 0x0000001000150802 */ /* 0x020fe40000000f00 */
[----:B------:R-:W-:Y:S02]  /*5410*/  @P1 MOV R25, 0x10 ;  /* 0x0000001000191802 */ /* 0x000fe40000000f00 */
[----:B------:R-:W-:-:S05]  /*5420*/  @P2 MOV R27, 0x10 ;  /* 0x00000010001b2802 */ /* 0x000fca0000000f00 */
[----:B------:R-:W-:Y:S02]  /*5430*/  @P4 IMAD.MOV.U32 R9, RZ, RZ, 0x10 ;  /* 0x00000010ff094424 */ /* 0x000fe400078e00ff */
        /* <DEDUP_REMOVED lines=42> */
[----:B------:R-:W-:-:S04]  /*56e0*/  IMAD.MOV.U32 R7, RZ, RZ, 0x10 ;  /* 0x00000010ff077424 */ /* 0x000fc800078e00ff */
[----:B----4-:R-:W-:-:S04]  /*56f0*/  IMAD.WIDE.U32 R2, R0, R7, c[0x0][0x220] ;  /* 0x0000880000027625 */ /* 0x010fc800078e0007 */
[CC--:B------:R-:W-:Y:S01]  /*5700*/  IMAD.WIDE.U32 R4, R0.reuse, R7.reuse, c[0x0][0x228] ;  /* 0x00008a0000047625 */ /* 0x0c0fe200078e0007 */
[----:B------:R-:W-:Y:S03]  /*5710*/  STG.E.128 [R2.64], R76 ;  /* 0x0000004c02007986 */ /* 0x000fe6000c101d04 */
[----:B------:R-:W-:Y:S01]  /*5720*/  IMAD.WIDE.U32 R6, R0, R7, c[0x0][0x240] ;  /* 0x0000900000067625 */ /* 0x000fe200078e0007 */
[----:B------:R-:W-:Y:S04]  /*5730*/  STG.E.128 [R4.64], R52 ;  /* 0x0000003404007986 */ /* 0x000fe8000c101d04 */
[----:B------:R-:W-:Y:S01]  /*5740*/  STG.E.128 [R6.64], R100 ;  /* 0x0000006406007986 */ /* 0x000fe2000c101d04 */
[----:B------:R-:W-:Y:S05]  /*5750*/  EXIT ;  /* 0x000000000000794d */ /* 0x000fea0003800000 */
.L_x_8154:
[----:B------:R-:W-:Y:S01]  /*5760*/  HFMA2.MMA R191, -RZ, RZ, 0, 9.5367431640625e-07 ;  /* 0x00000010ffbf7435 */ /* 0x000fe200000001ff */
[----:B------:R-:W-:-:S02]  /*5770*/  MOV R150, R233 ;  /* 0x000000e900967202 */ /* 0x000fc40000000f00 */
[----:B------:R-:W-:Y:S02]  /*5780*/  MOV R229, 0x1f ;  /* 0x0000001f00e57802 */ /* 0x000fe40000000f00 */
[----:B------:R-:W-:Y:S02]  /*5790*/  MOV R232, 0xffffffff ;  /* 0xffffffff00e87802 */ /* 0x000fe40000000f00 */
[----:B------:R-:W-:Y:S02]  /*57a0*/  MOV R144, 0x57c0 ;  /* 0x000057c000907802 */ /* 0x000fe40000000f00 */
[----:B-----5:R-:W-:Y:S05]  /*57b0*/  CALL.REL.NOINC `($__internal_177_$__cuda_sm70_shflsync_down_p) ;  /* 0x0000046000007944 */ /* 0x020fea0003c00000 */
[----:B-1----:R-:W-:Y:S01]  /*57c0*/  MOV R148, R150 ;  /* 0x0000009600947202 */ /* 0x002fe20000000f00 */
[----:B0-----:R-:W-:Y:S05]  /*57d0*/  BRA `(.L_x_8267) ;  /* 0xffffcc9000007947 */ /* 0x001fea000383ffff */
.L_x_8155:
[----:B------:R-:W-:Y:S01]  /*57e0*/  HFMA2.MMA R191, -RZ, RZ, 0, 9.5367431640625e-07 ;  /* 0x00000010ffbf7435 */ /* 0x000fe200000001ff */
[----:B------:R-:W-:Y:S01]  /*57f0*/  IMAD.MOV.U32 R150, RZ, RZ, R231 ;  /* 0x000000ffff967224 */ /* 0x000fe200078e00e7 */
[----:B------:R-:W-:Y:S02]  /*5800*/  MOV R229, 0x1f ;  /* 0x0000001f00e57802 */ /* 0x000fe40000000f00 */
[----:B------:R-:W-:Y:S02]  /*5810*/  MOV R232, 0xffffffff ;  /* 0xffffffff00e87802 */ /* 0x000fe40000000f00 */
[----:B------:R-:W-:-:S02]  /*5820*/  MOV R144, 0x5840 ;  /* 0x0000584000907802 */ /* 0x000fc40000000f00 */
[----:B01---5:R-:W-:Y:S05]  /*5830*/  CALL.REL.NOINC `($__internal_177_$__cuda_sm70_shflsync_down_p) ;  /* 0x000003e000007944 */ /* 0x023fea0003c00000 */
[----:B------:R-:W-:Y:S01]  /*5840*/  FADD.FTZ R148, R148, R233 ;  /* 0x000000e994947221 */ /* 0x000fe20000010000 */
[----:B0-----:R-:W-:Y:S01]  /*5850*/  HFMA2.MMA R191, -RZ, RZ, 0, 4.76837158203125e-07 ;  /* 0x00000008ffbf7435 */ /* 0x001fe200000001ff */
[----:B-1----:R-:W-:Y:S01]  /*5860*/  FADD.FTZ R231, R231, R150 ;  /* 0x00000096e7e77221 */ /* 0x002fe20000010000 */
[----:B------:R-:W-:Y:S01]  /*5870*/  MOV R229, 0x1f ;  /* 0x0000001f00e57802 */ /* 0x000fe20000000f00 */
[----:B------:R-:W-:Y:S01]  /*5880*/  IMAD.MOV.U32 R232, RZ, RZ, -0x1 ;  /* 0xffffffffffe87424 */ /* 0x000fe200078e00ff */
[----:B------:R-:W-:-:S02]  /*5890*/  MOV R150, R148 ;  /* 0x0000009400967202 */ /* 0x000fc40000000f00 */
[----:B------:R-:W-:Y:S02]  /*58a0*/  MOV R144, 0x58c0 ;  /* 0x000058c000907802 */ /* 0x000fe40000000f00 */
[----:B------:R-:W-:Y:S05]  /*58b0*/  CALL.REL.NOINC `($__internal_177_$__cuda_sm70_shflsync_down_p) ;  /* 0x0000036000007944 */ /* 0x000fea0003c00000 */
[----:B0-----:R-:W-:Y:S01]  /*58c0*/  HFMA2.MMA R191, -RZ, RZ, 0, 4.76837158203125e-07 ;  /* 0x00000008ffbf7435 */ /* 0x001fe200000001ff */
[----:B-1----:R-:W-:Y:S01]  /*58d0*/  MOV R147, R150 ;  /* 0x0000009600937202 */ /* 0x002fe20000000f00 */
[----:B------:R-:W-:Y:S01]  /*58e0*/  IMAD.MOV.U32 R232, RZ, RZ, -0x1 ;  /* 0xffffffffffe87424 */ /* 0x000fe200078e00ff */
[----:B------:R-:W-:Y:S02]  /*58f0*/  MOV R150, R231 ;  /* 0x000000e700967202 */ /* 0x000fe40000000f00 */
[----:B------:R-:W-:Y:S02]  /*5900*/  MOV R229, 0x1f ;  /* 0x0000001f00e57802 */ /* 0x000fe40000000f00 */
[----:B------:R-:W-:Y:S02]  /*5910*/  MOV R144, 0x5930 ;  /* 0x0000593000907802 */ /* 0x000fe40000000f00 */
[----:B------:R-:W-:Y:S05]  /*5920*/  CALL.REL.NOINC `($__internal_177_$__cuda_sm70_shflsync_down_p) ;  /* 0x000002f000007944 */ /* 0x000fea0003c00000 */
[----:B------:R-:W-:Y:S01]  /*5930*/  FADD.FTZ R148, R147, R148 ;  /* 0x0000009493947221 */ /* 0x000fe20000010000 */
[----:B0-----:R-:W-:Y:S01]  /*5940*/  HFMA2.MMA R191, -RZ, RZ, 0, 2.384185791015625e-07 ;  /* 0x00000004ffbf7435 */ /* 0x001fe200000001ff */
[----:B-1----:R-:W-:Y:S01]  /*5950*/  FADD.FTZ R231, R231, R150 ;  /* 0x00000096e7e77221 */ /* 0x002fe20000010000 */
[----:B------:R-:W-:-:S02]  /*5960*/  MOV R229, 0x1f ;  /* 0x0000001f00e57802 */ /* 0x000fc40000000f00 */
[----:B------:R-:W-:Y:S02]  /*5970*/  MOV R232, 0xffffffff ;  /* 0xffffffff00e87802 */ /* 0x000fe40000000f00 */
[----:B------:R-:W-:Y:S02]  /*5980*/  MOV R150, R148 ;  /* 0x0000009400967202 */ /* 0x000fe40000000f00 */
[----:B------:R-:W-:Y:S02]  /*5990*/  MOV R144, 0x59b0 ;  /* 0x000059b000907802 */ /* 0x000fe40000000f00 */
[----:B------:R-:W-:Y:S05]  /*59a0*/  CALL.REL.NOINC `($__internal_177_$__cuda_sm70_shflsync_down_p) ;  /* 0x0000027000007944 */ /* 0x000fea0003c00000 */
[----:B0-----:R-:W-:Y:S01]  /*59b0*/  HFMA2.MMA R191, -RZ, RZ, 0, 2.384185791015625e-07 ;  /* 0x00000004ffbf7435 */ /* 0x001fe200000001ff */
[----:B-1----:R-:W-:Y:S01]  /*59c0*/  MOV R147, R150 ;  /* 0x0000009600937202 */ /* 0x002fe20000000f00 */
[----:B------:R-:W-:Y:S01]  /*59d0*/  IMAD.MOV.U32 R150, RZ, RZ, R231 ;  /* 0x000000ffff967224 */ /* 0x000fe200078e00e7 */
[----:B------:R-:W-:Y:S02]  /*59e0*/  MOV R229, 0x1f ;  /* 0x0000001f00e57802 */ /* 0x000fe40000000f00 */
[----:B------:R-:W-:Y:S02]  /*59f0*/  MOV R232, 0xffffffff ;  /* 0xffffffff00e87802 */ /* 0x000fe40000000f00 */
[----:B------:R-:W-:-:S02]  /*5a00*/  MOV R144, 0x5a20 ;  /* 0x00005a2000907802 */ /* 0x000fc40000000f00 */
[----:B------:R-:W-:Y:S05]  /*5a10*/  CALL.REL.NOINC `($__internal_177_$__cuda_sm70_shflsync_down_p) ;  /* 0x0000020000007944 */ /* 0x000fea0003c00000 */
[----:B------:R-:W-:Y:S01]  /*5a20*/  FADD.FTZ R148, R147, R148 ;  /* 0x0000009493947221 */ /* 0x000fe20000010000 */
[----:B0-----:R-:W-:Y:S01]  /*5a30*/  HFMA2.MMA R191, -RZ, RZ, 0, 1.1920928955078125e-07 ;  /* 0x00000002ffbf7435 */ /* 0x001fe200000001ff */
[----:B-1----:R-:W-:Y:S01]  /*5a40*/  FADD.FTZ R151, R231, R150 ;  /* 0x00000096e7977221 */ /* 0x002fe20000010000 */
[----:B------:R-:W-:Y:S01]  /*5a50*/  MOV R229, 0x1f ;  /* 0x0000001f00e57802 */ /* 0x000fe20000000f00 */
[----:B------:R-:W-:Y:S01]  /*5a60*/  IMAD.MOV.U32 R232, RZ, RZ, -0x1 ;  /* 0xffffffffffe87424 */ /* 0x000fe200078e00ff */
[----:B------:R-:W-:-:S02]  /*5a70*/  MOV R150, R148 ;  /* 0x0000009400967202 */ /* 0x000fc40000000f00 */
[----:B------:R-:W-:Y:S02]  /*5a80*/  MOV R144, 0x5aa0 ;  /* 0x00005aa000907802 */ /* 0x000fe40000000f00 */
[----:B------:R-:W-:Y:S05]  /*5a90*/  CALL.REL.NOINC `($__internal_177_$__cuda_sm70_shflsync_down_p) ;  /* 0x0000018000007944 */ /* 0x000fea0003c00000 */
[----:B0-----:R-:W-:Y:S01]  /*5aa0*/  HFMA2.MMA R191, -RZ, RZ, 0, 1.1920928955078125e-07 ;  /* 0x00000002ffbf7435 */ /* 0x001fe200000001ff */
[----:B-1----:R-:W-:Y:S01]  /*5ab0*/  MOV R147, R150 ;  /* 0x0000009600937202 */ /* 0x002fe20000000f00 */
[----:B------:R-:W-:Y:S01]  /*5ac0*/  IMAD.MOV.U32 R232, RZ, RZ, -0x1 ;  /* 0xffffffffffe87424 */ /* 0x000fe200078e00ff */
[----:B------:R-:W-:Y:S02]  /*5ad0*/  MOV R150, R151 ;  /* 0x0000009700967202 */ /* 0x000fe40000000f00 */
[----:B------:R-:W-:Y:S02]  /*5ae0*/  MOV R229, 0x1f ;  /* 0x0000001f00e57802 */ /* 0x000fe40000000f00 */
[----:B------:R-:W-:Y:S02]  /*5af0*/  MOV R144, 0x5b10 ;  /* 0x00005b1000907802 */ /* 0x000fe40000000f00 */
[----:B------:R-:W-:Y:S05]  /*5b00*/  CALL.REL.NOINC `($__internal_177_$__cuda_sm70_shflsync_down_p) ;  /* 0x0000011000007944 */ /* 0x000fea0003c00000 */
[----:B------:R-:W-:Y:S01]  /*5b10*/  FADD.FTZ R149, R147, R148 ;  /* 0x0000009493957221 */ /* 0x000fe20000010000 */
[----:B0-----:R-:W-:Y:S01]  /*5b20*/  HFMA2.MMA R191, -RZ, RZ, 0, 5.9604644775390625e-08 ;  /* 0x00000001ffbf7435 */ /* 0x001fe200000001ff */
[----:B-1----:R-:W-:Y:S01]  /*5b30*/  FADD.FTZ R151, R151, R150 ;  /* 0x0000009697977221 */ /* 0x002fe20000010000 */
[----:B------:R-:W-:-:S02]  /*5b40*/  MOV R229, 0x1f ;  /* 0x0000001f00e57802 */ /* 0x000fc40000000f00 */
[----:B------:R-:W-:Y:S02]  /*5b50*/  MOV R232, 0xffffffff ;  /* 0xffffffff00e87802 */ /* 0x000fe40000000f00 */
[----:B------:R-:W-:Y:S02]  /*5b60*/  MOV R150, R149 ;  /* 0x0000009500967202 */ /* 0x000fe40000000f00 */
[----:B------:R-:W-:Y:S02]  /*5b70*/  MOV R144, 0x5b90 ;  /* 0x00005b9000907802 */ /* 0x000fe40000000f00 */
[----:B------:R-:W-:Y:S05]  /*5b80*/  CALL.REL.NOINC `($__internal_177_$__cuda_sm70_shflsync_down_p) ;  /* 0x0000009000007944 */ /* 0x000fea0003c00000 */
[----:B0-----:R-:W-:Y:S01]  /*5b90*/  HFMA2.MMA R191, -RZ, RZ, 0, 5.9604644775390625e-08 ;  /* 0x00000001ffbf7435 */ /* 0x001fe200000001ff */
[----:B-1----:R-:W-:Y:S01]  /*5ba0*/  MOV R190, R150 ;  /* 0x0000009600be7202 */ /* 0x002fe20000000f00 */
[----:B------:R-:W-:Y:S01]  /*5bb0*/  IMAD.MOV.U32 R150, RZ, RZ, R151 ;  /* 0x000000ffff967224 */ /* 0x000fe200078e0097 */
[----:B------:R-:W-:Y:S02]  /*5bc0*/  MOV R229, 0x1f ;  /* 0x0000001f00e57802 */ /* 0x000fe40000000f00 */
[----:B------:R-:W-:Y:S02]  /*5bd0*/  MOV R232, 0xffffffff ;  /* 0xffffffff00e87802 */ /* 0x000fe40000000f00 */
[----:B------:R-:W-:-:S02]  /*5be0*/  MOV R144, 0x5c00 ;  /* 0x00005c0000907802 */ /* 0x000fc40000000f00 */
[----:B------:R-:W-:Y:S05]  /*5bf0*/  CALL.REL.NOINC `($__internal_177_$__cuda_sm70_shflsync_down_p) ;  /* 0x0000002000007944 */ /* 0x000fea0003c00000 */
[----:B-1----:R-:W-:Y:S01]  /*5c00*/  MOV R144, R150 ;  /* 0x0000009600907202 */ /* 0x002fe20000000f00 */
[----:B0-----:R-:W-:Y:S05]  /*5c10*/  BRA `(.L_x_8268) ;  /* 0xffffc97000007947 */ /* 0x001fea000383ffff */
        .weak           $__internal_177_$__cuda_sm70_shflsync_down_p
        .type           $__internal_177_$__cuda_sm70_shflsync_down_p,@function
        .size           $__internal_177_$__cuda_sm70_shflsync_down_p,(.L_x_9431 - $__internal_177_$__cuda_sm70_shflsync_down_p)
$__internal_177_$__cuda_sm70_shflsync_down_p:
[----:B------:R-:W-:Y:S01]  /*5c20*/  HFMA2.MMA R145, -RZ, RZ, 0, 0 ;  /* 0x00000000ff917435 */ /* 0x000fe200000001ff */
[----:B------:R-:W-:Y:S04]  /*5c30*/  WARPSYNC R232 ;  /* 0x000000e800007348 */ /* 0x000fe80003800000 */
[----:B------:R0:W1:Y:S01]  /*5c40*/  SHFL.DOWN PT, R150, R150, R191, R229 ;  /* 0x080000bf96967389 */ /* 0x00006200000e00e5 */
[----:B------:R-:W-:Y:S05]  /*5c50*/  RET.REL.NODEC R144 `(_ZN10layer_norm13ln_bwd_kernelINS_13Kernel_traitsI6__halfffffjLj3072ELj1ELj1ELj4ELj16ENS_18Kernel_traits_baseILj3072ES2_ffffjLj128EEEEELb1ELb1ELb1ELb0EEEvNS_9BwdParamsE) ;  /* 0xffffa3a090007950 */ /* 0x000fea0003c3ffff */
.L_x_8269:
        /* <DEDUP_REMOVED lines=10> */
.L_x_9431:


//--------------------- .text._ZN10layer_norm22ln_bwd_finalize_kernelINS_22Kernel_traits_finalizeILj3072E6__halfffffjLb1ELj1024ELj4ENS_18Kernel_traits_baseILj3072ES2_ffffjLj1024EEEEELb1ELb1EEEvNS_9BwdParamsE --------------------------
	.section	.text._ZN10layer_norm22ln_bwd_finalize_kernelINS_22Kernel_traits_finalizeILj3072E6__halfffffjLb1ELj1024ELj4ENS_18Kernel_traits_baseILj3072ES2_ffffjLj1024EEEEELb1ELb1EEEvNS_9BwdParamsE,"ax",@progbits
	.sectioninfo	@"SHI_REGISTERS=32"
	.align	128
        .global         _ZN10layer_norm22ln_bwd_finalize_kernelINS_22Kernel_traits_finalizeILj3072E6__halfffffjLb1ELj1024ELj4ENS_18Kernel_traits_baseILj3072ES2_ffffjLj1024EEEEELb1ELb1EEEvNS_9BwdParamsE
        .type           _ZN10layer_norm22ln_bwd_finalize_kernelINS_22Kernel_traits_finalizeILj3072E6__halfffffjLb1ELj1024ELj4ENS_18Kernel_traits_baseILj3072ES2_ffffjLj1024EEEEELb1ELb1EEEvNS_9BwdParamsE,@function
        .size           _ZN10layer_norm22ln_bwd_finalize_kernelINS_22Kernel_traits_finalizeILj3072E6__halfffffjLb1ELj1024ELj4ENS_18Kernel_traits_baseILj3072ES2_ffffjLj1024EEEEELb1ELb1EEEvNS_9BwdParamsE,(.L_x_9432 - _ZN10layer_norm22ln_bwd_finalize_kernelINS_22Kernel_traits_finalizeILj3072E6__halfffffjLb1ELj1024ELj4ENS_18Kernel_traits_baseILj3072ES2_ffffjLj1024EEEEELb1ELb1EEEvNS_9BwdParamsE)
        .other          _ZN10layer_norm22ln_bwd_finalize_kernelINS_22Kernel_traits_finalizeILj3072E6__halfffffjLb1ELj1024ELj4ENS_18Kernel_traits_baseILj3072ES2_ffffjLj1024EEEEELb1ELb1EEEvNS_9BwdParamsE,@"STO_CUDA_ENTRY STV_DEFAULT"
_ZN10layer_norm22ln_bwd_finalize_kernelINS_22Kernel_traits_finalizeILj3072E6__halfffffjLb1ELj1024ELj4ENS_18Kernel_traits_baseILj3072ES2_ffffjLj1024EEEEELb1ELb1EEEvNS_9BwdParamsE:
.text._ZN10layer_norm22ln_bwd_finalize_kernelINS_22Kernel_traits_finalizeILj3072E6__halfffffjLb1ELj1024ELj4ENS_18Kernel_traits_baseILj3072ES2_ffffjLj1024EEEEELb1ELb1EEEvNS_9BwdParamsE:
        /* <DEDUP_REMOVED lines=19> */
.L_x_8282:
        /* <DEDUP_REMOVED lines=32> */
.L_x_8274:
        /* <DEDUP_REMOVED lines=47> */
.L_x_8273:
[----:B------:R-:W-:Y:S05]  /*0620*/  BSYNC B1 ;  /* 0x0000000000017941 */ /* 0x000fea0003800000 */
.L_x_8272:
        /* <DEDUP_REMOVED lines=29> */
.L_x_8276:
[----:B------:R-:W-:Y:S05]  /*0800*/  BSYNC B1 ;  /* 0x0000000000017941 */ /* 0x000fea0003800000 */
.L_x_8275:
        /* <DEDUP_REMOVED lines=13> */
.L_x_8271:
[----:B------:R-:W-:Y:S05]  /*08e0*/  BSYNC B0 ;  /* 0x0000000000007941 */ /* 0x000fea0003800000 */
.L_x_8270:
        /* <DEDUP_REMOVED lines=12> */
.L_x_8283:
        /* <DEDUP_REMOVED lines=27> */
.L_x_8284:
        /* <DEDUP_REMOVED lines=9> */
.L_x_8277:
        /* <DEDUP_REMOVED lines=19> */
.L_x_8281:
[----:B------:R-:W-:Y:S05]  /*0d20*/  BSYNC B0 ;  /* 0x0000000000007941 */ /* 0x000fea0003800000 */
.L_x_8280:
[C---:B------:R-:W-:Y:S02]  /*0d30*/  ISETP.GT.U32.AND P1, PT, R4.reuse, -0xc01, PT ;  /* 0xfffff3ff0400780c */ /* 0x040fe40003f24070 */
[----:B------:R-:W-:-:S02]  /*0d40*/  IADD3 R4, R4, 0xc00, RZ ;  /* 0x00000c0004047810 */ /* 0x000fc40007ffe0ff */
[----:B------:R-:W-:-:S09]  /*0d50*/  IADD3 R5, R5, 0x600, RZ ;  /* 0x0000060005057810 */ /* 0x000fd20007ffe0ff */
[----:B012---:R-:W-:Y:S05]  /*0d60*/  @P1 BRA `(.L_x_8282) ;  /* 0xfffff3c000001947 */ /* 0x007fea000383ffff */
[----:B------:R-:W-:Y:S05]  /*0d70*/  EXIT ;  /* 0x000000000000794d */ /* 0x000fea0003800000 */
.L_x_8278:
[----:B------:R-:W-:Y:S01]  /*0d80*/  HFMA2.MMA R14, -RZ, RZ, 0, 1.847743988037109375e-06 ;  /* 0x0000001fff0e7435 */ /* 0x000fe200000001ff */
[----:B---3--:R-:W-:Y:S01]  /*0d90*/  IMAD.MOV.U32 R18, RZ, RZ, R10 ;  /* 0x000000ffff127224 */ /* 0x008fe200078e000a */
[----:B------:R-:W-:Y:S01]  /*0da0*/  MOV R17, 0x1 ;  /* 0x0000000100117802 */ /* 0x000fe20000000f00 */
[----:B------:R-:W-:Y:S01]  /*0db0*/  IMAD.MOV.U32 R19, RZ, RZ, -0x1 ;  /* 0xffffffffff137424 */ /* 0x000fe200078e00ff */
[----:B------:R-:W-:Y:S02]  /*0dc0*/  MOV R8, 0xde0 ;  /* 0x00000de000087802 */ /* 0x000fe40000000f00 */
[----:B012---:R-:W-:Y:S05]  /*0dd0*/  CALL.REL.NOINC `($__internal_178_$__cuda_sm70_shflsync_bfly_p) ;  /* 0x0000059000007944 */ /* 0x007fea0003c00000 */
[----:B01----:R-:W-:Y:S05]  /*0de0*/  BRA `(.L_x_8283) ;  /* 0xfffffbc000007947 */ /* 0x003fea000383ffff */
.L_x_8279:
[----:B------:R-:W-:Y:S01]  /*0df0*/  HFMA2.MMA R14, -RZ, RZ, 0, 1.847743988037109375e-06 ;  /* 0x0000001fff0e7435 */ /* 0x000fe200000001ff */
[----:B------:R-:W-:Y:S01]  /*0e00*/  MOV R17, 0x2 ;  /* 0x0000000200117802 */ /* 0x000fe20000000f00 */
[----:B------:R-:W-:Y:S01]  /*0e10*/  IMAD.MOV.U32 R19, RZ, RZ, -0x1 ;  /* 0xffffffffff137424 */ /* 0x000fe200078e00ff */
[----:B------:R-:W-:-:S03]  /*0e20*/  MOV R8, 0xe40 ;  /* 0x00000e4000087802 */ /* 0x000fc60000000f00 */
[----:B0123--:R-:W-:Y:S05]  /*0e30*/  CALL.REL.NOINC `($__internal_178_$__cuda_sm70_shflsync_bfly_p) ;  /* 0x0000053000007944 */ /* 0x00ffea0003c00000 */
[----:B01----:R-:W-:Y:S01]  /*0e40*/  FADD.FTZ R18, R18, R14 ;  /* 0x0000000e12127221 */ /* 0x003fe20000010000 */
[----:B------:R-:W-:Y:S01]  /*0e50*/  HFMA2.MMA R14, -RZ, RZ, 0, 1.847743988037109375e-06 ;  /* 0x0000001fff0e7435 */ /* 0x000fe200000001ff */
[----:B------:R-:W-:Y:S01]  /*0e60*/  MOV R17, 0x4 ;  /* 0x0000000400117802 */ /* 0x000fe20000000f00 */
[----:B------:R-:W-:Y:S01]  /*0e70*/  IMAD.MOV.U32 R19, RZ, RZ, -0x1 ;  /* 0xffffffffff137424 */ /* 0x000fe200078e00ff */
[----:B------:R-:W-:-:S03]  /*0e80*/  MOV R8, 0xea0 ;  /* 0x00000ea000087802 */ /* 0x000fc60000000f00 */
[----:B------:R-:W-:Y:S05]  /*0e90*/  CALL.REL.NOINC `($__internal_178_$__cuda_sm70_shflsync_bfly_p) ;  /* 0x000004d000007944 */ /* 0x000fea0003c00000 */
[----:B01----:R-:W-:Y:S01]  /*0ea0*/  FADD.FTZ R18, R18, R14 ;  /* 0x0000000e12127221 */ /* 0x003fe20000010000 */
[----:B------:R-:W-:Y:S01]  /*0eb0*/  HFMA2.MMA R14, -RZ, RZ, 0, 1.847743988037109375e-06 ;  /* 0x0000001fff0e7435 */ /* 0x000fe200000001ff */
[----:B------:R-:W-:Y:S01]  /*0ec0*/  MOV R17, 0x8 ;  /* 0x0000000800117802 */ /* 0x000fe20000000f00 */
[----:B------:R-:W-:Y:S01]  /*0ed0*/  IMAD.MOV.U32 R19, RZ, RZ, -0x1 ;  /* 0xffffffffff137424 */ /* 0x000fe200078e00ff */
[----:B------:R-:W-:-:S03]  /*0ee0*/  MOV R8, 0xf00 ;  /* 0x00000f0000087802 */ /* 0x000fc60000000f00 */
[----:B------:R-:W-:Y:S05]  /*0ef0*/  CALL.REL.NOINC `($__internal_178_$__cuda_sm70_shflsync_bfly_p) ;  /* 0x0000047000007944 */ /* 0x000fea0003c00000 */
[----:B-1----:R-:W-:Y:S01]  /*0f00*/  FADD.FTZ R10, R18, R14 ;  /* 0x0000000e120a7221 */ /* 0x002fe20000010000 */
[----:B------:R-:W-:Y:S01]  /*0f10*/  HFMA2.MMA R14, -RZ, RZ, 0, 1.847743988037109375e-06 ;  /* 0x0000001fff0e7435 */ /* 0x000fe200000001ff */
[----:B0-----:R-:W-:Y:S01]  /*0f20*/  MOV R17, 0x10 ;  /* 0x0000001000117802 */ /* 0x001fe20000000f00 */
[----:B------:R-:W-:Y:S01]  /*0f30*/  IMAD.MOV.U32 R19, RZ, RZ, -0x1 ;  /* 0xffffffffff137424 */ /* 0x000fe200078e00ff */
[----:B------:R-:W-:-:S02]  /*0f40*/  MOV R8, 0xf70 ;  /* 0x00000f7000087802 */ /* 0x000fc40000000f00 */
[----:B------:R-:W-:Y:S02]  /*0f50*/  MOV R18, R10 ;  /* 0x0000000a00127202 */ /* 0x000fe40000000f00 */
[----:B------:R-:W-:Y:S05]  /*0f60*/  CALL.REL.NOINC `($__internal_178_$__cuda_sm70_shflsync_bfly_p) ;  /* 0x0000040000007944 */ /* 0x000fea0003c00000 */
[----:B0-----:R-:W-:Y:S01]  /*0f70*/  HFMA2.MMA R17, -RZ, RZ, 0, 5.9604644775390625e-08 ;  /* 0x00000001ff117435 */ /* 0x001fe200000001ff */
[----:B-1----:R-:W-:Y:S01]  /*0f80*/  MOV R13, R14 ;  /* 0x0000000e000d7202 */ /* 0x002fe20000000f00 */
[----:B------:R-:W-:Y:S01]  /*0f90*/  IMAD.MOV.U32 R18, RZ, RZ, R15 ;  /* 0x000000ffff127224 */ /* 0x000fe200078e000f */
[----:B------:R-:W-:Y:S01]  /*0fa0*/  MOV R14, 0x1f ;  /* 0x0000001f000e7802 */ /* 0x000fe20000000f00 */
[----:B------:R-:W-:Y:S01]  /*0fb0*/  IMAD.MOV.U32 R19, RZ, RZ, -0x1 ;  /* 0xffffffffff137424 */ /* 0x000fe200078e00ff */
[----:B------:R-:W-:Y:S02]  /*0fc0*/  MOV R8, 0xfe0 ;  /* 0x00000fe000087802 */ /* 0x000fe40000000f00 */
[----:B------:R-:W-:Y:S05]  /*0fd0*/  CALL.REL.NOINC `($__internal_178_$__cuda_sm70_shflsync_bfly_p) ;  /* 0x0000039000007944 */ /* 0x000fea0003c00000 */
[----:B0-----:R-:W-:Y:S01]  /*0fe0*/  HFMA2.MMA R17, -RZ, RZ, 0, 1.1920928955078125e-07 ;  /* 0x00000002ff117435 */ /* 0x001fe200000001ff */
[----:B-1----:R-:W-:Y:S01]  /*0ff0*/  FADD.FTZ R18, R15, R14 ;  /* 0x0000000e0f127221 */ /* 0x002fe20000010000 */
[----:B------:R-:W-:Y:S01]  /*1000*/  MOV R14, 0x1f ;  /* 0x0000001f000e7802 */ /* 0x000fe20000000f00 */
[----:B------:R-:W-:Y:S01]  /*1010*/  IMAD.MOV.U32 R19, RZ, RZ, -0x1 ;  /* 0xffffffffff137424 */ /* 0x000fe200078e00ff */
[----:B------:R-:W-:Y:S02]  /*1020*/  MOV R8, 0x1040 ;  /* 0x0000104000087802 */ /* 0x000fe40000000f00 */
[----:B------:R-:W-:Y:S05]  /*1030*/  CALL.REL.NOINC `($__internal_178_$__cuda_sm70_shflsync_bfly_p) ;  /* 0x0000033000007944 */ /* 0x000fea0003c00000 */
[----:B0-----:R-:W-:Y:S01]  /*1040*/  HFMA2.MMA R17, -RZ, RZ, 0, 2.384185791015625e-07 ;  /* 0x00000004ff117435 */ /* 0x001fe200000001ff */
[----:B-1----:R-:W-:Y:S01]  /*1050*/  FADD.FTZ R18, R18, R14 ;  /* 0x0000000e12127221 */ /* 0x002fe20000010000 */
[----:B------:R-:W-:Y:S01]  /*1060*/  MOV R14, 0x1f ;  /* 0x0000001f000e7802 */ /* 0x000fe20000000f00 */
[----:B------:R-:W-:Y:S01]  /*1070*/  IMAD.MOV.U32 R19, RZ, RZ, -0x1 ;  /* 0xffffffffff137424 */ /* 0x000fe200078e00ff */
[----:B------:R-:W-:-:S02]  /*1080*/  MOV R8, 0x10a0 ;  /* 0x000010a000087802 */ /* 0x000fc40000000f00 */
[----:B------:R-:W-:Y:S05]  /*1090*/  CALL.REL.NOINC `($__internal_178_$__cuda_sm70_shflsync_bfly_p) ;  /* 0x000002d000007944 */ /* 0x000fea0003c00000 */
[----:B0-----:R-:W-:Y:S01]  /*10a0*/  HFMA2.MMA R17, -RZ, RZ, 0, 4.76837158203125e-07 ;  /* 0x00000008ff117435 */ /* 0x001fe200000001ff */
[----:B-1----:R-:W-:Y:S01]  /*10b0*/  FADD.FTZ R18, R18, R14 ;  /* 0x0000000e12127221 */ /* 0x002fe20000010000 */
[----:B------:R-:W-:Y:S01]  /*10c0*/  MOV R14, 0x1f ;  /* 0x0000001f000e7802 */ /* 0x000fe20000000f00 */
[----:B------:R-:W-:Y:S01]  /*10d0*/  IMAD.MOV.U32 R19, RZ, RZ, -0x1 ;  /* 0xffffffffff137424 */ /* 0x000fe200078e00ff */
[----:B------:R-:W-:-:S02]  /*10e0*/  MOV R8, 0x1100 ;  /* 0x0000110000087802 */ /* 0x000fc40000000f00 */
[----:B------:R-:W-:Y:S05]  /*10f0*/  CALL.REL.NOINC `($__internal_178_$__cuda_sm70_shflsync_bfly_p) ;  /* 0x0000027000007944 */ /* 0x000fea0003c00000 */
[----:B-1----:R-:W-:Y:S01]  /*1100*/  FADD.FTZ R12, R18, R14 ;  /* 0x0000000e120c7221 */ /* 0x002fe20000010000 */
[----:B0-----:R-:W-:Y:S01]  /*1110*/  HFMA2.MMA R17, -RZ, RZ, 0, 9.5367431640625e-07 ;  /* 0x00000010ff117435 */ /* 0x001fe200000001ff */
[----:B------:R-:W-:Y:S01]  /*1120*/  MOV R14, 0x1f ;  /* 0x0000001f000e7802 */ /* 0x000fe20000000f00 */
[----:B------:R-:W-:Y:S01]  /*1130*/  IMAD.MOV.U32 R19, RZ, RZ, -0x1 ;  /* 0xffffffffff137424 */ /* 0x000fe200078e00ff */
[----:B------:R-:W-:-:S02]  /*1140*/  MOV R8, 0x1170 ;  /* 0x0000117000087802 */ /* 0x000fc40000000f00 */
[----:B------:R-:W-:Y:S02]  /*1150*/  MOV R18, R12 ;  /* 0x0000000c00127202 */ /* 0x000fe40000000f00 */
[----:B------:R-:W-:Y:S05]  /*1160*/  CALL.REL.NOINC `($__internal_178_$__cuda_sm70_shflsync_bfly_p) ;  /* 0x0000020000007944 */ /* 0x000fea0003c00000 */
[----:B-1----:R-:W-:Y:S01]  /*1170*/  MOV R15, R14 ;  /* 0x0000000e000f7202 */ /* 0x002fe20000000f00 */
[----:B------:R-:W-:Y:S01]  /*1180*/  HFMA2.MMA R14, -RZ, RZ, 0, 1.847743988037109375e-06 ;  /* 0x0000001fff0e7435 */ /* 0x000fe200000001ff */
[----:B0-----:R-:W-:Y:S01]  /*1190*/  MOV R18, R11 ;  /* 0x0000000b00127202 */ /* 0x001fe20000000f00 */
[----:B------:R-:W-:Y:S01]  /*11a0*/  IMAD.MOV.U32 R17, RZ, RZ, 0x1 ;  /* 0x00000001ff117424 */ /* 0x000fe200078e00ff */
[----:B------:R-:W-:Y:S02]  /*11b0*/  MOV R19, 0xffffffff ;  /* 0xffffffff00137802 */ /* 0x000fe40000000f00 */
[----:B------:R-:W-:Y:S02]  /*11c0*/  MOV R8, 0x11e0 ;  /* 0x000011e000087802 */ /* 0x000fe40000000f00 */
[----:B------:R-:W-:Y:S05]  /*11d0*/  CALL.REL.NOINC `($__internal_178_$__cuda_sm70_shflsync_bfly_p) ;  /* 0x0000019000007944 */ /* 0x000fea0003c00000 */
[----:B0-----:R-:W-:Y:S01]  /*11e0*/  HFMA2.MMA R17, -RZ, RZ, 0, 1.1920928955078125e-07 ;  /* 0x00000002ff117435 */ /* 0x001fe200000001ff */
[----:B-1----:R-:W-:Y:S01]  /*11f0*/  FADD.FTZ R18, R11, R14 ;  /* 0x0000000e0b127221 */ /* 0x002fe20000010000 */
[----:B------:R-:W-:Y:S01]  /*1200*/  MOV R19, 0xffffffff ;  /* 0xffffffff00137802 */ /* 0x000fe20000000f00 */
[----:B------:R-:W-:Y:S01]  /*1210*/  IMAD.MOV.U32 R14, RZ, RZ, 0x1f ;  /* 0x0000001fff0e7424 */ /* 0x000fe200078e00ff */
[----:B------:R-:W-:-:S02]  /*1220*/  MOV R8, 0x1240 ;  /* 0x0000124000087802 */ /* 0x000fc40000000f00 */
        /* <DEDUP_REMOVED lines=9> */
[----:B------:R-:W-:-:S02]  /*12c0*/  MOV R14, 0x1f ;  /* 0x0000001f000e7802 */ /* 0x000fc40000000f00 */
[----:B------:R-:W-:Y:S02]  /*12d0*/  MOV R19, 0xffffffff ;  /* 0xffffffff00137802 */ /* 0x000fe40000000f00 */
[----:B------:R-:W-:Y:S02]  /*12e0*/  MOV R8, 0x1300 ;  /* 0x0000130000087802 */ /* 0x000fe40000000f00 */
[----:B------:R-:W-:Y:S05]  /*12f0*/  CALL.REL.NOINC `($__internal_178_$__cuda_sm70_shflsync_bfly_p) ;  /* 0x0000007000007944 */ /* 0x000fea0003c00000 */
[----:B01----:R-:W-:Y:S01]  /*1300*/  FADD.FTZ R18, R18, R14 ;  /* 0x0000000e12127221 */ /* 0x003fe20000010000 */
[----:B------:R-:W-:Y:S01]  /*1310*/  HFMA2.MMA R14, -RZ, RZ, 0, 1.847743988037109375e-06 ;  /* 0x0000001fff0e7435 */ /* 0x000fe200000001ff */
[----:B------:R-:W-:Y:S01]  /*1320*/  IMAD.MOV.U32 R17, RZ, RZ, 0x10 ;  /* 0x00000010ff117424 */ /* 0x000fe200078e00ff */
[----:B------:R-:W-:Y:S02]  /*1330*/  MOV R19, 0xffffffff ;  /* 0xffffffff00137802 */ /* 0x000fe40000000f00 */
[----:B------:R-:W-:Y:S02]  /*1340*/  MOV R8, 0x1360 ;  /* 0x0000136000087802 */ /* 0x000fe40000000f00 */
[----:B------:R-:W-:Y:S05]  /*1350*/  CALL.REL.NOINC `($__internal_178_$__cuda_sm70_shflsync_bfly_p) ;  /* 0x0000001000007944 */ /* 0x000fea0003c00000 */
[----:B01----:R-:W-:Y:S05]  /*1360*/  BRA `(.L_x_8284) ;  /* 0xfffff7f000007947 */ /* 0x003fea000383ffff */
        .weak           $__internal_178_$__cuda_sm70_shflsync_bfly_p
        .type           $__internal_178_$__cuda_sm70_shflsync_bfly_p,@function
        .size           $__internal_178_$__cuda_sm70_shflsync_bfly_p,(.L_x_9432 - $__internal_178_$__cuda_sm70_shflsync_bfly_p)
$__internal_178_$__cuda_sm70_shflsync_bfly_p:
[----:B------:R-:W-:Y:S01]  /*1370*/  HFMA2.MMA R9, -RZ, RZ, 0, 0 ;  /* 0x00000000ff097435 */ /* 0x000fe200000001ff */
[----:B------:R-:W-:Y:S04]  /*1380*/  WARPSYNC R19 ;  /* 0x0000001300007348 */ /* 0x000fe80003800000 */
[----:B------:R0:W1:Y:S01]  /*1390*/  SHFL.BFLY PT, R14, R18, R17, R14 ;  /* 0x0c000011120e7389 */ /* 0x00006200000e000e */
[----:B------:R-:W-:Y:S05]  /*13a0*/  RET.REL.NODEC R8 `(_ZN10layer_norm22ln_bwd_finalize_kernelINS_22Kernel_traits_finalizeILj3072E6__halfffffjLb1ELj1024ELj4ENS_18Kernel_traits_baseILj3072ES2_ffffjLj1024EEEEELb1ELb1EEEvNS_9BwdParamsE) ;  /* 0xffffec5008007950 */ /* 0x000fea0003c3ffff */
.L_x_8285:
        /* <DEDUP_REMOVED lines=13> */
.L_x_9432:


//--------------------- .text._ZN10layer_norm13ln_bwd_kernelINS_13Kernel_traitsI6__halfffffjLj3072ELj1ELj1ELj4ELj16ENS_18Kernel_traits_baseILj3072ES2_ffffjLj128EEEEELb1ELb1ELb1ELb1EEEvNS_9BwdParamsE --------------------------
	.section	.text._ZN10layer_norm13ln_bwd_kernelINS_13Kernel_traitsI6__halfffffjLj3072ELj1ELj1ELj4ELj16ENS_18Kernel_traits_baseILj3072ES2_ffffjLj128EEEEELb1ELb1ELb1ELb1EEEvNS_9BwdParamsE,"ax",@progbits
	.sectioninfo	@"SHI_REGISTERS=252"
	.align	128
        .global         _ZN10layer_norm13ln_bwd_kernelINS_13Kernel_traitsI6__halfffffjLj3072ELj1ELj1ELj4ELj16ENS_18Kernel_traits_baseILj3072ES2_ffffjLj128EEEEELb1ELb1ELb1ELb1EEEvNS_9BwdParamsE
        .type           _ZN10layer_norm13ln_bwd_kernelINS_13Kernel_traitsI6__halfffffjLj3072ELj1ELj1ELj4ELj16ENS_18Kernel_traits_baseILj3072ES2_ffffjLj128EEEEELb1ELb1ELb1ELb1EEEvNS_9BwdParamsE,@function
        .size           _ZN10layer_norm13ln_bwd_kernelINS_13Kernel_traitsI6__halfffffjLj3072ELj1ELj1ELj4ELj16ENS_18Kernel_traits_baseILj3072ES2_ffffjLj128EEEEELb1ELb1ELb1ELb1EEEvNS_9BwdParamsE,(.L_x_9433 - _ZN10layer_norm13ln_bwd_kernelINS_13Kernel_traitsI6__halfffffjLj3072ELj1ELj1ELj4ELj16ENS_18Kernel_traits_baseILj3072ES2_ffffjLj128EEEEELb1ELb1ELb1ELb1EEEvNS_9BwdParamsE)
        .other          _ZN10layer_norm13ln_bwd_kernelINS_13Kernel_traitsI6__halfffffjLj3072ELj1ELj1ELj4ELj16ENS_18Kernel_traits_baseILj3072ES2_ffffjLj128EEEEELb1ELb1ELb1ELb1EEEvNS_9BwdParamsE,@"STO_CUDA_ENTRY STV_DEFAULT"
_ZN10layer_norm13ln_bwd_kernelINS_13Kernel_traitsI6__halfffffjLj3072ELj1ELj1ELj4ELj16ENS_18Kernel_traits_baseILj3072ES2_ffffjLj128EEEEELb1ELb1ELb1ELb1EEEvNS_9BwdParamsE:
.text._ZN10layer_norm13ln_bwd_kernelINS_13Kernel_traitsI6__halfffffjLj3072ELj1ELj1ELj4ELj16ENS_18Kernel_traits_baseILj3072ES2_ffffjLj128EEEEELb1ELb1ELb1ELb1EEEvNS_9BwdParamsE:
        /* <DEDUP_REMOVED lines=44> */
.L_x_8286:
[----:B------:R-:W-:-:S04]  /*02c0*/  SHF.L.U32 R0, R200, 0x3, RZ ;  /* 0x00000003c8007819 */ /* 0x000fc800000006ff */
[----:B------:R-:W-:-:S04]  /*02d0*/  LOP3.LUT R0, R0, 0x3f8, RZ, 0xc0, !PT ;  /* 0x000003f800007812 */ /* 0x000fc800078ec0ff */
[----:B------:R-:W-:-:S04]  /*02e0*/  IADD3 R2, P0, R0, c[0x0][0x1b0], RZ ;  /* 0x00006c0000027a10 */ /* 0x000fc80007f1e0ff */
[----:B------:R-:W-:Y:S02]  /*02f0*/  IADD3.X R3, RZ, c[0x0][0x1b4], RZ, P0, !PT ;  /* 0x00006d00ff037a10 */ /* 0x000fe400007fe4ff */
[----:B------:R-:W-:-:S03]  /*0300*/  IADD3 R4, P0, R0, c[0x0][0x1c8], RZ ;  /* 0x0000720000047a10 */ /* 0x000fc60007f1e0ff */
[----:B------:R-:W2:Y:S01]  /*0310*/  LDG.E.64 R10, [R2.64+0x1400] ;  /* 0x00140004020a7981 */ /* 0x000ea2000c1e1b00 */
[----:B------:R-:W-:-:S03]  /*0320*/  IADD3.X R5, RZ, c[0x0][0x1cc], RZ, P0, !PT ;  /* 0x00007300ff057a10 */ /* 0x000fc600007fe4ff */
[----:B------:R-:W3:Y:S04]  /*0330*/  LDG.E.64 R218, [R2.64] ;  /* 0x0000000402da7981 */ /* 0x000ee8000c1e1b00 */
[----:B------:R-:W4:Y:S04]  /*0340*/  LDG.E.64 R6, [R4.64] ;  /* 0x0000000404067981 */ /* 0x000f28000c1e1b00 */
[----:B------:R-:W5:Y:S04]  /*0350*/  LDG.E.64 R8, [R4.64+0x400] ;  /* 0x0004000404087981 */ /* 0x000f68000c1e1b00 */
[----:B------:R-:W5:Y:S04]  /*0360*/  LDG.E.64 R214, [R2.64+0x400] ;  /* 0x0004000402d67981 */ /* 0x000f68000c1e1b00 */
[----:B------:R-:W5:Y:S04]  /*0370*/  LDG.E.64 R210, [R2.64+0x800] ;  /* 0x0008000402d27981 */ /* 0x000f68000c1e1b00 */
[----:B------:R-:W5:Y:S04]  /*0380*/  LDG.E.64 R206, [R2.64+0xc00] ;  /* 0x000c000402ce7981 */ /* 0x000f68000c1e1b00 */
[----:B------:R-:W5:Y:S04]  /*0390*/  LDG.E.64 R202, [R2.64+0x1000] ;  /* 0x0010000402ca7981 */ /* 0x000f68000c1e1b00 */
[----:B------:R-:W5:Y:S04]  /*03a0*/  LDG.E.64 R24, [R4.64+0x800] ;  /* 0x0008000404187981 */ /* 0x000f68000c1e1b00 */
        /* <DEDUP_REMOVED lines=41> */
[----:B---3--:R-:W-:-:S02]  /*0640*/  SHF.R.U64 R186, R218, 0x10, R219 ;  /* 0x00000010daba7819 */ /* 0x008fc400000012db */
[----:B------:R-:W-:Y:S02]  /*0650*/  SHF.R.U32.HI R184, RZ, 0x10, R219 ;  /* 0x00000010ffb87819 */ /* 0x000fe400000116db */
        /* <DEDUP_REMOVED lines=8> */
[----:B------:R-:W-:-:S02]  /*06e0*/  SHF.R.U64 R182, R214, 0x10, R215 ;  /* 0x00000010d6b67819 */ /* 0x000fc400000012d7 */
[----:B------:R-:W-:Y:S02]  /*06f0*/  SHF.R.U32.HI R180, RZ, 0x10, R215 ;  /* 0x00000010ffb47819 */ /* 0x000fe400000116d7 */
[--C-:B------:R-:W-:Y:S02]  /*0700*/  SHF.R.U64 R23, R210, 0x10, R211.reuse ;  /* 0x00000010d2177819 */ /* 0x100fe400000012d3 */
[----:B------:R-:W-:Y:S02]  /*0710*/  SHF.R.U32.HI R22, RZ, 0x10, R211 ;  /* 0x00000010ff167819 */ /* 0x000fe400000116d3 */
[--C-:B------:R-:W-:Y:S02]  /*0720*/  SHF.R.U64 R21, R206, 0x10, R207.reuse ;  /* 0x00000010ce157819 */ /* 0x100fe400000012cf */
[----:B------:R-:W-:Y:S02]  /*0730*/  SHF.R.U32.HI R20, RZ, 0x10, R207 ;  /* 0x00000010ff147819 */ /* 0x000fe400000116cf */
        /* <DEDUP_REMOVED lines=9> */
[----:B------:R-:W-:Y:S01]  /*07d0*/  SHF.R.U32.HI R4, RZ, 0x10, R31 ;  /* 0x00000010ff047819 */ /* 0x000fe2000001161f */
[----:B------:R-:W-:Y:S02]  /*07e0*/  HADD2.F32 R193, -RZ, R24.H0_H0 ;  /* 0x20000018ffc17230 */ /* 0x000fe40000004100 */
[----:B------:R-:W-:Y:S01]  /*07f0*/  HADD2.F32 R192, -RZ, R25.H0_H0 ;  /* 0x20000019ffc07230 */ /* 0x000fe20000004100 */
[----:B------:R-:W-:Y:S01]  /*0800*/  CS2R R24, SRZ ;  /* 0x0000000000187805 */ /* 0x000fe2000001ff00 */
[----:B------:R-:W-:Y:S02]  /*0810*/  HADD2.F32 R191, -RZ, R26.H0_H0 ;  /* 0x2000001affbf7230 */ /* 0x000fe40000004100 */
[----:B------:R-:W-:Y:S01]  /*0820*/  HADD2.F32 R190, -RZ, R27.H0_H0 ;  /* 0x2000001bffbe7230 */ /* 0x000fe20000004100 */
[----:B------:R-:W-:Y:S01]  /*0830*/  CS2R R26, SRZ ;  /* 0x00000000001a7805 */ /* 0x000fe2000001ff00 */
[----:B------:R-:W-:-:S02]  /*0840*/  HADD2.F32 R189, -RZ, R28.H0_H0 ;  /* 0x2000001cffbd7230 */ /* 0x000fc40000004100 */
[----:B------:R-:W-:Y:S01]  /*0850*/  HADD2.F32 R188, -RZ, R29.H0_H0 ;  /* 0x2000001dffbc7230 */ /* 0x000fe20000004100 */
[----:B------:R-:W-:Y:S01]  /*0860*/  CS2R R28, SRZ ;  /* 0x00000000001c7805 */ /* 0x000fe2000001ff00 */
[----:B------:R-:W-:Y:S02]  /*0870*/  HADD2.F32 R187, -RZ, R30.H0_H0 ;  /* 0x2000001effbb7230 */ /* 0x000fe40000004100 */
[----:B------:R-:W-:Y:S01]  /*0880*/  HADD2.F32 R185, -RZ, R31.H0_H0 ;  /* 0x2000001fffb97230 */ /* 0x000fe20000004100 */
[----:B------:R-:W-:Y:S01]  /*0890*/  CS2R R30, SRZ ;  /* 0x00000000001e7805 */ /* 0x000fe2000001ff00 */
        /* <DEDUP_REMOVED lines=34> */
.L_x_8399:
        /* <DEDUP_REMOVED lines=40> */
[----:B------:R-:W-:Y:S01]  /*0d40*/  IADD3 R132, R132, 0x280, RZ ;  /* 0x0000028084847810 */ /* 0x000fe20007ffe0ff */
[----:B------:R-:W-:-:S03]  /*0d50*/  IMAD.WIDE.U32 R244, R244, R235, c[0x0][0x190] ;  /* 0x00006400f4f47625 */ /* 0x000fc600078e00eb */
[C---:B------:R-:W-:Y:S01]  /*0d60*/  @P0 IADD3 R232, R2.reuse, 0x280, RZ ;  /* 0x0000028002e80810 */ /* 0x040fe20007ffe0ff */
[----:B------:R2:W5:Y:S01]  /*0d70*/  @P0 LDG.E.128 R96, [R242.64] ;  /* 0x00000004f2600981 */ /* 0x000562000c1e1d00 */
[----:B0-----:R-:W-:Y:S01]  /*0d80*/  @P0 IADD3 R138, R2, 0x200, RZ ;  /* 0x00000200028a0810 */ /* 0x001fe20007ffe0ff */
[----:B------:R-:W-:Y:S02]  /*0d90*/  IMAD.WIDE.U32 R132, R132, R235, c[0x0][0x190] ;  /* 0x0000640084847625 */ /* 0x000fe400078e00eb */
[----:B------:R2:W5:Y:S02]  /*0da0*/  LDG.E R216, [R244.64] ;  /* 0x00000004f4d87981 */ /* 0x000564000c1e1900 */
[-C--:B------:R-:W-:Y:S02]  /*0db0*/  @P0 IMAD.WIDE.U32 R138, R138, R233.reuse, c[0x0][0x218] ;  /* 0x000086008a8a0625 */ /* 0x080fe400078e00e9 */
[----:B------:R2:W5:Y:S02]  /*0dc0*/  LDG.E R0, [R132.64] ;  /* 0x0000000484007981 */ /* 0x000564000c1e1900 */
[----:B-1----:R-:W-:-:S02]  /*0dd0*/  @P0 IMAD.WIDE.U32 R144, R232, R233, c[0x0][0x218] ;  /* 0x00008600e8900625 */ /* 0x002fc400078e00e9 */
[----:B------:R2:W5:Y:S02]  /*0de0*/  @P0 LDG.E.128 R100, [R240.64] ;  /* 0x00000004f0640981 */ /* 0x000564000c1e1d00 */
[-C--:B------:R-:W-:Y:S02]  /*0df0*/  IMAD.WIDE.U32 R136, R136, R235.reuse, c[0x0][0x190] ;  /* 0x0000640088887625 */ /* 0x080fe400078e00eb */
[----:B------:R2:W5:Y:S04]  /*0e00*/  @P0 LDG.E.128 R104, [R238.64] ;  /* 0x00000004ee680981 */ /* 0x000568000c1e1d00 */
[----:B------:R2:W5:Y:S04]  /*0e10*/  @P0 LDG.E.128 R108, [R236.64] ;  /* 0x00000004ec6c0981 */ /* 0x000568000c1e1d00 */
[----:B------:R2:W5:Y:S04]  /*0e20*/  @P0 LDG.E.128 R112, [R138.64] ;  /* 0x000000048a700981 */ /* 0x000568000c1e1d00 */
[----:B------:R2:W5:Y:S01]  /*0e30*/  @P0 LDG.E.128 R116, [R144.64] ;  /* 0x0000000490740981 */ /* 0x000562000c1e1d00 */
[----:B------:R-:W-:-:S03]  /*0e40*/  IMAD.WIDE.U32 R134, R134, R235, c[0x0][0x190] ;  /* 0x0000640086867625 */ /* 0x000fc600078e00eb */
[----:B------:R0:W5:Y:S04]  /*0e50*/  LDG.E R212, [R136.64] ;  /* 0x0000000488d47981 */ /* 0x000168000c1e1900 */
[----:B------:R1:W5:Y:S01]  /*0e60*/  LDG.E R202, [R134.64] ;  /* 0x0000000486ca7981 */ /* 0x000362000c1e1900 */
[----:B0-----:R-:W-:Y:S01]  /*0e70*/  MOV R136, RZ ;  /* 0x000000ff00887202 */ /* 0x001fe20000000f00 */
[----:B-1----:R-:W-:Y:S01]  /*0e80*/  HFMA2.MMA R135, -RZ, RZ, 0, 0 ;  /* 0x00000000ff877435 */ /* 0x002fe200000001ff */
[----:B------:R-:W-:Y:S05]  /*0e90*/  BRA `(.L_x_8290) ;  /* 0x00000f2000007947 */ /* 0x000fea0003800000 */
.L_x_8289:
[----:B0-----:R-:W-:Y:S01]  /*0ea0*/  IADD3 R132, R136, -0x1, RZ ;  /* 0xffffffff88847810 */ /* 0x001fe20007ffe0ff */
[----:B------:R-:W-:-:S04]  /*0eb0*/  IMAD.WIDE R150, R198, R235, c[0x0][0x1a0] ;  /* 0x00006800c6967625 */ /* 0x000fc800078e02eb */
[----:B------:R-:W-:Y:S01]  /*0ec0*/  IMAD R134, R132, c[0x0][0x168], RZ ;  /* 0x00005a0084867a24 */ /* 0x000fe200078e02ff */
[----:B------:R0:W2:Y:S01]  /*0ed0*/  LDG.E R204, [R150.64] ;  /* 0x0000000496cc7981 */ /* 0x0000a2000c1e1900 */
[----:B------:R-:W-:-:S03]  /*0ee0*/  IMAD.WIDE.U32 R132, R2, R233, c[0x0][0x188] ;  /* 0x0000620002847625 */ /* 0x000fc600078e00e9 */
[----:B------:R-:W-:-:S04]  /*0ef0*/  SHF.R.S32.HI R135, RZ, 0x1f, R134 ;  /* 0x0000001fff877819 */ /* 0x000fc80000011486 */
[----:B------:R-:W-:Y:S01]  /*0f00*/  LEA.HI R135, R135, R134, RZ, 0x2 ;  /* 0x0000008687877211 */ /* 0x000fe200078f10ff */
[----:B------:R-:W-:-:S03]  /*0f10*/  IMAD.WIDE.U32 R140, R222, R233, c[0x0][0x188] ;  /* 0x00006200de8c7625 */ /* 0x000fc600078e00e9 */
[----:B------:R-:W-:Y:S02]  /*0f20*/  LEA.HI.SX32 R176, R135, R0, 0x1e ;  /* 0x0000000087b07211 */ /* 0x000fe400078ff2ff */
[----:B------:R-:W3:Y:S01]  /*0f30*/  LDG.E.128 R132, [R132.64] ;  /* 0x0000000484847981 */ /* 0x000ee2000c1e1d00 */
[----:B------:R-:W-:-:S03]  /*0f40*/  IMAD.WIDE.U32 R148, R218, R233, c[0x0][0x188] ;  /* 0x00006200da947625 */ /* 0x000fc600078e00e9 */
        /* <DEDUP_REMOVED lines=14> */
[----:B-----5:R-:W-:Y:S02]  /*1030*/  ISETP.GE.AND P0, PT, R228, 0x1, PT ;  /* 0x00000001e400780c */ /* 0x020fe40003f06270 */
[----:B------:R-:W-:-:S03]  /*1040*/  IADD3 R246, R2, 0x200, RZ ;  /* 0x0000020002f67810 */ /* 0x000fc60007ffe0ff */
[----:B------:R-:W4:Y:S02]  /*1050*/  LDG.E.128 R160, [R160.64] ;  /* 0x00000004a0a07981 */ /* 0x000f24000c1e1d00 */
[----:B------:R-:W-:Y:S01]  /*1060*/  IMAD.WIDE.U32 R164, R246, R233, c[0x0][0x188] ;  /* 0x00006200f6a47625 */ /* 0x000fe200078e00e9 */
[----:B------:R-:W-:-:S05]  /*1070*/  IADD3 R168, R176, 0x200, RZ ;  /* 0x00000200b0a87810 */ /* 0x000fca0007ffe0ff */
[----:B------:R-:W-:Y:S01]  /*1080*/  @P0 IADD3 R172, R228, -0x1, RZ ;  /* 0xffffffffe4ac0810 */ /* 0x000fe20007ffe0ff */
[----:B------:R-:W4:Y:S01]  /*1090*/  LDG.E.128 R164, [R164.64] ;  /* 0x00000004a4a47981 */ /* 0x000f22000c1e1d00 */
[----:B------:R-:W-:Y:S01]  /*10a0*/  IMAD.WIDE.U32 R168, R168, R233, c[0x0][0x208] ;  /* 0x00008200a8a87625 */ /* 0x000fe200078e00e9 */
[----:B------:R-:W-:-:S03]  /*10b0*/  IADD3 R232, R2, 0x280, RZ ;  /* 0x0000028002e87810 */ /* 0x000fc60007ffe0ff */
[----:B------:R-:W-:Y:S02]  /*10c0*/  @P0 IMAD R177, R172, c[0x0][0x168], RZ ;  /* 0x00005a00acb10a24 */ /* 0x000fe400078e02ff */
[----:B------:R-:W4:Y:S01]  /*10d0*/  LDG.E.128 R168, [R168.64] ;  /* 0x00000004a8a87981 */ /* 0x000f22000c1e1d00 */
[----:B------:R-:W-:Y:S02]  /*10e0*/  IMAD.WIDE.U32 R172, R232, R233, c[0x0][0x188] ;  /* 0x00006200e8ac7625 */ /* 0x000fe400078e00e9 */
[----:B------:R-:W-:Y:S02]  /*10f0*/  @P0 SHF.R.S32.HI R178, RZ, 0x1f, R177 ;  /* 0x0000001fffb20819 */ /* 0x000fe400000114b1 */
[----:B------:R-:W-:Y:S02]  /*1100*/  IADD3 R176, R176, 0x280, RZ ;  /* 0x00000280b0b07810 */ /* 0x000fe40007ffe0ff */
[----:B------:R-:W-:Y:S01]  /*1110*/  @P0 LEA.HI R177, R178, R177, RZ, 0x2 ;  /* 0x000000b1b2b10211 */ /* 0x000fe200078f10ff */
[----:B------:R-:W4:Y:S01]  /*1120*/  LDG.E.128 R172, [R172.64] ;  /* 0x00000004acac7981 */ /* 0x000f22000c1e1d00 */
[----:B------:R-:W-:-:S02]  /*1130*/  MOV R202, RZ ;  /* 0x000000ff00ca7202 */ /* 0x000fc40000000f00 */
[----:B------:R-:W-:Y:S01]  /*1140*/  @P0 LEA.HI.SX32 R202, R177, R0, 0x1e ;  /* 0x00000000b1ca0211 */ /* 0x000fe200078ff2ff */
[----:B------:R-:W-:-:S06]  /*1150*/  IMAD.WIDE.U32 R176, R176, R233, c[0x0][0x208] ;  /* 0x00008200b0b07625 */ /* 0x000fcc00078e00e9 */
[----:B------:R-:W4:Y:S01]  /*1160*/  LDG.E.128 R176, [R176.64] ;  /* 0x00000004b0b07981 */ /* 0x000f22000c1e1d00 */
[C---:B------:R-:W-:Y:S02]  /*1170*/  IADD3 R224, R202.reuse, 0x80, RZ ;  /* 0x00000080cae07810 */ /* 0x040fe40007ffe0ff */
[C---:B------:R-:W-:Y:S02]  /*1180*/  IADD3 R248, R202.reuse, 0x100, RZ ;  /* 0x00000100caf87810 */ /* 0x040fe40007ffe0ff */
[C---:B------:R-:W-:Y:S02]  /*1190*/  IADD3 R244, R202.reuse, 0x180, RZ ;  /* 0x00000180caf47810 */ /* 0x040fe40007ffe0ff */
[C---:B------:R-:W-:Y:S02]  /*11a0*/  IADD3 R230, R202.reuse, 0x200, RZ ;  /* 0x00000200cae67810 */ /* 0x040fe40007ffe0ff */
[C---:B------:R-:W-:Y:S01]  /*11b0*/  IADD3 R234, R202.reuse, 0x280, RZ ;  /* 0x00000280caea7810 */ /* 0x040fe20007ffe0ff */
[----:B------:R-:W-:-:S04]  /*11c0*/  IMAD.WIDE.U32 R226, R202, R235, c[0x0][0x190] ;  /* 0x00006400cae27625 */ /* 0x000fc800078e00eb */
[-C--:B------:R-:W-:Y:S01]  /*11d0*/  IMAD.WIDE.U32 R224, R224, R235.reuse, c[0x0][0x190] ;  /* 0x00006400e0e07625 */ /* 0x080fe200078e00eb */
[----:B------:R-:W-:Y:S01]  /*11e0*/  ISETP.NE.U32.AND P0, PT, RZ, c[0x0][0x218], PT ;  /* 0x00008600ff007a0c */ /* 0x000fe20003f05070 */
[----:B------:R0:W5:Y:S02]  /*11f0*/  LDG.E R226, [R226.64] ;  /* 0x00000004e2e27981 */ /* 0x000164000c1e1900 */
[-C--:B------:R-:W-:Y:S02]  /*1200*/  IMAD.WIDE.U32 R248, R248, R235.reuse, c[0x0][0x190] ;  /* 0x00006400f8f87625 */ /* 0x080fe400078e00eb */
[----:B------:R1:W5:Y:S02]  /*1210*/  LDG.E R224, [R224.64] ;  /* 0x00000004e0e07981 */ /* 0x000364000c1e1900 */
[-C--:B------:R-:W-:Y:S02]  /*1220*/  IMAD.WIDE.U32 R244, R244, R235.reuse, c[0x0][0x190] ;  /* 0x00006400f4f47625 */ /* 0x080fe400078e00eb */
[----:B------:R0:W5:Y:S02]  /*1230*/  LDG.E R216, [R248.64] ;  /* 0x00000004f8d87981 */ /* 0x000164000c1e1900 */
[----:B------:R-:W-:-:S02]  /*1240*/  IMAD.WIDE.U32 R230, R230, R235, c[0x0][0x190] ;  /* 0x00006400e6e67625 */ /* 0x000fc400078e00eb */
[----:B------:R0:W5:Y:S02]  /*1250*/  LDG.E R212, [R244.64] ;  /* 0x00000004f4d47981 */ /* 0x000164000c1e1900 */
[----:B------:R-:W-:Y:S01]  /*1260*/  IMAD.WIDE.U32 R234, R234, R235, c[0x0][0x190] ;  /* 0x00006400eaea7625 */ /* 0x000fe200078e00eb */
[----:B------:R-:W-:Y:S01]  /*1270*/  ISETP.NE.AND.EX P0, PT, RZ, c[0x0][0x21c], PT, P0 ;  /* 0x00008700ff007a0c */ /* 0x000fe20003f05300 */
[----:B------:R2:W5:Y:S04]  /*1280*/  LDG.E R202, [R230.64] ;  /* 0x00000004e6ca7981 */ /* 0x000568000c1e1900 */
[----:B------:R0:W5:Y:S08]  /*1290*/  LDG.E R0, [R234.64] ;  /* 0x00000004ea007981 */ /* 0x000170000c1e1900 */
        /* <DEDUP_REMOVED lines=11> */
[C---:B------:R-:W-:Y:S02]  /*1350*/  FADD.FTZ R134, -R230.reuse, R134 ;  /* 0x00000086e6867221 */ /* 0x040fe40000010100 */
[C---:B------:R-:W-:Y:S02]  /*1360*/  FMUL.FTZ R223, R3.reuse, R132 ;  /* 0x0000008403df7220 */ /* 0x040fe40000410000 */
[C---:B----4-:R-:W-:Y:S02]  /*1370*/  FADD.FTZ R132, -R230.reuse, R141 ;  /* 0x0000008de6847221 */ /* 0x050fe40000010100 */
[----:B-1----:R-:W-:Y:S02]  /*1380*/  FMUL.FTZ R225, R3, R134 ;  /* 0x0000008603e17220 */ /* 0x002fe40000410000 */
[----:B------:R-:W-:-:S02]  /*1390*/  FADD.FTZ R134, -R230, R142 ;  /* 0x0000008ee6867221 */ /* 0x000fc40000010100 */
[C---:B------:R-:W-:Y:S02]  /*13a0*/  FMUL.FTZ R142, R3.reuse, R132 ;  /* 0x00000084038e7220 */ /* 0x040fe40000410000 */
[C---:B------:R-:W-:Y:S02]  /*13b0*/  FADD.FTZ R132, -R230.reuse, R149 ;  /* 0x00000095e6847221 */ /* 0x040fe40000010100 */
[C---:B------:R-:W-:Y:S02]  /*13c0*/  FMUL.FTZ R141, R3.reuse, R134 ;  /* 0x00000086038d7220 */ /* 0x040fe40000410000 */
[C---:B------:R-:W-:Y:S02]  /*13d0*/  FADD.FTZ R134, -R230.reuse, R150 ;  /* 0x00000096e6867221 */ /* 0x040fe40000010100 */
[----:B------:R-:W-:Y:S02]  /*13e0*/  FMUL.FTZ R150, R3, R132 ;  /* 0x0000008403967220 */ /* 0x000fe40000410000 */
[----:B------:R-:W-:-:S02]  /*13f0*/  FADD.FTZ R156, -R230, R156 ;  /* 0x0000009ce69c7221 */ /* 0x000fc40000010100 */
[C---:B------:R-:W-:Y:S02]  /*1400*/  FADD.FTZ R132, -R230.reuse, R157 ;  /* 0x0000009de6847221 */ /* 0x040fe40000010100 */
[----:B------:R-:W-:Y:S02]  /*1410*/  FMUL.FTZ R208, R221, R136 ;  /* 0x00000088ddd07220 */ /* 0x000fe40000410000 */
[----:B------:R-:W-:Y:S02]  /*1420*/  FADD.FTZ R204, -R230, R133 ;  /* 0x00000085e6cc7221 */ /* 0x000fe40000010100 */
[C---:B------:R-:W-:Y:S02]  /*1430*/  FMUL.FTZ R157, R3.reuse, R156 ;  /* 0x0000009c039d7220 */ /* 0x040fe40000410000 */
[----:B------:R-:W-:Y:S02]  /*1440*/  FMUL.FTZ R156, R3, R132 ;  /* 0x00000084039c7220 */ /* 0x000fe40000410000 */
[----:B0-----:R-:W-:-:S02]  /*1450*/  FMUL.FTZ R227, R186, R137 ;  /* 0x00000089bae37220 */ /* 0x001fc40000410000 */
[----:B------:R-:W-:Y:S02]  /*1460*/  FADD.FTZ R132, RZ, R208 ;  /* 0x000000d0ff847221 */ /* 0x000fe40000010000 */
[----:B------:R-:W-:Y:S02]  /*1470*/  FMUL.FTZ R204, R3, R204 ;  /* 0x000000cc03cc7220 */ /* 0x000fe40000410000 */
[----:B------:R-:W-:Y:S02]  /*1480*/  FFMA.FTZ R133, R223, R208, RZ ;  /* 0x000000d0df857223 */ /* 0x000fe400000100ff */
[----:B------:R-:W-:Y:S02]  /*1490*/  FADD.FTZ R206, -R230, R135 ;  /* 0x00000087e6ce7221 */ /* 0x000fe40000010100 */
[----:B------:R-:W-:Y:S02]  /*14a0*/  FMUL.FTZ R210, R219, R138 ;  /* 0x0000008adbd27220 */ /* 0x000fe40000410000 */
[----:B------:R-:W-:-:S02]  /*14b0*/  FADD.FTZ R135, R132, R227 ;  /* 0x000000e384877221 */ /* 0x000fc40000010000 */
[----:B------:R-:W-:Y:S02]  /*14c0*/  FFMA.FTZ R133, R204, R227, R133 ;  /* 0x000000e3cc857223 */ /* 0x000fe40000010085 */
[----:B------:R-:W-:Y:S02]  /*14d0*/  FMUL.FTZ R229, R184, R139 ;  /* 0x0000008bb8e57220 */ /* 0x000fe40000410000 */
[----:B------:R-:W-:Y:S02]  /*14e0*/  FADD.FTZ R132, R135, R210 ;  /* 0x000000d287847221 */ /* 0x000fe40000010000 */
[----:B------:R-:W-:Y:S02]  /*14f0*/  FMUL.FTZ R206, R3, R206 ;  /* 0x000000ce03ce7220 */ /* 0x000fe40000410000 */
[----:B------:R-:W-:Y:S02]  /*1500*/  FADD.FTZ R140, -R230, R140 ;  /* 0x0000008ce68c7221 */ /* 0x000fe40000010100 */
[----:B------:R-:W-:-:S02]  /*1510*/  FFMA.FTZ R133, R225, R210, R133 ;  /* 0x000000d2e1857223 */ /* 0x000fc40000010085 */
[----:B------:R-:W-:Y:S02]  /*1520*/  FFMA.FTZ R24, R136, R223, R24 ;  /* 0x000000df88187223 */ /* 0x000fe40000010018 */
[----:B------:R-:W-:Y:S02]  /*1530*/  FADD.FTZ R80, R80, R136 ;  /* 0x0000008850507221 */ /* 0x000fe40000010000 */
[----:B------:R-:W-:Y:S02]  /*1540*/  FADD.FTZ R136, -R230, R143 ;  /* 0x0000008fe6887221 */ /* 0x000fe40000010100 */
[----:B------:R-:W-:Y:S02]  /*1550*/  FMUL.FTZ R220, R217, R144 ;  /* 0x00000090d9dc7220 */ /* 0x000fe40000410000 */
[----:B------:R-:W-:Y:S02]  /*1560*/  FADD.FTZ R135, R132, R229 ;  /* 0x000000e584877221 */ /* 0x000fe40000010000 */
        /* <DEDUP_REMOVED lines=8> */
[----:B------:R-:W-:Y:S02]  /*15f0*/  FADD.FTZ R148, -R230, R148 ;  /* 0x00000094e6947221 */ /* 0x000fe40000010100 */
[----:B------:R-:W-:Y:S02]  /*1600*/  FMUL.FTZ R146, R215, R146 ;  /* 0x00000092d7927220 */ /* 0x000fe40000410000 */
[----:B------:R-:W-:Y:S02]  /*1610*/  FADD.FTZ R135, R132, R231 ;  /* 0x000000e784877221 */ /* 0x000fe40000010000 */
[----:B------:R-:W-:Y:S02]  /*1620*/  FFMA.FTZ R133, R142, R231, R133 ;  /* 0x000000e78e857223 */ /* 0x000fe40000010085 */
[----:B------:R-:W-:-:S02]  /*1630*/  FADD.FTZ R136, -R230, R151 ;  /* 0x00000097e6887221 */ /* 0x000fc40000010100 */
        /* <DEDUP_REMOVED lines=44> */
[----:B------:R-:W-:Y:S02]  /*1900*/  FADD.FTZ R164, -R230, R164 ;  /* 0x000000a4e6a47221 */ /* 0x000fe40000010100 */
[----:B------:R-:W-:Y:S02]  /*1910*/  FMUL.FTZ R162, R207, R162 ;  /* 0x000000a2cfa27220 */ /* 0x000fe40000410000 */
[----:B------:R-:W-:Y:S02]  /*1920*/  FADD.FTZ R135, R132, R161 ;  /* 0x000000a184877221 */ /* 0x000fe40000010000 */
[----:B------:R-:W-:-:S02]  /*1930*/  FFMA.FTZ R133, R156, R161, R133 ;  /* 0x000000a19c857223 */ /* 0x000fc40000010085 */
[C---:B------:R-:W-:Y:S02]  /*1940*/  FADD.FTZ R136, -R230.reuse, R167 ;  /* 0x000000a7e6887221 */ /* 0x040fe40000010100 */
[----:B------:R-:W-:Y:S02]  /*1950*/  FFMA.FTZ R95, R163, R158, R95 ;  /* 0x0000009ea35f7223 */ /* 0x000fe4000001005f */
[----:B------:R-:W-:Y:S02]  /*1960*/  FADD.FTZ R71, R71, R163 ;  /* 0x000000a347477221 */ /* 0x000fe40000010000 */
[----:B------:R-:W-:Y:S02]  /*1970*/  FADD.FTZ R134, -R230, R165 ;  /* 0x000000a5e6867221 */ /* 0x000fe40000010100 */
[----:B------:R-:W-:Y:S02]  /*1980*/  FMUL.FTZ R167, R3, R164 ;  /* 0x000000a403a77220 */ /* 0x000fe40000410000 */
        /* <DEDUP_REMOVED lines=31> */
[----:B------:R-:W-:Y:S02]  /*1b80*/  FMUL.FTZ R172, R3, R134 ;  /* 0x0000008603ac7220 */ /* 0x000fe40000410000 */
[----:B------:R-:W-:Y:S02]  /*1b90*/  FFMA.FTZ R84, R176, R175, R84 ;  /* 0x000000afb0547223 */ /* 0x000fe40000010054 */
[----:B------:R-:W-:Y:S02]  /*1ba0*/  FADD.FTZ R60, R60, R176 ;  /* 0x000000b03c3c7221 */ /* 0x000fe40000010000 */
[----:B------:R-:W-:Y:S02]  /*1bb0*/  FMUL.FTZ R176, R201, R176 ;  /* 0x000000b0c9b07220 */ /* 0x000fe40000410000 */
[----:B------:R-:W-:Y:S02]  /*1bc0*/  FADD.FTZ R135, R132, R171 ;  /* 0x000000ab84877221 */ /* 0x000fe40000010000 */
[----:B------:R-:W-:-:S02]  /*1bd0*/  FFMA.FTZ R133, R166, R171, R133 ;  /* 0x000000aba6857223 */ /* 0x000fc40000010085 */
[----:B------:R-:W-:Y:S02]  /*1be0*/  FFMA.FTZ R85, R177, R172, R85 ;  /* 0x000000acb1557223 */ /* 0x000fe40000010055 */
[----:B------:R-:W-:Y:S02]  /*1bf0*/  FADD.FTZ R61, R61, R177 ;  /* 0x000000b13d3d7221 */ /* 0x000fe40000010000 */
        /* <DEDUP_REMOVED lines=12> */
[----:B------:R-:W-:Y:S02]  /*1cc0*/  FMUL.FTZ R178, R3, R136 ;  /* 0x0000008803b27220 */ /* 0x000fe40000410000 */
        /* <DEDUP_REMOVED lines=15> */
.L_x_8290:
[----:B--2---:R-:W-:Y:S05]  /*1dc0*/  BSYNC B0 ;  /* 0x0000000000007941 */ /* 0x004fea0003800000 */
.L_x_8288:
[----:B------:R-:W-:Y:S02]  /*1dd0*/  LOP3.LUT P1, RZ, R181, 0xff, RZ, 0xc0, !PT ;  /* 0x000000ffb5ff7812 */ /* 0x000fe4000782c0ff */
[----:B------:R-:W-:-:S02]  /*1de0*/  SHF.R.U32.HI R134, RZ, 0x5, R200 ;  /* 0x00000005ff867819 */ /* 0x000fc400000116c8 */
[----:B------:R-:W-:Y:S02]  /*1df0*/  LOP3.LUT P0, RZ, R200, 0x1f, RZ, 0xc0, !PT ;  /* 0x0000001fc8ff7812 */ /* 0x000fe4000780c0ff */
[----:B------:R-:W-:-:S07]  /*1e00*/  LOP3.LUT R232, R134, 0x7fffffc, RZ, 0xc0, !PT ;  /* 0x07fffffc86e87812 */ /* 0x000fce00078ec0ff */
[----:B------:R-:W-:Y:S01]  /*1e10*/  @!P1 IADD3 R232, R232, 0x4, RZ ;  /* 0x00000004e8e89810 */ /* 0x000fe20007ffe0ff */
[----:B------:R-:W-:Y:S05]  /*1e20*/  BRA.DIV ~URZ, `(.L_x_8291) ;  /* 0x00002e327f007947 */ /* 0x000fea000b800000 */
[----:B------:R0:W1:Y:S02]  /*1e30*/  SHFL.DOWN PT, R137, R136, 0x10, 0x1f ;  /* 0x0a001f0088897f89 */ /* 0x00006400000e0000 */
.L_x_8400:
        /* <DEDUP_REMOVED lines=18> */
.L_x_8401:
[----:B------:R-:W-:Y:S01]  /*1f60*/  @!P0 LOP3.LUT R133, R134, 0x3, RZ, 0xc0, !PT ;  /* 0x0000000386858812 */ /* 0x000fe200078ec0ff */
[----:B--2---:R-:W-:Y:S01]  /*1f70*/  FADD.FTZ R144, R144, R135 ;  /* 0x0000008790907221 */ /* 0x004fe20000010000 */
[----:B------:R-:W-:Y:S01]  /*1f80*/  WARPSYNC 0xffffffff ;  /* 0xffffffff00007948 */ /* 0x000fe20003800000 */
[----:B-1----:R-:W-:Y:S01]  /*1f90*/  FADD.FTZ R145, R132, R139 ;  /* 0x0000008b84917221 */ /* 0x002fe20000010000 */
[----:B------:R-:W-:Y:S02]  /*1fa0*/  @!P0 IADD3 R233, R232, R133, RZ ;  /* 0x00000085e8e98210 */ /* 0x000fe40007ffe0ff */
[C---:B------:R-:W-:Y:S02]  /*1fb0*/  ISETP.GE.AND P6, PT, R228.reuse, 0x1, PT ;  /* 0x00000001e400780c */ /* 0x040fe40003fc6270 */
[----:B------:R-:W-:Y:S01]  /*1fc0*/  @!P5 ISETP.NE.U32.AND P1, PT, RZ, c[0x0][0x218], PT ;  /* 0x00008600ff00da0c */ /* 0x000fe20003f25070 */
[----:B------:R1:W-:Y:S04]  /*1fd0*/  @!P0 STS.64 [R233.X8+0x3000], R144 ;  /* 0x00300090e9008388 */ /* 0x0003e80000008a00 */
[----:B------:R-:W-:Y:S06]  /*1fe0*/  BAR.SYNC.DEFER_BLOCKING 0x0 ;  /* 0x0000000000007b1d */ /* 0x000fec0000010000 */
[----:B------:R-:W-:-:S02]  /*1ff0*/  @P6 IADD3 R228, R228, -0x1, RZ ;  /* 0xffffffffe4e46810 */ /* 0x000fc40007ffe0ff */
[----:B-1----:R-:W-:-:S03]  /*2000*/  @P6 MOV R144, 0x10 ;  /* 0x0000001000906802 */ /* 0x002fc60000000f00 */
[----:B------:R-:W-:-:S05]  /*2010*/  @P6 IMAD R228, R228, c[0x0][0x168], RZ ;  /* 0x00005a00e4e46a24 */ /* 0x000fca00078e02ff */
[----:B------:R-:W-:-:S04]  /*2020*/  @P6 SHF.R.S32.HI R179, RZ, 0x1f, R228 ;  /* 0x0000001fffb36819 */ /* 0x000fc800000114e4 */
[----:B------:R-:W-:Y:S01]  /*2030*/  @P6 LEA.HI R235, R179, R228, RZ, 0x2 ;  /* 0x000000e4b3eb6211 */ /* 0x000fe200078f10ff */
[----:B------:R-:W-:Y:S01]  /*2040*/  HFMA2.MMA R179, -RZ, RZ, 0, 0 ;  /* 0x00000000ffb37435 */ /* 0x000fe200000001ff */
[----:B------:R-:W-:Y:S01]  /*2050*/  @P6 LOP3.LUT R228, R200, 0x7f, RZ, 0xc0, !PT ;  /* 0x0000007fc8e46812 */ /* 0x000fe200078ec0ff */
[----:B0-----:R-:W0:Y:S04]  /*2060*/  LDS.128 R132, [R232.X8+0x3000] ;  /* 0x00300000e8847984 */ /* 0x001e280000008c00 */
[----:B------:R-:W-:Y:S01]  /*2070*/  @P6 LEA.HI.SX32 R179, R235, R228, 0x1e ;  /* 0x000000e4ebb36211 */ /* 0x000fe200078ff2ff */
[----:B------:R-:W1:Y:S01]  /*2080*/  LDS.128 R136, [R232.X8+0x3010] ;  /* 0x00301000e8887984 */ /* 0x000e620000008c00 */
[----:B0-----:R-:W-:Y:S02]  /*2090*/  FADD.FTZ R145, RZ, R132 ;  /* 0x00000084ff917221 */ /* 0x001fe40000010000 */
[----:B------:R-:W-:-:S02]  /*20a0*/  FADD.FTZ R132, RZ, R133 ;  /* 0x00000085ff847221 */ /* 0x000fc40000010000 */
[----:B------:R-:W-:Y:S02]  /*20b0*/  FADD.FTZ R145, R134, R145 ;  /* 0x0000009186917221 */ /* 0x000fe40000010000 */
[----:B------:R-:W-:Y:S02]  /*20c0*/  FADD.FTZ R134, R135, R132 ;  /* 0x0000008487867221 */ /* 0x000fe40000010000 */
[----:B------:R-:W-:Y:S01]  /*20d0*/  @P6 IMAD.WIDE.U32 R132, R179, R144, c[0x0][0x170] ;  /* 0x00005c00b3846625 */ /* 0x000fe200078e0090 */
[----:B------:R-:W-:-:S03]  /*20e0*/  @!P5 ISETP.NE.U32.AND P0, PT, RZ, c[0x0][0x218], PT ;  /* 0x00008600ff00da0c */ /* 0x000fc60003f05070 */
[----:B-1----:R-:W-:Y:S01]  /*20f0*/  FADD.FTZ R145, R145, R136 ;  /* 0x0000008891917221 */ /* 0x002fe20000010000 */
[----:B------:R0:W5:Y:S01]  /*2100*/  @P6 LDG.E.128 R120, [R132.64] ;  /* 0x0000000484786981 */ /* 0x000162000c1e1d00 */
[----:B------:R-:W-:Y:S01]  /*2110*/  FADD.FTZ R134, R134, R137 ;  /* 0x0000008986867221 */ /* 0x000fe20000010000 */
[----:B------:R-:W-:Y:S01]  /*2120*/  @!P5 ISETP.NE.AND.EX P4, PT, RZ, c[0x0][0x21c], PT, P1 ;  /* 0x00008700ff00da0c */ /* 0x000fe20003f85310 */
[----:B------:R-:W-:Y:S01]  /*2130*/  FADD.FTZ R138, R138, R145 ;  /* 0x000000918a8a7221 */ /* 0x000fe20000010000 */
[----:B------:R-:W-:Y:S01]  /*2140*/  @!P5 ISETP.NE.AND.EX P0, PT, RZ, c[0x0][0x21c], PT, P0 ;  /* 0x00008700ff00da0c */ /* 0x000fe20003f05300 */
[----:B------:R-:W-:Y:S01]  /*2150*/  FADD.FTZ R139, R139, R134 ;  /* 0x000000868b8b7221 */ /* 0x000fe20000010000 */
[----:B------:R-:W-:Y:S02]  /*2160*/  @!P5 ISETP.NE.U32.AND P1, PT, RZ, c[0x0][0x218], PT ;  /* 0x00008600ff00da0c */ /* 0x000fe40003f25070 */
[----:B------:R-:W-:Y:S01]  /*2170*/  @!P5 ISETP.NE.U32.AND P2, PT, RZ, c[0x0][0x218], PT ;  /* 0x00008600ff00da0c */ /* 0x000fe20003f45070 */
[----:B------:R-:W-:Y:S01]  /*2180*/  FMUL.FTZ R138, R138, c[0x0][0x1e0] ;  /* 0x000078008a8a7a20 */ /* 0x000fe20000410000 */
[----:B-----5:R-:W-:Y:S01]  /*2190*/  @!P5 FSEL R134, R97, RZ, P0 ;  /* 0x000000ff6186d208 */ /* 0x020fe20000000000 */
[----:B------:R-:W-:Y:S01]  /*21a0*/  BSSY B0, `(.L_x_8293) ;  /* 0x0000013000007945 */ /* 0x000fe20003800000 */
[----:B------:R-:W-:-:S02]  /*21b0*/  ISETP.NE.U32.AND P3, PT, RZ, c[0x0][0x258], PT ;  /* 0x00009600ff007a0c */ /* 0x000fc40003f65070 */
[----:B------:R-:W-:Y:S02]  /*21c0*/  @!P5 ISETP.NE.AND.EX P1, PT, RZ, c[0x0][0x21c], PT, P1 ;  /* 0x00008700ff00da0c */ /* 0x000fe40003f25310 */
[----:B------:R-:W-:Y:S02]  /*21d0*/  @!P5 ISETP.NE.AND.EX P2, PT, RZ, c[0x0][0x21c], PT, P2 ;  /* 0x00008700ff00da0c */ /* 0x000fe40003f45320 */
[----:B------:R-:W-:Y:S01]  /*21e0*/  ISETP.NE.AND P0, PT, R183, RZ, PT ;  /* 0x000000ffb700720c */ /* 0x000fe20003f05270 */
[----:B------:R-:W-:Y:S01]  /*21f0*/  FMUL.FTZ R144, R139, c[0x0][0x1e0] ;  /* 0x000078008b907a20 */ /* 0x000fe20000410000 */
[----:B------:R-:W-:Y:S02]  /*2200*/  @!P5 FSEL R137, R96, RZ, P4 ;  /* 0x000000ff6089d208 */ /* 0x000fe40002000000 */
[----:B------:R-:W-:Y:S02]  /*2210*/  @!P5 ISETP.NE.U32.AND P4, PT, RZ, c[0x0][0x218], PT ;  /* 0x00008600ff00da0c */ /* 0x000fe40003f85070 */
[----:B------:R-:W-:-:S02]  /*2220*/  ISETP.NE.AND.EX P3, PT, RZ, c[0x0][0x25c], PT, P3 ;  /* 0x00009700ff007a0c */ /* 0x000fc40003f65330 */
[----:B------:R-:W-:Y:S02]  /*2230*/  @!P5 FSEL R135, R98, RZ, P1 ;  /* 0x000000ff6287d208 */ /* 0x000fe40000800000 */
[----:B------:R-:W-:Y:S02]  /*2240*/  @!P5 FSEL R136, R99, RZ, P2 ;  /* 0x000000ff6388d208 */ /* 0x000fe40001000000 */
[----:B------:R-:W-:Y:S01]  /*2250*/  FSEL R145, R138, RZ, !P0 ;  /* 0x000000ff8a917208 */ /* 0x000fe20004000000 */
[----:B------:R-:W-:Y:S05]  /*2260*/  @!P5 BRA `(.L_x_8294) ;  /* 0x000000600000d947 */ /* 0x000fea0003800000 */
[----:B0-----:R-:W-:Y:S01]  /*2270*/  ISETP.NE.U32.AND P0, PT, RZ, c[0x0][0x218], PT ;  /* 0x00008600ff007a0c */ /* 0x001fe20003f05070 */
[----:B------:R-:W-:-:S03]  /*2280*/  FFMA.FTZ R133, R223, R144, R145 ;  /* 0x00000090df857223 */ /* 0x000fc60000010091 */
[----:B------:R-:W-:Y:S01]  /*2290*/  ISETP.NE.AND.EX P0, PT, RZ, c[0x0][0x21c], PT, P0 ;  /* 0x00008700ff007a0c */ /* 0x000fe20003f05300 */
[----:B------:R-:W-:-:S04]  /*22a0*/  FADD.FTZ R132, R208, -R133 ;  /* 0x80000085d0847221 */ /* 0x000fc80000010000 */
[----:B------:R-:W-:-:S08]  /*22b0*/  FMUL.FTZ R137, R3, R132 ;  /* 0x0000008403897220 */ /* 0x000fd00000410000 */
[----:B------:R-:W-:Y:S02]  /*22c0*/  @P0 FADD.FTZ R137, R96, R137 ;  /* 0x0000008960890221 */ /* 0x000fe40000010000 */
.L_x_8294:
[----:B0-----:R-:W-:Y:S05]  /*22d0*/  BSYNC B0 ;  /* 0x0000000000007941 */ /* 0x001fea0003800000 */
.L_x_8293:
[----:B------:R-:W-:Y:S01]  /*22e0*/  BSSY B0, `(.L_x_8295) ;  /* 0x000000a000007945 */ /* 0x000fe20003800000 */
[----:B------:R-:W-:Y:S05]  /*22f0*/  @!P6 BRA `(.L_x_8296) ;  /* 0x000000800000e947 */ /* 0x000fea0003800000 */
[----:B------:R-:W-:Y:S01]  /*2300*/  FMUL.FTZ R124, R137, c[0x0][0x1ec] ;  /* 0x00007b00897c7a20 */ /* 0x000fe20000410000 */
[----:B------:R-:W-:-:S03]  /*2310*/  LOP3.LUT P0, RZ, R226, 0xff, RZ, 0xc0, !PT ;  /* 0x000000ffe2ff7812 */ /* 0x000fc6000780c0ff */
[----:B------:R-:W-:Y:S01]  /*2320*/  FMUL.FTZ R138, R124, c[0x0][0x1e8] ;  /* 0x00007a007c8a7a20 */ /* 0x000fe20000410000 */
[----:B------:R-:W-:-:S03]  /*2330*/  HFMA2.MMA R124, -RZ, RZ, 0, 0 ;  /* 0x00000000ff7c7435 */ /* 0x000fc600000001ff */
[----:B------:R-:W-:-:S05]  /*2340*/  FMUL.FTZ R132, R120, R138 ;  /* 0x0000008a78847220 */ /* 0x000fca0000410000 */
[----:B------:R-:W-:Y:S01]  /*2350*/  FSEL R133, R132, RZ, P0 ;  /* 0x000000ff84857208 */ /* 0x000fe20000000000 */
[----:B------:R-:W-:-:S04]  /*2360*/  @P0 FMUL.FTZ R124, R197, R138 ;  /* 0x0000008ac57c0220 */ /* 0x000fc80000410000 */
[----:B------:R-:W-:Y:S02]  /*2370*/  FADD.FTZ R56, R56, R133 ;  /* 0x0000008538387221 */ /* 0x000fe40000010000 */
.L_x_8296:
[----:B------:R-:W-:Y:S05]  /*2380*/  BSYNC B0 ;  /* 0x0000000000007941 */ /* 0x000fea0003800000 */
.L_x_8295:
        /* <DEDUP_REMOVED lines=8> */
.L_x_8298:
[----:B------:R-:W-:Y:S05]  /*2410*/  BSYNC B0 ;  /* 0x0000000000007941 */ /* 0x000fea0003800000 */
.L_x_8297:
[----:B------:R-:W-:Y:S01]  /*2420*/  BSSY B0, `(.L_x_8299) ;  /* 0x000000a000007945 */ /* 0x000fe20003800000 */
[----:B------:R-:W-:Y:S05]  /*2430*/  @!P6 BRA `(.L_x_8300) ;  /* 0x000000800000e947 */ /* 0x000fea0003800000 */
[----:B------:R-:W-:Y:S01]  /*2440*/  FMUL.FTZ R125, R134, c[0x0][0x1ec] ;  /* 0x00007b00867d7a20 */ /* 0x000fe20000410000 */
[----:B------:R-:W-:-:S03]  /*2450*/  LOP3.LUT P0, RZ, R226, 0xff00, RZ, 0xc0, !PT ;  /* 0x0000ff00e2ff7812 */ /* 0x000fc6000780c0ff */
[----:B------:R-:W-:Y:S01]  /*2460*/  FMUL.FTZ R138, R125, c[0x0][0x1e8] ;  /* 0x00007a007d8a7a20 */ /* 0x000fe20000410000 */
[----:B------:R-:W-:-:S03]  /*2470*/  MOV R125, RZ ;  /* 0x000000ff007d7202 */ /* 0x000fc60000000f00 */
[----:B------:R-:W-:-:S05]  /*2480*/  FMUL.FTZ R132, R121, R138 ;  /* 0x0000008a79847220 */ /* 0x000fca0000410000 */
[----:B------:R-:W-:Y:S01]  /*2490*/  FSEL R132, R132, RZ, P0 ;  /* 0x000000ff84847208 */ /* 0x000fe20000000000 */
[----:B------:R-:W-:-:S04]  /*24a0*/  @P0 FMUL.FTZ R125, R15, R138 ;  /* 0x0000008a0f7d0220 */ /* 0x000fc80000410000 */
[----:B------:R-:W-:Y:S02]  /*24b0*/  FADD.FTZ R57, R57, R132 ;  /* 0x0000008439397221 */ /* 0x000fe40000010000 */
.L_x_8300:
[----:B------:R-:W-:Y:S05]  /*24c0*/  BSYNC B0 ;  /* 0x0000000000007941 */ /* 0x000fea0003800000 */
.L_x_8299:
        /* <DEDUP_REMOVED lines=8> */
.L_x_8302:
[----:B------:R-:W-:Y:S05]  /*2550*/  BSYNC B0 ;  /* 0x0000000000007941 */ /* 0x000fea0003800000 */
.L_x_8301:
        /* <DEDUP_REMOVED lines=10> */
.L_x_8304:
[----:B------:R-:W-:Y:S05]  /*2600*/  BSYNC B0 ;  /* 0x0000000000007941 */ /* 0x000fea0003800000 */
.L_x_8303:
        /* <DEDUP_REMOVED lines=8> */
.L_x_8306:
[----:B------:R-:W-:Y:S05]  /*2690*/  BSYNC B0 ;  /* 0x0000000000007941 */ /* 0x000fea0003800000 */
.L_x_8305:
        /* <DEDUP_REMOVED lines=10> */
.L_x_8308:
[----:B------:R-:W-:Y:S05]  /*2740*/  BSYNC B0 ;  /* 0x0000000000007941 */ /* 0x000fea0003800000 */
.L_x_8307:
[----:B------:R-:W-:Y:S01]  /*2750*/  ISETP.NE.U32.AND P1, PT, RZ, c[0x0][0x258], PT ;  /* 0x00009600ff007a0c */ /* 0x000fe20003f25070 */
[----:B------:R-:W-:Y:S01]  /*2760*/  BSSY B0, `(.L_x_8309) ;  /* 0x000001f000007945 */ /* 0x000fe20003800000 */
[----:B------:R-:W-:Y:S02]  /*2770*/  @P3 MOV R139, 0x10 ;  /* 0x00000010008b3802 */ /* 0x000fe40000000f00 */
[----:B------:R-:W-:Y:S02]  /*2780*/  ISETP.NE.AND.EX P1, PT, RZ, c[0x0][0x25c], PT, P1 ;  /* 0x00009700ff007a0c */ /* 0x000fe40003f25310 */
[----:B------:R-:W-:Y:S01]  /*2790*/  @P6 MOV R228, 0x10 ;  /* 0x0000001000e46802 */ /* 0x000fe20000000f00 */
[----:B------:R-:W-:Y:S01]  /*27a0*/  @P3 IMAD.WIDE.U32 R138, R2, R139, c[0x0][0x258] ;  /* 0x00009600028a3625 */ /* 0x000fe200078e008b */
[----:B------:R-:W-:Y:S02]  /*27b0*/  SEL R133, R134, R129, P1 ;  /* 0x0000008186857207 */ /* 0x000fe40000800000 */
[----:B------:R-:W-:-:S02]  /*27c0*/  SEL R134, R135, R130, P1 ;  /* 0x0000008287867207 */ /* 0x000fc40000800000 */
[----:B------:R-:W-:Y:S02]  /*27d0*/  SEL R132, R137, R128, P1 ;  /* 0x0000008089847207 */ /* 0x000fe40000800000 */
[----:B------:R-:W-:Y:S01]  /*27e0*/  SEL R135, R136, R131, P1 ;  /* 0x0000008388877207 */ /* 0x000fe20000800000 */
[----:B------:R-:W-:Y:S01]  /*27f0*/  @P6 IMAD.WIDE.U32 R136, R179, R228, c[0x0][0x248] ;  /* 0x00009200b3886625 */ /* 0x000fe200078e00e4 */
[----:B------:R-:W-:Y:S02]  /*2800*/  @!P5 ISETP.NE.U32.AND P0, PT, RZ, c[0x0][0x218], PT ;  /* 0x00008600ff00da0c */ /* 0x000fe40003f05070 */
[----:B------:R-:W-:Y:S01]  /*2810*/  @!P5 ISETP.NE.AND.EX P4, PT, RZ, c[0x0][0x21c], PT, P4 ;  /* 0x00008700ff00da0c */ /* 0x000fe20003f85340 */
[----:B------:R0:W-:Y:S01]  /*2820*/  @P3 STG.E.128 [R138.64], R132 ;  /* 0x000000848a003986 */ /* 0x0001e2000c101d04 */
[----:B------:R-:W-:Y:S02]  /*2830*/  @!P5 ISETP.NE.U32.AND P2, PT, RZ, c[0x0][0x218], PT ;  /* 0x00008600ff00da0c */ /* 0x000fe40003f45070 */
[----:B------:R-:W-:Y:S01]  /*2840*/  @!P5 ISETP.NE.AND.EX P0, PT, RZ, c[0x0][0x21c], PT, P0 ;  /* 0x00008700ff00da0c */ /* 0x000fe20003f05300 */
[----:B------:R0:W-:Y:S01]  /*2850*/  @P6 STG.E.128 [R136.64], R124 ;  /* 0x0000007c88006986 */ /* 0x0001e2000c101d04 */
[----:B------:R-:W-:-:S02]  /*2860*/  @!P5 FSEL R235, R100, RZ, P4 ;  /* 0x000000ff64ebd208 */ /* 0x000fc40002000000 */
[----:B------:R-:W-:Y:S02]  /*2870*/  @!P5 ISETP.NE.U32.AND P4, PT, RZ, c[0x0][0x218], PT ;  /* 0x00008600ff00da0c */ /* 0x000fe40003f85070 */
[----:B------:R-:W-:Y:S02]  /*2880*/  @!P5 ISETP.NE.AND.EX P2, PT, RZ, c[0x0][0x21c], PT, P2 ;  /* 0x00008700ff00da0c */ /* 0x000fe40003f45320 */
[----:B------:R-:W-:Y:S02]  /*2890*/  @!P5 FSEL R226, R101, RZ, P0 ;  /* 0x000000ff65e2d208 */ /* 0x000fe40000000000 */
[----:B------:R-:W-:Y:S02]  /*28a0*/  @!P5 ISETP.NE.U32.AND P0, PT, RZ, c[0x0][0x218], PT ;  /* 0x00008600ff00da0c */ /* 0x000fe40003f05070 */
[----:B------:R-:W-:Y:S02]  /*28b0*/  @!P5 ISETP.NE.AND.EX P4, PT, RZ, c[0x0][0x21c], PT, P4 ;  /* 0x00008700ff00da0c */ /* 0x000fe40003f85340 */
[----:B------:R-:W-:-:S02]  /*28c0*/  @!P5 FSEL R233, R102, RZ, P2 ;  /* 0x000000ff66e9d208 */ /* 0x000fc40001000000 */
[----:B------:R-:W-:Y:S02]  /*28d0*/  @!P5 ISETP.NE.U32.AND P2, PT, RZ, c[0x0][0x218], PT ;  /* 0x00008600ff00da0c */ /* 0x000fe40003f45070 */
[----:B------:R-:W-:Y:S02]  /*28e0*/  @!P5 ISETP.NE.AND.EX P0, PT, RZ, c[0x0][0x21c], PT, P0 ;  /* 0x00008700ff00da0c */ /* 0x000fe40003f05300 */
[----:B------:R-:W-:Y:S01]  /*28f0*/  @!P5 FSEL R228, R103, RZ, P4 ;  /* 0x000000ff67e4d208 */ /* 0x000fe20002000000 */
[----:B------:R-:W-:Y:S05]  /*2900*/  @!P6 BRA `(.L_x_8310) ;  /* 0x000000400000e947 */ /* 0x000fea0003800000 */
[----:B0-----:R-:W-:Y:S01]  /*2910*/  HFMA2.MMA R121, -RZ, RZ, 0, 9.5367431640625e-07 ;  /* 0x00000010ff797435 */ /* 0x001fe200000001ff */
[----:B------:R-:W-:-:S09]  /*2920*/  IADD3 R120, R179, 0x80, RZ ;  /* 0x00000080b3787810 */ /* 0x000fd20007ffe0ff */
[----:B------:R-:W-:-:S06]  /*2930*/  IMAD.WIDE.U32 R120, R120, R121, c[0x0][0x170] ;  /* 0x00005c0078787625 */ /* 0x000fcc00078e0079 */
[----:B------:R-:W5:Y:S02]  /*2940*/  LDG.E.128 R120, [R120.64] ;  /* 0x0000000478787981 */ /* 0x000f64000c1e1d00 */
.L_x_8310:
[----:B0-----:R-:W-:Y:S05]  /*2950*/  BSYNC B0 ;  /* 0x0000000000007941 */ /* 0x001fea0003800000 */
.L_x_8309:
        /* <DEDUP_REMOVED lines=8> */
.L_x_8312:
[----:B------:R-:W-:Y:S05]  /*29e0*/  BSYNC B0 ;  /* 0x0000000000007941 */ /* 0x000fea0003800000 */
.L_x_8311:
        /* <DEDUP_REMOVED lines=10> */
.L_x_8314:
[----:B------:R-:W-:Y:S05]  /*2a90*/  BSYNC B0 ;  /* 0x0000000000007941 */ /* 0x000fea0003800000 */
.L_x_8313:
        /* <DEDUP_REMOVED lines=8> */
.L_x_8316:
[----:B------:R-:W-:Y:S05]  /*2b20*/  BSYNC B0 ;  /* 0x0000000000007941 */ /* 0x000fea0003800000 */
.L_x_8315:
        /* <DEDUP_REMOVED lines=10> */
.L_x_8318:
[----:B------:R-:W-:Y:S05]  /*2bd0*/  BSYNC B0 ;  /* 0x0000000000007941 */ /* 0x000fea0003800000 */
.L_x_8317:
        /* <DEDUP_REMOVED lines=8> */
.L_x_8320:
[----:B------:R-:W-:Y:S05]  /*2c60*/  BSYNC B0 ;  /* 0x0000000000007941 */ /* 0x000fea0003800000 */
.L_x_8319:
        /* <DEDUP_REMOVED lines=10> */
.L_x_8322:
[----:B------:R-:W-:Y:S05]  /*2d10*/  BSYNC B0 ;  /* 0x0000000000007941 */ /* 0x000fea0003800000 */
.L_x_8321:
        /* <DEDUP_REMOVED lines=8> */
.L_x_8324:
[----:B------:R-:W-:Y:S05]  /*2da0*/  BSYNC B0 ;  /* 0x0000000000007941 */ /* 0x000fea0003800000 */
.L_x_8323:
        /* <DEDUP_REMOVED lines=10> */
.L_x_8326:
[----:B------:R-:W-:Y:S05]  /*2e50*/  BSYNC B0 ;  /* 0x0000000000007941 */ /* 0x000fea0003800000 */
.L_x_8325:
[----:B------:R-:W-:Y:S01]  /*2e60*/  @P3 MOV R139, 0x10 ;  /* 0x00000010008b3802 */ /* 0x000fe20000000f00 */
[----:B------:R-:W-:Y:S01]  /*2e70*/  BSSY B0, `(.L_x_8327) ;  /* 0x000001c000007945 */ /* 0x000fe20003800000 */
[----:B------:R-:W-:Y:S02]  /*2e80*/  @P6 MOV R137, 0x10 ;  /* 0x0000001000896802 */ /* 0x000fe40000000f00 */
[----:B------:R-:W-:Y:S01]  /*2e90*/  @P6 IADD3 R136, R179, 0x80, RZ ;  /* 0x00000080b3886810 */ /* 0x000fe20007ffe0ff */
[----:B------:R-:W-:Y:S01]  /*2ea0*/  @P3 IMAD.WIDE.U32 R138, R222, R139, c[0x0][0x258] ;  /* 0x00009600de8a3625 */ /* 0x000fe200078e008b */
[----:B------:R-:W-:Y:S02]  /*2eb0*/  SEL R132, R235, R128, P1 ;  /* 0x00000080eb847207 */ /* 0x000fe40000800000 */
[----:B------:R-:W-:Y:S01]  /*2ec0*/  SEL R133, R226, R129, P1 ;  /* 0x00000081e2857207 */ /* 0x000fe20000800000 */
[----:B------:R-:W-:Y:S01]  /*2ed0*/  @P6 IMAD.WIDE.U32 R136, R136, R137, c[0x0][0x248] ;  /* 0x0000920088886625 */ /* 0x000fe200078e0089 */
[----:B------:R-:W-:-:S02]  /*2ee0*/  SEL R134, R233, R130, P1 ;  /* 0x00000082e9867207 */ /* 0x000fc40000800000 */
[----:B------:R-:W-:Y:S02]  /*2ef0*/  SEL R135, R228, R131, P1 ;  /* 0x00000083e4877207 */ /* 0x000fe40000800000 */
[----:B------:R-:W-:Y:S02]  /*2f00*/  @!P5 ISETP.NE.U32.AND P4, PT, RZ, c[0x0][0x218], PT ;  /* 0x00008600ff00da0c */ /* 0x000fe40003f85070 */
[----:B------:R-:W-:Y:S01]  /*2f10*/  @!P5 ISETP.NE.AND.EX P2, PT, RZ, c[0x0][0x21c], PT, P2 ;  /* 0x00008700ff00da0c */ /* 0x000fe20003f45320 */
[----:B------:R0:W-:Y:S01]  /*2f20*/  @P3 STG.E.128 [R138.64], R132 ;  /* 0x000000848a003986 */ /* 0x0001e2000c101d04 */
[----:B------:R-:W-:Y:S02]  /*2f30*/  @!P5 FSEL R239, R104, RZ, P0 ;  /* 0x000000ff68efd208 */ /* 0x000fe40000000000 */
[----:B------:R-:W-:Y:S01]  /*2f40*/  @!P5 ISETP.NE.U32.AND P0, PT, RZ, c[0x0][0x218], PT ;  /* 0x00008600ff00da0c */ /* 0x000fe20003f05070 */
[----:B------:R0:W-:Y:S01]  /*2f50*/  @P6 STG.E.128 [R136.64], R124 ;  /* 0x0000007c88006986 */ /* 0x0001e2000c101d04 */
[----:B------:R-:W-:-:S02]  /*2f60*/  @!P5 ISETP.NE.AND.EX P4, PT, RZ, c[0x0][0x21c], PT, P4 ;  /* 0x00008700ff00da0c */ /* 0x000fc40003f85340 */
[----:B------:R-:W-:Y:S02]  /*2f70*/  @!P5 FSEL R224, R105, RZ, P2 ;  /* 0x000000ff69e0d208 */ /* 0x000fe40001000000 */
[----:B------:R-:W-:Y:S02]  /*2f80*/  @!P5 ISETP.NE.U32.AND P2, PT, RZ, c[0x0][0x218], PT ;  /* 0x00008600ff00da0c */ /* 0x000fe40003f45070 */
[----:B------:R-:W-:Y:S02]  /*2f90*/  @!P5 ISETP.NE.AND.EX P0, PT, RZ, c[0x0][0x21c], PT, P0 ;  /* 0x00008700ff00da0c */ /* 0x000fe40003f05300 */
[----:B------:R-:W-:Y:S02]  /*2fa0*/  @!P5 FSEL R237, R106, RZ, P4 ;  /* 0x000000ff6aedd208 */ /* 0x000fe40002000000 */
[----:B------:R-:W-:Y:S02]  /*2fb0*/  @!P5 ISETP.NE.U32.AND P4, PT, RZ, c[0x0][0x218], PT ;  /* 0x00008600ff00da0c */ /* 0x000fe40003f85070 */
[----:B------:R-:W-:-:S02]  /*2fc0*/  @!P5 ISETP.NE.AND.EX P2, PT, RZ, c[0x0][0x21c], PT, P2 ;  /* 0x00008700ff00da0c */ /* 0x000fc40003f45320 */
[----:B------:R-:W-:Y:S02]  /*2fd0*/  @!P5 FSEL R226, R107, RZ, P0 ;  /* 0x000000ff6be2d208 */ /* 0x000fe40000000000 */
[----:B------:R-:W-:Y:S01]  /*2fe0*/  IADD3 R222, R179, 0x100, RZ ;  /* 0x00000100b3de7810 */ /* 0x000fe20007ffe0ff */
[----:B------:R-:W-:Y:S05]  /*2ff0*/  @!P6 BRA `(.L_x_8328) ;  /* 0x000000300000e947 */ /* 0x000fea0003800000 */
[----:B0----5:R-:W-:-:S10]  /*3000*/  HFMA2.MMA R121, -RZ, RZ, 0, 9.5367431640625e-07 ;  /* 0x00000010ff797435 */ /* 0x021fd400000001ff */
[----:B------:R-:W-:-:S06]  /*3010*/  IMAD.WIDE.U32 R120, R222, R121, c[0x0][0x170] ;  /* 0x00005c00de787625 */ /* 0x000fcc00078e0079 */
[----:B------:R-:W5:Y:S02]  /*3020*/  LDG.E.128 R120, [R120.64] ;  /* 0x0000000478787981 */ /* 0x000f64000c1e1d00 */
.L_x_8328:
[----:B0-----:R-:W-:Y:S05]  /*3030*/  BSYNC B0 ;  /* 0x0000000000007941 */ /* 0x001fea0003800000 */
.L_x_8327:
        /* <DEDUP_REMOVED lines=8> */
.L_x_8330:
[----:B------:R-:W-:Y:S05]  /*30c0*/  BSYNC B0 ;  /* 0x0000000000007941 */ /* 0x000fea0003800000 */
.L_x_8329:
        /* <DEDUP_REMOVED lines=10> */
.L_x_8332:
[----:B------:R-:W-:Y:S05]  /*3170*/  BSYNC B0 ;  /* 0x0000000000007941 */ /* 0x000fea0003800000 */
.L_x_8331:
        /* <DEDUP_REMOVED lines=8> */
.L_x_8334:
[----:B------:R-:W-:Y:S05]  /*3200*/  BSYNC B0 ;  /* 0x0000000000007941 */ /* 0x000fea0003800000 */
.L_x_8333:
        /* <DEDUP_REMOVED lines=10> */
.L_x_8336:
[----:B------:R-:W-:Y:S05]  /*32b0*/  BSYNC B0 ;  /* 0x0000000000007941 */ /* 0x000fea0003800000 */
.L_x_8335:
        /* <DEDUP_REMOVED lines=8> */
.L_x_8338:
[----:B------:R-:W-:Y:S05]  /*3340*/  BSYNC B0 ;  /* 0x0000000000007941 */ /* 0x000fea0003800000 */
.L_x_8337:
        /* <DEDUP_REMOVED lines=10> */
.L_x_8340:
[----:B------:R-:W-:Y:S05]  /*33f0*/  BSYNC B0 ;  /* 0x0000000000007941 */ /* 0x000fea0003800000 */
.L_x_8339:
        /* <DEDUP_REMOVED lines=8> */
.L_x_8342:
[----:B------:R-:W-:Y:S05]  /*3480*/  BSYNC B0 ;  /* 0x0000000000007941 */ /* 0x000fea0003800000 */
.L_x_8341:
        /* <DEDUP_REMOVED lines=10> */
.L_x_8344:
[----:B------:R-:W-:Y:S05]  /*3530*/  BSYNC B0 ;  /* 0x0000000000007941 */ /* 0x000fea0003800000 */
.L_x_8343:
[----:B------:R-:W-:Y:S01]  /*3540*/  @P3 MOV R139, 0x10 ;  /* 0x00000010008b3802 */ /* 0x000fe20000000f00 */
[----:B------:R-:W-:Y:S01]  /*3550*/  BSSY B0, `(.L_x_8345) ;  /* 0x000001a000007945 */ /* 0x000fe20003800000 */
[----:B------:R-:W-:Y:S02]  /*3560*/  @P6 MOV R137, 0x10 ;  /* 0x0000001000896802 */ /* 0x000fe40000000f00 */
[----:B------:R-:W-:Y:S01]  /*3570*/  SEL R132, R239, R128, P1 ;  /* 0x00000080ef847207 */ /* 0x000fe20000800000 */
[----:B------:R-:W-:Y:S01]  /*3580*/  @P3 IMAD.WIDE.U32 R138, R218, R139, c[0x0][0x258] ;  /* 0x00009600da8a3625 */ /* 0x000fe200078e008b */
[----:B------:R-:W-:Y:S02]  /*3590*/  SEL R133, R224, R129, P1 ;  /* 0x00000081e0857207 */ /* 0x000fe40000800000 */
[----:B------:R-:W-:Y:S01]  /*35a0*/  SEL R134, R237, R130, P1 ;  /* 0x00000082ed867207 */ /* 0x000fe20000800000 */
[----:B------:R-:W-:Y:S01]  /*35b0*/  @P6 IMAD.WIDE.U32 R136, R222, R137, c[0x0][0x248] ;  /* 0x00009200de886625 */ /* 0x000fe200078e0089 */
[----:B------:R-:W-:-:S02]  /*35c0*/  SEL R135, R226, R131, P1 ;  /* 0x00000083e2877207 */ /* 0x000fc40000800000 */
[----:B------:R-:W-:Y:S02]  /*35d0*/  @!P5 FSEL R233, R108, RZ, P2 ;  /* 0x000000ff6ce9d208 */ /* 0x000fe40001000000 */
[----:B------:R-:W-:Y:S01]  /*35e0*/  @!P5 ISETP.NE.U32.AND P0, PT, RZ, c[0x0][0x218], PT ;  /* 0x00008600ff00da0c */ /* 0x000fe20003f05070 */
[----:B------:R0:W-:Y:S01]  /*35f0*/  @P3 STG.E.128 [R138.64], R132 ;  /* 0x000000848a003986 */ /* 0x0001e2000c101d04 */
[----:B------:R-:W-:Y:S02]  /*3600*/  @!P5 ISETP.NE.U32.AND P2, PT, RZ, c[0x0][0x218], PT ;  /* 0x00008600ff00da0c */ /* 0x000fe40003f45070 */
[----:B------:R-:W-:Y:S01]  /*3610*/  @!P5 ISETP.NE.AND.EX P4, PT, RZ, c[0x0][0x21c], PT, P4 ;  /* 0x00008700ff00da0c */ /* 0x000fe20003f85340 */
[----:B------:R0:W-:Y:S01]  /*3620*/  @P6 STG.E.128 [R136.64], R124 ;  /* 0x0000007c88006986 */ /* 0x0001e2000c101d04 */
[----:B------:R-:W-:Y:S02]  /*3630*/  @!P5 ISETP.NE.AND.EX P0, PT, RZ, c[0x0][0x21c], PT, P0 ;  /* 0x00008700ff00da0c */ /* 0x000fe40003f05300 */
[----:B------:R-:W-:-:S02]  /*3640*/  @!P5 ISETP.NE.AND.EX P2, PT, RZ, c[0x0][0x21c], PT, P2 ;  /* 0x00008700ff00da0c */ /* 0x000fc40003f45320 */
[----:B------:R-:W-:Y:S02]  /*3650*/  @!P5 FSEL R216, R109, RZ, P4 ;  /* 0x000000ff6dd8d208 */ /* 0x000fe40002000000 */
[----:B------:R-:W-:Y:S02]  /*3660*/  @!P5 ISETP.NE.U32.AND P4, PT, RZ, c[0x0][0x218], PT ;  /* 0x00008600ff00da0c */ /* 0x000fe40003f85070 */
[----:B------:R-:W-:Y:S02]  /*3670*/  @!P5 FSEL R235, R110, RZ, P0 ;  /* 0x000000ff6eebd208 */ /* 0x000fe40000000000 */
[----:B------:R-:W-:Y:S02]  /*3680*/  @!P5 FSEL R222, R111, RZ, P2 ;  /* 0x000000ff6fded208 */ /* 0x000fe40001000000 */
[----:B------:R-:W-:Y:S02]  /*3690*/  @P3 MOV R237, 0x10 ;  /* 0x0000001000ed3802 */ /* 0x000fe40000000f00 */
[----:B------:R-:W-:Y:S01]  /*36a0*/  IADD3 R218, R179, 0x180, RZ ;  /* 0x00000180b3da7810 */ /* 0x000fe20007ffe0ff */
[----:B------:R-:W-:Y:S05]  /*36b0*/  @!P6 BRA `(.L_x_8346) ;  /* 0x000000300000e947 */ /* 0x000fea0003800000 */
[----:B-----5:R-:W-:-:S10]  /*36c0*/  HFMA2.MMA R121, -RZ, RZ, 0, 9.5367431640625e-07 ;  /* 0x00000010ff797435 */ /* 0x020fd400000001ff */
[----:B------:R-:W-:-:S06]  /*36d0*/  IMAD.WIDE.U32 R120, R218, R121, c[0x0][0x170] ;  /* 0x00005c00da787625 */ /* 0x000fcc00078e0079 */
[----:B------:R-:W5:Y:S02]  /*36e0*/  LDG.E.128 R120, [R120.64] ;  /* 0x0000000478787981 */ /* 0x000f64000c1e1d00 */
.L_x_8346:
[----:B------:R-:W-:Y:S05]  /*36f0*/  BSYNC B0 ;  /* 0x0000000000007941 */ /* 0x000fea0003800000 */
.L_x_8345:
        /* <DEDUP_REMOVED lines=8> */
.L_x_8348:
[----:B------:R-:W-:Y:S05]  /*3780*/  BSYNC B0 ;  /* 0x0000000000007941 */ /* 0x000fea0003800000 */
.L_x_8347:
[----:B------:R-:W-:Y:S01]  /*3790*/  BSSY B0, `(.L_x_8349) ;  /* 0x000000a000007945 */ /* 0x000fe20003800000 */
[----:B------:R-:W-:Y:S05]  /*37a0*/  @!P6 BRA `(.L_x_8350) ;  /* 0x000000800000e947 */ /* 0x000fea0003800000 */
[----:B0-----:R-:W-:Y:S01]  /*37b0*/  FMUL.FTZ R124, R233, c[0x0][0x1ec] ;  /* 0x00007b00e97c7a20 */ /* 0x001fe20000410000 */
[----:B------:R-:W-:-:S03]  /*37c0*/  LOP3.LUT P0, RZ, R212, 0xff, RZ, 0xc0, !PT ;  /* 0x000000ffd4ff7812 */ /* 0x000fc6000780c0ff */
[----:B------:R-:W-:Y:S01]  /*37d0*/  FMUL.FTZ R134, R124, c[0x0][0x1e8] ;  /* 0x00007a007c867a20 */ /* 0x000fe20000410000 */
[----:B------:R-:W-:-:S03]  /*37e0*/  MOV R124, RZ ;  /* 0x000000ff007c7202 */ /* 0x000fc60000000f00 */
[----:B-----5:R-:W-:-:S05]  /*37f0*/  FMUL.FTZ R132, R120, R134 ;  /* 0x0000008678847220 */ /* 0x020fca0000410000 */
[----:B------:R-:W-:Y:S01]  /*3800*/  FSEL R133, R132, RZ, P0 ;  /* 0x000000ff84857208 */ /* 0x000fe20000000000 */
[----:B------:R-:W-:-:S04]  /*3810*/  @P0 FMUL.FTZ R124, R191, R134 ;  /* 0x00000086bf7c0220 */ /* 0x000fc80000410000 */
[----:B------:R-:W-:Y:S02]  /*3820*/  FADD.FTZ R44, R44, R133 ;  /* 0x000000852c2c7221 */ /* 0x000fe40000010000 */
.L_x_8350:
[----:B------:R-:W-:Y:S05]  /*3830*/  BSYNC B0 ;  /* 0x0000000000007941 */ /* 0x000fea0003800000 */
.L_x_8349:
        /* <DEDUP_REMOVED lines=8> */
.L_x_8352:
[----:B------:R-:W-:Y:S05]  /*38c0*/  BSYNC B0 ;  /* 0x0000000000007941 */ /* 0x000fea0003800000 */
.L_x_8351:
[----:B------:R-:W-:Y:S01]  /*38d0*/  BSSY B0, `(.L_x_8353) ;  /* 0x000000a000007945 */ /* 0x000fe20003800000 */
[----:B------:R-:W-:Y:S05]  /*38e0*/  @!P6 BRA `(.L_x_8354) ;  /* 0x000000800000e947 */ /* 0x000fea0003800000 */
[----:B0-----:R-:W-:Y:S01]  /*38f0*/  FMUL.FTZ R125, R216, c[0x0][0x1ec] ;  /* 0x00007b00d87d7a20 */ /* 0x001fe20000410000 */
[----:B------:R-:W-:-:S03]  /*3900*/  LOP3.LUT P0, RZ, R212, 0xff00, RZ, 0xc0, !PT ;  /* 0x0000ff00d4ff7812 */ /* 0x000fc6000780c0ff */
[----:B------:R-:W-:Y:S01]  /*3910*/  FMUL.FTZ R134, R125, c[0x0][0x1e8] ;  /* 0x00007a007d867a20 */ /* 0x000fe20000410000 */
[----:B------:R-:W-:-:S03]  /*3920*/  HFMA2.MMA R125, -RZ, RZ, 0, 0 ;  /* 0x00000000ff7d7435 */ /* 0x000fc600000001ff */
[----:B-----5:R-:W-:-:S05]  /*3930*/  FMUL.FTZ R132, R121, R134 ;  /* 0x0000008679847220 */ /* 0x020fca0000410000 */
[----:B------:R-:W-:Y:S01]  /*3940*/  FSEL R132, R132, RZ, P0 ;  /* 0x000000ff84847208 */ /* 0x000fe20000000000 */
[----:B------:R-:W-:-:S04]  /*3950*/  @P0 FMUL.FTZ R125, R9, R134 ;  /* 0x00000086097d0220 */ /* 0x000fc80000410000 */
[----:B------:R-:W-:Y:S02]  /*3960*/  FADD.FTZ R45, R45, R132 ;  /* 0x000000842d2d7221 */ /* 0x000fe40000010000 */
.L_x_8354:
[----:B------:R-:W-:Y:S05]  /*3970*/  BSYNC B0 ;  /* 0x0000000000007941 */ /* 0x000fea0003800000 */
.L_x_8353:
        /* <DEDUP_REMOVED lines=8> */
.L_x_8356:
[----:B------:R-:W-:Y:S05]  /*3a00*/  BSYNC B0 ;  /* 0x0000000000007941 */ /* 0x000fea0003800000 */
.L_x_8355:
        /* <DEDUP_REMOVED lines=10> */
.L_x_8358:
[----:B------:R-:W-:Y:S05]  /*3ab0*/  BSYNC B0 ;  /* 0x0000000000007941 */ /* 0x000fea0003800000 */
.L_x_8357:
        /* <DEDUP_REMOVED lines=8> */
.L_x_8360:
[----:B------:R-:W-:Y:S05]  /*3b40*/  BSYNC B0 ;  /* 0x0000000000007941 */ /* 0x000fea0003800000 */
.L_x_8359:
        /* <DEDUP_REMOVED lines=10> */
.L_x_8362:
[----:B------:R-:W-:Y:S05]  /*3bf0*/  BSYNC B0 ;  /* 0x0000000000007941 */ /* 0x000fea0003800000 */
.L_x_8361:
[----:B0-----:R-:W-:Y:S01]  /*3c00*/  @P6 MOV R137, 0x10 ;  /* 0x0000001000896802 */ /* 0x001fe20000000f00 */
[----:B------:R-:W-:Y:S01]  /*3c10*/  @P3 IMAD.WIDE.U32 R138, R214, R237, c[0x0][0x258] ;  /* 0x00009600d68a3625 */ /* 0x000fe200078e00ed */
[----:B------:R-:W-:Y:S01]  /*3c20*/  SEL R132, R233, R128, P1 ;  /* 0x00000080e9847207 */ /* 0x000fe20000800000 */
[----:B------:R-:W-:Y:S01]  /*3c30*/  BSSY B0, `(.L_x_8363) ;  /* 0x0000019000007945 */ /* 0x000fe20003800000 */
[----:B------:R-:W-:Y:S01]  /*3c40*/  SEL R133, R216, R129, P1 ;  /* 0x00000081d8857207 */ /* 0x000fe20000800000 */
[----:B------:R-:W-:Y:S01]  /*3c50*/  @P6 IMAD.WIDE.U32 R136, R218, R137, c[0x0][0x248] ;  /* 0x00009200da886625 */ /* 0x000fe200078e0089 */
[----:B------:R-:W-:Y:S02]  /*3c60*/  SEL R134, R235, R130, P1 ;  /* 0x00000082eb867207 */ /* 0x000fe40000800000 */
[----:B------:R-:W-:Y:S02]  /*3c70*/  SEL R135, R222, R131, P1 ;  /* 0x00000083de877207 */ /* 0x000fe40000800000 */
[----:B------:R-:W-:-:S02]  /*3c80*/  @!P5 ISETP.NE.AND.EX P2, PT, RZ, c[0x0][0x21c], PT, P4 ;  /* 0x00008700ff00da0c */ /* 0x000fc40003f45340 */
[----:B------:R-:W-:Y:S01]  /*3c90*/  @!P5 ISETP.NE.U32.AND P0, PT, RZ, c[0x0][0x218], PT ;  /* 0x00008600ff00da0c */ /* 0x000fe20003f05070 */
[----:B------:R0:W-:Y:S01]  /*3ca0*/  @P3 STG.E.128 [R138.64], R132 ;  /* 0x000000848a003986 */ /* 0x0001e2000c101d04 */
[----:B------:R-:W-:Y:S02]  /*3cb0*/  @!P5 FSEL R233, R112, RZ, P2 ;  /* 0x000000ff70e9d208 */ /* 0x000fe40001000000 */
[----:B------:R-:W-:Y:S01]  /*3cc0*/  @!P5 ISETP.NE.U32.AND P4, PT, RZ, c[0x0][0x218], PT ;  /* 0x00008600ff00da0c */ /* 0x000fe20003f85070 */
[----:B------:R0:W-:Y:S01]  /*3cd0*/  @P6 STG.E.128 [R136.64], R124 ;  /* 0x0000007c88006986 */ /* 0x0001e2000c101d04 */
[----:B------:R-:W-:Y:S02]  /*3ce0*/  @!P5 ISETP.NE.U32.AND P2, PT, RZ, c[0x0][0x218], PT ;  /* 0x00008600ff00da0c */ /* 0x000fe40003f45070 */
[----:B------:R-:W-:Y:S02]  /*3cf0*/  @!P5 ISETP.NE.AND.EX P0, PT, RZ, c[0x0][0x21c], PT, P0 ;  /* 0x00008700ff00da0c */ /* 0x000fe40003f05300 */
[----:B------:R-:W-:-:S02]  /*3d00*/  @!P5 ISETP.NE.AND.EX P4, PT, RZ, c[0x0][0x21c], PT, P4 ;  /* 0x00008700ff00da0c */ /* 0x000fc40003f85340 */
[----:B------:R-:W-:Y:S02]  /*3d10*/  @!P5 ISETP.NE.AND.EX P2, PT, RZ, c[0x0][0x21c], PT, P2 ;  /* 0x00008700ff00da0c */ /* 0x000fe40003f45320 */
[----:B------:R-:W-:Y:S02]  /*3d20*/  @!P5 FSEL R216, R113, RZ, P0 ;  /* 0x000000ff71d8d208 */ /* 0x000fe40000000000 */
[----:B------:R-:W-:Y:S02]  /*3d30*/  @!P5 FSEL R235, R114, RZ, P4 ;  /* 0x000000ff72ebd208 */ /* 0x000fe40002000000 */
[----:B------:R-:W-:Y:S02]  /*3d40*/  @!P5 FSEL R214, R115, RZ, P2 ;  /* 0x000000ff73d6d208 */ /* 0x000fe40001000000 */
[----:B------:R-:W-:Y:S02]  /*3d50*/  @P3 IADD3 R218, R2, 0x200, RZ ;  /* 0x0000020002da3810 */ /* 0x000fe40007ffe0ff */
[----:B------:R-:W-:-:S02]  /*3d60*/  @P3 MOV R237, 0x10 ;  /* 0x0000001000ed3802 */ /* 0x000fc40000000f00 */
[----:B------:R-:W-:Y:S01]  /*3d70*/  IADD3 R212, R179, 0x200, RZ ;  /* 0x00000200b3d47810 */ /* 0x000fe20007ffe0ff */
[----:B------:R-:W-:Y:S05]  /*3d80*/  @!P6 BRA `(.L_x_8364) ;  /* 0x000000300000e947 */ /* 0x000fea0003800000 */
[----:B0----5:R-:W-:-:S10]  /*3d90*/  HFMA2.MMA R121, -RZ, RZ, 0, 9.5367431640625e-07 ;  /* 0x00000010ff797435 */ /* 0x021fd400000001ff */
[----:B------:R-:W-:-:S06]  /*3da0*/  IMAD.WIDE.U32 R120, R212, R121, c[0x0][0x170] ;  /* 0x00005c00d4787625 */ /* 0x000fcc00078e0079 */
[----:B------:R-:W5:Y:S02]  /*3db0*/  LDG.E.128 R120, [R120.64] ;  /* 0x0000000478787981 */ /* 0x000f64000c1e1d00 */
.L_x_8364:
[----:B0-----:R-:W-:Y:S05]  /*3dc0*/  BSYNC B0 ;  /* 0x0000000000007941 */ /* 0x001fea0003800000 */
.L_x_8363:
        /* <DEDUP_REMOVED lines=8> */
.L_x_8366:
[----:B------:R-:W-:Y:S05]  /*3e50*/  BSYNC B0 ;  /* 0x0000000000007941 */ /* 0x000fea0003800000 */
.L_x_8365:
        /* <DEDUP_REMOVED lines=10> */
.L_x_8368:
[----:B------:R-:W-:Y:S05]  /*3f00*/  BSYNC B0 ;  /* 0x0000000000007941 */ /* 0x000fea0003800000 */
.L_x_8367:
        /* <DEDUP_REMOVED lines=8> */
.L_x_8370:
[----:B------:R-:W-:Y:S05]  /*3f90*/  BSYNC B0 ;  /* 0x0000000000007941 */ /* 0x000fea0003800000 */
.L_x_8369:
        /* <DEDUP_REMOVED lines=10> */
.L_x_8372:
[----:B------:R-:W-:Y:S05]  /*4040*/  BSYNC B0 ;  /* 0x0000000000007941 */ /* 0x000fea0003800000 */
.L_x_8371:
        /* <DEDUP_REMOVED lines=8> */
.L_x_8374:
[----:B------:R-:W-:Y:S05]  /*40d0*/  BSYNC B0 ;  /* 0x0000000000007941 */ /* 0x000fea0003800000 */
.L_x_8373:
        /* <DEDUP_REMOVED lines=10> */
.L_x_8376:
[----:B------:R-:W-:Y:S05]  /*4180*/  BSYNC B0 ;  /* 0x0000000000007941 */ /* 0x000fea0003800000 */
.L_x_8375:
        /* <DEDUP_REMOVED lines=8> */
.L_x_8378:
[----:B------:R-:W-:Y:S05]  /*4210*/  BSYNC B0 ;  /* 0x0000000000007941 */ /* 0x000fea0003800000 */
.L_x_8377:
        /* <DEDUP_REMOVED lines=10> */
.L_x_8380:
[----:B------:R-:W-:Y:S05]  /*42c0*/  BSYNC B0 ;  /* 0x0000000000007941 */ /* 0x000fea0003800000 */
.L_x_8379:
[----:B------:R-:W-:Y:S01]  /*42d0*/  @P6 MOV R137, 0x10 ;  /* 0x0000001000896802 */ /* 0x000fe20000000f00 */
[----:B------:R-:W-:Y:S01]  /*42e0*/  @P3 IMAD.WIDE.U32 R138, R218, R237, c[0x0][0x258] ;  /* 0x00009600da8a3625 */ /* 0x000fe200078e00ed */
[----:B------:R-:W-:Y:S01]  /*42f0*/  SEL R132, R233, R128, P1 ;  /* 0x00000080e9847207 */ /* 0x000fe20000800000 */
[----:B------:R-:W-:Y:S01]  /*4300*/  BSSY B0, `(.L_x_8381) ;  /* 0x0000011000007945 */ /* 0x000fe20003800000 */
[----:B------:R-:W-:Y:S01]  /*4310*/  SEL R133, R216, R129, P1 ;  /* 0x00000081d8857207 */ /* 0x000fe20000800000 */
[----:B------:R-:W-:Y:S01]  /*4320*/  @P6 IMAD.WIDE.U32 R136, R212, R137, c[0x0][0x248] ;  /* 0x00009200d4886625 */ /* 0x000fe200078e0089 */
[----:B------:R-:W-:Y:S02]  /*4330*/  SEL R134, R235, R130, P1 ;  /* 0x00000082eb867207 */ /* 0x000fe40000800000 */
[----:B------:R-:W-:Y:S02]  /*4340*/  SEL R135, R214, R131, P1 ;  /* 0x00000083d6877207 */ /* 0x000fe40000800000 */
[----:B------:R-:W-:-:S02]  /*4350*/  @!P5 ISETP.NE.U32.AND P2, PT, RZ, c[0x0][0x218], PT ;  /* 0x00008600ff00da0c */ /* 0x000fc40003f45070 */
[----:B------:R-:W-:Y:S01]  /*4360*/  @!P5 ISETP.NE.U32.AND P4, PT, RZ, c[0x0][0x218], PT ;  /* 0x00008600ff00da0c */ /* 0x000fe20003f85070 */
[----:B------:R0:W-:Y:S01]  /*4370*/  @P3 STG.E.128 [R138.64], R132 ;  /* 0x000000848a003986 */ /* 0x0001e2000c101d04 */
[----:B------:R-:W-:Y:S02]  /*4380*/  @!P5 ISETP.NE.AND.EX P2, PT, RZ, c[0x0][0x21c], PT, P2 ;  /* 0x00008700ff00da0c */ /* 0x000fe40003f45320 */
[----:B------:R-:W-:Y:S01]  /*4390*/  @!P5 ISETP.NE.U32.AND P0, PT, RZ, c[0x0][0x218], PT ;  /* 0x00008600ff00da0c */ /* 0x000fe20003f05070 */
[----:B------:R0:W-:Y:S01]  /*43a0*/  @P6 STG.E.128 [R136.64], R124 ;  /* 0x0000007c88006986 */ /* 0x0001e2000c101d04 */
[----:B------:R-:W-:Y:S02]  /*43b0*/  @!P5 FSEL R233, R116, RZ, P2 ;  /* 0x000000ff74e9d208 */ /* 0x000fe40001000000 */
[----:B------:R-:W-:Y:S01]  /*43c0*/  IADD3 R179, R179, 0x280, RZ ;  /* 0x00000280b3b37810 */ /* 0x000fe20007ffe0ff */
[----:B------:R-:W-:Y:S05]  /*43d0*/  @!P6 BRA `(.L_x_8382) ;  /* 0x000000300000e947 */ /* 0x000fea0003800000 */
[----:B-----5:R-:W-:-:S10]  /*43e0*/  HFMA2.MMA R120, -RZ, RZ, 0, 9.5367431640625e-07 ;  /* 0x00000010ff787435 */ /* 0x020fd400000001ff */
[----:B------:R-:W-:-:S06]  /*43f0*/  IMAD.WIDE.U32 R120, R179, R120, c[0x0][0x170] ;  /* 0x00005c00b3787625 */ /* 0x000fcc00078e0078 */
[----:B------:R-:W5:Y:S02]  /*4400*/  LDG.E.128 R120, [R120.64] ;  /* 0x0000000478787981 */ /* 0x000f64000c1e1d00 */
.L_x_8382:
[----:B------:R-:W-:Y:S05]  /*4410*/  BSYNC B0 ;  /* 0x0000000000007941 */ /* 0x000fea0003800000 */
.L_x_8381:
        /* <DEDUP_REMOVED lines=8> */
.L_x_8384:
[----:B------:R-:W-:Y:S05]  /*44a0*/  BSYNC B0 ;  /* 0x0000000000007941 */ /* 0x000fea0003800000 */
.L_x_8383:
        /* <DEDUP_REMOVED lines=10> */
.L_x_8386:
[----:B------:R-:W-:Y:S05]  /*4550*/  BSYNC B0 ;  /* 0x0000000000007941 */ /* 0x000fea0003800000 */
.L_x_8385:
[----:B------:R-:W-:Y:S01]  /*4560*/  @!P5 ISETP.NE.U32.AND P2, PT, RZ, c[0x0][0x218], PT ;  /* 0x00008600ff00da0c */ /* 0x000fe20003f45070 */
[----:B------:R-:W-:Y:S01]  /*4570*/  BSSY B0, `(.L_x_8387) ;  /* 0x000000d000007945 */ /* 0x000fe20003800000 */
[----:B------:R-:W-:Y:S02]  /*4580*/  @!P5 ISETP.NE.AND.EX P4, PT, RZ, c[0x0][0x21c], PT, P4 ;  /* 0x00008700ff00da0c */ /* 0x000fe40003f85340 */
[----:B------:R-:W-:Y:S02]  /*4590*/  @!P5 ISETP.NE.AND.EX P2, PT, RZ, c[0x0][0x21c], PT, P2 ;  /* 0x00008700ff00da0c */ /* 0x000fe40003f45320 */
[----:B------:R-:W-:Y:S02]  /*45a0*/  @!P5 ISETP.NE.AND.EX P0, PT, RZ, c[0x0][0x21c], PT, P0 ;  /* 0x00008700ff00da0c */ /* 0x000fe40003f05300 */
[----:B------:R-:W-:Y:S02]  /*45b0*/  SEL R128, R233, R128, P1 ;  /* 0x00000080e9807207 */ /* 0x000fe40000800000 */
[----:B0-----:R-:W-:Y:S01]  /*45c0*/  @!P5 FSEL R132, R117, RZ, P2 ;  /* 0x000000ff7584d208 */ /* 0x001fe20001000000 */
[----:B------:R-:W-:Y:S05]  /*45d0*/  @!P5 BRA `(.L_x_8388) ;  /* 0x000000600000d947 */ /* 0x000fea0003800000 */
[----:B------:R-:W-:Y:S01]  /*45e0*/  ISETP.NE.U32.AND P2, PT, RZ, c[0x0][0x218], PT ;  /* 0x00008600ff007a0c */ /* 0x000fe20003f45070 */
[----:B------:R-:W-:-:S03]  /*45f0*/  FFMA.FTZ R132, R172, R144, R145 ;  /* 0x00000090ac847223 */ /* 0x000fc60000010091 */
[----:B------:R-:W-:Y:S01]  /*4600*/  ISETP.NE.AND.EX P2, PT, RZ, c[0x0][0x21c], PT, P2 ;  /* 0x00008700ff007a0c */ /* 0x000fe20003f45320 */
[----:B------:R-:W-:-:S04]  /*4610*/  FADD.FTZ R132, R177, -R132 ;  /* 0x80000084b1847221 */ /* 0x000fc80000010000 */
[----:B------:R-:W-:-:S08]  /*4620*/  FMUL.FTZ R132, R3, R132 ;  /* 0x0000008403847220 */ /* 0x000fd00000410000 */
[----:B------:R-:W-:Y:S02]  /*4630*/  @P2 FADD.FTZ R132, R117, R132 ;  /* 0x0000008475842221 */ /* 0x000fe40000010000 */
.L_x_8388:
[----:B------:R-:W-:Y:S05]  /*4640*/  BSYNC B0 ;  /* 0x0000000000007941 */ /* 0x000fea0003800000 */
.L_x_8387:
        /* <DEDUP_REMOVED lines=10> */
.L_x_8390:
[----:B------:R-:W-:Y:S05]  /*46f0*/  BSYNC B0 ;  /* 0x0000000000007941 */ /* 0x000fea0003800000 */
.L_x_8389:
[----:B------:R-:W-:Y:S01]  /*4700*/  BSSY B0, `(.L_x_8391) ;  /* 0x000000b000007945 */ /* 0x000fe20003800000 */
[----:B------:R-:W-:Y:S02]  /*4710*/  SEL R129, R132, R129, P1 ;  /* 0x0000008184817207 */ /* 0x000fe40000800000 */
        /* <DEDUP_REMOVED lines=9> */
.L_x_8392:
[----:B------:R-:W-:Y:S05]  /*47b0*/  BSYNC B0 ;  /* 0x0000000000007941 */ /* 0x000fea0003800000 */
.L_x_8391:
        /* <DEDUP_REMOVED lines=10> */
.L_x_8394:
[----:B------:R-:W-:Y:S05]  /*4860*/  BSYNC B0 ;  /* 0x0000000000007941 */ /* 0x000fea0003800000 */
.L_x_8393:
        /* <DEDUP_REMOVED lines=8> */
.L_x_8396:
[----:B------:R-:W-:Y:S05]  /*48f0*/  BSYNC B0 ;  /* 0x0000000000007941 */ /* 0x000fea0003800000 */
.L_x_8395:
[----:B------:R-:W-:Y:S01]  /*4900*/  BSSY B0, `(.L_x_8397) ;  /* 0x000000c000007945 */ /* 0x000fe20003800000 */
[----:B------:R-:W-:Y:S02]  /*4910*/  SEL R130, R133, R130, P1 ;  /* 0x0000008285827207 */ /* 0x000fe40000800000 */
        /* <DEDUP_REMOVED lines=10> */
.L_x_8398:
[----:B------:R-:W-:Y:S05]  /*49c0*/  BSYNC B0 ;  /* 0x0000000000007941 */ /* 0x000fea0003800000 */
.L_x_8397:
[----:B------:R-:W-:Y:S02]  /*49d0*/  @P3 IADD3 R132, R2, 0x280, RZ ;  /* 0x0000028002843810 */ /* 0x000fe40007ffe0ff */
[----:B------:R-:W-:Y:S02]  /*49e0*/  @P3 MOV R133, 0x10 ;  /* 0x0000001000853802 */ /* 0x000fe40000000f00 */
[----:B------:R-:W-:Y:S02]  /*49f0*/  @P6 MOV R2, 0x10 ;  /* 0x0000001000026802 */ /* 0x000fe40000000f00 */
[----:B------:R-:W-:Y:S01]  /*4a00*/  IADD3 R198, R198, c[0x0][0x160], RZ ;  /* 0x00005800c6c67a10 */ /* 0x000fe20007ffe0ff */
[----:B------:R-:W-:Y:S01]  /*4a10*/  @P3 IMAD.WIDE.U32 R132, R132, R133, c[0x0][0x258] ;  /* 0x0000960084843625 */ /* 0x000fe200078e0085 */
[----:B------:R-:W-:Y:S02]  /*4a20*/  LOP3.LUT P1, RZ, R181, 0xff, RZ, 0xc0, !PT ;  /* 0x000000ffb5ff7812 */ /* 0x000fe4000782c0ff */
[----:B------:R-:W-:Y:S01]  /*4a30*/  ISETP.GE.AND P0, PT, R198, c[0x0][0x164], PT ;  /* 0x00005900c6007a0c */ /* 0x000fe20003f06270 */
[----:B------:R-:W-:Y:S01]  /*4a40*/  @P6 IMAD.WIDE.U32 R2, R179, R2, c[0x0][0x248] ;  /* 0x00009200b3026625 */ /* 0x000fe200078e0002 */
[----:B------:R0:W-:Y:S01]  /*4a50*/  @P3 STG.E.128 [R132.64], R128 ;  /* 0x0000008084003986 */ /* 0x0001e2000c101d04 */
[----:B------:R-:W-:-:S03]  /*4a60*/  SEL R181, RZ, 0x1, P1 ;  /* 0x00000001ffb57807 */ /* 0x000fc60000800000 */
[----:B------:R0:W-:Y:S07]  /*4a70*/  @P6 STG.E.128 [R2.64], R124 ;  /* 0x0000007c02006986 */ /* 0x0001ee000c101d04 */
[----:B0----5:R-:W-:Y:S01]  /*4a80*/  @P0 CALL.REL.NOINC `(.L_x_8287) ;  /* 0x0000001000000944 */ /* 0x021fe20003c00000 */
[----:B------:R-:W-:Y:S05]  /*4a90*/  BRA `(.L_x_8399) ;  /* 0xffffc02000007947 */ /* 0x000fea000383ffff */
.L_x_8287:
        /* <DEDUP_REMOVED lines=28> */
.L_x_8291:
[----:B------:R-:W-:Y:S01]  /*4c60*/  HFMA2.MMA R145, -RZ, RZ, 0, 9.5367431640625e-07 ;  /* 0x00000010ff917435 */ /* 0x000fe200000001ff */
[----:B------:R-:W-:-:S02]  /*4c70*/  MOV R138, R136 ;  /* 0x00000088008a7202 */ /* 0x000fc40000000f00 */
[----:B------:R-:W-:Y:S02]  /*4c80*/  MOV R179, 0x1f ;  /* 0x0000001f00b37802 */ /* 0x000fe40000000f00 */
[----:B------:R-:W-:Y:S02]  /*4c90*/  MOV R234, 0xffffffff ;  /* 0xffffffff00ea7802 */ /* 0x000fe40000000f00 */
[----:B------:R-:W-:Y:S02]  /*4ca0*/  MOV R132, 0x4cc0 ;  /* 0x00004cc000847802 */ /* 0x000fe40000000f00 */
[----:B-----5:R-:W-:Y:S05]  /*4cb0*/  CALL.REL.NOINC `($__internal_179_$__cuda_sm70_shflsync_down_p) ;  /* 0x0000046000007944 */ /* 0x020fea0003c00000 */
[----:B-1----:R-:W-:Y:S01]  /*4cc0*/  MOV R137, R138 ;  /* 0x0000008a00897202 */ /* 0x002fe20000000f00 */
[----:B0-----:R-:W-:Y:S05]  /*4cd0*/  BRA `(.L_x_8400) ;  /* 0xffffd16000007947 */ /* 0x001fea000383ffff */
.L_x_8292:
[----:B------:R-:W-:Y:S01]  /*4ce0*/  HFMA2.MMA R145, -RZ, RZ, 0, 9.5367431640625e-07 ;  /* 0x00000010ff917435 */ /* 0x000fe200000001ff */
[----:B------:R-:W-:Y:S02]  /*4cf0*/  MOV R138, R135 ;  /* 0x00000087008a7202 */ /* 0x000fe40000000f00 */
[----:B------:R-:W-:Y:S02]  /*4d00*/  MOV R179, 0x1f ;  /* 0x0000001f00b37802 */ /* 0x000fe40000000f00 */
[----:B------:R-:W-:-:S02]  /*4d10*/  MOV R234, 0xffffffff ;  /* 0xffffffff00ea7802 */ /* 0x000fc40000000f00 */
[----:B------:R-:W-:Y:S02]  /*4d20*/  MOV R132, 0x4d40 ;  /* 0x00004d4000847802 */ /* 0x000fe40000000f00 */
[----:B01---5:R-:W-:Y:S05]  /*4d30*/  CALL.REL.NOINC `($__internal_179_$__cuda_sm70_shflsync_down_p) ;  /* 0x000003e000007944 */ /* 0x023fea0003c00000 */
[----:B------:R-:W-:Y:S01]  /*4d40*/  FADD.FTZ R136, R137, R136 ;  /* 0x0000008889887221 */ /* 0x000fe20000010000 */
[----:B0-----:R-:W-:Y:S01]  /*4d50*/  HFMA2.MMA R145, -RZ, RZ, 0, 4.76837158203125e-07 ;  /* 0x00000008ff917435 */ /* 0x001fe200000001ff */
[----:B-1----:R-:W-:Y:S01]  /*4d60*/  FADD.FTZ R137, R135, R138 ;  /* 0x0000008a87897221 */ /* 0x002fe20000010000 */
[----:B------:R-:W-:Y:S02]  /*4d70*/  MOV R179, 0x1f ;  /* 0x0000001f00b37802 */ /* 0x000fe40000000f00 */
[----:B------:R-:W-:Y:S02]  /*4d80*/  MOV R234, 0xffffffff ;  /* 0xffffffff00ea7802 */ /* 0x000fe40000000f00 */
[----:B------:R-:W-:Y:S02]  /*4d90*/  MOV R138, R136 ;  /* 0x00000088008a7202 */ /* 0x000fe40000000f00 */
[----:B------:R-:W-:Y:S02]  /*4da0*/  MOV R132, 0x4dc0 ;  /* 0x00004dc000847802 */ /* 0x000fe40000000f00 */
[----:B------:R-:W-:Y:S05]  /*4db0*/  CALL.REL.NOINC `($__internal_179_$__cuda_sm70_shflsync_down_p) ;  /* 0x0000036000007944 */ /* 0x000fea0003c00000 */
[----:B0-----:R-:W-:Y:S01]  /*4dc0*/  HFMA2.MMA R145, -RZ, RZ, 0, 4.76837158203125e-07 ;  /* 0x00000008ff917435 */ /* 0x001fe200000001ff */
[----:B-1----:R-:W-:-:S02]  /*4dd0*/  MOV R135, R138 ;  /* 0x0000008a00877202 */ /* 0x002fc40000000f00 */
[----:B------:R-:W-:Y:S02]  /*4de0*/  MOV R138, R137 ;  /* 0x00000089008a7202 */ /* 0x000fe40000000f00 */
[----:B------:R-:W-:Y:S02]  /*4df0*/  MOV R179, 0x1f ;  /* 0x0000001f00b37802 */ /* 0x000fe40000000f00 */
[----:B------:R-:W-:Y:S02]  /*4e00*/  MOV R234, 0xffffffff ;  /* 0xffffffff00ea7802 */ /* 0x000fe40000000f00 */
[----:B------:R-:W-:Y:S02]  /*4e10*/  MOV R132, 0x4e30 ;  /* 0x00004e3000847802 */ /* 0x000fe40000000f00 */
[----:B------:R-:W-:Y:S05]  /*4e20*/  CALL.REL.NOINC `($__internal_179_$__cuda_sm70_shflsync_down_p) ;  /* 0x000002f000007944 */ /* 0x000fea0003c00000 */
[----:B------:R-:W-:Y:S01]  /*4e30*/  FADD.FTZ R136, R135, R136 ;  /* 0x0000008887887221 */ /* 0x000fe20000010000 */
[----:B0-----:R-:W-:Y:S01]  /*4e40*/  HFMA2.MMA R145, -RZ, RZ, 0, 2.384185791015625e-07 ;  /* 0x00000004ff917435 */ /* 0x001fe200000001ff */
[----:B-1----:R-:W-:Y:S01]  /*4e50*/  FADD.FTZ R137, R137, R138 ;  /* 0x0000008a89897221 */ /* 0x002fe20000010000 */
[----:B------:R-:W-:Y:S02]  /*4e60*/  MOV R179, 0x1f ;  /* 0x0000001f00b37802 */ /* 0x000fe40000000f00 */
[----:B------:R-:W-:-:S02]  /*4e70*/  MOV R234, 0xffffffff ;  /* 0xffffffff00ea7802 */ /* 0x000fc40000000f00 */
[----:B------:R-:W-:Y:S02]  /*4e80*/  MOV R138, R136 ;  /* 0x00000088008a7202 */ /* 0x000fe40000000f00 */
[----:B------:R-:W-:Y:S02]  /*4e90*/  MOV R132, 0x4eb0 ;  /* 0x00004eb000847802 */ /* 0x000fe40000000f00 */
[----:B------:R-:W-:Y:S05]  /*4ea0*/  CALL.REL.NOINC `($__internal_179_$__cuda_sm70_shflsync_down_p) ;  /* 0x0000027000007944 */ /* 0x000fea0003c00000 */
[----:B0-----:R-:W-:Y:S01]  /*4eb0*/  HFMA2.MMA R145, -RZ, RZ, 0, 2.384185791015625e-07 ;  /* 0x00000004ff917435 */ /* 0x001fe200000001ff */
[----:B-1----:R-:W-:Y:S02]  /*4ec0*/  MOV R135, R138 ;  /* 0x0000008a00877202 */ /* 0x002fe40000000f00 */
[----:B------:R-:W-:Y:S02]  /*4ed0*/  MOV R138, R137 ;  /* 0x00000089008a7202 */ /* 0x000fe40000000f00 */
[----:B------:R-:W-:Y:S02]  /*4ee0*/  MOV R179, 0x1f ;  /* 0x0000001f00b37802 */ /* 0x000fe40000000f00 */
[----:B------:R-:W-:Y:S02]  /*4ef0*/  MOV R234, 0xffffffff ;  /* 0xffffffff00ea7802 */ /* 0x000fe40000000f00 */
[----:B------:R-:W-:-:S02]  /*4f00*/  MOV R132, 0x4f20 ;  /* 0x00004f2000847802 */ /* 0x000fc40000000f00 */
[----:B------:R-:W-:Y:S05]  /*4f10*/  CALL.REL.NOINC `($__internal_179_$__cuda_sm70_shflsync_down_p) ;  /* 0x0000020000007944 */ /* 0x000fea0003c00000 */
[----:B------:R-:W-:Y:S01]  /*4f20*/  FADD.FTZ R136, R135, R136 ;  /* 0x0000008887887221 */ /* 0x000fe20000010000 */
[----:B0-----:R-:W-:Y:S01]  /*4f30*/  HFMA2.MMA R145, -RZ, RZ, 0, 1.1920928955078125e-07 ;  /* 0x00000002ff917435 */ /* 0x001fe200000001ff */
[----:B-1----:R-:W-:Y:S01]  /*4f40*/  FADD.FTZ R137, R137, R138 ;  /* 0x0000008a89897221 */ /* 0x002fe20000010000 */
[----:B------:R-:W-:-:S02]  /*4f50*/  MOV R179, 0x1f ;  /* 0x0000001f00b37802 */ /* 0x000fc40000000f00 */
[----:B------:R-:W-:Y:S02]  /*4f60*/  MOV R234, 0xffffffff ;  /* 0xffffffff00ea7802 */ /* 0x000fe40000000f00 */
[----:B------:R-:W-:Y:S02]  /*4f70*/  MOV R138, R136 ;  /* 0x00000088008a7202 */ /* 0x000fe40000000f00 */
[----:B------:R-:W-:Y:S02]  /*4f80*/  MOV R132, 0x4fa0 ;  /* 0x00004fa000847802 */ /* 0x000fe40000000f00 */
[----:B------:R-:W-:Y:S05]  /*4f90*/  CALL.REL.NOINC `($__internal_179_$__cuda_sm70_shflsync_down_p) ;  /* 0x0000018000007944 */ /* 0x000fea0003c00000 */
[----:B0-----:R-:W-:Y:S01]  /*4fa0*/  HFMA2.MMA R145, -RZ, RZ, 0, 1.1920928955078125e-07 ;  /* 0x00000002ff917435 */ /* 0x001fe200000001ff */
[----:B-1----:R-:W-:Y:S02]  /*4fb0*/  MOV R135, R138 ;  /* 0x0000008a00877202 */ /* 0x002fe40000000f00 */
[----:B------:R-:W-:Y:S02]  /*4fc0*/  MOV R138, R137 ;  /* 0x00000089008a7202 */ /* 0x000fe40000000f00 */
[----:B------:R-:W-:Y:S02]  /*4fd0*/  MOV R179, 0x1f ;  /* 0x0000001f00b37802 */ /* 0x000fe40000000f00 */
[----:B------:R-:W-:-:S02]  /*4fe0*/  MOV R234, 0xffffffff ;  /* 0xffffffff00ea7802 */ /* 0x000fc40000000f00 */
[----:B------:R-:W-:Y:S02]  /*4ff0*/  MOV R132, 0x5010 ;  /* 0x0000501000847802 */ /* 0x000fe40000000f00 */
[----:B------:R-:W-:Y:S05]  /*5000*/  CALL.REL.NOINC `($__internal_179_$__cuda_sm70_shflsync_down_p) ;  /* 0x0000011000007944 */ /* 0x000fea0003c00000 */
[----:B------:R-:W-:Y:S01]  /*5010*/  FADD.FTZ R135, R135, R136 ;  /* 0x0000008887877221 */ /* 0x000fe20000010000 */
[----:B0-----:R-:W-:Y:S01]  /*5020*/  HFMA2.MMA R145, -RZ, RZ, 0, 5.9604644775390625e-08 ;  /* 0x00000001ff917435 */ /* 0x001fe200000001ff */
[----:B-1----:R-:W-:Y:S01]  /*5030*/  FADD.FTZ R139, R137, R138 ;  /* 0x0000008a898b7221 */ /* 0x002fe20000010000 */
[----:B------:R-:W-:Y:S02]  /*5040*/  MOV R179, 0x1f ;  /* 0x0000001f00b37802 */ /* 0x000fe40000000f00 */
[----:B------:R-:W-:Y:S02]  /*5050*/  MOV R234, 0xffffffff ;  /* 0xffffffff00ea7802 */ /* 0x000fe40000000f00 */
[----:B------:R-:W-:Y:S02]  /*5060*/  MOV R138, R135 ;  /* 0x00000087008a7202 */ /* 0x000fe40000000f00 */
[----:B------:R-:W-:Y:S02]  /*5070*/  MOV R132, 0x5090 ;  /* 0x0000509000847802 */ /* 0x000fe40000000f00 */
[----:B------:R-:W-:Y:S05]  /*5080*/  CALL.REL.NOINC `($__internal_179_$__cuda_sm70_shflsync_down_p) ;  /* 0x0000009000007944 */ /* 0x000fea0003c00000 */
[----:B0-----:R-:W-:Y:S01]  /*5090*/  HFMA2.MMA R145, -RZ, RZ, 0, 5.9604644775390625e-08 ;  /* 0x00000001ff917435 */ /* 0x001fe200000001ff */
[----:B-1----:R-:W-:-:S02]  /*50a0*/  MOV R144, R138 ;  /* 0x0000008a00907202 */ /* 0x002fc40000000f00 */
[----:B------:R-:W-:Y:S02]  /*50b0*/  MOV R138, R139 ;  /* 0x0000008b008a7202 */ /* 0x000fe40000000f00 */
[----:B------:R-:W-:Y:S02]  /*50c0*/  MOV R179, 0x1f ;  /* 0x0000001f00b37802 */ /* 0x000fe40000000f00 */
[----:B------:R-:W-:Y:S02]  /*50d0*/  MOV R234, 0xffffffff ;  /* 0xffffffff00ea7802 */ /* 0x000fe40000000f00 */
[----:B------:R-:W-:Y:S02]  /*50e0*/  MOV R132, 0x5100 ;  /* 0x0000510000847802 */ /* 0x000fe40000000f00 */
[----:B------:R-:W-:Y:S05]  /*50f0*/  CALL.REL.NOINC `($__internal_179_$__cuda_sm70_shflsync_down_p) ;  /* 0x0000002000007944 */ /* 0x000fea0003c00000 */
[----:B-1----:R-:W-:Y:S01]  /*5100*/  MOV R132, R138 ;  /* 0x0000008a00847202 */ /* 0x002fe20000000f00 */
[----:B0-----:R-:W-:Y:S05]  /*5110*/  BRA `(.L_x_8401) ;  /* 0xffffce4000007947 */ /* 0x001fea000383ffff */
        .weak           $__internal_179_$__cuda_sm70_shflsync_down_p
        .type           $__internal_179_$__cuda_sm70_shflsync_down_p,@function
        .size           $__internal_179_$__cuda_sm70_shflsync_down_p,(.L_x_9433 - $__internal_179_$__cuda_sm70_shflsync_down_p)
$__internal_179_$__cuda_sm70_shflsync_down_p:
[----:B------:R-:W-:Y:S01]  /*5120*/  HFMA2.MMA R133, -RZ, RZ, 0, 0 ;  /* 0x00000000ff857435 */ /* 0x000fe200000001ff */
[----:B------:R-:W-:Y:S04]  /*5130*/  WARPSYNC R234 ;  /* 0x000000ea00007348 */ /* 0x000fe80003800000 */
[----:B------:R0:W1:Y:S01]  /*5140*/  SHFL.DOWN PT, R138, R138, R145, R179 ;  /* 0x080000918a8a7389 */ /* 0x00006200000e00b3 */
[----:B------:R-:W-:Y:S05]  /*5150*/  RET.REL.NODEC R132 `(_ZN10layer_norm13ln_bwd_kernelINS_13Kernel_traitsI6__halfffffjLj3072ELj1ELj1ELj4ELj16ENS_18Kernel_traits_baseILj3072ES2_ffffjLj128EEEEELb1ELb1ELb1ELb1EEEvNS_9BwdParamsE) ;  /* 0xffffaea084007950 */ /* 0x000fea0003c3ffff */
.L_x_8402:
        /* <DEDUP_REMOVED lines=10> */
.L_x_9433:


//--------------------- .text._ZN10layer_norm13ln_bwd_kernelINS_13Kernel_traitsIfffffjLj3072ELj1ELj1ELj4ELj16ENS_18Kernel_traits_baseILj3072EfffffjLj128EEEEELb0ELb0ELb0ELb0EEEvNS_9BwdParamsE --------------------------
	.section	.text._ZN10layer_norm13ln_bwd_kernelINS_13Kernel_traitsIfffffjLj3072ELj1ELj1ELj4ELj16ENS_18Kernel_traits_baseILj3072EfffffjLj128EEEEELb0ELb0ELb0ELb0EEEvNS_9BwdParamsE,"ax",@progbits
	.sectioninfo	@"SHI_REGISTERS=175"
	.align	128
        .global         _ZN10layer_norm13ln_bwd_kernelINS_13Kernel_traitsIfffffjLj3072ELj1ELj1ELj4ELj16ENS_18Kernel_traits_baseILj3072EfffffjLj128EEEEELb0ELb0ELb0ELb0EEEvNS_9BwdParamsE
        .type           _ZN10layer_norm13ln_bwd_kernelINS_13Kernel_traitsIfffffjLj3072ELj1ELj1ELj4ELj16ENS_18Kernel_traits_baseILj3072EfffffjLj128EEEEELb0ELb0ELb0ELb0EEEvNS_9BwdParamsE,@function
        .size           _ZN10layer_norm13ln_bwd_kernelINS_13Kernel_traitsIfffffjLj3072ELj1ELj1ELj4ELj16ENS_18Kernel_traits_baseILj3072EfffffjLj128EEEEELb0ELb0ELb0ELb0EEEvNS_9BwdParamsE,(.L_x_9434 - _ZN10layer_norm13ln_bwd_kernelINS_13Kernel_traitsIfffffjLj3072ELj1ELj1ELj4ELj16ENS_18Kernel_traits_baseILj3072EfffffjLj128EEEEELb0ELb0ELb0ELb0EEEvNS_9BwdParamsE)
        .other          _ZN10layer_norm13ln_bwd_kernelINS_13Kernel_traitsIfffffjLj3072ELj1ELj1ELj4ELj16ENS_18Kernel_traits_baseILj3072EfffffjLj128EEEEELb0ELb0ELb0ELb0EEEvNS_9BwdParamsE,@"STO_CUDA_ENTRY STV_DEFAULT"
_ZN10layer_norm13ln_bwd_kernelINS_13Kernel_traitsIfffffjLj3072ELj1ELj1ELj4ELj16ENS_18Kernel_traits_baseILj3072EfffffjLj128EEEEELb0ELb0ELb0ELb0EEEvNS_9BwdParamsE:
.text._ZN10layer_norm13ln_bwd_kernelINS_13Kernel_traitsIfffffjLj3072ELj1ELj1ELj4ELj16ENS_18Kernel_traits_baseILj3072EfffffjLj128EEEEELb0ELb0ELb0ELb0EEEvNS_9BwdParamsE:
        /* <DEDUP_REMOVED lines=25> */
[----:B------:R0:W5:Y:S01]  /*0190*/  @P1 LDG.E.128 R76, [R2.64] ;  /* 0x00000004024c1981 */ /* 0x000162000c1e1d00 */
[----:B------:R-:W-:-:S02]  /*01a0*/  P2R R5, PR, RZ, 0x1 ;  /* 0x00000001ff057803 */ /* 0x000fc40000000000 */
[----:B------:R-:W-:Y:S01]  /*01b0*/  @P0 MOV R5, 0x10 ;  /* 0x0000001000050802 */ /* 0x000fe20000000f00 */
[----:B------:R1:W5:Y:S01]  /*01c0*/  @P2 LDG.E.128 R72, [R6.64] ;  /* 0x0000000406482981 */ /* 0x000362000c1e1d00 */
[C---:B------:R-:W-:Y:S01]  /*01d0*/  @P3 IMAD.WIDE.U32 R8, R4.reuse, R9, c[0x0][0x1b0] ;  /* 0x00006c0004083625 */ /* 0x040fe200078e0009 */
[----:B------:R-:W-:Y:S02]  /*01e0*/  @P3 IADD3 R4, R4, 0x80, RZ ;  /* 0x0000008004043810 */ /* 0x000fe40007ffe0ff */
[----:B0-----:R-:W-:-:S03]  /*01f0*/  LEA.HI R2, R167, UR6, RZ, 0x19 ;  /* 0x00000006a7027c11 */ /* 0x001fc6000f8fc8ff */
[C---:B------:R-:W-:Y:S01]  /*0200*/  @P4 IMAD.WIDE.U32 R10, R4.reuse, R11, c[0x0][0x1b0] ;  /* 0x00006c00040a4625 */ /* 0x040fe200078e000b */
[----:B------:R-:W-:Y:S01]  /*0210*/  @P4 IADD3 R4, R4, 0x80, RZ ;  /* 0x0000008004044810 */ /* 0x000fe20007ffe0ff */
[----:B------:R0:W5:Y:S04]  /*0220*/  @P3 LDG.E.128 R68, [R8.64] ;  /* 0x0000000408443981 */ /* 0x000168000c1e1d00 */
[C---:B------:R-:W-:Y:S01]  /*0230*/  @P5 IMAD.WIDE.U32 R12, R4.reuse, R13, c[0x0][0x1b0] ;  /* 0x00006c00040c5625 */ /* 0x040fe200078e000d */
[----:B------:R-:W-:Y:S01]  /*0240*/  @P5 IADD3 R4, R4, 0x80, RZ ;  /* 0x0000008004045810 */ /* 0x000fe20007ffe0ff */
[----:B------:R2:W5:Y:S04]  /*0250*/  @P4 LDG.E.128 R64, [R10.64] ;  /* 0x000000040a404981 */ /* 0x000568000c1e1d00 */
        /* <DEDUP_REMOVED lines=24> */
[----:B---3--:R-:W-:Y:S01]  /*03e0*/  CS2R R12, SRZ ;  /* 0x00000000000c7805 */ /* 0x008fe2000001ff00 */
[----:B------:R-:W-:Y:S01]  /*03f0*/  CS2R R14, SRZ ;  /* 0x00000000000e7805 */ /* 0x000fe2000001ff00 */
[----:B0-----:R-:W-:Y:S01]  /*0400*/  CS2R R8, SRZ ;  /* 0x0000000000087805 */ /* 0x001fe2000001ff00 */
[----:B--2---:R-:W-:Y:S01]  /*0410*/  CS2R R10, SRZ ;  /* 0x00000000000a7805 */ /* 0x004fe2000001ff00 */
[----:B------:R-:W-:Y:S05]  /*0420*/  @P0 BRA `(.L_x_8403) ;  /* 0x0000237000000947 */ /* 0x000fea0003800000 */
[----:B-1----:R-:W0:Y:S01]  /*0430*/  LDC.U8 R168, c[0x0][0x1f0] ;  /* 0x00007c00ffa87b82 */ /* 0x002e220000000000 */
[----:B------:R-:W-:Y:S01]  /*0440*/  HFMA2.MMA R3, -RZ, RZ, 0, 5.9604644775390625e-08 ;  /* 0x00000001ff037435 */ /* 0x000fe200000001ff */
[----:B------:R-:W-:-:S06]  /*0450*/  MOV R53, RZ ;  /* 0x000000ff00357202 */ /* 0x000fcc0000000f00 */
.L_x_8430:
[----:B------:R-:W-:Y:S02]  /*0460*/  ISETP.NE.U32.AND P0, PT, RZ, c[0x0][0x1c0], PT ;  /* 0x00007000ff007a0c */ /* 0x000fe40003f05070 */
[----:B------:R-:W-:-:S02]  /*0470*/  SHF.R.S32.HI R105, RZ, 0x1f, R2 ;  /* 0x0000001fff697819 */ /* 0x000fc40000011402 */
[----:B------:R-:W-:Y:S02]  /*0480*/  ISETP.NE.AND.EX P0, PT, RZ, c[0x0][0x1c4], PT, P0 ;  /* 0x00007100ff007a0c */ /* 0x000fe40003f05300 */
[----:B------:R-:W-:Y:S02]  /*0490*/  MOV R107, 0x4 ;  /* 0x00000004006b7802 */ /* 0x000fe40000000f00 */
[----:B------:R-:W-:-:S09]  /*04a0*/  MOV R112, 0x3f800000 ;  /* 0x3f80000000707802 */ /* 0x000fd20000000f00 */
[----:B------:R-:W-:-:S04]  /*04b0*/  @P0 LEA R108, P6, R2, c[0x0][0x1c0], 0x2 ;  /* 0x00007000026c0a11 */ /* 0x000fc800078c10ff */
[C---:B------:R-:W-:Y:S01]  /*04c0*/  @P0 LEA.HI.X R109, R2.reuse, c[0x0][0x1c4], R105, 0x2, P6 ;  /* 0x00007100026d0a11 */ /* 0x040fe200030f1469 */
[----:B------:R-:W-:-:S04]  /*04d0*/  IMAD.WIDE R104, R2, R107, c[0x0][0x1a0] ;  /* 0x0000680002687625 */ /* 0x000fc800078e026b */
[C---:B------:R-:W-:Y:S01]  /*04e0*/  IMAD.WIDE R106, R2.reuse, R107, c[0x0][0x1a8] ;  /* 0x00006a00026a7625 */ /* 0x040fe200078e026b */
[----:B-----5:R1:W5:Y:S04]  /*04f0*/  @P0 LDG.E R112, [R108.64] ;  /* 0x000000046c700981 */ /* 0x020368000c1e1900 */
        /* <DEDUP_REMOVED lines=12> */
[----:B-1----:R-:W-:Y:S01]  /*05c0*/  HFMA2.MMA R104, -RZ, RZ, 0, 9.5367431640625e-07 ;  /* 0x00000010ff687435 */ /* 0x002fe200000001ff */
[----:B------:R-:W-:-:S04]  /*05d0*/  LEA R108, P0, R125, c[0x0][0x188], 0x4 ;  /* 0x000062007d6c7a11 */ /* 0x000fc800078020ff */
[----:B------:R-:W-:Y:S02]  /*05e0*/  LEA.HI.X R109, R125, c[0x0][0x18c], RZ, 0x4, P0 ;  /* 0x000063007d6d7a11 */ /* 0x000fe400000f24ff */
[----:B------:R-:W-:-:S03]  /*05f0*/  ISETP.NE.U32.AND P0, PT, RZ, c[0x0][0x218], PT ;  /* 0x00008600ff007a0c */ /* 0x000fc60003f05070 */
[----:B------:R-:W-:Y:S01]  /*0600*/  IMAD.WIDE.U32 R104, R125, R104, c[0x0][0x208] ;  /* 0x000082007d687625 */ /* 0x000fe200078e0068 */
[----:B------:R-:W2:Y:S01]  /*0610*/  LDG.E.128 R108, [R108.64] ;  /* 0x000000046c6c7981 */ /* 0x000ea2000c1e1d00 */
[----:B------:R-:W-:-:S04]  /*0620*/  ISETP.NE.AND.EX P0, PT, RZ, c[0x0][0x21c], PT, P0 ;  /* 0x00008700ff007a0c */ /* 0x000fc80003f05300 */
[----:B------:R-:W3:Y:S09]  /*0630*/  LDG.E.128 R104, [R104.64] ;  /* 0x0000000468687981 */ /* 0x000ef2000c1e1d00 */
[----:B------:R-:W-:-:S04]  /*0640*/  @P0 LEA R128, P6, R125, c[0x0][0x218], 0x4 ;  /* 0x000086007d800a11 */ /* 0x000fc800078c20ff */
[----:B------:R-:W-:-:S05]  /*0650*/  @P0 LEA.HI.X R129, R125, c[0x0][0x21c], RZ, 0x4, P6 ;  /* 0x000087007d810a11 */ /* 0x000fca00030f24ff */
[----:B------:R3:W5:Y:S01]  /*0660*/  @P0 LDG.E.128 R4, [R128.64] ;  /* 0x0000000480040981 */ /* 0x000762000c1e1d00 */
[----:B0-----:R-:W-:-:S04]  /*0670*/  ISETP.NE.AND P0, PT, R168, RZ, PT ;  /* 0x000000ffa800720c */ /* 0x001fc80003f05270 */
        /* <DEDUP_REMOVED lines=30> */
.L_x_8405:
[----:B-1----:R-:W-:Y:S05]  /*0860*/  BSYNC B0 ;  /* 0x0000000000007941 */ /* 0x002fea0003800000 */
.L_x_8404:
        /* <DEDUP_REMOVED lines=13> */
[----:B0-----:R-:W-:Y:S02]  /*0940*/  ISETP.NE.AND P0, PT, R168, RZ, PT ;  /* 0x000000ffa800720c */ /* 0x001fe40003f05270 */
[----:B------:R-:W-:Y:S02]  /*0950*/  IADD3 R164, R164, 0x80, RZ ;  /* 0x00000080a4a47810 */ /* 0x000fe40007ffe0ff */
[----:B-----5:R-:W-:-:S05]  /*0960*/  FSEL R158, R162, RZ, !P0 ;  /* 0x000000ffa29e7208 */ /* 0x020fca0004000000 */
[C---:B--2---:R-:W-:Y:S02]  /*0970*/  FADD.FTZ R132, -R158.reuse, R108 ;  /* 0x0000006c9e847221 */ /* 0x044fe40000010100 */
[----:B------:R-:W-:Y:S02]  /*0980*/  FADD.FTZ R156, -R158, R109 ;  /* 0x0000006d9e9c7221 */ /* 0x000fe40000010100 */
[C---:B-1----:R-:W-:Y:S02]  /*0990*/  FMUL.FTZ R131, R161.reuse, R132 ;  /* 0x00000084a1837220 */ /* 0x042fe40000410000 */
        /* <DEDUP_REMOVED lines=25> */
.L_x_8407:
[----:B------:R-:W-:Y:S05]  /*0b30*/  BSYNC B0 ;  /* 0x0000000000007941 */ /* 0x000fea0003800000 */
.L_x_8406:
        /* <DEDUP_REMOVED lines=13> */
[----:B0-----:R-:W-:-:S04]  /*0c10*/  ISETP.NE.AND P0, PT, R168, RZ, PT ;  /* 0x000000ffa800720c */ /* 0x001fc80003f05270 */
[----:B-----5:R-:W-:Y:S02]  /*0c20*/  FSEL R136, R162, RZ, !P0 ;  /* 0x000000ffa2887208 */ /* 0x020fe40004000000 */
[----:B------:R-:W-:-:S03]  /*0c30*/  IADD3 R164, R164, 0x80, RZ ;  /* 0x00000080a4a47810 */ /* 0x000fc60007ffe0ff */
[C---:B---3--:R-:W-:Y:S02]  /*0c40*/  FADD.FTZ R116, -R136.reuse, R108 ;  /* 0x0000006c88747221 */ /* 0x048fe40000010100 */
[----:B------:R-:W-:Y:S02]  /*0c50*/  FADD.FTZ R134, -R136, R109 ;  /* 0x0000006d88867221 */ /* 0x000fe40000010100 */
[C---:B------:R-:W-:Y:S02]  /*0c60*/  FMUL.FTZ R113, R161.reuse, R116 ;  /* 0x00000074a1717220 */ /* 0x040fe40000410000 */
[----:B--2---:R-:W-:Y:S02]  /*0c70*/  FMUL.FTZ R116, R68, R104 ;  /* 0x0000006844747220 */ /* 0x004fe40000410000 */
[----:B------:R-:W-:Y:S02]  /*0c80*/  FADD.FTZ R20, R20, R104 ;  /* 0x0000006814147221 */ /* 0x000fe40000010000 */
[----:B-1----:R-:W-:-:S02]  /*0c90*/  FMUL.FTZ R114, R161, R134 ;  /* 0x00000086a1727220 */ /* 0x002fc40000410000 */
        /* <DEDUP_REMOVED lines=22> */
.L_x_8409:
[----:B------:R-:W-:Y:S05]  /*0e00*/  BSYNC B0 ;  /* 0x0000000000007941 */ /* 0x000fea0003800000 */
.L_x_8408:
        /* <DEDUP_REMOVED lines=18> */
[C---:B------:R-:W-:Y:S02]  /*0f30*/  FMUL.FTZ R117, R161.reuse, R120 ;  /* 0x00000078a1757220 */ /* 0x040fe40000410000 */
[----:B---3--:R-:W-:Y:S02]  /*0f40*/  FMUL.FTZ R120, R64, R104 ;  /* 0x0000006840787220 */ /* 0x008fe40000410000 */
        /* <DEDUP_REMOVED lines=24> */
.L_x_8411:
[----:B------:R-:W-:Y:S05]  /*10d0*/  BSYNC B0 ;  /* 0x0000000000007941 */ /* 0x000fea0003800000 */
.L_x_8410:
        /* <DEDUP_REMOVED lines=44> */
.L_x_8413:
[----:B------:R-:W-:Y:S05]  /*13a0*/  BSYNC B0 ;  /* 0x0000000000007941 */ /* 0x000fea0003800000 */
.L_x_8412:
[----:B------:R-:W-:Y:S01]  /*13b0*/  ISETP.GE.U32.AND P0, PT, R0, 0x300, PT ;  /* 0x000003000000780c */ /* 0x000fe20003f06070 */
[----:B------:R-:W-:-:S12]  /*13c0*/  BSSY B0, `(.L_x_8414) ;  /* 0x000002b000007945 */ /* 0x000fd80003800000 */
[----:B------:R-:W-:Y:S05]  /*13d0*/  @!P0 BRA `(.L_x_8415) ;  /* 0x0000029000008947 */ /* 0x000fea0003800000 */
[----:B0-----:R-:W-:Y:S02]  /*13e0*/  ISETP.NE.AND P0, PT, R168, RZ, PT ;  /* 0x000000ffa800720c */ /* 0x001fe40003f05270 */
[----:B------:R-:W-:Y:S02]  /*13f0*/  MOV R105, 0x10 ;  /* 0x0000001000697802 */ /* 0x000fe40000000f00 */
[----:B-----5:R-:W-:Y:S02]  /*1400*/  FSEL R150, R162, RZ, !P0 ;  /* 0x000000ffa2967208 */ /* 0x020fe40004000000 */
[C---:B------:R-:W-:Y:S01]  /*1410*/  LEA R108, P0, R164.reuse, c[0x0][0x188], 0x4 ;  /* 0x00006200a46c7a11 */ /* 0x040fe200078020ff */
[----:B------:R-:W-:-:S03]  /*1420*/  IMAD.WIDE.U32 R104, R164, R105, c[0x0][0x208] ;  /* 0x00008200a4687625 */ /* 0x000fc600078e0069 */
        /* <DEDUP_REMOVED lines=36> */
.L_x_8415:
[----:B0-----:R-:W-:Y:S05]  /*1670*/  BSYNC B0 ;  /* 0x0000000000007941 */ /* 0x001fea0003800000 */
.L_x_8414:
[----:B------:R-:W-:Y:S02]  /*1680*/  LOP3.LUT P0, RZ, R3, 0xff, RZ, 0xc0, !PT ;  /* 0x000000ff03ff7812 */ /* 0x000fe4000780c0ff */
[----:B------:R-:W-:-:S04]  /*1690*/  SHF.R.U32.HI R106, RZ, 0x5, R167 ;  /* 0x00000005ff6a7819 */ /* 0x000fc800000116a7 */
[----:B------:R-:W-:-:S07]  /*16a0*/  LOP3.LUT R110, R106, 0x7fffffc, RZ, 0xc0, !PT ;  /* 0x07fffffc6a6e7812 */ /* 0x000fce00078ec0ff */
[----:B------:R-:W-:Y:S02]  /*16b0*/  @!P0 IADD3 R110, R110, 0x4, RZ ;  /* 0x000000046e6e8810 */ /* 0x000fe40007ffe0ff */
[----:B------:R-:W-:Y:S01]  /*16c0*/  LOP3.LUT P0, RZ, R167, 0x1f, RZ, 0xc0, !PT ;  /* 0x0000001fa7ff7812 */ /* 0x000fe2000780c0ff */
[----:B------:R-:W-:Y:S10]  /*16d0*/  BRA.DIV ~URZ, `(.L_x_8416) ;  /* 0x000013827f007947 */ /* 0x000ff4000b800000 */
[----:B------:R0:W1:Y:S02]  /*16e0*/  SHFL.DOWN PT, R108, R165, 0x10, 0x1f ;  /* 0x0a001f00a56c7f89 */ /* 0x00006400000e0000 */
.L_x_8431:
        /* <DEDUP_REMOVED lines=18> */
.L_x_8432:
        /* <DEDUP_REMOVED lines=46> */
[CC--:B------:R-:W-:Y:S01]  /*1af0*/  FMUL.FTZ R105, R106.reuse, R112.reuse ;  /* 0x000000706a697220 */ /* 0x0c0fe20000410000 */
[----:B------:R-:W-:Y:S01]  /*1b00*/  SEL R101, R106, R101, P0 ;  /* 0x000000656a657207 */ /* 0x000fe20000000000 */
[C---:B------:R-:W-:Y:S01]  /*1b10*/  FMUL.FTZ R106, R107.reuse, R112 ;  /* 0x000000706b6a7220 */ /* 0x040fe20000410000 */
        /* <DEDUP_REMOVED lines=8> */
.L_x_8419:
[----:B------:R-:W-:Y:S05]  /*1ba0*/  BSYNC B0 ;  /* 0x0000000000007941 */ /* 0x000fea0003800000 */
.L_x_8418:
        /* <DEDUP_REMOVED lines=36> */
.L_x_8421:
[----:B------:R-:W-:Y:S05]  /*1df0*/  BSYNC B0 ;  /* 0x0000000000007941 */ /* 0x000fea0003800000 */
.L_x_8420:
        /* <DEDUP_REMOVED lines=36> */
.L_x_8423:
[----:B------:R-:W-:Y:S05]  /*2040*/  BSYNC B0 ;  /* 0x0000000000007941 */ /* 0x000fea0003800000 */
.L_x_8422:
        /* <DEDUP_REMOVED lines=36> */
.L_x_8425:
[----:B------:R-:W-:Y:S05]  /*2290*/  BSYNC B0 ;  /* 0x0000000000007941 */ /* 0x000fea0003800000 */
.L_x_8424:
        /* <DEDUP_REMOVED lines=36> */
.L_x_8427:
[----:B------:R-:W-:Y:S05]  /*24e0*/  BSYNC B0 ;  /* 0x0000000000007941 */ /* 0x000fea0003800000 */
.L_x_8426:
        /* <DEDUP_REMOVED lines=30> */
[----:B------:R-:W-:Y:S02]  /*26d0*/  SEL R103, R110, R103, P0 ;  /* 0x000000676e677207 */ /* 0x000fe40000000000 */
[----:B------:R-:W-:-:S05]  /*26e0*/  MOV R110, 0x10 ;  /* 0x00000010006e7802 */ /* 0x000fca0000000f00 */
[----:B------:R-:W-:-:S04]  /*26f0*/  @P0 IMAD.WIDE.U32 R108, R125, R110, c[0x0][0x258] ;  /* 0x000096007d6c0625 */ /* 0x000fc800078e006e */
[----:B------:R-:W-:Y:S01]  /*2700*/  IMAD.WIDE.U32 R110, R125, R110, c[0x0][0x248] ;  /* 0x000092007d6e7625 */ /* 0x000fe200078e006e */
[----:B------:R0:W-:Y:S04]  /*2710*/  @P0 STG.E.128 [R108.64], R100 ;  /* 0x000000646c000986 */ /* 0x0001e8000c101d04 */
[----:B------:R0:W-:Y:S02]  /*2720*/  STG.E.128 [R110.64], R104 ;  /* 0x000000686e007986 */ /* 0x0001e4000c101d04 */
.L_x_8429:
[----:B------:R-:W-:Y:S05]  /*2730*/  BSYNC B0 ;  /* 0x0000000000007941 */ /* 0x000fea0003800000 */
.L_x_8428:
[----:B------:R-:W-:Y:S02]  /*2740*/  LOP3.LUT P0, RZ, R3, 0xff, RZ, 0xc0, !PT ;  /* 0x000000ff03ff7812 */ /* 0x000fe4000780c0ff */
[----:B------:R-:W-:Y:S02]  /*2750*/  IADD3 R2, R2, c[0x0][0x160], RZ ;  /* 0x0000580002027a10 */ /* 0x000fe40007ffe0ff */
[----:B------:R-:W-:Y:S02]  /*2760*/  SEL R3, RZ, 0x1, P0 ;  /* 0x00000001ff037807 */ /* 0x000fe40000000000 */
[----:B------:R-:W-:-:S13]  /*2770*/  ISETP.GE.AND P0, PT, R2, c[0x0][0x164], PT ;  /* 0x0000590002007a0c */ /* 0x000fda0003f06270 */
[----:B0-----:R-:W-:Y:S01]  /*2780*/  @P0 CALL.REL.NOINC `(.L_x_8403) ;  /* 0x0000001000000944 */ /* 0x001fe20003c00000 */
[----:B------:R-:W-:Y:S05]  /*2790*/  BRA `(.L_x_8430) ;  /* 0xffffdcc000007947 */ /* 0x000fea000383ffff */
.L_x_8403:
[----:B-1----:R-:W0:Y:S01]  /*27a0*/  S2UR UR6, SR_CTAID.X ;  /* 0x00000000000679c3 */ /* 0x002e220000002500 */
[----:B------:R-:W0:Y:S01]  /*27b0*/  S2R R3, SR_TID.X ;  /* 0x0000000000037919 */ /* 0x000e220000002100 */
[----:B------:R-:W-:Y:S02]  /*27c0*/  @P1 MOV R5, 0x10 ;  /* 0x0000001000051802 */ /* 0x000fe40000000f00 */
[----:B-----5:R-:W-:Y:S02]  /*27d0*/  @P2 MOV R57, 0x10 ;  /* 0x0000001000392802 */ /* 0x020fe40000000f00 */
        /* <DEDUP_REMOVED lines=40> */
.L_x_8416:
[----:B------:R-:W-:Y:S01]  /*2a60*/  HFMA2.MMA R170, -RZ, RZ, 0, 9.5367431640625e-07 ;  /* 0x00000010ffaa7435 */ /* 0x000fe200000001ff */
[----:B------:R-:W-:Y:S02]  /*2a70*/  MOV R109, R165 ;  /* 0x000000a5006d7202 */ /* 0x000fe40000000f00 */
[----:B------:R-:W-:Y:S02]  /*2a80*/  MOV R169, 0x1f ;  /* 0x0000001f00a97802 */ /* 0x000fe40000000f00 */
[----:B------:R-:W-:-:S02]  /*2a90*/  MOV R172, 0xffffffff ;  /* 0xffffffff00ac7802 */ /* 0x000fc40000000f00 */
[----:B------:R-:W-:Y:S02]  /*2aa0*/  MOV R104, 0x2ac0 ;  /* 0x00002ac000687802 */ /* 0x000fe40000000f00 */
[----:B-----5:R-:W-:Y:S05]  /*2ab0*/  CALL.REL.NOINC `($__internal_180_$__cuda_sm70_shflsync_down_p) ;  /* 0x0000046000007944 */ /* 0x020fea0003c00000 */
[----:B-1----:R-:W-:Y:S01]  /*2ac0*/  MOV R108, R109 ;  /* 0x0000006d006c7202 */ /* 0x002fe20000000f00 */
[----:B0-----:R-:W-:Y:S05]  /*2ad0*/  BRA `(.L_x_8431) ;  /* 0xffffec1000007947 */ /* 0x001fea000383ffff */
.L_x_8417:
[----:B------:R-:W-:Y:S01]  /*2ae0*/  HFMA2.MMA R170, -RZ, RZ, 0, 9.5367431640625e-07 ;  /* 0x00000010ffaa7435 */ /* 0x000fe200000001ff */
[----:B------:R-:W-:Y:S02]  /*2af0*/  MOV R109, R166 ;  /* 0x000000a6006d7202 */ /* 0x000fe40000000f00 */
[----:B------:R-:W-:Y:S02]  /*2b00*/  MOV R169, 0x1f ;  /* 0x0000001f00a97802 */ /* 0x000fe40000000f00 */
[----:B------:R-:W-:Y:S02]  /*2b10*/  MOV R172, 0xffffffff ;  /* 0xffffffff00ac7802 */ /* 0x000fe40000000f00 */
[----:B------:R-:W-:Y:S02]  /*2b20*/  MOV R104, 0x2b40 ;  /* 0x00002b4000687802 */ /* 0x000fe40000000f00 */
[----:B01---5:R-:W-:Y:S05]  /*2b30*/  CALL.REL.NOINC `($__internal_180_$__cuda_sm70_shflsync_down_p) ;  /* 0x000003e000007944 */ /* 0x023fea0003c00000 */
[----:B------:R-:W-:Y:S01]  /*2b40*/  FADD.FTZ R108, R108, R165 ;  /* 0x000000a56c6c7221 */ /* 0x000fe20000010000 */
[----:B0-----:R-:W-:Y:S01]  /*2b50*/  HFMA2.MMA R170, -RZ, RZ, 0, 4.76837158203125e-07 ;  /* 0x00000008ffaa7435 */ /* 0x001fe200000001ff */
[----:B-1----:R-:W-:Y:S01]  /*2b60*/  FADD.FTZ R166, R166, R109 ;  /* 0x0000006da6a67221 */ /* 0x002fe20000010000 */
[----:B------:R-:W-:-:S02]  /*2b70*/  MOV R169, 0x1f ;  /* 0x0000001f00a97802 */ /* 0x000fc40000000f00 */
[----:B------:R-:W-:Y:S02]  /*2b80*/  MOV R172, 0xffffffff ;  /* 0xffffffff00ac7802 */ /* 0x000fe40000000f00 */
[----:B------:R-:W-:Y:S02]  /*2b90*/  MOV R109, R108 ;  /* 0x0000006c006d7202 */ /* 0x000fe40000000f00 */
[----:B------:R-:W-:Y:S02]  /*2ba0*/  MOV R104, 0x2bc0 ;  /* 0x00002bc000687802 */ /* 0x000fe40000000f00 */
[----:B------:R-:W-:Y:S05]  /*2bb0*/  CALL.REL.NOINC `($__internal_180_$__cuda_sm70_shflsync_down_p) ;  /* 0x0000036000007944 */ /* 0x000fea0003c00000 */
[----:B0-----:R-:W-:Y:S01]  /*2bc0*/  HFMA2.MMA R170, -RZ, RZ, 0, 4.76837158203125e-07 ;  /* 0x00000008ffaa7435 */ /* 0x001fe200000001ff */
[----:B-1----:R-:W-:Y:S02]  /*2bd0*/  MOV R107, R109 ;  /* 0x0000006d006b7202 */ /* 0x002fe40000000f00 */
[----:B------:R-:W-:Y:S02]  /*2be0*/  MOV R109, R166 ;  /* 0x000000a6006d7202 */ /* 0x000fe40000000f00 */
[----:B------:R-:W-:Y:S02]  /*2bf0*/  MOV R169, 0x1f ;  /* 0x0000001f00a97802 */ /* 0x000fe40000000f00 */
[----:B------:R-:W-:-:S02]  /*2c00*/  MOV R172, 0xffffffff ;  /* 0xffffffff00ac7802 */ /* 0x000fc40000000f00 */
[----:B------:R-:W-:Y:S02]  /*2c10*/  MOV R104, 0x2c30 ;  /* 0x00002c3000687802 */ /* 0x000fe40000000f00 */
[----:B------:R-:W-:Y:S05]  /*2c20*/  CALL.REL.NOINC `($__internal_180_$__cuda_sm70_shflsync_down_p) ;  /* 0x000002f000007944 */ /* 0x000fea0003c00000 */
[----:B------:R-:W-:Y:S01]  /*2c30*/  FADD.FTZ R108, R107, R108 ;  /* 0x0000006c6b6c7221 */ /* 0x000fe20000010000 */
[----:B0-----:R-:W-:Y:S01]  /*2c40*/  HFMA2.MMA R170, -RZ, RZ, 0, 2.384185791015625e-07 ;  /* 0x00000004ffaa7435 */ /* 0x001fe200000001ff */
[----:B-1----:R-:W-:Y:S01]  /*2c50*/  FADD.FTZ R166, R166, R109 ;  /* 0x0000006da6a67221 */ /* 0x002fe20000010000 */
[----:B------:R-:W-:Y:S02]  /*2c60*/  MOV R169, 0x1f ;  /* 0x0000001f00a97802 */ /* 0x000fe40000000f00 */
[----:B------:R-:W-:Y:S02]  /*2c70*/  MOV R172, 0xffffffff ;  /* 0xffffffff00ac7802 */ /* 0x000fe40000000f00 */
[----:B------:R-:W-:Y:S02]  /*2c80*/  MOV R109, R108 ;  /* 0x0000006c006d7202 */ /* 0x000fe40000000f00 */
[----:B------:R-:W-:Y:S02]  /*2c90*/  MOV R104, 0x2cb0 ;  /* 0x00002cb000687802 */ /* 0x000fe40000000f00 */
[----:B------:R-:W-:Y:S05]  /*2ca0*/  CALL.REL.NOINC `($__internal_180_$__cuda_sm70_shflsync_down_p) ;  /* 0x0000027000007944 */ /* 0x000fea0003c00000 */
[----:B0-----:R-:W-:Y:S01]  /*2cb0*/  HFMA2.MMA R170, -RZ, RZ, 0, 2.384185791015625e-07 ;  /* 0x00000004ffaa7435 */ /* 0x001fe200000001ff */
[----:B-1----:R-:W-:-:S02]  /*2cc0*/  MOV R107, R109 ;  /* 0x0000006d006b7202 */ /* 0x002fc40000000f00 */
[----:B------:R-:W-:Y:S02]  /*2cd0*/  MOV R109, R166 ;  /* 0x000000a6006d7202 */ /* 0x000fe40000000f00 */
[----:B------:R-:W-:Y:S02]  /*2ce0*/  MOV R169, 0x1f ;  /* 0x0000001f00a97802 */ /* 0x000fe40000000f00 */
[----:B------:R-:W-:Y:S02]  /*2cf0*/  MOV R172, 0xffffffff ;  /* 0xffffffff00ac7802 */ /* 0x000fe40000000f00 */
[----:B------:R-:W-:Y:S02]  /*2d00*/  MOV R104, 0x2d20 ;  /* 0x00002d2000687802 */ /* 0x000fe40000000f00 */
[----:B------:R-:W-:Y:S05]  /*2d10*/  CALL.REL.NOINC `($__internal_180_$__cuda_sm70_shflsync_down_p) ;  /* 0x0000020000007944 */ /* 0x000fea0003c00000 */
[----:B------:R-:W-:Y:S01]  /*2d20*/  FADD.FTZ R108, R107, R108 ;  /* 0x0000006c6b6c7221 */ /* 0x000fe20000010000 */
[----:B0-----:R-:W-:Y:S01]  /*2d30*/  HFMA2.MMA R170, -RZ, RZ, 0, 1.1920928955078125e-07 ;  /* 0x00000002ffaa7435 */ /* 0x001fe200000001ff */
[----:B-1----:R-:W-:Y:S01]  /*2d40*/  FADD.FTZ R162, R166, R109 ;  /* 0x0000006da6a27221 */ /* 0x002fe20000010000 */
[----:B------:R-:W-:Y:S02]  /*2d50*/  MOV R169, 0x1f ;  /* 0x0000001f00a97802 */ /* 0x000fe40000000f00 */
[----:B------:R-:W-:-:S02]  /*2d60*/  MOV R172, 0xffffffff ;  /* 0xffffffff00ac7802 */ /* 0x000fc40000000f00 */
[----:B------:R-:W-:Y:S02]  /*2d70*/  MOV R109, R108 ;  /* 0x0000006c006d7202 */ /* 0x000fe40000000f00 */
[----:B------:R-:W-:Y:S02]  /*2d80*/  MOV R104, 0x2da0 ;  /* 0x00002da000687802 */ /* 0x000fe40000000f00 */
[----:B------:R-:W-:Y:S05]  /*2d90*/  CALL.REL.NOINC `($__internal_180_$__cuda_sm70_shflsync_down_p) ;  /* 0x0000018000007944 */ /* 0x000fea0003c00000 */
[----:B0-----:R-:W-:Y:S01]  /*2da0*/  HFMA2.MMA R170, -RZ, RZ, 0, 1.1920928955078125e-07 ;  /* 0x00000002ffaa7435 */ /* 0x001fe200000001ff */
[----:B-1----:R-:W-:Y:S02]  /*2db0*/  MOV R107, R109 ;  /* 0x0000006d006b7202 */ /* 0x002fe40000000f00 */
[----:B------:R-:W-:Y:S02]  /*2dc0*/  MOV R109, R162 ;  /* 0x000000a2006d7202 */ /* 0x000fe40000000f00 */
[----:B------:R-:W-:Y:S02]  /*2dd0*/  MOV R169, 0x1f ;  /* 0x0000001f00a97802 */ /* 0x000fe40000000f00 */
[----:B------:R-:W-:Y:S02]  /*2de0*/  MOV R172, 0xffffffff ;  /* 0xffffffff00ac7802 */ /* 0x000fe40000000f00 */
[----:B------:R-:W-:-:S02]  /*2df0*/  MOV R104, 0x2e10 ;  /* 0x00002e1000687802 */ /* 0x000fc40000000f00 */
[----:B------:R-:W-:Y:S05]  /*2e00*/  CALL.REL.NOINC `($__internal_180_$__cuda_sm70_shflsync_down_p) ;  /* 0x0000011000007944 */ /* 0x000fea0003c00000 */
[----:B------:R-:W-:Y:S01]  /*2e10*/  FADD.FTZ R111, R107, R108 ;  /* 0x0000006c6b6f7221 */ /* 0x000fe20000010000 */
[----:B0-----:R-:W-:Y:S01]  /*2e20*/  HFMA2.MMA R170, -RZ, RZ, 0, 5.9604644775390625e-08 ;  /* 0x00000001ffaa7435 */ /* 0x001fe200000001ff */
[----:B-1----:R-:W-:Y:S01]  /*2e30*/  FADD.FTZ R162, R162, R109 ;  /* 0x0000006da2a27221 */ /* 0x002fe20000010000 */
[----:B------:R-:W-:-:S02]  /*2e40*/  MOV R169, 0x1f ;  /* 0x0000001f00a97802 */ /* 0x000fc40000000f00 */
[----:B------:R-:W-:Y:S02]  /*2e50*/  MOV R172, 0xffffffff ;  /* 0xffffffff00ac7802 */ /* 0x000fe40000000f00 */
[----:B------:R-:W-:Y:S02]  /*2e60*/  MOV R109, R111 ;  /* 0x0000006f006d7202 */ /* 0x000fe40000000f00 */
[----:B------:R-:W-:Y:S02]  /*2e70*/  MOV R104, 0x2e90 ;  /* 0x00002e9000687802 */ /* 0x000fe40000000f00 */
[----:B------:R-:W-:Y:S05]  /*2e80*/  CALL.REL.NOINC `($__internal_180_$__cuda_sm70_shflsync_down_p) ;  /* 0x0000009000007944 */ /* 0x000fea0003c00000 */
[----:B0-----:R-:W-:Y:S01]  /*2e90*/  HFMA2.MMA R170, -RZ, RZ, 0, 5.9604644775390625e-08 ;  /* 0x00000001ffaa7435 */ /* 0x001fe200000001ff */
[----:B-1----:R-:W-:Y:S02]  /*2ea0*/  MOV R164, R109 ;  /* 0x0000006d00a47202 */ /* 0x002fe40000000f00 */
[----:B------:R-:W-:Y:S02]  /*2eb0*/  MOV R109, R162 ;  /* 0x000000a2006d7202 */ /* 0x000fe40000000f00 */
[----:B------:R-:W-:Y:S02]  /*2ec0*/  MOV R169, 0x1f ;  /* 0x0000001f00a97802 */ /* 0x000fe40000000f00 */
[----:B------:R-:W-:-:S02]  /*2ed0*/  MOV R172, 0xffffffff ;  /* 0xffffffff00ac7802 */ /* 0x000fc40000000f00 */
[----:B------:R-:W-:Y:S02]  /*2ee0*/  MOV R104, 0x2f00 ;  /* 0x00002f0000687802 */ /* 0x000fe40000000f00 */
[----:B------:R-:W-:Y:S05]  /*2ef0*/  CALL.REL.NOINC `($__internal_180_$__cuda_sm70_shflsync_down_p) ;  /* 0x0000002000007944 */ /* 0x000fea0003c00000 */
[----:B-1----:R-:W-:Y:S01]  /*2f00*/  MOV R105, R109 ;  /* 0x0000006d00697202 */ /* 0x002fe20000000f00 */
[----:B0-----:R-:W-:Y:S05]  /*2f10*/  BRA `(.L_x_8432) ;  /* 0xffffe8f000007947 */ /* 0x001fea000383ffff */
        .weak           $__internal_180_$__cuda_sm70_shflsync_down_p
        .type           $__internal_180_$__cuda_sm70_shflsync_down_p,@function
        .size           $__internal_180_$__cuda_sm70_shflsync_down_p,(.L_x_9434 - $__internal_180_$__cuda_sm70_shflsync_down_p)
$__internal_180_$__cuda_sm70_shflsync_down_p:
[----:B------:R-:W-:Y:S01]  /*2f20*/  HFMA2.MMA R105, -RZ, RZ, 0, 0 ;  /* 0x00000000ff697435 */ /* 0x000fe200000001ff */
[----:B------:R-:W-:Y:S04]  /*2f30*/  WARPSYNC R172 ;  /* 0x000000ac00007348 */ /* 0x000fe80003800000 */
[----:B------:R0:W1:Y:S01]  /*2f40*/  SHFL.DOWN PT, R109, R109, R170, R169 ;  /* 0x080000aa6d6d7389 */ /* 0x00006200000e00a9 */
[----:B------:R-:W-:Y:S05]  /*2f50*/  RET.REL.NODEC R104 `(_ZN10layer_norm13ln_bwd_kernelINS_13Kernel_traitsIfffffjLj3072ELj1ELj1ELj4ELj16ENS_18Kernel_traits_baseILj3072EfffffjLj128EEEEELb0ELb0ELb0ELb0EEEvNS_9BwdParamsE) ;  /* 0xffffd0a068007950 */ /* 0x000fea0003c3ffff */
.L_x_8433:
        /* <DEDUP_REMOVED lines=10> */
.L_x_9434:


//--------------------- .text._ZN10layer_norm13ln_bwd_kernelINS_13Kernel_traitsIfffffjLj3072ELj1ELj1ELj4ELj16ENS_18Kernel_traits_baseILj3072EfffffjLj128EEEEELb0ELb0ELb0ELb1EEEvNS_9BwdParamsE --------------------------
	.section	.text._ZN10layer_norm13ln_bwd_kernelINS_13Kernel_traitsIfffffjLj3072ELj1ELj1ELj4ELj16ENS_18Kernel_traits_baseILj3072EfffffjLj128EEEEELb0ELb0ELb0ELb1EEEvNS_9BwdParamsE,"ax",@progbits
	.sectioninfo	@"SHI_REGISTERS=188"
	.align	128
        .global         _ZN10layer_norm13ln_bwd_kernelINS_13Kernel_traitsIfffffjLj3072ELj1ELj1ELj4ELj16ENS_18Kernel_traits_baseILj3072EfffffjLj128EEEEELb0ELb0ELb0ELb1EEEvNS_9BwdParamsE
        .type           _ZN10layer_norm13ln_bwd_kernelINS_13Kernel_traitsIfffffjLj3072ELj1ELj1ELj4ELj16ENS_18Kernel_traits_baseILj3072EfffffjLj128EEEEELb0ELb0ELb0ELb1EEEvNS_9BwdParamsE,@function
        .size           _ZN10layer_norm13ln_bwd_kernelINS_13Kernel_traitsIfffffjLj3072ELj1ELj1ELj4ELj16ENS_18Kernel_traits_baseILj3072EfffffjLj128EEEEELb0ELb0ELb0ELb1EEEvNS_9BwdParamsE,(.L_x_9435 - _ZN10layer_norm13ln_bwd_kernelINS_13Kernel_traitsIfffffjLj3072ELj1ELj1ELj4ELj16ENS_18Kernel_traits_baseILj3072EfffffjLj128EEEEELb0ELb0ELb0ELb1EEEvNS_9BwdParamsE)
        .other          _ZN10layer_norm13ln_bwd_kernelINS_13Kernel_traitsIfffffjLj3072ELj1ELj1ELj4ELj16ENS_18Kernel_traits_baseILj3072EfffffjLj128EEEEELb0ELb0ELb0ELb1EEEvNS_9BwdParamsE,@"STO_CUDA_ENTRY STV_DEFAULT"
_ZN10layer_norm13ln_bwd_kernelINS_13Kernel_traitsIfffffjLj3072ELj1ELj1ELj4ELj16ENS_18Kernel_traits_baseILj3072EfffffjLj128EEEEELb0ELb0ELb0ELb1EEEvNS_9BwdParamsE:
.text._ZN10layer_norm13ln_bwd_kernelINS_13Kernel_traitsIfffffjLj3072ELj1ELj1ELj4ELj16ENS_18Kernel_traits_baseILj3072EfffffjLj128EEEEELb0ELb0ELb0ELb1EEEvNS_9BwdParamsE:
        /* <DEDUP_REMOVED lines=32> */
.L_x_8434:
[----:B------:R-:W-:-:S04]  /*0200*/  SHF.L.U32 R0, R152, 0x4, RZ ;  /* 0x0000000498007819 */ /* 0x000fc800000006ff */
[----:B------:R-:W-:-:S04]  /*0210*/  LOP3.LUT R0, R0, 0x7f0, RZ, 0xc0, !PT ;  /* 0x000007f000007812 */ /* 0x000fc800078ec0ff */
[----:B------:R-:W-:Y:S01]  /*0220*/  IADD3 R2, P0, R0, c[0x0][0x1b0], RZ ;  /* 0x00006c0000027a10 */ /* 0x000fe20007f1e0ff */
[----:B------:R-:W-:-:S03]  /*0230*/  HFMA2.MMA R0, -RZ, RZ, 0, 5.9604644775390625e-08 ;  /* 0x00000001ff007435 */ /* 0x000fc600000001ff */
[----:B------:R-:W-:Y:S01]  /*0240*/  IADD3.X R3, RZ, c[0x0][0x1b4], RZ, P0, !PT ;  /* 0x00006d00ff037a10 */ /* 0x000fe200007fe4ff */
[----:B------:R-:W-:Y:S01]  /*0250*/  CS2R R148, SRZ ;  /* 0x0000000000947805 */ /* 0x000fe2000001ff00 */
[----:B------:R-:W-:-:S03]  /*0260*/  MOV R150, RZ ;  /* 0x000000ff00967202 */ /* 0x000fc60000000f00 */
[----:B------:R0:W5:Y:S01]  /*0270*/  LDG.E.128 R24, [R2.64] ;  /* 0x0000000402187981 */ /* 0x000162000c1e1d00 */
[----:B------:R-:W-:-:S03]  /*0280*/  CS2R R146, SRZ ;  /* 0x0000000000927805 */ /* 0x000fc6000001ff00 */
[----:B------:R0:W5:Y:S01]  /*0290*/  LDG.E.128 R20, [R2.64+0x800] ;  /* 0x0008000402147981 */ /* 0x000162000c1e1d00 */
        /* <DEDUP_REMOVED lines=17> */
[----:B0-----:R-:W-:Y:S01]  /*03b0*/  HFMA2.MMA R3, -RZ, RZ, 0, 0 ;  /* 0x00000000ff037435 */ /* 0x001fe200000001ff */
        /* <DEDUP_REMOVED lines=8> */
[----:B------:R-:W-:-:S02]  /*0440*/  PRMT R2, R0, 0x7610, R2 ;  /* 0x0000761000027816 */ /* 0x000fc40000000002 */
.L_x_8444:
[----:B------:R-:W-:Y:S01]  /*0450*/  IMAD R0, R151, c[0x0][0x168], RZ ;  /* 0x00005a0097007a24 */ /* 0x000fe200078e02ff */
[----:B------:R-:W-:-:S02]  /*0460*/  LOP3.LUT R56, R152, 0x7f, RZ, 0xc0, !PT ;  /* 0x0000007f98387812 */ /* 0x000fc400078ec0ff */
[----:B------:R-:W-:Y:S02]  /*0470*/  MOV R72, 0x4 ;  /* 0x0000000400487802 */ /* 0x000fe40000000f00 */
[----:B------:R-:W-:-:S03]  /*0480*/  SHF.R.S32.HI R57, RZ, 0x1f, R0 ;  /* 0x0000001fff397819 */ /* 0x000fc60000011400 */
[----:B------:R-:W-:Y:S01]  /*0490*/  IMAD.WIDE R64, R151, R72, c[0x0][0x1a0] ;  /* 0x0000680097407625 */ /* 0x000fe200078e0248 */
[----:B------:R-:W-:-:S04]  /*04a0*/  LEA.HI R57, R57, R0, RZ, 0x2 ;  /* 0x0000000039397211 */ /* 0x000fc800078f10ff */
[----:B------:R-:W-:Y:S01]  /*04b0*/  LEA.HI.SX32 R165, R57, R56, 0x1e ;  /* 0x0000003839a57211 */ /* 0x000fe200078ff2ff */
[----:B------:R-:W-:Y:S01]  /*04c0*/  IMAD.WIDE R72, R151, R72, c[0x0][0x1a8] ;  /* 0x00006a0097487625 */ /* 0x000fe200078e0248 */
[----:B------:R0:W2:Y:S02]  /*04d0*/  LDG.E R184, [R64.64] ;  /* 0x0000000440b87981 */ /* 0x0000a4000c1e1900 */
[C---:B------:R-:W-:Y:S02]  /*04e0*/  SHF.L.U32 R164, R165.reuse, 0x4, RZ ;  /* 0x00000004a5a47819 */ /* 0x040fe400000006ff */
[----:B------:R-:W-:Y:S01]  /*04f0*/  IADD3 R167, R165, 0x80, RZ ;  /* 0x00000080a5a77810 */ /* 0x000fe20007ffe0ff */
[----:B------:R1:W3:Y:S01]  /*0500*/  LDG.E R157, [R72.64] ;  /* 0x00000004489d7981 */ /* 0x0002e2000c1e1900 */
[----:B------:R-:W-:Y:S02]  /*0510*/  SHF.R.U32.HI R185, RZ, 0x1c, R165 ;  /* 0x0000001cffb97819 */ /* 0x000fe400000116a5 */
[----:B------:R-:W-:-:S02]  /*0520*/  IADD3 R56, P0, R164, c[0x0][0x188], RZ ;  /* 0x00006200a4387a10 */ /* 0x000fc40007f1e0ff */
[----:B------:R-:W-:Y:S02]  /*0530*/  SHF.L.U32 R163, R167, 0x4, RZ ;  /* 0x00000004a7a37819 */ /* 0x000fe400000006ff */
[----:B------:R-:W-:Y:S02]  /*0540*/  IADD3 R169, R165, 0x100, RZ ;  /* 0x00000100a5a97810 */ /* 0x000fe40007ffe0ff */
[----:B------:R-:W-:Y:S02]  /*0550*/  IADD3.X R57, R185, c[0x0][0x18c], RZ, P0, !PT ;  /* 0x00006300b9397a10 */ /* 0x000fe400007fe4ff */
[----:B------:R-:W-:Y:S02]  /*0560*/  SHF.R.U32.HI R162, RZ, 0x1c, R167 ;  /* 0x0000001cffa27819 */ /* 0x000fe400000116a7 */
[----:B------:R-:W-:Y:S02]  /*0570*/  IADD3 R66, P0, R163, c[0x0][0x188], RZ ;  /* 0x00006200a3427a10 */ /* 0x000fe40007f1e0ff */
[----:B------:R-:W-:Y:S01]  /*0580*/  SHF.L.U32 R161, R169, 0x4, RZ ;  /* 0x00000004a9a17819 */ /* 0x000fe200000006ff */
[----:B------:R-:W4:Y:S01]  /*0590*/  LDG.E.128 R56, [R56.64] ;  /* 0x0000000438387981 */ /* 0x000f22000c1e1d00 */
[----:B------:R-:W-:-:S02]  /*05a0*/  IADD3 R175, R165, 0x180, RZ ;  /* 0x00000180a5af7810 */ /* 0x000fc40007ffe0ff */
[----:B------:R-:W-:Y:S02]  /*05b0*/  IADD3.X R67, R162, c[0x0][0x18c], RZ, P0, !PT ;  /* 0x00006300a2437a10 */ /* 0x000fe400007fe4ff */
[----:B------:R-:W-:Y:S02]  /*05c0*/  SHF.R.U32.HI R160, RZ, 0x1c, R169 ;  /* 0x0000001cffa07819 */ /* 0x000fe400000116a9 */
[----:B-1----:R-:W-:Y:S02]  /*05d0*/  IADD3 R72, P0, R161, c[0x0][0x188], RZ ;  /* 0x00006200a1487a10 */ /* 0x002fe40007f1e0ff */
[----:B------:R-:W-:Y:S01]  /*05e0*/  SHF.L.U32 R159, R175, 0x4, RZ ;  /* 0x00000004af9f7819 */ /* 0x000fe200000006ff */
[----:B0-----:R-:W3:Y:S01]  /*05f0*/  LDG.E.128 R64, [R66.64] ;  /* 0x0000000442407981 */ /* 0x001ee2000c1e1d00 */
[----:B------:R-:W-:Y:S02]  /*0600*/  IADD3.X R73, R160, c[0x0][0x18c], RZ, P0, !PT ;  /* 0x00006300a0497a10 */ /* 0x000fe400007fe4ff */
[----:B------:R-:W-:-:S02]  /*0610*/  MOV R100, 0x10 ;  /* 0x0000001000647802 */ /* 0x000fc40000000f00 */
[----:B------:R-:W-:Y:S02]  /*0620*/  SHF.R.U32.HI R158, RZ, 0x1c, R175 ;  /* 0x0000001cff9e7819 */ /* 0x000fe400000116af */
[----:B------:R-:W-:Y:S01]  /*0630*/  IADD3 R80, P0, R159, c[0x0][0x188], RZ ;  /* 0x000062009f507a10 */ /* 0x000fe20007f1e0ff */
[----:B------:R-:W-:Y:S01]  /*0640*/  IMAD.WIDE.U32 R60, R165, R100, c[0x0][0x208] ;  /* 0x00008200a53c7625 */ /* 0x000fe200078e0064 */
[----:B------:R-:W3:Y:S02]  /*0650*/  LDG.E.128 R72, [R72.64] ;  /* 0x0000000448487981 */ /* 0x000ee4000c1e1d00 */
[----:B------:R-:W-:-:S03]  /*0660*/  IADD3.X R81, R158, c[0x0][0x18c], RZ, P0, !PT ;  /* 0x000063009e517a10 */ /* 0x000fc600007fe4ff */
[----:B------:R-:W3:Y:S04]  /*0670*/  LDG.E.128 R60, [R60.64] ;  /* 0x000000043c3c7981 */ /* 0x000ee8000c1e1d00 */
[----:B------:R-:W3:Y:S01]  /*0680*/  LDG.E.128 R80, [R80.64] ;  /* 0x0000000450507981 */ /* 0x000ee2000c1e1d00 */
[----:B------:R-:W-:-:S06]  /*0690*/  IMAD.WIDE.U32 R84, R175, R100, c[0x0][0x208] ;  /* 0x00008200af547625 */ /* 0x000fcc00078e0064 */
[----:B------:R-:W3:Y:S01]  /*06a0*/  LDG.E.128 R84, [R84.64] ;  /* 0x0000000454547981 */ /* 0x000ee2000c1e1d00 */
[----:B------:R-:W-:-:S06]  /*06b0*/  IMAD.WIDE.U32 R68, R167, R100, c[0x0][0x208] ;  /* 0x00008200a7447625 */ /* 0x000fcc00078e0064 */
[----:B------:R-:W3:Y:S01]  /*06c0*/  LDG.E.128 R68, [R68.64] ;  /* 0x0000000444447981 */ /* 0x000ee2000c1e1d00 */
[----:B------:R-:W-:-:S06]  /*06d0*/  IMAD.WIDE.U32 R76, R169, R100, c[0x0][0x208] ;  /* 0x00008200a94c7625 */ /* 0x000fcc00078e0064 */
[----:B------:R-:W3:Y:S01]  /*06e0*/  LDG.E.128 R76, [R76.64] ;  /* 0x000000044c4c7981 */ /* 0x000ee2000c1e1d00 */
[----:B------:R-:W-:-:S04]  /*06f0*/  IADD3 R177, R165, 0x200, RZ ;  /* 0x00000200a5b17810 */ /* 0x000fc80007ffe0ff */
[----:B------:R-:W-:Y:S02]  /*0700*/  SHF.L.U32 R156, R177, 0x4, RZ ;  /* 0x00000004b19c7819 */ /* 0x000fe400000006ff */
[----:B------:R-:W-:Y:S02]  /*0710*/  SHF.R.U32.HI R154, RZ, 0x1c, R177 ;  /* 0x0000001cff9a7819 */ /* 0x000fe400000116b1 */
[----:B------:R-:W-:Y:S02]  /*0720*/  IADD3 R88, P0, R156, c[0x0][0x188], RZ ;  /* 0x000062009c587a10 */ /* 0x000fe40007f1e0ff */
[----:B------:R-:W-:Y:S02]  /*0730*/  IADD3 R179, R165, 0x280, RZ ;  /* 0x00000280a5b37810 */ /* 0x000fe40007ffe0ff */
[----:B------:R-:W-:Y:S01]  /*0740*/  IADD3.X R89, R154, c[0x0][0x18c], RZ, P0, !PT ;  /* 0x000063009a597a10 */ /* 0x000fe200007fe4ff */
[----:B------:R-:W-:Y:S01]  /*0750*/  IMAD.WIDE.U32 R92, R177, R100, c[0x0][0x208] ;  /* 0x00008200b15c7625 */ /* 0x000fe200078e0064 */
[----:B------:R-:W-:-:S04]  /*0760*/  SHF.L.U32 R155, R179, 0x4, RZ ;  /* 0x00000004b39b7819 */ /* 0x000fc800000006ff */
[----:B------:R-:W3:Y:S01]  /*0770*/  LDG.E.128 R88, [R88.64] ;  /* 0x0000000458587981 */ /* 0x000ee2000c1e1d00 */
[----:B------:R-:W-:Y:S02]  /*0780*/  SHF.R.U32.HI R0, RZ, 0x1c, R179 ;  /* 0x0000001cff007819 */ /* 0x000fe400000116b3 */
[----:B------:R-:W-:Y:S01]  /*0790*/  IADD3 R96, P0, R155, c[0x0][0x188], RZ ;  /* 0x000062009b607a10 */ /* 0x000fe20007f1e0ff */
[----:B------:R-:W3:Y:S03]  /*07a0*/  LDG.E.128 R92, [R92.64] ;  /* 0x000000045c5c7981 */ /* 0x000ee6000c1e1d00 */
[----:B------:R-:W-:Y:S01]  /*07b0*/  IADD3.X R97, R0, c[0x0][0x18c], RZ, P0, !PT ;  /* 0x0000630000617a10 */ /* 0x000fe200007fe4ff */
[----:B------:R-:W-:-:S05]  /*07c0*/  IMAD.WIDE.U32 R100, R179, R100, c[0x0][0x208] ;  /* 0x00008200b3647625 */ /* 0x000fca00078e0064 */
[----:B------:R-:W3:Y:S04]  /*07d0*/  LDG.E.128 R96, [R96.64] ;  /* 0x0000000460607981 */ /* 0x000ee8000c1e1d00 */
[----:B------:R-:W3:Y:S01]  /*07e0*/  LDG.E.128 R100, [R100.64] ;  /* 0x0000000464647981 */ /* 0x000ee2000c1e1d00 */
[----:B------:R-:W-:Y:S02]  /*07f0*/  ISETP.NE.U32.AND P1, PT, RZ, c[0x0][0x1c0], PT ;  /* 0x00007000ff007a0c */ /* 0x000fe40003f25070 */
[----:B------:R-:W-:Y:S02]  /*0800*/  ISETP.NE.U32.AND P0, PT, RZ, c[0x0][0x218], PT ;  /* 0x00008600ff007a0c */ /* 0x000fe40003f05070 */
[----:B------:R-:W-:Y:S02]  /*0810*/  ISETP.NE.AND.EX P1, PT, RZ, c[0x0][0x1c4], PT, P1 ;  /* 0x00007100ff007a0c */ /* 0x000fe40003f25310 */
[----:B------:R-:W-:-:S02]  /*0820*/  ISETP.NE.AND.EX P0, PT, RZ, c[0x0][0x21c], PT, P0 ;  /* 0x00008700ff007a0c */ /* 0x000fc40003f05300 */
[----:B------:R-:W-:Y:S02]  /*0830*/  SHF.R.S32.HI R166, RZ, 0x1f, R151 ;  /* 0x0000001fffa67819 */ /* 0x000fe40000011497 */
[----:B------:R-:W-:-:S07]  /*0840*/  MOV R153, 0x3f800000 ;  /* 0x3f80000000997802 */ /* 0x000fce0000000f00 */
[----:B------:R-:W-:-:S04]  /*0850*/  @P1 LEA R170, P2, R151, c[0x0][0x1c0], 0x2 ;  /* 0x0000700097aa1a11 */ /* 0x000fc800078410ff */
[----:B------:R-:W-:Y:S02]  /*0860*/  @P1 LEA.HI.X R171, R151, c[0x0][0x1c4], R166, 0x2, P2 ;  /* 0x0000710097ab1a11 */ /* 0x000fe400010f14a6 */
[----:B------:R-:W-:-:S03]  /*0870*/  @P0 LEA R172, P2, R165, c[0x0][0x218], 0x4 ;  /* 0x00008600a5ac0a11 */ /* 0x000fc600078420ff */
[----:B-----5:R0:W5:Y:S01]  /*0880*/  @P1 LDG.E R153, [R170.64] ;  /* 0x00000004aa991981 */ /* 0x020162000c1e1900 */
[----:B------:R-:W-:Y:S02]  /*0890*/  @P0 LEA.HI.X R173, R165, c[0x0][0x21c], RZ, 0x4, P2 ;  /* 0x00008700a5ad0a11 */ /* 0x000fe400010f24ff */
[----:B------:R-:W-:Y:S02]  /*08a0*/  @P0 LEA R166, P2, R167, c[0x0][0x218], 0x4 ;  /* 0x00008600a7a60a11 */ /* 0x000fe400078420ff */
[----:B------:R-:W-:Y:S01]  /*08b0*/  @P0 LEA R168, P1, R169, c[0x0][0x218], 0x4 ;  /* 0x00008600a9a80a11 */ /* 0x000fe200078220ff */
[----:B------:R-:W-:Y:S01]  /*08c0*/  ULDC.U8 UR6, c[0x0][0x1f0] ;  /* 0x00007c0000067ab9 */ /* 0x000fe20000000000 */
[----:B------:R-:W-:Y:S01]  /*08d0*/  @P0 LEA.HI.X R167, R167, c[0x0][0x21c], RZ, 0x4, P2 ;  /* 0x00008700a7a70a11 */ /* 0x000fe200010f24ff */
[----:B------:R1:W5:Y:S01]  /*08e0*/  @P0 LDG.E.128 R28, [R172.64] ;  /* 0x00000004ac1c0981 */ /* 0x000362000c1e1d00 */
[----:B------:R-:W-:Y:S02]  /*08f0*/  @P0 LEA.HI.X R169, R169, c[0x0][0x21c], RZ, 0x4, P1 ;  /* 0x00008700a9a90a11 */ /* 0x000fe400008f24ff */
[----:B------:R-:W-:Y:S01]  /*0900*/  @P0 LEA R174, P2, R175, c[0x0][0x218], 0x4 ;  /* 0x00008600afae0a11 */ /* 0x000fe200078420ff */
[----:B------:R0:W5:Y:S01]  /*0910*/  @P0 LDG.E.128 R32, [R166.64] ;  /* 0x00000004a6200981 */ /* 0x000162000c1e1d00 */
[----:B------:R-:W-:-:S02]  /*0920*/  @P0 LEA R176, P3, R177, c[0x0][0x218], 0x4 ;  /* 0x00008600b1b00a11 */ /* 0x000fc400078620ff */
[----:B------:R-:W-:Y:S01]  /*0930*/  @P0 LEA R178, P1, R179, c[0x0][0x218], 0x4 ;  /* 0x00008600b3b20a11 */ /* 0x000fe200078220ff */
[----:B------:R0:W5:Y:S01]  /*0940*/  @P0 LDG.E.128 R36, [R168.64] ;  /* 0x00000004a8240981 */ /* 0x000162000c1e1d00 */
[----:B------:R-:W-:Y:S02]  /*0950*/  @P0 LEA.HI.X R175, R175, c[0x0][0x21c], RZ, 0x4, P2 ;  /* 0x00008700afaf0a11 */ /* 0x000fe400010f24ff */
[----:B------:R-:W-:Y:S02]  /*0960*/  @P0 LEA.HI.X R177, R177, c[0x0][0x21c], RZ, 0x4, P3 ;  /* 0x00008700b1b10a11 */ /* 0x000fe400018f24ff */
[----:B------:R-:W-:Y:S01]  /*0970*/  @P0 LEA.HI.X R179, R179, c[0x0][0x21c], RZ, 0x4, P1 ;  /* 0x00008700b3b30a11 */ /* 0x000fe200008f24ff */
[----:B------:R0:W5:Y:S04]  /*0980*/  @P0 LDG.E.128 R40, [R174.64] ;  /* 0x00000004ae280981 */ /* 0x000168000c1e1d00 */
[----:B------:R0:W5:Y:S04]  /*0990*/  @P0 LDG.E.128 R44, [R176.64] ;  /* 0x00000004b02c0981 */ /* 0x000168000c1e1d00 */
[----:B------:R0:W5:Y:S01]  /*09a0*/  @P0 LDG.E.128 R48, [R178.64] ;  /* 0x00000004b2300981 */ /* 0x000162000c1e1d00 */
[----:B------:R-:W-:-:S02]  /*09b0*/  ISETP.NE.AND P0, PT, RZ, UR6, PT ;  /* 0x00000006ff007c0c */ /* 0x000fc4000bf05270 */
[----:B------:R-:W-:Y:S02]  /*09c0*/  LOP3.LUT P1, RZ, R2, 0xff, RZ, 0xc0, !PT ;  /* 0x000000ff02ff7812 */ /* 0x000fe4000782c0ff */
[----:B--2---:R-:W-:-:S05]  /*09d0*/  FSEL R184, R184, RZ, !P0 ;  /* 0x000000ffb8b87208 */ /* 0x004fca0004000000 */
[----:B----4-:R-:W-:-:S04]  /*09e0*/  FADD.FTZ R56, -R184, R56 ;  /* 0x00000038b8387221 */ /* 0x010fc80000010100 */
[----:B---3--:R-:W-:Y:S02]  /*09f0*/  FMUL.FTZ R165, R157, R56 ;  /* 0x000000389da57220 */ /* 0x008fe40000410000 */
[----:B------:R-:W-:-:S04]  /*0a00*/  FADD.FTZ R58, -R184, R58 ;  /* 0x0000003ab83a7221 */ /* 0x000fc80000010100 */
[----:B0-----:R-:W-:Y:S02]  /*0a10*/  FMUL.FTZ R167, R157, R58 ;  /* 0x0000003a9da77220 */ /* 0x001fe40000410000 */
[----:B------:R-:W-:-:S04]  /*0a20*/  FADD.FTZ R56, -R184, R73 ;  /* 0x00000049b8387221 */ /* 0x000fc80000010100 */
[C---:B------:R-:W-:Y:S02]  /*0a30*/  FMUL.FTZ R73, R157.reuse, R56 ;  /* 0x000000389d497220 */ /* 0x040fe40000410000 */
[----:B------:R-:W-:Y:S02]  /*0a40*/  FMUL.FTZ R168, R24, R60 ;  /* 0x0000003c18a87220 */ /* 0x000fe40000410000 */
[C---:B------:R-:W-:Y:S02]  /*0a50*/  FADD.FTZ R56, -R184.reuse, R81 ;  /* 0x00000051b8387221 */ /* 0x040fe40000010100 */
[C---:B------:R-:W-:Y:S02]  /*0a60*/  FADD.FTZ R80, -R184.reuse, R80 ;  /* 0x00000050b8507221 */ /* 0x040fe40000010100 */
[----:B------:R-:W-:Y:S02]  /*0a70*/  FADD.FTZ R58, -R184, R75 ;  /* 0x0000004bb83a7221 */ /* 0x000fe40000010100 */
[----:B------:R-:W-:-:S02]  /*0a80*/  FMUL.FTZ R81, R157, R56 ;  /* 0x000000389d517220 */ /* 0x000fc40000410000 */
[----:B------:R-:W-:Y:S02]  /*0a90*/  FMUL.FTZ R169, R25, R61 ;  /* 0x0000003d19a97220 */ /* 0x000fe40000410000 */
[----:B------:R-:W-:Y:S02]  /*0aa0*/  FADD.FTZ R56, RZ, R168 ;  /* 0x000000a8ff387221 */ /* 0x000fe40000010000 */
[C---:B------:R-:W-:Y:S02]  /*0ab0*/  FADD.FTZ R166, -R184.reuse, R57 ;  /* 0x00000039b8a67221 */ /* 0x040fe40000010100 */
[C---:B------:R-:W-:Y:S02]  /*0ac0*/  FMUL.FTZ R80, R157.reuse, R80 ;  /* 0x000000509d507220 */ /* 0x040fe40000410000 */
[----:B------:R-:W-:Y:S02]  /*0ad0*/  FADD.FTZ R82, -R184, R82 ;  /* 0x00000052b8527221 */ /* 0x000fe40000010100 */
[----:B------:R-:W-:-:S02]  /*0ae0*/  FMUL.FTZ R179, R157, R58 ;  /* 0x0000003a9db37220 */ /* 0x000fc40000410000 */
[----:B------:R-:W-:Y:S02]  /*0af0*/  FADD.FTZ R58, -R184, R83 ;  /* 0x00000053b83a7221 */ /* 0x000fe40000010100 */
[----:B------:R-:W-:Y:S02]  /*0b00*/  FADD.FTZ R57, R56, R169 ;  /* 0x000000a938397221 */ /* 0x000fe40000010000 */
[----:B------:R-:W-:Y:S02]  /*0b10*/  FMUL.FTZ R166, R157, R166 ;  /* 0x000000a69da67220 */ /* 0x000fe40000410000 */
[C---:B------:R-:W-:Y:S02]  /*0b20*/  FADD.FTZ R139, R84.reuse, R139 ;  /* 0x0000008b548b7221 */ /* 0x040fe40000010000 */
[----:B------:R-:W-:Y:S02]  /*0b30*/  FFMA.FTZ R115, R84, R80, R115 ;  /* 0x0000005054737223 */ /* 0x000fe40000010073 */
[----:B------:R-:W-:-:S02]  /*0b40*/  FMUL.FTZ R83, R12, R84 ;  /* 0x000000540c537220 */ /* 0x000fc40000410000 */
[----:B------:R-:W-:Y:S02]  /*0b50*/  FFMA.FTZ R56, R165, R168, RZ ;  /* 0x000000a8a5387223 */ /* 0x000fe400000100ff */
[----:B------:R-:W-:Y:S02]  /*0b60*/  FMUL.FTZ R84, R157, R82 ;  /* 0x000000529d547220 */ /* 0x000fe40000410000 */
[----:B-1----:R-:W-:Y:S02]  /*0b70*/  FMUL.FTZ R172, R26, R62 ;  /* 0x0000003e1aac7220 */ /* 0x002fe40000410000 */
[----:B------:R-:W-:Y:S02]  /*0b80*/  FADD.FTZ R170, -R184, R59 ;  /* 0x0000003bb8aa7221 */ /* 0x000fe40000010100 */
[----:B------:R-:W-:Y:S02]  /*0b90*/  FFMA.FTZ R56, R166, R169, R56 ;  /* 0x000000a9a6387223 */ /* 0x000fe40000010038 */
[----:B------:R-:W-:-:S02]  /*0ba0*/  FADD.FTZ R141, R86, R141 ;  /* 0x0000008d568d7221 */ /* 0x000fc40000010000 */
[----:B------:R-:W-:Y:S02]  /*0bb0*/  FFMA.FTZ R117, R86, R84, R117 ;  /* 0x0000005456757223 */ /* 0x000fe40000010075 */
[----:B------:R-:W-:Y:S02]  /*0bc0*/  FMUL.FTZ R183, R14, R86 ;  /* 0x000000560eb77220 */ /* 0x000fe40000410000 */
[----:B------:R-:W-:Y:S02]  /*0bd0*/  FMUL.FTZ R86, R157, R58 ;  /* 0x0000003a9d567220 */ /* 0x000fe40000410000 */
[----:B------:R-:W-:Y:S02]  /*0be0*/  FMUL.FTZ R171, R27, R63 ;  /* 0x0000003f1bab7220 */ /* 0x000fe40000410000 */
[----:B------:R-:W-:Y:S02]  /*0bf0*/  FADD.FTZ R58, R57, R172 ;  /* 0x000000ac393a7221 */ /* 0x000fe40000010000 */
[----:B------:R-:W-:-:S02]  /*0c00*/  FMUL.FTZ R170, R157, R170 ;  /* 0x000000aa9daa7220 */ /* 0x000fc40000410000 */
[----:B------:R-:W-:Y:S02]  /*0c10*/  FADD.FTZ R64, -R184, R64 ;  /* 0x00000040b8407221 */ /* 0x000fe40000010100 */
[----:B------:R-:W-:Y:S02]  /*0c20*/  FFMA.FTZ R56, R167, R172, R56 ;  /* 0x000000aca7387223 */ /* 0x000fe40000010038 */
[----:B------:R-:W-:Y:S02]  /*0c30*/  FMUL.FTZ R176, R20, R68 ;  /* 0x0000004414b07220 */ /* 0x000fe40000410000 */
[----:B------:R-:W-:Y:S02]  /*0c40*/  FADD.FTZ R57, R58, R171 ;  /* 0x000000ab3a397221 */ /* 0x000fe40000010000 */
[----:B------:R-:W-:Y:S02]  /*0c50*/  FADD.FTZ R174, -R184, R65 ;  /* 0x00000041b8ae7221 */ /* 0x000fe40000010100 */
[----:B------:R-:W-:-:S02]  /*0c60*/  FMUL.FTZ R173, R157, R64 ;  /* 0x000000409dad7220 */ /* 0x000fc40000410000 */
[----:B------:R-:W-:Y:S02]  /*0c70*/  FFMA.FTZ R58, R170, R171, R56 ;  /* 0x000000abaa3a7223 */ /* 0x000fe40000010038 */
[C---:B------:R-:W-:Y:S02]  /*0c80*/  FADD.FTZ R178, -R184.reuse, R67 ;  /* 0x00000043b8b27221 */ /* 0x040fe40000010100 */
[----:B------:R-:W-:Y:S02]  /*0c90*/  FMUL.FTZ R177, R21, R69 ;  /* 0x0000004515b17220 */ /* 0x000fe40000410000 */
[----:B------:R-:W-:Y:S02]  /*0ca0*/  FADD.FTZ R56, R57, R176 ;  /* 0x000000b039387221 */ /* 0x000fe40000010000 */
[----:B------:R-:W-:Y:S02]  /*0cb0*/  FADD.FTZ R66, -R184, R66 ;  /* 0x00000042b8427221 */ /* 0x000fe40000010100 */
[----:B------:R-:W-:-:S02]  /*0cc0*/  FMUL.FTZ R174, R157, R174 ;  /* 0x000000ae9dae7220 */ /* 0x000fc40000410000 */
[----:B------:R-:W-:Y:S02]  /*0cd0*/  FFMA.FTZ R57, R173, R176, R58 ;  /* 0x000000b0ad397223 */ /* 0x000fe4000001003a */
[C---:B------:R-:W-:Y:S02]  /*0ce0*/  FMUL.FTZ R178, R157.reuse, R178 ;  /* 0x000000b29db27220 */ /* 0x040fe40000410000 */
[----:B------:R-:W-:Y:S02]  /*0cf0*/  FMUL.FTZ R180, R22, R70 ;  /* 0x0000004616b47220 */ /* 0x000fe40000410000 */
[----:B------:R-:W-:Y:S02]  /*0d00*/  FADD.FTZ R59, R56, R177 ;  /* 0x000000b1383b7221 */ /* 0x000fe40000010000 */
[----:B------:R-:W-:Y:S02]  /*0d10*/  FMUL.FTZ R175, R157, R66 ;  /* 0x000000429daf7220 */ /* 0x000fe40000410000 */
[----:B------:R-:W-:-:S02]  /*0d20*/  FFMA.FTZ R57, R174, R177, R57 ;  /* 0x000000b1ae397223 */ /* 0x000fc40000010039 */
[C---:B------:R-:W-:Y:S02]  /*0d30*/  FADD.FTZ R134, R71.reuse, R134 ;  /* 0x0000008647867221 */ /* 0x040fe40000010000 */
[----:B------:R-:W-:Y:S02]  /*0d40*/  FADD.FTZ R72, -R184, R72 ;  /* 0x00000048b8487221 */ /* 0x000fe40000010100 */
        /* <DEDUP_REMOVED lines=36> */
[----:B------:R-:W-:Y:S02]  /*0f90*/  FADD.FTZ R58, R58, R183 ;  /* 0x000000b73a3a7221 */ /* 0x000fe40000010000 */
[----:B------:R-:W-:Y:S02]  /*0fa0*/  FADD.FTZ R66, -R184, R88 ;  /* 0x00000058b8427221 */ /* 0x000fe40000010100 */
[----:B------:R-:W-:Y:S02]  /*0fb0*/  FFMA.FTZ R56, R84, R183, R56 ;  /* 0x000000b754387223 */ /* 0x000fe40000010038 */
[----:B------:R-:W-:-:S02]  /*0fc0*/  FADD.FTZ R90, -R184, R90 ;  /* 0x0000005ab85a7221 */ /* 0x000fc40000010100 */
[C---:B------:R-:W-:Y:S02]  /*0fd0*/  FMUL.FTZ R68, R157.reuse, R68 ;  /* 0x000000449d447220 */ /* 0x040fe40000410000 */
[----:B------:R-:W-:Y:S02]  /*0fe0*/  FMUL.FTZ R67, R8, R92 ;  /* 0x0000005c08437220 */ /* 0x000fe40000410000 */
[----:B------:R-:W-:Y:S02]  /*0ff0*/  FADD.FTZ R58, R58, R87 ;  /* 0x000000573a3a7221 */ /* 0x000fe40000010000 */
[----:B------:R-:W-:Y:S02]  /*1000*/  FMUL.FTZ R66, R157, R66 ;  /* 0x000000429d427220 */ /* 0x000fe40000410000 */
[----:B------:R-:W-:Y:S02]  /*1010*/  FFMA.FTZ R57, R86, R87, R56 ;  /* 0x0000005756397223 */ /* 0x000fe40000010038 */
[----:B------:R-:W-:-:S02]  /*1020*/  FADD.FTZ R132, R69, R132 ;  /* 0x0000008445847221 */ /* 0x000fc40000010000 */
[----:B------:R-:W-:Y:S02]  /*1030*/  FFMA.FTZ R108, R69, R174, R108 ;  /* 0x000000ae456c7223 */ /* 0x000fe4000001006c */
[C---:B------:R-:W-:Y:S02]  /*1040*/  FADD.FTZ R133, R70.reuse, R133 ;  /* 0x0000008546857221 */ /* 0x040fe40000010000 */
[----:B------:R-:W-:Y:S02]  /*1050*/  FFMA.FTZ R109, R70, R175, R109 ;  /* 0x000000af466d7223 */ /* 0x000fe4000001006d */
[----:B------:R-:W-:Y:S02]  /*1060*/  FADD.FTZ R70, -R184, R91 ;  /* 0x0000005bb8467221 */ /* 0x000fe40000010100 */
[C---:B------:R-:W-:Y:S02]  /*1070*/  FADD.FTZ R144, R93.reuse, R144 ;  /* 0x000000905d907221 */ /* 0x040fe40000010000 */
[----:B------:R-:W-:-:S02]  /*1080*/  FFMA.FTZ R120, R93, R68, R120 ;  /* 0x000000445d787223 */ /* 0x000fc40000010078 */
[----:B------:R-:W-:Y:S02]  /*1090*/  FMUL.FTZ R69, R157, R90 ;  /* 0x0000005a9d457220 */ /* 0x000fe40000410000 */
[----:B------:R-:W-:Y:S02]  /*10a0*/  FMUL.FTZ R93, R9, R93 ;  /* 0x0000005d095d7220 */ /* 0x000fe40000410000 */
[----:B------:R-:W-:Y:S02]  /*10b0*/  FADD.FTZ R56, R58, R67 ;  /* 0x000000433a387221 */ /* 0x000fe40000010000 */
[----:B------:R-:W-:Y:S02]  /*10c0*/  FFMA.FTZ R57, R66, R67, R57 ;  /* 0x0000004342397223 */ /* 0x000fe40000010039 */
[C---:B------:R-:W-:Y:S02]  /*10d0*/  FADD.FTZ R145, R94.reuse, R145 ;  /* 0x000000915e917221 */ /* 0x040fe40000010000 */
[----:B------:R-:W-:-:S02]  /*10e0*/  FFMA.FTZ R121, R94, R69, R121 ;  /* 0x000000455e797223 */ /* 0x000fc40000010079 */
[----:B------:R-:W-:Y:S02]  /*10f0*/  FMUL.FTZ R70, R157, R70 ;  /* 0x000000469d467220 */ /* 0x000fe40000410000 */
[----:B------:R-:W-:Y:S02]  /*1100*/  FMUL.FTZ R94, R10, R94 ;  /* 0x0000005e0a5e7220 */ /* 0x000fe40000410000 */
[----:B------:R-:W-:Y:S02]  /*1110*/  FADD.FTZ R96, -R184, R96 ;  /* 0x00000060b8607221 */ /* 0x000fe40000010100 */
[----:B------:R-:W-:Y:S02]  /*1120*/  FADD.FTZ R59, R56, R93 ;  /* 0x0000005d383b7221 */ /* 0x000fe40000010000 */
[----:B------:R-:W-:Y:S02]  /*1130*/  FFMA.FTZ R57, R68, R93, R57 ;  /* 0x0000005d44397223 */ /* 0x000fe40000010039 */
        /* <DEDUP_REMOVED lines=10> */
[----:B------:R-:W-:Y:S02]  /*11e0*/  FADD.FTZ R98, -R184, R98 ;  /* 0x00000062b8627221 */ /* 0x000fe40000010100 */
[C---:B------:R-:W-:Y:S02]  /*11f0*/  FADD.FTZ R147, R100.reuse, R147 ;  /* 0x0000009364937221 */ /* 0x040fe40000010000 */
[----:B------:R-:W-:-:S02]  /*1200*/  FFMA.FTZ R123, R100, R77, R123 ;  /* 0x0000004d647b7223 */ /* 0x000fc4000001007b */
[----:B------:R-:W-:Y:S02]  /*1210*/  FADD.FTZ R59, R56, R95 ;  /* 0x0000005f383b7221 */ /* 0x000fe40000010000 */
[----:B------:R-:W-:Y:S02]  /*1220*/  FADD.FTZ R60, -R184, R97 ;  /* 0x00000061b83c7221 */ /* 0x000fe40000010100 */
[----:B------:R-:W-:Y:S02]  /*1230*/  FMUL.FTZ R100, R4, R100 ;  /* 0x0000006404647220 */ /* 0x000fe40000410000 */
[----:B------:R-:W-:Y:S02]  /*1240*/  FFMA.FTZ R56, R70, R95, R57 ;  /* 0x0000005f46387223 */ /* 0x000fe40000010039 */
[C---:B------:R-:W-:Y:S02]  /*1250*/  FADD.FTZ R140, R85.reuse, R140 ;  /* 0x0000008c558c7221 */ /* 0x040fe40000010000 */
[----:B------:R-:W-:-:S02]  /*1260*/  FFMA.FTZ R116, R85, R81, R116 ;  /* 0x0000005155747223 */ /* 0x000fc40000010074 */
[C---:B------:R-:W-:Y:S02]  /*1270*/  FADD.FTZ R138, R79.reuse, R138 ;  /* 0x0000008a4f8a7221 */ /* 0x040fe40000010000 */
[----:B------:R-:W-:Y:S02]  /*1280*/  FFMA.FTZ R114, R79, R179, R114 ;  /* 0x000000b34f727223 */ /* 0x000fe40000010072 */
[C---:B------:R-:W-:Y:S02]  /*1290*/  FMUL.FTZ R85, R157.reuse, R98 ;  /* 0x000000629d557220 */ /* 0x040fe40000410000 */
[----:B------:R-:W-:Y:S02]  /*12a0*/  FMUL.FTZ R79, R157, R60 ;  /* 0x0000003c9d4f7220 */ /* 0x000fe40000410000 */
[----:B------:R-:W-:Y:S02]  /*12b0*/  FMUL.FTZ R82, R5, R101 ;  /* 0x0000006505527220 */ /* 0x000fe40000410000 */
[----:B------:R-:W-:-:S02]  /*12c0*/  FADD.FTZ R57, R59, R100 ;  /* 0x000000643b397221 */ /* 0x000fc40000010000 */
[----:B------:R-:W-:Y:S02]  /*12d0*/  FFMA.FTZ R56, R77, R100, R56 ;  /* 0x000000644d387223 */ /* 0x000fe40000010038 */
[C---:B------:R-:W-:Y:S02]  /*12e0*/  FADD.FTZ R128, R61.reuse, R128 ;  /* 0x000000803d807221 */ /* 0x040fe40000010000 */
[----:B------:R-:W-:Y:S01]  /*12f0*/  FFMA.FTZ R104, R61, R166, R104 ;  /* 0x000000a63d687223 */ /* 0x000fe20000010068 */
[----:B------:R-:W-:Y:S01]  /*1300*/  SHF.R.U32.HI R61, RZ, 0x5, R152 ;  /* 0x00000005ff3d7819 */ /* 0x000fe20000011698 */
[C---:B------:R-:W-:Y:S02]  /*1310*/  FADD.FTZ R149, R102.reuse, R149 ;  /* 0x0000009566957221 */ /* 0x040fe40000010000 */
[----:B------:R-:W-:Y:S02]  /*1320*/  FFMA.FTZ R125, R102, R85, R125 ;  /* 0x00000055667d7223 */ /* 0x000fe4000001007d */
[----:B------:R-:W-:-:S02]  /*1330*/  FADD.FTZ R88, -R184, R99 ;  /* 0x00000063b8587221 */ /* 0x000fc40000010100 */
[----:B------:R-:W-:Y:S02]  /*1340*/  FMUL.FTZ R102, R6, R102 ;  /* 0x0000006606667220 */ /* 0x000fe40000410000 */
[----:B------:R-:W-:Y:S02]  /*1350*/  FADD.FTZ R57, R57, R82 ;  /* 0x0000005239397221 */ /* 0x000fe40000010000 */
[----:B------:R-:W-:Y:S01]  /*1360*/  FFMA.FTZ R56, R79, R82, R56 ;  /* 0x000000524f387223 */ /* 0x000fe20000010038 */
[----:B------:R-:W-:Y:S01]  /*1370*/  LOP3.LUT R90, R61, 0x7fffffc, RZ, 0xc0, !PT ;  /* 0x07fffffc3d5a7812 */ /* 0x000fe200078ec0ff */
[----:B------:R-:W-:Y:S02]  /*1380*/  FMUL.FTZ R88, R157, R88 ;  /* 0x000000589d587220 */ /* 0x000fe40000410000 */
[----:B------:R-:W-:Y:S02]  /*1390*/  FMUL.FTZ R89, R7, R103 ;  /* 0x0000006707597220 */ /* 0x000fe40000410000 */
[----:B------:R-:W-:-:S02]  /*13a0*/  FADD.FTZ R58, R57, R102 ;  /* 0x00000066393a7221 */ /* 0x000fc40000010000 */
[----:B------:R-:W-:Y:S01]  /*13b0*/  FFMA.FTZ R56, R85, R102, R56 ;  /* 0x0000006655387223 */ /* 0x000fe20000010038 */
[----:B------:R-:W-:Y:S01]  /*13c0*/  LOP3.LUT P0, RZ, R152, 0x1f, RZ, 0xc0, !PT ;  /* 0x0000001f98ff7812 */ /* 0x000fe2000780c0ff */
[C---:B------:R-:W-:Y:S01]  /*13d0*/  FADD.FTZ R130, R63.reuse, R130 ;  /* 0x000000823f827221 */ /* 0x040fe20000010000 */
[----:B------:R-:W-:Y:S01]  /*13e0*/  @!P1 IADD3 R90, R90, 0x4, RZ ;  /* 0x000000045a5a9810 */ /* 0x000fe20007ffe0ff */
[----:B------:R-:W-:Y:S02]  /*13f0*/  FFMA.FTZ R106, R63, R170, R106 ;  /* 0x000000aa3f6a7223 */ /* 0x000fe4000001006a */
[C---:B------:R-:W-:Y:S02]  /*1400*/  FADD.FTZ R129, R62.reuse, R129 ;  /* 0x000000813e817221 */ /* 0x040fe40000010000 */
[----:B------:R-:W-:Y:S02]  /*1410*/  FFMA.FTZ R105, R62, R167, R105 ;  /* 0x000000a73e697223 */ /* 0x000fe40000010069 */
[----:B------:R-:W-:-:S02]  /*1420*/  FADD.FTZ R143, R92, R143 ;  /* 0x0000008f5c8f7221 */ /* 0x000fc40000010000 */
[----:B------:R-:W-:Y:S02]  /*1430*/  FFMA.FTZ R119, R92, R66, R119 ;  /* 0x000000425c777223 */ /* 0x000fe40000010077 */
[C---:B------:R-:W-:Y:S02]  /*1440*/  FADD.FTZ R148, R101.reuse, R148 ;  /* 0x0000009465947221 */ /* 0x040fe40000010000 */
[----:B------:R-:W-:Y:S02]  /*1450*/  FFMA.FTZ R124, R101, R79, R124 ;  /* 0x0000004f657c7223 */ /* 0x000fe4000001007c */
[C---:B------:R-:W-:Y:S02]  /*1460*/  FADD.FTZ R150, R103.reuse, R150 ;  /* 0x0000009667967221 */ /* 0x040fe40000010000 */
[----:B------:R-:W-:Y:S02]  /*1470*/  FFMA.FTZ R126, R103, R88, R126 ;  /* 0x00000058677e7223 */ /* 0x000fe4000001007e */
[----:B------:R-:W-:-:S02]  /*1480*/  FADD.FTZ R63, R58, R89 ;  /* 0x000000593a3f7221 */ /* 0x000fc40000010000 */
[----:B------:R-:W-:Y:S01]  /*1490*/  FFMA.FTZ R64, R88, R89, R56 ;  /* 0x0000005958407223 */ /* 0x000fe20000010038 */
[----:B------:R-:W-:Y:S05]  /*14a0*/  BRA.DIV ~URZ, `(.L_x_8436) ;  /* 0x000013327f007947 */ /* 0x000fea000b800000 */
[----:B------:R0:W1:Y:S02]  /*14b0*/  SHFL.DOWN PT, R58, R63, 0x10, 0x1f ;  /* 0x0a001f003f3a7f89 */ /* 0x00006400000e0000 */
.L_x_8445:
        /* <DEDUP_REMOVED lines=18> */
.L_x_8446:
[----:B------:R-:W-:Y:S01]  /*15e0*/  @!P0 LOP3.LUT R61, R61, 0x3, RZ, 0xc0, !PT ;  /* 0x000000033d3d8812 */ /* 0x000fe200078ec0ff */
[----:B--2---:R-:W-:Y:S01]  /*15f0*/  FADD.FTZ R64, R64, R63 ;  /* 0x0000003f40407221 */ /* 0x004fe20000010000 */
[----:B------:R-:W-:Y:S01]  /*1600*/  ULDC.U8 UR6, c[0x0][0x1f0] ;  /* 0x00007c0000067ab9 */ /* 0x000fe20000000000 */
[----:B01----:R-:W-:Y:S01]  /*1610*/  FADD.FTZ R65, R56, R65 ;  /* 0x0000004138417221 */ /* 0x003fe20000010000 */
[----:B------:R-:W-:Y:S02]  /*1620*/  @!P0 IADD3 R91, R90, R61, RZ ;  /* 0x0000003d5a5b8210 */ /* 0x000fe40007ffe0ff */
[----:B------:R-:W-:Y:S01]  /*1630*/  ISETP.NE.AND P1, PT, RZ, UR6, PT ;  /* 0x00000006ff007c0c */ /* 0x000fe2000bf25270 */
[----:B------:R-:W-:Y:S01]  /*1640*/  WARPSYNC 0xffffffff ;  /* 0xffffffff00007948 */ /* 0x000fe20003800000 */
[----:B------:R-:W-:Y:S01]  /*1650*/  ISETP.NE.U32.AND P2, PT, RZ, c[0x0][0x258], PT ;  /* 0x00009600ff007a0c */ /* 0x000fe20003f45070 */
[----:B------:R0:W-:Y:S04]  /*1660*/  @!P0 STS.64 [R91.X8+0x3000], R64 ;  /* 0x003000405b008388 */ /* 0x0001e80000008a00 */
[----:B------:R-:W-:Y:S01]  /*1670*/  BAR.SYNC.DEFER_BLOCKING 0x0 ;  /* 0x0000000000007b1d */ /* 0x000fe20000010000 */
[----:B------:R-:W-:-:S02]  /*1680*/  ISETP.NE.U32.AND P0, PT, RZ, c[0x0][0x218], PT ;  /* 0x00008600ff007a0c */ /* 0x000fc40003f05070 */
[----:B------:R-:W-:Y:S02]  /*1690*/  ISETP.NE.AND.EX P2, PT, RZ, c[0x0][0x25c], PT, P2 ;  /* 0x00009700ff007a0c */ /* 0x000fe40003f45320 */
[----:B------:R-:W-:Y:S02]  /*16a0*/  ISETP.NE.AND.EX P0, PT, RZ, c[0x0][0x21c], PT, P0 ;  /* 0x00008700ff007a0c */ /* 0x000fe40003f05300 */
[----:B0-----:R-:W-:Y:S01]  /*16b0*/  IADD3 R64, P3, R163, c[0x0][0x248], RZ ;  /* 0x00009200a3407a10 */ /* 0x001fe20007f7e0ff */
        /* <DEDUP_REMOVED lines=26> */
[----:B------:R-:W-:Y:S01]  /*1860*/  FADD.FTZ R92, R75, -R72 ;  /* 0x800000484b5c7221 */ /* 0x000fe20000010000 */
[----:B------:R-:W-:Y:S01]  /*1870*/  IADD3 R72, P4, R164, c[0x0][0x248], RZ ;  /* 0x00009200a4487a10 */ /* 0x000fe20007f9e0ff */
        /* <DEDUP_REMOVED lines=9> */
[----:B------:R-:W-:Y:S02]  /*1910*/  FFMA.FTZ R86, R86, R90, R91 ;  /* 0x0000005a56567223 */ /* 0x000fe4000001005b */
[C---:B------:R-:W-:Y:S02]  /*1920*/  FMUL.FTZ R71, R157.reuse, R168 ;  /* 0x000000a89d477220 */ /* 0x040fe40000410000 */
[C---:B------:R-:W-:Y:S02]  /*1930*/  FMUL.FTZ R166, R157.reuse, R166 ;  /* 0x000000a69da67220 */ /* 0x040fe40000410000 */
[----:B------:R-:W-:-:S02]  /*1940*/  FMUL.FTZ R61, R157, R172 ;  /* 0x000000ac9d3d7220 */ /* 0x000fc40000410000 */
[----:B------:R-:W-:Y:S02]  /*1950*/  FMUL.FTZ R170, R157, R170 ;  /* 0x000000aa9daa7220 */ /* 0x000fe40000410000 */
[----:B------:R-:W-:Y:S01]  /*1960*/  FADD.FTZ R76, R76, -R73 ;  /* 0x800000494c4c7221 */ /* 0x000fe20000010000 */
[----:B------:R-:W-:Y:S01]  /*1970*/  IADD3.X R73, R185, c[0x0][0x24c], RZ, P4, !PT ;  /* 0x00009300b9497a10 */ /* 0x000fe200027fe4ff */
        /* <DEDUP_REMOVED lines=9> */
[----:B-----5:R-:W-:-:S02]  /*1a10*/  @P0 FADD.FTZ R71, R28, R71 ;  /* 0x000000471c470221 */ /* 0x020fc40000010000 */
[----:B------:R-:W-:Y:S02]  /*1a20*/  @P0 FADD.FTZ R166, R29, R166 ;  /* 0x000000a61da60221 */ /* 0x000fe40000010000 */
[----:B------:R-:W-:Y:S02]  /*1a30*/  @P0 FADD.FTZ R61, R30, R61 ;  /* 0x0000003d1e3d0221 */ /* 0x000fe40000010000 */
[----:B------:R-:W-:Y:S01]  /*1a40*/  @P0 FADD.FTZ R170, R31, R170 ;  /* 0x000000aa1faa0221 */ /* 0x000fe20000010000 */
[----:B------:R-:W-:Y:S05]  /*1a50*/  @!P2 BRA `(.L_x_8438) ;  /* 0x000000700000a947 */ /* 0x000fea0003800000 */
[----:B------:R-:W-:Y:S02]  /*1a60*/  IADD3 R164, P4, R164, c[0x0][0x258], RZ ;  /* 0x00009600a4a47a10 */ /* 0x000fe40007f9e0ff */
[----:B------:R-:W-:Y:S02]  /*1a70*/  SEL R59, R170, R55, P1 ;  /* 0x00000037aa3b7207 */ /* 0x000fe40000800000 */
[----:B------:R-:W-:Y:S02]  /*1a80*/  SEL R58, R61, R54, P1 ;  /* 0x000000363d3a7207 */ /* 0x000fe40000800000 */
[----:B------:R-:W-:-:S02]  /*1a90*/  SEL R57, R166, R53, P1 ;  /* 0x00000035a6397207 */ /* 0x000fc40000800000 */
[----:B------:R-:W-:Y:S02]  /*1aa0*/  IADD3.X R165, R185, c[0x0][0x25c], RZ, P4, !PT ;  /* 0x00009700b9a57a10 */ /* 0x000fe400027fe4ff */
[----:B------:R-:W-:-:S05]  /*1ab0*/  SEL R56, R71, R52, P1 ;  /* 0x0000003447387207 */ /* 0x000fca0000800000 */
[----:B------:R0:W-:Y:S02]  /*1ac0*/  STG.E.128 [R164.64], R56 ;  /* 0x00000038a4007986 */ /* 0x0001e4000c101d04 */
.L_x_8438:
[-C--:B------:R-:W-:Y:S01]  /*1ad0*/  FMUL.FTZ R62, R61, R153.reuse ;  /* 0x000000993d3e7220 */ /* 0x080fe20000410000 */
[----:B------:R-:W-:Y:S01]  /*1ae0*/  IADD3.X R65, R162, c[0x0][0x24c], RZ, P3, !PT ;  /* 0x00009300a2417a10 */ /* 0x000fe20001ffe4ff */
[-C--:B------:R-:W-:Y:S02]  /*1af0*/  FMUL.FTZ R63, R170, R153.reuse ;  /* 0x00000099aa3f7220 */ /* 0x080fe40000410000 */
[-C--:B------:R-:W-:Y:S02]  /*1b00*/  FMUL.FTZ R61, R166, R153.reuse ;  /* 0x00000099a63d7220 */ /* 0x080fe40000410000 */
[----:B------:R-:W-:Y:S02]  /*1b10*/  FMUL.FTZ R60, R71, R153 ;  /* 0x00000099473c7220 */ /* 0x000fe40000410000 */
[C---:B------:R-:W-:Y:S02]  /*1b20*/  FMUL.FTZ R75, R157.reuse, R176 ;  /* 0x000000b09d4b7220 */ /* 0x040fe40000410000 */
[C---:B------:R-:W-:Y:S01]  /*1b30*/  FMUL.FTZ R174, R157.reuse, R174 ;  /* 0x000000ae9dae7220 */ /* 0x040fe20000410000 */
[----:B------:R1:W-:Y:S01]  /*1b40*/  STG.E.128 [R72.64], R60 ;  /* 0x0000003c48007986 */ /* 0x0003e2000c101d04 */
[----:B------:R-:W-:-:S02]  /*1b50*/  FMUL.FTZ R81, R157, R180 ;  /* 0x000000b49d517220 */ /* 0x000fc40000410000 */
[----:B------:R-:W-:Y:S02]  /*1b60*/  FMUL.FTZ R178, R157, R178 ;  /* 0x000000b29db27220 */ /* 0x000fe40000410000 */
[----:B------:R-:W-:Y:S02]  /*1b70*/  @P0 FADD.FTZ R75, R32, R75 ;  /* 0x0000004b204b0221 */ /* 0x000fe40000010000 */
[----:B------:R-:W-:Y:S02]  /*1b80*/  @P0 FADD.FTZ R174, R33, R174 ;  /* 0x000000ae21ae0221 */ /* 0x000fe40000010000 */
[----:B------:R-:W-:Y:S02]  /*1b90*/  @P0 FADD.FTZ R81, R34, R81 ;  /* 0x0000005122510221 */ /* 0x000fe40000010000 */
[----:B------:R-:W-:Y:S02]  /*1ba0*/  @P0 FADD.FTZ R178, R35, R178 ;  /* 0x000000b223b20221 */ /* 0x000fe40000010000 */
[----:B0-----:R-:W-:-:S02]  /*1bb0*/  FMUL.FTZ R58, R81, R153 ;  /* 0x00000099513a7220 */ /* 0x001fc40000410000 */
[-C--:B------:R-:W-:Y:S02]  /*1bc0*/  FMUL.FTZ R59, R178, R153.reuse ;  /* 0x00000099b23b7220 */ /* 0x080fe40000410000 */
[-C--:B------:R-:W-:Y:S02]  /*1bd0*/  FMUL.FTZ R57, R174, R153.reuse ;  /* 0x00000099ae397220 */ /* 0x080fe40000410000 */
[----:B------:R-:W-:Y:S01]  /*1be0*/  FMUL.FTZ R56, R75, R153 ;  /* 0x000000994b387220 */ /* 0x000fe20000410000 */
[----:B------:R-:W-:Y:S05]  /*1bf0*/  @!P2 BRA `(.L_x_8439) ;  /* 0x000000700000a947 */ /* 0x000fea0003800000 */
[----:B-1----:R-:W-:Y:S02]  /*1c00*/  IADD3 R72, P3, R163, c[0x0][0x258], RZ ;  /* 0x00009600a3487a10 */ /* 0x002fe40007f7e0ff */
[----:B------:R-:W-:Y:S02]  /*1c10*/  SEL R63, R178, R55, P1 ;  /* 0x00000037b23f7207 */ /* 0x000fe40000800000 */
[----:B------:R-:W-:Y:S02]  /*1c20*/  SEL R62, R81, R54, P1 ;  /* 0x00000036513e7207 */ /* 0x000fe40000800000 */
[----:B------:R-:W-:-:S02]  /*1c30*/  SEL R61, R174, R53, P1 ;  /* 0x00000035ae3d7207 */ /* 0x000fc40000800000 */
[----:B------:R-:W-:Y:S02]  /*1c40*/  IADD3.X R73, R162, c[0x0][0x25c], RZ, P3, !PT ;  /* 0x00009700a2497a10 */ /* 0x000fe40001ffe4ff */
[----:B------:R-:W-:-:S05]  /*1c50*/  SEL R60, R75, R52, P1 ;  /* 0x000000344b3c7207 */ /* 0x000fca0000800000 */
[----:B------:R0:W-:Y:S02]  /*1c60*/  STG.E.128 [R72.64], R60 ;  /* 0x0000003c48007986 */ /* 0x0001e4000c101d04 */
.L_x_8439:
[----:B-1----:R1:W-:Y:S01]  /*1c70*/  STG.E.128 [R64.64], R56 ;  /* 0x0000003840007986 */ /* 0x0023e2000c101d04 */
[----:B0-----:R-:W-:Y:S01]  /*1c80*/  IADD3 R72, P3, R161, c[0x0][0x248], RZ ;  /* 0x00009200a1487a10 */ /* 0x001fe20007f7e0ff */
[----:B------:R-:W-:Y:S01]  /*1c90*/  FMUL.FTZ R71, R157, R92 ;  /* 0x0000005c9d477220 */ /* 0x000fe20000410000 */
[----:B------:R-:W-:Y:S01]  /*1ca0*/  IADD3 R74, P4, R159, c[0x0][0x248], RZ ;  /* 0x000092009f4a7a10 */ /* 0x000fe20007f9e0ff */
[C---:B------:R-:W-:Y:S01]  /*1cb0*/  FMUL.FTZ R76, R157.reuse, R76 ;  /* 0x0000004c9d4c7220 */ /* 0x040fe20000410000 */
[----:B------:R-:W-:Y:S01]  /*1cc0*/  IADD3.X R73, R160, c[0x0][0x24c], RZ, P3, !PT ;  /* 0x00009300a0497a10 */ /* 0x000fe20001ffe4ff */
[C---:B------:R-:W-:Y:S02]  /*1cd0*/  FMUL.FTZ R81, R157.reuse, R80 ;  /* 0x000000509d517220 */ /* 0x040fe40000410000 */
[----:B------:R-:W-:Y:S02]  /*1ce0*/  FMUL.FTZ R78, R157, R78 ;  /* 0x0000004e9d4e7220 */ /* 0x000fe40000410000 */
[----:B------:R-:W-:-:S02]  /*1cf0*/  @P0 FADD.FTZ R71, R36, R71 ;  /* 0x0000004724470221 */ /* 0x000fc40000010000 */
[----:B------:R-:W-:Y:S02]  /*1d00*/  @P0 FADD.FTZ R76, R37, R76 ;  /* 0x0000004c254c0221 */ /* 0x000fe40000010000 */
[----:B------:R-:W-:Y:S02]  /*1d10*/  @P0 FADD.FTZ R81, R38, R81 ;  /* 0x0000005126510221 */ /* 0x000fe40000010000 */
[----:B------:R-:W-:Y:S01]  /*1d20*/  @P0 FADD.FTZ R78, R39, R78 ;  /* 0x0000004e274e0221 */ /* 0x000fe20000010000 */
[----:B------:R-:W-:Y:S05]  /*1d30*/  @!P2 BRA `(.L_x_8440) ;  /* 0x000000700000a947 */ /* 0x000fea0003800000 */
[----:B------:R-:W-:Y:S02]  /*1d40*/  IADD3 R60, P3, R161, c[0x0][0x258], RZ ;  /* 0x00009600a13c7a10 */ /* 0x000fe40007f7e0ff */
[----:B-1----:R-:W-:Y:S02]  /*1d50*/  SEL R59, R78, R55, P1 ;  /* 0x000000374e3b7207 */ /* 0x002fe40000800000 */
[----:B------:R-:W-:Y:S02]  /*1d60*/  SEL R58, R81, R54, P1 ;  /* 0x00000036513a7207 */ /* 0x000fe40000800000 */
[----:B------:R-:W-:-:S02]  /*1d70*/  SEL R57, R76, R53, P1 ;  /* 0x000000354c397207 */ /* 0x000fc40000800000 */
[----:B------:R-:W-:Y:S02]  /*1d80*/  IADD3.X R61, R160, c[0x0][0x25c], RZ, P3, !PT ;  /* 0x00009700a03d7a10 */ /* 0x000fe40001ffe4ff */
[----:B------:R-:W-:-:S05]  /*1d90*/  SEL R56, R71, R52, P1 ;  /* 0x0000003447387207 */ /* 0x000fca0000800000 */
[----:B------:R0:W-:Y:S02]  /*1da0*/  STG.E.128 [R60.64], R56 ;  /* 0x000000383c007986 */ /* 0x0001e4000c101d04 */
.L_x_8440:
[-C--:B------:R-:W-:Y:S01]  /*1db0*/  FMUL.FTZ R63, R78, R153.reuse ;  /* 0x000000994e3f7220 */ /* 0x080fe20000410000 */
[----:B------:R-:W-:Y:S01]  /*1dc0*/  IADD3.X R75, R158, c[0x0][0x24c], RZ, P4, !PT ;  /* 0x000093009e4b7a10 */ /* 0x000fe200027fe4ff */
[-C--:B------:R-:W-:Y:S02]  /*1dd0*/  FMUL.FTZ R62, R81, R153.reuse ;  /* 0x00000099513e7220 */ /* 0x080fe40000410000 */
[-C--:B0-----:R-:W-:Y:S02]  /*1de0*/  FMUL.FTZ R61, R76, R153.reuse ;  /* 0x000000994c3d7220 */ /* 0x081fe40000410000 */
[----:B------:R-:W-:Y:S02]  /*1df0*/  FMUL.FTZ R60, R71, R153 ;  /* 0x00000099473c7220 */ /* 0x000fe40000410000 */
[C---:B------:R-:W-:Y:S02]  /*1e00*/  FMUL.FTZ R83, R157.reuse, R96 ;  /* 0x000000609d537220 */ /* 0x040fe40000410000 */
[C---:B------:R-:W-:Y:S01]  /*1e10*/  FMUL.FTZ R182, R157.reuse, R182 ;  /* 0x000000b69db67220 */ /* 0x040fe20000410000 */
[----:B------:R0:W-:Y:S01]  /*1e20*/  STG.E.128 [R72.64], R60 ;  /* 0x0000003c48007986 */ /* 0x0001e2000c101d04 */
[----:B-1----:R-:W-:-:S02]  /*1e30*/  FMUL.FTZ R65, R157, R84 ;  /* 0x000000549d417220 */ /* 0x002fc40000410000 */
[----:B------:R-:W-:Y:S02]  /*1e40*/  FMUL.FTZ R86, R157, R86 ;  /* 0x000000569d567220 */ /* 0x000fe40000410000 */
[----:B------:R-:W-:Y:S02]  /*1e50*/  @P0 FADD.FTZ R83, R40, R83 ;  /* 0x0000005328530221 */ /* 0x000fe40000010000 */
[----:B------:R-:W-:Y:S02]  /*1e60*/  @P0 FADD.FTZ R182, R41, R182 ;  /* 0x000000b629b60221 */ /* 0x000fe40000010000 */
[----:B------:R-:W-:Y:S02]  /*1e70*/  @P0 FADD.FTZ R65, R42, R65 ;  /* 0x000000412a410221 */ /* 0x000fe40000010000 */
[----:B------:R-:W-:Y:S02]  /*1e80*/  @P0 FADD.FTZ R86, R43, R86 ;  /* 0x000000562b560221 */ /* 0x000fe40000010000 */
[----:B------:R-:W-:-:S02]  /*1e90*/  FMUL.FTZ R58, R65, R153 ;  /* 0x00000099413a7220 */ /* 0x000fc40000410000 */
[-C--:B------:R-:W-:Y:S02]  /*1ea0*/  FMUL.FTZ R59, R86, R153.reuse ;  /* 0x00000099563b7220 */ /* 0x080fe40000410000 */
[-C--:B------:R-:W-:Y:S02]  /*1eb0*/  FMUL.FTZ R57, R182, R153.reuse ;  /* 0x00000099b6397220 */ /* 0x080fe40000410000 */
[----:B------:R-:W-:Y:S01]  /*1ec0*/  FMUL.FTZ R56, R83, R153 ;  /* 0x0000009953387220 */ /* 0x000fe20000410000 */
[----:B------:R-:W-:Y:S05]  /*1ed0*/  @!P2 BRA `(.L_x_8441) ;  /* 0x000000700000a947 */ /* 0x000fea0003800000 */
[----:B0-----:R-:W-:Y:S02]  /*1ee0*/  IADD3 R64, P3, R159, c[0x0][0x258], RZ ;  /* 0x000096009f407a10 */ /* 0x001fe40007f7e0ff */
[----:B------:R-:W-:Y:S02]  /*1ef0*/  SEL R62, R65, R54, P1 ;  /* 0x00000036413e7207 */ /* 0x000fe40000800000 */
[----:B------:R-:W-:Y:S02]  /*1f00*/  SEL R63, R86, R55, P1 ;  /* 0x00000037563f7207 */ /* 0x000fe40000800000 */
[----:B------:R-:W-:-:S02]  /*1f10*/  SEL R61, R182, R53, P1 ;  /* 0x00000035b63d7207 */ /* 0x000fc40000800000 */
[----:B------:R-:W-:Y:S02]  /*1f20*/  IADD3.X R65, R158, c[0x0][0x25c], RZ, P3, !PT ;  /* 0x000097009e417a10 */ /* 0x000fe40001ffe4ff */
[----:B------:R-:W-:-:S05]  /*1f30*/  SEL R60, R83, R52, P1 ;  /* 0x00000034533c7207 */ /* 0x000fca0000800000 */
[----:B------:R0:W-:Y:S02]  /*1f40*/  STG.E.128 [R64.64], R60 ;  /* 0x0000003c40007986 */ /* 0x0001e4000c101d04 */
.L_x_8441:
[----:B0-----:R0:W-:Y:S01]  /*1f50*/  STG.E.128 [R74.64], R56 ;  /* 0x000000384a007986 */ /* 0x0011e2000c101d04 */
        /* <DEDUP_REMOVED lines=16> */
[----:B------:R-:W-:Y:S05]  /*2060*/  @!P2 BRA `(.L_x_8442) ;  /* 0x000000700000a947 */ /* 0x000fea0003800000 */
[----:B0-----:R-:W-:Y:S02]  /*2070*/  IADD3 R60, P3, R156, c[0x0][0x258], RZ ;  /* 0x000096009c3c7a10 */ /* 0x001fe40007f7e0ff */
[----:B------:R-:W-:Y:S02]  /*2080*/  SEL R59, R70, R55, P1 ;  /* 0x00000037463b7207 */ /* 0x000fe40000800000 */
[----:B------:R-:W-:-:S02]  /*2090*/  SEL R58, R65, R54, P1 ;  /* 0x00000036413a7207 */ /* 0x000fc40000800000 */
[----:B------:R-:W-:Y:S02]  /*20a0*/  SEL R57, R68, R53, P1 ;  /* 0x0000003544397207 */ /* 0x000fe40000800000 */
[----:B------:R-:W-:Y:S02]  /*20b0*/  IADD3.X R61, R154, c[0x0][0x25c], RZ, P3, !PT ;  /* 0x000097009a3d7a10 */ /* 0x000fe40001ffe4ff */
[----:B------:R-:W-:-:S05]  /*20c0*/  SEL R56, R63, R52, P1 ;  /* 0x000000343f387207 */ /* 0x000fca0000800000 */
[----:B------:R0:W-:Y:S02]  /*20d0*/  STG.E.128 [R60.64], R56 ;  /* 0x000000383c007986 */ /* 0x0001e4000c101d04 */
.L_x_8442:
[-CC-:B0-----:R-:W-:Y:S01]  /*20e0*/  FFMA.FTZ R77, R77, R90.reuse, R91.reuse ;  /* 0x0000005a4d4d7223 */ /* 0x181fe2000001005b */
[----:B------:R-:W-:Y:S01]  /*20f0*/  IADD3 R156, P3, R156, c[0x0][0x248], RZ ;  /* 0x000092009c9c7a10 */ /* 0x000fe20007f7e0ff */
[-CC-:B------:R-:W-:Y:S01]  /*2100*/  FFMA.FTZ R79, R79, R90.reuse, R91.reuse ;  /* 0x0000005a4f4f7223 */ /* 0x180fe2000001005b */
[----:B------:R-:W-:Y:S01]  /*2110*/  @P2 IADD3 R64, P4, R155, c[0x0][0x258], RZ ;  /* 0x000096009b402a10 */ /* 0x000fe20007f9e0ff */
[-CC-:B------:R-:W-:Y:S01]  /*2120*/  FFMA.FTZ R85, R85, R90.reuse, R91.reuse ;  /* 0x0000005a55557223 */ /* 0x180fe2000001005b */
[----:B------:R-:W-:Y:S01]  /*2130*/  IADD3 R66, P5, R155, c[0x0][0x248], RZ ;  /* 0x000092009b427a10 */ /* 0x000fe20007fbe0ff */
[----:B------:R-:W-:Y:S01]  /*2140*/  FFMA.FTZ R88, R88, R90, R91 ;  /* 0x0000005a58587223 */ /* 0x000fe2000001005b */
[----:B------:R-:W-:Y:S01]  /*2150*/  IADD3 R151, R151, c[0x0][0x160], RZ ;  /* 0x0000580097977a10 */ /* 0x000fe20007ffe0ff */
[----:B------:R-:W-:Y:S02]  /*2160*/  FADD.FTZ R100, R100, -R77 ;  /* 0x8000004d64647221 */ /* 0x000fe40000010000 */
[----:B------:R-:W-:-:S02]  /*2170*/  FADD.FTZ R82, R82, -R79 ;  /* 0x8000004f52527221 */ /* 0x000fc40000010000 */
[----:B------:R-:W-:Y:S02]  /*2180*/  FADD.FTZ R102, R102, -R85 ;  /* 0x8000005566667221 */ /* 0x000fe40000010000 */
[----:B------:R-:W-:Y:S02]  /*2190*/  FADD.FTZ R88, R89, -R88 ;  /* 0x8000005859587221 */ /* 0x000fe40000010000 */
[C---:B------:R-:W-:Y:S02]  /*21a0*/  FMUL.FTZ R61, R157.reuse, R100 ;  /* 0x000000649d3d7220 */ /* 0x040fe40000410000 */
[C---:B------:R-:W-:Y:S02]  /*21b0*/  FMUL.FTZ R82, R157.reuse, R82 ;  /* 0x000000529d527220 */ /* 0x040fe40000410000 */
[C---:B------:R-:W-:Y:S02]  /*21c0*/  FMUL.FTZ R67, R157.reuse, R102 ;  /* 0x000000669d437220 */ /* 0x040fe40000410000 */
[----:B------:R-:W-:Y:S01]  /*21d0*/  FMUL.FTZ R88, R157, R88 ;  /* 0x000000589d587220 */ /* 0x000fe20000410000 */
[----:B------:R-:W-:Y:S01]  /*21e0*/  IADD3.X R157, R154, c[0x0][0x24c], RZ, P3, !PT ;  /* 0x000093009a9d7a10 */ /* 0x000fe20001ffe4ff */
[----:B------:R-:W-:-:S02]  /*21f0*/  @P0 FADD.FTZ R61, R48, R61 ;  /* 0x0000003d303d0221 */ /* 0x000fc40000010000 */
[----:B------:R-:W-:Y:S02]  /*2200*/  @P0 FADD.FTZ R82, R49, R82 ;  /* 0x0000005231520221 */ /* 0x000fe40000010000 */
[----:B------:R-:W-:Y:S01]  /*2210*/  @P0 FADD.FTZ R67, R50, R67 ;  /* 0x0000004332430221 */ /* 0x000fe20000010000 */
[----:B------:R-:W-:Y:S01]  /*2220*/  SEL R52, R61, R52, P1 ;  /* 0x000000343d347207 */ /* 0x000fe20000800000 */
[----:B------:R-:W-:Y:S01]  /*2230*/  @P0 FADD.FTZ R88, R51, R88 ;  /* 0x0000005833580221 */ /* 0x000fe20000010000 */
[----:B------:R-:W-:Y:S01]  /*2240*/  SEL R53, R82, R53, P1 ;  /* 0x0000003552357207 */ /* 0x000fe20000800000 */
[-C--:B------:R-:W-:Y:S01]  /*2250*/  FMUL.FTZ R59, R70, R153.reuse ;  /* 0x00000099463b7220 */ /* 0x080fe20000410000 */
[----:B------:R-:W-:Y:S01]  /*2260*/  SEL R54, R67, R54, P1 ;  /* 0x0000003643367207 */ /* 0x000fe20000800000 */
[-C--:B------:R-:W-:Y:S01]  /*2270*/  FMUL.FTZ R58, R65, R153.reuse ;  /* 0x00000099413a7220 */ /* 0x080fe20000410000 */
[----:B------:R-:W-:Y:S01]  /*2280*/  @P2 IADD3.X R65, R0, c[0x0][0x25c], RZ, P4, !PT ;  /* 0x0000970000412a10 */ /* 0x000fe200027fe4ff */
[----:B------:R-:W-:Y:S01]  /*2290*/  FMUL.FTZ R57, R68, R153 ;  /* 0x0000009944397220 */ /* 0x000fe20000410000 */
[----:B------:R-:W-:Y:S01]  /*22a0*/  SEL R55, R88, R55, P1 ;  /* 0x0000003758377207 */ /* 0x000fe20000800000 */
[-C--:B------:R-:W-:Y:S01]  /*22b0*/  FMUL.FTZ R56, R63, R153.reuse ;  /* 0x000000993f387220 */ /* 0x080fe20000410000 */
[----:B------:R-:W-:Y:S01]  /*22c0*/  ISETP.GE.AND P0, PT, R151, c[0x0][0x164], PT ;  /* 0x0000590097007a0c */ /* 0x000fe20003f06270 */
[-C--:B------:R-:W-:Y:S01]  /*22d0*/  FMUL.FTZ R60, R61, R153.reuse ;  /* 0x000000993d3c7220 */ /* 0x080fe20000410000 */
[----:B------:R-:W-:Y:S01]  /*22e0*/  LOP3.LUT P1, RZ, R2, 0xff, RZ, 0xc0, !PT ;  /* 0x000000ff02ff7812 */ /* 0x000fe2000782c0ff */
[-C--:B------:R-:W-:Y:S01]  /*22f0*/  FMUL.FTZ R62, R67, R153.reuse ;  /* 0x00000099433e7220 */ /* 0x080fe20000410000 */
[----:B------:R-:W-:Y:S01]  /*2300*/  IADD3.X R67, R0, c[0x0][0x24c], RZ, P5, !PT ;  /* 0x0000930000437a10 */ /* 0x000fe20002ffe4ff */
[-C--:B------:R-:W-:Y:S01]  /*2310*/  FMUL.FTZ R61, R82, R153.reuse ;  /* 0x00000099523d7220 */ /* 0x080fe20000410000 */
[----:B------:R0:W-:Y:S01]  /*2320*/  STG.E.128 [R156.64], R56 ;  /* 0x000000389c007986 */ /* 0x0001e2000c101d04 */
[----:B------:R-:W-:Y:S01]  /*2330*/  FMUL.FTZ R63, R88, R153 ;  /* 0x00000099583f7220 */ /* 0x000fe20000410000 */
[----:B------:R-:W-:-:S02]  /*2340*/  SEL R2, RZ, 0x1, P1 ;  /* 0x00000001ff027807 */ /* 0x000fc40000800000 */
[----:B------:R0:W-:Y:S04]  /*2350*/  @P2 STG.E.128 [R64.64], R52 ;  /* 0x0000003440002986 */ /* 0x0001e8000c101d04 */
[----:B------:R0:W-:Y:S02]  /*2360*/  STG.E.128 [R66.64], R60 ;  /* 0x0000003c42007986 */ /* 0x0001e4000c101d04 */
[----:B0-----:R-:W-:Y:S01]  /*2370*/  @P0 CALL.REL.NOINC `(.L_x_8443) ;  /* 0x0000001000000944 */ /* 0x001fe20003c00000 */
[----:B------:R-:W-:Y:S05]  /*2380*/  BRA `(.L_x_8444) ;  /* 0xffffe0c000007947 */ /* 0x000fea000383ffff */
.L_x_8443:
        /* <DEDUP_REMOVED lines=48> */
.L_x_8435:
        /* <DEDUP_REMOVED lines=21> */
.L_x_8436:
[----:B------:R-:W-:Y:S01]  /*27e0*/  HFMA2.MMA R60, -RZ, RZ, 0, 9.5367431640625e-07 ;  /* 0x00000010ff3c7435 */ /* 0x000fe200000001ff */
[----:B------:R-:W-:-:S02]  /*27f0*/  MOV R59, R63 ;  /* 0x0000003f003b7202 */ /* 0x000fc40000000f00 */
[----:B------:R-:W-:Y:S02]  /*2800*/  MOV R62, 0x1f ;  /* 0x0000001f003e7802 */ /* 0x000fe40000000f00 */
[----:B------:R-:W-:Y:S02]  /*2810*/  MOV R91, 0xffffffff ;  /* 0xffffffff005b7802 */ /* 0x000fe40000000f00 */
[----:B------:R-:W-:Y:S02]  /*2820*/  MOV R56, 0x2840 ;  /* 0x0000284000387802 */ /* 0x000fe40000000f00 */
[----:B-----5:R-:W-:Y:S05]  /*2830*/  CALL.REL.NOINC `($__internal_181_$__cuda_sm70_shflsync_down_p) ;  /* 0x0000046000007944 */ /* 0x020fea0003c00000 */
[----:B-1----:R-:W-:Y:S01]  /*2840*/  MOV R58, R59 ;  /* 0x0000003b003a7202 */ /* 0x002fe20000000f00 */
[----:B0-----:R-:W-:Y:S05]  /*2850*/  BRA `(.L_x_8445) ;  /* 0xffffec6000007947 */ /* 0x001fea000383ffff */
.L_x_8437:
[----:B------:R-:W-:Y:S01]  /*2860*/  HFMA2.MMA R60, -RZ, RZ, 0, 9.5367431640625e-07 ;  /* 0x00000010ff3c7435 */ /* 0x000fe200000001ff */
[----:B------:R-:W-:Y:S02]  /*2870*/  MOV R59, R64 ;  /* 0x00000040003b7202 */ /* 0x000fe40000000f00 */
[----:B------:R-:W-:Y:S02]  /*2880*/  MOV R62, 0x1f ;  /* 0x0000001f003e7802 */ /* 0x000fe40000000f00 */
[----:B------:R-:W-:-:S02]  /*2890*/  MOV R91, 0xffffffff ;  /* 0xffffffff005b7802 */ /* 0x000fc40000000f00 */
[----:B------:R-:W-:Y:S02]  /*28a0*/  MOV R56, 0x28c0 ;  /* 0x000028c000387802 */ /* 0x000fe40000000f00 */
[----:B01---5:R-:W-:Y:S05]  /*28b0*/  CALL.REL.NOINC `($__internal_181_$__cuda_sm70_shflsync_down_p) ;  /* 0x000003e000007944 */ /* 0x023fea0003c00000 */
[----:B------:R-:W-:Y:S01]  /*28c0*/  FADD.FTZ R63, R63, R58 ;  /* 0x0000003a3f3f7221 */ /* 0x000fe20000010000 */
[----:B0-----:R-:W-:Y:S01]  /*28d0*/  HFMA2.MMA R60, -RZ, RZ, 0, 4.76837158203125e-07 ;  /* 0x00000008ff3c7435 */ /* 0x001fe200000001ff */
[----:B-1----:R-:W-:Y:S01]  /*28e0*/  FADD.FTZ R64, R64, R59 ;  /* 0x0000003b40407221 */ /* 0x002fe20000010000 */
[----:B------:R-:W-:Y:S02]  /*28f0*/  MOV R62, 0x1f ;  /* 0x0000001f003e7802 */ /* 0x000fe40000000f00 */
[----:B------:R-:W-:Y:S02]  /*2900*/  MOV R91, 0xffffffff ;  /* 0xffffffff005b7802 */ /* 0x000fe40000000f00 */
[----:B------:R-:W-:Y:S02]  /*2910*/  MOV R59, R63 ;  /* 0x0000003f003b7202 */ /* 0x000fe40000000f00 */
[----:B------:R-:W-:Y:S02]  /*2920*/  MOV R56, 0x2940 ;  /* 0x0000294000387802 */ /* 0x000fe40000000f00 */
[----:B------:R-:W-:Y:S05]  /*2930*/  CALL.REL.NOINC `($__internal_181_$__cuda_sm70_shflsync_down_p) ;  /* 0x0000036000007944 */ /* 0x000fea0003c00000 */
[----:B0-----:R-:W-:Y:S01]  /*2940*/  HFMA2.MMA R60, -RZ, RZ, 0, 4.76837158203125e-07 ;  /* 0x00000008ff3c7435 */ /* 0x001fe200000001ff */
[----:B-1----:R-:W-:-:S02]  /*2950*/  MOV R58, R59 ;  /* 0x0000003b003a7202 */ /* 0x002fc40000000f00 */
[----:B------:R-:W-:Y:S02]  /*2960*/  MOV R59, R64 ;  /* 0x00000040003b7202 */ /* 0x000fe40000000f00 */
[----:B------:R-:W-:Y:S02]  /*2970*/  MOV R62, 0x1f ;  /* 0x0000001f003e7802 */ /* 0x000fe40000000f00 */
[----:B------:R-:W-:Y:S02]  /*2980*/  MOV R91, 0xffffffff ;  /* 0xffffffff005b7802 */ /* 0x000fe40000000f00 */
[----:B------:R-:W-:Y:S02]  /*2990*/  MOV R56, 0x29b0 ;  /* 0x000029b000387802 */ /* 0x000fe40000000f00 */
[----:B------:R-:W-:Y:S05]  /*29a0*/  CALL.REL.NOINC `($__internal_181_$__cuda_sm70_shflsync_down_p) ;  /* 0x000002f000007944 */ /* 0x000fea0003c00000 */
[----:B------:R-:W-:Y:S01]  /*29b0*/  FADD.FTZ R63, R58, R63 ;  /* 0x0000003f3a3f7221 */ /* 0x000fe20000010000 */
[----:B0-----:R-:W-:Y:S01]  /*29c0*/  HFMA2.MMA R60, -RZ, RZ, 0, 2.384185791015625e-07 ;  /* 0x00000004ff3c7435 */ /* 0x001fe200000001ff */
[----:B-1----:R-:W-:Y:S01]  /*29d0*/  FADD.FTZ R64, R64, R59 ;  /* 0x0000003b40407221 */ /* 0x002fe20000010000 */
[----:B------:R-:W-:Y:S02]  /*29e0*/  MOV R62, 0x1f ;  /* 0x0000001f003e7802 */ /* 0x000fe40000000f00 */
[----:B------:R-:W-:-:S02]  /*29f0*/  MOV R91, 0xffffffff ;  /* 0xffffffff005b7802 */ /* 0x000fc40000000f00 */
[----:B------:R-:W-:Y:S02]  /*2a00*/  MOV R59, R63 ;  /* 0x0000003f003b7202 */ /* 0x000fe40000000f00 */
[----:B------:R-:W-:Y:S02]  /*2a10*/  MOV R56, 0x2a30 ;  /* 0x00002a3000387802 */ /* 0x000fe40000000f00 */
[----:B------:R-:W-:Y:S05]  /*2a20*/  CALL.REL.NOINC `($__internal_181_$__cuda_sm70_shflsync_down_p) ;  /* 0x0000027000007944 */ /* 0x000fea0003c00000 */
[----:B0-----:R-:W-:Y:S01]  /*2a30*/  HFMA2.MMA R60, -RZ, RZ, 0, 2.384185791015625e-07 ;  /* 0x00000004ff3c7435 */ /* 0x001fe200000001ff */
[----:B-1----:R-:W-:Y:S02]  /*2a40*/  MOV R58, R59 ;  /* 0x0000003b003a7202 */ /* 0x002fe40000000f00 */
[----:B------:R-:W-:Y:S02]  /*2a50*/  MOV R59, R64 ;  /* 0x00000040003b7202 */ /* 0x000fe40000000f00 */
[----:B------:R-:W-:Y:S02]  /*2a60*/  MOV R62, 0x1f ;  /* 0x0000001f003e7802 */ /* 0x000fe40000000f00 */
[----:B------:R-:W-:Y:S02]  /*2a70*/  MOV R91, 0xffffffff ;  /* 0xffffffff005b7802 */ /* 0x000fe40000000f00 */
[----:B------:R-:W-:-:S02]  /*2a80*/  MOV R56, 0x2aa0 ;  /* 0x00002aa000387802 */ /* 0x000fc40000000f00 */
[----:B------:R-:W-:Y:S05]  /*2a90*/  CALL.REL.NOINC `($__internal_181_$__cuda_sm70_shflsync_down_p) ;  /* 0x0000020000007944 */ /* 0x000fea0003c00000 */
[----:B------:R-:W-:Y:S01]  /*2aa0*/  FADD.FTZ R63, R58, R63 ;  /* 0x0000003f3a3f7221 */ /* 0x000fe20000010000 */
[----:B0-----:R-:W-:Y:S01]  /*2ab0*/  HFMA2.MMA R60, -RZ, RZ, 0, 1.1920928955078125e-07 ;  /* 0x00000002ff3c7435 */ /* 0x001fe200000001ff */
[----:B-1----:R-:W-:Y:S01]  /*2ac0*/  FADD.FTZ R64, R64, R59 ;  /* 0x0000003b40407221 */ /* 0x002fe20000010000 */
[----:B------:R-:W-:-:S02]  /*2ad0*/  MOV R62, 0x1f ;  /* 0x0000001f003e7802 */ /* 0x000fc40000000f00 */
[----:B------:R-:W-:Y:S02]  /*2ae0*/  MOV R91, 0xffffffff ;  /* 0xffffffff005b7802 */ /* 0x000fe40000000f00 */
[----:B------:R-:W-:Y:S02]  /*2af0*/  MOV R59, R63 ;  /* 0x0000003f003b7202 */ /* 0x000fe40000000f00 */
[----:B------:R-:W-:Y:S02]  /*2b00*/  MOV R56, 0x2b20 ;  /* 0x00002b2000387802 */ /* 0x000fe40000000f00 */
[----:B------:R-:W-:Y:S05]  /*2b10*/  CALL.REL.NOINC `($__internal_181_$__cuda_sm70_shflsync_down_p) ;  /* 0x0000018000007944 */ /* 0x000fea0003c00000 */
[----:B0-----:R-:W-:Y:S01]  /*2b20*/  HFMA2.MMA R60, -RZ, RZ, 0, 1.1920928955078125e-07 ;  /* 0x00000002ff3c7435 */ /* 0x001fe200000001ff */
[----:B-1----:R-:W-:Y:S02]  /*2b30*/  MOV R58, R59 ;  /* 0x0000003b003a7202 */ /* 0x002fe40000000f00 */
[----:B------:R-:W-:Y:S02]  /*2b40*/  MOV R59, R64 ;  /* 0x00000040003b7202 */ /* 0x000fe40000000f00 */
[----:B------:R-:W-:Y:S02]  /*2b50*/  MOV R62, 0x1f ;  /* 0x0000001f003e7802 */ /* 0x000fe40000000f00 */
[----:B------:R-:W-:-:S02]  /*2b60*/  MOV R91, 0xffffffff ;  /* 0xffffffff005b7802 */ /* 0x000fc40000000f00 */
[----:B------:R-:W-:Y:S02]  /*2b70*/  MOV R56, 0x2b90 ;  /* 0x00002b9000387802 */ /* 0x000fe40000000f00 */
[----:B------:R-:W-:Y:S05]  /*2b80*/  CALL.REL.NOINC `($__internal_181_$__cuda_sm70_shflsync_down_p) ;  /* 0x0000011000007944 */ /* 0x000fea0003c00000 */
[----:B------:R-:W-:Y:S01]  /*2b90*/  FADD.FTZ R63, R58, R63 ;  /* 0x0000003f3a3f7221 */ /* 0x000fe20000010000 */
[----:B0-----:R-:W-:Y:S01]  /*2ba0*/  HFMA2.MMA R60, -RZ, RZ, 0, 5.9604644775390625e-08 ;  /* 0x00000001ff3c7435 */ /* 0x001fe200000001ff */
[----:B-1----:R-:W-:Y:S01]  /*2bb0*/  FADD.FTZ R65, R64, R59 ;  /* 0x0000003b40417221 */ /* 0x002fe20000010000 */
[----:B------:R-:W-:Y:S02]  /*2bc0*/  MOV R62, 0x1f ;  /* 0x0000001f003e7802 */ /* 0x000fe40000000f00 */
[----:B------:R-:W-:Y:S02]  /*2bd0*/  MOV R91, 0xffffffff ;  /* 0xffffffff005b7802 */ /* 0x000fe40000000f00 */
[----:B------:R-:W-:Y:S02]  /*2be0*/  MOV R59, R63 ;  /* 0x0000003f003b7202 */ /* 0x000fe40000000f00 */
[----:B------:R-:W-:Y:S02]  /*2bf0*/  MOV R56, 0x2c10 ;  /* 0x00002c1000387802 */ /* 0x000fe40000000f00 */
[----:B------:R-:W-:Y:S05]  /*2c00*/  CALL.REL.NOINC `($__internal_181_$__cuda_sm70_shflsync_down_p) ;  /* 0x0000009000007944 */ /* 0x000fea0003c00000 */
[----:B0-----:R-:W-:Y:S01]  /*2c10*/  HFMA2.MMA R60, -RZ, RZ, 0, 5.9604644775390625e-08 ;  /* 0x00000001ff3c7435 */ /* 0x001fe200000001ff */
[----:B-1----:R-:W-:-:S02]  /*2c20*/  MOV R64, R59 ;  /* 0x0000003b00407202 */ /* 0x002fc40000000f00 */
[----:B------:R-:W-:Y:S02]  /*2c30*/  MOV R59, R65 ;  /* 0x00000041003b7202 */ /* 0x000fe40000000f00 */
[----:B------:R-:W-:Y:S02]  /*2c40*/  MOV R62, 0x1f ;  /* 0x0000001f003e7802 */ /* 0x000fe40000000f00 */
[----:B------:R-:W-:Y:S02]  /*2c50*/  MOV R91, 0xffffffff ;  /* 0xffffffff005b7802 */ /* 0x000fe40000000f00 */
[----:B------:R-:W-:Y:S02]  /*2c60*/  MOV R56, 0x2c80 ;  /* 0x00002c8000387802 */ /* 0x000fe40000000f00 */
[----:B------:R-:W-:Y:S05]  /*2c70*/  CALL.REL.NOINC `($__internal_181_$__cuda_sm70_shflsync_down_p) ;  /* 0x0000002000007944 */ /* 0x000fea0003c00000 */
[----:B-1----:R-:W-:Y:S01]  /*2c80*/  MOV R56, R59 ;  /* 0x0000003b00387202 */ /* 0x002fe20000000f00 */
[----:B0-----:R-:W-:Y:S05]  /*2c90*/  BRA `(.L_x_8446) ;  /* 0xffffe94000007947 */ /* 0x001fea000383ffff */
        .weak           $__internal_181_$__cuda_sm70_shflsync_down_p
        .type           $__internal_181_$__cuda_sm70_shflsync_down_p,@function
        .size           $__internal_181_$__cuda_sm70_shflsync_down_p,(.L_x_9435 - $__internal_181_$__cuda_sm70_shflsync_down_p)
$__internal_181_$__cuda_sm70_shflsync_down_p:
[----:B------:R-:W-:Y:S01]  /*2ca0*/  HFMA2.MMA R57, -RZ, RZ, 0, 0 ;  /* 0x00000000ff397435 */ /* 0x000fe200000001ff */
[----:B------:R-:W-:Y:S04]  /*2cb0*/  WARPSYNC R91 ;  /* 0x0000005b00007348 */ /* 0x000fe80003800000 */
[----:B------:R0:W1:Y:S01]  /*2cc0*/  SHFL.DOWN PT, R59, R59, R60, R62 ;  /* 0x0800003c3b3b7389 */ /* 0x00006200000e003e */
[----:B------:R-:W-:Y:S05]  /*2cd0*/  RET.REL.NODEC R56 `(_ZN10layer_norm13ln_bwd_kernelINS_13Kernel_traitsIfffffjLj3072ELj1ELj1ELj4ELj16ENS_18Kernel_traits_baseILj3072EfffffjLj128EEEEELb0ELb0ELb0ELb1EEEvNS_9BwdParamsE) ;  /* 0xffffd32038007950 */ /* 0x000fea0003c3ffff */
.L_x_8447:
        /* <DEDUP_REMOVED lines=10> */
.L_x_9435:


//--------------------- .text._ZN10layer_norm13ln_bwd_kernelINS_13Kernel_traitsIfffffjLj3072ELj1ELj1ELj4ELj16ENS_18Kernel_traits_baseILj3072EfffffjLj128EEEEELb0ELb0ELb1ELb0EEEvNS_9BwdParamsE --------------------------
	.section	.text._ZN10layer_norm13ln_bwd_kernelINS_13Kernel_traitsIfffffjLj3072ELj1ELj1ELj4ELj16ENS_18Kernel_traits_baseILj3072EfffffjLj128EEEEELb0ELb0ELb1ELb0EEEvNS_9BwdParamsE,"ax",@progbits
	.sectioninfo	@"SHI_REGISTERS=181"
	.align	128
        .global         _ZN10layer_norm13ln_bwd_kernelINS_13Kernel_traitsIfffffjLj3072ELj1ELj1ELj4ELj16ENS_18Kernel_traits_baseILj3072EfffffjLj128EEEEELb0ELb0ELb1ELb0EEEvNS_9BwdParamsE
        .type           _ZN10layer_norm13ln_bwd_kernelINS_13Kernel_traitsIfffffjLj3072ELj1ELj1ELj4ELj16ENS_18Kernel_traits_baseILj3072EfffffjLj128EEEEELb0ELb0ELb1ELb0EEEvNS_9BwdParamsE,@function
        .size           _ZN10layer_norm13ln_bwd_kernelINS_13Kernel_traitsIfffffjLj3072ELj1ELj1ELj4ELj16ENS_18Kernel_traits_baseILj3072EfffffjLj128EEEEELb0ELb0ELb1ELb0EEEvNS_9BwdParamsE,(.L_x_9436 - _ZN10layer_norm13ln_bwd_kernelINS_13Kernel_traitsIfffffjLj3072ELj1ELj1ELj4ELj16ENS_18Kernel_traits_baseILj3072EfffffjLj128EEEEELb0ELb0ELb1ELb0EEEvNS_9BwdParamsE)
        .other          _ZN10layer_norm13ln_bwd_kernelINS_13Kernel_traitsIfffffjLj3072ELj1ELj1ELj4ELj16ENS_18Kernel_traits_baseILj3072EfffffjLj128EEEEELb0ELb0ELb1ELb0EEEvNS_9BwdParamsE,@"STO_CUDA_ENTRY STV_DEFAULT"
_ZN10layer_norm13ln_bwd_kernelINS_13Kernel_traitsIfffffjLj3072ELj1ELj1ELj4ELj16ENS_18Kernel_traits_baseILj3072EfffffjLj128EEEEELb0ELb0ELb1ELb0EEEvNS_9BwdParamsE:
.text._ZN10layer_norm13ln_bwd_kernelINS_13Kernel_traitsIfffffjLj3072ELj1ELj1ELj4ELj16ENS_18Kernel_traits_baseILj3072EfffffjLj128EEEEELb0ELb0ELb1ELb0EEEvNS_9BwdParamsE:
        /* <DEDUP_REMOVED lines=24> */
[----:B------:R0:W5:Y:S01]  /*0180*/  @P5 LDG.E.128 R96, [R2.64] ;  /* 0x0000000402605981 */ /* 0x000162000c1e1d00 */
[C---:B------:R-:W-:Y:S01]  /*0190*/  @P4 IMAD.WIDE.U32 R6, R4.reuse, R7, c[0x0][0x1b0] ;  /* 0x00006c0004064625 */ /* 0x040fe200078e0007 */
[----:B------:R-:W-:-:S02]  /*01a0*/  @P4 IADD3 R4, R4, 0x80, RZ ;  /* 0x0000008004044810 */ /* 0x000fc40007ffe0ff */
[----:B------:R-:W-:Y:S02]  /*01b0*/  @P2 MOV R13, 0x10 ;  /* 0x00000010000d2802 */ /* 0x000fe40000000f00 */
[----:B------:R1:W5:Y:S01]  /*01c0*/  @P4 LDG.E.128 R92, [R6.64] ;  /* 0x00000004065c4981 */ /* 0x000362000c1e1d00 */
[C---:B------:R-:W-:Y:S01]  /*01d0*/  @P0 IMAD.WIDE.U32 R8, R4.reuse, R9, c[0x0][0x1b0] ;  /* 0x00006c0004080625 */ /* 0x040fe200078e0009 */
[----:B------:R-:W-:Y:S02]  /*01e0*/  @P0 IADD3 R4, R4, 0x80, RZ ;  /* 0x0000008004040810 */ /* 0x000fe40007ffe0ff */
[----:B------:R-:W-:Y:S01]  /*01f0*/  P2R R5, PR, RZ, 0x8 ;  /* 0x00000008ff057803 */ /* 0x000fe20000000000 */
[----:B------:R-:W-:Y:S01]  /*0200*/  @P3 IMAD.MOV.U32 R5, RZ, RZ, 0x10 ;  /* 0x00000010ff053424 */ /* 0x000fe200078e00ff */
[----:B------:R1:W5:Y:S01]  /*0210*/  @P0 LDG.E.128 R88, [R8.64] ;  /* 0x0000000408580981 */ /* 0x000362000c1e1d00 */
[C---:B------:R-:W-:Y:S01]  /*0220*/  @P1 IMAD.WIDE.U32 R10, R4.reuse, R11, c[0x0][0x1b0] ;  /* 0x00006c00040a1625 */ /* 0x040fe200078e000b */
[----:B------:R-:W-:-:S04]  /*0230*/  @P1 IADD3 R4, R4, 0x80, RZ ;  /* 0x0000008004041810 */ /* 0x000fc80007ffe0ff */
[----:B------:R1:W5:Y:S01]  /*0240*/  @P1 LDG.E.128 R84, [R10.64] ;  /* 0x000000040a541981 */ /* 0x000362000c1e1d00 */
[C---:B------:R-:W-:Y:S01]  /*0250*/  @P2 IMAD.WIDE.U32 R12, R4.reuse, R13, c[0x0][0x1b0] ;  /* 0x00006c00040c2625 */ /* 0x040fe200078e000d */
[----:B------:R-:W-:-:S04]  /*0260*/  @P2 IADD3 R4, R4, 0x80, RZ ;  /* 0x0000008004042810 */ /* 0x000fc80007ffe0ff */
[----:B------:R1:W5:Y:S01]  /*0270*/  @P2 LDG.E.128 R80, [R12.64] ;  /* 0x000000040c502981 */ /* 0x000362000c1e1d00 */
[----:B------:R-:W-:Y:S01]  /*0280*/  @P3 IMAD.WIDE.U32 R4, R4, R5, c[0x0][0x1b0] ;  /* 0x00006c0004043625 */ /* 0x000fe200078e0005 */
[----:B0-----:R-:W-:-:S04]  /*0290*/  LEA.HI R2, R172, UR6, RZ, 0x19 ;  /* 0x00000006ac027c11 */ /* 0x001fc8000f8fc8ff */
        /* <DEDUP_REMOVED lines=30> */
.L_x_8539:
[----:B------:R-:W-:-:S05]  /*0480*/  MOV R115, 0x4 ;  /* 0x0000000400737802 */ /* 0x000fca0000000f00 */
[----:B------:R-:W-:-:S06]  /*0490*/  IMAD.WIDE R112, R2, R115, c[0x0][0x1d8] ;  /* 0x0000760002707625 */ /* 0x000fcc00078e0273 */
[----:B------:R-:W2:Y:S01]  /*04a0*/  LDG.E R112, [R112.64] ;  /* 0x0000000470707981 */ /* 0x000ea2000c1e1900 */
[----:B------:R-:W-:-:S04]  /*04b0*/  IMAD.WIDE R108, R2, R115, c[0x0][0x1a0] ;  /* 0x00006800026c7625 */ /* 0x000fc800078e0273 */
[CC--:B------:R-:W-:Y:S01]  /*04c0*/  IMAD.WIDE R110, R2.reuse, R115.reuse, c[0x0][0x1a8] ;  /* 0x00006a00026e7625 */ /* 0x0c0fe200078e0273 */
[----:B-----5:R1:W5:Y:S03]  /*04d0*/  LDG.E R167, [R108.64] ;  /* 0x000000046ca77981 */ /* 0x020366000c1e1900 */
[C---:B------:R-:W-:Y:S01]  /*04e0*/  IMAD.WIDE R114, R2.reuse, R115, c[0x0][0x1d0] ;  /* 0x0000740002727625 */ /* 0x040fe200078e0273 */
        /* <DEDUP_REMOVED lines=9> */
[----:B------:R-:W-:Y:S01]  /*0580*/  IMAD.WIDE.U32 R176, R155, R168, c[0x0][0x218] ;  /* 0x000086009bb07625 */ /* 0x000fe200078e00a8 */
        /* <DEDUP_REMOVED lines=10> */
.L_x_8453:
[----:B------:R-:W-:Y:S02]  /*0630*/  IADD3 R109, R155, 0x80, RZ ;  /* 0x000000809b6d7810 */ /* 0x000fe40007ffe0ff */
.L_x_8452:
[----:B------:R-:W-:Y:S05]  /*0640*/  BSYNC B1 ;  /* 0x0000000000017941 */ /* 0x000fea0003800000 */
.L_x_8451:
        /* <DEDUP_REMOVED lines=8> */
.L_x_8456:
[----:B------:R-:W-:Y:S02]  /*06d0*/  IADD3 R109, R109, 0x80, RZ ;  /* 0x000000806d6d7810 */ /* 0x000fe40007ffe0ff */
.L_x_8455:
[----:B------:R-:W-:Y:S05]  /*06e0*/  BSYNC B1 ;  /* 0x0000000000017941 */ /* 0x000fea0003800000 */
.L_x_8454:
[----:B------:R-:W-:Y:S01]  /*06f0*/  BSSY B1, `(.L_x_8457) ;  /* 0x0000008000017945 */ /* 0x000fe20003800000 */
[----:B------:R-:W-:Y:S05]  /*0700*/  @!P0 BRA `(.L_x_8458) ;  /* 0x0000006000008947 */ /* 0x000fea0003800000 */
[----:B------:R-:W-:-:S04]  /*0710*/  ISETP.NE.U32.AND P4, PT, RZ, c[0x0][0x218], PT ;  /* 0x00008600ff007a0c */ /* 0x000fc80003f85070 */
[----:B------:R-:W-:-:S13]  /*0720*/  ISETP.NE.AND.EX P4, PT, RZ, c[0x0][0x21c], PT, P4 ;  /* 0x00008700ff007a0c */ /* 0x000fda0003f85340 */
[----:B------:R-:W-:Y:S05]  /*0730*/  @!P4 BRA `(.L_x_8459) ;  /* 0x000000200000c947 */ /* 0x000fea0003800000 */
[----:B------:R-:W-:-:S06]  /*0740*/  IMAD.WIDE.U32 R16, R109, R168, c[0x0][0x218] ;  /* 0x000086006d107625 */ /* 0x000fcc00078e00a8 */
[----:B------:R-:W5:Y:S02]  /*0750*/  LDG.E.128 R16, [R16.64] ;  /* 0x0000000410107981 */ /* 0x000f64000c1e1d00 */
.L_x_8459:
[----:B------:R-:W-:Y:S02]  /*0760*/  IADD3 R109, R109, 0x80, RZ ;  /* 0x000000806d6d7810 */ /* 0x000fe40007ffe0ff */
.L_x_8458:
[----:B------:R-:W-:Y:S05]  /*0770*/  BSYNC B1 ;  /* 0x0000000000017941 */ /* 0x000fea0003800000 */
.L_x_8457:
[----:B------:R-:W-:Y:S01]  /*0780*/  BSSY B1, `(.L_x_8460) ;  /* 0x0000008000017945 */ /* 0x000fe20003800000 */
[----:B------:R-:W-:Y:S05]  /*0790*/  @!P1 BRA `(.L_x_8461) ;  /* 0x0000006000009947 */ /* 0x000fea0003800000 */
[----:B------:R-:W-:-:S04]  /*07a0*/  ISETP.NE.U32.AND P4, PT, RZ, c[0x0][0x218], PT ;  /* 0x00008600ff007a0c */ /* 0x000fc80003f85070 */
[----:B------:R-:W-:-:S13]  /*07b0*/  ISETP.NE.AND.EX P4, PT, RZ, c[0x0][0x21c], PT, P4 ;  /* 0x00008700ff007a0c */ /* 0x000fda0003f85340 */
[----:B------:R-:W-:Y:S05]  /*07c0*/  @!P4 BRA `(.L_x_8462) ;  /* 0x000000200000c947 */ /* 0x000fea0003800000 */
[----:B------:R-:W-:-:S06]  /*07d0*/  IMAD.WIDE.U32 R12, R109, R168, c[0x0][0x218] ;  /* 0x000086006d0c7625 */ /* 0x000fcc00078e00a8 */
[----:B------:R-:W5:Y:S02]  /*07e0*/  LDG.E.128 R12, [R12.64] ;  /* 0x000000040c0c7981 */ /* 0x000f64000c1e1d00 */
.L_x_8462:
[----:B------:R-:W-:Y:S02]  /*07f0*/  IADD3 R109, R109, 0x80, RZ ;  /* 0x000000806d6d7810 */ /* 0x000fe40007ffe0ff */
.L_x_8461:
[----:B------:R-:W-:Y:S05]  /*0800*/  BSYNC B1 ;  /* 0x0000000000017941 */ /* 0x000fea0003800000 */
.L_x_8460:
[----:B------:R-:W-:Y:S01]  /*0810*/  BSSY B1, `(.L_x_8463) ;  /* 0x0000008000017945 */ /* 0x000fe20003800000 */
[----:B------:R-:W-:Y:S05]  /*0820*/  @!P2 BRA `(.L_x_8464) ;  /* 0x000000600000a947 */ /* 0x000fea0003800000 */
[----:B------:R-:W-:-:S04]  /*0830*/  ISETP.NE.U32.AND P4, PT, RZ, c[0x0][0x218], PT ;  /* 0x00008600ff007a0c */ /* 0x000fc80003f85070 */
[----:B------:R-:W-:-:S13]  /*0840*/  ISETP.NE.AND.EX P4, PT, RZ, c[0x0][0x21c], PT, P4 ;  /* 0x00008700ff007a0c */ /* 0x000fda0003f85340 */
[----:B------:R-:W-:Y:S05]  /*0850*/  @!P4 BRA `(.L_x_8465) ;  /* 0x000000200000c947 */ /* 0x000fea0003800000 */
[----:B------:R-:W-:-:S06]  /*0860*/  IMAD.WIDE.U32 R8, R109, R168, c[0x0][0x218] ;  /* 0x000086006d087625 */ /* 0x000fcc00078e00a8 */
[----:B------:R-:W5:Y:S02]  /*0870*/  LDG.E.128 R8, [R8.64] ;  /* 0x0000000408087981 */ /* 0x000f64000c1e1d00 */
.L_x_8465:
[----:B------:R-:W-:Y:S02]  /*0880*/  IADD3 R109, R109, 0x80, RZ ;  /* 0x000000806d6d7810 */ /* 0x000fe40007ffe0ff */
.L_x_8464:
[----:B------:R-:W-:Y:S05]  /*0890*/  BSYNC B1 ;  /* 0x0000000000017941 */ /* 0x000fea0003800000 */
.L_x_8463:
        /* <DEDUP_REMOVED lines=9> */
.L_x_8450:
[----:B-1----:R-:W-:Y:S01]  /*0930*/  IADD3 R108, R112, -0x1, RZ ;  /* 0xffffffff706c7810 */ /* 0x002fe20007ffe0ff */
[----:B------:R-:W-:Y:S01]  /*0940*/  BSSY B1, `(.L_x_8467) ;  /* 0x0000031000017945 */ /* 0x000fe20003800000 */
[----:B------:R-:W-:Y:S01]  /*0950*/  LOP3.LUT P4, RZ, R0, 0xffffff80, RZ, 0xc0, !PT ;  /* 0xffffff8000ff7812 */ /* 0x000fe2000788c0ff */
[----:B------:R-:W-:Y:S01]  /*0960*/  IMAD.MOV.U32 R170, RZ, RZ, RZ ;  /* 0x000000ffffaa7224 */ /* 0x000fe200078e00ff */
[----:B------:R-:W-:Y:S01]  /*0970*/  MOV R173, RZ ;  /* 0x000000ff00ad7202 */ /* 0x000fe20000000f00 */
[----:B------:R-:W-:Y:S01]  /*0980*/  IMAD R108, R108, c[0x0][0x168], RZ ;  /* 0x00005a006c6c7a24 */ /* 0x000fe200078e02ff */
[----:B------:R-:W-:-:S04]  /*0990*/  MOV R171, R155 ;  /* 0x0000009b00ab7202 */ /* 0x000fc80000000f00 */
[----:B------:R-:W-:-:S04]  /*09a0*/  SHF.R.S32.HI R109, RZ, 0x1f, R108 ;  /* 0x0000001fff6d7819 */ /* 0x000fc8000001146c */
[----:B------:R-:W-:-:S04]  /*09b0*/  LEA.HI R109, R109, R108, RZ, 0x2 ;  /* 0x0000006c6d6d7211 */ /* 0x000fc800078f10ff */
[----:B------:R-:W-:Y:S01]  /*09c0*/  LEA.HI.SX32 R169, R109, R178, 0x1e ;  /* 0x000000b26da97211 */ /* 0x000fe200078ff2ff */
[----:B------:R-:W-:Y:S05]  /*09d0*/  @!P4 BRA `(.L_x_8468) ;  /* 0x000002700000c947 */ /* 0x000fea0003800000 */
[----:B------:R-:W-:Y:S01]  /*09e0*/  IMAD.WIDE.U32 R112, R155, R168, c[0x0][0x188] ;  /* 0x000062009b707625 */ /* 0x000fe200078e00a8 */
[----:B0-----:R-:W-:-:S03]  /*09f0*/  ISETP.NE.AND P4, PT, R174, RZ, PT ;  /* 0x000000ffae00720c */ /* 0x001fc60003f85270 */
        /* <DEDUP_REMOVED lines=19> */
[----:B------:R-:W-:Y:S02]  /*0b30*/  FADD.FTZ R157, -R139, R114 ;  /* 0x000000728b9d7221 */ /* 0x000fe40000010100 */
[----:B------:R-:W-:Y:S02]  /*0b40*/  FADD.FTZ R108, RZ, R144 ;  /* 0x00000090ff6c7221 */ /* 0x000fe40000010000 */
[----:B------:R-:W-:Y:S02]  /*0b50*/  FFMA.FTZ R109, R129, R144, RZ ;  /* 0x00000090816d7223 */ /* 0x000fe400000100ff */
        /* <DEDUP_REMOVED lines=15> */
.L_x_8468:
[----:B0-----:R-:W-:Y:S05]  /*0c50*/  BSYNC B1 ;  /* 0x0000000000017941 */ /* 0x001fea0003800000 */
.L_x_8467:
        /* <DEDUP_REMOVED lines=10> */
[----:B------:R-:W-:Y:S02]  /*0d00*/  ISETP.NE.AND.EX P4, PT, RZ, c[0x0][0x21c], PT, P4 ;  /* 0x00008700ff007a0c */ /* 0x000fe40003f85340 */
[----:B------:R-:W-:-:S11]  /*0d10*/  IADD3 R169, R169, 0x80, RZ ;  /* 0x00000080a9a97810 */ /* 0x000fd60007ffe0ff */
[----:B------:R-:W-:-:S05]  /*0d20*/  @P4 IMAD.WIDE.U32 R158, R171, R168, c[0x0][0x218] ;  /* 0x00008600ab9e4625 */ /* 0x000fca00078e00a8 */
[----:B------:R0:W5:Y:S01]  /*0d30*/  @P4 LDG.E.128 R20, [R158.64] ;  /* 0x000000049e144981 */ /* 0x000162000c1e1d00 */
[----:B------:R-:W-:Y:S01]  /*0d40*/  IADD3 R171, R171, 0x80, RZ ;  /* 0x00000080abab7810 */ /* 0x000fe20007ffe0ff */
[C---:B--2---:R-:W-:Y:S02]  /*0d50*/  FADD.FTZ R131, -R146.reuse, R112 ;  /* 0x0000007092837221 */ /* 0x044fe40000010100 */
[C---:B------:R-:W-:Y:S02]  /*0d60*/  FADD.FTZ R141, -R146.reuse, R113 ;  /* 0x00000071928d7221 */ /* 0x040fe40000010100 */
[----:B------:R-:W-:Y:S02]  /*0d70*/  FADD.FTZ R153, -R146, R114 ;  /* 0x0000007292997221 */ /* 0x000fe40000010100 */
[----:B------:R-:W-:Y:S02]  /*0d80*/  FMUL.FTZ R131, R128, R131 ;  /* 0x0000008380837220 */ /* 0x000fe40000410000 */
[----:B---3--:R-:W-:-:S02]  /*0d90*/  FMUL.FTZ R148, R92, R108 ;  /* 0x0000006c5c947220 */ /* 0x008fc40000410000 */
        /* <DEDUP_REMOVED lines=13> */
[----:B0-----:R-:W-:Y:S02]  /*0e70*/  FMUL.FTZ R158, R128, R115 ;  /* 0x00000073809e7220 */ /* 0x001fe40000410000 */
        /* <DEDUP_REMOVED lines=9> */
.L_x_8470:
[----:B------:R-:W-:Y:S05]  /*0f10*/  BSYNC B1 ;  /* 0x0000000000017941 */ /* 0x000fea0003800000 */
.L_x_8469:
        /* <DEDUP_REMOVED lines=20> */
[----:B------:R-:W-:Y:S02]  /*1060*/  FADD.FTZ R40, R40, R108 ;  /* 0x0000006c28287221 */ /* 0x000fe40000010000 */
[----:B------:R-:W-:Y:S02]  /*1070*/  FMUL.FTZ R116, R128, R123 ;  /* 0x0000007b80747220 */ /* 0x000fe40000410000 */
[----:B------:R-:W-:Y:S02]  /*1080*/  FFMA.FTZ R64, R108, R117, R64 ;  /* 0x000000756c407223 */ /* 0x000fe40000010040 */
[----:B0-----:R-:W-:-:S02]  /*1090*/  FMUL.FTZ R133, R89, R109 ;  /* 0x0000006d59857220 */ /* 0x001fc40000410000 */
        /* <DEDUP_REMOVED lines=18> */
.L_x_8472:
[----:B------:R-:W-:Y:S05]  /*11c0*/  BSYNC B1 ;  /* 0x0000000000017941 */ /* 0x000fea0003800000 */
.L_x_8471:
        /* <DEDUP_REMOVED lines=42> */
.L_x_8474:
[----:B------:R-:W-:Y:S05]  /*1470*/  BSYNC B1 ;  /* 0x0000000000017941 */ /* 0x000fea0003800000 */
.L_x_8473:
        /* <DEDUP_REMOVED lines=42> */
.L_x_8476:
[----:B------:R-:W-:Y:S05]  /*1720*/  BSYNC B1 ;  /* 0x0000000000017941 */ /* 0x000fea0003800000 */
.L_x_8475:
        /* <DEDUP_REMOVED lines=14> */
[----:B------:R-:W-:Y:S02]  /*1810*/  FMUL.FTZ R149, R128, R149 ;  /* 0x0000009580957220 */ /* 0x000fe40000410000 */
[----:B---3--:R-:W-:Y:S02]  /*1820*/  FMUL.FTZ R162, R76, R112 ;  /* 0x000000704ca27220 */ /* 0x008fe40000410000 */
[----:B------:R-:W-:Y:S02]  /*1830*/  FADD.FTZ R165, -R167, R110 ;  /* 0x0000006ea7a57221 */ /* 0x000fe40000010100 */
[----:B0-----:R-:W-:-:S02]  /*1840*/  FMUL.FTZ R160, R128, R163 ;  /* 0x000000a380a07220 */ /* 0x001fc40000410000 */
        /* <DEDUP_REMOVED lines=22> */
.L_x_8466:
[----:B------:R-:W-:Y:S05]  /*19b0*/  BSYNC B0 ;  /* 0x0000000000007941 */ /* 0x000fea0003800000 */
.L_x_8449:
[----:B------:R-:W-:Y:S02]  /*19c0*/  LOP3.LUT P4, RZ, R3, 0xff, RZ, 0xc0, !PT ;  /* 0x000000ff03ff7812 */ /* 0x000fe4000788c0ff */
[----:B------:R-:W-:-:S04]  /*19d0*/  SHF.R.U32.HI R110, RZ, 0x5, R172 ;  /* 0x00000005ff6e7819 */ /* 0x000fc800000116ac */
[----:B-----5:R-:W-:-:S07]  /*19e0*/  LOP3.LUT R167, R110, 0x7fffffc, RZ, 0xc0, !PT ;  /* 0x07fffffc6ea77812 */ /* 0x020fce00078ec0ff */
[----:B------:R-:W-:Y:S02]  /*19f0*/  @!P4 IADD3 R167, R167, 0x4, RZ ;  /* 0x00000004a7a7c810 */ /* 0x000fe40007ffe0ff */
[----:B------:R-:W-:Y:S01]  /*1a00*/  LOP3.LUT P4, RZ, R172, 0x1f, RZ, 0xc0, !PT ;  /* 0x0000001facff7812 */ /* 0x000fe2000788c0ff */
[----:B------:R-:W-:Y:S10]  /*1a10*/  BRA.DIV ~URZ, `(.L_x_8477) ;  /* 0x000023d27f007947 */ /* 0x000ff4000b800000 */
[----:B------:R2:W3:Y:S02]  /*1a20*/  SHFL.DOWN PT, R112, R173, 0x10, 0x1f ;  /* 0x0a001f00ad707f89 */ /* 0x0004e400000e0000 */
.L_x_8540:
[----:B------:R-:W-:Y:S05]  /*1a30*/  BRA.DIV ~URZ, `(.L_x_8478) ;  /* 0x000024327f007947 */ /* 0x000fea000b800000 */
[----:B------:R-:W4:Y:S01]  /*1a40*/  SHFL.DOWN PT, R109, R170, 0x10, 0x1f ;  /* 0x0a001f00aa6d7f89 */ /* 0x000f2200000e0000 */
[----:B--23--:R-:W-:-:S05]  /*1a50*/  FADD.FTZ R173, R112, R173 ;  /* 0x000000ad70ad7221 */ /* 0x00cfca0000010000 */
[----:B------:R-:W2:Y:S01]  /*1a60*/  SHFL.DOWN PT, R108, R173, 0x8, 0x1f ;  /* 0x09001f00ad6c7f89 */ /* 0x000ea200000e0000 */
[----:B----4-:R-:W-:-:S05]  /*1a70*/  FADD.FTZ R109, R109, R170 ;  /* 0x000000aa6d6d7221 */ /* 0x010fca0000010000 */
        /* <DEDUP_REMOVED lines=13> */
.L_x_8541:
[----:B------:R-:W-:Y:S01]  /*1b50*/  @!P4 LOP3.LUT R110, R110, 0x3, RZ, 0xc0, !PT ;  /* 0x000000036e6ec812 */ /* 0x000fe200078ec0ff */
[----:B-1-3--:R-:W-:Y:S01]  /*1b60*/  FADD.FTZ R177, R109, R168 ;  /* 0x000000a86db17221 */ /* 0x00afe20000010000 */
[----:B------:R-:W-:Y:S01]  /*1b70*/  WARPSYNC 0xffffffff ;  /* 0xffffffff00007948 */ /* 0x000fe20003800000 */
[----:B----4-:R-:W-:Y:S01]  /*1b80*/  FADD.FTZ R176, R115, R114 ;  /* 0x0000007273b07221 */ /* 0x010fe20000010000 */
[----:B--2---:R-:W-:Y:S01]  /*1b90*/  @!P4 IADD3 R168, R167, R110, RZ ;  /* 0x0000006ea7a8c210 */ /* 0x004fe20007ffe0ff */
[----:B------:R-:W-:Y:S01]  /*1ba0*/  BSSY B0, `(.L_x_8479) ;  /* 0x000006a000007945 */ /* 0x000fe20003800000 */
[----:B------:R-:W-:-:S03]  /*1bb0*/  LOP3.LUT P5, RZ, R0, 0xffffff80, RZ, 0xc0, !PT ;  /* 0xffffff8000ff7812 */ /* 0x000fc600078ac0ff */
        /* <DEDUP_REMOVED lines=45> */
.L_x_8482:
[----:B------:R-:W-:Y:S05]  /*1e90*/  BSYNC B1 ;  /* 0x0000000000017941 */ /* 0x000fea0003800000 */
.L_x_8481:
[----:B------:R-:W-:Y:S01]  /*1ea0*/  ISETP.NE.U32.AND P5, PT, RZ, c[0x0][0x258], PT ;  /* 0x00009600ff007a0c */ /* 0x000fe20003fa5070 */
[----:B------:R-:W-:Y:S03]  /*1eb0*/  BSSY B1, `(.L_x_8483) ;  /* 0x000000c000017945 */ /* 0x000fe60003800000 */
[----:B------:R-:W-:-:S04]  /*1ec0*/  ISETP.NE.AND.EX P5, PT, RZ, c[0x0][0x25c], PT, P5 ;  /* 0x00009700ff007a0c */ /* 0x000fc80003fa5350 */
[----:B------:R-:W-:Y:S01]  /*1ed0*/  SEL R100, R111, R100, P5 ;  /* 0x000000646f647207 */ /* 0x000fe20002800000 */
        /* <DEDUP_REMOVED lines=9> */
.L_x_8484:
[----:B------:R-:W-:Y:S05]  /*1f70*/  BSYNC B1 ;  /* 0x0000000000017941 */ /* 0x000fea0003800000 */
.L_x_8483:
[----:B------:R-:W-:Y:S01]  /*1f80*/  BSSY B1, `(.L_x_8485) ;  /* 0x000000b000017945 */ /* 0x000fe20003800000 */
        /* <DEDUP_REMOVED lines=10> */
.L_x_8486:
[----:B------:R-:W-:Y:S05]  /*2030*/  BSYNC B1 ;  /* 0x0000000000017941 */ /* 0x000fea0003800000 */
.L_x_8485:
        /* <DEDUP_REMOVED lines=11> */
.L_x_8488:
[----:B------:R-:W-:Y:S05]  /*20f0*/  BSYNC B1 ;  /* 0x0000000000017941 */ /* 0x000fea0003800000 */
.L_x_8487:
        /* <DEDUP_REMOVED lines=12> */
[----:B------:R-:W-:Y:S02]  /*21c0*/  SEL R104, R111, R104, P5 ;  /* 0x000000686f687207 */ /* 0x000fe40002800000 */
[----:B------:R-:W-:Y:S02]  /*21d0*/  @P4 MOV R111, 0x10 ;  /* 0x00000010006f4802 */ /* 0x000fe40000000f00 */
[----:B------:R-:W-:Y:S02]  /*21e0*/  SEL R105, R114, R105, P5 ;  /* 0x0000006972697207 */ /* 0x000fe40002800000 */
[----:B------:R-:W-:Y:S02]  /*21f0*/  SEL R106, R115, R106, P5 ;  /* 0x0000006a736a7207 */ /* 0x000fe40002800000 */
[----:B------:R-:W-:Y:S01]  /*2200*/  SEL R107, R168, R107, P5 ;  /* 0x0000006ba86b7207 */ /* 0x000fe20002800000 */
[C---:B-1----:R-:W-:Y:S01]  /*2210*/  @P4 IMAD.WIDE.U32 R112, R108.reuse, R111, c[0x0][0x248] ;  /* 0x000092006c704625 */ /* 0x042fe200078e006f */
[----:B------:R-:W-:-:S04]  /*2220*/  IADD3 R108, R108, 0x80, RZ ;  /* 0x000000806c6c7810 */ /* 0x000fc80007ffe0ff */
[----:B------:R1:W-:Y:S03]  /*2230*/  @P4 STG.E.128 [R112.64], R104 ;  /* 0x0000006870004986 */ /* 0x0003e6000c101d04 */
.L_x_8480:
[----:B------:R-:W-:Y:S05]  /*2240*/  BSYNC B0 ;  /* 0x0000000000007941 */ /* 0x000fea0003800000 */
.L_x_8479:
[----:B------:R-:W-:Y:S01]  /*2250*/  ISETP.GE.U32.AND P5, PT, R0, 0x100, PT ;  /* 0x000001000000780c */ /* 0x000fe20003fa6070 */
[----:B------:R-:W-:-:S12]  /*2260*/  BSSY B0, `(.L_x_8489) ;  /* 0x000004d000007945 */ /* 0x000fd80003800000 */
[----:B------:R-:W-:Y:S05]  /*2270*/  @!P5 BRA `(.L_x_8490) ;  /* 0x000004b00000d947 */ /* 0x000fea0003800000 */
[----:B0-----:R-:W-:Y:S01]  /*2280*/  ISETP.NE.AND P5, PT, R174, RZ, PT ;  /* 0x000000ffae00720c */ /* 0x001fe20003fa5270 */
        /* <DEDUP_REMOVED lines=21> */
.L_x_8492:
[----:B------:R-:W-:Y:S05]  /*23e0*/  BSYNC B1 ;  /* 0x0000000000017941 */ /* 0x000fea0003800000 */
.L_x_8491:
[----:B------:R-:W-:Y:S01]  /*23f0*/  ISETP.NE.U32.AND P5, PT, RZ, c[0x0][0x258], PT ;  /* 0x00009600ff007a0c */ /* 0x000fe20003fa5070 */
[----:B------:R-:W-:Y:S03]  /*2400*/  BSSY B1, `(.L_x_8493) ;  /* 0x000000a000017945 */ /* 0x000fe60003800000 */
[----:B------:R-:W-:-:S04]  /*2410*/  ISETP.NE.AND.EX P5, PT, RZ, c[0x0][0x25c], PT, P5 ;  /* 0x00009700ff007a0c */ /* 0x000fc80003fa5350 */
[----:B------:R-:W-:Y:S01]  /*2420*/  SEL R100, R111, R100, P5 ;  /* 0x000000646f647207 */ /* 0x000fe20002800000 */
[----:B------:R-:W-:Y:S05]  /*2430*/  @!P3 BRA `(.L_x_8494) ;  /* 0x000000600000b947 */ /* 0x000fea0003800000 */
[----:B------:R-:W-:Y:S01]  /*2440*/  ISETP.NE.U32.AND P6, PT, RZ, c[0x0][0x218], PT ;  /* 0x00008600ff007a0c */ /* 0x000fe20003fc5070 */
[----:B-1----:R-:W-:-:S03]  /*2450*/  FFMA.FTZ R112, R146, R110, R167 ;  /* 0x0000006e92707223 */ /* 0x002fc600000100a7 */
[----:B------:R-:W-:Y:S01]  /*2460*/  ISETP.NE.AND.EX P6, PT, RZ, c[0x0][0x21c], PT, P6 ;  /* 0x00008700ff007a0c */ /* 0x000fe20003fc5360 */
[----:B------:R-:W-:-:S04]  /*2470*/  FADD.FTZ R113, R153, -R112 ;  /* 0x8000007099717221 */ /* 0x000fc80000010000 */
[----:B------:R-:W-:-:S08]  /*2480*/  FMUL.FTZ R114, R128, R113 ;  /* 0x0000007180727220 */ /* 0x000fd00000410000 */
[----:B------:R-:W-:Y:S02]  /*2490*/  @P6 FADD.FTZ R114, R21, R114 ;  /* 0x0000007215726221 */ /* 0x000fe40000010000 */
.L_x_8494:
[----:B------:R-:W-:Y:S05]  /*24a0*/  BSYNC B1 ;  /* 0x0000000000017941 */ /* 0x000fea0003800000 */
.L_x_8493:
[----:B------:R-:W-:Y:S01]  /*24b0*/  BSSY B1, `(.L_x_8495) ;  /* 0x0000009000017945 */ /* 0x000fe20003800000 */
        /* <DEDUP_REMOVED lines=8> */
.L_x_8496:
[----:B------:R-:W-:Y:S05]  /*2540*/  BSYNC B1 ;  /* 0x0000000000017941 */ /* 0x000fea0003800000 */
.L_x_8495:
[----:B------:R-:W-:Y:S01]  /*2550*/  BSSY B1, `(.L_x_8497) ;  /* 0x0000008000017945 */ /* 0x000fe20003800000 */
[----:B------:R-:W-:Y:S05]  /*2560*/  @!P3 BRA `(.L_x_8498) ;  /* 0x000000600000b947 */ /* 0x000fea0003800000 */
[----:B------:R-:W-:Y:S01]  /*2570*/  ISETP.NE.U32.AND P6, PT, RZ, c[0x0][0x218], PT ;  /* 0x00008600ff007a0c */ /* 0x000fe20003fc5070 */
[----:B-1----:R-:W-:-:S03]  /*2580*/  FFMA.FTZ R112, R158, R110, R167 ;  /* 0x0000006e9e707223 */ /* 0x002fc600000100a7 */
[----:B------:R-:W-:Y:S01]  /*2590*/  ISETP.NE.AND.EX P6, PT, RZ, c[0x0][0x21c], PT, P6 ;  /* 0x00008700ff007a0c */ /* 0x000fe20003fc5360 */
[----:B------:R-:W-:-:S04]  /*25a0*/  FADD.FTZ R113, R159, -R112 ;  /* 0x800000709f717221 */ /* 0x000fc80000010000 */
[----:B------:R-:W-:-:S08]  /*25b0*/  FMUL.FTZ R168, R128, R113 ;  /* 0x0000007180a87220 */ /* 0x000fd00000410000 */
[----:B------:R-:W-:Y:S02]  /*25c0*/  @P6 FADD.FTZ R168, R23, R168 ;  /* 0x000000a817a86221 */ /* 0x000fe40000010000 */
.L_x_8498:
[----:B------:R-:W-:Y:S05]  /*25d0*/  BSYNC B1 ;  /* 0x0000000000017941 */ /* 0x000fea0003800000 */
.L_x_8497:
        /* <DEDUP_REMOVED lines=8> */
[----:B-1----:R-:W-:-:S04]  /*2660*/  @P5 IMAD.MOV.U32 R112, RZ, RZ, 0x10 ;  /* 0x00000010ff705424 */ /* 0x002fc800078e00ff */
        /* <DEDUP_REMOVED lines=9> */
[C---:B0-----:R-:W-:Y:S01]  /*2700*/  @P4 IMAD.WIDE.U32 R112, R108.reuse, R111, c[0x0][0x248] ;  /* 0x000092006c704625 */ /* 0x041fe200078e006f */
[----:B------:R-:W-:-:S04]  /*2710*/  IADD3 R108, R108, 0x80, RZ ;  /* 0x000000806c6c7810 */ /* 0x000fc80007ffe0ff */
[----:B------:R0:W-:Y:S03]  /*2720*/  @P4 STG.E.128 [R112.64], R104 ;  /* 0x0000006870004986 */ /* 0x0001e6000c101d04 */
.L_x_8490:
[----:B------:R-:W-:Y:S05]  /*2730*/  BSYNC B0 ;  /* 0x0000000000007941 */ /* 0x000fea0003800000 */
.L_x_8489:
[----:B------:R-:W-:Y:S01]  /*2740*/  BSSY B0, `(.L_x_8499) ;  /* 0x000004d000007945 */ /* 0x000fe20003800000 */
        /* <DEDUP_REMOVED lines=23> */
.L_x_8502:
[----:B------:R-:W-:Y:S05]  /*28c0*/  BSYNC B1 ;  /* 0x0000000000017941 */ /* 0x000fea0003800000 */
.L_x_8501:
        /* <DEDUP_REMOVED lines=11> */
.L_x_8504:
[----:B------:R-:W-:Y:S05]  /*2980*/  BSYNC B1 ;  /* 0x0000000000017941 */ /* 0x000fea0003800000 */
.L_x_8503:
        /* <DEDUP_REMOVED lines=9> */
.L_x_8506:
[----:B------:R-:W-:Y:S05]  /*2a20*/  BSYNC B1 ;  /* 0x0000000000017941 */ /* 0x000fea0003800000 */
.L_x_8505:
        /* <DEDUP_REMOVED lines=8> */
.L_x_8508:
[----:B------:R-:W-:Y:S05]  /*2ab0*/  BSYNC B1 ;  /* 0x0000000000017941 */ /* 0x000fea0003800000 */
.L_x_8507:
        /* <DEDUP_REMOVED lines=8> */
[----:B-1----:R-:W-:-:S05]  /*2b40*/  @P5 MOV R112, 0x10 ;  /* 0x0000001000705802 */ /* 0x002fca0000000f00 */
        /* <DEDUP_REMOVED lines=12> */
.L_x_8500:
[----:B------:R-:W-:Y:S05]  /*2c10*/  BSYNC B0 ;  /* 0x0000000000007941 */ /* 0x000fea0003800000 */
.L_x_8499:
        /* <DEDUP_REMOVED lines=24> */
.L_x_8512:
[----:B------:R-:W-:Y:S05]  /*2da0*/  BSYNC B1 ;  /* 0x0000000000017941 */ /* 0x000fea0003800000 */
.L_x_8511:
        /* <DEDUP_REMOVED lines=11> */
.L_x_8514:
[----:B------:R-:W-:Y:S05]  /*2e60*/  BSYNC B1 ;  /* 0x0000000000017941 */ /* 0x000fea0003800000 */
.L_x_8513:
        /* <DEDUP_REMOVED lines=9> */
.L_x_8516:
[----:B------:R-:W-:Y:S05]  /*2f00*/  BSYNC B1 ;  /* 0x0000000000017941 */ /* 0x000fea0003800000 */
.L_x_8515:
        /* <DEDUP_REMOVED lines=8> */
.L_x_8518:
[----:B------:R-:W-:Y:S05]  /*2f90*/  BSYNC B1 ;  /* 0x0000000000017941 */ /* 0x000fea0003800000 */
.L_x_8517:
        /* <DEDUP_REMOVED lines=21> */
.L_x_8510:
[----:B------:R-:W-:Y:S05]  /*30f0*/  BSYNC B0 ;  /* 0x0000000000007941 */ /* 0x000fea0003800000 */
.L_x_8509:
        /* <DEDUP_REMOVED lines=24> */
.L_x_8522:
[----:B------:R-:W-:Y:S05]  /*3280*/  BSYNC B1 ;  /* 0x0000000000017941 */ /* 0x000fea0003800000 */
.L_x_8521:
        /* <DEDUP_REMOVED lines=11> */
.L_x_8524:
[----:B------:R-:W-:Y:S05]  /*3340*/  BSYNC B1 ;  /* 0x0000000000017941 */ /* 0x000fea0003800000 */
.L_x_8523:
        /* <DEDUP_REMOVED lines=9> */
.L_x_8526:
[----:B------:R-:W-:Y:S05]  /*33e0*/  BSYNC B1 ;  /* 0x0000000000017941 */ /* 0x000fea0003800000 */
.L_x_8525:
        /* <DEDUP_REMOVED lines=8> */
.L_x_8528:
[----:B------:R-:W-:Y:S05]  /*3470*/  BSYNC B1 ;  /* 0x0000000000017941 */ /* 0x000fea0003800000 */
.L_x_8527:
        /* <DEDUP_REMOVED lines=21> */
.L_x_8520:
[----:B------:R-:W-:Y:S05]  /*35d0*/  BSYNC B0 ;  /* 0x0000000000007941 */ /* 0x000fea0003800000 */
.L_x_8519:
        /* <DEDUP_REMOVED lines=25> */
.L_x_8532:
[----:B------:R-:W-:Y:S05]  /*3770*/  BSYNC B1 ;  /* 0x0000000000017941 */ /* 0x000fea0003800000 */
.L_x_8531:
        /* <DEDUP_REMOVED lines=11> */
.L_x_8534:
[----:B------:R-:W-:Y:S05]  /*3830*/  BSYNC B1 ;  /* 0x0000000000017941 */ /* 0x000fea0003800000 */
.L_x_8533:
        /* <DEDUP_REMOVED lines=9> */
.L_x_8536:
[----:B------:R-:W-:Y:S05]  /*38d0*/  BSYNC B1 ;  /* 0x0000000000017941 */ /* 0x000fea0003800000 */
.L_x_8535:
        /* <DEDUP_REMOVED lines=8> */
.L_x_8538:
[----:B------:R-:W-:Y:S05]  /*3960*/  BSYNC B1 ;  /* 0x0000000000017941 */ /* 0x000fea0003800000 */
.L_x_8537:
        /* <DEDUP_REMOVED lines=8> */
[----:B------:R-:W-:-:S05]  /*39f0*/  @P3 MOV R110, 0x10 ;  /* 0x00000010006e3802 */ /* 0x000fca0000000f00 */
        /* <DEDUP_REMOVED lines=10> */
.L_x_8530:
[----:B------:R-:W-:Y:S05]  /*3aa0*/  BSYNC B0 ;  /* 0x0000000000007941 */ /* 0x000fea0003800000 */
.L_x_8529:
[----:B------:R-:W-:Y:S02]  /*3ab0*/  LOP3.LUT P3, RZ, R3, 0xff, RZ, 0xc0, !PT ;  /* 0x000000ff03ff7812 */ /* 0x000fe4000786c0ff */
[----:B------:R-:W-:Y:S02]  /*3ac0*/  IADD3 R2, R2, c[0x0][0x160], RZ ;  /* 0x0000580002027a10 */ /* 0x000fe40007ffe0ff */
[----:B------:R-:W-:Y:S02]  /*3ad0*/  SEL R3, RZ, 0x1, P3 ;  /* 0x00000001ff037807 */ /* 0x000fe40001800000 */
[----:B------:R-:W-:-:S13]  /*3ae0*/  ISETP.GE.AND P3, PT, R2, c[0x0][0x164], PT ;  /* 0x0000590002007a0c */ /* 0x000fda0003f66270 */
[----:B01----:R-:W-:Y:S01]  /*3af0*/  @P3 CALL.REL.NOINC `(.L_x_8448) ;  /* 0x0000001000003944 */ /* 0x003fe20003c00000 */
[----:B------:R-:W-:Y:S05]  /*3b00*/  BRA `(.L_x_8539) ;  /* 0xffffc97000007947 */ /* 0x000fea000383ffff */
.L_x_8448:
[----:B-1----:R-:W0:Y:S01]  /*3b10*/  S2UR UR6, SR_CTAID.X ;  /* 0x00000000000679c3 */ /* 0x002e220000002500 */
[----:B------:R-:W0:Y:S01]  /*3b20*/  S2R R3, SR_TID.X ;  /* 0x0000000000037919 */ /* 0x000e220000002100 */
[C---:B------:R-:W-:Y:S01]  /*3b30*/  LOP3.LUT P4, RZ, R0.reuse, 0xffffff80, RZ, 0xc0, !PT ;  /* 0xffffff8000ff7812 */ /* 0x040fe2000788c0ff */
[----:B------:R-:W-:Y:S01]  /*3b40*/  @P0 IMAD.MOV.U32 R13, RZ, RZ, 0x10 ;  /* 0x00000010ff0d0424 */ /* 0x000fe200078e00ff */
[----:B------:R-:W-:Y:S02]  /*3b50*/  ISETP.GE.U32.AND P3, PT, R0, 0x100, PT ;  /* 0x000001000000780c */ /* 0x000fe40003f66070 */
[----:B------:R-:W-:Y:S02]  /*3b60*/  @P1 MOV R17, 0x10 ;  /* 0x0000001000111802 */ /* 0x000fe40000000f00 */
[----:B------:R-:W-:-:S07]  /*3b70*/  @P2 MOV R21, 0x10 ;  /* 0x0000001000152802 */ /* 0x000fce0000000f00 */
        /* <DEDUP_REMOVED lines=39> */
.L_x_8477:
[----:B-1----:R-:W-:Y:S01]  /*3df0*/  HFMA2.MMA R176, -RZ, RZ, 0, 9.5367431640625e-07 ;  /* 0x00000010ffb07435 */ /* 0x002fe200000001ff */
[----:B------:R-:W-:Y:S01]  /*3e00*/  MOV R113, R173 ;  /* 0x000000ad00717202 */ /* 0x000fe20000000f00 */
[----:B------:R-:W-:Y:S01]  /*3e10*/  IMAD.MOV.U32 R169, RZ, RZ, 0x1f ;  /* 0x0000001fffa97424 */ /* 0x000fe200078e00ff */
[----:B------:R-:W-:Y:S02]  /*3e20*/  MOV R178, 0xffffffff ;  /* 0xffffffff00b27802 */ /* 0x000fe40000000f00 */
[----:B------:R-:W-:-:S02]  /*3e30*/  MOV R108, 0x3e50 ;  /* 0x00003e50006c7802 */ /* 0x000fc40000000f00 */
[----:B0-----:R-:W-:Y:S05]  /*3e40*/  CALL.REL.NOINC `($__internal_182_$__cuda_sm70_shflsync_down_p) ;  /* 0x0000046000007944 */ /* 0x001fea0003c00000 */
[----:B-1----:R-:W-:Y:S01]  /*3e50*/  MOV R112, R113 ;  /* 0x0000007100707202 */ /* 0x002fe20000000f00 */
[----:B0-----:R-:W-:Y:S05]  /*3e60*/  BRA `(.L_x_8540) ;  /* 0xffffdbc000007947 */ /* 0x001fea000383ffff */
.L_x_8478:
[----:B-1----:R-:W-:Y:S01]  /*3e70*/  HFMA2.MMA R176, -RZ, RZ, 0, 9.5367431640625e-07 ;  /* 0x00000010ffb07435 */ /* 0x002fe200000001ff */
[----:B------:R-:W-:Y:S01]  /*3e80*/  IMAD.MOV.U32 R113, RZ, RZ, R170 ;  /* 0x000000ffff717224 */ /* 0x000fe200078e00aa */
[----:B------:R-:W-:Y:S01]  /*3e90*/  MOV R169, 0x1f ;  /* 0x0000001f00a97802 */ /* 0x000fe20000000f00 */
[----:B------:R-:W-:Y:S01]  /*3ea0*/  IMAD.MOV.U32 R178, RZ, RZ, -0x1 ;  /* 0xffffffffffb27424 */ /* 0x000fe200078e00ff */
[----:B------:R-:W-:-:S02]  /*3eb0*/  MOV R108, 0x3ed0 ;  /* 0x00003ed0006c7802 */ /* 0x000fc40000000f00 */
[----:B0-23--:R-:W-:Y:S05]  /*3ec0*/  CALL.REL.NOINC `($__internal_182_$__cuda_sm70_shflsync_down_p) ;  /* 0x000003e000007944 */ /* 0x00dfea0003c00000 */
[----:B------:R-:W-:Y:S01]  /*3ed0*/  FADD.FTZ R112, R112, R173 ;  /* 0x000000ad70707221 */ /* 0x000fe20000010000 */
[----:B0-----:R-:W-:Y:S01]  /*3ee0*/  HFMA2.MMA R176, -RZ, RZ, 0, 4.76837158203125e-07 ;  /* 0x00000008ffb07435 */ /* 0x001fe200000001ff */
[----:B-1----:R-:W-:Y:S01]  /*3ef0*/  FADD.FTZ R170, R170, R113 ;  /* 0x00000071aaaa7221 */ /* 0x002fe20000010000 */
[----:B------:R-:W-:Y:S01]  /*3f00*/  MOV R169, 0x1f ;  /* 0x0000001f00a97802 */ /* 0x000fe20000000f00 */
[----:B------:R-:W-:Y:S01]  /*3f10*/  IMAD.MOV.U32 R178, RZ, RZ, -0x1 ;  /* 0xffffffffffb27424 */ /* 0x000fe200078e00ff */
[----:B------:R-:W-:-:S02]  /*3f20*/  MOV R113, R112 ;  /* 0x0000007000717202 */ /* 0x000fc40000000f00 */
[----:B------:R-:W-:Y:S02]  /*3f30*/  MOV R108, 0x3f50 ;  /* 0x00003f50006c7802 */ /* 0x000fe40000000f00 */
[----:B------:R-:W-:Y:S05]  /*3f40*/  CALL.REL.NOINC `($__internal_182_$__cuda_sm70_shflsync_down_p) ;  /* 0x0000036000007944 */ /* 0x000fea0003c00000 */
[----:B0-----:R-:W-:Y:S01]  /*3f50*/  HFMA2.MMA R176, -RZ, RZ, 0, 4.76837158203125e-07 ;  /* 0x00000008ffb07435 */ /* 0x001fe200000001ff */
[----:B-1----:R-:W-:Y:S01]  /*3f60*/  MOV R111, R113 ;  /* 0x00000071006f7202 */ /* 0x002fe20000000f00 */
[----:B------:R-:W-:Y:S01]  /*3f70*/  IMAD.MOV.U32 R113, RZ, RZ, R170 ;  /* 0x000000ffff717224 */ /* 0x000fe200078e00aa */
[----:B------:R-:W-:Y:S01]  /*3f80*/  MOV R169, 0x1f ;  /* 0x0000001f00a97802 */ /* 0x000fe20000000f00 */
[----:B------:R-:W-:Y:S01]  /*3f90*/  IMAD.MOV.U32 R178, RZ, RZ, -0x1 ;  /* 0xffffffffffb27424 */ /* 0x000fe200078e00ff */
[----:B------:R-:W-:Y:S02]  /*3fa0*/  MOV R108, 0x3fc0 ;  /* 0x00003fc0006c7802 */ /* 0x000fe40000000f00 */
[----:B------:R-:W-:Y:S05]  /*3fb0*/  CALL.REL.NOINC `($__internal_182_$__cuda_sm70_shflsync_down_p) ;  /* 0x000002f000007944 */ /* 0x000fea0003c00000 */
[----:B------:R-:W-:Y:S01]  /*3fc0*/  FADD.FTZ R112, R111, R112 ;  /* 0x000000706f707221 */ /* 0x000fe20000010000 */
[----:B0-----:R-:W-:Y:S01]  /*3fd0*/  HFMA2.MMA R176, -RZ, RZ, 0, 2.384185791015625e-07 ;  /* 0x00000004ffb07435 */ /* 0x001fe200000001ff */
[----:B-1----:R-:W-:Y:S01]  /*3fe0*/  FADD.FTZ R170, R170, R113 ;  /* 0x00000071aaaa7221 */ /* 0x002fe20000010000 */
[----:B------:R-:W-:Y:S01]  /*3ff0*/  MOV R169, 0x1f ;  /* 0x0000001f00a97802 */ /* 0x000fe20000000f00 */
[----:B------:R-:W-:Y:S01]  /*4000*/  IMAD.MOV.U32 R178, RZ, RZ, -0x1 ;  /* 0xffffffffffb27424 */ /* 0x000fe200078e00ff */
[----:B------:R-:W-:-:S02]  /*4010*/  MOV R113, R112 ;  /* 0x0000007000717202 */ /* 0x000fc40000000f00 */
[----:B------:R-:W-:Y:S02]  /*4020*/  MOV R108, 0x4040 ;  /* 0x00004040006c7802 */ /* 0x000fe40000000f00 */
[----:B------:R-:W-:Y:S05]  /*4030*/  CALL.REL.NOINC `($__internal_182_$__cuda_sm70_shflsync_down_p) ;  /* 0x0000027000007944 */ /* 0x000fea0003c00000 */
[----:B0-----:R-:W-:Y:S01]  /*4040*/  HFMA2.MMA R176, -RZ, RZ, 0, 2.384185791015625e-07 ;  /* 0x00000004ffb07435 */ /* 0x001fe200000001ff */
[----:B-1----:R-:W-:Y:S01]  /*4050*/  MOV R111, R113 ;  /* 0x00000071006f7202 */ /* 0x002fe20000000f00 */
[----:B------:R-:W-:Y:S01]  /*4060*/  IMAD.MOV.U32 R113, RZ, RZ, R170 ;  /* 0x000000ffff717224 */ /* 0x000fe200078e00aa */
[----:B------:R-:W-:Y:S01]  /*4070*/  MOV R169, 0x1f ;  /* 0x0000001f00a97802 */ /* 0x000fe20000000f00 */
[----:B------:R-:W-:Y:S01]  /*4080*/  IMAD.MOV.U32 R178, RZ, RZ, -0x1 ;  /* 0xffffffffffb27424 */ /* 0x000fe200078e00ff */
[----:B------:R-:W-:Y:S02]  /*4090*/  MOV R108, 0x40b0 ;  /* 0x000040b0006c7802 */ /* 0x000fe40000000f00 */
[----:B------:R-:W-:Y:S05]  /*40a0*/  CALL.REL.NOINC `($__internal_182_$__cuda_sm70_shflsync_down_p) ;  /* 0x0000020000007944 */ /* 0x000fea0003c00000 */
[----:B------:R-:W-:Y:S01]  /*40b0*/  FADD.FTZ R112, R111, R112 ;  /* 0x000000706f707221 */ /* 0x000fe20000010000 */
[----:B0-----:R-:W-:Y:S01]  /*40c0*/  HFMA2.MMA R176, -RZ, RZ, 0, 1.1920928955078125e-07 ;  /* 0x00000002ffb07435 */ /* 0x001fe200000001ff */
[----:B-1----:R-:W-:Y:S01]  /*40d0*/  FADD.FTZ R168, R170, R113 ;  /* 0x00000071aaa87221 */ /* 0x002fe20000010000 */
[----:B------:R-:W-:Y:S01]  /*40e0*/  MOV R169, 0x1f ;  /* 0x0000001f00a97802 */ /* 0x000fe20000000f00 */
[----:B------:R-:W-:Y:S01]  /*40f0*/  IMAD.MOV.U32 R178, RZ, RZ, -0x1 ;  /* 0xffffffffffb27424 */ /* 0x000fe200078e00ff */
[----:B------:R-:W-:-:S02]  /*4100*/  MOV R113, R112 ;  /* 0x0000007000717202 */ /* 0x000fc40000000f00 */
[----:B------:R-:W-:Y:S02]  /*4110*/  MOV R108, 0x4130 ;  /* 0x00004130006c7802 */ /* 0x000fe40000000f00 */
[----:B------:R-:W-:Y:S05]  /*4120*/  CALL.REL.NOINC `($__internal_182_$__cuda_sm70_shflsync_down_p) ;  /* 0x0000018000007944 */ /* 0x000fea0003c00000 */
[----:B0-----:R-:W-:Y:S01]  /*4130*/  HFMA2.MMA R176, -RZ, RZ, 0, 1.1920928955078125e-07 ;  /* 0x00000002ffb07435 */ /* 0x001fe200000001ff */
[----:B-1----:R-:W-:Y:S01]  /*4140*/  MOV R111, R113 ;  /* 0x00000071006f7202 */ /* 0x002fe20000000f00 */
[----:B------:R-:W-:Y:S01]  /*4150*/  IMAD.MOV.U32 R113, RZ, RZ, R168 ;  /* 0x000000ffff717224 */ /* 0x000fe200078e00a8 */
[----:B------:R-:W-:Y:S01]  /*4160*/  MOV R169, 0x1f ;  /* 0x0000001f00a97802 */ /* 0x000fe20000000f00 */
[----:B------:R-:W-:Y:S01]  /*4170*/  IMAD.MOV.U32 R178, RZ, RZ, -0x1 ;  /* 0xffffffffffb27424 */ /* 0x000fe200078e00ff */
[----:B------:R-:W-:Y:S02]  /*4180*/  MOV R108, 0x41a0 ;  /* 0x000041a0006c7802 */ /* 0x000fe40000000f00 */
[----:B------:R-:W-:Y:S05]  /*4190*/  CALL.REL.NOINC `($__internal_182_$__cuda_sm70_shflsync_down_p) ;  /* 0x0000011000007944 */ /* 0x000fea0003c00000 */
[----:B------:R-:W-:Y:S01]  /*41a0*/  FADD.FTZ R114, R111, R112 ;  /* 0x000000706f727221 */ /* 0x000fe20000010000 */
[----:B0-----:R-:W-:Y:S01]  /*41b0*/  HFMA2.MMA R176, -RZ, RZ, 0, 5.9604644775390625e-08 ;  /* 0x00000001ffb07435 */ /* 0x001fe200000001ff */
[----:B-1----:R-:W-:Y:S01]  /*41c0*/  FADD.FTZ R168, R168, R113 ;  /* 0x00000071a8a87221 */ /* 0x002fe20000010000 */
[----:B------:R-:W-:Y:S01]  /*41d0*/  MOV R169, 0x1f ;  /* 0x0000001f00a97802 */ /* 0x000fe20000000f00 */
[----:B------:R-:W-:Y:S01]  /*41e0*/  IMAD.MOV.U32 R178, RZ, RZ, -0x1 ;  /* 0xffffffffffb27424 */ /* 0x000fe200078e00ff */
[----:B------:R-:W-:-:S02]  /*41f0*/  MOV R113, R114 ;  /* 0x0000007200717202 */ /* 0x000fc40000000f00 */
[----:B------:R-:W-:Y:S02]  /*4200*/  MOV R108, 0x4220 ;  /* 0x00004220006c7802 */ /* 0x000fe40000000f00 */
[----:B------:R-:W-:Y:S05]  /*4210*/  CALL.REL.NOINC `($__internal_182_$__cuda_sm70_shflsync_down_p) ;  /* 0x0000009000007944 */ /* 0x000fea0003c00000 */
[----:B0-----:R-:W-:Y:S01]  /*4220*/  HFMA2.MMA R176, -RZ, RZ, 0, 5.9604644775390625e-08 ;  /* 0x00000001ffb07435 */ /* 0x001fe200000001ff */
[----:B-1----:R-:W-:Y:S01]  /*4230*/  MOV R115, R113 ;  /* 0x0000007100737202 */ /* 0x002fe20000000f00 */
[----:B------:R-:W-:Y:S01]  /*4240*/  IMAD.MOV.U32 R113, RZ, RZ, R168 ;  /* 0x000000ffff717224 */ /* 0x000fe200078e00a8 */
[----:B------:R-:W-:Y:S01]  /*4250*/  MOV R169, 0x1f ;  /* 0x0000001f00a97802 */ /* 0x000fe20000000f00 */
[----:B------:R-:W-:Y:S01]  /*4260*/  IMAD.MOV.U32 R178, RZ, RZ, -0x1 ;  /* 0xffffffffffb27424 */ /* 0x000fe200078e00ff */
[----:B------:R-:W-:Y:S02]  /*4270*/  MOV R108, 0x4290 ;  /* 0x00004290006c7802 */ /* 0x000fe40000000f00 */
[----:B------:R-:W-:Y:S05]  /*4280*/  CALL.REL.NOINC `($__internal_182_$__cuda_sm70_shflsync_down_p) ;  /* 0x0000002000007944 */ /* 0x000fea0003c00000 */
[----:B-1----:R-:W-:Y:S01]  /*4290*/  MOV R109, R113 ;  /* 0x00000071006d7202 */ /* 0x002fe20000000f00 */
[----:B0-----:R-:W-:Y:S05]  /*42a0*/  BRA `(.L_x_8541) ;  /* 0xffffd8a000007947 */ /* 0x001fea000383ffff */
        .weak           $__internal_182_$__cuda_sm70_shflsync_down_p
        .type           $__internal_182_$__cuda_sm70_shflsync_down_p,@function
        .size           $__internal_182_$__cuda_sm70_shflsync_down_p,(.L_x_9436 - $__internal_182_$__cuda_sm70_shflsync_down_p)
$__internal_182_$__cuda_sm70_shflsync_down_p:
[----:B------:R-:W-:Y:S01]  /*42b0*/  HFMA2.MMA R109, -RZ, RZ, 0, 0 ;  /* 0x00000000ff6d7435 */ /* 0x000fe200000001ff */
[----:B------:R-:W-:Y:S04]  /*42c0*/  WARPSYNC R178 ;  /* 0x000000b200007348 */ /* 0x000fe80003800000 */
[----:B------:R0:W1:Y:S01]  /*42d0*/  SHFL.DOWN PT, R113, R113, R176, R169 ;  /* 0x080000b071717389 */ /* 0x00006200000e00a9 */
[----:B------:R-:W-:Y:S05]  /*42e0*/  RET.REL.NODEC R108 `(_ZN10layer_norm13ln_bwd_kernelINS_13Kernel_traitsIfffffjLj3072ELj1ELj1ELj4ELj16ENS_18Kernel_traits_baseILj3072EfffffjLj128EEEEELb0ELb0ELb1ELb0EEEvNS_9BwdParamsE) ;  /* 0xffffbd106c007950 */ /* 0x000fea0003c3ffff */
.L_x_8542:
        /* <DEDUP_REMOVED lines=9> */
.L_x_9436:


//--------------------- .text._ZN10layer_norm13ln_bwd_kernelINS_13Kernel_traitsIfffffjLj3072ELj1ELj1ELj4ELj16ENS_18Kernel_traits_baseILj3072EfffffjLj128EEEEELb0ELb0ELb1ELb1EEEvNS_9BwdParamsE --------------------------
	.section	.text._ZN10layer_norm13ln_bwd_kernelINS_13Kernel_traitsIfffffjLj3072ELj1ELj1ELj4ELj16ENS_18Kernel_traits_baseILj3072EfffffjLj128EEEEELb0ELb0ELb1ELb1EEEvNS_9BwdParamsE,"ax",@progbits
	.sectioninfo	@"SHI_REGISTERS=194"
	.align	128
        .global         _ZN10layer_norm13ln_bwd_kernelINS_13Kernel_traitsIfffffjLj3072ELj1ELj1ELj4ELj16ENS_18Kernel_traits_baseILj3072EfffffjLj128EEEEELb0ELb0ELb1ELb1EEEvNS_9BwdParamsE
        .type           _ZN10layer_norm13ln_bwd_kernelINS_13Kernel_traitsIfffffjLj3072ELj1ELj1ELj4ELj16ENS_18Kernel_traits_baseILj3072EfffffjLj128EEEEELb0ELb0ELb1ELb1EEEvNS_9BwdParamsE,@function
        .size           _ZN10layer_norm13ln_bwd_kernelINS_13Kernel_traitsIfffffjLj3072ELj1ELj1ELj4ELj16ENS_18Kernel_traits_baseILj3072EfffffjLj128EEEEELb0ELb0ELb1ELb1EEEvNS_9BwdParamsE,(.L_x_9437 - _ZN10layer_norm13ln_bwd_kernelINS_13Kernel_traitsIfffffjLj3072ELj1ELj1ELj4ELj16ENS_18Kernel_traits_baseILj3072EfffffjLj128EEEEELb0ELb0ELb1ELb1EEEvNS_9BwdParamsE)
        .other          _ZN10layer_norm13ln_bwd_kernelINS_13Kernel_traitsIfffffjLj3072ELj1ELj1ELj4ELj16ENS_18Kernel_traits_baseILj3072EfffffjLj128EEEEELb0ELb0ELb1ELb1EEEvNS_9BwdParamsE,@"STO_CUDA_ENTRY STV_DEFAULT"
_ZN10layer_norm13ln_bwd_kernelINS_13Kernel_traitsIfffffjLj3072ELj1ELj1ELj4ELj16ENS_18Kernel_traits_baseILj3072EfffffjLj128EEEEELb0ELb0ELb1ELb1EEEvNS_9BwdParamsE:
.text._ZN10layer_norm13ln_bwd_kernelINS_13Kernel_traitsIfffffjLj3072ELj1ELj1ELj4ELj16ENS_18Kernel_traits_baseILj3072EfffffjLj128EEEEELb0ELb0ELb1ELb1EEEvNS_9BwdParamsE:
[----:B------:R-:W-:Y:S02]  /*0000*/  MOV R1, c[0x0][0x28] ;  /* 0x00000a0000017a02 */ /* 0x000fe40000000f00 */
[----:B------:R-:W0:Y:S01]  /*0010*/  S2R R0, SR_TID.X ;  /* 0x0000000000007919 */ /* 0x000e220000002100 */
[----:B------:R-:W1:Y:S01]  /*0020*/  S2UR UR4, SR_CTAID.X ;  /* 0x00000000000479c3 */ /* 0x000e620000002500 */
[----:B0-----:R-:W-:-:S04]  /*0030*/  SHF.R.U32.HI R3, RZ, 0x7, R0 ;  /* 0x00000007ff037819 */ /* 0x001fc80000011600 */
[----:B-1----:R-:W-:Y:S01]  /*0040*/  IADD3 R2, R3, UR4, RZ ;  /* 0x0000000403027c10 */ /* 0x002fe2000fffe0ff */
        /* <DEDUP_REMOVED lines=28> */
.L_x_8543:
        /* <DEDUP_REMOVED lines=12> */
[----:B------:R-:W-:Y:S01]  /*02d0*/  LEA R3, R3, 0x4, 0x2 ;  /* 0x0000000403037811 */ /* 0x000fe200078e10ff */
        /* <DEDUP_REMOVED lines=24> */
.L_x_8609:
        /* <DEDUP_REMOVED lines=39> */
.L_x_8546:
[----:B0-----:R-:W-:Y:S01]  /*06d0*/  IADD3 R108, R110, -0x1, RZ ;  /* 0xffffffff6e6c7810 */ /* 0x001fe20007ffe0ff */
[----:B------:R-:W-:-:S04]  /*06e0*/  IMAD.WIDE.U32 R148, R147, R180, c[0x0][0x188] ;  /* 0x0000620093947625 */ /* 0x000fc800078e00b4 */
[----:B------:R-:W-:Y:S02]  /*06f0*/  IMAD R110, R108, c[0x0][0x168], RZ ;  /* 0x00005a006c6e7a24 */ /* 0x000fe400078e02ff */
[----:B------:R-:W-:Y:S01]  /*0700*/  IMAD.WIDE R108, R2, R139, c[0x0][0x1a0] ;  /* 0x00006800026c7625 */ /* 0x000fe200078e028b */
[----:B------:R-:W2:Y:S02]  /*0710*/  LDG.E.128 R148, [R148.64] ;  /* 0x0000000494947981 */ /* 0x000ea4000c1e1d00 */
[----:B------:R-:W-:Y:S02]  /*0720*/  SHF.R.S32.HI R111, RZ, 0x1f, R110 ;  /* 0x0000001fff6f7819 */ /* 0x000fe4000001146e */
[----:B------:R0:W3:Y:S02]  /*0730*/  LDG.E R169, [R108.64] ;  /* 0x000000046ca97981 */ /* 0x0000e4000c1e1900 */
[----:B------:R-:W-:-:S04]  /*0740*/  LEA.HI R111, R111, R110, RZ, 0x2 ;  /* 0x0000006e6f6f7211 */ /* 0x000fc800078f10ff */
[----:B------:R-:W-:Y:S01]  /*0750*/  LEA.HI.SX32 R137, R111, R114, 0x1e ;  /* 0x000000726f897211 */ /* 0x000fe200078ff2ff */
[----:B------:R-:W-:-:S03]  /*0760*/  IMAD.WIDE.U32 R110, R178, R180, c[0x0][0x188] ;  /* 0x00006200b26e7625 */ /* 0x000fc600078e00b4 */
[C---:B------:R-:W-:Y:S01]  /*0770*/  IADD3 R113, R137.reuse, 0x100, RZ ;  /* 0x0000010089717810 */ /* 0x040fe20007ffe0ff */
[-C--:B------:R-:W-:Y:S02]  /*0780*/  IMAD.WIDE.U32 R152, R137, R180.reuse, c[0x0][0x208] ;  /* 0x0000820089987625 */ /* 0x080fe400078e00b4 */
[----:B0-----:R-:W4:Y:S02]  /*0790*/  LDG.E.128 R108, [R110.64] ;  /* 0x000000046e6c7981 */ /* 0x001f24000c1e1d00 */
[-C--:B------:R-:W-:Y:S02]  /*07a0*/  IMAD.WIDE.U32 R116, R177, R180.reuse, c[0x0][0x188] ;  /* 0x00006200b1747625 */ /* 0x080fe400078e00b4 */
[----:B------:R-:W4:Y:S02]  /*07b0*/  LDG.E.128 R152, [R152.64] ;  /* 0x0000000498987981 */ /* 0x000f24000c1e1d00 */
[-C--:B------:R-:W-:Y:S02]  /*07c0*/  IMAD.WIDE.U32 R112, R113, R180.reuse, c[0x0][0x208] ;  /* 0x0000820071707625 */ /* 0x080fe400078e00b4 */
[----:B------:R-:W4:Y:S02]  /*07d0*/  LDG.E.128 R116, [R116.64] ;  /* 0x0000000474747981 */ /* 0x000f24000c1e1d00 */
[----:B------:R-:W-:-:S02]  /*07e0*/  IMAD.WIDE.U32 R156, R179, R180, c[0x0][0x188] ;  /* 0x00006200b39c7625 */ /* 0x000fc400078e00b4 */
[----:B------:R-:W4:Y:S01]  /*07f0*/  LDG.E.128 R112, [R112.64] ;  /* 0x0000000470707981 */ /* 0x000f22000c1e1d00 */
[----:B------:R-:W-:-:S03]  /*0800*/  IADD3 R141, R137, 0x80, RZ ;  /* 0x00000080898d7810 */ /* 0x000fc60007ffe0ff */
[----:B------:R-:W4:Y:S02]  /*0810*/  LDG.E.128 R156, [R156.64] ;  /* 0x000000049c9c7981 */ /* 0x000f24000c1e1d00 */
[----:B------:R-:W-:-:S06]  /*0820*/  IMAD.WIDE.U32 R140, R141, R180, c[0x0][0x208] ;  /* 0x000082008d8c7625 */ /* 0x000fcc00078e00b4 */
[----:B------:R-:W4:Y:S01]  /*0830*/  LDG.E.128 R140, [R140.64] ;  /* 0x000000048c8c7981 */ /* 0x000f22000c1e1d00 */
[----:B------:R-:W-:Y:S02]  /*0840*/  IADD3 R121, R137, 0x180, RZ ;  /* 0x0000018089797810 */ /* 0x000fe40007ffe0ff */
[----:B------:R-:W-:-:S03]  /*0850*/  IADD3 R171, R147, 0x200, RZ ;  /* 0x0000020093ab7810 */ /* 0x000fc60007ffe0ff */
[----:B------:R-:W-:Y:S01]  /*0860*/  IMAD.WIDE.U32 R120, R121, R180, c[0x0][0x208] ;  /* 0x0000820079787625 */ /* 0x000fe200078e00b4 */
[----:B------:R-:W-:-:S03]  /*0870*/  IADD3 R129, R137, 0x200, RZ ;  /* 0x0000020089817810 */ /* 0x000fc60007ffe0ff */
[-C--:B------:R-:W-:Y:S02]  /*0880*/  IMAD.WIDE.U32 R124, R171, R180.reuse, c[0x0][0x188] ;  /* 0x00006200ab7c7625 */ /* 0x080fe400078e00b4 */
[----:B------:R-:W4:Y:S01]  /*0890*/  LDG.E.128 R120, [R120.64] ;  /* 0x0000000478787981 */ /* 0x000f22000c1e1d00 */
[----:B------:R-:W-:Y:S01]  /*08a0*/  IADD3 R173, R147, 0x280, RZ ;  /* 0x0000028093ad7810 */ /* 0x000fe20007ffe0ff */
[-C--:B------:R-:W-:Y:S02]  /*08b0*/  IMAD.WIDE.U32 R128, R129, R180.reuse, c[0x0][0x208] ;  /* 0x0000820081807625 */ /* 0x080fe400078e00b4 */
[----:B------:R-:W4:Y:S02]  /*08c0*/  LDG.E.128 R124, [R124.64] ;  /* 0x000000047c7c7981 */ /* 0x000f24000c1e1d00 */
[----:B------:R-:W-:Y:S02]  /*08d0*/  IMAD.WIDE.U32 R132, R173, R180, c[0x0][0x188] ;  /* 0x00006200ad847625 */ /* 0x000fe400078e00b4 */
[----:B------:R-:W4:Y:S04]  /*08e0*/  LDG.E.128 R128, [R128.64] ;  /* 0x0000000480807981 */ /* 0x000f28000c1e1d00 */
[----:B------:R-:W4:Y:S01]  /*08f0*/  LDG.E.128 R132, [R132.64] ;  /* 0x0000000484847981 */ /* 0x000f22000c1e1d00 */
[----:B------:R-:W-:-:S05]  /*0900*/  IADD3 R137, R137, 0x280, RZ ;  /* 0x0000028089897810 */ /* 0x000fca0007ffe0ff */
        /* <DEDUP_REMOVED lines=13> */
[----:B---3--:R-:W-:-:S05]  /*09e0*/  FSEL R180, R169, RZ, !P0 ;  /* 0x000000ffa9b47208 */ /* 0x008fca0004000000 */
[C---:B--2---:R-:W-:Y:S02]  /*09f0*/  FADD.FTZ R169, -R180.reuse, R148 ;  /* 0x00000094b4a97221 */ /* 0x044fe40000010100 */
[----:B0-----:R-:W-:Y:S02]  /*0a00*/  FADD.FTZ R163, -R180, R149 ;  /* 0x00000095b4a37221 */ /* 0x001fe40000010100 */
[----:B-----5:R-:W-:Y:S02]  /*0a10*/  FMUL.FTZ R149, R146, R169 ;  /* 0x000000a992957220 */ /* 0x020fe40000410000 */
[C---:B----4-:R-:W-:Y:S02]  /*0a20*/  FADD.FTZ R109, -R180.reuse, R109 ;  /* 0x0000006db46d7221 */ /* 0x050fe40000010100 */
[----:B------:R-:W-:Y:S02]  /*0a30*/  FADD.FTZ R111, -R180, R111 ;  /* 0x0000006fb46f7221 */ /* 0x000fe40000010100 */
[----:B------:R-:W-:-:S02]  /*0a40*/  FMUL.FTZ R172, R146, R109 ;  /* 0x0000006d92ac7220 */ /* 0x000fc40000410000 */
[----:B------:R-:W-:Y:S02]  /*0a50*/  FADD.FTZ R175, -R180, R150 ;  /* 0x00000096b4af7221 */ /* 0x000fe40000010100 */
[----:B------:R-:W-:Y:S02]  /*0a60*/  FMUL.FTZ R148, R146, R163 ;  /* 0x000000a392947220 */ /* 0x000fe40000410000 */
[----:B------:R-:W-:Y:S02]  /*0a70*/  FFMA.FTZ R52, R152, R149, R52 ;  /* 0x0000009598347223 */ /* 0x000fe40000010034 */
[----:B------:R-:W-:Y:S02]  /*0a80*/  FADD.FTZ R96, R96, R152 ;  /* 0x0000009860607221 */ /* 0x000fe40000010000 */
[----:B------:R-:W-:Y:S02]  /*0a90*/  FADD.FTZ R109, -R180, R116 ;  /* 0x00000074b46d7221 */ /* 0x000fe40000010100 */
[----:B------:R-:W-:-:S02]  /*0aa0*/  FMUL.FTZ R152, R48, R152 ;  /* 0x0000009830987220 */ /* 0x000fc40000410000 */
[----:B------:R-:W-:Y:S02]  /*0ab0*/  FFMA.FTZ R61, R113, R172, R61 ;  /* 0x000000ac713d7223 */ /* 0x000fe4000001003d */
[----:B------:R-:W-:Y:S02]  /*0ac0*/  FADD.FTZ R89, R89, R113 ;  /* 0x0000007159597221 */ /* 0x000fe40000010000 */
[----:B------:R-:W-:Y:S02]  /*0ad0*/  FMUL.FTZ R173, R41, R113 ;  /* 0x0000007129ad7220 */ /* 0x000fe40000410000 */
[----:B------:R-:W-:Y:S02]  /*0ae0*/  FADD.FTZ R181, -R180, R151 ;  /* 0x00000097b4b57221 */ /* 0x000fe40000010100 */
[----:B------:R-:W-:Y:S02]  /*0af0*/  FMUL.FTZ R170, R146, R111 ;  /* 0x0000006f92aa7220 */ /* 0x000fe40000410000 */
[----:B------:R-:W-:-:S02]  /*0b00*/  FADD.FTZ R117, -R180, R117 ;  /* 0x00000075b4757221 */ /* 0x000fc40000010100 */
[----:B------:R-:W-:Y:S02]  /*0b10*/  FADD.FTZ R113, -R180, R119 ;  /* 0x00000077b4717221 */ /* 0x000fe40000010100 */
[----:B------:R-:W-:Y:S02]  /*0b20*/  FMUL.FTZ R151, R146, R175 ;  /* 0x000000af92977220 */ /* 0x000fe40000410000 */
[----:B------:R-:W-:Y:S02]  /*0b30*/  FFMA.FTZ R53, R153, R148, R53 ;  /* 0x0000009499357223 */ /* 0x000fe40000010035 */
[----:B------:R-:W-:Y:S02]  /*0b40*/  FADD.FTZ R97, R97, R153 ;  /* 0x0000009961617221 */ /* 0x000fe40000010000 */
[C---:B------:R-:W-:Y:S02]  /*0b50*/  FADD.FTZ R171, -R180.reuse, R108 ;  /* 0x0000006cb4ab7221 */ /* 0x040fe40000010100 */
[----:B------:R-:W-:-:S02]  /*0b60*/  FADD.FTZ R111, -R180, R118 ;  /* 0x00000076b46f7221 */ /* 0x000fc40000010100 */
[C---:B------:R-:W-:Y:S02]  /*0b70*/  FMUL.FTZ R119, R146.reuse, R109 ;  /* 0x0000006d92777220 */ /* 0x040fe40000410000 */
[----:B------:R-:W-:Y:S02]  /*0b80*/  FMUL.FTZ R153, R49, R153 ;  /* 0x0000009931997220 */ /* 0x000fe40000410000 */
[----:B------:R-:W-:Y:S02]  /*0b90*/  FADD.FTZ R108, RZ, R152 ;  /* 0x00000098ff6c7221 */ /* 0x000fe40000010000 */
[----:B------:R-:W-:Y:S02]  /*0ba0*/  FFMA.FTZ R109, R149, R152, RZ ;  /* 0x00000098956d7223 */ /* 0x000fe400000100ff */
[C---:B------:R-:W-:Y:S02]  /*0bb0*/  FMUL.FTZ R118, R146.reuse, R117 ;  /* 0x0000007592767220 */ /* 0x040fe40000410000 */
[----:B------:R-:W-:-:S02]  /*0bc0*/  FMUL.FTZ R150, R146, R181 ;  /* 0x000000b592967220 */ /* 0x000fc40000410000 */
[----:B------:R-:W-:Y:S02]  /*0bd0*/  FFMA.FTZ R54, R154, R151, R54 ;  /* 0x000000979a367223 */ /* 0x000fe40000010036 */
[----:B------:R-:W-:Y:S02]  /*0be0*/  FADD.FTZ R98, R98, R154 ;  /* 0x0000009a62627221 */ /* 0x000fe40000010000 */
[----:B-1----:R-:W-:Y:S02]  /*0bf0*/  FADD.FTZ R161, -R180, R156 ;  /* 0x0000009cb4a17221 */ /* 0x002fe40000010100 */
[----:B------:R-:W-:Y:S02]  /*0c00*/  FMUL.FTZ R117, R146, R111 ;  /* 0x0000006f92757220 */ /* 0x000fe40000410000 */
[----:B------:R-:W-:Y:S02]  /*0c10*/  FMUL.FTZ R154, R50, R154 ;  /* 0x0000009a329a7220 */ /* 0x000fe40000410000 */
[----:B------:R-:W-:-:S02]  /*0c20*/  FADD.FTZ R111, R108, R153 ;  /* 0x000000996c6f7221 */ /* 0x000fc40000010000 */
[----:B------:R-:W-:Y:S02]  /*0c30*/  FFMA.FTZ R109, R148, R153, R109 ;  /* 0x00000099946d7223 */ /* 0x000fe4000001006d */
[----:B------:R-:W-:Y:S02]  /*0c40*/  FADD.FTZ R163, -R180, R157 ;  /* 0x0000009db4a37221 */ /* 0x000fe40000010100 */
[----:B------:R-:W-:Y:S02]  /*0c50*/  FFMA.FTZ R55, R155, R150, R55 ;  /* 0x000000969b377223 */ /* 0x000fe40000010037 */
[----:B------:R-:W-:Y:S02]  /*0c60*/  FADD.FTZ R99, R99, R155 ;  /* 0x0000009b63637221 */ /* 0x000fe40000010000 */
        /* <DEDUP_REMOVED lines=68> */
[----:B------:R-:W-:Y:S02]  /*10b0*/  FFMA.FTZ R63, R115, R170, R63 ;  /* 0x000000aa733f7223 */ /* 0x000fe4000001003f */
[----:B------:R-:W-:Y:S02]  /*10c0*/  FADD.FTZ R91, R91, R115 ;  /* 0x000000735b5b7221 */ /* 0x000fe40000010000 */
[----:B------:R-:W-:Y:S02]  /*10d0*/  FADD.FTZ R115, -R180, R126 ;  /* 0x0000007eb4737221 */ /* 0x000fe40000010100 */
[C---:B------:R-:W-:Y:S02]  /*10e0*/  FMUL.FTZ R124, R146.reuse, R161 ;  /* 0x000000a1927c7220 */ /* 0x040fe40000410000 */
[----:B------:R-:W-:Y:S02]  /*10f0*/  FMUL.FTZ R126, R146, R125 ;  /* 0x0000007d927e7220 */ /* 0x000fe40000410000 */
[----:B------:R-:W-:-:S02]  /*1100*/  FFMA.FTZ R68, R128, R127, R68 ;  /* 0x0000007f80447223 */ /* 0x000fc40000010044 */
[----:B------:R-:W-:Y:S02]  /*1110*/  FADD.FTZ R80, R80, R128 ;  /* 0x0000008050507221 */ /* 0x000fe40000010000 */
[----:B------:R-:W-:Y:S02]  /*1120*/  FADD.FTZ R161, -R180, R135 ;  /* 0x00000087b4a17221 */ /* 0x000fe40000010100 */
        /* <DEDUP_REMOVED lines=10> */
[----:B------:R-:W-:Y:S02]  /*11d0*/  FFMA.FTZ R70, R130, R125, R70 ;  /* 0x0000007d82467223 */ /* 0x000fe40000010046 */
[----:B------:R-:W-:Y:S02]  /*11e0*/  FADD.FTZ R82, R82, R130 ;  /* 0x0000008252527221 */ /* 0x000fe40000010000 */
[----:B------:R-:W-:Y:S02]  /*11f0*/  FADD.FTZ R113, -R180, R132 ;  /* 0x00000084b4717221 */ /* 0x000fe40000010100 */
        /* <DEDUP_REMOVED lines=39> */
.L_x_8547:
[----:B0-----:R-:W-:Y:S05]  /*1470*/  BSYNC B0 ;  /* 0x0000000000007941 */ /* 0x001fea0003800000 */
.L_x_8545:
[----:B------:R-:W-:Y:S02]  /*1480*/  SHF.R.U32.HI R108, RZ, 0x7, R0 ;  /* 0x00000007ff6c7819 */ /* 0x000fe40000011600 */
[----:B------:R-:W-:-:S02]  /*1490*/  LOP3.LUT P1, RZ, R145, 0xff, RZ, 0xc0, !PT ;  /* 0x000000ff91ff7812 */ /* 0x000fc4000782c0ff */
[----:B------:R-:W-:Y:S02]  /*14a0*/  SHF.L.U32 R108, R108, 0x2, RZ ;  /* 0x000000026c6c7819 */ /* 0x000fe400000006ff */
[----:B------:R-:W-:Y:S02]  /*14b0*/  LOP3.LUT P0, RZ, R0, 0x1f, RZ, 0xc0, !PT ;  /* 0x0000001f00ff7812 */ /* 0x000fe4000780c0ff */
[----:B------:R-:W-:Y:S01]  /*14c0*/  SEL R162, R3, R108, !P1 ;  /* 0x0000006c03a27207 */ /* 0x000fe20004800000 */
[----:B------:R-:W-:Y:S08]  /*14d0*/  BRA.DIV ~URZ, `(.L_x_8548) ;  /* 0x00001f927f007947 */ /* 0x000ff0000b800000 */
[----:B------:R0:W1:Y:S02]  /*14e0*/  SHFL.DOWN PT, R113, R110, 0x10, 0x1f ;  /* 0x0a001f006e717f89 */ /* 0x00006400000e0000 */
.L_x_8610:
        /* <DEDUP_REMOVED lines=18> */
.L_x_8611:
[----:B------:R-:W-:Y:S01]  /*1610*/  @!P0 SHF.R.U32.HI R109, RZ, 0x5, R0 ;  /* 0x00000005ff6d8819 */ /* 0x000fe20000011600 */
[----:B--2---:R-:W-:Y:S01]  /*1620*/  FADD.FTZ R164, R114, R111 ;  /* 0x0000006f72a47221 */ /* 0x004fe20000010000 */
[----:B------:R-:W-:Y:S01]  /*1630*/  WARPSYNC 0xffffffff ;  /* 0xffffffff00007948 */ /* 0x000fe20003800000 */
[----:B-1----:R-:W-:Y:S01]  /*1640*/  FADD.FTZ R165, R108, R115 ;  /* 0x000000736ca57221 */ /* 0x002fe20000010000 */
[----:B------:R-:W-:Y:S01]  /*1650*/  @!P0 LOP3.LUT R109, R109, 0x3, RZ, 0xc0, !PT ;  /* 0x000000036d6d8812 */ /* 0x000fe200078ec0ff */
[----:B------:R-:W-:Y:S01]  /*1660*/  BSSY B0, `(.L_x_8550) ;  /* 0x000005e000007945 */ /* 0x000fe20003800000 */
[----:B------:R-:W-:Y:S02]  /*1670*/  ISETP.NE.AND P1, PT, R144, RZ, PT ;  /* 0x000000ff9000720c */ /* 0x000fe40003f25270 */
[----:B------:R-:W-:Y:S02]  /*1680*/  @!P0 IADD3 R139, R162, R109, RZ ;  /* 0x0000006da28b8210 */ /* 0x000fe40007ffe0ff */
[----:B------:R-:W-:-:S02]  /*1690*/  @!P5 ISETP.NE.U32.AND P2, PT, RZ, c[0x0][0x218], PT ;  /* 0x00008600ff00da0c */ /* 0x000fc40003f45070 */
[----:B------:R-:W-:Y:S01]  /*16a0*/  @!P5 ISETP.NE.U32.AND P4, PT, RZ, c[0x0][0x218], PT ;  /* 0x00008600ff00da0c */ /* 0x000fe20003f85070 */
[----:B------:R1:W-:Y:S04]  /*16b0*/  @!P0 STS.64 [R139.X8+0x3000], R164 ;  /* 0x003000a48b008388 */ /* 0x0003e80000008a00 */
[----:B------:R-:W-:Y:S01]  /*16c0*/  BAR.SYNC.DEFER_BLOCKING 0x0 ;  /* 0x0000000000007b1d */ /* 0x000fe20000010000 */
[----:B------:R-:W-:Y:S02]  /*16d0*/  @!P5 ISETP.NE.U32.AND P3, PT, RZ, c[0x0][0x218], PT ;  /* 0x00008600ff00da0c */ /* 0x000fe40003f65070 */
[----:B------:R-:W-:Y:S02]  /*16e0*/  @!P5 ISETP.NE.AND.EX P2, PT, RZ, c[0x0][0x21c], PT, P2 ;  /* 0x00008700ff00da0c */ /* 0x000fe40003f45320 */
[----:B------:R-:W-:-:S02]  /*16f0*/  @!P5 ISETP.NE.AND.EX P4, PT, RZ, c[0x0][0x21c], PT, P4 ;  /* 0x00008700ff00da0c */ /* 0x000fc40003f85340 */
[----:B------:R-:W-:Y:S01]  /*1700*/  @!P5 ISETP.NE.AND.EX P3, PT, RZ, c[0x0][0x21c], PT, P3 ;  /* 0x00008700ff00da0c */ /* 0x000fe20003f65330 */
[----:B-1----:R-:W-:Y:S01]  /*1710*/  HFMA2.MMA R139, -RZ, RZ, 0, 0 ;  /* 0x00000000ff8b7435 */ /* 0x002fe200000001ff */
[----:B-----5:R-:W-:Y:S02]  /*1720*/  @!P5 FSEL R183, R24, RZ, P2 ;  /* 0x000000ff18b7d208 */ /* 0x020fe40001000000 */
[----:B------:R-:W-:Y:S02]  /*1730*/  @!P5 FSEL R182, R25, RZ, P4 ;  /* 0x000000ff19b6d208 */ /* 0x000fe40002000000 */
[----:B------:R-:W-:Y:S02]  /*1740*/  @!P5 ISETP.NE.U32.AND P2, PT, RZ, c[0x0][0x218], PT ;  /* 0x00008600ff00da0c */ /* 0x000fe40003f45070 */
[----:B------:R-:W-:Y:S02]  /*1750*/  @!P5 ISETP.NE.U32.AND P4, PT, RZ, c[0x0][0x218], PT ;  /* 0x00008600ff00da0c */ /* 0x000fe40003f85070 */
[----:B------:R-:W-:-:S02]  /*1760*/  @!P5 FSEL R187, R26, RZ, P3 ;  /* 0x000000ff1abbd208 */ /* 0x000fc40001800000 */
[----:B------:R-:W-:Y:S02]  /*1770*/  @!P5 ISETP.NE.U32.AND P3, PT, RZ, c[0x0][0x218], PT ;  /* 0x00008600ff00da0c */ /* 0x000fe40003f65070 */
[----:B------:R-:W-:Y:S02]  /*1780*/  @!P5 ISETP.NE.AND.EX P2, PT, RZ, c[0x0][0x21c], PT, P2 ;  /* 0x00008700ff00da0c */ /* 0x000fe40003f45320 */
[----:B------:R-:W-:Y:S01]  /*1790*/  @!P5 ISETP.NE.AND.EX P4, PT, RZ, c[0x0][0x21c], PT, P4 ;  /* 0x00008700ff00da0c */ /* 0x000fe20003f85340 */
[----:B0-----:R-:W0:Y:S01]  /*17a0*/  LDS.128 R108, [R162.X8+0x3000] ;  /* 0x00300000a26c7984 */ /* 0x001e220000008c00 */
[----:B------:R-:W-:Y:S02]  /*17b0*/  ISETP.GE.AND P6, PT, R168, 0x1, PT ;  /* 0x00000001a800780c */ /* 0x000fe40003fc6270 */
[----:B------:R-:W-:Y:S01]  /*17c0*/  @!P5 ISETP.NE.AND.EX P3, PT, RZ, c[0x0][0x21c], PT, P3 ;  /* 0x00008700ff00da0c */ /* 0x000fe20003f65330 */
[----:B------:R1:W2:Y:S01]  /*17d0*/  LDS.128 R112, [R162.X8+0x3010] ;  /* 0x00301000a2707984 */ /* 0x0002a20000008c00 */
[----:B------:R-:W-:-:S02]  /*17e0*/  @!P5 FSEL R189, R20, RZ, P2 ;  /* 0x000000ff14bdd208 */ /* 0x000fc40001000000 */
[----:B------:R-:W-:Y:S02]  /*17f0*/  @!P5 FSEL R186, R21, RZ, P4 ;  /* 0x000000ff15bad208 */ /* 0x000fe40002000000 */
[----:B------:R-:W-:Y:S02]  /*1800*/  @!P5 ISETP.NE.U32.AND P2, PT, RZ, c[0x0][0x218], PT ;  /* 0x00008600ff00da0c */ /* 0x000fe40003f45070 */
[----:B------:R-:W-:Y:S02]  /*1810*/  @!P5 ISETP.NE.U32.AND P4, PT, RZ, c[0x0][0x218], PT ;  /* 0x00008600ff00da0c */ /* 0x000fe40003f85070 */
[----:B------:R-:W-:Y:S02]  /*1820*/  @!P5 FSEL R191, R22, RZ, P3 ;  /* 0x000000ff16bfd208 */ /* 0x000fe40001800000 */
[----:B------:R-:W-:Y:S02]  /*1830*/  @!P5 ISETP.NE.U32.AND P3, PT, RZ, c[0x0][0x218], PT ;  /* 0x00008600ff00da0c */ /* 0x000fe40003f65070 */
[----:B------:R-:W-:-:S02]  /*1840*/  @!P5 ISETP.NE.AND.EX P2, PT, RZ, c[0x0][0x21c], PT, P2 ;  /* 0x00008700ff00da0c */ /* 0x000fc40003f45320 */
[----:B------:R-:W-:Y:S02]  /*1850*/  @!P5 ISETP.NE.AND.EX P4, PT, RZ, c[0x0][0x21c], PT, P4 ;  /* 0x00008700ff00da0c */ /* 0x000fe40003f85340 */
[----:B------:R-:W-:Y:S02]  /*1860*/  @!P5 ISETP.NE.AND.EX P3, PT, RZ, c[0x0][0x21c], PT, P3 ;  /* 0x00008700ff00da0c */ /* 0x000fe40003f65330 */
[----:B------:R-:W-:Y:S02]  /*1870*/  @!P5 FSEL R167, R16, RZ, P2 ;  /* 0x000000ff10a7d208 */ /* 0x000fe40001000000 */
[----:B------:R-:W-:Y:S02]  /*1880*/  @!P5 FSEL R166, R17, RZ, P4 ;  /* 0x000000ff11a6d208 */ /* 0x000fe40002000000 */
[----:B------:R-:W-:Y:S02]  /*1890*/  @P6 IADD3 R160, R168, -0x1, RZ ;  /* 0xffffffffa8a06810 */ /* 0x000fe40007ffe0ff */
[----:B------:R-:W-:-:S02]  /*18a0*/  @!P5 ISETP.NE.U32.AND P2, PT, RZ, c[0x0][0x218], PT ;  /* 0x00008600ff00da0c */ /* 0x000fc40003f45070 */
[----:B------:R-:W-:Y:S01]  /*18b0*/  @!P5 ISETP.NE.U32.AND P4, PT, RZ, c[0x0][0x218], PT ;  /* 0x00008600ff00da0c */ /* 0x000fe20003f85070 */
[----:B------:R-:W-:Y:S01]  /*18c0*/  @P6 IMAD R160, R160, c[0x0][0x168], RZ ;  /* 0x00005a00a0a06a24 */ /* 0x000fe200078e02ff */
[----:B------:R-:W-:Y:S02]  /*18d0*/  @!P5 FSEL R185, R18, RZ, P3 ;  /* 0x000000ff12b9d208 */ /* 0x000fe40001800000 */
[----:B------:R-:W-:Y:S02]  /*18e0*/  ISETP.NE.U32.AND P3, PT, RZ, c[0x0][0x258], PT ;  /* 0x00009600ff007a0c */ /* 0x000fe40003f65070 */
[----:B------:R-:W-:Y:S02]  /*18f0*/  @!P5 ISETP.NE.AND.EX P2, PT, RZ, c[0x0][0x21c], PT, P2 ;  /* 0x00008700ff00da0c */ /* 0x000fe40003f45320 */
[----:B------:R-:W-:Y:S01]  /*1900*/  @!P5 ISETP.NE.AND.EX P4, PT, RZ, c[0x0][0x21c], PT, P4 ;  /* 0x00008700ff00da0c */ /* 0x000fe20003f85340 */
[----:B0-----:R-:W-:Y:S01]  /*1910*/  FADD.FTZ R161, RZ, R108 ;  /* 0x0000006cffa17221 */ /* 0x001fe20000010000 */
[----:B------:R-:W-:Y:S01]  /*1920*/  ISETP.NE.AND.EX P3, PT, RZ, c[0x0][0x25c], PT, P3 ;  /* 0x00009700ff007a0c */ /* 0x000fe20003f65330 */
[----:B------:R-:W-:Y:S01]  /*1930*/  FADD.FTZ R108, RZ, R109 ;  /* 0x0000006dff6c7221 */ /* 0x000fe20000010000 */
[----:B------:R-:W-:Y:S01]  /*1940*/  @!P5 FSEL R163, R12, RZ, P2 ;  /* 0x000000ff0ca3d208 */ /* 0x000fe20001000000 */
[----:B------:R-:W-:Y:S01]  /*1950*/  FADD.FTZ R161, R110, R161 ;  /* 0x000000a16ea17221 */ /* 0x000fe20000010000 */
[----:B-1----:R-:W-:Y:S01]  /*1960*/  @!P5 FSEL R162, R13, RZ, P4 ;  /* 0x000000ff0da2d208 */ /* 0x002fe20002000000 */
[----:B------:R-:W-:Y:S01]  /*1970*/  FADD.FTZ R108, R111, R108 ;  /* 0x0000006c6f6c7221 */ /* 0x000fe20000010000 */
[----:B------:R-:W-:Y:S01]  /*1980*/  @!P5 ISETP.NE.U32.AND P2, PT, RZ, c[0x0][0x218], PT ;  /* 0x00008600ff00da0c */ /* 0x000fe20003f45070 */
[----:B--2---:R-:W-:Y:S01]  /*1990*/  FADD.FTZ R161, R161, R112 ;  /* 0x00000070a1a17221 */ /* 0x004fe20000010000 */
[----:B------:R-:W-:Y:S01]  /*19a0*/  @!P5 ISETP.NE.U32.AND P4, PT, RZ, c[0x0][0x218], PT ;  /* 0x00008600ff00da0c */ /* 0x000fe20003f85070 */
[----:B------:R-:W-:Y:S01]  /*19b0*/  FADD.FTZ R108, R108, R113 ;  /* 0x000000716c6c7221 */ /* 0x000fe20000010000 */
[----:B------:R-:W-:Y:S01]  /*19c0*/  @P6 SHF.R.S32.HI R109, RZ, 0x1f, R160 ;  /* 0x0000001fff6d6819 */ /* 0x000fe200000114a0 */
[----:B------:R-:W-:Y:S01]  /*19d0*/  FADD.FTZ R114, R114, R161 ;  /* 0x000000a172727221 */ /* 0x000fe20000010000 */
[----:B------:R-:W-:Y:S01]  /*19e0*/  @!P5 ISETP.NE.AND.EX P2, PT, RZ, c[0x0][0x21c], PT, P2 ;  /* 0x00008700ff00da0c */ /* 0x000fe20003f45320 */
[----:B------:R-:W-:Y:S01]  /*19f0*/  FADD.FTZ R115, R115, R108 ;  /* 0x0000006c73737221 */ /* 0x000fe20000010000 */
[----:B------:R-:W-:Y:S01]  /*1a00*/  @!P5 ISETP.NE.AND.EX P4, PT, RZ, c[0x0][0x21c], PT, P4 ;  /* 0x00008700ff00da0c */ /* 0x000fe20003f85340 */
[----:B------:R-:W-:Y:S01]  /*1a10*/  FMUL.FTZ R114, R114, c[0x0][0x1e0] ;  /* 0x0000780072727a20 */ /* 0x000fe20000410000 */
[----:B------:R-:W-:Y:S01]  /*1a20*/  @P6 LEA.HI R109, R109, R160, RZ, 0x2 ;  /* 0x000000a06d6d6211 */ /* 0x000fe200078f10ff */
[----:B------:R-:W-:Y:S01]  /*1a30*/  FMUL.FTZ R115, R115, c[0x0][0x1e0] ;  /* 0x0000780073737a20 */ /* 0x000fe20000410000 */
[----:B------:R-:W-:-:S02]  /*1a40*/  ISETP.NE.U32.AND P0, PT, RZ, c[0x0][0x258], PT ;  /* 0x00009600ff007a0c */ /* 0x000fc40003f05070 */
[----:B------:R-:W-:Y:S02]  /*1a50*/  FSEL R114, R114, RZ, !P1 ;  /* 0x000000ff72727208 */ /* 0x000fe40004800000 */
[----:B------:R-:W-:Y:S02]  /*1a60*/  @!P5 ISETP.NE.U32.AND P1, PT, RZ, c[0x0][0x218], PT ;  /* 0x00008600ff00da0c */ /* 0x000fe40003f25070 */
[----:B------:R-:W-:Y:S02]  /*1a70*/  @P6 LOP3.LUT R110, R0, 0x7f, RZ, 0xc0, !PT ;  /* 0x0000007f006e6812 */ /* 0x000fe400078ec0ff */
[----:B------:R-:W-:Y:S02]  /*1a80*/  @!P5 ISETP.NE.AND.EX P1, PT, RZ, c[0x0][0x21c], PT, P1 ;  /* 0x00008700ff00da0c */ /* 0x000fe40003f25310 */
[----:B------:R-:W-:Y:S02]  /*1a90*/  @!P5 FSEL R164, R15, RZ, P2 ;  /* 0x000000ff0fa4d208 */ /* 0x000fe40001000000 */
[----:B------:R-:W-:-:S02]  /*1aa0*/  @!P5 FSEL R184, R27, RZ, P1 ;  /* 0x000000ff1bb8d208 */ /* 0x000fc40000800000 */
[----:B------:R-:W-:Y:S02]  /*1ab0*/  @!P5 ISETP.NE.U32.AND P1, PT, RZ, c[0x0][0x218], PT ;  /* 0x00008600ff00da0c */ /* 0x000fe40003f25070 */
[----:B------:R-:W-:Y:S02]  /*1ac0*/  @!P5 FSEL R161, R8, RZ, P4 ;  /* 0x000000ff08a1d208 */ /* 0x000fe40002000000 */
[----:B------:R-:W-:Y:S02]  /*1ad0*/  @!P5 ISETP.NE.AND.EX P1, PT, RZ, c[0x0][0x21c], PT, P1 ;  /* 0x00008700ff00da0c */ /* 0x000fe40003f25310 */
[----:B------:R-:W-:Y:S02]  /*1ae0*/  @!P5 ISETP.NE.U32.AND P2, PT, RZ, c[0x0][0x218], PT ;  /* 0x00008600ff00da0c */ /* 0x000fe40003f45070 */
[----:B------:R-:W-:Y:S02]  /*1af0*/  @!P5 FSEL R188, R23, RZ, P1 ;  /* 0x000000ff17bcd208 */ /* 0x000fe40000800000 */
[----:B------:R-:W-:-:S02]  /*1b00*/  @!P5 ISETP.NE.U32.AND P1, PT, RZ, c[0x0][0x218], PT ;  /* 0x00008600ff00da0c */ /* 0x000fc40003f25070 */
[----:B------:R-:W-:Y:S02]  /*1b10*/  @!P5 ISETP.NE.U32.AND P4, PT, RZ, c[0x0][0x218], PT ;  /* 0x00008600ff00da0c */ /* 0x000fe40003f85070 */
[----:B------:R-:W-:Y:S02]  /*1b20*/  @!P5 ISETP.NE.AND.EX P1, PT, RZ, c[0x0][0x21c], PT, P1 ;  /* 0x00008700ff00da0c */ /* 0x000fe40003f25310 */
[----:B------:R-:W-:Y:S02]  /*1b30*/  ISETP.NE.AND.EX P0, PT, RZ, c[0x0][0x25c], PT, P0 ;  /* 0x00009700ff007a0c */ /* 0x000fe40003f05300 */
[----:B------:R-:W-:Y:S02]  /*1b40*/  @!P5 FSEL R180, R19, RZ, P1 ;  /* 0x000000ff13b4d208 */ /* 0x000fe40000800000 */
[----:B------:R-:W-:Y:S02]  /*1b50*/  @!P5 ISETP.NE.U32.AND P1, PT, RZ, c[0x0][0x218], PT ;  /* 0x00008600ff00da0c */ /* 0x000fe40003f25070 */
[----:B------:R-:W-:-:S02]  /*1b60*/  @P6 LEA.HI.SX32 R139, R109, R110, 0x1e ;  /* 0x0000006e6d8b6211 */ /* 0x000fc400078ff2ff */
[----:B------:R-:W-:Y:S02]  /*1b70*/  @!P5 ISETP.NE.AND.EX P1, PT, RZ, c[0x0][0x21c], PT, P1 ;  /* 0x00008700ff00da0c */ /* 0x000fe40003f25310 */
[----:B------:R-:W-:Y:S02]  /*1b80*/  @P3 MOV R190, 0x10 ;  /* 0x0000001000be3802 */ /* 0x000fe40000000f00 */
        /* <DEDUP_REMOVED lines=11> */
.L_x_8551:
[----:B------:R-:W-:Y:S05]  /*1c40*/  BSYNC B0 ;  /* 0x0000000000007941 */ /* 0x000fea0003800000 */
.L_x_8550:
        /* <DEDUP_REMOVED lines=8> */
.L_x_8553:
[----:B------:R-:W-:Y:S05]  /*1cd0*/  BSYNC B0 ;  /* 0x0000000000007941 */ /* 0x000fea0003800000 */
.L_x_8552:
        /* <DEDUP_REMOVED lines=8> */
.L_x_8555:
[----:B------:R-:W-:Y:S05]  /*1d60*/  BSYNC B0 ;  /* 0x0000000000007941 */ /* 0x000fea0003800000 */
.L_x_8554:
        /* <DEDUP_REMOVED lines=8> */
.L_x_8557:
[----:B------:R-:W-:Y:S05]  /*1df0*/  BSYNC B0 ;  /* 0x0000000000007941 */ /* 0x000fea0003800000 */
.L_x_8556:
        /* <DEDUP_REMOVED lines=8> */
.L_x_8558:
        /* <DEDUP_REMOVED lines=14> */
.L_x_8560:
[----:B------:R-:W-:Y:S05]  /*1f60*/  BSYNC B0 ;  /* 0x0000000000007941 */ /* 0x000fea0003800000 */
.L_x_8559:
        /* <DEDUP_REMOVED lines=8> */
.L_x_8562:
[----:B------:R-:W-:Y:S05]  /*1ff0*/  BSYNC B0 ;  /* 0x0000000000007941 */ /* 0x000fea0003800000 */
.L_x_8561:
        /* <DEDUP_REMOVED lines=8> */
.L_x_8564:
[----:B------:R-:W-:Y:S05]  /*2080*/  BSYNC B0 ;  /* 0x0000000000007941 */ /* 0x000fea0003800000 */
.L_x_8563:
        /* <DEDUP_REMOVED lines=8> */
.L_x_8566:
[----:B------:R-:W-:Y:S05]  /*2110*/  BSYNC B0 ;  /* 0x0000000000007941 */ /* 0x000fea0003800000 */
.L_x_8565:
        /* <DEDUP_REMOVED lines=8> */
.L_x_8568:
[----:B------:R-:W-:Y:S05]  /*21a0*/  BSYNC B0 ;  /* 0x0000000000007941 */ /* 0x000fea0003800000 */
.L_x_8567:
        /* <DEDUP_REMOVED lines=25> */
.L_x_8570:
[----:B------:R-:W-:Y:S05]  /*2340*/  BSYNC B0 ;  /* 0x0000000000007941 */ /* 0x000fea0003800000 */
.L_x_8569:
        /* <DEDUP_REMOVED lines=8> */
.L_x_8572:
[----:B------:R-:W-:Y:S05]  /*23d0*/  BSYNC B0 ;  /* 0x0000000000007941 */ /* 0x000fea0003800000 */
.L_x_8571:
        /* <DEDUP_REMOVED lines=8> */
.L_x_8574:
[----:B------:R-:W-:Y:S05]  /*2460*/  BSYNC B0 ;  /* 0x0000000000007941 */ /* 0x000fea0003800000 */
.L_x_8573:
        /* <DEDUP_REMOVED lines=8> */
.L_x_8576:
[----:B------:R-:W-:Y:S05]  /*24f0*/  BSYNC B0 ;  /* 0x0000000000007941 */ /* 0x000fea0003800000 */
.L_x_8575:
        /* <DEDUP_REMOVED lines=8> */
.L_x_8578:
[----:B------:R-:W-:Y:S05]  /*2580*/  BSYNC B0 ;  /* 0x0000000000007941 */ /* 0x000fea0003800000 */
.L_x_8577:
[----:B------:R-:W-:Y:S01]  /*2590*/  @P3 IMAD.WIDE.U32 R178, R178, R179, c[0x0][0x258] ;  /* 0x00009600b2b23625 */ /* 0x000fe200078e00b3 */
[----:B0-----:R-:W-:Y:S01]  /*25a0*/  SEL R110, R185, R102, P0 ;  /* 0x00000066b96e7207 */ /* 0x001fe20000000000 */
[----:B------:R-:W-:Y:S01]  /*25b0*/  BSSY B0, `(.L_x_8579) ;  /* 0x0000017000007945 */ /* 0x000fe20003800000 */
[----:B------:R-:W-:Y:S02]  /*25c0*/  @P3 SEL R109, R166, R101, P0 ;  /* 0x00000065a66d3207 */ /* 0x000fe40000000000 */
[----:B------:R-:W-:Y:S02]  /*25d0*/  @P3 SEL R108, R167, R100, P0 ;  /* 0x00000064a76c3207 */ /* 0x000fe40000000000 */
[----:B------:R-:W-:Y:S02]  /*25e0*/  @P3 SEL R111, R180, R103, P0 ;  /* 0x00000067b46f3207 */ /* 0x000fe40000000000 */
[----:B------:R-:W-:Y:S02]  /*25f0*/  @!P5 ISETP.NE.AND.EX P4, PT, RZ, c[0x0][0x21c], PT, P4 ;  /* 0x00008700ff00da0c */ /* 0x000fe40003f85340 */
[----:B------:R-:W-:Y:S01]  /*2600*/  ISETP.GT.AND P2, PT, R168, RZ, PT ;  /* 0x000000ffa800720c */ /* 0x000fe20003f44270 */
[----:B------:R0:W-:Y:S01]  /*2610*/  @P3 STG.E.128 [R178.64], R108 ;  /* 0x0000006cb2003986 */ /* 0x0001e2000c101d04 */
[----:B------:R-:W-:-:S02]  /*2620*/  @P3 MOV R184, 0x10 ;  /* 0x0000001000b83802 */ /* 0x000fc40000000f00 */
[----:B------:R-:W-:Y:S01]  /*2630*/  @!P5 FSEL R182, R11, RZ, P4 ;  /* 0x000000ff0bb6d208 */ /* 0x000fe20002000000 */
[----:B------:R-:W-:Y:S05]  /*2640*/  @!P6 BRA `(.L_x_8580) ;  /* 0x000000d00000e947 */ /* 0x000fea0003800000 */
[----:B------:R-:W-:Y:S01]  /*2650*/  HFMA2.MMA R113, -RZ, RZ, 0, 9.5367431640625e-07 ;  /* 0x00000010ff717435 */ /* 0x000fe200000001ff */
[----:B------:R-:W-:Y:S01]  /*2660*/  IADD3 R112, R139, 0x100, RZ ;  /* 0x000001008b707810 */ /* 0x000fe20007ffe0ff */
[----:B------:R-:W-:Y:S01]  /*2670*/  FMUL.FTZ R180, R180, c[0x0][0x1ec] ;  /* 0x00007b00b4b47a20 */ /* 0x000fe20000410000 */
[----:B------:R-:W-:Y:S01]  /*2680*/  ISETP.GT.AND P4, PT, R168, RZ, PT ;  /* 0x000000ffa800720c */ /* 0x000fe20003f84270 */
[----:B------:R-:W-:Y:S02]  /*2690*/  FMUL.FTZ R185, R185, c[0x0][0x1ec] ;  /* 0x00007b00b9b97a20 */ /* 0x000fe40000410000 */
[----:B------:R-:W-:Y:S01]  /*26a0*/  FMUL.FTZ R166, R166, c[0x0][0x1ec] ;  /* 0x00007b00a6a67a20 */ /* 0x000fe20000410000 */
[----:B0-----:R-:W-:Y:S01]  /*26b0*/  SEL R111, R180, R107, P4 ;  /* 0x0000006bb46f7207 */ /* 0x001fe20002000000 */
[----:B------:R-:W-:Y:S01]  /*26c0*/  FMUL.FTZ R167, R167, c[0x0][0x1ec] ;  /* 0x00007b00a7a77a20 */ /* 0x000fe20000410000 */
[----:B------:R-:W-:Y:S01]  /*26d0*/  SEL R110, R185, R106, P4 ;  /* 0x0000006ab96e7207 */ /* 0x000fe20002000000 */
[----:B------:R-:W-:Y:S01]  /*26e0*/  IMAD.WIDE.U32 R112, R112, R113, c[0x0][0x248] ;  /* 0x0000920070707625 */ /* 0x000fe200078e0071 */
[----:B------:R-:W-:-:S02]  /*26f0*/  SEL R109, R166, R105, P4 ;  /* 0x00000069a66d7207 */ /* 0x000fc40002000000 */
[----:B------:R-:W-:-:S05]  /*2700*/  SEL R108, R167, R104, P4 ;  /* 0x00000068a76c7207 */ /* 0x000fca0002000000 */
[----:B------:R0:W-:Y:S02]  /*2710*/  STG.E.128 [R112.64], R108 ;  /* 0x0000006c70007986 */ /* 0x0001e4000c101d04 */
.L_x_8580:
[----:B------:R-:W-:Y:S05]  /*2720*/  BSYNC B0 ;  /* 0x0000000000007941 */ /* 0x000fea0003800000 */
.L_x_8579:
        /* <DEDUP_REMOVED lines=8> */
.L_x_8582:
[----:B------:R-:W-:Y:S05]  /*27b0*/  BSYNC B0 ;  /* 0x0000000000007941 */ /* 0x000fea0003800000 */
.L_x_8581:
        /* <DEDUP_REMOVED lines=8> */
.L_x_8584:
[----:B------:R-:W-:Y:S05]  /*2840*/  BSYNC B0 ;  /* 0x0000000000007941 */ /* 0x000fea0003800000 */
.L_x_8583:
        /* <DEDUP_REMOVED lines=8> */
.L_x_8586:
[----:B------:R-:W-:Y:S05]  /*28d0*/  BSYNC B0 ;  /* 0x0000000000007941 */ /* 0x000fea0003800000 */
.L_x_8585:
        /* <DEDUP_REMOVED lines=8> */
.L_x_8588:
[----:B------:R-:W-:Y:S05]  /*2960*/  BSYNC B0 ;  /* 0x0000000000007941 */ /* 0x000fea0003800000 */
.L_x_8587:
        /* <DEDUP_REMOVED lines=26> */
.L_x_8590:
[----:B------:R-:W-:Y:S05]  /*2b10*/  BSYNC B0 ;  /* 0x0000000000007941 */ /* 0x000fea0003800000 */
.L_x_8589:
        /* <DEDUP_REMOVED lines=8> */
.L_x_8592:
[----:B------:R-:W-:Y:S05]  /*2ba0*/  BSYNC B0 ;  /* 0x0000000000007941 */ /* 0x000fea0003800000 */
.L_x_8591:
        /* <DEDUP_REMOVED lines=8> */
.L_x_8594:
[----:B------:R-:W-:Y:S05]  /*2c30*/  BSYNC B0 ;  /* 0x0000000000007941 */ /* 0x000fea0003800000 */
.L_x_8593:
        /* <DEDUP_REMOVED lines=8> */
.L_x_8596:
[----:B------:R-:W-:Y:S05]  /*2cc0*/  BSYNC B0 ;  /* 0x0000000000007941 */ /* 0x000fea0003800000 */
.L_x_8595:
        /* <DEDUP_REMOVED lines=8> */
.L_x_8598:
[----:B------:R-:W-:Y:S05]  /*2d50*/  BSYNC B0 ;  /* 0x0000000000007941 */ /* 0x000fea0003800000 */
.L_x_8597:
        /* <DEDUP_REMOVED lines=24> */
.L_x_8600:
[----:B------:R-:W-:Y:S05]  /*2ee0*/  BSYNC B0 ;  /* 0x0000000000007941 */ /* 0x000fea0003800000 */
.L_x_8599:
        /* <DEDUP_REMOVED lines=8> */
.L_x_8602:
[----:B------:R-:W-:Y:S05]  /*2f70*/  BSYNC B0 ;  /* 0x0000000000007941 */ /* 0x000fea0003800000 */
.L_x_8601:
        /* <DEDUP_REMOVED lines=8> */
.L_x_8604:
[----:B------:R-:W-:Y:S05]  /*3000*/  BSYNC B0 ;  /* 0x0000000000007941 */ /* 0x000fea0003800000 */
.L_x_8603:
        /* <DEDUP_REMOVED lines=15> */
.L_x_8606:
[----:B------:R-:W-:Y:S05]  /*3100*/  BSYNC B0 ;  /* 0x0000000000007941 */ /* 0x000fea0003800000 */
.L_x_8605:
        /* <DEDUP_REMOVED lines=15> */
.L_x_8608:
[----:B------:R-:W-:Y:S05]  /*3200*/  BSYNC B0 ;  /* 0x0000000000007941 */ /* 0x000fea0003800000 */
.L_x_8607:
        /* <DEDUP_REMOVED lines=17> */
.L_x_8544:
        /* <DEDUP_REMOVED lines=21> */
.L_x_8548:
[----:B------:R-:W-:Y:S01]  /*3470*/  HFMA2.MMA R139, -RZ, RZ, 0, 9.5367431640625e-07 ;  /* 0x00000010ff8b7435 */ /* 0x000fe200000001ff */
[----:B------:R-:W-:-:S02]  /*3480*/  MOV R112, R110 ;  /* 0x0000006e00707202 */ /* 0x000fc40000000f00 */
[----:B------:R-:W-:Y:S02]  /*3490*/  MOV R160, 0x1f ;  /* 0x0000001f00a07802 */ /* 0x000fe40000000f00 */
[----:B------:R-:W-:Y:S02]  /*34a0*/  MOV R161, 0xffffffff ;  /* 0xffffffff00a17802 */ /* 0x000fe40000000f00 */
[----:B------:R-:W-:Y:S02]  /*34b0*/  MOV R108, 0x34d0 ;  /* 0x000034d0006c7802 */ /* 0x000fe40000000f00 */
[----:B-----5:R-:W-:Y:S05]  /*34c0*/  CALL.REL.NOINC `($__internal_183_$__cuda_sm70_shflsync_down_p) ;  /* 0x0000046000007944 */ /* 0x020fea0003c00000 */
[----:B-1----:R-:W-:Y:S01]  /*34d0*/  MOV R113, R112 ;  /* 0x0000007000717202 */ /* 0x002fe20000000f00 */
[----:B0-----:R-:W-:Y:S05]  /*34e0*/  BRA `(.L_x_8610) ;  /* 0xffffe00000007947 */ /* 0x001fea000383ffff */
.L_x_8549:
[----:B------:R-:W-:Y:S01]  /*34f0*/  HFMA2.MMA R139, -RZ, RZ, 0, 9.5367431640625e-07 ;  /* 0x00000010ff8b7435 */ /* 0x000fe200000001ff */
[----:B------:R-:W-:Y:S02]  /*3500*/  MOV R112, R111 ;  /* 0x0000006f00707202 */ /* 0x000fe40000000f00 */
[----:B------:R-:W-:Y:S02]  /*3510*/  MOV R160, 0x1f ;  /* 0x0000001f00a07802 */ /* 0x000fe40000000f00 */
[----:B------:R-:W-:-:S02]  /*3520*/  MOV R161, 0xffffffff ;  /* 0xffffffff00a17802 */ /* 0x000fc40000000f00 */
[----:B------:R-:W-:Y:S02]  /*3530*/  MOV R108, 0x3550 ;  /* 0x00003550006c7802 */ /* 0x000fe40000000f00 */
[----:B01---5:R-:W-:Y:S05]  /*3540*/  CALL.REL.NOINC `($__internal_183_$__cuda_sm70_shflsync_down_p) ;  /* 0x000003e000007944 */ /* 0x023fea0003c00000 */
[----:B------:R-:W-:Y:S01]  /*3550*/  FADD.FTZ R113, R113, R110 ;  /* 0x0000006e71717221 */ /* 0x000fe20000010000 */
[----:B0-----:R-:W-:Y:S01]  /*3560*/  HFMA2.MMA R139, -RZ, RZ, 0, 4.76837158203125e-07 ;  /* 0x00000008ff8b7435 */ /* 0x001fe200000001ff */
[----:B-1----:R-:W-:Y:S01]  /*3570*/  FADD.FTZ R111, R111, R112 ;  /* 0x000000706f6f7221 */ /* 0x002fe20000010000 */
[----:B------:R-:W-:Y:S02]  /*3580*/  MOV R160, 0x1f ;  /* 0x0000001f00a07802 */ /* 0x000fe40000000f00 */
[----:B------:R-:W-:Y:S02]  /*3590*/  MOV R161, 0xffffffff ;  /* 0xffffffff00a17802 */ /* 0x000fe40000000f00 */
[----:B------:R-:W-:Y:S02]  /*35a0*/  MOV R112, R113 ;  /* 0x0000007100707202 */ /* 0x000fe40000000f00 */
[----:B------:R-:W-:Y:S02]  /*35b0*/  MOV R108, 0x35d0 ;  /* 0x000035d0006c7802 */ /* 0x000fe40000000f00 */
[----:B------:R-:W-:Y:S05]  /*35c0*/  CALL.REL.NOINC `($__internal_183_$__cuda_sm70_shflsync_down_p) ;  /* 0x0000036000007944 */ /* 0x000fea0003c00000 */
[----:B0-----:R-:W-:Y:S01]  /*35d0*/  HFMA2.MMA R139, -RZ, RZ, 0, 4.76837158203125e-07 ;  /* 0x00000008ff8b7435 */ /* 0x001fe200000001ff */
[----:B-1----:R-:W-:-:S02]  /*35e0*/  MOV R110, R112 ;  /* 0x00000070006e7202 */ /* 0x002fc40000000f00 */
[----:B------:R-:W-:Y:S02]  /*35f0*/  MOV R112, R111 ;  /* 0x0000006f00707202 */ /* 0x000fe40000000f00 */
[----:B------:R-:W-:Y:S02]  /*3600*/  MOV R160, 0x1f ;  /* 0x0000001f00a07802 */ /* 0x000fe40000000f00 */
[----:B------:R-:W-:Y:S02]  /*3610*/  MOV R161, 0xffffffff ;  /* 0xffffffff00a17802 */ /* 0x000fe40000000f00 */
[----:B------:R-:W-:Y:S02]  /*3620*/  MOV R108, 0x3640 ;  /* 0x00003640006c7802 */ /* 0x000fe40000000f00 */
[----:B------:R-:W-:Y:S05]  /*3630*/  CALL.REL.NOINC `($__internal_183_$__cuda_sm70_shflsync_down_p) ;  /* 0x000002f000007944 */ /* 0x000fea0003c00000 */
[----:B------:R-:W-:Y:S01]  /*3640*/  FADD.FTZ R113, R110, R113 ;  /* 0x000000716e717221 */ /* 0x000fe20000010000 */
[----:B0-----:R-:W-:Y:S01]  /*3650*/  HFMA2.MMA R139, -RZ, RZ, 0, 2.384185791015625e-07 ;  /* 0x00000004ff8b7435 */ /* 0x001fe200000001ff */
[----:B-1----:R-:W-:Y:S01]  /*3660*/  FADD.FTZ R111, R111, R112 ;  /* 0x000000706f6f7221 */ /* 0x002fe20000010000 */
[----:B------:R-:W-:Y:S02]  /*3670*/  MOV R160, 0x1f ;  /* 0x0000001f00a07802 */ /* 0x000fe40000000f00 */
[----:B------:R-:W-:-:S02]  /*3680*/  MOV R161, 0xffffffff ;  /* 0xffffffff00a17802 */ /* 0x000fc40000000f00 */
[----:B------:R-:W-:Y:S02]  /*3690*/  MOV R112, R113 ;  /* 0x0000007100707202 */ /* 0x000fe40000000f00 */
[----:B------:R-:W-:Y:S02]  /*36a0*/  MOV R108, 0x36c0 ;  /* 0x000036c0006c7802 */ /* 0x000fe40000000f00 */
[----:B------:R-:W-:Y:S05]  /*36b0*/  CALL.REL.NOINC `($__internal_183_$__cuda_sm70_shflsync_down_p) ;  /* 0x0000027000007944 */ /* 0x000fea0003c00000 */
[----:B0-----:R-:W-:Y:S01]  /*36c0*/  HFMA2.MMA R139, -RZ, RZ, 0, 2.384185791015625e-07 ;  /* 0x00000004ff8b7435 */ /* 0x001fe200000001ff */
[----:B-1----:R-:W-:Y:S02]  /*36d0*/  MOV R110, R112 ;  /* 0x00000070006e7202 */ /* 0x002fe40000000f00 */
[----:B------:R-:W-:Y:S02]  /*36e0*/  MOV R112, R111 ;  /* 0x0000006f00707202 */ /* 0x000fe40000000f00 */
[----:B------:R-:W-:Y:S02]  /*36f0*/  MOV R160, 0x1f ;  /* 0x0000001f00a07802 */ /* 0x000fe40000000f00 */
[----:B------:R-:W-:Y:S02]  /*3700*/  MOV R161, 0xffffffff ;  /* 0xffffffff00a17802 */ /* 0x000fe40000000f00 */
[----:B------:R-:W-:-:S02]  /*3710*/  MOV R108, 0x3730 ;  /* 0x00003730006c7802 */ /* 0x000fc40000000f00 */
[----:B------:R-:W-:Y:S05]  /*3720*/  CALL.REL.NOINC `($__internal_183_$__cuda_sm70_shflsync_down_p) ;  /* 0x0000020000007944 */ /* 0x000fea0003c00000 */
[----:B------:R-:W-:Y:S01]  /*3730*/  FADD.FTZ R113, R110, R113 ;  /* 0x000000716e717221 */ /* 0x000fe20000010000 */
[----:B0-----:R-:W-:Y:S01]  /*3740*/  HFMA2.MMA R139, -RZ, RZ, 0, 1.1920928955078125e-07 ;  /* 0x00000002ff8b7435 */ /* 0x001fe200000001ff */
[----:B-1----:R-:W-:Y:S01]  /*3750*/  FADD.FTZ R115, R111, R112 ;  /* 0x000000706f737221 */ /* 0x002fe20000010000 */
[----:B------:R-:W-:-:S02]  /*3760*/  MOV R160, 0x1f ;  /* 0x0000001f00a07802 */ /* 0x000fc40000000f00 */
[----:B------:R-:W-:Y:S02]  /*3770*/  MOV R161, 0xffffffff ;  /* 0xffffffff00a17802 */ /* 0x000fe40000000f00 */
[----:B------:R-:W-:Y:S02]  /*3780*/  MOV R112, R113 ;  /* 0x0000007100707202 */ /* 0x000fe40000000f00 */
[----:B------:R-:W-:Y:S02]  /*3790*/  MOV R108, 0x37b0 ;  /* 0x000037b0006c7802 */ /* 0x000fe40000000f00 */
[----:B------:R-:W-:Y:S05]  /*37a0*/  CALL.REL.NOINC `($__internal_183_$__cuda_sm70_shflsync_down_p) ;  /* 0x0000018000007944 */ /* 0x000fea0003c00000 */
[----:B0-----:R-:W-:Y:S01]  /*37b0*/  HFMA2.MMA R139, -RZ, RZ, 0, 1.1920928955078125e-07 ;  /* 0x00000002ff8b7435 */ /* 0x001fe200000001ff */
[----:B-1----:R-:W-:Y:S02]  /*37c0*/  MOV R110, R112 ;  /* 0x00000070006e7202 */ /* 0x002fe40000000f00 */
[----:B------:R-:W-:Y:S02]  /*37d0*/  MOV R112, R115 ;  /* 0x0000007300707202 */ /* 0x000fe40000000f00 */
[----:B------:R-:W-:Y:S02]  /*37e0*/  MOV R160, 0x1f ;  /* 0x0000001f00a07802 */ /* 0x000fe40000000f00 */
[----:B------:R-:W-:-:S02]  /*37f0*/  MOV R161, 0xffffffff ;  /* 0xffffffff00a17802 */ /* 0x000fc40000000f00 */
[----:B------:R-:W-:Y:S02]  /*3800*/  MOV R108, 0x3820 ;  /* 0x00003820006c7802 */ /* 0x000fe40000000f00 */
[----:B------:R-:W-:Y:S05]  /*3810*/  CALL.REL.NOINC `($__internal_183_$__cuda_sm70_shflsync_down_p) ;  /* 0x0000011000007944 */ /* 0x000fea0003c00000 */
[----:B------:R-:W-:Y:S01]  /*3820*/  FADD.FTZ R111, R110, R113 ;  /* 0x000000716e6f7221 */ /* 0x000fe20000010000 */
[----:B0-----:R-:W-:Y:S01]  /*3830*/  HFMA2.MMA R139, -RZ, RZ, 0, 5.9604644775390625e-08 ;  /* 0x00000001ff8b7435 */ /* 0x001fe200000001ff */
[----:B-1----:R-:W-:Y:S01]  /*3840*/  FADD.FTZ R115, R115, R112 ;  /* 0x0000007073737221 */ /* 0x002fe20000010000 */
[----:B------:R-:W-:Y:S02]  /*3850*/  MOV R160, 0x1f ;  /* 0x0000001f00a07802 */ /* 0x000fe40000000f00 */
[----:B------:R-:W-:Y:S02]  /*3860*/  MOV R161, 0xffffffff ;  /* 0xffffffff00a17802 */ /* 0x000fe40000000f00 */
[----:B------:R-:W-:Y:S02]  /*3870*/  MOV R112, R111 ;  /* 0x0000006f00707202 */ /* 0x000fe40000000f00 */
[----:B------:R-:W-:Y:S02]  /*3880*/  MOV R108, 0x38a0 ;  /* 0x000038a0006c7802 */ /* 0x000fe40000000f00 */
[----:B------:R-:W-:Y:S05]  /*3890*/  CALL.REL.NOINC `($__internal_183_$__cuda_sm70_shflsync_down_p) ;  /* 0x0000009000007944 */ /* 0x000fea0003c00000 */
[----:B0-----:R-:W-:Y:S01]  /*38a0*/  HFMA2.MMA R139, -RZ, RZ, 0, 5.9604644775390625e-08 ;  /* 0x00000001ff8b7435 */ /* 0x001fe200000001ff */
[----:B-1----:R-:W-:-:S02]  /*38b0*/  MOV R114, R112 ;  /* 0x0000007000727202 */ /* 0x002fc40000000f00 */
[----:B------:R-:W-:Y:S02]  /*38c0*/  MOV R112, R115 ;  /* 0x0000007300707202 */ /* 0x000fe40000000f00 */
[----:B------:R-:W-:Y:S02]  /*38d0*/  MOV R160, 0x1f ;  /* 0x0000001f00a07802 */ /* 0x000fe40000000f00 */
[----:B------:R-:W-:Y:S02]  /*38e0*/  MOV R161, 0xffffffff ;  /* 0xffffffff00a17802 */ /* 0x000fe40000000f00 */
[----:B------:R-:W-:Y:S02]  /*38f0*/  MOV R108, 0x3910 ;  /* 0x00003910006c7802 */ /* 0x000fe40000000f00 */
[----:B------:R-:W-:Y:S05]  /*3900*/  CALL.REL.NOINC `($__internal_183_$__cuda_sm70_shflsync_down_p) ;  /* 0x0000002000007944 */ /* 0x000fea0003c00000 */
[----:B-1----:R-:W-:Y:S01]  /*3910*/  MOV R108, R112 ;  /* 0x00000070006c7202 */ /* 0x002fe20000000f00 */
[----:B0-----:R-:W-:Y:S05]  /*3920*/  BRA `(.L_x_8611) ;  /* 0xffffdce000007947 */ /* 0x001fea000383ffff */
        .weak           $__internal_183_$__cuda_sm70_shflsync_down_p
        .type           $__internal_183_$__cuda_sm70_shflsync_down_p,@function
        .size           $__internal_183_$__cuda_sm70_shflsync_down_p,(.L_x_9437 - $__internal_183_$__cuda_sm70_shflsync_down_p)
$__internal_183_$__cuda_sm70_shflsync_down_p:
[----:B------:R-:W-:Y:S01]  /*3930*/  HFMA2.MMA R109, -RZ, RZ, 0, 0 ;  /* 0x00000000ff6d7435 */ /* 0x000fe200000001ff */
[----:B------:R-:W-:Y:S04]  /*3940*/  WARPSYNC R161 ;  /* 0x000000a100007348 */ /* 0x000fe80003800000 */
[----:B------:R0:W1:Y:S01]  /*3950*/  SHFL.DOWN PT, R112, R112, R139, R160 ;  /* 0x0800008b70707389 */ /* 0x00006200000e00a0 */
[----:B------:R-:W-:Y:S05]  /*3960*/  RET.REL.NODEC R108 `(_ZN10layer_norm13ln_bwd_kernelINS_13Kernel_traitsIfffffjLj3072ELj1ELj1ELj4ELj16ENS_18Kernel_traits_baseILj3072EfffffjLj128EEEEELb0ELb0ELb1ELb1EEEvNS_9BwdParamsE) ;  /* 0xffffc6906c007950 */ /* 0x000fea0003c3ffff */
.L_x_8612:
        /* <DEDUP_REMOVED lines=9> */
.L_x_9437:


//--------------------- .text._ZN10layer_norm13ln_bwd_kernelINS_13Kernel_traitsIfffffjLj3072ELj1ELj1ELj4ELj16ENS_18Kernel_traits_baseILj3072EfffffjLj128EEEEELb0ELb1ELb0ELb0EEEvNS_9BwdParamsE --------------------------
	.section	.text._ZN10layer_norm13ln_bwd_kernelINS_13Kernel_traitsIfffffjLj3072ELj1ELj1ELj4ELj16ENS_18Kernel_traits_baseILj3072EfffffjLj128EEEEELb0ELb1ELb0ELb0EEEvNS_9BwdParamsE,"ax",@progbits
	.sectioninfo	@"SHI_REGISTERS=229"
	.align	128
        .global         _ZN10layer_norm13ln_bwd_kernelINS_13Kernel_traitsIfffffjLj3072ELj1ELj1ELj4ELj16ENS_18Kernel_traits_baseILj3072EfffffjLj128EEEEELb0ELb1ELb0ELb0EEEvNS_9BwdParamsE
        .type           _ZN10layer_norm13ln_bwd_kernelINS_13Kernel_traitsIfffffjLj3072ELj1ELj1ELj4ELj16ENS_18Kernel_traits_baseILj3072EfffffjLj128EEEEELb0ELb1ELb0ELb0EEEvNS_9BwdParamsE,@function
        .size           _ZN10layer_norm13ln_bwd_kernelINS_13Kernel_traitsIfffffjLj3072ELj1ELj1ELj4ELj16ENS_18Kernel_traits_baseILj3072EfffffjLj128EEEEELb0ELb1ELb0ELb0EEEvNS_9BwdParamsE,(.L_x_9438 - _ZN10layer_norm13ln_bwd_kernelINS_13Kernel_traitsIfffffjLj3072ELj1ELj1ELj4ELj16ENS_18Kernel_traits_baseILj3072EfffffjLj128EEEEELb0ELb1ELb0ELb0EEEvNS_9BwdParamsE)
        .other          _ZN10layer_norm13ln_bwd_kernelINS_13Kernel_traitsIfffffjLj3072ELj1ELj1ELj4ELj16ENS_18Kernel_traits_baseILj3072EfffffjLj128EEEEELb0ELb1ELb0ELb0EEEvNS_9BwdParamsE,@"STO_CUDA_ENTRY STV_DEFAULT"
_ZN10layer_norm13ln_bwd_kernelINS_13Kernel_traitsIfffffjLj3072ELj1ELj1ELj4ELj16ENS_18Kernel_traits_baseILj3072EfffffjLj128EEEEELb0ELb1ELb0ELb0EEEvNS_9BwdParamsE:
.text._ZN10layer_norm13ln_bwd_kernelINS_13Kernel_traitsIfffffjLj3072ELj1ELj1ELj4ELj16ENS_18Kernel_traits_baseILj3072EfffffjLj128EEEEELb0ELb1ELb0ELb0EEEvNS_9BwdParamsE:
        /* <DEDUP_REMOVED lines=19> */
[CC--:B------:R-:W-:Y:S01]  /*0130*/  @P0 IMAD.WIDE.U32 R2, R10.reuse, R5.reuse, c[0x0][0x1b0] ;  /* 0x00006c000a020625 */ /* 0x0c0fe200078e0005 */
[----:B------:R-:W-:Y:S02]  /*0140*/  @P3 MOV R21, 0x10 ;  /* 0x0000001000153802 */ /* 0x000fe40000000f00 */
[----:B------:R-:W-:Y:S01]  /*0150*/  @P4 MOV R81, 0x10 ;  /* 0x0000001000514802 */ /* 0x000fe20000000f00 */
[C---:B------:R-:W-:Y:S01]  /*0160*/  @P0 IMAD.WIDE.U32 R4, R10.reuse, R5, c[0x0][0x1c8] ;  /* 0x000072000a040625 */ /* 0x040fe200078e0005 */
[----:B------:R-:W-:Y:S01]  /*0170*/  @P0 LOP3.LUT R10, R10, 0x80, RZ, 0xfc, !PT ;  /* 0x000000800a0a0812 */ /* 0x000fe200078efcff */
[----:B------:R1:W5:Y:S01]  /*0180*/  @P0 LDG.E.128 R24, [R2.64] ;  /* 0x0000000402180981 */ /* 0x000362000c1e1d00 */
[----:B------:R-:W-:-:S02]  /*0190*/  @P5 MOV R73, 0x10 ;  /* 0x0000001000495802 */ /* 0x000fc40000000f00 */
[----:B------:R-:W-:Y:S01]  /*01a0*/  P2R R6, PR, RZ, 0x20 ;  /* 0x00000020ff067803 */ /* 0x000fe20000000000 */
[CC--:B------:R-:W-:Y:S01]  /*01b0*/  @P1 IMAD.WIDE.U32 R8, R10.reuse, R13.reuse, c[0x0][0x1b0] ;  /* 0x00006c000a081625 */ /* 0x0c0fe200078e000d */
[----:B------:R2:W5:Y:S03]  /*01c0*/  @P0 LDG.E.128 R28, [R4.64] ;  /* 0x00000004041c0981 */ /* 0x000566000c1e1d00 */
[C---:B------:R-:W-:Y:S01]  /*01d0*/  @P1 IMAD.WIDE.U32 R12, R10.reuse, R13, c[0x0][0x1c8] ;  /* 0x000072000a0c1625 */ /* 0x040fe200078e000d */
[----:B------:R-:W-:Y:S01]  /*01e0*/  @P1 IADD3 R10, R10, 0x80, RZ ;  /* 0x000000800a0a1810 */ /* 0x000fe20007ffe0ff */
        /* <DEDUP_REMOVED lines=12> */
[----:B------:R2:W5:Y:S04]  /*02b0*/  @P3 LDG.E.128 R52, [R20.64] ;  /* 0x0000000414343981 */ /* 0x000568000c1e1d00 */
[----:B------:R2:W5:Y:S01]  /*02c0*/  @P4 LDG.E.128 R56, [R22.64] ;  /* 0x0000000416384981 */ /* 0x000562000c1e1d00 */
[C---:B------:R-:W-:Y:S01]  /*02d0*/  @P4 IMAD.WIDE.U32 R80, R10.reuse, R81, c[0x0][0x1c8] ;  /* 0x000072000a504625 */ /* 0x040fe200078e0051 */
[----:B------:R-:W-:Y:S01]  /*02e0*/  @P4 IADD3 R10, R10, 0x80, RZ ;  /* 0x000000800a0a4810 */ /* 0x000fe20007ffe0ff */
[----:B------:R-:W-:Y:S01]  /*02f0*/  CS2R R74, SRZ ;  /* 0x00000000004a7805 */ /* 0x000fe2000001ff00 */
[----:B------:R-:W-:Y:S01]  /*0300*/  CS2R R76, SRZ ;  /* 0x00000000004c7805 */ /* 0x000fe2000001ff00 */
[----:B------:R-:W-:Y:S01]  /*0310*/  CS2R R78, SRZ ;  /* 0x00000000004e7805 */ /* 0x000fe2000001ff00 */
[----:B------:R3:W5:Y:S01]  /*0320*/  @P4 LDG.E.128 R60, [R80.64] ;  /* 0x00000004503c4981 */ /* 0x000762000c1e1d00 */
[----:B-1----:R-:W-:-:S04]  /*0330*/  @P5 IMAD.WIDE.U32 R2, R10, R73, c[0x0][0x1b0] ;  /* 0x00006c000a025625 */ /* 0x002fc800078e0049 */
[----:B------:R-:W-:Y:S01]  /*0340*/  @P5 IMAD.WIDE.U32 R6, R10, R73, c[0x0][0x1c8] ;  /* 0x000072000a065625 */ /* 0x000fe200078e0049 */
[----:B------:R0:W5:Y:S04]  /*0350*/  @P5 LDG.E.128 R68, [R2.64] ;  /* 0x0000000402445981 */ /* 0x000168000c1e1d00 */
[----:B------:R2:W5:Y:S01]  /*0360*/  @P5 LDG.E.128 R64, [R6.64] ;  /* 0x0000000406405981 */ /* 0x000562000c1e1d00 */
[----:B0-----:R-:W-:-:S04]  /*0370*/  LEA.HI R3, R0, UR6, RZ, 0x19 ;  /* 0x0000000600037c11 */ /* 0x001fc8000f8fc8ff */
[----:B------:R-:W-:Y:S01]  /*0380*/  ISETP.GE.AND P5, PT, R3, c[0x0][0x164], PT ;  /* 0x0000590003007a0c */ /* 0x000fe20003fa6270 */
[----:B------:R-:W-:Y:S01]  /*0390*/  CS2R R72, SRZ ;  /* 0x0000000000487805 */ /* 0x000fe2000001ff00 */
[----:B---3--:R-:W-:Y:S01]  /*03a0*/  CS2R R80, SRZ ;  /* 0x0000000000507805 */ /* 0x008fe2000001ff00 */
        /* <DEDUP_REMOVED lines=32> */
[----:B--2---:R-:W0:Y:S01]  /*05b0*/  LDC.U8 R2, c[0x0][0x1f0] ;  /* 0x00007c00ff027b82 */ /* 0x004e220000000000 */
[----:B------:R-:W-:Y:S01]  /*05c0*/  HFMA2.MMA R4, -RZ, RZ, 0, 5.9604644775390625e-08 ;  /* 0x00000001ff047435 */ /* 0x000fe200000001ff */
[----:B------:R-:W-:-:S06]  /*05d0*/  MOV R73, RZ ;  /* 0x000000ff00497202 */ /* 0x000fcc0000000f00 */
.L_x_8640:
[----:B------:R-:W-:Y:S02]  /*05e0*/  MOV R172, 0x4 ;  /* 0x0000000400ac7802 */ /* 0x000fe40000000f00 */
[----:B------:R-:W-:-:S02]  /*05f0*/  ISETP.NE.U32.AND P5, PT, RZ, c[0x0][0x1c0], PT ;  /* 0x00007000ff007a0c */ /* 0x000fc40003fa5070 */
[----:B------:R-:W-:Y:S01]  /*0600*/  SHF.R.S32.HI R14, RZ, 0x1f, R3 ;  /* 0x0000001fff0e7819 */ /* 0x000fe20000011403 */
[----:B------:R-:W-:Y:S01]  /*0610*/  IMAD.WIDE R174, R3, R172, c[0x0][0x1a0] ;  /* 0x0000680003ae7625 */ /* 0x000fe200078e02ac */
[----:B------:R-:W-:-:S03]  /*0620*/  ISETP.NE.AND.EX P5, PT, RZ, c[0x0][0x1c4], PT, P5 ;  /* 0x00007100ff007a0c */ /* 0x000fc60003fa5350 */
[C---:B------:R-:W-:Y:S01]  /*0630*/  IMAD.WIDE R172, R3.reuse, R172, c[0x0][0x1a8] ;  /* 0x00006a0003ac7625 */ /* 0x040fe200078e02ac */
[----:B-----5:R1:W5:Y:S04]  /*0640*/  LDG.E R215, [R174.64] ;  /* 0x00000004aed77981 */ /* 0x020368000c1e1900 */
[----:B------:R1:W5:Y:S05]  /*0650*/  LDG.E R207, [R172.64] ;  /* 0x00000004accf7981 */ /* 0x00036a000c1e1900 */
[----:B------:R-:W-:-:S04]  /*0660*/  @P5 LEA R176, P6, R3, c[0x0][0x1c0], 0x2 ;  /* 0x0000700003b05a11 */ /* 0x000fc800078c10ff */
[C---:B------:R-:W-:Y:S02]  /*0670*/  @P5 LEA.HI.X R177, R3.reuse, c[0x0][0x1c4], R14, 0x2, P6 ;  /* 0x0000710003b15a11 */ /* 0x040fe400030f140e */
[----:B------:R-:W-:Y:S01]  /*0680*/  MOV R14, 0x3f800000 ;  /* 0x3f800000000e7802 */ /* 0x000fe20000000f00 */
[----:B------:R-:W-:-:S05]  /*0690*/  IMAD R15, R3, c[0x0][0x168], RZ ;  /* 0x00005a00030f7a24 */ /* 0x000fca00078e02ff */
[----:B------:R2:W5:Y:S01]  /*06a0*/  @P5 LDG.E R14, [R176.64] ;  /* 0x00000004b00e5981 */ /* 0x000562000c1e1900 */
[----:B------:R-:W-:Y:S02]  /*06b0*/  LOP3.LUT P5, RZ, R4, 0xff, RZ, 0xc0, !PT ;  /* 0x000000ff04ff7812 */ /* 0x000fe400078ac0ff */
[----:B------:R-:W-:Y:S02]  /*06c0*/  SHF.R.S32.HI R178, RZ, 0x1f, R15 ;  /* 0x0000001fffb27819 */ /* 0x000fe4000001140f */
[----:B------:R-:W-:Y:S02]  /*06d0*/  SHF.R.U32.HI R210, RZ, 0x5, R0 ;  /* 0x00000005ffd27819 */ /* 0x000fe40000011600 */
[----:B------:R-:W-:Y:S02]  /*06e0*/  LEA.HI R15, R178, R15, RZ, 0x2 ;  /* 0x0000000fb20f7211 */ /* 0x000fe400078f10ff */
[----:B--2---:R-:W-:Y:S01]  /*06f0*/  LOP3.LUT R176, R0, 0x7f, RZ, 0xc0, !PT ;  /* 0x0000007f00b07812 */ /* 0x004fe200078ec0ff */
        /* <DEDUP_REMOVED lines=20> */
[----:B-----5:R-:W-:Y:S02]  /*0840*/  FSEL R180, R215, RZ, !P5 ;  /* 0x000000ffd7b47208 */ /* 0x020fe40006800000 */
[----:B-1----:R-:W-:-:S03]  /*0850*/  IADD3 R217, R15, 0x80, RZ ;  /* 0x000000800fd97810 */ /* 0x002fc60007ffe0ff */
        /* <DEDUP_REMOVED lines=28> */
.L_x_8615:
[----:B-1----:R-:W-:Y:S05]  /*0a20*/  BSYNC B0 ;  /* 0x0000000000007941 */ /* 0x002fea0003800000 */
.L_x_8614:
        /* <DEDUP_REMOVED lines=13> */
[----:B0-----:R-:W-:-:S04]  /*0b00*/  ISETP.NE.AND P5, PT, R2, RZ, PT ;  /* 0x000000ff0200720c */ /* 0x001fc80003fa5270 */
[----:B-----5:R-:W-:Y:S02]  /*0b10*/  FSEL R212, R215, RZ, !P5 ;  /* 0x000000ffd7d47208 */ /* 0x020fe40006800000 */
[----:B------:R-:W-:-:S03]  /*0b20*/  IADD3 R217, R217, 0x80, RZ ;  /* 0x00000080d9d97810 */ /* 0x000fc60007ffe0ff */
[C---:B--2---:R-:W-:Y:S02]  /*0b30*/  FADD.FTZ R182, -R212.reuse, R176 ;  /* 0x000000b0d4b67221 */ /* 0x044fe40000010100 */
[----:B------:R-:W-:Y:S02]  /*0b40*/  FADD.FTZ R186, -R212, R177 ;  /* 0x000000b1d4ba7221 */ /* 0x000fe40000010100 */
[C---:B------:R-:W-:Y:S02]  /*0b50*/  FMUL.FTZ R21, R207.reuse, R182 ;  /* 0x000000b6cf157220 */ /* 0x040fe40000410000 */
[----:B---3--:R-:W-:Y:S02]  /*0b60*/  FMUL.FTZ R182, R32, R172 ;  /* 0x000000ac20b67220 */ /* 0x008fe40000410000 */
        /* <DEDUP_REMOVED lines=24> */
.L_x_8617:
[----:B-1----:R-:W-:Y:S05]  /*0cf0*/  BSYNC B0 ;  /* 0x0000000000007941 */ /* 0x002fea0003800000 */
.L_x_8616:
        /* <DEDUP_REMOVED lines=19> */
[----:B------:R-:W-:Y:S02]  /*0e30*/  FMUL.FTZ R6, R207, R16 ;  /* 0x00000010cf067220 */ /* 0x000fe40000410000 */
[----:B---3--:R-:W-:Y:S02]  /*0e40*/  FMUL.FTZ R16, R40, R172 ;  /* 0x000000ac28107220 */ /* 0x008fe40000410000 */
        /* <DEDUP_REMOVED lines=23> */
.L_x_8619:
[----:B-1----:R-:W-:Y:S05]  /*0fc0*/  BSYNC B0 ;  /* 0x0000000000007941 */ /* 0x002fea0003800000 */
.L_x_8618:
        /* <DEDUP_REMOVED lines=44> */
.L_x_8621:
[----:B-1----:R-:W-:Y:S05]  /*1290*/  BSYNC B0 ;  /* 0x0000000000007941 */ /* 0x002fea0003800000 */
.L_x_8620:
        /* <DEDUP_REMOVED lines=44> */
.L_x_8623:
[----:B-1----:R-:W-:Y:S05]  /*1560*/  BSYNC B0 ;  /* 0x0000000000007941 */ /* 0x002fea0003800000 */
.L_x_8622:
[----:B------:R-:W-:Y:S01]  /*1570*/  ISETP.GE.U32.AND P5, PT, R11, 0x300, PT ;  /* 0x000003000b00780c */ /* 0x000fe20003fa6070 */
[----:B------:R-:W-:-:S12]  /*1580*/  BSSY B0, `(.L_x_8624) ;  /* 0x000002b000007945 */ /* 0x000fd80003800000 */
[----:B------:R-:W-:Y:S05]  /*1590*/  @!P5 BRA `(.L_x_8625) ;  /* 0x000002900000d947 */ /* 0x000fea0003800000 */
[----:B0-----:R-:W-:Y:S02]  /*15a0*/  ISETP.NE.AND P5, PT, R2, RZ, PT ;  /* 0x000000ff0200720c */ /* 0x001fe40003fa5270 */
[----:B------:R-:W-:Y:S02]  /*15b0*/  MOV R172, 0x10 ;  /* 0x0000001000ac7802 */ /* 0x000fe40000000f00 */
        /* <DEDUP_REMOVED lines=39> */
.L_x_8625:
[----:B0-----:R-:W-:Y:S05]  /*1830*/  BSYNC B0 ;  /* 0x0000000000007941 */ /* 0x001fea0003800000 */
.L_x_8624:
[----:B------:R-:W-:Y:S01]  /*1840*/  LOP3.LUT P5, RZ, R0, 0x1f, RZ, 0xc0, !PT ;  /* 0x0000001f00ff7812 */ /* 0x000fe200078ac0ff */
[----:B------:R-:W-:Y:S10]  /*1850*/  BRA.DIV ~URZ, `(.L_x_8626) ;  /* 0x00001a027f007947 */ /* 0x000ff4000b800000 */
[----:B------:R0:W1:Y:S02]  /*1860*/  SHFL.DOWN PT, R174, R211, 0x10, 0x1f ;  /* 0x0a001f00d3ae7f89 */ /* 0x00006400000e0000 */
.L_x_8641:
        /* <DEDUP_REMOVED lines=18> */
.L_x_8642:
        /* <DEDUP_REMOVED lines=45> */
[----:B------:R-:W-:-:S03]  /*1c60*/  IMAD.WIDE.U32 R210, R15, R224, c[0x0][0x248] ;  /* 0x000092000fd27625 */ /* 0x000fc600078e00e0 */
[----:B------:R-:W-:Y:S01]  /*1c70*/  ISETP.NE.AND.EX P5, PT, RZ, c[0x0][0x25c], PT, P5 ;  /* 0x00009700ff007a0c */ /* 0x000fe20003fa5350 */
[CC--:B------:R-:W-:Y:S02]  /*1c80*/  FMUL.FTZ R209, R177.reuse, R14.reuse ;  /* 0x0000000eb1d17220 */ /* 0x0c0fe40000410000 */
[----:B------:R-:W-:Y:S01]  /*1c90*/  FMUL.FTZ R226, R176, R14 ;  /* 0x0000000eb0e27220 */ /* 0x000fe20000410000 */
[----:B------:R-:W-:Y:S01]  /*1ca0*/  SEL R168, R177, R168, P5 ;  /* 0x000000a8b1a87207 */ /* 0x000fe20002800000 */
[C---:B------:R-:W-:Y:S01]  /*1cb0*/  FMUL.FTZ R215, R179.reuse, R14 ;  /* 0x0000000eb3d77220 */ /* 0x040fe20000410000 */
[----:B------:R-:W-:Y:S02]  /*1cc0*/  SEL R169, R178, R169, P5 ;  /* 0x000000a9b2a97207 */ /* 0x000fe40002800000 */
[----:B------:R-:W-:Y:S01]  /*1cd0*/  SEL R170, R179, R170, P5 ;  /* 0x000000aab3aa7207 */ /* 0x000fe20002800000 */
[----:B------:R-:W-:Y:S01]  /*1ce0*/  FMUL.FTZ R179, R31, R226 ;  /* 0x000000e21fb37220 */ /* 0x000fe20000410000 */
[----:B------:R-:W-:Y:S01]  /*1cf0*/  SEL R171, R176, R171, P5 ;  /* 0x000000abb0ab7207 */ /* 0x000fe20002800000 */
[----:B------:R-:W-:Y:S01]  /*1d00*/  FMUL.FTZ R176, R28, R209 ;  /* 0x000000d11cb07220 */ /* 0x000fe20000410000 */
[----:B------:R-:W-:-:S04]  /*1d10*/  ISETP.NE.U32.AND P5, PT, RZ, c[0x0][0x258], PT ;  /* 0x00009600ff007a0c */ /* 0x000fc80003fa5070 */
[----:B------:R-:W-:-:S13]  /*1d20*/  ISETP.NE.AND.EX P5, PT, RZ, c[0x0][0x25c], PT, P5 ;  /* 0x00009700ff007a0c */ /* 0x000fda0003fa5350 */
[C---:B------:R-:W-:Y:S01]  /*1d30*/  @P5 IMAD.WIDE.U32 R220, R15.reuse, R224, c[0x0][0x258] ;  /* 0x000096000fdc5625 */ /* 0x040fe200078e00e0 */
[----:B------:R-:W-:-:S03]  /*1d40*/  IADD3 R15, R15, 0x80, RZ ;  /* 0x000000800f0f7810 */ /* 0x000fc60007ffe0ff */
[----:B------:R-:W-:Y:S01]  /*1d50*/  FMUL.FTZ R224, R178, R14 ;  /* 0x0000000eb2e07220 */ /* 0x000fe20000410000 */
[----:B------:R0:W-:Y:S01]  /*1d60*/  @P5 STG.E.128 [R220.64], R168 ;  /* 0x000000a8dc005986 */ /* 0x0001e2000c101d04 */
[----:B------:R-:W-:Y:S02]  /*1d70*/  FMUL.FTZ R178, R30, R215 ;  /* 0x000000d71eb27220 */ /* 0x000fe40000410000 */
[----:B------:R-:W-:-:S05]  /*1d80*/  FMUL.FTZ R177, R29, R224 ;  /* 0x000000e01db17220 */ /* 0x000fca0000410000 */
[----:B------:R0:W-:Y:S01]  /*1d90*/  STG.E.128 [R210.64], R176 ;  /* 0x000000b0d2007986 */ /* 0x0001e2000c101d04 */
[----:B--2---:R-:W-:Y:S02]  /*1da0*/  FFMA.FTZ R120, R209, R172, R120 ;  /* 0x000000acd1787223 */ /* 0x004fe40000010078 */
[----:B------:R-:W-:Y:S02]  /*1db0*/  FFMA.FTZ R121, R173, R224, R121 ;  /* 0x000000e0ad797223 */ /* 0x000fe40000010079 */
[----:B------:R-:W-:Y:S02]  /*1dc0*/  FFMA.FTZ R122, R174, R215, R122 ;  /* 0x000000d7ae7a7223 */ /* 0x000fe4000001007a */
[----:B------:R-:W-:Y:S02]  /*1dd0*/  FFMA.FTZ R123, R175, R226, R123 ;  /* 0x000000e2af7b7223 */ /* 0x000fe4000001007b */
.L_x_8629:
[----:B0-----:R-:W-:Y:S05]  /*1de0*/  BSYNC B0 ;  /* 0x0000000000007941 */ /* 0x001fea0003800000 */
.L_x_8628:
[----:B------:R-:W-:Y:S01]  /*1df0*/  BSSY B0, `(.L_x_8630) ;  /* 0x0000034000007945 */ /* 0x000fe20003800000 */
[----:B------:R-:W-:Y:S05]  /*1e00*/  @!P1 BRA `(.L_x_8631) ;  /* 0x0000032000009947 */ /* 0x000fea0003800000 */
[----:B------:R-:W-:-:S04]  /*1e10*/  ISETP.NE.AND P5, PT, R2, RZ, PT ;  /* 0x000000ff0200720c */ /* 0x000fc80003fa5270 */
[----:B------:R-:W-:Y:S02]  /*1e20*/  FSEL R179, R213, RZ, !P5 ;  /* 0x000000ffd5b37208 */ /* 0x000fe40006800000 */
[----:B------:R-:W-:-:S03]  /*1e30*/  ISETP.NE.U32.AND P5, PT, RZ, c[0x0][0x258], PT ;  /* 0x00009600ff007a0c */ /* 0x000fc60003fa5070 */
[-CC-:B------:R-:W-:Y:S01]  /*1e40*/  FFMA.FTZ R173, R21, R222.reuse, R179.reuse ;  /* 0x000000de15ad7223 */ /* 0x180fe200000100b3 */
[----:B------:R-:W-:Y:S01]  /*1e50*/  ISETP.NE.AND.EX P5, PT, RZ, c[0x0][0x25c], PT, P5 ;  /* 0x00009700ff007a0c */ /* 0x000fe20003fa5350 */
[----:B------:R-:W-:Y:S02]  /*1e60*/  FFMA.FTZ R177, R195, R222, R179 ;  /* 0x000000dec3b17223 */ /* 0x000fe400000100b3 */
[----:B------:R-:W-:Y:S02]  /*1e70*/  FADD.FTZ R172, R182, -R173 ;  /* 0x800000adb6ac7221 */ /* 0x000fe40000010000 */
[----:B------:R-:W-:Y:S02]  /*1e80*/  FADD.FTZ R178, R214, -R177 ;  /* 0x800000b1d6b27221 */ /* 0x000fe40000010000 */
[----:B------:R-:W-:Y:S01]  /*1e90*/  FMUL.FTZ R177, R207, R172 ;  /* 0x000000accfb17220 */ /* 0x000fe20000410000 */
[----:B------:R-:W-:Y:S01]  /*1ea0*/  MOV R172, 0x10 ;  /* 0x0000001000ac7802 */ /* 0x000fe20000000f00 */
[----:B------:R-:W-:-:S02]  /*1eb0*/  FFMA.FTZ R175, R23, R222, R179 ;  /* 0x000000de17af7223 */ /* 0x000fc400000100b3 */
[----:B------:R-:W-:Y:S02]  /*1ec0*/  FFMA.FTZ R176, R212, R222, R179 ;  /* 0x000000ded4b07223 */ /* 0x000fe400000100b3 */
        /* <DEDUP_REMOVED lines=19> */
[C---:B------:R-:W-:Y:S02]  /*2000*/  SEL R170, R179.reuse, R170, P6 ;  /* 0x000000aab3aa7207 */ /* 0x040fe40003000000 */
[C---:B------:R-:W-:Y:S01]  /*2010*/  SEL R171, R178.reuse, R171, P6 ;  /* 0x000000abb2ab7207 */ /* 0x040fe20003000000 */
        /* <DEDUP_REMOVED lines=17> */
.L_x_8631:
[----:B0-----:R-:W-:Y:S05]  /*2130*/  BSYNC B0 ;  /* 0x0000000000007941 */ /* 0x001fea0003800000 */
.L_x_8630:
[----:B------:R-:W-:Y:S01]  /*2140*/  BSSY B0, `(.L_x_8632) ;  /* 0x0000034000007945 */ /* 0x000fe20003800000 */
[----:B------:R-:W-:Y:S05]  /*2150*/  @!P2 BRA `(.L_x_8633) ;  /* 0x000003200000a947 */ /* 0x000fea0003800000 */
[----:B------:R-:W-:-:S04]  /*2160*/  ISETP.NE.AND P5, PT, R2, RZ, PT ;  /* 0x000000ff0200720c */ /* 0x000fc80003fa5270 */
[----:B------:R-:W-:Y:S02]  /*2170*/  FSEL R177, R213, RZ, !P5 ;  /* 0x000000ffd5b17208 */ /* 0x000fe40006800000 */
[----:B------:R-:W-:-:S03]  /*2180*/  ISETP.NE.U32.AND P5, PT, RZ, c[0x0][0x258], PT ;  /* 0x00009600ff007a0c */ /* 0x000fc60003fa5070 */
[-CC-:B------:R-:W-:Y:S01]  /*2190*/  FFMA.FTZ R173, R5, R222.reuse, R177.reuse ;  /* 0x000000de05ad7223 */ /* 0x180fe200000100b1 */
[----:B------:R-:W-:Y:S01]  /*21a0*/  ISETP.NE.AND.EX P5, PT, RZ, c[0x0][0x25c], PT, P5 ;  /* 0x00009700ff007a0c */ /* 0x000fe20003fa5350 */
[-C--:B------:R-:W-:Y:S02]  /*21b0*/  FFMA.FTZ R174, R6, R222.reuse, R177 ;  /* 0x000000de06ae7223 */ /* 0x080fe400000100b1 */
[----:B------:R-:W-:Y:S02]  /*21c0*/  FADD.FTZ R172, R16, -R173 ;  /* 0x800000ad10ac7221 */ /* 0x000fe40000010000 */
[-CC-:B------:R-:W-:Y:S02]  /*21d0*/  FFMA.FTZ R175, R191, R222.reuse, R177.reuse ;  /* 0x000000debfaf7223 */ /* 0x180fe400000100b1 */
[----:B------:R-:W-:Y:S02]  /*21e0*/  FFMA.FTZ R176, R206, R222, R177 ;  /* 0x000000deceb07223 */ /* 0x000fe400000100b1 */
[----:B------:R-:W-:Y:S01]  /*21f0*/  FMUL.FTZ R177, R207, R172 ;  /* 0x000000accfb17220 */ /* 0x000fe20000410000 */
[----:B------:R-:W-:Y:S01]  /*2200*/  HFMA2.MMA R172, -RZ, RZ, 0, 9.5367431640625e-07 ;  /* 0x00000010ffac7435 */ /* 0x000fe200000001ff */
[----:B------:R-:W-:-:S02]  /*2210*/  FADD.FTZ R174, R193, -R174 ;  /* 0x800000aec1ae7221 */ /* 0x000fc40000010000 */
[----:B------:R-:W-:Y:S01]  /*2220*/  FADD.FTZ R210, R201, -R176 ;  /* 0x800000b0c9d27221 */ /* 0x000fe20000010000 */
[----:B------:R-:W-:Y:S01]  /*2230*/  @P5 LEA R220, P6, R15, c[0x0][0x258], 0x4 ;  /* 0x000096000fdc5a11 */ /* 0x000fe200078c20ff */
[----:B------:R-:W-:Y:S02]  /*2240*/  FADD.FTZ R178, R208, -R175 ;  /* 0x800000afd0b27221 */ /* 0x000fe40000010000 */
[----:B------:R-:W-:Y:S01]  /*2250*/  FMUL.FTZ R176, R207, R174 ;  /* 0x000000aecfb07220 */ /* 0x000fe20000410000 */
[----:B------:R-:W-:Y:S01]  /*2260*/  @P5 LEA.HI.X R221, R15, c[0x0][0x25c], RZ, 0x4, P6 ;  /* 0x000097000fdd5a11 */ /* 0x000fe200030f24ff */
[----:B------:R-:W-:Y:S01]  /*2270*/  FMUL.FTZ R179, R207, R178 ;  /* 0x000000b2cfb37220 */ /* 0x000fe20000410000 */
[----:B------:R-:W-:Y:S01]  /*2280*/  ISETP.NE.U32.AND P6, PT, RZ, c[0x0][0x218], PT ;  /* 0x00008600ff007a0c */ /* 0x000fe20003fc5070 */
[----:B------:R-:W-:-:S03]  /*2290*/  IMAD.WIDE.U32 R172, R15, R172, c[0x0][0x170] ;  /* 0x00005c000fac7625 */ /* 0x000fc600078e00ac */
[----:B------:R-:W-:Y:S01]  /*22a0*/  ISETP.NE.AND.EX P6, PT, RZ, c[0x0][0x21c], PT, P6 ;  /* 0x00008700ff007a0c */ /* 0x000fe20003fc5360 */
[----:B------:R-:W-:Y:S02]  /*22b0*/  FMUL.FTZ R178, R207, R210 ;  /* 0x000000d2cfb27220 */ /* 0x000fe40000410000 */
[----:B------:R-:W2:Y:S10]  /*22c0*/  LDG.E.128 R172, [R172.64] ;  /* 0x00000004acac7981 */ /* 0x000eb4000c1e1d00 */
[----:B------:R-:W-:-:S02]  /*22d0*/  @P6 FADD.FTZ R177, R152, R177 ;  /* 0x000000b198b16221 */ /* 0x000fc40000010000 */
        /* <DEDUP_REMOVED lines=26> */
.L_x_8633:
[----:B0-----:R-:W-:Y:S05]  /*2480*/  BSYNC B0 ;  /* 0x0000000000007941 */ /* 0x001fea0003800000 */
.L_x_8632:
        /* <DEDUP_REMOVED lines=12> */
[----:B------:R-:W-:Y:S01]  /*2550*/  FMUL.FTZ R177, R207, R172 ;  /* 0x000000accfb17220 */ /* 0x000fe20000410000 */
[----:B------:R-:W-:Y:S01]  /*2560*/  MOV R172, 0x10 ;  /* 0x0000001000ac7802 */ /* 0x000fe20000000f00 */
[----:B------:R-:W-:Y:S01]  /*2570*/  FADD.FTZ R174, R189, -R174 ;  /* 0x800000aebdae7221 */ /* 0x000fe20000010000 */
[C---:B------:R-:W-:Y:S01]  /*2580*/  @P5 LEA R220, P6, R15.reuse, c[0x0][0x258], 0x4 ;  /* 0x000096000fdc5a11 */ /* 0x040fe200078c20ff */
[----:B------:R-:W-:Y:S02]  /*2590*/  FADD.FTZ R178, R204, -R175 ;  /* 0x800000afccb27221 */ /* 0x000fe40000010000 */
[C---:B------:R-:W-:Y:S01]  /*25a0*/  IMAD.WIDE.U32 R172, R15.reuse, R172, c[0x0][0x170] ;  /* 0x00005c000fac7625 */ /* 0x040fe200078e00ac */
[----:B------:R-:W-:Y:S02]  /*25b0*/  @P5 LEA.HI.X R221, R15, c[0x0][0x25c], RZ, 0x4, P6 ;  /* 0x000097000fdd5a11 */ /* 0x000fe400030f24ff */
[----:B------:R-:W-:Y:S01]  /*25c0*/  ISETP.NE.U32.AND P6, PT, RZ, c[0x0][0x218], PT ;  /* 0x00008600ff007a0c */ /* 0x000fe20003fc5070 */
[----:B------:R-:W-:-:S02]  /*25d0*/  FMUL.FTZ R176, R207, R174 ;  /* 0x000000aecfb07220 */ /* 0x000fc40000410000 */
        /* <DEDUP_REMOVED lines=31> */
.L_x_8635:
[----:B0-----:R-:W-:Y:S05]  /*27d0*/  BSYNC B0 ;  /* 0x0000000000007941 */ /* 0x001fea0003800000 */
.L_x_8634:
        /* <DEDUP_REMOVED lines=13> */
[----:B------:R-:W-:Y:S01]  /*28b0*/  HFMA2.MMA R172, -RZ, RZ, 0, 9.5367431640625e-07 ;  /* 0x00000010ffac7435 */ /* 0x000fe200000001ff */
[----:B------:R-:W-:Y:S01]  /*28c0*/  FADD.FTZ R174, R185, -R174 ;  /* 0x800000aeb9ae7221 */ /* 0x000fe20000010000 */
[----:B------:R-:W-:Y:S01]  /*28d0*/  @P5 LEA R220, P6, R15, c[0x0][0x258], 0x4 ;  /* 0x000096000fdc5a11 */ /* 0x000fe200078c20ff */
[----:B------:R-:W-:Y:S02]  /*28e0*/  FADD.FTZ R178, R198, -R175 ;  /* 0x800000afc6b27221 */ /* 0x000fe40000010000 */
[----:B------:R-:W-:Y:S01]  /*28f0*/  FMUL.FTZ R176, R207, R174 ;  /* 0x000000aecfb07220 */ /* 0x000fe20000410000 */
[----:B------:R-:W-:Y:S01]  /*2900*/  @P5 LEA.HI.X R221, R15, c[0x0][0x25c], RZ, 0x4, P6 ;  /* 0x000097000fdd5a11 */ /* 0x000fe200030f24ff */
[C---:B------:R-:W-:Y:S01]  /*2910*/  FMUL.FTZ R179, R207.reuse, R178 ;  /* 0x000000b2cfb37220 */ /* 0x040fe20000410000 */
[----:B------:R-:W-:Y:S01]  /*2920*/  ISETP.NE.U32.AND P6, PT, RZ, c[0x0][0x218], PT ;  /* 0x00008600ff007a0c */ /* 0x000fe20003fc5070 */
[----:B------:R-:W-:-:S02]  /*2930*/  FMUL.FTZ R178, R207, R210 ;  /* 0x000000d2cfb27220 */ /* 0x000fc40000410000 */
[----:B------:R-:W-:Y:S01]  /*2940*/  IMAD.WIDE.U32 R172, R15, R172, c[0x0][0x170] ;  /* 0x00005c000fac7625 */ /* 0x000fe200078e00ac */
[----:B------:R-:W-:-:S05]  /*2950*/  ISETP.NE.AND.EX P6, PT, RZ, c[0x0][0x21c], PT, P6 ;  /* 0x00008700ff007a0c */ /* 0x000fca0003fc5360 */
[----:B------:R-:W2:Y:S08]  /*2960*/  LDG.E.128 R172, [R172.64] ;  /* 0x00000004acac7981 */ /* 0x000eb0000c1e1d00 */
[----:B------:R-:W-:Y:S02]  /*2970*/  @P6 FADD.FTZ R177, R160, R177 ;  /* 0x000000b1a0b16221 */ /* 0x000fe40000010000 */
[----:B------:R-:W-:-:S02]  /*2980*/  @P6 FADD.FTZ R176, R161, R176 ;  /* 0x000000b0a1b06221 */ /* 0x000fc40000010000 */
        /* <DEDUP_REMOVED lines=25> */
.L_x_8637:
[----:B0-----:R-:W-:Y:S05]  /*2b20*/  BSYNC B0 ;  /* 0x0000000000007941 */ /* 0x001fea0003800000 */
.L_x_8636:
        /* <DEDUP_REMOVED lines=35> */
[C---:B------:R-:W-:Y:S01]  /*2d60*/  SEL R171, R178.reuse, R171, P6 ;  /* 0x000000abb2ab7207 */ /* 0x040fe20003000000 */
[-C--:B------:R-:W-:Y:S02]  /*2d70*/  FMUL.FTZ R207, R177, R14.reuse ;  /* 0x0000000eb1cf7220 */ /* 0x080fe40000410000 */
[-C--:B------:R-:W-:Y:S02]  /*2d80*/  FMUL.FTZ R222, R178, R14.reuse ;  /* 0x0000000eb2de7220 */ /* 0x080fe40000410000 */
[----:B------:R0:W-:Y:S01]  /*2d90*/  @P5 STG.E.128 [R220.64], R168 ;  /* 0x000000a8dc005986 */ /* 0x0001e2000c101d04 */
[-C--:B------:R-:W-:Y:S01]  /*2da0*/  FMUL.FTZ R209, R179, R14.reuse ;  /* 0x0000000eb3d17220 */ /* 0x080fe20000410000 */
[----:B------:R-:W-:Y:S01]  /*2db0*/  LEA R210, P5, R15, c[0x0][0x248], 0x4 ;  /* 0x000092000fd27a11 */ /* 0x000fe200078a20ff */
[----:B------:R-:W-:-:S02]  /*2dc0*/  FMUL.FTZ R14, R176, R14 ;  /* 0x0000000eb00e7220 */ /* 0x000fc40000410000 */
[----:B------:R-:W-:Y:S01]  /*2dd0*/  FMUL.FTZ R179, R67, R222 ;  /* 0x000000de43b37220 */ /* 0x000fe20000410000 */
[----:B------:R-:W-:Y:S01]  /*2de0*/  LEA.HI.X R211, R15, c[0x0][0x24c], RZ, 0x4, P5 ;  /* 0x000093000fd37a11 */ /* 0x000fe200028f24ff */
        /* <DEDUP_REMOVED lines=8> */
.L_x_8639:
[----:B0-----:R-:W-:Y:S05]  /*2e70*/  BSYNC B0 ;  /* 0x0000000000007941 */ /* 0x001fea0003800000 */
.L_x_8638:
[----:B------:R-:W-:Y:S02]  /*2e80*/  LOP3.LUT P5, RZ, R4, 0xff, RZ, 0xc0, !PT ;  /* 0x000000ff04ff7812 */ /* 0x000fe400078ac0ff */
[----:B------:R-:W-:Y:S02]  /*2e90*/  IADD3 R3, R3, c[0x0][0x160], RZ ;  /* 0x0000580003037a10 */ /* 0x000fe40007ffe0ff */
[----:B------:R-:W-:-:S02]  /*2ea0*/  SEL R4, RZ, 0x1, P5 ;  /* 0x00000001ff047807 */ /* 0x000fc40002800000 */
[----:B------:R-:W-:-:S13]  /*2eb0*/  ISETP.GE.AND P5, PT, R3, c[0x0][0x164], PT ;  /* 0x0000590003007a0c */ /* 0x000fda0003fa6270 */
[----:B------:R-:W-:Y:S01]  /*2ec0*/  @P5 CALL.REL.NOINC `(.L_x_8613) ;  /* 0x0000001000005944 */ /* 0x000fe20003c00000 */
[----:B------:R-:W-:Y:S05]  /*2ed0*/  BRA `(.L_x_8640) ;  /* 0xffffd70000007947 */ /* 0x000fea000383ffff */
.L_x_8613:
[----:B--2---:R-:W0:Y:S01]  /*2ee0*/  S2UR UR6, SR_CTAID.X ;  /* 0x00000000000679c3 */ /* 0x004e220000002500 */
[----:B------:R-:W0:Y:S01]  /*2ef0*/  S2R R2, SR_TID.X ;  /* 0x0000000000027919 */ /* 0x000e220000002100 */
[----:B------:R-:W-:Y:S02]  /*2f00*/  @P0 MOV R7, 0x10 ;  /* 0x0000001000070802 */ /* 0x000fe40000000f00 */
[----:B------:R-:W-:Y:S02]  /*2f10*/  @P1 MOV R15, 0x10 ;  /* 0x00000010000f1802 */ /* 0x000fe40000000f00 */
[----:B------:R-:W-:Y:S02]  /*2f20*/  @P2 MOV R21, 0x10 ;  /* 0x0000001000152802 */ /* 0x000fe40000000f00 */
[----:B-----5:R-:W-:Y:S02]  /*2f30*/  @P3 MOV R25, 0x10 ;  /* 0x0000001000193802 */ /* 0x020fe40000000f00 */
        /* <DEDUP_REMOVED lines=50> */
.L_x_8626:
[----:B------:R-:W-:Y:S01]  /*3260*/  HFMA2.MMA R176, -RZ, RZ, 0, 9.5367431640625e-07 ;  /* 0x00000010ffb07435 */ /* 0x000fe200000001ff */
[----:B------:R-:W-:-:S02]  /*3270*/  MOV R175, R211 ;  /* 0x000000d300af7202 */ /* 0x000fc40000000f00 */
[----:B-----5:R-:W-:Y:S02]  /*3280*/  MOV R215, 0x1f ;  /* 0x0000001f00d77802 */ /* 0x020fe40000000f00 */
[----:B------:R-:W-:Y:S02]  /*3290*/  MOV R220, 0xffffffff ;  /* 0xffffffff00dc7802 */ /* 0x000fe40000000f00 */
[----:B------:R-:W-:Y:S02]  /*32a0*/  MOV R172, 0x32c0 ;  /* 0x000032c000ac7802 */ /* 0x000fe40000000f00 */
[----:B------:R-:W-:Y:S05]  /*32b0*/  CALL.REL.NOINC `($__internal_184_$__cuda_sm70_shflsync_down_p) ;  /* 0x0000046000007944 */ /* 0x000fea0003c00000 */
[----:B-1----:R-:W-:Y:S01]  /*32c0*/  MOV R174, R176 ;  /* 0x000000b000ae7202 */ /* 0x002fe20000000f00 */
[----:B0-----:R-:W-:Y:S05]  /*32d0*/  BRA `(.L_x_8641) ;  /* 0xffffe59000007947 */ /* 0x001fea000383ffff */
.L_x_8627:
[----:B------:R-:W-:Y:S01]  /*32e0*/  HFMA2.MMA R176, -RZ, RZ, 0, 9.5367431640625e-07 ;  /* 0x00000010ffb07435 */ /* 0x000fe200000001ff */
[----:B------:R-:W-:Y:S02]  /*32f0*/  MOV R175, R213 ;  /* 0x000000d500af7202 */ /* 0x000fe40000000f00 */
[----:B-----5:R-:W-:Y:S02]  /*3300*/  MOV R215, 0x1f ;  /* 0x0000001f00d77802 */ /* 0x020fe40000000f00 */
[----:B------:R-:W-:-:S02]  /*3310*/  MOV R220, 0xffffffff ;  /* 0xffffffff00dc7802 */ /* 0x000fc40000000f00 */
[----:B------:R-:W-:Y:S02]  /*3320*/  MOV R172, 0x3340 ;  /* 0x0000334000ac7802 */ /* 0x000fe40000000f00 */
[----:B01----:R-:W-:Y:S05]  /*3330*/  CALL.REL.NOINC `($__internal_184_$__cuda_sm70_shflsync_down_p) ;  /* 0x000003e000007944 */ /* 0x003fea0003c00000 */
[----:B------:R-:W-:Y:S01]  /*3340*/  FADD.FTZ R211, R174, R211 ;  /* 0x000000d3aed37221 */ /* 0x000fe20000010000 */
[----:B0-----:R-:W-:Y:S01]  /*3350*/  MOV R215, 0x1f ;  /* 0x0000001f00d77802 */ /* 0x001fe20000000f00 */
[----:B-1----:R-:W-:Y:S01]  /*3360*/  FADD.FTZ R213, R213, R176 ;  /* 0x000000b0d5d57221 */ /* 0x002fe20000010000 */
[----:B------:R-:W-:Y:S01]  /*3370*/  HFMA2.MMA R176, -RZ, RZ, 0, 4.76837158203125e-07 ;  /* 0x00000008ffb07435 */ /* 0x000fe200000001ff */
[----:B------:R-:W-:Y:S02]  /*3380*/  MOV R220, 0xffffffff ;  /* 0xffffffff00dc7802 */ /* 0x000fe40000000f00 */
[----:B------:R-:W-:Y:S02]  /*3390*/  MOV R175, R211 ;  /* 0x000000d300af7202 */ /* 0x000fe40000000f00 */
[----:B------:R-:W-:Y:S02]  /*33a0*/  MOV R172, 0x33c0 ;  /* 0x000033c000ac7802 */ /* 0x000fe40000000f00 */
[----:B------:R-:W-:Y:S05]  /*33b0*/  CALL.REL.NOINC `($__internal_184_$__cuda_sm70_shflsync_down_p) ;  /* 0x0000036000007944 */ /* 0x000fea0003c00000 */
[----:B-1----:R-:W-:Y:S01]  /*33c0*/  MOV R174, R176 ;  /* 0x000000b000ae7202 */ /* 0x002fe20000000f00 */
[----:B------:R-:W-:Y:S01]  /*33d0*/  HFMA2.MMA R176, -RZ, RZ, 0, 4.76837158203125e-07 ;  /* 0x00000008ffb07435 */ /* 0x000fe200000001ff */
[----:B0-----:R-:W-:-:S02]  /*33e0*/  MOV R175, R213 ;  /* 0x000000d500af7202 */ /* 0x001fc40000000f00 */
[----:B------:R-:W-:Y:S02]  /*33f0*/  MOV R215, 0x1f ;  /* 0x0000001f00d77802 */ /* 0x000fe40000000f00 */
[----:B------:R-:W-:Y:S02]  /*3400*/  MOV R220, 0xffffffff ;  /* 0xffffffff00dc7802 */ /* 0x000fe40000000f00 */
[----:B------:R-:W-:Y:S02]  /*3410*/  MOV R172, 0x3430 ;  /* 0x0000343000ac7802 */ /* 0x000fe40000000f00 */
[----:B------:R-:W-:Y:S05]  /*3420*/  CALL.REL.NOINC `($__internal_184_$__cuda_sm70_shflsync_down_p) ;  /* 0x000002f000007944 */ /* 0x000fea0003c00000 */
[----:B------:R-:W-:Y:S01]  /*3430*/  FADD.FTZ R211, R174, R211 ;  /* 0x000000d3aed37221 */ /* 0x000fe20000010000 */
[----:B0-----:R-:W-:Y:S01]  /*3440*/  MOV R215, 0x1f ;  /* 0x0000001f00d77802 */ /* 0x001fe20000000f00 */
[----:B-1----:R-:W-:Y:S01]  /*3450*/  FADD.FTZ R213, R213, R176 ;  /* 0x000000b0d5d57221 */ /* 0x002fe20000010000 */
[----:B------:R-:W-:Y:S01]  /*3460*/  HFMA2.MMA R176, -RZ, RZ, 0, 2.384185791015625e-07 ;  /* 0x00000004ffb07435 */ /* 0x000fe200000001ff */
[----:B------:R-:W-:Y:S02]  /*3470*/  MOV R220, 0xffffffff ;  /* 0xffffffff00dc7802 */ /* 0x000fe40000000f00 */
[----:B------:R-:W-:-:S02]  /*3480*/  MOV R175, R211 ;  /* 0x000000d300af7202 */ /* 0x000fc40000000f00 */
[----:B------:R-:W-:Y:S02]  /*3490*/  MOV R172, 0x34b0 ;  /* 0x000034b000ac7802 */ /* 0x000fe40000000f00 */
[----:B------:R-:W-:Y:S05]  /*34a0*/  CALL.REL.NOINC `($__internal_184_$__cuda_sm70_shflsync_down_p) ;  /* 0x0000027000007944 */ /* 0x000fea0003c00000 */
[----:B-1----:R-:W-:Y:S01]  /*34b0*/  MOV R174, R176 ;  /* 0x000000b000ae7202 */ /* 0x002fe20000000f00 */
[----:B------:R-:W-:Y:S01]  /*34c0*/  HFMA2.MMA R176, -RZ, RZ, 0, 2.384185791015625e-07 ;  /* 0x00000004ffb07435 */ /* 0x000fe200000001ff */
[----:B0-----:R-:W-:Y:S02]  /*34d0*/  MOV R175, R213 ;  /* 0x000000d500af7202 */ /* 0x001fe40000000f00 */
[----:B------:R-:W-:Y:S02]  /*34e0*/  MOV R215, 0x1f ;  /* 0x0000001f00d77802 */ /* 0x000fe40000000f00 */
[----:B------:R-:W-:Y:S02]  /*34f0*/  MOV R220, 0xffffffff ;  /* 0xffffffff00dc7802 */ /* 0x000fe40000000f00 */
[----:B------:R-:W-:Y:S02]  /*3500*/  MOV R172, 0x3520 ;  /* 0x0000352000ac7802 */ /* 0x000fe40000000f00 */
[----:B------:R-:W-:Y:S05]  /*3510*/  CALL.REL.NOINC `($__internal_184_$__cuda_sm70_shflsync_down_p) ;  /* 0x0000020000007944 */ /* 0x000fea0003c00000 */
[----:B------:R-:W-:Y:S01]  /*3520*/  FADD.FTZ R177, R174, R211 ;  /* 0x000000d3aeb17221 */ /* 0x000fe20000010000 */
[----:B0-----:R-:W-:Y:S01]  /*3530*/  MOV R215, 0x1f ;  /* 0x0000001f00d77802 */ /* 0x001fe20000000f00 */
[----:B-1----:R-:W-:Y:S01]  /*3540*/  FADD.FTZ R179, R213, R176 ;  /* 0x000000b0d5b37221 */ /* 0x002fe20000010000 */
[----:B------:R-:W-:Y:S01]  /*3550*/  HFMA2.MMA R176, -RZ, RZ, 0, 1.1920928955078125e-07 ;  /* 0x00000002ffb07435 */ /* 0x000fe200000001ff */
[----:B------:R-:W-:-:S02]  /*3560*/  MOV R220, 0xffffffff ;  /* 0xffffffff00dc7802 */ /* 0x000fc40000000f00 */
[----:B------:R-:W-:Y:S02]  /*3570*/  MOV R175, R177 ;  /* 0x000000b100af7202 */ /* 0x000fe40000000f00 */
[----:B------:R-:W-:Y:S02]  /*3580*/  MOV R172, 0x35a0 ;  /* 0x000035a000ac7802 */ /* 0x000fe40000000f00 */
[----:B------:R-:W-:Y:S05]  /*3590*/  CALL.REL.NOINC `($__internal_184_$__cuda_sm70_shflsync_down_p) ;  /* 0x0000018000007944 */ /* 0x000fea0003c00000 */
[----:B-1----:R-:W-:Y:S01]  /*35a0*/  MOV R174, R176 ;  /* 0x000000b000ae7202 */ /* 0x002fe20000000f00 */
[----:B------:R-:W-:Y:S01]  /*35b0*/  HFMA2.MMA R176, -RZ, RZ, 0, 1.1920928955078125e-07 ;  /* 0x00000002ffb07435 */ /* 0x000fe200000001ff */
[----:B0-----:R-:W-:Y:S02]  /*35c0*/  MOV R175, R179 ;  /* 0x000000b300af7202 */ /* 0x001fe40000000f00 */
[----:B------:R-:W-:Y:S02]  /*35d0*/  MOV R215, 0x1f ;  /* 0x0000001f00d77802 */ /* 0x000fe40000000f00 */
[----:B------:R-:W-:Y:S02]  /*35e0*/  MOV R220, 0xffffffff ;  /* 0xffffffff00dc7802 */ /* 0x000fe40000000f00 */
[----:B------:R-:W-:-:S02]  /*35f0*/  MOV R172, 0x3610 ;  /* 0x0000361000ac7802 */ /* 0x000fc40000000f00 */
[----:B------:R-:W-:Y:S05]  /*3600*/  CALL.REL.NOINC `($__internal_184_$__cuda_sm70_shflsync_down_p) ;  /* 0x0000011000007944 */ /* 0x000fea0003c00000 */
[----:B------:R-:W-:Y:S01]  /*3610*/  FADD.FTZ R177, R174, R177 ;  /* 0x000000b1aeb17221 */ /* 0x000fe20000010000 */
[----:B0-----:R-:W-:Y:S01]  /*3620*/  MOV R215, 0x1f ;  /* 0x0000001f00d77802 */ /* 0x001fe20000000f00 */
[----:B-1----:R-:W-:Y:S01]  /*3630*/  FADD.FTZ R179, R179, R176 ;  /* 0x000000b0b3b37221 */ /* 0x002fe20000010000 */
[----:B------:R-:W-:Y:S01]  /*3640*/  HFMA2.MMA R176, -RZ, RZ, 0, 5.9604644775390625e-08 ;  /* 0x00000001ffb07435 */ /* 0x000fe200000001ff */
[----:B------:R-:W-:-:S02]  /*3650*/  MOV R220, 0xffffffff ;  /* 0xffffffff00dc7802 */ /* 0x000fc40000000f00 */
[----:B------:R-:W-:Y:S02]  /*3660*/  MOV R175, R177 ;  /* 0x000000b100af7202 */ /* 0x000fe40000000f00 */
[----:B------:R-:W-:Y:S02]  /*3670*/  MOV R172, 0x3690 ;  /* 0x0000369000ac7802 */ /* 0x000fe40000000f00 */
[----:B------:R-:W-:Y:S05]  /*3680*/  CALL.REL.NOINC `($__internal_184_$__cuda_sm70_shflsync_down_p) ;  /* 0x0000009000007944 */ /* 0x000fea0003c00000 */
[----:B-1----:R-:W-:Y:S01]  /*3690*/  MOV R178, R176 ;  /* 0x000000b000b27202 */ /* 0x002fe20000000f00 */
[----:B------:R-:W-:Y:S01]  /*36a0*/  HFMA2.MMA R176, -RZ, RZ, 0, 5.9604644775390625e-08 ;  /* 0x00000001ffb07435 */ /* 0x000fe200000001ff */
[----:B0-----:R-:W-:Y:S02]  /*36b0*/  MOV R175, R179 ;  /* 0x000000b300af7202 */ /* 0x001fe40000000f00 */
[----:B------:R-:W-:Y:S02]  /*36c0*/  MOV R215, 0x1f ;  /* 0x0000001f00d77802 */ /* 0x000fe40000000f00 */
[----:B------:R-:W-:Y:S02]  /*36d0*/  MOV R220, 0xffffffff ;  /* 0xffffffff00dc7802 */ /* 0x000fe40000000f00 */
[----:B------:R-:W-:-:S02]  /*36e0*/  MOV R172, 0x3700 ;  /* 0x0000370000ac7802 */ /* 0x000fc40000000f00 */
[----:B------:R-:W-:Y:S05]  /*36f0*/  CALL.REL.NOINC `($__internal_184_$__cuda_sm70_shflsync_down_p) ;  /* 0x0000002000007944 */ /* 0x000fea0003c00000 */
[----:B-1----:R-:W-:Y:S01]  /*3700*/  MOV R172, R176 ;  /* 0x000000b000ac7202 */ /* 0x002fe20000000f00 */
[----:B0-----:R-:W-:Y:S05]  /*3710*/  BRA `(.L_x_8642) ;  /* 0xffffe27000007947 */ /* 0x001fea000383ffff */
        .weak           $__internal_184_$__cuda_sm70_shflsync_down_p
        .type           $__internal_184_$__cuda_sm70_shflsync_down_p,@function
        .size           $__internal_184_$__cuda_sm70_shflsync_down_p,(.L_x_9438 - $__internal_184_$__cuda_sm70_shflsync_down_p)
$__internal_184_$__cuda_sm70_shflsync_down_p:
[----:B------:R-:W-:Y:S01]  /*3720*/  HFMA2.MMA R173, -RZ, RZ, 0, 0 ;  /* 0x00000000ffad7435 */ /* 0x000fe200000001ff */
[----:B------:R-:W-:Y:S04]  /*3730*/  WARPSYNC R220 ;  /* 0x000000dc00007348 */ /* 0x000fe80003800000 */
[----:B------:R0:W1:Y:S01]  /*3740*/  SHFL.DOWN PT, R176, R175, R176, R215 ;  /* 0x080000b0afb07389 */ /* 0x00006200000e00d7 */
[----:B------:R-:W-:Y:S05]  /*3750*/  RET.REL.NODEC R172 `(_ZN10layer_norm13ln_bwd_kernelINS_13Kernel_traitsIfffffjLj3072ELj1ELj1ELj4ELj16ENS_18Kernel_traits_baseILj3072EfffffjLj128EEEEELb0ELb1ELb0ELb0EEEvNS_9BwdParamsE) ;  /* 0xffffc8a0ac007950 */ /* 0x000fea0003c3ffff */
.L_x_8643:
        /* <DEDUP_REMOVED lines=10> */
.L_x_9438:


//--------------------- .text._ZN10layer_norm13ln_bwd_kernelINS_13Kernel_traitsIfffffjLj3072ELj1ELj1ELj4ELj16ENS_18Kernel_traits_baseILj3072EfffffjLj128EEEEELb0ELb1ELb0ELb1EEEvNS_9BwdParamsE --------------------------
	.section	.text._ZN10layer_norm13ln_bwd_kernelINS_13Kernel_traitsIfffffjLj3072ELj1ELj1ELj4ELj16ENS_18Kernel_traits_baseILj3072EfffffjLj128EEEEELb0ELb1ELb0ELb1EEEvNS_9BwdParamsE,"ax",@progbits
	.sectioninfo	@"SHI_REGISTERS=240"
	.align	128
        .global         _ZN10layer_norm13ln_bwd_kernelINS_13Kernel_traitsIfffffjLj3072ELj1ELj1ELj4ELj16ENS_18Kernel_traits_baseILj3072EfffffjLj128EEEEELb0ELb1ELb0ELb1EEEvNS_9BwdParamsE
        .type           _ZN10layer_norm13ln_bwd_kernelINS_13Kernel_traitsIfffffjLj3072ELj1ELj1ELj4ELj16ENS_18Kernel_traits_baseILj3072EfffffjLj128EEEEELb0ELb1ELb0ELb1EEEvNS_9BwdParamsE,@function
        .size           _ZN10layer_norm13ln_bwd_kernelINS_13Kernel_traitsIfffffjLj3072ELj1ELj1ELj4ELj16ENS_18Kernel_traits_baseILj3072EfffffjLj128EEEEELb0ELb1ELb0ELb1EEEvNS_9BwdParamsE,(.L_x_9439 - _ZN10layer_norm13ln_bwd_kernelINS_13Kernel_traitsIfffffjLj3072ELj1ELj1ELj4ELj16ENS_18Kernel_traits_baseILj3072EfffffjLj128EEEEELb0ELb1ELb0ELb1EEEvNS_9BwdParamsE)
        .other          _ZN10layer_norm13ln_bwd_kernelINS_13Kernel_traitsIfffffjLj3072ELj1ELj1ELj4ELj16ENS_18Kernel_traits_baseILj3072EfffffjLj128EEEEELb0ELb1ELb0ELb1EEEvNS_9BwdParamsE,@"STO_CUDA_ENTRY STV_DEFAULT"
_ZN10layer_norm13ln_bwd_kernelINS_13Kernel_traitsIfffffjLj3072ELj1ELj1ELj4ELj16ENS_18Kernel_traits_baseILj3072EfffffjLj128EEEEELb0ELb1ELb0ELb1EEEvNS_9BwdParamsE:
.text._ZN10layer_norm13ln_bwd_kernelINS_13Kernel_traitsIfffffjLj3072ELj1ELj1ELj4ELj16ENS_18Kernel_traits_baseILj3072EfffffjLj128EEEEELb0ELb1ELb0ELb1EEEvNS_9BwdParamsE:
        /* <DEDUP_REMOVED lines=44> */
.L_x_8644:
        /* <DEDUP_REMOVED lines=55> */
.L_x_8649:
[----:B------:R-:W-:Y:S01]  /*0630*/  IMAD R108, R198, c[0x0][0x168], RZ ;  /* 0x00005a00c66c7a24 */ /* 0x000fe200078e02ff */
[----:B------:R-:W-:-:S02]  /*0640*/  MOV R201, 0x4 ;  /* 0x0000000400c97802 */ /* 0x000fc40000000f00 */
        /* <DEDUP_REMOVED lines=47> */
[----:B-----5:R0:W5:Y:S01]  /*0940*/  @P0 LDG.E R201, [R218.64] ;  /* 0x00000004dac90981 */ /* 0x020162000c1e1900 */
        /* <DEDUP_REMOVED lines=114> */
[C---:B------:R-:W-:Y:S02]  /*1070*/  FADD.FTZ R190, R115.reuse, R190 ;  /* 0x000000be73be7221 */ /* 0x040fe40000010000 */
[----:B------:R-:W-:Y:S02]  /*1080*/  FFMA.FTZ R192, R115, R211, R192 ;  /* 0x000000d373c07223 */ /* 0x000fe400000100c0 */
[----:B------:R-:W-:-:S02]  /*1090*/  FMUL.FTZ R140, R60, R144 ;  /* 0x000000903c8c7220 */ /* 0x000fc40000410000 */
[----:B------:R-:W-:Y:S02]  /*10a0*/  FADD.FTZ R115, R108, R139 ;  /* 0x0000008b6c737221 */ /* 0x000fe40000010000 */
[----:B------:R-:W-:Y:S02]  /*10b0*/  FADD.FTZ R141, -R222, R141 ;  /* 0x0000008dde8d7221 */ /* 0x000fe40000010100 */
[----:B------:R-:W-:Y:S02]  /*10c0*/  FMUL.FTZ R135, R200, R135 ;  /* 0x00000087c8877220 */ /* 0x000fe40000410000 */
[----:B------:R-:W-:Y:S02]  /*10d0*/  FFMA.FTZ R109, R134, R139, R109 ;  /* 0x0000008b866d7223 */ /* 0x000fe4000001006d */
[----:B------:R-:W-:Y:S02]  /*10e0*/  FADD.FTZ R111, -R222, R142 ;  /* 0x0000008ede6f7221 */ /* 0x000fe40000010100 */
[----:B------:R-:W-:-:S02]  /*10f0*/  FADD.FTZ R28, R138, R28 ;  /* 0x0000001c8a1c7221 */ /* 0x000fc40000010000 */
[----:B------:R-:W-:Y:S02]  /*1100*/  FFMA.FTZ R169, R138, R132, R169 ;  /* 0x000000848aa97223 */ /* 0x000fe400000100a9 */
[----:B------:R-:W-:Y:S02]  /*1110*/  FMUL.FTZ R227, R61, R145 ;  /* 0x000000913de37220 */ /* 0x000fe40000410000 */
[----:B------:R-:W-:Y:S02]  /*1120*/  FADD.FTZ R108, R115, R140 ;  /* 0x0000008c736c7221 */ /* 0x000fe40000010000 */
[C---:B------:R-:W-:Y:S02]  /*1130*/  FMUL.FTZ R138, R200.reuse, R141 ;  /* 0x0000008dc88a7220 */ /* 0x040fe40000410000 */
[----:B------:R-:W-:Y:S02]  /*1140*/  FFMA.FTZ R109, R135, R140, R109 ;  /* 0x0000008c876d7223 */ /* 0x000fe4000001006d */
[----:B------:R-:W-:-:S02]  /*1150*/  FMUL.FTZ R224, R200, R111 ;  /* 0x0000006fc8e07220 */ /* 0x000fc40000410000 */
[----:B------:R-:W-:Y:S02]  /*1160*/  FADD.FTZ R111, -R222, R148 ;  /* 0x00000094de6f7221 */ /* 0x000fe40000010100 */
[C---:B------:R-:W-:Y:S02]  /*1170*/  FADD.FTZ R158, R129.reuse, R158 ;  /* 0x0000009e819e7221 */ /* 0x040fe40000010000 */
[----:B------:R-:W-:Y:S02]  /*1180*/  FFMA.FTZ R176, R129, R127, R176 ;  /* 0x0000007f81b07223 */ /* 0x000fe400000100b0 */
[----:B------:R-:W-:Y:S02]  /*1190*/  FMUL.FTZ R229, R62, R146 ;  /* 0x000000923ee57220 */ /* 0x000fe40000410000 */
[----:B------:R-:W-:Y:S02]  /*11a0*/  FADD.FTZ R108, R108, R227 ;  /* 0x000000e36c6c7221 */ /* 0x000fe40000010000 */
[----:B------:R-:W-:-:S02]  /*11b0*/  FADD.FTZ R129, -R222, R143 ;  /* 0x0000008fde817221 */ /* 0x000fc40000010100 */
[----:B------:R-:W-:Y:S02]  /*11c0*/  FFMA.FTZ R109, R138, R227, R109 ;  /* 0x000000e38a6d7223 */ /* 0x000fe4000001006d */
[----:B------:R-:W-:Y:S02]  /*11d0*/  FMUL.FTZ R142, R200, R111 ;  /* 0x0000006fc88e7220 */ /* 0x000fe40000410000 */
[----:B------:R-:W-:Y:S02]  /*11e0*/  FMUL.FTZ R124, R63, R147 ;  /* 0x000000933f7c7220 */ /* 0x000fe40000410000 */
[----:B------:R-:W-:Y:S02]  /*11f0*/  FADD.FTZ R111, R108, R229 ;  /* 0x000000e56c6f7221 */ /* 0x000fe40000010000 */
[----:B------:R-:W-:Y:S02]  /*1200*/  FMUL.FTZ R129, R200, R129 ;  /* 0x00000081c8817220 */ /* 0x000fe40000410000 */
[----:B------:R-:W-:-:S02]  /*1210*/  FFMA.FTZ R109, R224, R229, R109 ;  /* 0x000000e5e06d7223 */ /* 0x000fc4000001006d */
[C---:B------:R-:W-:Y:S02]  /*1220*/  FADD.FTZ R27, R145.reuse, R27 ;  /* 0x0000001b911b7221 */ /* 0x040fe40000010000 */
[----:B------:R-:W-:Y:S02]  /*1230*/  FFMA.FTZ R168, R145, R138, R168 ;  /* 0x0000008a91a87223 */ /* 0x000fe400000100a8 */
[----:B------:R-:W-:Y:S02]  /*1240*/  FMUL.FTZ R145, R56, R152 ;  /* 0x0000009838917220 */ /* 0x000fe40000410000 */
[----:B------:R-:W-:Y:S02]  /*1250*/  FADD.FTZ R108, R111, R124 ;  /* 0x0000007c6f6c7221 */ /* 0x000fe40000010000 */
[----:B------:R-:W-:Y:S02]  /*1260*/  FADD.FTZ R143, -R222, R149 ;  /* 0x00000095de8f7221 */ /* 0x000fe40000010100 */
[----:B------:R-:W-:-:S02]  /*1270*/  FFMA.FTZ R110, R129, R124, R109 ;  /* 0x0000007c816e7223 */ /* 0x000fc4000001006d */
[C---:B------:R-:W-:Y:S02]  /*1280*/  FADD.FTZ R24, R146.reuse, R24 ;  /* 0x0000001892187221 */ /* 0x040fe40000010000 */
[----:B------:R-:W-:Y:S02]  /*1290*/  FFMA.FTZ R165, R146, R224, R165 ;  /* 0x000000e092a57223 */ /* 0x000fe400000100a5 */
[----:B------:R-:W-:Y:S02]  /*12a0*/  FADD.FTZ R109, R108, R145 ;  /* 0x000000916c6d7221 */ /* 0x000fe40000010000 */
[----:B------:R-:W-:Y:S02]  /*12b0*/  FADD.FTZ R113, -R222, R150 ;  /* 0x00000096de717221 */ /* 0x000fe40000010100 */
[----:B------:R-:W-:Y:S02]  /*12c0*/  FMUL.FTZ R143, R200, R143 ;  /* 0x0000008fc88f7220 */ /* 0x000fe40000410000 */
[----:B------:R-:W-:-:S02]  /*12d0*/  FMUL.FTZ R146, R57, R153 ;  /* 0x0000009939927220 */ /* 0x000fc40000410000 */
[----:B------:R-:W-:Y:S02]  /*12e0*/  FFMA.FTZ R108, R142, R145, R110 ;  /* 0x000000918e6c7223 */ /* 0x000fe4000001006e */
[C---:B------:R-:W-:Y:S02]  /*12f0*/  FADD.FTZ R26, R144.reuse, R26 ;  /* 0x0000001a901a7221 */ /* 0x040fe40000010000 */
[----:B------:R-:W-:Y:S02]  /*1300*/  FFMA.FTZ R167, R144, R135, R167 ;  /* 0x0000008790a77223 */ /* 0x000fe400000100a7 */
[C---:B------:R-:W-:Y:S02]  /*1310*/  FADD.FTZ R25, R147.reuse, R25 ;  /* 0x0000001993197221 */ /* 0x040fe40000010000 */
        /* <DEDUP_REMOVED lines=28> */
.L_x_8650:
        /* <DEDUP_REMOVED lines=18> */
.L_x_8651:
        /* <DEDUP_REMOVED lines=59> */
[----:B------:R-:W-:Y:S01]  /*19b0*/  FFMA.FTZ R118, R118, R152, R151 ;  /* 0x0000009876767223 */ /* 0x000fe20000010097 */
        /* <DEDUP_REMOVED lines=177> */
[-C--:B------:R-:W-:Y:S01]  /*24d0*/  FMUL.FTZ R124, R124, R201.reuse ;  /* 0x000000c97c7c7220 */ /* 0x080fe20000410000 */
[C---:B------:R-:W-:Y:S01]  /*24e0*/  SEL R106, R149.reuse, R106, P2 ;  /* 0x0000006a956a7207 */ /* 0x040fe20001000000 */
[----:B------:R-:W-:Y:S01]  /*24f0*/  FMUL.FTZ R149, R149, R201 ;  /* 0x000000c995957220 */ /* 0x000fe20000410000 */
[----:B------:R-:W-:Y:S01]  /*2500*/  SEL R107, R200, R107, P2 ;  /* 0x0000006bc86b7207 */ /* 0x000fe20001000000 */
[----:B------:R-:W-:Y:S01]  /*2510*/  @P0 IMAD.WIDE.U32 R150, R199, R150, c[0x0][0x258] ;  /* 0x00009600c7960625 */ /* 0x000fe200078e0096 */
[----:B------:R-:W-:-:S04]  /*2520*/  IADD3 R198, R198, c[0x0][0x160], RZ ;  /* 0x00005800c6c67a10 */ /* 0x000fc80007ffe0ff */
[----:B------:R1:W-:Y:S01]  /*2530*/  @P0 STG.E.128 [R150.64], R104 ;  /* 0x0000006896000986 */ /* 0x0003e2000c101d04 */
[----:B--2---:R-:W-:Y:S02]  /*2540*/  FFMA.FTZ R18, R155, R108, R18 ;  /* 0x0000006c9b127223 */ /* 0x004fe40000010012 */
[----:B------:R-:W-:Y:S02]  /*2550*/  FFMA.FTZ R19, R109, R206, R19 ;  /* 0x000000ce6d137223 */ /* 0x000fe40000010013 */
[----:B------:R-:W-:Y:S02]  /*2560*/  FFMA.FTZ R16, R110, R153, R16 ;  /* 0x000000996e107223 */ /* 0x000fe40000010010 */
[----:B------:R-:W-:Y:S02]  /*2570*/  FFMA.FTZ R17, R111, R154, R17 ;  /* 0x0000009a6f117223 */ /* 0x000fe40000010011 */
[----:B------:R-:W-:Y:S02]  /*2580*/  FMUL.FTZ R108, R32, R145 ;  /* 0x00000091206c7220 */ /* 0x000fe40000410000 */
[----:B------:R-:W-:-:S02]  /*2590*/  FMUL.FTZ R109, R33, R124 ;  /* 0x0000007c216d7220 */ /* 0x000fc40000410000 */
[----:B------:R-:W-:Y:S01]  /*25a0*/  FMUL.FTZ R110, R34, R149 ;  /* 0x00000095226e7220 */ /* 0x000fe20000410000 */
[----:B------:R-:W-:Y:S02]  /*25b0*/  ISETP.GE.AND P0, PT, R198, c[0x0][0x164], PT ;  /* 0x00005900c6007a0c */ /* 0x000fe40003f06270 */
[----:B------:R-:W-:Y:S01]  /*25c0*/  SEL R206, RZ, 0x1, P3 ;  /* 0x00000001ffce7807 */ /* 0x000fe20001800000 */
[----:B---3--:R-:W-:Y:S01]  /*25d0*/  FFMA.FTZ R14, R209, R112, R14 ;  /* 0x00000070d10e7223 */ /* 0x008fe2000001000e */
[----:B------:R-:W-:Y:S01]  /*25e0*/  LEA R112, P4, R225, c[0x0][0x248], 0x4 ;  /* 0x00009200e1707a11 */ /* 0x000fe200078820ff */
[----:B------:R-:W-:Y:S02]  /*25f0*/  FFMA.FTZ R12, R114, R207, R12 ;  /* 0x000000cf720c7223 */ /* 0x000fe4000001000c */
[----:B------:R-:W-:Y:S02]  /*2600*/  FMUL.FTZ R114, R200, R201 ;  /* 0x000000c9c8727220 */ /* 0x000fe40000410000 */
[----:B------:R-:W-:Y:S01]  /*2610*/  FFMA.FTZ R15, R113, R210, R15 ;  /* 0x000000d2710f7223 */ /* 0x000fe2000001000f */
[----:B------:R-:W-:Y:S01]  /*2620*/  LEA.HI.X R113, R225, c[0x0][0x24c], RZ, 0x4, P4 ;  /* 0x00009300e1717a11 */ /* 0x000fe200020f24ff */
        /* <DEDUP_REMOVED lines=21> */
.L_x_8648:
        /* <DEDUP_REMOVED lines=72> */
.L_x_8645:
        /* <DEDUP_REMOVED lines=28> */
.L_x_8646:
[----:B------:R-:W-:Y:S01]  /*2dc0*/  HFMA2.MMA R112, -RZ, RZ, 0, 9.5367431640625e-07 ;  /* 0x00000010ff707435 */ /* 0x000fe200000001ff */
[----:B------:R-:W-:-:S02]  /*2dd0*/  MOV R111, R113 ;  /* 0x00000071006f7202 */ /* 0x000fc40000000f00 */
[----:B------:R-:W-:Y:S02]  /*2de0*/  MOV R114, 0x1f ;  /* 0x0000001f00727802 */ /* 0x000fe40000000f00 */
[----:B------:R-:W-:Y:S02]  /*2df0*/  MOV R117, 0xffffffff ;  /* 0xffffffff00757802 */ /* 0x000fe40000000f00 */
[----:B------:R-:W-:Y:S02]  /*2e00*/  MOV R108, 0x2e20 ;  /* 0x00002e20006c7802 */ /* 0x000fe40000000f00 */
[----:B-----5:R-:W-:Y:S05]  /*2e10*/  CALL.REL.NOINC `($__internal_185_$__cuda_sm70_shflsync_down_p) ;  /* 0x0000046000007944 */ /* 0x020fea0003c00000 */
[----:B-1----:R-:W-:Y:S01]  /*2e20*/  MOV R110, R111 ;  /* 0x0000006f006e7202 */ /* 0x002fe20000000f00 */
[----:B0-----:R-:W-:Y:S05]  /*2e30*/  BRA `(.L_x_8650) ;  /* 0xffffe6a000007947 */ /* 0x001fea000383ffff */
.L_x_8647:
[----:B------:R-:W-:Y:S01]  /*2e40*/  HFMA2.MMA R112, -RZ, RZ, 0, 9.5367431640625e-07 ;  /* 0x00000010ff707435 */ /* 0x000fe200000001ff */
[----:B------:R-:W-:Y:S02]  /*2e50*/  MOV R111, R115 ;  /* 0x00000073006f7202 */ /* 0x000fe40000000f00 */
[----:B------:R-:W-:Y:S02]  /*2e60*/  MOV R114, 0x1f ;  /* 0x0000001f00727802 */ /* 0x000fe40000000f00 */
[----:B------:R-:W-:-:S02]  /*2e70*/  MOV R117, 0xffffffff ;  /* 0xffffffff00757802 */ /* 0x000fc40000000f00 */
[----:B------:R-:W-:Y:S02]  /*2e80*/  MOV R108, 0x2ea0 ;  /* 0x00002ea0006c7802 */ /* 0x000fe40000000f00 */
[----:B01---5:R-:W-:Y:S05]  /*2e90*/  CALL.REL.NOINC `($__internal_185_$__cuda_sm70_shflsync_down_p) ;  /* 0x000003e000007944 */ /* 0x023fea0003c00000 */
[----:B------:R-:W-:Y:S01]  /*2ea0*/  FADD.FTZ R113, R113, R110 ;  /* 0x0000006e71717221 */ /* 0x000fe20000010000 */
[----:B0-----:R-:W-:Y:S01]  /*2eb0*/  HFMA2.MMA R112, -RZ, RZ, 0, 4.76837158203125e-07 ;  /* 0x00000008ff707435 */ /* 0x001fe200000001ff */
[----:B-1----:R-:W-:Y:S01]  /*2ec0*/  FADD.FTZ R116, R115, R111 ;  /* 0x0000006f73747221 */ /* 0x002fe20000010000 */
[----:B------:R-:W-:Y:S02]  /*2ed0*/  MOV R114, 0x1f ;  /* 0x0000001f00727802 */ /* 0x000fe40000000f00 */
[----:B------:R-:W-:Y:S02]  /*2ee0*/  MOV R117, 0xffffffff ;  /* 0xffffffff00757802 */ /* 0x000fe40000000f00 */
[----:B------:R-:W-:Y:S02]  /*2ef0*/  MOV R111, R113 ;  /* 0x00000071006f7202 */ /* 0x000fe40000000f00 */
[----:B------:R-:W-:Y:S02]  /*2f00*/  MOV R108, 0x2f20 ;  /* 0x00002f20006c7802 */ /* 0x000fe40000000f00 */
[----:B------:R-:W-:Y:S05]  /*2f10*/  CALL.REL.NOINC `($__internal_185_$__cuda_sm70_shflsync_down_p) ;  /* 0x0000036000007944 */ /* 0x000fea0003c00000 */
[----:B0-----:R-:W-:Y:S01]  /*2f20*/  HFMA2.MMA R112, -RZ, RZ, 0, 4.76837158203125e-07 ;  /* 0x00000008ff707435 */ /* 0x001fe200000001ff */
[----:B-1----:R-:W-:-:S02]  /*2f30*/  MOV R110, R111 ;  /* 0x0000006f006e7202 */ /* 0x002fc40000000f00 */
[----:B------:R-:W-:Y:S02]  /*2f40*/  MOV R111, R116 ;  /* 0x00000074006f7202 */ /* 0x000fe40000000f00 */
[----:B------:R-:W-:Y:S02]  /*2f50*/  MOV R114, 0x1f ;  /* 0x0000001f00727802 */ /* 0x000fe40000000f00 */
[----:B------:R-:W-:Y:S02]  /*2f60*/  MOV R117, 0xffffffff ;  /* 0xffffffff00757802 */ /* 0x000fe40000000f00 */
[----:B------:R-:W-:Y:S02]  /*2f70*/  MOV R108, 0x2f90 ;  /* 0x00002f90006c7802 */ /* 0x000fe40000000f00 */
[----:B------:R-:W-:Y:S05]  /*2f80*/  CALL.REL.NOINC `($__internal_185_$__cuda_sm70_shflsync_down_p) ;  /* 0x000002f000007944 */ /* 0x000fea0003c00000 */
[----:B------:R-:W-:Y:S01]  /*2f90*/  FADD.FTZ R113, R110, R113 ;  /* 0x000000716e717221 */ /* 0x000fe20000010000 */
[----:B0-----:R-:W-:Y:S01]  /*2fa0*/  HFMA2.MMA R112, -RZ, RZ, 0, 2.384185791015625e-07 ;  /* 0x00000004ff707435 */ /* 0x001fe200000001ff */
[----:B-1----:R-:W-:Y:S01]  /*2fb0*/  FADD.FTZ R116, R116, R111 ;  /* 0x0000006f74747221 */ /* 0x002fe20000010000 */
[----:B------:R-:W-:Y:S02]  /*2fc0*/  MOV R114, 0x1f ;  /* 0x0000001f00727802 */ /* 0x000fe40000000f00 */
[----:B------:R-:W-:-:S02]  /*2fd0*/  MOV R117, 0xffffffff ;  /* 0xffffffff00757802 */ /* 0x000fc40000000f00 */
[----:B------:R-:W-:Y:S02]  /*2fe0*/  MOV R111, R113 ;  /* 0x00000071006f7202 */ /* 0x000fe40000000f00 */
[----:B------:R-:W-:Y:S02]  /*2ff0*/  MOV R108, 0x3010 ;  /* 0x00003010006c7802 */ /* 0x000fe40000000f00 */
[----:B------:R-:W-:Y:S05]  /*3000*/  CALL.REL.NOINC `($__internal_185_$__cuda_sm70_shflsync_down_p) ;  /* 0x0000027000007944 */ /* 0x000fea0003c00000 */
[----:B0-----:R-:W-:Y:S01]  /*3010*/  HFMA2.MMA R112, -RZ, RZ, 0, 2.384185791015625e-07 ;  /* 0x00000004ff707435 */ /* 0x001fe200000001ff */
[----:B-1----:R-:W-:Y:S02]  /*3020*/  MOV R110, R111 ;  /* 0x0000006f006e7202 */ /* 0x002fe40000000f00 */
[----:B------:R-:W-:Y:S02]  /*3030*/  MOV R111, R116 ;  /* 0x00000074006f7202 */ /* 0x000fe40000000f00 */
[----:B------:R-:W-:Y:S02]  /*3040*/  MOV R114, 0x1f ;  /* 0x0000001f00727802 */ /* 0x000fe40000000f00 */
[----:B------:R-:W-:Y:S02]  /*3050*/  MOV R117, 0xffffffff ;  /* 0xffffffff00757802 */ /* 0x000fe40000000f00 */
[----:B------:R-:W-:-:S02]  /*3060*/  MOV R108, 0x3080 ;  /* 0x00003080006c7802 */ /* 0x000fc40000000f00 */
[----:B------:R-:W-:Y:S05]  /*3070*/  CALL.REL.NOINC `($__internal_185_$__cuda_sm70_shflsync_down_p) ;  /* 0x0000020000007944 */ /* 0x000fea0003c00000 */
[----:B------:R-:W-:Y:S01]  /*3080*/  FADD.FTZ R113, R110, R113 ;  /* 0x000000716e717221 */ /* 0x000fe20000010000 */
[----:B0-----:R-:W-:Y:S01]  /*3090*/  HFMA2.MMA R112, -RZ, RZ, 0, 1.1920928955078125e-07 ;  /* 0x00000002ff707435 */ /* 0x001fe200000001ff */
[----:B-1----:R-:W-:Y:S01]  /*30a0*/  FADD.FTZ R116, R116, R111 ;  /* 0x0000006f74747221 */ /* 0x002fe20000010000 */
[----:B------:R-:W-:-:S02]  /*30b0*/  MOV R114, 0x1f ;  /* 0x0000001f00727802 */ /* 0x000fc40000000f00 */
[----:B------:R-:W-:Y:S02]  /*30c0*/  MOV R117, 0xffffffff ;  /* 0xffffffff00757802 */ /* 0x000fe40000000f00 */
[----:B------:R-:W-:Y:S02]  /*30d0*/  MOV R111, R113 ;  /* 0x00000071006f7202 */ /* 0x000fe40000000f00 */
[----:B------:R-:W-:Y:S02]  /*30e0*/  MOV R108, 0x3100 ;  /* 0x00003100006c7802 */ /* 0x000fe40000000f00 */
[----:B------:R-:W-:Y:S05]  /*30f0*/  CALL.REL.NOINC `($__internal_185_$__cuda_sm70_shflsync_down_p) ;  /* 0x0000018000007944 */ /* 0x000fea0003c00000 */
[----:B0-----:R-:W-:Y:S01]  /*3100*/  HFMA2.MMA R112, -RZ, RZ, 0, 1.1920928955078125e-07 ;  /* 0x00000002ff707435 */ /* 0x001fe200000001ff */
[----:B-1----:R-:W-:Y:S02]  /*3110*/  MOV R110, R111 ;  /* 0x0000006f006e7202 */ /* 0x002fe40000000f00 */
[----:B------:R-:W-:Y:S02]  /*3120*/  MOV R111, R116 ;  /* 0x00000074006f7202 */ /* 0x000fe40000000f00 */
[----:B------:R-:W-:Y:S02]  /*3130*/  MOV R114, 0x1f ;  /* 0x0000001f00727802 */ /* 0x000fe40000000f00 */
[----:B------:R-:W-:-:S02]  /*3140*/  MOV R117, 0xffffffff ;  /* 0xffffffff00757802 */ /* 0x000fc40000000f00 */
[----:B------:R-:W-:Y:S02]  /*3150*/  MOV R108, 0x3170 ;  /* 0x00003170006c7802 */ /* 0x000fe40000000f00 */
[----:B------:R-:W-:Y:S05]  /*3160*/  CALL.REL.NOINC `($__internal_185_$__cuda_sm70_shflsync_down_p) ;  /* 0x0000011000007944 */ /* 0x000fea0003c00000 */
[----:B------:R-:W-:Y:S01]  /*3170*/  FADD.FTZ R113, R110, R113 ;  /* 0x000000716e717221 */ /* 0x000fe20000010000 */
[----:B0-----:R-:W-:Y:S01]  /*3180*/  HFMA2.MMA R112, -RZ, RZ, 0, 5.9604644775390625e-08 ;  /* 0x00000001ff707435 */ /* 0x001fe200000001ff */
[----:B-1----:R-:W-:Y:S01]  /*3190*/  FADD.FTZ R115, R116, R111 ;  /* 0x0000006f74737221 */ /* 0x002fe20000010000 */
[----:B------:R-:W-:Y:S02]  /*31a0*/  MOV R114, 0x1f ;  /* 0x0000001f00727802 */ /* 0x000fe40000000f00 */
[----:B------:R-:W-:Y:S02]  /*31b0*/  MOV R117, 0xffffffff ;  /* 0xffffffff00757802 */ /* 0x000fe40000000f00 */
[----:B------:R-:W-:Y:S02]  /*31c0*/  MOV R111, R113 ;  /* 0x00000071006f7202 */ /* 0x000fe40000000f00 */
[----:B------:R-:W-:Y:S02]  /*31d0*/  MOV R108, 0x31f0 ;  /* 0x000031f0006c7802 */ /* 0x000fe40000000f00 */
[----:B------:R-:W-:Y:S05]  /*31e0*/  CALL.REL.NOINC `($__internal_185_$__cuda_sm70_shflsync_down_p) ;  /* 0x0000009000007944 */ /* 0x000fea0003c00000 */
[----:B0-----:R-:W-:Y:S01]  /*31f0*/  HFMA2.MMA R112, -RZ, RZ, 0, 5.9604644775390625e-08 ;  /* 0x00000001ff707435 */ /* 0x001fe200000001ff */
[----:B-1----:R-:W-:-:S02]  /*3200*/  MOV R116, R111 ;  /* 0x0000006f00747202 */ /* 0x002fc40000000f00 */
[----:B------:R-:W-:Y:S02]  /*3210*/  MOV R111, R115 ;  /* 0x00000073006f7202 */ /* 0x000fe40000000f00 */
[----:B------:R-:W-:Y:S02]  /*3220*/  MOV R114, 0x1f ;  /* 0x0000001f00727802 */ /* 0x000fe40000000f00 */
[----:B------:R-:W-:Y:S02]  /*3230*/  MOV R117, 0xffffffff ;  /* 0xffffffff00757802 */ /* 0x000fe40000000f00 */
[----:B------:R-:W-:Y:S02]  /*3240*/  MOV R108, 0x3260 ;  /* 0x00003260006c7802 */ /* 0x000fe40000000f00 */
[----:B------:R-:W-:Y:S05]  /*3250*/  CALL.REL.NOINC `($__internal_185_$__cuda_sm70_shflsync_down_p) ;  /* 0x0000002000007944 */ /* 0x000fea0003c00000 */
[----:B-1----:R-:W-:Y:S01]  /*3260*/  MOV R108, R111 ;  /* 0x0000006f006c7202 */ /* 0x002fe20000000f00 */
[----:B0-----:R-:W-:Y:S05]  /*3270*/  BRA `(.L_x_8651) ;  /* 0xffffe38000007947 */ /* 0x001fea000383ffff */
        .weak           $__internal_185_$__cuda_sm70_shflsync_down_p
        .type           $__internal_185_$__cuda_sm70_shflsync_down_p,@function
        .size           $__internal_185_$__cuda_sm70_shflsync_down_p,(.L_x_9439 - $__internal_185_$__cuda_sm70_shflsync_down_p)
$__internal_185_$__cuda_sm70_shflsync_down_p:
[----:B------:R-:W-:Y:S01]  /*3280*/  HFMA2.MMA R109, -RZ, RZ, 0, 0 ;  /* 0x00000000ff6d7435 */ /* 0x000fe200000001ff */
[----:B------:R-:W-:Y:S04]  /*3290*/  WARPSYNC R117 ;  /* 0x0000007500007348 */ /* 0x000fe80003800000 */
[----:B------:R0:W1:Y:S01]  /*32a0*/  SHFL.DOWN PT, R111, R111, R112, R114 ;  /* 0x080000706f6f7389 */ /* 0x00006200000e0072 */
[----:B------:R-:W-:Y:S05]  /*32b0*/  RET.REL.NODEC R108 `(_ZN10layer_norm13ln_bwd_kernelINS_13Kernel_traitsIfffffjLj3072ELj1ELj1ELj4ELj16ENS_18Kernel_traits_baseILj3072EfffffjLj128EEEEELb0ELb1ELb0ELb1EEEvNS_9BwdParamsE) ;  /* 0xffffcd406c007950 */ /* 0x000fea0003c3ffff */
.L_x_8652:
        /* <DEDUP_REMOVED lines=12> */
.L_x_9439:


//--------------------- .text._ZN10layer_norm13ln_bwd_kernelINS_13Kernel_traitsIfffffjLj3072ELj1ELj1ELj4ELj16ENS_18Kernel_traits_baseILj3072EfffffjLj128EEEEELb0ELb1ELb1ELb0EEEvNS_9BwdParamsE --------------------------
	.section	.text._ZN10layer_norm13ln_bwd_kernelINS_13Kernel_traitsIfffffjLj3072ELj1ELj1ELj4ELj16ENS_18Kernel_traits_baseILj3072EfffffjLj128EEEEELb0ELb1ELb1ELb0EEEvNS_9BwdParamsE,"ax",@progbits
	.sectioninfo	@"SHI_REGISTERS=232"
	.align	128
        .global         _ZN10layer_norm13ln_bwd_kernelINS_13Kernel_traitsIfffffjLj3072ELj1ELj1ELj4ELj16ENS_18Kernel_traits_baseILj3072EfffffjLj128EEEEELb0ELb1ELb1ELb0EEEvNS_9BwdParamsE
        .type           _ZN10layer_norm13ln_bwd_kernelINS_13Kernel_traitsIfffffjLj3072ELj1ELj1ELj4ELj16ENS_18Kernel_traits_baseILj3072EfffffjLj128EEEEELb0ELb1ELb1ELb0EEEvNS_9BwdParamsE,@function
        .size           _ZN10layer_norm13ln_bwd_kernelINS_13Kernel_traitsIfffffjLj3072ELj1ELj1ELj4ELj16ENS_18Kernel_traits_baseILj3072EfffffjLj128EEEEELb0ELb1ELb1ELb0EEEvNS_9BwdParamsE,(.L_x_9440 - _ZN10layer_norm13ln_bwd_kernelINS_13Kernel_traitsIfffffjLj3072ELj1ELj1ELj4ELj16ENS_18Kernel_traits_baseILj3072EfffffjLj128EEEEELb0ELb1ELb1ELb0EEEvNS_9BwdParamsE)
        .other          _ZN10layer_norm13ln_bwd_kernelINS_13Kernel_traitsIfffffjLj3072ELj1ELj1ELj4ELj16ENS_18Kernel_traits_baseILj3072EfffffjLj128EEEEELb0ELb1ELb1ELb0EEEvNS_9BwdParamsE,@"STO_CUDA_ENTRY STV_DEFAULT"
_ZN10layer_norm13ln_bwd_kernelINS_13Kernel_traitsIfffffjLj3072ELj1ELj1ELj4ELj16ENS_18Kernel_traits_baseILj3072EfffffjLj128EEEEELb0ELb1ELb1ELb0EEEvNS_9BwdParamsE:
.text._ZN10layer_norm13ln_bwd_kernelINS_13Kernel_traitsIfffffjLj3072ELj1ELj1ELj4ELj16ENS_18Kernel_traits_baseILj3072EfffffjLj128EEEEELb0ELb1ELb1ELb0EEEvNS_9BwdParamsE:
        /* <DEDUP_REMOVED lines=24> */
[----:B------:R1:W5:Y:S01]  /*0180*/  @P5 LDG.E.128 R24, [R2.64] ;  /* 0x0000000402185981 */ /* 0x000362000c1e1d00 */
[----:B------:R-:W-:Y:S02]  /*0190*/  @P1 MOV R21, 0x10 ;  /* 0x0000001000151802 */ /* 0x000fe40000000f00 */
[----:B------:R-:W-:Y:S01]  /*01a0*/  @P2 MOV R81, 0x10 ;  /* 0x0000001000512802 */ /* 0x000fe20000000f00 */
[CC--:B------:R-:W-:Y:S01]  /*01b0*/  @P4 IMAD.WIDE.U32 R10, R0.reuse, R13.reuse, c[0x0][0x1b0] ;  /* 0x00006c00000a4625 */ /* 0x0c0fe200078e000d */
[----:B------:R-:W-:Y:S01]  /*01c0*/  P2R R8, PR, RZ, 0x8 ;  /* 0x00000008ff087803 */ /* 0x000fe20000000000 */
[----:B------:R0:W5:Y:S02]  /*01d0*/  @P5 LDG.E.128 R28, [R4.64] ;  /* 0x00000004041c5981 */ /* 0x000164000c1e1d00 */
        /* <DEDUP_REMOVED lines=16> */
[----:B------:R-:W-:Y:S01]  /*02e0*/  @P2 IMAD.WIDE.U32 R80, R0, R81, c[0x0][0x1c8] ;  /* 0x0000720000502625 */ /* 0x000fe200078e0051 */
[----:B------:R-:W-:-:S02]  /*02f0*/  @P3 MOV R73, 0x10 ;  /* 0x0000001000493802 */ /* 0x000fc40000000f00 */
[----:B------:R-:W-:Y:S02]  /*0300*/  @P2 IADD3 R0, R0, 0x80, RZ ;  /* 0x0000008000002810 */ /* 0x000fe40007ffe0ff */
[----:B0-----:R-:W-:Y:S01]  /*0310*/  LEA.HI R4, R7, UR6, RZ, 0x19 ;  /* 0x0000000607047c11 */ /* 0x001fe2000f8fc8ff */
[----:B------:R0:W5:Y:S02]  /*0320*/  @P2 LDG.E.128 R60, [R80.64] ;  /* 0x00000004503c2981 */ /* 0x000164000c1e1d00 */
[----:B------:R-:W-:-:S04]  /*0330*/  @P3 IMAD.WIDE.U32 R8, R0, R73, c[0x0][0x1c8] ;  /* 0x0000720000083625 */ /* 0x000fc800078e0049 */
[----:B-1----:R-:W-:Y:S01]  /*0340*/  @P3 IMAD.WIDE.U32 R2, R0, R73, c[0x0][0x1b0] ;  /* 0x00006c0000023625 */ /* 0x002fe200078e0049 */
[----:B------:R2:W5:Y:S04]  /*0350*/  @P3 LDG.E.128 R64, [R8.64] ;  /* 0x0000000408403981 */ /* 0x000568000c1e1d00 */
[----:B------:R2:W5:Y:S01]  /*0360*/  @P3 LDG.E.128 R68, [R2.64] ;  /* 0x0000000402443981 */ /* 0x000562000c1e1d00 */
[----:B------:R-:W-:Y:S01]  /*0370*/  ISETP.GE.AND P3, PT, R4, c[0x0][0x164], PT ;  /* 0x0000590004007a0c */ /* 0x000fe20003f66270 */
        /* <DEDUP_REMOVED lines=40> */
.L_x_8746:
        /* <DEDUP_REMOVED lines=27> */
.L_x_8658:
[----:B------:R-:W-:Y:S02]  /*07b0*/  IADD3 R180, R8, 0x80, RZ ;  /* 0x0000008008b47810 */ /* 0x000fe40007ffe0ff */
.L_x_8657:
[----:B------:R-:W-:Y:S05]  /*07c0*/  BSYNC B1 ;  /* 0x0000000000017941 */ /* 0x000fea0003800000 */
.L_x_8656:
        /* <DEDUP_REMOVED lines=8> */
.L_x_8661:
[----:B------:R-:W-:Y:S02]  /*0850*/  IADD3 R180, R180, 0x80, RZ ;  /* 0x00000080b4b47810 */ /* 0x000fe40007ffe0ff */
.L_x_8660:
[----:B------:R-:W-:Y:S05]  /*0860*/  BSYNC B1 ;  /* 0x0000000000017941 */ /* 0x000fea0003800000 */
.L_x_8659:
[----:B------:R-:W-:Y:S01]  /*0870*/  BSSY B1, `(.L_x_8662) ;  /* 0x0000008000017945 */ /* 0x000fe20003800000 */
[----:B------:R-:W-:Y:S05]  /*0880*/  @!P0 BRA `(.L_x_8663) ;  /* 0x0000006000008947 */ /* 0x000fea0003800000 */
[----:B------:R-:W-:-:S04]  /*0890*/  ISETP.NE.U32.AND P4, PT, RZ, c[0x0][0x218], PT ;  /* 0x00008600ff007a0c */ /* 0x000fc80003f85070 */
[----:B------:R-:W-:-:S13]  /*08a0*/  ISETP.NE.AND.EX P4, PT, RZ, c[0x0][0x21c], PT, P4 ;  /* 0x00008700ff007a0c */ /* 0x000fda0003f85340 */
[----:B------:R-:W-:Y:S05]  /*08b0*/  @!P4 BRA `(.L_x_8664) ;  /* 0x000000200000c947 */ /* 0x000fea0003800000 */
[----:B------:R-:W-:-:S06]  /*08c0*/  IMAD.WIDE.U32 R152, R180, R213, c[0x0][0x218] ;  /* 0x00008600b4987625 */ /* 0x000fcc00078e00d5 */
[----:B------:R-:W5:Y:S02]  /*08d0*/  LDG.E.128 R152, [R152.64] ;  /* 0x0000000498987981 */ /* 0x000f64000c1e1d00 */
.L_x_8664:
[----:B------:R-:W-:Y:S02]  /*08e0*/  IADD3 R180, R180, 0x80, RZ ;  /* 0x00000080b4b47810 */ /* 0x000fe40007ffe0ff */
.L_x_8663:
[----:B------:R-:W-:Y:S05]  /*08f0*/  BSYNC B1 ;  /* 0x0000000000017941 */ /* 0x000fea0003800000 */
.L_x_8662:
[----:B------:R-:W-:Y:S01]  /*0900*/  BSSY B1, `(.L_x_8665) ;  /* 0x0000008000017945 */ /* 0x000fe20003800000 */
[----:B------:R-:W-:Y:S05]  /*0910*/  @!P1 BRA `(.L_x_8666) ;  /* 0x0000006000009947 */ /* 0x000fea0003800000 */
[----:B------:R-:W-:-:S04]  /*0920*/  ISETP.NE.U32.AND P4, PT, RZ, c[0x0][0x218], PT ;  /* 0x00008600ff007a0c */ /* 0x000fc80003f85070 */
[----:B------:R-:W-:-:S13]  /*0930*/  ISETP.NE.AND.EX P4, PT, RZ, c[0x0][0x21c], PT, P4 ;  /* 0x00008700ff007a0c */ /* 0x000fda0003f85340 */
[----:B------:R-:W-:Y:S05]  /*0940*/  @!P4 BRA `(.L_x_8667) ;  /* 0x000000200000c947 */ /* 0x000fea0003800000 */
[----:B------:R-:W-:-:S06]  /*0950*/  IMAD.WIDE.U32 R156, R180, R213, c[0x0][0x218] ;  /* 0x00008600b49c7625 */ /* 0x000fcc00078e00d5 */
[----:B------:R-:W5:Y:S02]  /*0960*/  LDG.E.128 R156, [R156.64] ;  /* 0x000000049c9c7981 */ /* 0x000f64000c1e1d00 */
.L_x_8667:
[----:B------:R-:W-:Y:S02]  /*0970*/  IADD3 R180, R180, 0x80, RZ ;  /* 0x00000080b4b47810 */ /* 0x000fe40007ffe0ff */
.L_x_8666:
[----:B------:R-:W-:Y:S05]  /*0980*/  BSYNC B1 ;  /* 0x0000000000017941 */ /* 0x000fea0003800000 */
.L_x_8665:
[----:B------:R-:W-:Y:S01]  /*0990*/  BSSY B1, `(.L_x_8668) ;  /* 0x0000008000017945 */ /* 0x000fe20003800000 */
[----:B------:R-:W-:Y:S05]  /*09a0*/  @!P2 BRA `(.L_x_8669) ;  /* 0x000000600000a947 */ /* 0x000fea0003800000 */
[----:B------:R-:W-:-:S04]  /*09b0*/  ISETP.NE.U32.AND P4, PT, RZ, c[0x0][0x218], PT ;  /* 0x00008600ff007a0c */ /* 0x000fc80003f85070 */
[----:B------:R-:W-:-:S13]  /*09c0*/  ISETP.NE.AND.EX P4, PT, RZ, c[0x0][0x21c], PT, P4 ;  /* 0x00008700ff007a0c */ /* 0x000fda0003f85340 */
[----:B------:R-:W-:Y:S05]  /*09d0*/  @!P4 BRA `(.L_x_8670) ;  /* 0x000000200000c947 */ /* 0x000fea0003800000 */
[----:B------:R-:W-:-:S06]  /*09e0*/  IMAD.WIDE.U32 R160, R180, R213, c[0x0][0x218] ;  /* 0x00008600b4a07625 */ /* 0x000fcc00078e00d5 */
[----:B------:R-:W5:Y:S02]  /*09f0*/  LDG.E.128 R160, [R160.64] ;  /* 0x00000004a0a07981 */ /* 0x000f64000c1e1d00 */
.L_x_8670:
[----:B------:R-:W-:Y:S02]  /*0a00*/  IADD3 R180, R180, 0x80, RZ ;  /* 0x00000080b4b47810 */ /* 0x000fe40007ffe0ff */
.L_x_8669:
[----:B------:R-:W-:Y:S05]  /*0a10*/  BSYNC B1 ;  /* 0x0000000000017941 */ /* 0x000fea0003800000 */
.L_x_8668:
        /* <DEDUP_REMOVED lines=9> */
.L_x_8655:
[----:B-1----:R-:W-:Y:S01]  /*0ab0*/  IADD3 R180, R186, -0x1, RZ ;  /* 0xffffffffbab47810 */ /* 0x002fe20007ffe0ff */
[----:B------:R-:W-:Y:S01]  /*0ac0*/  BSSY B1, `(.L_x_8672) ;  /* 0x0000031000017945 */ /* 0x000fe20003800000 */
[----:B------:R-:W-:Y:S01]  /*0ad0*/  LOP3.LUT P4, RZ, R6, 0xffffff80, RZ, 0xc0, !PT ;  /* 0xffffff8006ff7812 */ /* 0x000fe2000788c0ff */
[----:B------:R-:W-:Y:S01]  /*0ae0*/  HFMA2.MMA R225, -RZ, RZ, 0, 0 ;  /* 0x00000000ffe17435 */ /* 0x000fe200000001ff */
        /* <DEDUP_REMOVED lines=46> */
.L_x_8673:
[----:B0-----:R-:W-:Y:S05]  /*0dd0*/  BSYNC B1 ;  /* 0x0000000000017941 */ /* 0x001fea0003800000 */
.L_x_8672:
        /* <DEDUP_REMOVED lines=43> */
.L_x_8675:
[----:B0-----:R-:W-:Y:S05]  /*1090*/  BSYNC B1 ;  /* 0x0000000000017941 */ /* 0x001fea0003800000 */
.L_x_8674:
        /* <DEDUP_REMOVED lines=16> */
[C---:B------:R-:W-:Y:S02]  /*11a0*/  FADD.FTZ R215, -R17.reuse, R186 ;  /* 0x000000ba11d77221 */ /* 0x040fe40000010100 */
[----:B------:R-:W-:-:S02]  /*11b0*/  FADD.FTZ R187, -R17, R187 ;  /* 0x000000bb11bb7221 */ /* 0x000fc40000010100 */
[C---:B------:R-:W-:Y:S02]  /*11c0*/  FMUL.FTZ R17, R2.reuse, R193 ;  /* 0x000000c102117220 */ /* 0x040fe40000410000 */
[----:B------:R-:W-:Y:S02]  /*11d0*/  FMUL.FTZ R12, R2, R191 ;  /* 0x000000bf020c7220 */ /* 0x000fe40000410000 */
[----:B---3--:R-:W-:Y:S02]  /*11e0*/  FMUL.FTZ R193, R40, R180 ;  /* 0x000000b428c17220 */ /* 0x008fe40000410000 */
        /* <DEDUP_REMOVED lines=21> */
.L_x_8677:
[----:B0-----:R-:W-:Y:S05]  /*1340*/  BSYNC B1 ;  /* 0x0000000000017941 */ /* 0x001fea0003800000 */
.L_x_8676:
        /* <DEDUP_REMOVED lines=42> */
.L_x_8679:
[----:B------:R-:W-:Y:S05]  /*15f0*/  BSYNC B1 ;  /* 0x0000000000017941 */ /* 0x000fea0003800000 */
.L_x_8678:
        /* <DEDUP_REMOVED lines=42> */
.L_x_8681:
[----:B0-----:R-:W-:Y:S05]  /*18a0*/  BSYNC B1 ;  /* 0x0000000000017941 */ /* 0x001fea0003800000 */
.L_x_8680:
        /* <DEDUP_REMOVED lines=14> */
[----:B------:R-:W-:Y:S02]  /*1990*/  FMUL.FTZ R9, R2, R9 ;  /* 0x0000000902097220 */ /* 0x000fe40000410000 */
        /* <DEDUP_REMOVED lines=11> */
[----:B0-----:R-:W-:Y:S02]  /*1a50*/  FMUL.FTZ R207, R2, R213 ;  /* 0x000000d502cf7220 */ /* 0x001fe40000410000 */
        /* <DEDUP_REMOVED lines=13> */
.L_x_8671:
[----:B------:R-:W-:Y:S05]  /*1b30*/  BSYNC B0 ;  /* 0x0000000000007941 */ /* 0x000fea0003800000 */
.L_x_8654:
[----:B------:R-:W-:Y:S02]  /*1b40*/  LOP3.LUT P4, RZ, R3, 0xff, RZ, 0xc0, !PT ;  /* 0x000000ff03ff7812 */ /* 0x000fe4000788c0ff */
[----:B------:R-:W-:-:S04]  /*1b50*/  SHF.R.U32.HI R182, RZ, 0x5, R7 ;  /* 0x00000005ffb67819 */ /* 0x000fc80000011607 */
[----:B-----5:R-:W-:-:S07]  /*1b60*/  LOP3.LUT R221, R182, 0x7fffffc, RZ, 0xc0, !PT ;  /* 0x07fffffcb6dd7812 */ /* 0x020fce00078ec0ff */
[----:B------:R-:W-:Y:S02]  /*1b70*/  @!P4 IADD3 R221, R221, 0x4, RZ ;  /* 0x00000004ddddc810 */ /* 0x000fe40007ffe0ff */
[----:B------:R-:W-:Y:S01]  /*1b80*/  LOP3.LUT P4, RZ, R7, 0x1f, RZ, 0xc0, !PT ;  /* 0x0000001f07ff7812 */ /* 0x000fe2000788c0ff */
[----:B------:R-:W-:Y:S10]  /*1b90*/  BRA.DIV ~URZ, `(.L_x_8682) ;  /* 0x000027027f007947 */ /* 0x000ff4000b800000 */
[----:B------:R2:W3:Y:S02]  /*1ba0*/  SHFL.DOWN PT, R184, R225, 0x10, 0x1f ;  /* 0x0a001f00e1b87f89 */ /* 0x0004e400000e0000 */
.L_x_8747:
[----:B------:R-:W-:Y:S05]  /*1bb0*/  BRA.DIV ~URZ, `(.L_x_8683) ;  /* 0x000027627f007947 */ /* 0x000fea000b800000 */
[----:B------:R-:W4:Y:S01]  /*1bc0*/  SHFL.DOWN PT, R180, R223, 0x10, 0x1f ;  /* 0x0a001f00dfb47f89 */ /* 0x000f2200000e0000 */
[----:B---3--:R-:W-:-:S05]  /*1bd0*/  FADD.FTZ R212, R184, R225 ;  /* 0x000000e1b8d47221 */ /* 0x008fca0000010000 */
[----:B------:R-:W3:Y:S01]  /*1be0*/  SHFL.DOWN PT, R181, R212, 0x8, 0x1f ;  /* 0x09001f00d4b57f89 */ /* 0x000ee200000e0000 */
[----:B----4-:R-:W-:-:S05]  /*1bf0*/  FADD.FTZ R180, R180, R223 ;  /* 0x000000dfb4b47221 */ /* 0x010fca0000010000 */
        /* <DEDUP_REMOVED lines=10> */
[----:B------:R3:W1:Y:S01]  /*1ca0*/  SHFL.DOWN PT, R212, R185, 0x1, 0x1f ;  /* 0x08201f00b9d47f89 */ /* 0x00066200000e0000 */
[----:B----4-:R-:W-:-:S05]  /*1cb0*/  FADD.FTZ R187, R186, R187 ;  /* 0x000000bbbabb7221 */ /* 0x010fca0000010000 */
[----:B------:R3:W4:Y:S02]  /*1cc0*/  SHFL.DOWN PT, R180, R187, 0x1, 0x1f ;  /* 0x08201f00bbb47f89 */ /* 0x00072400000e0000 */
.L_x_8748:
[----:B------:R-:W-:Y:S01]  /*1cd0*/  @!P4 LOP3.LUT R182, R182, 0x3, RZ, 0xc0, !PT ;  /* 0x00000003b6b6c812 */ /* 0x000fe200078ec0ff */
[----:B-1----:R-:W-:Y:S01]  /*1ce0*/  FADD.FTZ R212, R212, R185 ;  /* 0x000000b9d4d47221 */ /* 0x002fe20000010000 */
[----:B------:R-:W-:Y:S01]  /*1cf0*/  WARPSYNC 0xffffffff ;  /* 0xffffffff00007948 */ /* 0x000fe20003800000 */
[----:B----4-:R-:W-:Y:S01]  /*1d00*/  FADD.FTZ R213, R180, R187 ;  /* 0x000000bbb4d57221 */ /* 0x010fe20000010000 */
        /* <DEDUP_REMOVED lines=9> */
[----:B---3--:R-:W3:Y:S01]  /*1da0*/  LDS.128 R184, [R221.X8+0x3010] ;  /* 0x00301000ddb87984 */ /* 0x008ee20000008c00 */
[----:B-12---:R-:W-:Y:S02]  /*1db0*/  FADD.FTZ R225, RZ, R180 ;  /* 0x000000b4ffe17221 */ /* 0x006fe40000010000 */
[----:B------:R-:W-:Y:S01]  /*1dc0*/  FADD.FTZ R0, RZ, R181 ;  /* 0x000000b5ff007221 */ /* 0x000fe20000010000 */
[----:B------:R-:W-:Y:S01]  /*1dd0*/  @P4 SHF.R.S32.HI R181, RZ, 0x1f, R226 ;  /* 0x0000001fffb54819 */ /* 0x000fe200000114e2 */
[----:B------:R-:W-:Y:S01]  /*1de0*/  FADD.FTZ R225, R182, R225 ;  /* 0x000000e1b6e17221 */ /* 0x000fe20000010000 */
[----:B------:R-:W-:Y:S01]  /*1df0*/  @P4 LOP3.LUT R182, R7, 0x7f, RZ, 0xc0, !PT ;  /* 0x0000007f07b64812 */ /* 0x000fe200078ec0ff */
[----:B------:R-:W-:Y:S01]  /*1e00*/  FADD.FTZ R0, R183, R0 ;  /* 0x00000000b7007221 */ /* 0x000fe20000010000 */
[----:B------:R-:W-:Y:S01]  /*1e10*/  @P4 LEA.HI R181, R181, R226, RZ, 0x2 ;  /* 0x000000e2b5b54211 */ /* 0x000fe200078f10ff */
[----:B---3--:R-:W-:-:S02]  /*1e20*/  FADD.FTZ R225, R225, R184 ;  /* 0x000000b8e1e17221 */ /* 0x008fc40000010000 */
        /* <DEDUP_REMOVED lines=25> */
.L_x_8687:
[----:B------:R-:W-:Y:S05]  /*1fc0*/  BSYNC B1 ;  /* 0x0000000000017941 */ /* 0x000fea0003800000 */
.L_x_8686:
        /* <DEDUP_REMOVED lines=10> */
.L_x_8689:
[----:B------:R-:W-:Y:S05]  /*2070*/  BSYNC B1 ;  /* 0x0000000000017941 */ /* 0x000fea0003800000 */
.L_x_8688:
        /* <DEDUP_REMOVED lines=13> */
.L_x_8691:
[----:B------:R-:W-:Y:S05]  /*2150*/  BSYNC B1 ;  /* 0x0000000000017941 */ /* 0x000fea0003800000 */
.L_x_8690:
        /* <DEDUP_REMOVED lines=11> */
.L_x_8693:
[----:B------:R-:W-:Y:S05]  /*2210*/  BSYNC B1 ;  /* 0x0000000000017941 */ /* 0x000fea0003800000 */
.L_x_8692:
        /* <DEDUP_REMOVED lines=11> */
.L_x_8695:
[----:B------:R-:W-:Y:S05]  /*22d0*/  BSYNC B1 ;  /* 0x0000000000017941 */ /* 0x000fea0003800000 */
.L_x_8694:
        /* <DEDUP_REMOVED lines=23> */
.L_x_8685:
[----:B------:R-:W-:Y:S05]  /*2450*/  BSYNC B0 ;  /* 0x0000000000007941 */ /* 0x000fea0003800000 */
.L_x_8684:
[----:B------:R-:W-:Y:S01]  /*2460*/  ISETP.GE.U32.AND P5, PT, R6, 0x100, PT ;  /* 0x000001000600780c */ /* 0x000fe20003fa6070 */
[----:B------:R-:W-:-:S12]  /*2470*/  BSSY B0, `(.L_x_8696) ;  /* 0x0000053000007945 */ /* 0x000fd80003800000 */
[----:B------:R-:W-:Y:S05]  /*2480*/  @!P5 BRA `(.L_x_8697) ;  /* 0x000005100000d947 */ /* 0x000fea0003800000 */
[----:B0-----:R-:W-:Y:S01]  /*2490*/  ISETP.NE.AND P5, PT, R5, RZ, PT ;  /* 0x000000ff0500720c */ /* 0x001fe20003fa5270 */
[----:B------:R-:W-:Y:S03]  /*24a0*/  BSSY B1, `(.L_x_8698) ;  /* 0x0000015000017945 */ /* 0x000fe60003800000 */
[----:B-1----:R-:W-:Y:S02]  /*24b0*/  FSEL R182, R186, RZ, !P5 ;  /* 0x000000ffbab67208 */ /* 0x002fe40006800000 */
        /* <DEDUP_REMOVED lines=19> */
.L_x_8699:
[----:B------:R-:W-:Y:S05]  /*25f0*/  BSYNC B1 ;  /* 0x0000000000017941 */ /* 0x000fea0003800000 */
.L_x_8698:
        /* <DEDUP_REMOVED lines=11> */
.L_x_8701:
[----:B------:R-:W-:Y:S05]  /*26b0*/  BSYNC B1 ;  /* 0x0000000000017941 */ /* 0x000fea0003800000 */
.L_x_8700:
        /* <DEDUP_REMOVED lines=9> */
.L_x_8703:
[----:B------:R-:W-:Y:S05]  /*2750*/  BSYNC B1 ;  /* 0x0000000000017941 */ /* 0x000fea0003800000 */
.L_x_8702:
        /* <DEDUP_REMOVED lines=8> */
.L_x_8705:
[----:B------:R-:W-:Y:S05]  /*27e0*/  BSYNC B1 ;  /* 0x0000000000017941 */ /* 0x000fea0003800000 */
.L_x_8704:
        /* <DEDUP_REMOVED lines=27> */
.L_x_8697:
[----:B0-----:R-:W-:Y:S05]  /*29a0*/  BSYNC B0 ;  /* 0x0000000000007941 */ /* 0x001fea0003800000 */
.L_x_8696:
[----:B------:R-:W-:Y:S01]  /*29b0*/  BSSY B0, `(.L_x_8706) ;  /* 0x0000053000007945 */ /* 0x000fe20003800000 */
[----:B------:R-:W-:Y:S05]  /*29c0*/  @!P0 BRA `(.L_x_8707) ;  /* 0x0000051000008947 */ /* 0x000fea0003800000 */
[----:B------:R-:W-:Y:S01]  /*29d0*/  ISETP.NE.AND P5, PT, R5, RZ, PT ;  /* 0x000000ff0500720c */ /* 0x000fe20003fa5270 */
[----:B------:R-:W-:Y:S03]  /*29e0*/  BSSY B1, `(.L_x_8708) ;  /* 0x0000015000017945 */ /* 0x000fe60003800000 */
[----:B-1----:R-:W-:-:S02]  /*29f0*/  FSEL R182, R186, RZ, !P5 ;  /* 0x000000ffbab67208 */ /* 0x002fc40006800000 */
        /* <DEDUP_REMOVED lines=19> */
.L_x_8709:
[----:B------:R-:W-:Y:S05]  /*2b30*/  BSYNC B1 ;  /* 0x0000000000017941 */ /* 0x000fea0003800000 */
.L_x_8708:
        /* <DEDUP_REMOVED lines=11> */
.L_x_8711:
[----:B------:R-:W-:Y:S05]  /*2bf0*/  BSYNC B1 ;  /* 0x0000000000017941 */ /* 0x000fea0003800000 */
.L_x_8710:
        /* <DEDUP_REMOVED lines=9> */
.L_x_8713:
[----:B------:R-:W-:Y:S05]  /*2c90*/  BSYNC B1 ;  /* 0x0000000000017941 */ /* 0x000fea0003800000 */
.L_x_8712:
        /* <DEDUP_REMOVED lines=8> */
.L_x_8715:
[----:B------:R-:W-:Y:S05]  /*2d20*/  BSYNC B1 ;  /* 0x0000000000017941 */ /* 0x000fea0003800000 */
.L_x_8714:
        /* <DEDUP_REMOVED lines=27> */
.L_x_8707:
[----:B0-----:R-:W-:Y:S05]  /*2ee0*/  BSYNC B0 ;  /* 0x0000000000007941 */ /* 0x001fea0003800000 */
.L_x_8706:
        /* <DEDUP_REMOVED lines=24> */
.L_x_8719:
[----:B------:R-:W-:Y:S05]  /*3070*/  BSYNC B1 ;  /* 0x0000000000017941 */ /* 0x000fea0003800000 */
.L_x_8718:
        /* <DEDUP_REMOVED lines=11> */
.L_x_8721:
[----:B------:R-:W-:Y:S05]  /*3130*/  BSYNC B1 ;  /* 0x0000000000017941 */ /* 0x000fea0003800000 */
.L_x_8720:
        /* <DEDUP_REMOVED lines=9> */
.L_x_8723:
[----:B------:R-:W-:Y:S05]  /*31d0*/  BSYNC B1 ;  /* 0x0000000000017941 */ /* 0x000fea0003800000 */
.L_x_8722:
        /* <DEDUP_REMOVED lines=8> */
.L_x_8725:
[----:B------:R-:W-:Y:S05]  /*3260*/  BSYNC B1 ;  /* 0x0000000000017941 */ /* 0x000fea0003800000 */
.L_x_8724:
        /* <DEDUP_REMOVED lines=27> */
.L_x_8717:
[----:B0-----:R-:W-:Y:S05]  /*3420*/  BSYNC B0 ;  /* 0x0000000000007941 */ /* 0x001fea0003800000 */
.L_x_8716:
        /* <DEDUP_REMOVED lines=24> */
.L_x_8729:
[----:B------:R-:W-:Y:S05]  /*35b0*/  BSYNC B1 ;  /* 0x0000000000017941 */ /* 0x000fea0003800000 */
.L_x_8728:
        /* <DEDUP_REMOVED lines=11> */
.L_x_8731:
[----:B------:R-:W-:Y:S05]  /*3670*/  BSYNC B1 ;  /* 0x0000000000017941 */ /* 0x000fea0003800000 */
.L_x_8730:
        /* <DEDUP_REMOVED lines=9> */
.L_x_8733:
[----:B------:R-:W-:Y:S05]  /*3710*/  BSYNC B1 ;  /* 0x0000000000017941 */ /* 0x000fea0003800000 */
.L_x_8732:
        /* <DEDUP_REMOVED lines=8> */
.L_x_8735:
[----:B------:R-:W-:Y:S05]  /*37a0*/  BSYNC B1 ;  /* 0x0000000000017941 */ /* 0x000fea0003800000 */
.L_x_8734:
        /* <DEDUP_REMOVED lines=27> */
.L_x_8727:
[----:B0-----:R-:W-:Y:S05]  /*3960*/  BSYNC B0 ;  /* 0x0000000000007941 */ /* 0x001fea0003800000 */
.L_x_8726:
[----:B------:R-:W-:Y:S01]  /*3970*/  ISETP.GE.U32.AND P5, PT, R6, 0x300, PT ;  /* 0x000003000600780c */ /* 0x000fe20003fa6070 */
[----:B------:R-:W-:-:S12]  /*3980*/  BSSY B0, `(.L_x_8736) ;  /* 0x0000051000007945 */ /* 0x000fd80003800000 */
[----:B------:R-:W-:Y:S05]  /*3990*/  @!P5 BRA `(.L_x_8737) ;  /* 0x000004f00000d947 */ /* 0x000fea0003800000 */
[----:B------:R-:W-:Y:S01]  /*39a0*/  ISETP.NE.AND P5, PT, R5, RZ, PT ;  /* 0x000000ff0500720c */ /* 0x000fe20003fa5270 */
        /* <DEDUP_REMOVED lines=21> */
.L_x_8739:
[----:B------:R-:W-:Y:S05]  /*3b00*/  BSYNC B1 ;  /* 0x0000000000017941 */ /* 0x000fea0003800000 */
.L_x_8738:
        /* <DEDUP_REMOVED lines=11> */
.L_x_8741:
[----:B------:R-:W-:Y:S05]  /*3bc0*/  BSYNC B1 ;  /* 0x0000000000017941 */ /* 0x000fea0003800000 */
.L_x_8740:
        /* <DEDUP_REMOVED lines=9> */
.L_x_8743:
[----:B------:R-:W-:Y:S05]  /*3c60*/  BSYNC B1 ;  /* 0x0000000000017941 */ /* 0x000fea0003800000 */
.L_x_8742:
        /* <DEDUP_REMOVED lines=8> */
.L_x_8745:
[----:B------:R-:W-:Y:S05]  /*3cf0*/  BSYNC B1 ;  /* 0x0000000000017941 */ /* 0x000fea0003800000 */
.L_x_8744:
        /* <DEDUP_REMOVED lines=15> */
[----:B------:R-:W-:Y:S01]  /*3df0*/  @P3 MOV R185, 0x10 ;  /* 0x0000001000b93802 */ /* 0x000fe20000000f00 */
[----:B------:R-:W-:Y:S02]  /*3e00*/  @P4 FMUL.FTZ R178, R66, R221 ;  /* 0x000000dd42b24220 */ /* 0x000fe40000410000 */
[----:B------:R-:W-:Y:S02]  /*3e10*/  @P4 FMUL.FTZ R179, R67, R212 ;  /* 0x000000d443b34220 */ /* 0x000fe40000410000 */
[----:B------:R-:W-:-:S05]  /*3e20*/  @P3 IMAD.WIDE.U32 R184, R8, R185, c[0x0][0x258] ;  /* 0x0000960008b83625 */ /* 0x000fca00078e00b9 */
[----:B------:R0:W-:Y:S04]  /*3e30*/  @P3 STG.E.128 [R184.64], R172 ;  /* 0x000000acb8003986 */ /* 0x0001e8000c101d04 */
[----:B------:R0:W-:Y:S01]  /*3e40*/  @P4 STG.E.128 [R182.64], R176 ;  /* 0x000000b0b6004986 */ /* 0x0001e2000c101d04 */
[----:B--2---:R-:W-:Y:S02]  /*3e50*/  @P4 FFMA.FTZ R140, R168, R213, R140 ;  /* 0x000000d5a88c4223 */ /* 0x004fe4000001008c */
[----:B------:R-:W-:Y:S02]  /*3e60*/  @P4 FFMA.FTZ R141, R169, R186, R141 ;  /* 0x000000baa98d4223 */ /* 0x000fe4000001008d */
[----:B------:R-:W-:Y:S02]  /*3e70*/  @P4 FFMA.FTZ R142, R170, R221, R142 ;  /* 0x000000ddaa8e4223 */ /* 0x000fe4000001008e */
[----:B------:R-:W-:-:S02]  /*3e80*/  @P4 FFMA.FTZ R143, R171, R212, R143 ;  /* 0x000000d4ab8f4223 */ /* 0x000fc4000001008f */
.L_x_8737:
[----:B0-----:R-:W-:Y:S05]  /*3e90*/  BSYNC B0 ;  /* 0x0000000000007941 */ /* 0x001fea0003800000 */
.L_x_8736:
[----:B------:R-:W-:Y:S02]  /*3ea0*/  LOP3.LUT P3, RZ, R3, 0xff, RZ, 0xc0, !PT ;  /* 0x000000ff03ff7812 */ /* 0x000fe4000786c0ff */
[----:B------:R-:W-:-:S02]  /*3eb0*/  IADD3 R4, R4, c[0x0][0x160], RZ ;  /* 0x0000580004047a10 */ /* 0x000fc40007ffe0ff */
[----:B------:R-:W-:Y:S02]  /*3ec0*/  SEL R3, RZ, 0x1, P3 ;  /* 0x00000001ff037807 */ /* 0x000fe40001800000 */
[----:B------:R-:W-:-:S13]  /*3ed0*/  ISETP.GE.AND P3, PT, R4, c[0x0][0x164], PT ;  /* 0x0000590004007a0c */ /* 0x000fda0003f66270 */
[----:B-1----:R-:W-:Y:S01]  /*3ee0*/  @P3 CALL.REL.NOINC `(.L_x_8653) ;  /* 0x0000001000003944 */ /* 0x002fe20003c00000 */
[----:B------:R-:W-:Y:S05]  /*3ef0*/  BRA `(.L_x_8746) ;  /* 0xffffc70000007947 */ /* 0x000fea000383ffff */
.L_x_8653:
[----:B--2---:R-:W0:Y:S01]  /*3f00*/  S2UR UR6, SR_CTAID.X ;  /* 0x00000000000679c3 */ /* 0x004e220000002500 */
[----:B------:R-:W0:Y:S01]  /*3f10*/  S2R R2, SR_TID.X ;  /* 0x0000000000027919 */ /* 0x000e220000002100 */
[C---:B------:R-:W-:Y:S02]  /*3f20*/  LOP3.LUT P4, RZ, R6.reuse, 0xffffff80, RZ, 0xc0, !PT ;  /* 0xffffff8006ff7812 */ /* 0x040fe4000788c0ff */
[----:B------:R-:W-:Y:S02]  /*3f30*/  ISETP.GE.U32.AND P3, PT, R6, 0x100, PT ;  /* 0x000001000600780c */ /* 0x000fe40003f66070 */
[----:B------:R-:W-:Y:S02]  /*3f40*/  @P0 MOV R21, 0x10 ;  /* 0x0000001000150802 */ /* 0x000fe40000000f00 */
[----:B-----5:R-:W-:Y:S02]  /*3f50*/  @P1 MOV R25, 0x10 ;  /* 0x0000001000191802 */ /* 0x020fe40000000f00 */
        /* <DEDUP_REMOVED lines=44> */
[----:B------:R-:W-:-:S10]  /*4220*/  HFMA2.MMA R7, -RZ, RZ, 0, 9.5367431640625e-07 ;  /* 0x00000010ff077435 */ /* 0x000fd400000001ff */
[----:B----4-:R-:W-:-:S04]  /*4230*/  IMAD.WIDE.U32 R2, R0, R7, c[0x0][0x220] ;  /* 0x0000880000027625 */ /* 0x010fc800078e0007 */
[CC--:B------:R-:W-:Y:S01]  /*4240*/  IMAD.WIDE.U32 R4, R0.reuse, R7.reuse, c[0x0][0x228] ;  /* 0x00008a0000047625 */ /* 0x0c0fe200078e0007 */
[----:B------:R-:W-:Y:S03]  /*4250*/  STG.E.128 [R2.64], R116 ;  /* 0x0000007402007986 */ /* 0x000fe6000c101d04 */
[----:B------:R-:W-:Y:S01]  /*4260*/  IMAD.WIDE.U32 R6, R0, R7, c[0x0][0x240] ;  /* 0x0000900000067625 */ /* 0x000fe200078e0007 */
[----:B------:R-:W-:Y:S04]  /*4270*/  STG.E.128 [R4.64], R92 ;  /* 0x0000005c04007986 */ /* 0x000fe8000c101d04 */
[----:B------:R-:W-:Y:S01]  /*4280*/  STG.E.128 [R6.64], R140 ;  /* 0x0000008c06007986 */ /* 0x000fe2000c101d04 */
[----:B------:R-:W-:Y:S05]  /*4290*/  EXIT ;  /* 0x000000000000794d */ /* 0x000fea0003800000 */
.L_x_8682:
[----:B------:R-:W-:Y:S01]  /*42a0*/  HFMA2.MMA R213, -RZ, RZ, 0, 9.5367431640625e-07 ;  /* 0x00000010ffd57435 */ /* 0x000fe200000001ff */
[----:B------:R-:W-:-:S02]  /*42b0*/  MOV R186, R225 ;  /* 0x000000e100ba7202 */ /* 0x000fc40000000f00 */
[----:B------:R-:W-:Y:S02]  /*42c0*/  MOV R226, 0x1f ;  /* 0x0000001f00e27802 */ /* 0x000fe40000000f00 */
[----:B------:R-:W-:Y:S02]  /*42d0*/  MOV R227, 0xffffffff ;  /* 0xffffffff00e37802 */ /* 0x000fe40000000f00 */
[----:B------:R-:W-:Y:S02]  /*42e0*/  MOV R180, 0x4300 ;  /* 0x0000430000b47802 */ /* 0x000fe40000000f00 */
[----:B01----:R-:W-:Y:S05]  /*42f0*/  CALL.REL.NOINC `($__internal_186_$__cuda_sm70_shflsync_down_p) ;  /* 0x0000046000007944 */ /* 0x003fea0003c00000 */
[----:B-1----:R-:W-:Y:S01]  /*4300*/  MOV R184, R186 ;  /* 0x000000ba00b87202 */ /* 0x002fe20000000f00 */
[----:B0-----:R-:W-:Y:S05]  /*4310*/  BRA `(.L_x_8747) ;  /* 0xffffd89000007947 */ /* 0x001fea000383ffff */
.L_x_8683:
[----:B------:R-:W-:Y:S01]  /*4320*/  HFMA2.MMA R213, -RZ, RZ, 0, 9.5367431640625e-07 ;  /* 0x00000010ffd57435 */ /* 0x000fe200000001ff */
[----:B------:R-:W-:Y:S02]  /*4330*/  MOV R186, R223 ;  /* 0x000000df00ba7202 */ /* 0x000fe40000000f00 */
[----:B------:R-:W-:Y:S02]  /*4340*/  MOV R226, 0x1f ;  /* 0x0000001f00e27802 */ /* 0x000fe40000000f00 */
[----:B------:R-:W-:-:S02]  /*4350*/  MOV R227, 0xffffffff ;  /* 0xffffffff00e37802 */ /* 0x000fc40000000f00 */
[----:B------:R-:W-:Y:S02]  /*4360*/  MOV R180, 0x4380 ;  /* 0x0000438000b47802 */ /* 0x000fe40000000f00 */
[----:B0123--:R-:W-:Y:S05]  /*4370*/  CALL.REL.NOINC `($__internal_186_$__cuda_sm70_shflsync_down_p) ;  /* 0x000003e000007944 */ /* 0x00ffea0003c00000 */
[----:B------:R-:W-:Y:S01]  /*4380*/  FADD.FTZ R184, R184, R225 ;  /* 0x000000e1b8b87221 */ /* 0x000fe20000010000 */
[----:B0-----:R-:W-:Y:S01]  /*4390*/  HFMA2.MMA R213, -RZ, RZ, 0, 4.76837158203125e-07 ;  /* 0x00000008ffd57435 */ /* 0x001fe200000001ff */
[----:B-1----:R-:W-:Y:S01]  /*43a0*/  FADD.FTZ R223, R223, R186 ;  /* 0x000000badfdf7221 */ /* 0x002fe20000010000 */
[----:B------:R-:W-:Y:S02]  /*43b0*/  MOV R226, 0x1f ;  /* 0x0000001f00e27802 */ /* 0x000fe40000000f00 */
[----:B------:R-:W-:Y:S02]  /*43c0*/  MOV R227, 0xffffffff ;  /* 0xffffffff00e37802 */ /* 0x000fe40000000f00 */
[----:B------:R-:W-:Y:S02]  /*43d0*/  MOV R186, R184 ;  /* 0x000000b800ba7202 */ /* 0x000fe40000000f00 */
[----:B------:R-:W-:Y:S02]  /*43e0*/  MOV R180, 0x4400 ;  /* 0x0000440000b47802 */ /* 0x000fe40000000f00 */
[----:B------:R-:W-:Y:S05]  /*43f0*/  CALL.REL.NOINC `($__internal_186_$__cuda_sm70_shflsync_down_p) ;  /* 0x0000036000007944 */ /* 0x000fea0003c00000 */
[----:B0-----:R-:W-:Y:S01]  /*4400*/  HFMA2.MMA R213, -RZ, RZ, 0, 4.76837158203125e-07 ;  /* 0x00000008ffd57435 */ /* 0x001fe200000001ff */
[----:B-1----:R-:W-:-:S02]  /*4410*/  MOV R183, R186 ;  /* 0x000000ba00b77202 */ /* 0x002fc40000000f00 */
[----:B------:R-:W-:Y:S02]  /*4420*/  MOV R186, R223 ;  /* 0x000000df00ba7202 */ /* 0x000fe40000000f00 */
[----:B------:R-:W-:Y:S02]  /*4430*/  MOV R226, 0x1f ;  /* 0x0000001f00e27802 */ /* 0x000fe40000000f00 */
[----:B------:R-:W-:Y:S02]  /*4440*/  MOV R227, 0xffffffff ;  /* 0xffffffff00e37802 */ /* 0x000fe40000000f00 */
[----:B------:R-:W-:Y:S02]  /*4450*/  MOV R180, 0x4470 ;  /* 0x0000447000b47802 */ /* 0x000fe40000000f00 */
[----:B------:R-:W-:Y:S05]  /*4460*/  CALL.REL.NOINC `($__internal_186_$__cuda_sm70_shflsync_down_p) ;  /* 0x000002f000007944 */ /* 0x000fea0003c00000 */
[----:B------:R-:W-:Y:S01]  /*4470*/  FADD.FTZ R184, R183, R184 ;  /* 0x000000b8b7b87221 */ /* 0x000fe20000010000 */
[----:B0-----:R-:W-:Y:S01]  /*4480*/  HFMA2.MMA R213, -RZ, RZ, 0, 2.384185791015625e-07 ;  /* 0x00000004ffd57435 */ /* 0x001fe200000001ff */
[----:B-1----:R-:W-:Y:S01]  /*4490*/  FADD.FTZ R223, R223, R186 ;  /* 0x000000badfdf7221 */ /* 0x002fe20000010000 */
[----:B------:R-:W-:Y:S02]  /*44a0*/  MOV R226, 0x1f ;  /* 0x0000001f00e27802 */ /* 0x000fe40000000f00 */
[----:B------:R-:W-:-:S02]  /*44b0*/  MOV R227, 0xffffffff ;  /* 0xffffffff00e37802 */ /* 0x000fc40000000f00 */
[----:B------:R-:W-:Y:S02]  /*44c0*/  MOV R186, R184 ;  /* 0x000000b800ba7202 */ /* 0x000fe40000000f00 */
[----:B------:R-:W-:Y:S02]  /*44d0*/  MOV R180, 0x44f0 ;  /* 0x000044f000b47802 */ /* 0x000fe40000000f00 */
[----:B------:R-:W-:Y:S05]  /*44e0*/  CALL.REL.NOINC `($__internal_186_$__cuda_sm70_shflsync_down_p) ;  /* 0x0000027000007944 */ /* 0x000fea0003c00000 */
[----:B0-----:R-:W-:Y:S01]  /*44f0*/  HFMA2.MMA R213, -RZ, RZ, 0, 2.384185791015625e-07 ;  /* 0x00000004ffd57435 */ /* 0x001fe200000001ff */
[----:B-1----:R-:W-:Y:S02]  /*4500*/  MOV R183, R186 ;  /* 0x000000ba00b77202 */ /* 0x002fe40000000f00 */
[----:B------:R-:W-:Y:S02]  /*4510*/  MOV R186, R223 ;  /* 0x000000df00ba7202 */ /* 0x000fe40000000f00 */
[----:B------:R-:W-:Y:S02]  /*4520*/  MOV R226, 0x1f ;  /* 0x0000001f00e27802 */ /* 0x000fe40000000f00 */
[----:B------:R-:W-:Y:S02]  /*4530*/  MOV R227, 0xffffffff ;  /* 0xffffffff00e37802 */ /* 0x000fe40000000f00 */
[----:B------:R-:W-:-:S02]  /*4540*/  MOV R180, 0x4560 ;  /* 0x0000456000b47802 */ /* 0x000fc40000000f00 */
[----:B------:R-:W-:Y:S05]  /*4550*/  CALL.REL.NOINC `($__internal_186_$__cuda_sm70_shflsync_down_p) ;  /* 0x0000020000007944 */ /* 0x000fea0003c00000 */
[----:B------:R-:W-:Y:S01]  /*4560*/  FADD.FTZ R184, R183, R184 ;  /* 0x000000b8b7b87221 */ /* 0x000fe20000010000 */
[----:B0-----:R-:W-:Y:S01]  /*4570*/  HFMA2.MMA R213, -RZ, RZ, 0, 1.1920928955078125e-07 ;  /* 0x00000002ffd57435 */ /* 0x001fe200000001ff */
[----:B-1----:R-:W-:Y:S01]  /*4580*/  FADD.FTZ R187, R223, R186 ;  /* 0x000000badfbb7221 */ /* 0x002fe20000010000 */
[----:B------:R-:W-:-:S02]  /*4590*/  MOV R226, 0x1f ;  /* 0x0000001f00e27802 */ /* 0x000fc40000000f00 */
[----:B------:R-:W-:Y:S02]  /*45a0*/  MOV R227, 0xffffffff ;  /* 0xffffffff00e37802 */ /* 0x000fe40000000f00 */
[----:B------:R-:W-:Y:S02]  /*45b0*/  MOV R186, R184 ;  /* 0x000000b800ba7202 */ /* 0x000fe40000000f00 */
[----:B------:R-:W-:Y:S02]  /*45c0*/  MOV R180, 0x45e0 ;  /* 0x000045e000b47802 */ /* 0x000fe40000000f00 */
[----:B------:R-:W-:Y:S05]  /*45d0*/  CALL.REL.NOINC `($__internal_186_$__cuda_sm70_shflsync_down_p) ;  /* 0x0000018000007944 */ /* 0x000fea0003c00000 */
[----:B0-----:R-:W-:Y:S01]  /*45e0*/  HFMA2.MMA R213, -RZ, RZ, 0, 1.1920928955078125e-07 ;  /* 0x00000002ffd57435 */ /* 0x001fe200000001ff */
[----:B-1----:R-:W-:Y:S02]  /*45f0*/  MOV R183, R186 ;  /* 0x000000ba00b77202 */ /* 0x002fe40000000f00 */
[----:B------:R-:W-:Y:S02]  /*4600*/  MOV R186, R187 ;  /* 0x000000bb00ba7202 */ /* 0x000fe40000000f00 */
[----:B------:R-:W-:Y:S02]  /*4610*/  MOV R226, 0x1f ;  /* 0x0000001f00e27802 */ /* 0x000fe40000000f00 */
[----:B------:R-:W-:-:S02]  /*4620*/  MOV R227, 0xffffffff ;  /* 0xffffffff00e37802 */ /* 0x000fc40000000f00 */
[----:B------:R-:W-:Y:S02]  /*4630*/  MOV R180, 0x4650 ;  /* 0x0000465000b47802 */ /* 0x000fe40000000f00 */
[----:B------:R-:W-:Y:S05]  /*4640*/  CALL.REL.NOINC `($__internal_186_$__cuda_sm70_shflsync_down_p) ;  /* 0x0000011000007944 */ /* 0x000fea0003c00000 */
[----:B------:R-:W-:Y:S01]  /*4650*/  FADD.FTZ R185, R183, R184 ;  /* 0x000000b8b7b97221 */ /* 0x000fe20000010000 */
[----:B0-----:R-:W-:Y:S01]  /*4660*/  HFMA2.MMA R213, -RZ, RZ, 0, 5.9604644775390625e-08 ;  /* 0x00000001ffd57435 */ /* 0x001fe200000001ff */
[----:B-1----:R-:W-:Y:S01]  /*4670*/  FADD.FTZ R187, R187, R186 ;  /* 0x000000babbbb7221 */ /* 0x002fe20000010000 */
[----:B------:R-:W-:Y:S02]  /*4680*/  MOV R226, 0x1f ;  /* 0x0000001f00e27802 */ /* 0x000fe40000000f00 */
[----:B------:R-:W-:Y:S02]  /*4690*/  MOV R227, 0xffffffff ;  /* 0xffffffff00e37802 */ /* 0x000fe40000000f00 */
[----:B------:R-:W-:Y:S02]  /*46a0*/  MOV R186, R185 ;  /* 0x000000b900ba7202 */ /* 0x000fe40000000f00 */
[----:B------:R-:W-:Y:S02]  /*46b0*/  MOV R180, 0x46d0 ;  /* 0x000046d000b47802 */ /* 0x000fe40000000f00 */
[----:B------:R-:W-:Y:S05]  /*46c0*/  CALL.REL.NOINC `($__internal_186_$__cuda_sm70_shflsync_down_p) ;  /* 0x0000009000007944 */ /* 0x000fea0003c00000 */
[----:B0-----:R-:W-:Y:S01]  /*46d0*/  HFMA2.MMA R213, -RZ, RZ, 0, 5.9604644775390625e-08 ;  /* 0x00000001ffd57435 */ /* 0x001fe200000001ff */
[----:B-1----:R-:W-:-:S02]  /*46e0*/  MOV R212, R186 ;  /* 0x000000ba00d47202 */ /* 0x002fc40000000f00 */
[----:B------:R-:W-:Y:S02]  /*46f0*/  MOV R186, R187 ;  /* 0x000000bb00ba7202 */ /* 0x000fe40000000f00 */
[----:B------:R-:W-:Y:S02]  /*4700*/  MOV R226, 0x1f ;  /* 0x0000001f00e27802 */ /* 0x000fe40000000f00 */
[----:B------:R-:W-:Y:S02]  /*4710*/  MOV R227, 0xffffffff ;  /* 0xffffffff00e37802 */ /* 0x000fe40000000f00 */
[----:B------:R-:W-:Y:S02]  /*4720*/  MOV R180, 0x4740 ;  /* 0x0000474000b47802 */ /* 0x000fe40000000f00 */
[----:B------:R-:W-:Y:S05]  /*4730*/  CALL.REL.NOINC `($__internal_186_$__cuda_sm70_shflsync_down_p) ;  /* 0x0000002000007944 */ /* 0x000fea0003c00000 */
[----:B-1----:R-:W-:Y:S01]  /*4740*/  MOV R180, R186 ;  /* 0x000000ba00b47202 */ /* 0x002fe20000000f00 */
[----:B0-----:R-:W-:Y:S05]  /*4750*/  BRA `(.L_x_8748) ;  /* 0xffffd57000007947 */ /* 0x001fea000383ffff */
        .weak           $__internal_186_$__cuda_sm70_shflsync_down_p
        .type           $__internal_186_$__cuda_sm70_shflsync_down_p,@function
        .size           $__internal_186_$__cuda_sm70_shflsync_down_p,(.L_x_9440 - $__internal_186_$__cuda_sm70_shflsync_down_p)
$__internal_186_$__cuda_sm70_shflsync_down_p:
[----:B------:R-:W-:Y:S01]  /*4760*/  HFMA2.MMA R181, -RZ, RZ, 0, 0 ;  /* 0x00000000ffb57435 */ /* 0x000fe200000001ff */
[----:B------:R-:W-:Y:S04]  /*4770*/  WARPSYNC R227 ;  /* 0x000000e300007348 */ /* 0x000fe80003800000 */
[----:B------:R0:W1:Y:S01]  /*4780*/  SHFL.DOWN PT, R186, R186, R213, R226 ;  /* 0x080000d5baba7389 */ /* 0x00006200000e00e2 */
[----:B------:R-:W-:Y:S05]  /*4790*/  RET.REL.NODEC R180 `(_ZN10layer_norm13ln_bwd_kernelINS_13Kernel_traitsIfffffjLj3072ELj1ELj1ELj4ELj16ENS_18Kernel_traits_baseILj3072EfffffjLj128EEEEELb0ELb1ELb1ELb0EEEvNS_9BwdParamsE) ;  /* 0xffffb860b4007950 */ /* 0x000fea0003c3ffff */
.L_x_8749:
        /* <DEDUP_REMOVED lines=14> */
.L_x_9440:


//--------------------- .text._ZN10layer_norm13ln_bwd_kernelINS_13Kernel_traitsIfffffjLj3072ELj1ELj1ELj4ELj16ENS_18Kernel_traits_baseILj3072EfffffjLj128EEEEELb0ELb1ELb1ELb1EEEvNS_9BwdParamsE --------------------------
	.section	.text._ZN10layer_norm13ln_bwd_kernelINS_13Kernel_traitsIfffffjLj3072ELj1ELj1ELj4ELj16ENS_18Kernel_traits_baseILj3072EfffffjLj128EEEEELb0ELb1ELb1ELb1EEEvNS_9BwdParamsE,"ax",@progbits
	.sectioninfo	@"SHI_REGISTERS=238"
	.align	128
        .global         _ZN10layer_norm13ln_bwd_kernelINS_13Kernel_traitsIfffffjLj3072ELj1ELj1ELj4ELj16ENS_18Kernel_traits_baseILj3072EfffffjLj128EEEEELb0ELb1ELb1ELb1EEEvNS_9BwdParamsE
        .type           _ZN10layer_norm13ln_bwd_kernelINS_13Kernel_traitsIfffffjLj3072ELj1ELj1ELj4ELj16ENS_18Kernel_traits_baseILj3072EfffffjLj128EEEEELb0ELb1ELb1ELb1EEEvNS_9BwdParamsE,@function
        .size           _ZN10layer_norm13ln_bwd_kernelINS_13Kernel_traitsIfffffjLj3072ELj1ELj1ELj4ELj16ENS_18Kernel_traits_baseILj3072EfffffjLj128EEEEELb0ELb1ELb1ELb1EEEvNS_9BwdParamsE,(.L_x_9441 - _ZN10layer_norm13ln_bwd_kernelINS_13Kernel_traitsIfffffjLj3072ELj1ELj1ELj4ELj16ENS_18Kernel_traits_baseILj3072EfffffjLj128EEEEELb0ELb1ELb1ELb1EEEvNS_9BwdParamsE)
        .other          _ZN10layer_norm13ln_bwd_kernelINS_13Kernel_traitsIfffffjLj3072ELj1ELj1ELj4ELj16ENS_18Kernel_traits_baseILj3072EfffffjLj128EEEEELb0ELb1ELb1ELb1EEEvNS_9BwdParamsE,@"STO_CUDA_ENTRY STV_DEFAULT"
_ZN10layer_norm13ln_bwd_kernelINS_13Kernel_traitsIfffffjLj3072ELj1ELj1ELj4ELj16ENS_18Kernel_traits_baseILj3072EfffffjLj128EEEEELb0ELb1ELb1ELb1EEEvNS_9BwdParamsE:
.text._ZN10layer_norm13ln_bwd_kernelINS_13Kernel_traitsIfffffjLj3072ELj1ELj1ELj4ELj16ENS_18Kernel_traits_baseILj3072EfffffjLj128EEEEELb0ELb1ELb1ELb1EEEvNS_9BwdParamsE:
        /* <DEDUP_REMOVED lines=44> */
.L_x_8750:
        /* <DEDUP_REMOVED lines=56> */
.L_x_8805:
        /* <DEDUP_REMOVED lines=14> */
[C---:B0-----:R-:W-:Y:S01]  /*0720*/  IADD3 R13, R2.reuse, 0x80, RZ ;  /* 0x00000080020d7810 */ /* 0x041fe20007ffe0ff */
        /* <DEDUP_REMOVED lines=8> */
[----:B-1----:R-:W-:Y:S01]  /*07b0*/  ISETP.NE.U32.AND P0, PT, RZ, c[0x0][0x218], PT ;  /* 0x00008600ff007a0c */ /* 0x002fe20003f05070 */
        /* <DEDUP_REMOVED lines=17> */
.L_x_8753:
[----:B-1----:R-:W-:Y:S01]  /*08d0*/  IADD3 R8, R184, -0x1, RZ ;  /* 0xffffffffb8087810 */ /* 0x002fe20007ffe0ff */
        /* <DEDUP_REMOVED lines=8> */
[----:B------:R-:W3:Y:S02]  /*0960*/  LDG.E.128 R8, [R8.64] ;  /* 0x0000000408087981 */ /* 0x000ee4000c1e1d00 */
[C---:B------:R-:W-:Y:S02]  /*0970*/  IADD3 R180, R212.reuse, 0x80, RZ ;  /* 0x00000080d4b47810 */ /* 0x040fe40007ffe0ff */
[----:B------:R-:W4:Y:S01]  /*0980*/  LDG.E.128 R176, [R176.64] ;  /* 0x00000004b0b07981 */ /* 0x000f22000c1e1d00 */
[----:B------:R-:W-:-:S04]  /*0990*/  IMAD.WIDE.U32 R172, R212, R229, c[0x0][0x208] ;  /* 0x00008200d4ac7625 */ /* 0x000fc800078e00e5 */
[-C--:B------:R-:W-:Y:S02]  /*09a0*/  IMAD.WIDE.U32 R180, R180, R229.reuse, c[0x0][0x208] ;  /* 0x00008200b4b47625 */ /* 0x080fe400078e00e5 */
[----:B------:R-:W4:Y:S02]  /*09b0*/  LDG.E.128 R172, [R172.64] ;  /* 0x00000004acac7981 */ /* 0x000f24000c1e1d00 */
[-C--:B------:R-:W-:Y:S02]  /*09c0*/  IMAD.WIDE.U32 R192, R0, R229.reuse, c[0x0][0x188] ;  /* 0x0000620000c07625 */ /* 0x080fe400078e00e5 */
[----:B------:R-:W4:Y:S04]  /*09d0*/  LDG.E.128 R180, [R180.64] ;  /* 0x00000004b4b47981 */ /* 0x000f28000c1e1d00 */
        /* <DEDUP_REMOVED lines=35> */
[C---:B----4-:R-:W-:Y:S02]  /*0c10*/  FADD.FTZ R176, -R229.reuse, R176 ;  /* 0x000000b0e5b07221 */ /* 0x050fe40000010100 */
[----:B------:R-:W-:Y:S02]  /*0c20*/  FADD.FTZ R226, -R229, R10 ;  /* 0x0000000ae5e27221 */ /* 0x000fe40000010100 */
[----:B-----5:R-:W-:Y:S02]  /*0c30*/  FMUL.FTZ R10, R3, R14 ;  /* 0x0000000e030a7220 */ /* 0x020fe40000410000 */
[----:B------:R-:W-:-:S02]  /*0c40*/  FADD.FTZ R14, -R229, R177 ;  /* 0x000000b1e50e7221 */ /* 0x000fc40000010100 */
[C---:B------:R-:W-:Y:S02]  /*0c50*/  FADD.FTZ R178, -R229.reuse, R178 ;  /* 0x000000b2e5b27221 */ /* 0x040fe40000010100 */
[----:B------:R-:W-:Y:S02]  /*0c60*/  FADD.FTZ R230, -R229, R11 ;  /* 0x0000000be5e67221 */ /* 0x000fe40000010100 */
[C---:B------:R-:W-:Y:S02]  /*0c70*/  FMUL.FTZ R177, R3.reuse, R176 ;  /* 0x000000b003b17220 */ /* 0x040fe40000410000 */
[C---:B------:R-:W-:Y:S02]  /*0c80*/  FMUL.FTZ R11, R3.reuse, R8 ;  /* 0x00000008030b7220 */ /* 0x040fe40000410000 */
[----:B------:R-:W-:Y:S02]  /*0c90*/  FMUL.FTZ R15, R3, R178 ;  /* 0x000000b2030f7220 */ /* 0x000fe40000410000 */
[----:B------:R-:W-:-:S02]  /*0ca0*/  FFMA.FTZ R68, R180, R177, R68 ;  /* 0x000000b1b4447223 */ /* 0x000fc40000010044 */
[----:B------:R-:W-:Y:S02]  /*0cb0*/  FADD.FTZ R92, R92, R180 ;  /* 0x000000b45c5c7221 */ /* 0x000fe40000010000 */
[----:B------:R-:W-:Y:S02]  /*0cc0*/  FMUL.FTZ R178, R56, R180 ;  /* 0x000000b438b27220 */ /* 0x000fe40000410000 */
[----:B------:R-:W-:Y:S02]  /*0cd0*/  FFMA.FTZ R64, R172, R11, R64 ;  /* 0x0000000bac407223 */ /* 0x000fe40000010040 */
[----:B------:R-:W-:Y:S02]  /*0ce0*/  FADD.FTZ R88, R88, R172 ;  /* 0x000000ac58587221 */ /* 0x000fe40000010000 */
[----:B-1----:R-:W-:Y:S02]  /*0cf0*/  FADD.FTZ R216, -R229, R179 ;  /* 0x000000b3e5d87221 */ /* 0x002fe40000010100 */
[----:B------:R-:W-:-:S02]  /*0d00*/  FMUL.FTZ R176, R3, R14 ;  /* 0x0000000e03b07220 */ /* 0x000fc40000410000 */
[C---:B------:R-:W-:Y:S02]  /*0d10*/  FADD.FTZ R180, -R229.reuse, R193 ;  /* 0x000000c1e5b47221 */ /* 0x040fe40000010100 */
[----:B------:R-:W-:Y:S02]  /*0d20*/  FMUL.FTZ R172, R60, R172 ;  /* 0x000000ac3cac7220 */ /* 0x000fe40000410000 */
[----:B------:R-:W-:Y:S02]  /*0d30*/  FFMA.FTZ R70, R182, R15, R70 ;  /* 0x0000000fb6467223 */ /* 0x000fe40000010046 */
[----:B------:R-:W-:Y:S02]  /*0d40*/  FADD.FTZ R94, R94, R182 ;  /* 0x000000b65e5e7221 */ /* 0x000fe40000010000 */
[----:B0-----:R-:W-:Y:S02]  /*0d50*/  FMUL.FTZ R222, R58, R182 ;  /* 0x000000b63ade7220 */ /* 0x001fe40000410000 */
[----:B------:R-:W-:-:S02]  /*0d60*/  FADD.FTZ R182, -R229, R194 ;  /* 0x000000c2e5b67221 */ /* 0x000fc40000010100 */
[----:B------:R-:W-:Y:S02]  /*0d70*/  FMUL.FTZ R9, R3, R226 ;  /* 0x000000e203097220 */ /* 0x000fe40000410000 */
[----:B------:R-:W-:Y:S02]  /*0d80*/  FFMA.FTZ R65, R173, R10, R65 ;  /* 0x0000000aad417223 */ /* 0x000fe40000010041 */
[----:B------:R-:W-:Y:S02]  /*0d90*/  FADD.FTZ R89, R89, R173 ;  /* 0x000000ad59597221 */ /* 0x000fe40000010000 */
[----:B------:R-:W-:Y:S02]  /*0da0*/  FMUL.FTZ R14, R3, R216 ;  /* 0x000000d8030e7220 */ /* 0x000fe40000410000 */
[----:B------:R-:W-:Y:S02]  /*0db0*/  FFMA.FTZ R69, R181, R176, R69 ;  /* 0x000000b0b5457223 */ /* 0x000fe40000010045 */
[----:B------:R-:W-:-:S02]  /*0dc0*/  FADD.FTZ R93, R93, R181 ;  /* 0x000000b55d5d7221 */ /* 0x000fc40000010000 */
[----:B------:R-:W-:Y:S02]  /*0dd0*/  FMUL.FTZ R179, R57, R181 ;  /* 0x000000b539b37220 */ /* 0x000fe40000410000 */
[----:B------:R-:W-:Y:S02]  /*0de0*/  FMUL.FTZ R194, R3, R180 ;  /* 0x000000b403c27220 */ /* 0x000fe40000410000 */
[----:B------:R-:W-:Y:S02]  /*0df0*/  FMUL.FTZ R173, R61, R173 ;  /* 0x000000ad3dad7220 */ /* 0x000fe40000410000 */
[----:B------:R-:W-:Y:S02]  /*0e00*/  FADD.FTZ R180, RZ, R172 ;  /* 0x000000acffb47221 */ /* 0x000fe40000010000 */
[----:B------:R-:W-:Y:S02]  /*0e10*/  FFMA.FTZ R181, R11, R172, RZ ;  /* 0x000000ac0bb57223 */ /* 0x000fe400000100ff */
[----:B------:R-:W-:-:S02]  /*0e20*/  FMUL.FTZ R8, R3, R230 ;  /* 0x000000e603087220 */ /* 0x000fc40000410000 */
[----:B------:R-:W-:Y:S02]  /*0e30*/  FFMA.FTZ R66, R174, R9, R66 ;  /* 0x00000009ae427223 */ /* 0x000fe40000010042 */
[----:B------:R-:W-:Y:S02]  /*0e40*/  FADD.FTZ R90, R90, R174 ;  /* 0x000000ae5a5a7221 */ /* 0x000fe40000010000 */
        /* <DEDUP_REMOVED lines=13> */
[----:B------:R-:W-:Y:S02]  /*0f20*/  FADD.FTZ R180, R183, R178 ;  /* 0x000000b2b7b47221 */ /* 0x000fe40000010000 */
[----:B------:R-:W-:Y:S02]  /*0f30*/  FFMA.FTZ R181, R177, R178, R181 ;  /* 0x000000b2b1b57223 */ /* 0x000fe400000100b5 */
[----:B------:R-:W-:-:S02]  /*0f40*/  FADD.FTZ R184, -R229, R184 ;  /* 0x000000b8e5b87221 */ /* 0x000fc40000010100 */
[----:B------:R-:W-:Y:S02]  /*0f50*/  FADD.FTZ R183, R180, R179 ;  /* 0x000000b3b4b77221 */ /* 0x000fe40000010000 */
[----:B------:R-:W-:Y:S02]  /*0f60*/  FFMA.FTZ R181, R176, R179, R181 ;  /* 0x000000b3b0b57223 */ /* 0x000fe400000100b5 */
[----:B------:R-:W-:Y:S02]  /*0f70*/  FADD.FTZ R226, -R229, R185 ;  /* 0x000000b9e5e27221 */ /* 0x000fe40000010100 */
        /* <DEDUP_REMOVED lines=10> */
[----:B------:R-:W-:Y:S02]  /*1020*/  FADD.FTZ R224, -R229, R187 ;  /* 0x000000bbe5e07221 */ /* 0x000fe40000010100 */
        /* <DEDUP_REMOVED lines=34> */
[C---:B------:R-:W-:Y:S02]  /*1250*/  FADD.FTZ R200, -R229.reuse, R200 ;  /* 0x000000c8e5c87221 */ /* 0x040fe40000010100 */
[----:B------:R-:W-:Y:S02]  /*1260*/  FMUL.FTZ R198, R50, R198 ;  /* 0x000000c632c67220 */ /* 0x000fe40000410000 */
[----:B------:R-:W-:Y:S02]  /*1270*/  FADD.FTZ R183, R180, R197 ;  /* 0x000000c5b4b77221 */ /* 0x000fe40000010000 */
[----:B------:R-:W-:Y:S02]  /*1280*/  FFMA.FTZ R181, R194, R197, R181 ;  /* 0x000000c5c2b57223 */ /* 0x000fe400000100b5 */
[----:B------:R-:W-:Y:S02]  /*1290*/  FADD.FTZ R182, -R229, R201 ;  /* 0x000000c9e5b67221 */ /* 0x000fe40000010100 */
        /* <DEDUP_REMOVED lines=14> */
[----:B------:R-:W-:Y:S02]  /*1380*/  FADD.FTZ R202, -R229, R202 ;  /* 0x000000cae5ca7221 */ /* 0x000fe40000010100 */
[----:B------:R-:W-:Y:S02]  /*1390*/  FMUL.FTZ R205, R45, R205 ;  /* 0x000000cd2dcd7220 */ /* 0x000fe40000410000 */
[----:B------:R-:W-:Y:S02]  /*13a0*/  FADD.FTZ R180, R183, R204 ;  /* 0x000000ccb7b47221 */ /* 0x000fe40000010000 */
[----:B------:R-:W-:Y:S02]  /*13b0*/  FFMA.FTZ R181, R201, R204, R181 ;  /* 0x000000ccc9b57223 */ /* 0x000fe400000100b5 */
[----:B------:R-:W-:-:S02]  /*13c0*/  FADD.FTZ R184, -R229, R203 ;  /* 0x000000cbe5b87221 */ /* 0x000fc40000010100 */
[----:B------:R-:W-:Y:S02]  /*13d0*/  FADD.FTZ R208, -R229, R208 ;  /* 0x000000d0e5d07221 */ /* 0x000fe40000010100 */
        /* <DEDUP_REMOVED lines=41> */
.L_x_8754:
[----:B0-----:R-:W-:Y:S05]  /*1670*/  BSYNC B0 ;  /* 0x0000000000007941 */ /* 0x001fea0003800000 */
.L_x_8752:
[----:B------:R-:W-:Y:S02]  /*1680*/  LOP3.LUT P1, RZ, R4, 0xff, RZ, 0xc0, !PT ;  /* 0x000000ff04ff7812 */ /* 0x000fe4000782c0ff */
[----:B------:R-:W-:-:S02]  /*1690*/  SHF.R.U32.HI R182, RZ, 0x5, R7 ;  /* 0x00000005ffb67819 */ /* 0x000fc40000011607 */
[----:B------:R-:W-:Y:S02]  /*16a0*/  LOP3.LUT P0, RZ, R7, 0x1f, RZ, 0xc0, !PT ;  /* 0x0000001f07ff7812 */ /* 0x000fe4000780c0ff */
[----:B------:R-:W-:-:S07]  /*16b0*/  LOP3.LUT R218, R182, 0x7fffffc, RZ, 0xc0, !PT ;  /* 0x07fffffcb6da7812 */ /* 0x000fce00078ec0ff */
[----:B------:R-:W-:Y:S01]  /*16c0*/  @!P1 IADD3 R218, R218, 0x4, RZ ;  /* 0x00000004dada9810 */ /* 0x000fe20007ffe0ff */
[----:B------:R-:W-:Y:S05]  /*16d0*/  BRA.DIV ~URZ, `(.L_x_8755) ;  /* 0x000021327f007947 */ /* 0x000fea000b800000 */
[----:B------:R0:W1:Y:S02]  /*16e0*/  SHFL.DOWN PT, R186, R183, 0x10, 0x1f ;  /* 0x0a001f00b7ba7f89 */ /* 0x00006400000e0000 */
.L_x_8806:
        /* <DEDUP_REMOVED lines=18> */
.L_x_8807:
        /* <DEDUP_REMOVED lines=48> */
.L_x_8758:
[----:B------:R-:W-:Y:S05]  /*1b10*/  BSYNC B0 ;  /* 0x0000000000007941 */ /* 0x000fea0003800000 */
.L_x_8757:
        /* <DEDUP_REMOVED lines=22> */
.L_x_8760:
[----:B------:R-:W-:Y:S05]  /*1c80*/  BSYNC B0 ;  /* 0x0000000000007941 */ /* 0x000fea0003800000 */
.L_x_8759:
        /* <DEDUP_REMOVED lines=12> */
.L_x_8762:
[----:B------:R-:W-:Y:S05]  /*1d50*/  BSYNC B0 ;  /* 0x0000000000007941 */ /* 0x000fea0003800000 */
.L_x_8761:
        /* <DEDUP_REMOVED lines=11> */
.L_x_8764:
[----:B------:R-:W-:Y:S05]  /*1e10*/  BSYNC B0 ;  /* 0x0000000000007941 */ /* 0x000fea0003800000 */
.L_x_8763:
        /* <DEDUP_REMOVED lines=26> */
.L_x_8766:
[----:B-1----:R-:W-:Y:S05]  /*1fc0*/  BSYNC B0 ;  /* 0x0000000000007941 */ /* 0x002fea0003800000 */
.L_x_8765:
[----:B------:R-:W-:Y:S01]  /*1fd0*/  @P0 MOV R186, 0x10 ;  /* 0x0000001000ba0802 */ /* 0x000fe20000000f00 */
[----:B------:R-:W-:Y:S01]  /*1fe0*/  BSSY B0, `(.L_x_8767) ;  /* 0x0000014000007945 */ /* 0x000fe20003800000 */
[----:B------:R-:W-:Y:S02]  /*1ff0*/  @P6 MOV R184, 0x10 ;  /* 0x0000001000b86802 */ /* 0x000fe40000000f00 */
[----:B------:R-:W-:Y:S01]  /*2000*/  @!P5 ISETP.NE.U32.AND P2, PT, RZ, c[0x0][0x218], PT ;  /* 0x00008600ff00da0c */ /* 0x000fe20003f45070 */
[----:B------:R-:W-:Y:S01]  /*2010*/  @P0 IMAD.WIDE.U32 R186, R13, R186, c[0x0][0x258] ;  /* 0x000096000dba0625 */ /* 0x000fe200078e00ba */
[----:B------:R-:W-:Y:S02]  /*2020*/  @!P5 ISETP.NE.AND.EX P3, PT, RZ, c[0x0][0x21c], PT, P3 ;  /* 0x00008700ff00da0c */ /* 0x000fe40003f65330 */
[----:B------:R-:W-:Y:S01]  /*2030*/  @!P5 ISETP.NE.AND.EX P4, PT, RZ, c[0x0][0x21c], PT, P4 ;  /* 0x00008700ff00da0c */ /* 0x000fe20003f85340 */
[----:B------:R-:W-:Y:S01]  /*2040*/  @P6 IMAD.WIDE.U32 R184, R221, R184, c[0x0][0x248] ;  /* 0x00009200ddb86625 */ /* 0x000fe200078e00b8 */
[----:B------:R-:W-:-:S02]  /*2050*/  @!P5 ISETP.NE.AND.EX P2, PT, RZ, c[0x0][0x21c], PT, P2 ;  /* 0x00008700ff00da0c */ /* 0x000fc40003f45320 */
[----:B------:R-:W-:Y:S01]  /*2060*/  @P6 MOV R207, 0x10 ;  /* 0x0000001000cf6802 */ /* 0x000fe20000000f00 */
[----:B------:R-:W-:Y:S01]  /*2070*/  @P6 FMUL.FTZ R13, R181, c[0x0][0x1ec] ;  /* 0x00007b00b50d6a20 */ /* 0x000fe20000410000 */
        /* <DEDUP_REMOVED lines=10> */
.L_x_8768:
[----:B------:R-:W-:Y:S05]  /*2120*/  BSYNC B0 ;  /* 0x0000000000007941 */ /* 0x000fea0003800000 */
.L_x_8767:
        /* <DEDUP_REMOVED lines=12> */
.L_x_8770:
[----:B------:R-:W-:Y:S05]  /*21f0*/  BSYNC B0 ;  /* 0x0000000000007941 */ /* 0x000fea0003800000 */
.L_x_8769:
        /* <DEDUP_REMOVED lines=11> */
.L_x_8772:
[----:B------:R-:W-:Y:S05]  /*22b0*/  BSYNC B0 ;  /* 0x0000000000007941 */ /* 0x000fea0003800000 */
.L_x_8771:
[C---:B------:R-:W-:Y:S01]  /*22c0*/  @P6 FMUL.FTZ R220, R206.reuse, c[0x0][0x1ec] ;  /* 0x00007b00cedc6a20 */ /* 0x040fe20000410000 */
[----:B------:R-:W-:Y:S01]  /*22d0*/  SEL R183, R206, R167, P1 ;  /* 0x000000a7ceb77207 */ /* 0x000fe20000800000 */
[----:B------:R-:W-:Y:S02]  /*22e0*/  @P6 FMUL.FTZ R169, R33, R218 ;  /* 0x000000da21a96220 */ /* 0x000fe40000410000 */
[----:B------:R-:W-:Y:S02]  /*22f0*/  @P6 FMUL.FTZ R170, R34, R219 ;  /* 0x000000db22aa6220 */ /* 0x000fe40000410000 */
[----:B------:R-:W-:Y:S01]  /*2300*/  @P6 FMUL.FTZ R171, R35, R220 ;  /* 0x000000dc23ab6220 */ /* 0x000fe20000410000 */
[----:B------:R0:W-:Y:S01]  /*2310*/  @P0 STG.E.128 [R186.64], R180 ;  /* 0x000000b4ba000986 */ /* 0x0001e2000c101d04 */
[----:B------:R-:W-:-:S03]  /*2320*/  @P6 IMAD.WIDE.U32 R206, R228, R207, c[0x0][0x170] ;  /* 0x00005c00e4ce6625 */ /* 0x000fc600078e00cf */
[----:B------:R1:W-:Y:S01]  /*2330*/  @P6 STG.E.128 [R184.64], R168 ;  /* 0x000000a8b8006986 */ /* 0x0003e2000c101d04 */
[----:B-----5:R-:W-:Y:S02]  /*2340*/  @P6 FFMA.FTZ R128, R160, R13, R128 ;  /* 0x0000000da0806223 */ /* 0x020fe40000010080 */
[----:B------:R-:W-:Y:S02]  /*2350*/  @P6 FFMA.FTZ R129, R161, R218, R129 ;  /* 0x000000daa1816223 */ /* 0x000fe40000010081 */
[----:B------:R-:W-:Y:S02]  /*2360*/  @P6 FFMA.FTZ R130, R162, R219, R130 ;  /* 0x000000dba2826223 */ /* 0x000fe40000010082 */
[----:B------:R-:W-:Y:S02]  /*2370*/  @P6 FFMA.FTZ R131, R163, R220, R131 ;  /* 0x000000dca3836223 */ /* 0x000fe40000010083 */
[----:B------:R1:W5:Y:S01]  /*2380*/  @P6 LDG.E.128 R160, [R206.64] ;  /* 0x00000004cea06981 */ /* 0x000362000c1e1d00 */
[----:B------:R-:W-:Y:S01]  /*2390*/  @!P5 ISETP.NE.U32.AND P2, PT, RZ, c[0x0][0x218], PT ;  /* 0x00008600ff00da0c */ /* 0x000fe20003f45070 */
[----:B------:R-:W-:Y:S01]  /*23a0*/  BSSY B0, `(.L_x_8773) ;  /* 0x000000c000007945 */ /* 0x000fe20003800000 */
[----:B------:R-:W-:-:S02]  /*23b0*/  @!P5 ISETP.NE.U32.AND P3, PT, RZ, c[0x0][0x218], PT ;  /* 0x00008600ff00da0c */ /* 0x000fc40003f65070 */
[----:B------:R-:W-:Y:S02]  /*23c0*/  @!P5 ISETP.NE.AND.EX P2, PT, RZ, c[0x0][0x21c], PT, P2 ;  /* 0x00008700ff00da0c */ /* 0x000fe40003f45320 */
[----:B------:R-:W-:Y:S02]  /*23d0*/  @!P5 ISETP.NE.U32.AND P4, PT, RZ, c[0x0][0x218], PT ;  /* 0x00008600ff00da0c */ /* 0x000fe40003f85070 */
        /* <DEDUP_REMOVED lines=8> */
.L_x_8774:
[----:B-1----:R-:W-:Y:S05]  /*2460*/  BSYNC B0 ;  /* 0x0000000000007941 */ /* 0x002fea0003800000 */
.L_x_8773:
        /* <DEDUP_REMOVED lines=21> */
.L_x_8776:
[----:B------:R-:W-:Y:S05]  /*25c0*/  BSYNC B0 ;  /* 0x0000000000007941 */ /* 0x000fea0003800000 */
.L_x_8775:
        /* <DEDUP_REMOVED lines=12> */
.L_x_8778:
[----:B------:R-:W-:Y:S05]  /*2690*/  BSYNC B0 ;  /* 0x0000000000007941 */ /* 0x000fea0003800000 */
.L_x_8777:
        /* <DEDUP_REMOVED lines=11> */
.L_x_8780:
[----:B------:R-:W-:Y:S05]  /*2750*/  BSYNC B0 ;  /* 0x0000000000007941 */ /* 0x000fea0003800000 */
.L_x_8779:
        /* <DEDUP_REMOVED lines=26> */
.L_x_8782:
[----:B-1----:R-:W-:Y:S05]  /*2900*/  BSYNC B0 ;  /* 0x0000000000007941 */ /* 0x002fea0003800000 */
.L_x_8781:
        /* <DEDUP_REMOVED lines=21> */
.L_x_8784:
[----:B------:R-:W-:Y:S05]  /*2a60*/  BSYNC B0 ;  /* 0x0000000000007941 */ /* 0x000fea0003800000 */
.L_x_8783:
        /* <DEDUP_REMOVED lines=12> */
.L_x_8786:
[----:B------:R-:W-:Y:S05]  /*2b30*/  BSYNC B0 ;  /* 0x0000000000007941 */ /* 0x000fea0003800000 */
.L_x_8785:
        /* <DEDUP_REMOVED lines=11> */
.L_x_8788:
[----:B------:R-:W-:Y:S05]  /*2bf0*/  BSYNC B0 ;  /* 0x0000000000007941 */ /* 0x000fea0003800000 */
.L_x_8787:
        /* <DEDUP_REMOVED lines=26> */
.L_x_8790:
[----:B-1----:R-:W-:Y:S05]  /*2da0*/  BSYNC B0 ;  /* 0x0000000000007941 */ /* 0x002fea0003800000 */
.L_x_8789:
        /* <DEDUP_REMOVED lines=22> */
.L_x_8792:
[----:B------:R-:W-:Y:S05]  /*2f10*/  BSYNC B0 ;  /* 0x0000000000007941 */ /* 0x000fea0003800000 */
.L_x_8791:
        /* <DEDUP_REMOVED lines=12> */
.L_x_8794:
[----:B------:R-:W-:Y:S05]  /*2fe0*/  BSYNC B0 ;  /* 0x0000000000007941 */ /* 0x000fea0003800000 */
.L_x_8793:
        /* <DEDUP_REMOVED lines=11> */
.L_x_8796:
[----:B------:R-:W-:Y:S05]  /*30a0*/  BSYNC B0 ;  /* 0x0000000000007941 */ /* 0x000fea0003800000 */
.L_x_8795:
        /* <DEDUP_REMOVED lines=26> */
.L_x_8798:
[----:B-1----:R-:W-:Y:S05]  /*3250*/  BSYNC B0 ;  /* 0x0000000000007941 */ /* 0x002fea0003800000 */
.L_x_8797:
        /* <DEDUP_REMOVED lines=15> */
.L_x_8800:
[----:B------:R-:W-:Y:S05]  /*3350*/  BSYNC B0 ;  /* 0x0000000000007941 */ /* 0x000fea0003800000 */
.L_x_8799:
        /* <DEDUP_REMOVED lines=12> */
.L_x_8802:
[----:B------:R-:W-:Y:S05]  /*3420*/  BSYNC B0 ;  /* 0x0000000000007941 */ /* 0x000fea0003800000 */
.L_x_8801:
        /* <DEDUP_REMOVED lines=16> */
.L_x_8804:
[----:B------:R-:W-:Y:S05]  /*3530*/  BSYNC B0 ;  /* 0x0000000000007941 */ /* 0x000fea0003800000 */
.L_x_8803:
        /* <DEDUP_REMOVED lines=17> */
.L_x_8751:
[----:B------:R-:W0:Y:S01]  /*3650*/  S2UR UR6, SR_CTAID.X ;  /* 0x00000000000679c3 */ /* 0x000e220000002500 */
[----:B------:R-:W-:Y:S01]  /*3660*/  HFMA2.MMA R9, -RZ, RZ, 0, 9.5367431640625e-07 ;  /* 0x00000010ff097435 */ /* 0x000fe200000001ff */
        /* <DEDUP_REMOVED lines=26> */
.L_x_8755:
[----:B------:R-:W-:Y:S01]  /*3810*/  HFMA2.MMA R216, -RZ, RZ, 0, 9.5367431640625e-07 ;  /* 0x00000010ffd87435 */ /* 0x000fe200000001ff */
[----:B------:R-:W-:-:S02]  /*3820*/  MOV R185, R183 ;  /* 0x000000b700b97202 */ /* 0x000fc40000000f00 */
[----:B------:R-:W-:Y:S02]  /*3830*/  MOV R206, 0x1f ;  /* 0x0000001f00ce7802 */ /* 0x000fe40000000f00 */
[----:B------:R-:W-:Y:S02]  /*3840*/  MOV R215, 0xffffffff ;  /* 0xffffffff00d77802 */ /* 0x000fe40000000f00 */
[----:B------:R-:W-:Y:S02]  /*3850*/  MOV R180, 0x3870 ;  /* 0x0000387000b47802 */ /* 0x000fe40000000f00 */
[----:B-----5:R-:W-:Y:S05]  /*3860*/  CALL.REL.NOINC `($__internal_187_$__cuda_sm70_shflsync_down_p) ;  /* 0x0000045000007944 */ /* 0x020fea0003c00000 */
[----:B-1----:R-:W-:Y:S01]  /*3870*/  MOV R186, R216 ;  /* 0x000000d800ba7202 */ /* 0x002fe20000000f00 */
[----:B0-----:R-:W-:Y:S05]  /*3880*/  BRA `(.L_x_8806) ;  /* 0xffffde6000007947 */ /* 0x001fea000383ffff */
.L_x_8756:
[----:B------:R-:W-:Y:S01]  /*3890*/  HFMA2.MMA R216, -RZ, RZ, 0, 9.5367431640625e-07 ;  /* 0x00000010ffd87435 */ /* 0x000fe200000001ff */
[----:B------:R-:W-:Y:S02]  /*38a0*/  MOV R185, R184 ;  /* 0x000000b800b97202 */ /* 0x000fe40000000f00 */
[----:B------:R-:W-:Y:S02]  /*38b0*/  MOV R206, 0x1f ;  /* 0x0000001f00ce7802 */ /* 0x000fe40000000f00 */
[----:B------:R-:W-:-:S02]  /*38c0*/  MOV R215, 0xffffffff ;  /* 0xffffffff00d77802 */ /* 0x000fc40000000f00 */
[----:B------:R-:W-:Y:S02]  /*38d0*/  MOV R180, 0x38f0 ;  /* 0x000038f000b47802 */ /* 0x000fe40000000f00 */
[----:B01---5:R-:W-:Y:S05]  /*38e0*/  CALL.REL.NOINC `($__internal_187_$__cuda_sm70_shflsync_down_p) ;  /* 0x000003d000007944 */ /* 0x023fea0003c00000 */
[----:B------:R-:W-:Y:S01]  /*38f0*/  FADD.FTZ R186, R186, R183 ;  /* 0x000000b7baba7221 */ /* 0x000fe20000010000 */
[----:B0-----:R-:W-:Y:S01]  /*3900*/  MOV R206, 0x1f ;  /* 0x0000001f00ce7802 */ /* 0x001fe20000000f00 */
[----:B-1----:R-:W-:Y:S01]  /*3910*/  FADD.FTZ R187, R184, R216 ;  /* 0x000000d8b8bb7221 */ /* 0x002fe20000010000 */
[----:B------:R-:W-:Y:S01]  /*3920*/  HFMA2.MMA R216, -RZ, RZ, 0, 4.76837158203125e-07 ;  /* 0x00000008ffd87435 */ /* 0x000fe200000001ff */
[----:B------:R-:W-:Y:S02]  /*3930*/  MOV R215, 0xffffffff ;  /* 0xffffffff00d77802 */ /* 0x000fe40000000f00 */
[----:B------:R-:W-:Y:S02]  /*3940*/  MOV R185, R186 ;  /* 0x000000ba00b97202 */ /* 0x000fe40000000f00 */
[----:B------:R-:W-:Y:S02]  /*3950*/  MOV R180, 0x3970 ;  /* 0x0000397000b47802 */ /* 0x000fe40000000f00 */
[----:B------:R-:W-:Y:S05]  /*3960*/  CALL.REL.NOINC `($__internal_187_$__cuda_sm70_shflsync_down_p) ;  /* 0x0000035000007944 */ /* 0x000fea0003c00000 */
[----:B-1----:R-:W-:Y:S01]  /*3970*/  MOV R183, R216 ;  /* 0x000000d800b77202 */ /* 0x002fe20000000f00 */
[----:B------:R-:W-:Y:S01]  /*3980*/  HFMA2.MMA R216, -RZ, RZ, 0, 4.76837158203125e-07 ;  /* 0x00000008ffd87435 */ /* 0x000fe200000001ff */
[----:B0-----:R-:W-:-:S02]  /*3990*/  MOV R185, R187 ;  /* 0x000000bb00b97202 */ /* 0x001fc40000000f00 */
[----:B------:R-:W-:Y:S02]  /*39a0*/  MOV R206, 0x1f ;  /* 0x0000001f00ce7802 */ /* 0x000fe40000000f00 */
[----:B------:R-:W-:Y:S02]  /*39b0*/  MOV R215, 0xffffffff ;  /* 0xffffffff00d77802 */ /* 0x000fe40000000f00 */
[----:B------:R-:W-:Y:S02]  /*39c0*/  MOV R180, 0x39e0 ;  /* 0x000039e000b47802 */ /* 0x000fe40000000f00 */
[----:B------:R-:W-:Y:S05]  /*39d0*/  CALL.REL.NOINC `($__internal_187_$__cuda_sm70_shflsync_down_p) ;  /* 0x000002e000007944 */ /* 0x000fea0003c00000 */
[----:B------:R-:W-:Y:S01]  /*39e0*/  FADD.FTZ R186, R183, R186 ;  /* 0x000000bab7ba7221 */ /* 0x000fe20000010000 */
[----:B0-----:R-:W-:Y:S01]  /*39f0*/  MOV R206, 0x1f ;  /* 0x0000001f00ce7802 */ /* 0x001fe20000000f00 */
[----:B-1----:R-:W-:Y:S01]  /*3a00*/  FADD.FTZ R187, R187, R216 ;  /* 0x000000d8bbbb7221 */ /* 0x002fe20000010000 */
[----:B------:R-:W-:Y:S01]  /*3a10*/  HFMA2.MMA R216, -RZ, RZ, 0, 2.384185791015625e-07 ;  /* 0x00000004ffd87435 */ /* 0x000fe200000001ff */
[----:B------:R-:W-:Y:S02]  /*3a20*/  MOV R215, 0xffffffff ;  /* 0xffffffff00d77802 */ /* 0x000fe40000000f00 */
[----:B------:R-:W-:-:S02]  /*3a30*/  MOV R185, R186 ;  /* 0x000000ba00b97202 */ /* 0x000fc40000000f00 */
[----:B------:R-:W-:Y:S02]  /*3a40*/  MOV R180, 0x3a60 ;  /* 0x00003a6000b47802 */ /* 0x000fe40000000f00 */
[----:B------:R-:W-:Y:S05]  /*3a50*/  CALL.REL.NOINC `($__internal_187_$__cuda_sm70_shflsync_down_p) ;  /* 0x0000026000007944 */ /* 0x000fea0003c00000 */
[----:B-1----:R-:W-:Y:S01]  /*3a60*/  MOV R183, R216 ;  /* 0x000000d800b77202 */ /* 0x002fe20000000f00 */
[----:B------:R-:W-:Y:S01]  /*3a70*/  HFMA2.MMA R216, -RZ, RZ, 0, 2.384185791015625e-07 ;  /* 0x00000004ffd87435 */ /* 0x000fe200000001ff */
[----:B0-----:R-:W-:Y:S02]  /*3a80*/  MOV R185, R187 ;  /* 0x000000bb00b97202 */ /* 0x001fe40000000f00 */
[----:B------:R-:W-:Y:S02]  /*3a90*/  MOV R206, 0x1f ;  /* 0x0000001f00ce7802 */ /* 0x000fe40000000f00 */
[----:B------:R-:W-:Y:S02]  /*3aa0*/  MOV R215, 0xffffffff ;  /* 0xffffffff00d77802 */ /* 0x000fe40000000f00 */
[----:B------:R-:W-:Y:S02]  /*3ab0*/  MOV R180, 0x3ad0 ;  /* 0x00003ad000b47802 */ /* 0x000fe40000000f00 */
[----:B------:R-:W-:Y:S05]  /*3ac0*/  CALL.REL.NOINC `($__internal_187_$__cuda_sm70_shflsync_down_p) ;  /* 0x000001f000007944 */ /* 0x000fea0003c00000 */
[----:B------:R-:W-:Y:S01]  /*3ad0*/  FADD.FTZ R184, R183, R186 ;  /* 0x000000bab7b87221 */ /* 0x000fe20000010000 */
[----:B0-----:R-:W-:Y:S01]  /*3ae0*/  MOV R206, 0x1f ;  /* 0x0000001f00ce7802 */ /* 0x001fe20000000f00 */
[----:B-1----:R-:W-:Y:S01]  /*3af0*/  FADD.FTZ R187, R187, R216 ;  /* 0x000000d8bbbb7221 */ /* 0x002fe20000010000 */
[----:B------:R-:W-:Y:S01]  /*3b00*/  HFMA2.MMA R216, -RZ, RZ, 0, 1.1920928955078125e-07 ;  /* 0x00000002ffd87435 */ /* 0x000fe200000001ff */
[----:B------:R-:W-:-:S02]  /*3b10*/  MOV R215, 0xffffffff ;  /* 0xffffffff00d77802 */ /* 0x000fc40000000f00 */
[----:B------:R-:W-:Y:S02]  /*3b20*/  MOV R185, R184 ;  /* 0x000000b800b97202 */ /* 0x000fe40000000f00 */
[----:B------:R-:W-:Y:S02]  /*3b30*/  MOV R180, 0x3b50 ;  /* 0x00003b5000b47802 */ /* 0x000fe40000000f00 */
[----:B------:R-:W-:Y:S05]  /*3b40*/  CALL.REL.NOINC `($__internal_187_$__cuda_sm70_shflsync_down_p) ;  /* 0x0000017000007944 */ /* 0x000fea0003c00000 */
[----:B-1----:R-:W-:Y:S01]  /*3b50*/  MOV R183, R216 ;  /* 0x000000d800b77202 */ /* 0x002fe20000000f00 */
[----:B------:R-:W-:Y:S01]  /*3b60*/  HFMA2.MMA R216, -RZ, RZ, 0, 1.1920928955078125e-07 ;  /* 0x00000002ffd87435 */ /* 0x000fe200000001ff */
[----:B0-----:R-:W-:Y:S02]  /*3b70*/  MOV R185, R187 ;  /* 0x000000bb00b97202 */ /* 0x001fe40000000f00 */
[----:B------:R-:W-:Y:S02]  /*3b80*/  MOV R206, 0x1f ;  /* 0x0000001f00ce7802 */ /* 0x000fe40000000f00 */
[----:B------:R-:W-:Y:S02]  /*3b90*/  MOV R215, 0xffffffff ;  /* 0xffffffff00d77802 */ /* 0x000fe40000000f00 */
[----:B------:R-:W-:-:S02]  /*3ba0*/  MOV R180, 0x3bc0 ;  /* 0x00003bc000b47802 */ /* 0x000fc40000000f00 */
[----:B------:R-:W-:Y:S05]  /*3bb0*/  CALL.REL.NOINC `($__internal_187_$__cuda_sm70_shflsync_down_p) ;  /* 0x0000010000007944 */ /* 0x000fea0003c00000 */
[----:B------:R-:W-:Y:S01]  /*3bc0*/  FADD.FTZ R184, R183, R184 ;  /* 0x000000b8b7b87221 */ /* 0x000fe20000010000 */
[----:B0-----:R-:W-:Y:S01]  /*3bd0*/  MOV R206, 0x1f ;  /* 0x0000001f00ce7802 */ /* 0x001fe20000000f00 */
[----:B-1----:R-:W-:Y:S01]  /*3be0*/  FADD.FTZ R207, R187, R216 ;  /* 0x000000d8bbcf7221 */ /* 0x002fe20000010000 */
[----:B------:R-:W-:Y:S01]  /*3bf0*/  HFMA2.MMA R216, -RZ, RZ, 0, 5.9604644775390625e-08 ;  /* 0x00000001ffd87435 */ /* 0x000fe200000001ff */
[----:B------:R-:W-:-:S02]  /*3c00*/  MOV R215, 0xffffffff ;  /* 0xffffffff00d77802 */ /* 0x000fc40000000f00 */
[----:B------:R-:W-:Y:S02]  /*3c10*/  MOV R185, R184 ;  /* 0x000000b800b97202 */ /* 0x000fe40000000f00 */
[----:B------:R-:W-:Y:S02]  /*3c20*/  MOV R180, 0x3c40 ;  /* 0x00003c4000b47802 */ /* 0x000fe40000000f00 */
[----:B------:R-:W-:Y:S05]  /*3c30*/  CALL.REL.NOINC `($__internal_187_$__cuda_sm70_shflsync_down_p) ;  /* 0x0000008000007944 */ /* 0x000fea0003c00000 */
[----:B-1----:R-:W-:Y:S01]  /*3c40*/  MOV R187, R216 ;  /* 0x000000d800bb7202 */ /* 0x002fe20000000f00 */
[----:B------:R-:W-:Y:S01]  /*3c50*/  HFMA2.MMA R216, -RZ, RZ, 0, 5.9604644775390625e-08 ;  /* 0x00000001ffd87435 */ /* 0x000fe200000001ff */
[----:B0-----:R-:W-:Y:S02]  /*3c60*/  MOV R185, R207 ;  /* 0x000000cf00b97202 */ /* 0x001fe40000000f00 */
[----:B------:R-:W-:Y:S02]  /*3c70*/  MOV R206, 0x1f ;  /* 0x0000001f00ce7802 */ /* 0x000fe40000000f00 */
[----:B------:R-:W-:Y:S02]  /*3c80*/  MOV R215, 0xffffffff ;  /* 0xffffffff00d77802 */ /* 0x000fe40000000f00 */
[----:B------:R-:W-:-:S02]  /*3c90*/  MOV R180, 0x3cb0 ;  /* 0x00003cb000b47802 */ /* 0x000fc40000000f00 */
[----:B------:R-:W-:Y:S05]  /*3ca0*/  CALL.REL.NOINC `($__internal_187_$__cuda_sm70_shflsync_down_p) ;  /* 0x0000001000007944 */ /* 0x000fea0003c00000 */
[----:B01----:R-:W-:Y:S05]  /*3cb0*/  BRA `(.L_x_8807) ;  /* 0xffffdb5000007947 */ /* 0x003fea000383ffff */
        .weak           $__internal_187_$__cuda_sm70_shflsync_down_p
        .type           $__internal_187_$__cuda_sm70_shflsync_down_p,@function
        .size           $__internal_187_$__cuda_sm70_shflsync_down_p,(.L_x_9441 - $__internal_187_$__cuda_sm70_shflsync_down_p)
$__internal_187_$__cuda_sm70_shflsync_down_p:
[----:B------:R-:W-:Y:S01]  /*3cc0*/  HFMA2.MMA R181, -RZ, RZ, 0, 0 ;  /* 0x00000000ffb57435 */ /* 0x000fe200000001ff */
[----:B------:R-:W-:Y:S04]  /*3cd0*/  WARPSYNC R215 ;  /* 0x000000d700007348 */ /* 0x000fe80003800000 */
[----:B------:R0:W1:Y:S01]  /*3ce0*/  SHFL.DOWN PT, R216, R185, R216, R206 ;  /* 0x080000d8b9d87389 */ /* 0x00006200000e00ce */
[----:B------:R-:W-:Y:S05]  /*3cf0*/  RET.REL.NODEC R180 `(_ZN10layer_norm13ln_bwd_kernelINS_13Kernel_traitsIfffffjLj3072ELj1ELj1ELj4ELj16ENS_18Kernel_traits_baseILj3072EfffffjLj128EEEEELb0ELb1ELb1ELb1EEEvNS_9BwdParamsE) ;  /* 0xffffc300b4007950 */ /* 0x000fea0003c3ffff */
.L_x_8808:
        /* <DEDUP_REMOVED lines=16> */
.L_x_9441:


//--------------------- .text._ZN10layer_norm13ln_bwd_kernelINS_13Kernel_traitsIfffffjLj3072ELj1ELj1ELj4ELj16ENS_18Kernel_traits_baseILj3072EfffffjLj128EEEEELb1ELb0ELb0ELb0EEEvNS_9BwdParamsE --------------------------
	.section	.text._ZN10layer_norm13ln_bwd_kernelINS_13Kernel_traitsIfffffjLj3072ELj1ELj1ELj4ELj16ENS_18Kernel_traits_baseILj3072EfffffjLj128EEEEELb1ELb0ELb0ELb0EEEvNS_9BwdParamsE,"ax",@progbits
	.sectioninfo	@"SHI_REGISTERS=184"
	.align	128
        .global         _ZN10layer_norm13ln_bwd_kernelINS_13Kernel_traitsIfffffjLj3072ELj1ELj1ELj4ELj16ENS_18Kernel_traits_baseILj3072EfffffjLj128EEEEELb1ELb0ELb0ELb0EEEvNS_9BwdParamsE
        .type           _ZN10layer_norm13ln_bwd_kernelINS_13Kernel_traitsIfffffjLj3072ELj1ELj1ELj4ELj16ENS_18Kernel_traits_baseILj3072EfffffjLj128EEEEELb1ELb0ELb0ELb0EEEvNS_9BwdParamsE,@function
        .size           _ZN10layer_norm13ln_bwd_kernelINS_13Kernel_traitsIfffffjLj3072ELj1ELj1ELj4ELj16ENS_18Kernel_traits_baseILj3072EfffffjLj128EEEEELb1ELb0ELb0ELb0EEEvNS_9BwdParamsE,(.L_x_9442 - _ZN10layer_norm13ln_bwd_kernelINS_13Kernel_traitsIfffffjLj3072ELj1ELj1ELj4ELj16ENS_18Kernel_traits_baseILj3072EfffffjLj128EEEEELb1ELb0ELb0ELb0EEEvNS_9BwdParamsE)
        .other          _ZN10layer_norm13ln_bwd_kernelINS_13Kernel_traitsIfffffjLj3072ELj1ELj1ELj4ELj16ENS_18Kernel_traits_baseILj3072EfffffjLj128EEEEELb1ELb0ELb0ELb0EEEvNS_9BwdParamsE,@"STO_CUDA_ENTRY STV_DEFAULT"
_ZN10layer_norm13ln_bwd_kernelINS_13Kernel_traitsIfffffjLj3072ELj1ELj1ELj4ELj16ENS_18Kernel_traits_baseILj3072EfffffjLj128EEEEELb1ELb0ELb0ELb0EEEvNS_9BwdParamsE:
.text._ZN10layer_norm13ln_bwd_kernelINS_13Kernel_traitsIfffffjLj3072ELj1ELj1ELj4ELj16ENS_18Kernel_traits_baseILj3072EfffffjLj128EEEEELb1ELb0ELb0ELb0EEEvNS_9BwdParamsE:
        /* <DEDUP_REMOVED lines=28> */
[C---:B------:R-:W-:Y:S01]  /*01c0*/  @P3 IMAD.WIDE.U32 R8, R4.reuse, R9, c[0x0][0x1b0] ;  /* 0x00006c0004083625 */ /* 0x040fe200078e0009 */
[----:B------:R-:W-:Y:S01]  /*01d0*/  @P3 IADD3 R4, R4, 0x80, RZ ;  /* 0x0000008004043810 */ /* 0x000fe20007ffe0ff */
[----:B------:R1:W5:Y:S04]  /*01e0*/  @P2 LDG.E.128 R76, [R6.64] ;  /* 0x00000004064c2981 */ /* 0x000368000c1e1d00 */
[C---:B------:R-:W-:Y:S01]  /*01f0*/  @P4 IMAD.WIDE.U32 R10, R4.reuse, R11, c[0x0][0x1b0] ;  /* 0x00006c00040a4625 */ /* 0x040fe200078e000b */
[----:B------:R1:W5:Y:S01]  /*0200*/  @P3 LDG.E.128 R72, [R8.64] ;  /* 0x0000000408483981 */ /* 0x000362000c1e1d00 */
[----:B------:R-:W-:-:S03]  /*0210*/  @P4 IADD3 R4, R4, 0x80, RZ ;  /* 0x0000008004044810 */ /* 0x000fc60007ffe0ff */
[----:B------:R1:W5:Y:S02]  /*0220*/  @P4 LDG.E.128 R68, [R10.64] ;  /* 0x000000040a444981 */ /* 0x000364000c1e1d00 */
[C---:B------:R-:W-:Y:S01]  /*0230*/  @P5 IMAD.WIDE.U32 R12, R4.reuse, R13, c[0x0][0x1b0] ;  /* 0x00006c00040c5625 */ /* 0x040fe200078e000d */
[----:B------:R-:W-:Y:S02]  /*0240*/  @P5 IADD3 R4, R4, 0x80, RZ ;  /* 0x0000008004045810 */ /* 0x000fe40007ffe0ff */
[----:B0-----:R-:W-:Y:S01]  /*0250*/  LEA.HI R2, R175, UR6, RZ, 0x19 ;  /* 0x00000006af027c11 */ /* 0x001fe2000f8fc8ff */
[----:B------:R-:W-:Y:S01]  /*0260*/  CS2R R56, SRZ ;  /* 0x0000000000387805 */ /* 0x000fe2000001ff00 */
[----:B------:R0:W5:Y:S01]  /*0270*/  @P5 LDG.E.128 R64, [R12.64] ;  /* 0x000000040c405981 */ /* 0x000162000c1e1d00 */
[----:B------:R-:W-:-:S05]  /*0280*/  @P0 IMAD.WIDE.U32 R4, R4, R5, c[0x0][0x1b0] ;  /* 0x00006c0004040625 */ /* 0x000fca00078e0005 */
        /* <DEDUP_REMOVED lines=25> */
[----:B------:R-:W-:Y:S05]  /*0420*/  @P0 BRA `(.L_x_8809) ;  /* 0x0000290000000947 */ /* 0x000fea0003800000 */
[----:B-1----:R-:W0:Y:S01]  /*0430*/  LDC.U8 R176, c[0x0][0x1f0] ;  /* 0x00007c00ffb07b82 */ /* 0x002e220000000000 */
[----:B------:R-:W-:Y:S01]  /*0440*/  HFMA2.MMA R3, -RZ, RZ, 0, 5.9604644775390625e-08 ;  /* 0x00000001ff037435 */ /* 0x000fe200000001ff */
[----:B------:R-:W-:-:S06]  /*0450*/  MOV R57, RZ ;  /* 0x000000ff00397202 */ /* 0x000fcc0000000f00 */
.L_x_8836:
        /* <DEDUP_REMOVED lines=9> */
[----:B-----5:R1:W5:Y:S04]  /*04f0*/  LDG.E R171, [R104.64] ;  /* 0x0000000468ab7981 */ /* 0x020368000c1e1900 */
        /* <DEDUP_REMOVED lines=10> */
[----:B------:R-:W-:Y:S01]  /*05a0*/  LEA.HI.SX32 R120, R111, R120, 0x1e ;  /* 0x000000786f787211 */ /* 0x000fe200078ff2ff */
[----:B------:R-:W-:Y:S01]  /*05b0*/  CS2R R172, SRZ ;  /* 0x0000000000ac7805 */ /* 0x000fe2000001ff00 */
[----:B------:R-:W-:Y:S02]  /*05c0*/  @!P0 IADD3 R169, R169, 0x4, RZ ;  /* 0x00000004a9a98810 */ /* 0x000fe40007ffe0ff */
[----:B------:R-:W-:Y:S01]  /*05d0*/  MOV R174, R120 ;  /* 0x0000007800ae7202 */ /* 0x000fe20000000f00 */
[----:B------:R-:W-:Y:S05]  /*05e0*/  @!P1 BRA `(.L_x_8811) ;  /* 0x000002d000009947 */ /* 0x000fea0003800000 */
[----:B-1----:R-:W-:Y:S01]  /*05f0*/  LEA R178, P0, R120, c[0x0][0x190], 0x2 ;  /* 0x0000640078b27a11 */ /* 0x002fe200078010ff */
        /* <DEDUP_REMOVED lines=42> */
[----:B----4-:R-:W-:Y:S02]  /*08a0*/  FADD.FTZ R173, R104, R161 ;  /* 0x000000a168ad7221 */ /* 0x010fe40000010000 */
[----:B------:R-:W-:Y:S02]  /*08b0*/  FFMA.FTZ R172, R164, R161, R105 ;  /* 0x000000a1a4ac7223 */ /* 0x000fe40000010069 */
.L_x_8811:
[----:B-1----:R-:W-:Y:S05]  /*08c0*/  BSYNC B0 ;  /* 0x0000000000007941 */ /* 0x002fea0003800000 */
.L_x_8810:
        /* <DEDUP_REMOVED lines=16> */
[----:B0-----:R-:W-:-:S04]  /*09d0*/  ISETP.NE.AND P0, PT, R176, RZ, PT ;  /* 0x000000ffb000720c */ /* 0x001fc80003f05270 */
[----:B-----5:R-:W-:Y:S02]  /*09e0*/  FSEL R168, R171, RZ, !P0 ;  /* 0x000000ffaba87208 */ /* 0x020fe40004000000 */
[----:B------:R-:W-:-:S03]  /*09f0*/  IADD3 R174, R174, 0x80, RZ ;  /* 0x00000080aeae7810 */ /* 0x000fc60007ffe0ff */
        /* <DEDUP_REMOVED lines=15> */
[----:B----4-:R-:W-:Y:S02]  /*0af0*/  FMUL.FTZ R166, R78, R106 ;  /* 0x0000006a4ea67220 */ /* 0x010fe40000410000 */
        /* <DEDUP_REMOVED lines=12> */
.L_x_8813:
[----:B-1----:R-:W-:Y:S05]  /*0bc0*/  BSYNC B0 ;  /* 0x0000000000007941 */ /* 0x002fea0003800000 */
.L_x_8812:
        /* <DEDUP_REMOVED lines=47> */
.L_x_8815:
[----:B-1----:R-:W-:Y:S05]  /*0ec0*/  BSYNC B0 ;  /* 0x0000000000007941 */ /* 0x002fea0003800000 */
.L_x_8814:
        /* <DEDUP_REMOVED lines=47> */
.L_x_8817:
[----:B-1----:R-:W-:Y:S05]  /*11c0*/  BSYNC B0 ;  /* 0x0000000000007941 */ /* 0x002fea0003800000 */
.L_x_8816:
        /* <DEDUP_REMOVED lines=47> */
.L_x_8819:
[----:B-1----:R-:W-:Y:S05]  /*14c0*/  BSYNC B0 ;  /* 0x0000000000007941 */ /* 0x002fea0003800000 */
.L_x_8818:
[----:B------:R-:W-:Y:S01]  /*14d0*/  ISETP.GE.U32.AND P0, PT, R0, 0x300, PT ;  /* 0x000003000000780c */ /* 0x000fe20003f06070 */
[----:B------:R-:W-:-:S12]  /*14e0*/  BSSY B0, `(.L_x_8820) ;  /* 0x000002e000007945 */ /* 0x000fd80003800000 */
[----:B------:R-:W-:Y:S05]  /*14f0*/  @!P0 BRA `(.L_x_8821) ;  /* 0x000002c000008947 */ /* 0x000fea0003800000 */
[----:B0-----:R-:W-:Y:S02]  /*1500*/  ISETP.NE.AND P0, PT, R176, RZ, PT ;  /* 0x000000ffb000720c */ /* 0x001fe40003f05270 */
[----:B------:R-:W-:Y:S02]  /*1510*/  MOV R105, 0x10 ;  /* 0x0000001000697802 */ /* 0x000fe40000000f00 */
        /* <DEDUP_REMOVED lines=42> */
.L_x_8821:
[----:B0-----:R-:W-:Y:S05]  /*17c0*/  BSYNC B0 ;  /* 0x0000000000007941 */ /* 0x001fea0003800000 */
.L_x_8820:
[----:B------:R-:W-:Y:S01]  /*17d0*/  LOP3.LUT P0, RZ, R175, 0x1f, RZ, 0xc0, !PT ;  /* 0x0000001fafff7812 */ /* 0x000fe2000780c0ff */
[----:B------:R-:W-:Y:S10]  /*17e0*/  BRA.DIV ~URZ, `(.L_x_8822) ;  /* 0x000018027f007947 */ /* 0x000ff4000b800000 */
[----:B------:R0:W1:Y:S02]  /*17f0*/  SHFL.DOWN PT, R106, R173, 0x10, 0x1f ;  /* 0x0a001f00ad6a7f89 */ /* 0x00006400000e0000 */
.L_x_8837:
        /* <DEDUP_REMOVED lines=18> */
.L_x_8838:
        /* <DEDUP_REMOVED lines=11> */
[----:B-1---5:R-:W-:Y:S02]  /*19d0*/  FADD.FTZ R171, RZ, R104 ;  /* 0x00000068ffab7221 */ /* 0x022fe40000010000 */
        /* <DEDUP_REMOVED lines=57> */
.L_x_8825:
[----:B------:R-:W-:Y:S05]  /*1d70*/  BSYNC B0 ;  /* 0x0000000000007941 */ /* 0x000fea0003800000 */
.L_x_8824:
[----:B------:R-:W-:Y:S01]  /*1d80*/  BSSY B0, `(.L_x_8826) ;  /* 0x0000030000007945 */ /* 0x000fe20003800000 */
[----:B------:R-:W-:Y:S05]  /*1d90*/  @!P2 BRA `(.L_x_8827) ;  /* 0x000002e00000a947 */ /* 0x000fea0003800000 */
[----:B------:R-:W-:Y:S01]  /*1da0*/  ISETP.NE.U32.AND P0, PT, RZ, c[0x0][0x218], PT ;  /* 0x00008600ff007a0c */ /* 0x000fe20003f05070 */
[-CC-:B0-----:R-:W-:Y:S01]  /*1db0*/  FFMA.FTZ R105, R121, R108.reuse, R109.reuse ;  /* 0x0000006c79697223 */ /* 0x181fe2000001006d */
[----:B------:R-:W-:Y:S01]  /*1dc0*/  MOV R169, 0x10 ;  /* 0x0000001000a97802 */ /* 0x000fe20000000f00 */
        /* <DEDUP_REMOVED lines=43> */
.L_x_8827:
[----:B------:R-:W-:Y:S05]  /*2080*/  BSYNC B0 ;  /* 0x0000000000007941 */ /* 0x000fea0003800000 */
.L_x_8826:
[----:B------:R-:W-:Y:S01]  /*2090*/  BSSY B0, `(.L_x_8828) ;  /* 0x0000030000007945 */ /* 0x000fe20003800000 */
[----:B------:R-:W-:Y:S05]  /*20a0*/  @!P3 BRA `(.L_x_8829) ;  /* 0x000002e00000b947 */ /* 0x000fea0003800000 */
[----:B------:R-:W-:Y:S01]  /*20b0*/  ISETP.NE.U32.AND P0, PT, RZ, c[0x0][0x218], PT ;  /* 0x00008600ff007a0c */ /* 0x000fe20003f05070 */
[-CC-:B0-----:R-:W-:Y:S01]  /*20c0*/  FFMA.FTZ R105, R123, R108.reuse, R109.reuse ;  /* 0x0000006c7b697223 */ /* 0x181fe2000001006d */
        /* <DEDUP_REMOVED lines=44> */
.L_x_8829:
[----:B------:R-:W-:Y:S05]  /*2390*/  BSYNC B0 ;  /* 0x0000000000007941 */ /* 0x000fea0003800000 */
.L_x_8828:
        /* <DEDUP_REMOVED lines=48> */
.L_x_8831:
[----:B------:R-:W-:Y:S05]  /*26a0*/  BSYNC B0 ;  /* 0x0000000000007941 */ /* 0x000fea0003800000 */
.L_x_8830:
        /* <DEDUP_REMOVED lines=48> */
.L_x_8833:
[----:B------:R-:W-:Y:S05]  /*29b0*/  BSYNC B0 ;  /* 0x0000000000007941 */ /* 0x000fea0003800000 */
.L_x_8832:
[----:B------:R-:W-:Y:S01]  /*29c0*/  ISETP.GE.U32.AND P0, PT, R0, 0x300, PT ;  /* 0x000003000000780c */ /* 0x000fe20003f06070 */
[----:B------:R-:W-:-:S12]  /*29d0*/  BSSY B0, `(.L_x_8834) ;  /* 0x000002f000007945 */ /* 0x000fd80003800000 */
        /* <DEDUP_REMOVED lines=46> */
.L_x_8835:
[----:B------:R-:W-:Y:S05]  /*2cc0*/  BSYNC B0 ;  /* 0x0000000000007941 */ /* 0x000fea0003800000 */
.L_x_8834:
[----:B------:R-:W-:Y:S02]  /*2cd0*/  LOP3.LUT P0, RZ, R3, 0xff, RZ, 0xc0, !PT ;  /* 0x000000ff03ff7812 */ /* 0x000fe4000780c0ff */
[----:B------:R-:W-:Y:S02]  /*2ce0*/  IADD3 R2, R2, c[0x0][0x160], RZ ;  /* 0x0000580002027a10 */ /* 0x000fe40007ffe0ff */
[----:B------:R-:W-:Y:S02]  /*2cf0*/  SEL R3, RZ, 0x1, P0 ;  /* 0x00000001ff037807 */ /* 0x000fe40000000000 */
[----:B------:R-:W-:-:S13]  /*2d00*/  ISETP.GE.AND P0, PT, R2, c[0x0][0x164], PT ;  /* 0x0000590002007a0c */ /* 0x000fda0003f06270 */
[----:B0-----:R-:W-:Y:S01]  /*2d10*/  @P0 CALL.REL.NOINC `(.L_x_8809) ;  /* 0x0000001000000944 */ /* 0x001fe20003c00000 */
[----:B------:R-:W-:Y:S05]  /*2d20*/  BRA `(.L_x_8836) ;  /* 0xffffd73000007947 */ /* 0x000fea000383ffff */
.L_x_8809:
[----:B-1----:R-:W0:Y:S01]  /*2d30*/  S2UR UR6, SR_CTAID.X ;  /* 0x00000000000679c3 */ /* 0x002e220000002500 */
[----:B------:R-:W0:Y:S01]  /*2d40*/  S2R R3, SR_TID.X ;  /* 0x0000000000037919 */ /* 0x000e220000002100 */
[----:B------:R-:W-:Y:S02]  /*2d50*/  @P1 MOV R5, 0x10 ;  /* 0x0000001000051802 */ /* 0x000fe40000000f00 */
[----:B------:R-:W-:Y:S02]  /*2d60*/  @P2 MOV R9, 0x10 ;  /* 0x0000001000092802 */ /* 0x000fe40000000f00 */
[----:B-----5:R-:W-:Y:S02]  /*2d70*/  @P3 MOV R61, 0x10 ;  /* 0x00000010003d3802 */ /* 0x020fe40000000f00 */
        /* <DEDUP_REMOVED lines=39> */
.L_x_8822:
[----:B------:R-:W-:Y:S01]  /*2ff0*/  HFMA2.MMA R174, -RZ, RZ, 0, 9.5367431640625e-07 ;  /* 0x00000010ffae7435 */ /* 0x000fe200000001ff */
[----:B------:R-:W-:Y:S02]  /*3000*/  MOV R107, R173 ;  /* 0x000000ad006b7202 */ /* 0x000fe40000000f00 */
[----:B------:R-:W-:Y:S02]  /*3010*/  MOV R109, 0x1f ;  /* 0x0000001f006d7802 */ /* 0x000fe40000000f00 */
[----:B------:R-:W-:-:S02]  /*3020*/  MOV R178, 0xffffffff ;  /* 0xffffffff00b27802 */ /* 0x000fc40000000f00 */
[----:B------:R-:W-:Y:S02]  /*3030*/  MOV R104, 0x3050 ;  /* 0x0000305000687802 */ /* 0x000fe40000000f00 */
[----:B-----5:R-:W-:Y:S05]  /*3040*/  CALL.REL.NOINC `($__internal_188_$__cuda_sm70_shflsync_down_p) ;  /* 0x0000046000007944 */ /* 0x020fea0003c00000 */
[----:B-1----:R-:W-:Y:S01]  /*3050*/  MOV R106, R107 ;  /* 0x0000006b006a7202 */ /* 0x002fe20000000f00 */
[----:B0-----:R-:W-:Y:S05]  /*3060*/  BRA `(.L_x_8837) ;  /* 0xffffe79000007947 */ /* 0x001fea000383ffff */
.L_x_8823:
[----:B------:R-:W-:Y:S01]  /*3070*/  HFMA2.MMA R174, -RZ, RZ, 0, 9.5367431640625e-07 ;  /* 0x00000010ffae7435 */ /* 0x000fe200000001ff */
[----:B------:R-:W-:Y:S02]  /*3080*/  MOV R107, R172 ;  /* 0x000000ac006b7202 */ /* 0x000fe40000000f00 */
[----:B------:R-:W-:Y:S02]  /*3090*/  MOV R109, 0x1f ;  /* 0x0000001f006d7802 */ /* 0x000fe40000000f00 */
[----:B------:R-:W-:Y:S02]  /*30a0*/  MOV R178, 0xffffffff ;  /* 0xffffffff00b27802 */ /* 0x000fe40000000f00 */
[----:B------:R-:W-:Y:S02]  /*30b0*/  MOV R104, 0x30d0 ;  /* 0x000030d000687802 */ /* 0x000fe40000000f00 */
[----:B01---5:R-:W-:Y:S05]  /*30c0*/  CALL.REL.NOINC `($__internal_188_$__cuda_sm70_shflsync_down_p) ;  /* 0x000003e000007944 */ /* 0x023fea0003c00000 */
[----:B------:R-:W-:Y:S01]  /*30d0*/  FADD.FTZ R173, R106, R173 ;  /* 0x000000ad6aad7221 */ /* 0x000fe20000010000 */
[----:B0-----:R-:W-:Y:S01]  /*30e0*/  HFMA2.MMA R174, -RZ, RZ, 0, 4.76837158203125e-07 ;  /* 0x00000008ffae7435 */ /* 0x001fe200000001ff */
[----:B-1----:R-:W-:Y:S01]  /*30f0*/  FADD.FTZ R172, R172, R107 ;  /* 0x0000006bacac7221 */ /* 0x002fe20000010000 */
[----:B------:R-:W-:-:S02]  /*3100*/  MOV R109, 0x1f ;  /* 0x0000001f006d7802 */ /* 0x000fc40000000f00 */
[----:B------:R-:W-:Y:S02]  /*3110*/  MOV R178, 0xffffffff ;  /* 0xffffffff00b27802 */ /* 0x000fe40000000f00 */
[----:B------:R-:W-:Y:S02]  /*3120*/  MOV R107, R173 ;  /* 0x000000ad006b7202 */ /* 0x000fe40000000f00 */
[----:B------:R-:W-:Y:S02]  /*3130*/  MOV R104, 0x3150 ;  /* 0x0000315000687802 */ /* 0x000fe40000000f00 */
[----:B------:R-:W-:Y:S05]  /*3140*/  CALL.REL.NOINC `($__internal_188_$__cuda_sm70_shflsync_down_p) ;  /* 0x0000036000007944 */ /* 0x000fea0003c00000 */
[----:B0-----:R-:W-:Y:S01]  /*3150*/  HFMA2.MMA R174, -RZ, RZ, 0, 4.76837158203125e-07 ;  /* 0x00000008ffae7435 */ /* 0x001fe200000001ff */
[----:B-1----:R-:W-:Y:S02]  /*3160*/  MOV R106, R107 ;  /* 0x0000006b006a7202 */ /* 0x002fe40000000f00 */
[----:B------:R-:W-:Y:S02]  /*3170*/  MOV R107, R172 ;  /* 0x000000ac006b7202 */ /* 0x000fe40000000f00 */
[----:B------:R-:W-:Y:S02]  /*3180*/  MOV R109, 0x1f ;  /* 0x0000001f006d7802 */ /* 0x000fe40000000f00 */
[----:B------:R-:W-:-:S02]  /*3190*/  MOV R178, 0xffffffff ;  /* 0xffffffff00b27802 */ /* 0x000fc40000000f00 */
[----:B------:R-:W-:Y:S02]  /*31a0*/  MOV R104, 0x31c0 ;  /* 0x000031c000687802 */ /* 0x000fe40000000f00 */
[----:B------:R-:W-:Y:S05]  /*31b0*/  CALL.REL.NOINC `($__internal_188_$__cuda_sm70_shflsync_down_p) ;  /* 0x000002f000007944 */ /* 0x000fea0003c00000 */
[----:B------:R-:W-:Y:S01]  /*31c0*/  FADD.FTZ R173, R106, R173 ;  /* 0x000000ad6aad7221 */ /* 0x000fe20000010000 */
[----:B0-----:R-:W-:Y:S01]  /*31d0*/  HFMA2.MMA R174, -RZ, RZ, 0, 2.384185791015625e-07 ;  /* 0x00000004ffae7435 */ /* 0x001fe200000001ff */
[----:B-1----:R-:W-:Y:S01]  /*31e0*/  FADD.FTZ R172, R172, R107 ;  /* 0x0000006bacac7221 */ /* 0x002fe20000010000 */
[----:B------:R-:W-:Y:S02]  /*31f0*/  MOV R109, 0x1f ;  /* 0x0000001f006d7802 */ /* 0x000fe40000000f00 */
[----:B------:R-:W-:Y:S02]  /*3200*/  MOV R178, 0xffffffff ;  /* 0xffffffff00b27802 */ /* 0x000fe40000000f00 */
[----:B------:R-:W-:Y:S02]  /*3210*/  MOV R107, R173 ;  /* 0x000000ad006b7202 */ /* 0x000fe40000000f00 */
[----:B------:R-:W-:Y:S02]  /*3220*/  MOV R104, 0x3240 ;  /* 0x0000324000687802 */ /* 0x000fe40000000f00 */
[----:B------:R-:W-:Y:S05]  /*3230*/  CALL.REL.NOINC `($__internal_188_$__cuda_sm70_shflsync_down_p) ;  /* 0x0000027000007944 */ /* 0x000fea0003c00000 */
[----:B0-----:R-:W-:Y:S01]  /*3240*/  HFMA2.MMA R174, -RZ, RZ, 0, 2.384185791015625e-07 ;  /* 0x00000004ffae7435 */ /* 0x001fe200000001ff */
[----:B-1----:R-:W-:-:S02]  /*3250*/  MOV R106, R107 ;  /* 0x0000006b006a7202 */ /* 0x002fc40000000f00 */
[----:B------:R-:W-:Y:S02]  /*3260*/  MOV R107, R172 ;  /* 0x000000ac006b7202 */ /* 0x000fe40000000f00 */
[----:B------:R-:W-:Y:S02]  /*3270*/  MOV R109, 0x1f ;  /* 0x0000001f006d7802 */ /* 0x000fe40000000f00 */
[----:B------:R-:W-:Y:S02]  /*3280*/  MOV R178, 0xffffffff ;  /* 0xffffffff00b27802 */ /* 0x000fe40000000f00 */
[----:B------:R-:W-:Y:S02]  /*3290*/  MOV R104, 0x32b0 ;  /* 0x000032b000687802 */ /* 0x000fe40000000f00 */
[----:B------:R-:W-:Y:S05]  /*32a0*/  CALL.REL.NOINC `($__internal_188_$__cuda_sm70_shflsync_down_p) ;  /* 0x0000020000007944 */ /* 0x000fea0003c00000 */
[----:B------:R-:W-:Y:S01]  /*32b0*/  FADD.FTZ R173, R106, R173 ;  /* 0x000000ad6aad7221 */ /* 0x000fe20000010000 */
[----:B0-----:R-:W-:Y:S01]  /*32c0*/  HFMA2.MMA R174, -RZ, RZ, 0, 1.1920928955078125e-07 ;  /* 0x00000002ffae7435 */ /* 0x001fe200000001ff */
[----:B-1----:R-:W-:Y:S01]  /*32d0*/  FADD.FTZ R110, R172, R107 ;  /* 0x0000006bac6e7221 */ /* 0x002fe20000010000 */
[----:B------:R-:W-:Y:S02]  /*32e0*/  MOV R109, 0x1f ;  /* 0x0000001f006d7802 */ /* 0x000fe40000000f00 */
[----:B------:R-:W-:-:S02]  /*32f0*/  MOV R178, 0xffffffff ;  /* 0xffffffff00b27802 */ /* 0x000fc40000000f00 */
[----:B------:R-:W-:Y:S02]  /*3300*/  MOV R107, R173 ;  /* 0x000000ad006b7202 */ /* 0x000fe40000000f00 */
[----:B------:R-:W-:Y:S02]  /*3310*/  MOV R104, 0x3330 ;  /* 0x0000333000687802 */ /* 0x000fe40000000f00 */
[----:B------:R-:W-:Y:S05]  /*3320*/  CALL.REL.NOINC `($__internal_188_$__cuda_sm70_shflsync_down_p) ;  /* 0x0000018000007944 */ /* 0x000fea0003c00000 */
[----:B0-----:R-:W-:Y:S01]  /*3330*/  HFMA2.MMA R174, -RZ, RZ, 0, 1.1920928955078125e-07 ;  /* 0x00000002ffae7435 */ /* 0x001fe200000001ff */
[----:B-1----:R-:W-:Y:S02]  /*3340*/  MOV R106, R107 ;  /* 0x0000006b006a7202 */ /* 0x002fe40000000f00 */
[----:B------:R-:W-:Y:S02]  /*3350*/  MOV R107, R110 ;  /* 0x0000006e006b7202 */ /* 0x000fe40000000f00 */
[----:B------:R-:W-:Y:S02]  /*3360*/  MOV R109, 0x1f ;  /* 0x0000001f006d7802 */ /* 0x000fe40000000f00 */
[----:B------:R-:W-:Y:S02]  /*3370*/  MOV R178, 0xffffffff ;  /* 0xffffffff00b27802 */ /* 0x000fe40000000f00 */
[----:B------:R-:W-:-:S02]  /*3380*/  MOV R104, 0x33a0 ;  /* 0x000033a000687802 */ /* 0x000fc40000000f00 */
[----:B------:R-:W-:Y:S05]  /*3390*/  CALL.REL.NOINC `($__internal_188_$__cuda_sm70_shflsync_down_p) ;  /* 0x0000011000007944 */ /* 0x000fea0003c00000 */
[----:B------:R-:W-:Y:S01]  /*33a0*/  FADD.FTZ R108, R106, R173 ;  /* 0x000000ad6a6c7221 */ /* 0x000fe20000010000 */
[----:B0-----:R-:W-:Y:S01]  /*33b0*/  HFMA2.MMA R174, -RZ, RZ, 0, 5.9604644775390625e-08 ;  /* 0x00000001ffae7435 */ /* 0x001fe200000001ff */
[----:B-1----:R-:W-:Y:S01]  /*33c0*/  FADD.FTZ R110, R110, R107 ;  /* 0x0000006b6e6e7221 */ /* 0x002fe20000010000 */
[----:B------:R-:W-:-:S02]  /*33d0*/  MOV R109, 0x1f ;  /* 0x0000001f006d7802 */ /* 0x000fc40000000f00 */
[----:B------:R-:W-:Y:S02]  /*33e0*/  MOV R178, 0xffffffff ;  /* 0xffffffff00b27802 */ /* 0x000fe40000000f00 */
[----:B------:R-:W-:Y:S02]  /*33f0*/  MOV R107, R108 ;  /* 0x0000006c006b7202 */ /* 0x000fe40000000f00 */
[----:B------:R-:W-:Y:S02]  /*3400*/  MOV R104, 0x3420 ;  /* 0x0000342000687802 */ /* 0x000fe40000000f00 */
[----:B------:R-:W-:Y:S05]  /*3410*/  CALL.REL.NOINC `($__internal_188_$__cuda_sm70_shflsync_down_p) ;  /* 0x0000009000007944 */ /* 0x000fea0003c00000 */
[----:B0-----:R-:W-:Y:S01]  /*3420*/  HFMA2.MMA R174, -RZ, RZ, 0, 5.9604644775390625e-08 ;  /* 0x00000001ffae7435 */ /* 0x001fe200000001ff */
[----:B-1----:R-:W-:Y:S02]  /*3430*/  MOV R111, R107 ;  /* 0x0000006b006f7202 */ /* 0x002fe40000000f00 */
[----:B------:R-:W-:Y:S02]  /*3440*/  MOV R107, R110 ;  /* 0x0000006e006b7202 */ /* 0x000fe40000000f00 */
[----:B------:R-:W-:Y:S02]  /*3450*/  MOV R109, 0x1f ;  /* 0x0000001f006d7802 */ /* 0x000fe40000000f00 */
[----:B------:R-:W-:-:S02]  /*3460*/  MOV R178, 0xffffffff ;  /* 0xffffffff00b27802 */ /* 0x000fc40000000f00 */
[----:B------:R-:W-:Y:S02]  /*3470*/  MOV R104, 0x3490 ;  /* 0x0000349000687802 */ /* 0x000fe40000000f00 */
[----:B------:R-:W-:Y:S05]  /*3480*/  CALL.REL.NOINC `($__internal_188_$__cuda_sm70_shflsync_down_p) ;  /* 0x0000002000007944 */ /* 0x000fea0003c00000 */
[----:B-1----:R-:W-:Y:S01]  /*3490*/  MOV R105, R107 ;  /* 0x0000006b00697202 */ /* 0x002fe20000000f00 */
[----:B0-----:R-:W-:Y:S05]  /*34a0*/  BRA `(.L_x_8838) ;  /* 0xffffe47000007947 */ /* 0x001fea000383ffff */
        .weak           $__internal_188_$__cuda_sm70_shflsync_down_p
        .type           $__internal_188_$__cuda_sm70_shflsync_down_p,@function
        .size           $__internal_188_$__cuda_sm70_shflsync_down_p,(.L_x_9442 - $__internal_188_$__cuda_sm70_shflsync_down_p)
$__internal_188_$__cuda_sm70_shflsync_down_p:
[----:B------:R-:W-:Y:S01]  /*34b0*/  HFMA2.MMA R105, -RZ, RZ, 0, 0 ;  /* 0x00000000ff697435 */ /* 0x000fe200000001ff */
[----:B------:R-:W-:Y:S04]  /*34c0*/  WARPSYNC R178 ;  /* 0x000000b200007348 */ /* 0x000fe80003800000 */
[----:B------:R0:W1:Y:S01]  /*34d0*/  SHFL.DOWN PT, R107, R107, R174, R109 ;  /* 0x080000ae6b6b7389 */ /* 0x00006200000e006d */
[----:B------:R-:W-:Y:S05]  /*34e0*/  RET.REL.NODEC R104 `(_ZN10layer_norm13ln_bwd_kernelINS_13Kernel_traitsIfffffjLj3072ELj1ELj1ELj4ELj16ENS_18Kernel_traits_baseILj3072EfffffjLj128EEEEELb1ELb0ELb0ELb0EEEvNS_9BwdParamsE) ;  /* 0xffffcb1068007950 */ /* 0x000fea0003c3ffff */
.L_x_8839:
        /* <DEDUP_REMOVED lines=9> */
.L_x_9442:


//--------------------- .text._ZN10layer_norm13ln_bwd_kernelINS_13Kernel_traitsIfffffjLj3072ELj1ELj1ELj4ELj16ENS_18Kernel_traits_baseILj3072EfffffjLj128EEEEELb1ELb0ELb0ELb1EEEvNS_9BwdParamsE --------------------------
	.section	.text._ZN10layer_norm13ln_bwd_kernelINS_13Kernel_traitsIfffffjLj3072ELj1ELj1ELj4ELj16ENS_18Kernel_traits_baseILj3072EfffffjLj128EEEEELb1ELb0ELb0ELb1EEEvNS_9BwdParamsE,"ax",@progbits
	.sectioninfo	@"SHI_REGISTERS=190"
	.align	128
        .global         _ZN10layer_norm13ln_bwd_kernelINS_13Kernel_traitsIfffffjLj3072ELj1ELj1ELj4ELj16ENS_18Kernel_traits_baseILj3072EfffffjLj128EEEEELb1ELb0ELb0ELb1EEEvNS_9BwdParamsE
        .type           _ZN10layer_norm13ln_bwd_kernelINS_13Kernel_traitsIfffffjLj3072ELj1ELj1ELj4ELj16ENS_18Kernel_traits_baseILj3072EfffffjLj128EEEEELb1ELb0ELb0ELb1EEEvNS_9BwdParamsE,@function
        .size           _ZN10layer_norm13ln_bwd_kernelINS_13Kernel_traitsIfffffjLj3072ELj1ELj1ELj4ELj16ENS_18Kernel_traits_baseILj3072EfffffjLj128EEEEELb1ELb0ELb0ELb1EEEvNS_9BwdParamsE,(.L_x_9443 - _ZN10layer_norm13ln_bwd_kernelINS_13Kernel_traitsIfffffjLj3072ELj1ELj1ELj4ELj16ENS_18Kernel_traits_baseILj3072EfffffjLj128EEEEELb1ELb0ELb0ELb1EEEvNS_9BwdParamsE)
        .other          _ZN10layer_norm13ln_bwd_kernelINS_13Kernel_traitsIfffffjLj3072ELj1ELj1ELj4ELj16ENS_18Kernel_traits_baseILj3072EfffffjLj128EEEEELb1ELb0ELb0ELb1EEEvNS_9BwdParamsE,@"STO_CUDA_ENTRY STV_DEFAULT"
_ZN10layer_norm13ln_bwd_kernelINS_13Kernel_traitsIfffffjLj3072ELj1ELj1ELj4ELj16ENS_18Kernel_traits_baseILj3072EfffffjLj128EEEEELb1ELb0ELb0ELb1EEEvNS_9BwdParamsE:
.text._ZN10layer_norm13ln_bwd_kernelINS_13Kernel_traitsIfffffjLj3072ELj1ELj1ELj4ELj16ENS_18Kernel_traits_baseILj3072EfffffjLj128EEEEELb1ELb0ELb0ELb1EEEvNS_9BwdParamsE:
        /* <DEDUP_REMOVED lines=32> */
.L_x_8840:
[----:B------:R-:W-:-:S04]  /*0200*/  SHF.L.U32 R0, R150, 0x4, RZ ;  /* 0x0000000496007819 */ /* 0x000fc800000006ff */
[----:B------:R-:W-:-:S04]  /*0210*/  LOP3.LUT R0, R0, 0x7f0, RZ, 0xc0, !PT ;  /* 0x000007f000007812 */ /* 0x000fc800078ec0ff */
[----:B------:R-:W-:-:S04]  /*0220*/  IADD3 R2, P0, R0, c[0x0][0x1b0], RZ ;  /* 0x00006c0000027a10 */ /* 0x000fc80007f1e0ff */
[----:B------:R-:W-:Y:S01]  /*0230*/  IADD3.X R3, RZ, c[0x0][0x1b4], RZ, P0, !PT ;  /* 0x00006d00ff037a10 */ /* 0x000fe200007fe4ff */
[----:B------:R-:W-:Y:S02]  /*0240*/  HFMA2.MMA R186, -RZ, RZ, 0, 5.9604644775390625e-08 ;  /* 0x00000001ffba7435 */ /* 0x000fe400000001ff */
[----:B------:R-:W-:Y:S01]  /*0250*/  HFMA2.MMA R0, -RZ, RZ, 0, 0 ;  /* 0x00000000ff007435 */ /* 0x000fe200000001ff */
[----:B------:R-:W-:Y:S01]  /*0260*/  MOV R149, RZ ;  /* 0x000000ff00957202 */ /* 0x000fe20000000f00 */
        /* <DEDUP_REMOVED lines=29> */
.L_x_8846:
[----:B------:R-:W-:Y:S01]  /*0440*/  IMAD R56, R148, c[0x0][0x168], RZ ;  /* 0x00005a0094387a24 */ /* 0x000fe200078e02ff */
[----:B------:R-:W-:-:S02]  /*0450*/  LOP3.LUT R58, R150, 0x7f, RZ, 0xc0, !PT ;  /* 0x0000007f963a7812 */ /* 0x000fc400078ec0ff */
[----:B------:R-:W-:Y:S02]  /*0460*/  MOV R181, 0x4 ;  /* 0x0000000400b57802 */ /* 0x000fe40000000f00 */
[----:B------:R-:W-:Y:S02]  /*0470*/  SHF.R.S32.HI R57, RZ, 0x1f, R56 ;  /* 0x0000001fff397819 */ /* 0x000fe40000011438 */
[----:B------:R-:W-:Y:S01]  /*0480*/  MOV R178, 0x10 ;  /* 0x0000001000b27802 */ /* 0x000fe20000000f00 */
[----:B------:R-:W-:Y:S01]  /*0490*/  IMAD.WIDE R68, R148, R181, c[0x0][0x1a0] ;  /* 0x0000680094447625 */ /* 0x000fe200078e02b5 */
[----:B------:R-:W-:-:S04]  /*04a0*/  LEA.HI R57, R57, R56, RZ, 0x2 ;  /* 0x0000003839397211 */ /* 0x000fc800078f10ff */
[----:B------:R-:W-:Y:S01]  /*04b0*/  LEA.HI.SX32 R155, R57, R58, 0x1e ;  /* 0x0000003a399b7211 */ /* 0x000fe200078ff2ff */
[----:B------:R0:W2:Y:S01]  /*04c0*/  LDG.E R187, [R68.64] ;  /* 0x0000000444bb7981 */ /* 0x0000a2000c1e1900 */
[----:B------:R-:W-:Y:S02]  /*04d0*/  IMAD.WIDE R76, R148, R181, c[0x0][0x1a8] ;  /* 0x00006a00944c7625 */ /* 0x000fe400078e02b5 */
[C---:B------:R-:W-:Y:S02]  /*04e0*/  IADD3 R157, R155.reuse, 0x80, RZ ;  /* 0x000000809b9d7810 */ /* 0x040fe40007ffe0ff */
[C---:B------:R-:W-:Y:S01]  /*04f0*/  IMAD.WIDE.U32 R56, R155.reuse, R178, c[0x0][0x188] ;  /* 0x000062009b387625 */ /* 0x040fe200078e00b2 */
[----:B------:R-:W-:Y:S01]  /*0500*/  IADD3 R158, R155, 0x100, RZ ;  /* 0x000001009b9e7810 */ /* 0x000fe20007ffe0ff */
[----:B------:R1:W3:Y:S01]  /*0510*/  LDG.E R159, [R76.64] ;  /* 0x000000044c9f7981 */ /* 0x0002e2000c1e1900 */
[----:B------:R-:W-:-:S03]  /*0520*/  LEA R64, P0, R157, c[0x0][0x188], 0x4 ;  /* 0x000062009d407a11 */ /* 0x000fc600078020ff */
[----:B------:R-:W4:Y:S01]  /*0530*/  LDG.E.128 R56, [R56.64] ;  /* 0x0000000438387981 */ /* 0x000f22000c1e1d00 */
[----:B------:R-:W-:Y:S01]  /*0540*/  LEA.HI.X R65, R157, c[0x0][0x18c], RZ, 0x4, P0 ;  /* 0x000063009d417a11 */ /* 0x000fe200000f24ff */
[----:B------:R-:W-:Y:S01]  /*0550*/  IMAD.WIDE.U32 R72, R158, R178, c[0x0][0x188] ;  /* 0x000062009e487625 */ /* 0x000fe200078e00b2 */
[----:B------:R-:W-:-:S03]  /*0560*/  IADD3 R153, R155, 0x180, RZ ;  /* 0x000001809b997810 */ /* 0x000fc60007ffe0ff */
[-C--:B------:R-:W-:Y:S01]  /*0570*/  IMAD.WIDE.U32 R60, R155, R178.reuse, c[0x0][0x208] ;  /* 0x000082009b3c7625 */ /* 0x080fe200078e00b2 */
[----:B------:R-:W3:Y:S03]  /*0580*/  LDG.E.128 R64, [R64.64] ;  /* 0x0000000440407981 */ /* 0x000ee6000c1e1d00 */
[-C--:B------:R-:W-:Y:S01]  /*0590*/  IMAD.WIDE.U32 R80, R153, R178.reuse, c[0x0][0x188] ;  /* 0x0000620099507625 */ /* 0x080fe200078e00b2 */
[----:B------:R-:W3:Y:S04]  /*05a0*/  LDG.E.128 R72, [R72.64] ;  /* 0x0000000448487981 */ /* 0x000ee8000c1e1d00 */
[----:B------:R-:W3:Y:S04]  /*05b0*/  LDG.E.128 R60, [R60.64] ;  /* 0x000000043c3c7981 */ /* 0x000ee8000c1e1d00 */
[----:B------:R-:W3:Y:S01]  /*05c0*/  LDG.E.128 R80, [R80.64] ;  /* 0x0000000450507981 */ /* 0x000ee2000c1e1d00 */
[----:B0-----:R-:W-:-:S06]  /*05d0*/  IMAD.WIDE.U32 R68, R157, R178, c[0x0][0x208] ;  /* 0x000082009d447625 */ /* 0x001fcc00078e00b2 */
[----:B------:R-:W3:Y:S01]  /*05e0*/  LDG.E.128 R68, [R68.64] ;  /* 0x0000000444447981 */ /* 0x000ee2000c1e1d00 */
[----:B-1----:R-:W-:-:S06]  /*05f0*/  IMAD.WIDE.U32 R76, R158, R178, c[0x0][0x208] ;  /* 0x000082009e4c7625 */ /* 0x002fcc00078e00b2 */
[----:B------:R-:W3:Y:S01]  /*0600*/  LDG.E.128 R76, [R76.64] ;  /* 0x000000044c4c7981 */ /* 0x000ee2000c1e1d00 */
[----:B------:R-:W-:Y:S01]  /*0610*/  IMAD.WIDE.U32 R84, R153, R178, c[0x0][0x208] ;  /* 0x0000820099547625 */ /* 0x000fe200078e00b2 */
[----:B------:R-:W-:-:S05]  /*0620*/  IADD3 R152, R155, 0x200, RZ ;  /* 0x000002009b987810 */ /* 0x000fca0007ffe0ff */
[----:B------:R-:W3:Y:S01]  /*0630*/  LDG.E.128 R84, [R84.64] ;  /* 0x0000000454547981 */ /* 0x000ee2000c1e1d00 */
[----:B------:R-:W-:Y:S01]  /*0640*/  IMAD.WIDE.U32 R88, R152, R178, c[0x0][0x188] ;  /* 0x0000620098587625 */ /* 0x000fe200078e00b2 */
[----:B------:R-:W-:-:S03]  /*0650*/  IADD3 R151, R155, 0x280, RZ ;  /* 0x000002809b977810 */ /* 0x000fc60007ffe0ff */
[-C--:B------:R-:W-:Y:S02]  /*0660*/  IMAD.WIDE.U32 R92, R152, R178.reuse, c[0x0][0x208] ;  /* 0x00008200985c7625 */ /* 0x080fe400078e00b2 */
[----:B------:R-:W3:Y:S01]  /*0670*/  LDG.E.128 R88, [R88.64] ;  /* 0x0000000458587981 */ /* 0x000ee2000c1e1d00 */
[----:B------:R-:W-:Y:S01]  /*0680*/  ISETP.NE.U32.AND P0, PT, RZ, c[0x0][0x1c0], PT ;  /* 0x00007000ff007a0c */ /* 0x000fe20003f05070 */
[CC--:B------:R-:W-:Y:S02]  /*0690*/  IMAD.WIDE.U32 R96, R151.reuse, R178.reuse, c[0x0][0x188] ;  /* 0x0000620097607625 */ /* 0x0c0fe400078e00b2 */
[----:B------:R-:W3:Y:S01]  /*06a0*/  LDG.E.128 R92, [R92.64] ;  /* 0x000000045c5c7981 */ /* 0x000ee2000c1e1d00 */
[----:B------:R-:W-:Y:S01]  /*06b0*/  ISETP.NE.AND.EX P0, PT, RZ, c[0x0][0x1c4], PT, P0 ;  /* 0x00007100ff007a0c */ /* 0x000fe20003f05300 */
[----:B------:R-:W-:Y:S02]  /*06c0*/  IMAD.WIDE.U32 R100, R151, R178, c[0x0][0x208] ;  /* 0x0000820097647625 */ /* 0x000fe400078e00b2 */
[----:B------:R-:W3:Y:S01]  /*06d0*/  LDG.E.128 R96, [R96.64] ;  /* 0x0000000460607981 */ /* 0x000ee2000c1e1d00 */
[----:B------:R-:W-:-:S03]  /*06e0*/  SHF.R.S32.HI R161, RZ, 0x1f, R148 ;  /* 0x0000001fffa17819 */ /* 0x000fc60000011494 */
[----:B------:R-:W3:Y:S01]  /*06f0*/  LDG.E.128 R100, [R100.64] ;  /* 0x0000000464647981 */ /* 0x000ee2000c1e1d00 */
[----:B------:R-:W-:-:S05]  /*0700*/  MOV R154, 0x3f800000 ;  /* 0x3f800000009a7802 */ /* 0x000fca0000000f00 */
[----:B------:R-:W-:-:S04]  /*0710*/  @P0 LEA R170, P2, R148, c[0x0][0x1c0], 0x2 ;  /* 0x0000700094aa0a11 */ /* 0x000fc800078410ff */
[----:B------:R-:W-:Y:S01]  /*0720*/  @P0 LEA.HI.X R171, R148, c[0x0][0x1c4], R161, 0x2, P2 ;  /* 0x0000710094ab0a11 */ /* 0x000fe200010f14a1 */
[----:B------:R-:W-:-:S04]  /*0730*/  IMAD.WIDE.U32 R164, R155, R181, c[0x0][0x190] ;  /* 0x000064009ba47625 */ /* 0x000fc800078e00b5 */
[----:B-----5:R0:W5:Y:S01]  /*0740*/  @P0 LDG.E R154, [R170.64] ;  /* 0x00000004aa9a0981 */ /* 0x020162000c1e1900 */
[C---:B------:R-:W-:Y:S01]  /*0750*/  LEA R184, P0, R157.reuse, c[0x0][0x190], 0x2 ;  /* 0x000064009db87a11 */ /* 0x040fe200078010ff */
[-C--:B------:R-:W-:Y:S02]  /*0760*/  IMAD.WIDE.U32 R168, R158, R181.reuse, c[0x0][0x190] ;  /* 0x000064009ea87625 */ /* 0x080fe400078e00b5 */
[----:B------:R1:W5:Y:S01]  /*0770*/  LDG.E R163, [R164.64] ;  /* 0x00000004a4a37981 */ /* 0x000362000c1e1900 */
[----:B------:R-:W-:Y:S01]  /*0780*/  LEA.HI.X R185, R157, c[0x0][0x194], RZ, 0x2, P0 ;  /* 0x000065009db97a11 */ /* 0x000fe200000f14ff */
[-C--:B------:R-:W-:Y:S01]  /*0790*/  IMAD.WIDE.U32 R172, R153, R181.reuse, c[0x0][0x190] ;  /* 0x0000640099ac7625 */ /* 0x080fe200078e00b5 */
[----:B------:R-:W-:Y:S01]  /*07a0*/  ISETP.NE.U32.AND P1, PT, RZ, c[0x0][0x218], PT ;  /* 0x00008600ff007a0c */ /* 0x000fe20003f25070 */
[----:B------:R-:W-:Y:S01]  /*07b0*/  ULDC.U8 UR6, c[0x0][0x1f0] ;  /* 0x00007c0000067ab9 */ /* 0x000fe20000000000 */
[----:B------:R0:W5:Y:S01]  /*07c0*/  LDG.E R162, [R168.64] ;  /* 0x00000004a8a27981 */ /* 0x000162000c1e1900 */
[----:B------:R-:W-:-:S03]  /*07d0*/  IMAD.WIDE.U32 R174, R152, R181, c[0x0][0x190] ;  /* 0x0000640098ae7625 */ /* 0x000fc600078e00b5 */
[----:B------:R0:W5:Y:S01]  /*07e0*/  LDG.E R161, [R172.64] ;  /* 0x00000004aca17981 */ /* 0x000162000c1e1900 */
[----:B------:R-:W-:-:S03]  /*07f0*/  IMAD.WIDE.U32 R180, R151, R181, c[0x0][0x190] ;  /* 0x0000640097b47625 */ /* 0x000fc600078e00b5 */
[----:B-1----:R1:W5:Y:S04]  /*0800*/  LDG.E R164, [R184.64] ;  /* 0x00000004b8a47981 */ /* 0x002368000c1e1900 */
[----:B------:R1:W5:Y:S01]  /*0810*/  LDG.E R156, [R180.64] ;  /* 0x00000004b49c7981 */ /* 0x000362000c1e1900 */
[----:B------:R-:W-:-:S03]  /*0820*/  ISETP.NE.AND.EX P1, PT, RZ, c[0x0][0x21c], PT, P1 ;  /* 0x00008700ff007a0c */ /* 0x000fc60003f25310 */
[----:B------:R2:W5:Y:S10]  /*0830*/  LDG.E R160, [R174.64] ;  /* 0x00000004aea07981 */ /* 0x000574000c1e1900 */
[----:B------:R-:W-:-:S04]  /*0840*/  @P1 LEA R182, P0, R157, c[0x0][0x218], 0x4 ;  /* 0x000086009db61a11 */ /* 0x000fc800078020ff */
[----:B------:R-:W-:Y:S02]  /*0850*/  @P1 LEA.HI.X R183, R157, c[0x0][0x21c], RZ, 0x4, P0 ;  /* 0x000087009db71a11 */ /* 0x000fe400000f24ff */
[----:B------:R-:W-:Y:S01]  /*0860*/  ISETP.NE.AND P0, PT, RZ, UR6, PT ;  /* 0x00000006ff007c0c */ /* 0x000fe2000bf05270 */
[----:B------:R-:W-:Y:S01]  /*0870*/  @P1 IMAD.WIDE.U32 R166, R155, R178, c[0x0][0x218] ;  /* 0x000086009ba61625 */ /* 0x000fe200078e00b2 */
[----:B------:R-:W-:Y:S01]  /*0880*/  LOP3.LUT P3, RZ, R186, 0xff, RZ, 0xc0, !PT ;  /* 0x000000ffbaff7812 */ /* 0x000fe2000786c0ff */
[----:B------:R1:W5:Y:S04]  /*0890*/  @P1 LDG.E.128 R48, [R182.64] ;  /* 0x00000004b6301981 */ /* 0x000368000c1e1d00 */
[----:B------:R1:W5:Y:S01]  /*08a0*/  @P1 LDG.E.128 R28, [R166.64] ;  /* 0x00000004a61c1981 */ /* 0x000362000c1e1d00 */
[----:B0-----:R-:W-:-:S05]  /*08b0*/  @P1 IMAD.WIDE.U32 R168, R178, R158, c[0x0][0x218] ;  /* 0x00008600b2a81625 */ /* 0x001fca00078e009e */
[----:B------:R0:W5:Y:S01]  /*08c0*/  @P1 LDG.E.128 R32, [R168.64] ;  /* 0x00000004a8201981 */ /* 0x000162000c1e1d00 */
[----:B------:R-:W-:-:S05]  /*08d0*/  @P1 IMAD.WIDE.U32 R170, R178, R153, c[0x0][0x218] ;  /* 0x00008600b2aa1625 */ /* 0x000fca00078e0099 */
[----:B------:R0:W5:Y:S01]  /*08e0*/  @P1 LDG.E.128 R36, [R170.64] ;  /* 0x00000004aa241981 */ /* 0x000162000c1e1d00 */
[----:B------:R-:W-:-:S04]  /*08f0*/  @P1 IMAD.WIDE.U32 R176, R178, R152, c[0x0][0x218] ;  /* 0x00008600b2b01625 */ /* 0x000fc800078e0098 */
[----:B------:R-:W-:Y:S01]  /*0900*/  @P1 IMAD.WIDE.U32 R178, R178, R151, c[0x0][0x218] ;  /* 0x00008600b2b21625 */ /* 0x000fe200078e0097 */
[----:B------:R0:W5:Y:S04]  /*0910*/  @P1 LDG.E.128 R40, [R176.64] ;  /* 0x00000004b0281981 */ /* 0x000168000c1e1d00 */
[----:B------:R0:W5:Y:S01]  /*0920*/  @P1 LDG.E.128 R44, [R178.64] ;  /* 0x00000004b22c1981 */ /* 0x000162000c1e1d00 */
[----:B------:R-:W-:Y:S02]  /*0930*/  LOP3.LUT P1, RZ, R150, 0x1f, RZ, 0xc0, !PT ;  /* 0x0000001f96ff7812 */ /* 0x000fe4000782c0ff */
[----:B--2---:R-:W-:-:S05]  /*0940*/  FSEL R175, R187, RZ, !P0 ;  /* 0x000000ffbbaf7208 */ /* 0x004fca0004000000 */
[C---:B----4-:R-:W-:Y:S02]  /*0950*/  FADD.FTZ R56, -R175.reuse, R56 ;  /* 0x00000038af387221 */ /* 0x050fe40000010100 */
[----:B------:R-:W-:Y:S02]  /*0960*/  FADD.FTZ R58, -R175, R58 ;  /* 0x0000003aaf3a7221 */ /* 0x000fe40000010100 */
[----:B---3--:R-:W-:Y:S02]  /*0970*/  FMUL.FTZ R165, R159, R56 ;  /* 0x000000389fa57220 */ /* 0x008fe40000410000 */
[----:B------:R-:W-:Y:S02]  /*0980*/  FADD.FTZ R56, -R175, R65 ;  /* 0x00000041af387221 */ /* 0x000fe40000010100 */
[----:B-1----:R-:W-:Y:S02]  /*0990*/  FMUL.FTZ R167, R159, R58 ;  /* 0x0000003a9fa77220 */ /* 0x002fe40000410000 */
[----:B------:R-:W-:-:S02]  /*09a0*/  FADD.FTZ R58, -R175, R66 ;  /* 0x00000042af3a7221 */ /* 0x000fc40000010100 */
[----:B------:R-:W-:Y:S02]  /*09b0*/  FMUL.FTZ R66, R159, R56 ;  /* 0x000000389f427220 */ /* 0x000fe40000410000 */
[C---:B------:R-:W-:Y:S02]  /*09c0*/  FADD.FTZ R72, -R175.reuse, R72 ;  /* 0x00000048af487221 */ /* 0x040fe40000010100 */
[----:B------:R-:W-:Y:S02]  /*09d0*/  FADD.FTZ R56, -R175, R73 ;  /* 0x00000049af387221 */ /* 0x000fe40000010100 */
[C---:B------:R-:W-:Y:S02]  /*09e0*/  FMUL.FTZ R73, R159.reuse, R72 ;  /* 0x000000489f497220 */ /* 0x040fe40000410000 */
[----:B------:R-:W-:Y:S02]  /*09f0*/  FMUL.FTZ R72, R159, R56 ;  /* 0x000000389f487220 */ /* 0x000fe40000410000 */
[----:B------:R-:W-:-:S02]  /*0a00*/  FADD.FTZ R80, -R175, R80 ;  /* 0x00000050af507221 */ /* 0x000fc40000010100 */
[C---:B------:R-:W-:Y:S02]  /*0a10*/  FADD.FTZ R56, -R175.reuse, R81 ;  /* 0x00000051af387221 */ /* 0x040fe40000010100 */
[----:B------:R-:W-:Y:S02]  /*0a20*/  FADD.FTZ R166, -R175, R57 ;  /* 0x00000039afa67221 */ /* 0x000fe40000010100 */
[----:B0-----:R-:W-:Y:S02]  /*0a30*/  FMUL.FTZ R168, R24, R60 ;  /* 0x0000003c18a87220 */ /* 0x001fe40000410000 */
[C---:B------:R-:W-:Y:S02]  /*0a40*/  FMUL.FTZ R81, R159.reuse, R80 ;  /* 0x000000509f517220 */ /* 0x040fe40000410000 */
[C---:B------:R-:W-:Y:S02]  /*0a50*/  FMUL.FTZ R80, R159.reuse, R56 ;  /* 0x000000389f507220 */ /* 0x040fe40000410000 */
[----:B------:R-:W-:-:S02]  /*0a60*/  FMUL.FTZ R166, R159, R166 ;  /* 0x000000a69fa67220 */ /* 0x000fc40000410000 */
[----:B------:R-:W-:Y:S02]  /*0a70*/  FMUL.FTZ R169, R25, R61 ;  /* 0x0000003d19a97220 */ /* 0x000fe40000410000 */
[----:B------:R-:W-:Y:S02]  /*0a80*/  FADD.FTZ R56, RZ, R168 ;  /* 0x000000a8ff387221 */ /* 0x000fe40000010000 */
[----:B------:R-:W-:Y:S02]  /*0a90*/  FFMA.FTZ R57, R165, R168, RZ ;  /* 0x000000a8a5397223 */ /* 0x000fe400000100ff */
[C---:B------:R-:W-:Y:S02]  /*0aa0*/  FADD.FTZ R170, -R175.reuse, R59 ;  /* 0x0000003bafaa7221 */ /* 0x040fe40000010100 */
[----:B------:R-:W-:Y:S02]  /*0ab0*/  FADD.FTZ R64, -R175, R64 ;  /* 0x00000040af407221 */ /* 0x000fe40000010100 */
        /* <DEDUP_REMOVED lines=13> */
[----:B------:R-:W-:Y:S02]  /*0b90*/  FADD.FTZ R174, -R175, R67 ;  /* 0x00000043afae7221 */ /* 0x000fe40000010100 */
[----:B------:R-:W-:Y:S02]  /*0ba0*/  FADD.FTZ R128, R69, R128 ;  /* 0x0000008045807221 */ /* 0x000fe40000010000 */
[----:B------:R-:W-:Y:S02]  /*0bb0*/  FMUL.FTZ R67, R159, R58 ;  /* 0x0000003a9f437220 */ /* 0x000fe40000410000 */
[----:B------:R-:W-:Y:S02]  /*0bc0*/  FFMA.FTZ R104, R69, R66, R104 ;  /* 0x0000004245687223 */ /* 0x000fe40000010068 */
[----:B------:R-:W-:Y:S02]  /*0bd0*/  FMUL.FTZ R69, R21, R69 ;  /* 0x0000004515457220 */ /* 0x000fe40000410000 */
[----:B------:R-:W-:-:S02]  /*0be0*/  FADD.FTZ R56, R59, R68 ;  /* 0x000000443b387221 */ /* 0x000fc40000010000 */
[----:B------:R-:W-:Y:S02]  /*0bf0*/  FFMA.FTZ R57, R171, R68, R57 ;  /* 0x00000044ab397223 */ /* 0x000fe40000010039 */
[C---:B------:R-:W-:Y:S02]  /*0c00*/  FADD.FTZ R133, R70.reuse, R133 ;  /* 0x0000008546857221 */ /* 0x040fe40000010000 */
[----:B------:R-:W-:Y:S02]  /*0c10*/  FMUL.FTZ R174, R159, R174 ;  /* 0x000000ae9fae7220 */ /* 0x000fe40000410000 */
        /* <DEDUP_REMOVED lines=49> */
[----:B------:R-:W-:Y:S02]  /*0f30*/  FADD.FTZ R88, -R175, R88 ;  /* 0x00000058af587221 */ /* 0x000fe40000010100 */
[----:B------:R-:W-:-:S02]  /*0f40*/  FMUL.FTZ R86, R14, R86 ;  /* 0x000000560e567220 */ /* 0x000fc40000410000 */
[----:B------:R-:W-:Y:S02]  /*0f50*/  FADD.FTZ R59, R56, R85 ;  /* 0x00000055383b7221 */ /* 0x000fe40000010000 */
        /* <DEDUP_REMOVED lines=73> */
.L_x_8847:
        /* <DEDUP_REMOVED lines=18> */
.L_x_8848:
[----:B------:R-:W-:Y:S01]  /*1510*/  PLOP3.LUT P0, PT, PT, PT, PT, 0x80, 0x0 ;  /* 0x000000000000781c */ /* 0x000fe20003f0f070 */
[----:B-1----:R-:W-:Y:S01]  /*1520*/  FADD.FTZ R65, R56, R63 ;  /* 0x0000003f38417221 */ /* 0x002fe20000010000 */
[----:B------:R-:W-:Y:S01]  /*1530*/  @!P1 PLOP3.LUT P0, PT, P3, PT, PT, 0x80, 0x0 ;  /* 0x000000000000981c */ /* 0x000fe20001f0f070 */
[----:B--2---:R-:W-:Y:S01]  /*1540*/  FADD.FTZ R64, R64, R61 ;  /* 0x0000003d40407221 */ /* 0x004fe20000010000 */
[----:B------:R-:W-:Y:S01]  /*1550*/  SHF.R.U32.HI R57, RZ, 0x5, R150 ;  /* 0x00000005ff397819 */ /* 0x000fe20000011696 */
[----:B------:R-:W-:Y:S01]  /*1560*/  ULDC.U8 UR6, c[0x0][0x1f0] ;  /* 0x00007c0000067ab9 */ /* 0x000fe20000000000 */
[----:B------:R-:W-:Y:S02]  /*1570*/  ISETP.NE.U32.AND P2, PT, RZ, c[0x0][0x258], PT ;  /* 0x00009600ff007a0c */ /* 0x000fe40003f45070 */
[C---:B------:R-:W-:Y:S02]  /*1580*/  @!P1 LOP3.LUT R58, R57.reuse, 0x7fffffc, RZ, 0xc0, !PT ;  /* 0x07fffffc393a9812 */ /* 0x040fe400078ec0ff */
[----:B------:R-:W-:-:S02]  /*1590*/  LOP3.LUT R176, R57, 0x7fffffc, RZ, 0xc0, !PT ;  /* 0x07fffffc39b07812 */ /* 0x000fc400078ec0ff */
[----:B------:R-:W-:Y:S02]  /*15a0*/  ISETP.NE.AND.EX P2, PT, RZ, c[0x0][0x25c], PT, P2 ;  /* 0x00009700ff007a0c */ /* 0x000fe40003f45320 */
[----:B------:R-:W-:Y:S02]  /*15b0*/  @!P3 IADD3 R176, R176, 0x4, RZ ;  /* 0x00000004b0b0b810 */ /* 0x000fe40007ffe0ff */
[----:B------:R-:W-:Y:S02]  /*15c0*/  @!P0 IADD3 R58, R58, 0x4, RZ ;  /* 0x000000043a3a8810 */ /* 0x000fe40007ffe0ff */
[----:B------:R-:W-:Y:S01]  /*15d0*/  ISETP.NE.AND P0, PT, RZ, UR6, PT ;  /* 0x00000006ff007c0c */ /* 0x000fe2000bf05270 */
[----:B------:R-:W-:Y:S01]  /*15e0*/  WARPSYNC 0xffffffff ;  /* 0xffffffff00007948 */ /* 0x000fe20003800000 */
[----:B------:R-:W-:Y:S02]  /*15f0*/  @!P1 LOP3.LUT R103, R58, 0x3, R57, 0xf8, !PT ;  /* 0x000000033a679812 */ /* 0x000fe400078ef839 */
        /* <DEDUP_REMOVED lines=44> */
.L_x_8844:
[-CC-:B------:R-:W-:Y:S01]  /*18c0*/  FFMA.FTZ R66, R66, R64.reuse, R103.reuse ;  /* 0x0000004042427223 */ /* 0x180fe20000010067 */
[----:B------:R-:W-:Y:S01]  /*18d0*/  LOP3.LUT P4, RZ, R163, 0xff0000, RZ, 0xc0, !PT ;  /* 0x00ff0000a3ff7812 */ /* 0x000fe2000788c0ff */
[-CC-:B------:R-:W-:Y:S01]  /*18e0*/  FFMA.FTZ R67, R67, R64.reuse, R103.reuse ;  /* 0x0000004043437223 */ /* 0x180fe20000010067 */
[----:B------:R-:W-:Y:S01]  /*18f0*/  LOP3.LUT P6, RZ, R163, 0xff00, RZ, 0xc0, !PT ;  /* 0x0000ff00a3ff7812 */ /* 0x000fe200078cc0ff */
[----:B------:R-:W-:Y:S01]  /*1900*/  FADD.FTZ R66, R69, -R66 ;  /* 0x8000004245427221 */ /* 0x000fe20000010000 */
[----:B------:R-:W-:Y:S01]  /*1910*/  LOP3.LUT P5, RZ, R163, 0xff, RZ, 0xc0, !PT ;  /* 0x000000ffa3ff7812 */ /* 0x000fe200078ac0ff */
[--C-:B0-----:R-:W-:Y:S01]  /*1920*/  FFMA.FTZ R58, R72, R64, R103.reuse ;  /* 0x00000040483a7223 */ /* 0x101fe20000010067 */
[----:B------:R-:W-:Y:S01]  /*1930*/  IADD3 R148, R148, c[0x0][0x160], RZ ;  /* 0x0000580094947a10 */ /* 0x000fe20007ffe0ff */
[----:B------:R-:W-:Y:S01]  /*1940*/  FMUL.FTZ R72, R159, R66 ;  /* 0x000000429f487220 */ /* 0x000fe20000410000 */
[----:B------:R-:W-:Y:S01]  /*1950*/  SEL R186, RZ, 0x1, P3 ;  /* 0x00000001ffba7807 */ /* 0x000fe20001800000 */
[----:B------:R-:W-:-:S02]  /*1960*/  FFMA.FTZ R171, R171, R64, R103 ;  /* 0x00000040abab7223 */ /* 0x000fc40000010067 */
[----:B------:R-:W-:Y:S02]  /*1970*/  FADD.FTZ R70, R70, -R67 ;  /* 0x8000004346467221 */ /* 0x000fe40000010000 */
[--C-:B------:R-:W-:Y:S02]  /*1980*/  FFMA.FTZ R174, R174, R64, R103.reuse ;  /* 0x00000040aeae7223 */ /* 0x100fe40000010067 */
[-C--:B------:R-:W-:Y:S02]  /*1990*/  FMUL.FTZ R65, R65, R154.reuse ;  /* 0x0000009a41417220 */ /* 0x080fe40000410000 */
[----:B------:R-:W-:Y:S02]  /*19a0*/  FMUL.FTZ R166, R166, R154 ;  /* 0x0000009aa6a67220 */ /* 0x000fe40000410000 */
[----:B------:R-:W-:Y:S02]  /*19b0*/  @P0 FADD.FTZ R72, R49, R72 ;  /* 0x0000004831480221 */ /* 0x000fe40000010000 */
[----:B------:R-:W-:-:S02]  /*19c0*/  FFMA.FTZ R59, R73, R64, R103 ;  /* 0x00000040493b7223 */ /* 0x000fc40000010067 */
[----:B------:R-:W-:Y:S02]  /*19d0*/  FADD.FTZ R68, R68, -R171 ;  /* 0x800000ab44447221 */ /* 0x000fe40000010000 */
[----:B------:R-:W-:Y:S02]  /*19e0*/  FMUL.FTZ R73, R159, R70 ;  /* 0x000000469f497220 */ /* 0x000fe40000410000 */
[----:B------:R-:W-:Y:S02]  /*19f0*/  FFMA.FTZ R61, R81, R64, R103 ;  /* 0x00000040513d7223 */ /* 0x000fe40000010067 */
[----:B------:R-:W-:Y:S02]  /*1a00*/  FMUL.FTZ R65, R65, c[0x0][0x1e8] ;  /* 0x00007a0041417a20 */ /* 0x000fe40000410000 */
[----:B------:R-:W-:Y:S02]  /*1a10*/  FADD.FTZ R174, R71, -R174 ;  /* 0x800000ae47ae7221 */ /* 0x000fe40000010000 */
[----:B------:R-:W-:-:S02]  /*1a20*/  FADD.FTZ R58, R77, -R58 ;  /* 0x8000003a4d3a7221 */ /* 0x000fc40000010000 */
[----:B------:R-:W-:Y:S02]  /*1a30*/  FMUL.FTZ R81, R166, c[0x0][0x1e8] ;  /* 0x00007a00a6517a20 */ /* 0x000fe40000410000 */
[----:B------:R-:W-:Y:S02]  /*1a40*/  FMUL.FTZ R56, R72, R154 ;  /* 0x0000009a48387220 */ /* 0x000fe40000410000 */
[--C-:B------:R-:W-:Y:S01]  /*1a50*/  FFMA.FTZ R167, R97, R64, R103.reuse ;  /* 0x0000004061a77223 */ /* 0x100fe20000010067 */
[----:B------:R-:W-:Y:S01]  /*1a60*/  SEL R81, R81, RZ, P6 ;  /* 0x000000ff51517207 */ /* 0x000fe20003000000 */
[----:B------:R-:W-:Y:S01]  /*1a70*/  FMUL.FTZ R170, R170, R154 ;  /* 0x0000009aaaaa7220 */ /* 0x000fe20000410000 */
[----:B------:R-:W-:Y:S01]  /*1a80*/  LOP3.LUT P6, RZ, R163, 0xff000000, RZ, 0xc0, !PT ;  /* 0xff000000a3ff7812 */ /* 0x000fe200078cc0ff */
[----:B------:R-:W-:Y:S02]  /*1a90*/  FFMA.FTZ R172, R98, R64, R103 ;  /* 0x0000004062ac7223 */ /* 0x000fe40000010067 */
[----:B------:R-:W-:-:S02]  /*1aa0*/  FMUL.FTZ R97, R159, R68 ;  /* 0x000000449f617220 */ /* 0x000fc40000410000 */
[----:B------:R-:W-:Y:S02]  /*1ab0*/  @P0 FADD.FTZ R73, R50, R73 ;  /* 0x0000004932490221 */ /* 0x000fe40000010000 */
[--C-:B------:R-:W-:Y:S01]  /*1ac0*/  FFMA.FTZ R168, R82, R64, R103.reuse ;  /* 0x0000004052a87223 */ /* 0x100fe20000010067 */
[----:B------:R-:W-:Y:S01]  /*1ad0*/  SEL R82, R65, RZ, P4 ;  /* 0x000000ff41527207 */ /* 0x000fe20002000000 */
[C---:B------:R-:W-:Y:S01]  /*1ae0*/  FMUL.FTZ R174, R159.reuse, R174 ;  /* 0x000000ae9fae7220 */ /* 0x040fe20000410000 */
[----:B------:R-:W-:Y:S01]  /*1af0*/  LOP3.LUT P4, RZ, R164, 0xff00, RZ, 0xc0, !PT ;  /* 0x0000ff00a4ff7812 */ /* 0x000fe2000788c0ff */
[----:B------:R-:W-:Y:S02]  /*1b00*/  FMUL.FTZ R98, R159, R58 ;  /* 0x0000003a9f627220 */ /* 0x000fe40000410000 */
[----:B------:R-:W-:Y:S02]  /*1b10*/  FFMA.FTZ R165, R83, R64, R103 ;  /* 0x0000004053a57223 */ /* 0x000fe40000010067 */
[----:B------:R-:W-:-:S02]  /*1b20*/  FMUL.FTZ R56, R56, c[0x0][0x1e8] ;  /* 0x00007a0038387a20 */ /* 0x000fc40000410000 */
[-C--:B------:R-:W-:Y:S02]  /*1b30*/  FMUL.FTZ R63, R63, R154.reuse ;  /* 0x0000009a3f3f7220 */ /* 0x080fe40000410000 */
[----:B------:R-:W-:Y:S01]  /*1b40*/  FMUL.FTZ R83, R170, c[0x0][0x1e8] ;  /* 0x00007a00aa537a20 */ /* 0x000fe20000410000 */
[----:B------:R-:W-:Y:S01]  /*1b50*/  SEL R65, R56, RZ, P4 ;  /* 0x000000ff38417207 */ /* 0x000fe20002000000 */
[----:B------:R-:W-:Y:S01]  /*1b60*/  @P0 FADD.FTZ R97, R48, R97 ;  /* 0x0000006130610221 */ /* 0x000fe20000010000 */
[C---:B------:R-:W-:Y:S01]  /*1b70*/  LOP3.LUT P4, RZ, R164.reuse, 0xff000000, RZ, 0xc0, !PT ;  /* 0xff000000a4ff7812 */ /* 0x040fe2000788c0ff */
[----:B------:R-:W-:Y:S01]  /*1b80*/  FMUL.FTZ R57, R73, R154 ;  /* 0x0000009a49397220 */ /* 0x000fe20000410000 */
[----:B------:R-:W-:Y:S01]  /*1b90*/  SEL R83, R83, RZ, P6 ;  /* 0x000000ff53537207 */ /* 0x000fe20003000000 */
[----:B------:R-:W-:Y:S01]  /*1ba0*/  @P0 FADD.FTZ R174, R51, R174 ;  /* 0x000000ae33ae0221 */ /* 0x000fe20000010000 */
[----:B------:R-:W-:Y:S01]  /*1bb0*/  LOP3.LUT P6, RZ, R164, 0xff0000, RZ, 0xc0, !PT ;  /* 0x00ff0000a4ff7812 */ /* 0x000fe200078cc0ff */
[----:B------:R-:W-:-:S02]  /*1bc0*/  @P0 FADD.FTZ R98, R33, R98 ;  /* 0x0000006221620221 */ /* 0x000fc40000010000 */
[----:B------:R-:W-:Y:S02]  /*1bd0*/  FFMA.FTZ R75, R75, R64, R103 ;  /* 0x000000404b4b7223 */ /* 0x000fe40000010067 */
[----:B------:R-:W-:Y:S02]  /*1be0*/  FADD.FTZ R76, R76, -R59 ;  /* 0x8000003b4c4c7221 */ /* 0x000fe40000010000 */
[----:B------:R-:W-:Y:S02]  /*1bf0*/  FMUL.FTZ R63, R63, c[0x0][0x1e8] ;  /* 0x00007a003f3f7a20 */ /* 0x000fe40000410000 */
[----:B------:R-:W-:Y:S02]  /*1c00*/  FMUL.FTZ R56, R97, R154 ;  /* 0x0000009a61387220 */ /* 0x000fe40000410000 */
[----:B------:R-:W-:Y:S02]  /*1c10*/  FMUL.FTZ R57, R57, c[0x0][0x1e8] ;  /* 0x00007a0039397a20 */ /* 0x000fe40000410000 */
[----:B------:R-:W-:-:S02]  /*1c20*/  FFMA.FTZ R74, R74, R64, R103 ;  /* 0x000000404a4a7223 */ /* 0x000fc40000010067 */
[----:B------:R-:W-:Y:S01]  /*1c30*/  FFMA.FTZ R169, R99, R64, R103 ;  /* 0x0000004063a97223 */ /* 0x000fe20000010067 */
[----:B------:R-:W-:Y:S01]  /*1c40*/  SEL R66, R57, RZ, P6 ;  /* 0x000000ff39427207 */ /* 0x000fe20003000000 */
[-C--:B------:R-:W-:Y:S01]  /*1c50*/  FMUL.FTZ R58, R174, R154.reuse ;  /* 0x0000009aae3a7220 */ /* 0x080fe20000410000 */
[----:B------:R-:W-:Y:S01]  /*1c60*/  LOP3.LUT P6, RZ, R162, 0xff00, RZ, 0xc0, !PT ;  /* 0x0000ff00a2ff7812 */ /* 0x000fe200078cc0ff */
[----:B------:R-:W-:Y:S02]  /*1c70*/  FMUL.FTZ R60, R98, R154 ;  /* 0x0000009a623c7220 */ /* 0x000fe40000410000 */
[----:B------:R-:W-:Y:S01]  /*1c80*/  FADD.FTZ R78, R78, -R75 ;  /* 0x8000004b4e4e7221 */ /* 0x000fe20000010000 */
[----:B------:R-:W-:Y:S01]  /*1c90*/  @P2 SEL R75, R174, R55, P1 ;  /* 0x00000037ae4b2207 */ /* 0x000fe20000800000 */
[----:B------:R-:W-:Y:S02]  /*1ca0*/  FMUL.FTZ R99, R159, R76 ;  /* 0x0000004c9f637220 */ /* 0x000fe40000410000 */
[-CC-:B------:R-:W-:Y:S01]  /*1cb0*/  FFMA.FTZ R62, R80, R64.reuse, R103.reuse ;  /* 0x00000040503e7223 */ /* 0x180fe20000010067 */
[----:B------:R-:W-:Y:S01]  /*1cc0*/  SEL R80, R63, RZ, P5 ;  /* 0x000000ff3f507207 */ /* 0x000fe20002800000 */
[----:B------:R-:W-:Y:S01]  /*1cd0*/  FMUL.FTZ R56, R56, c[0x0][0x1e8] ;  /* 0x00007a0038387a20 */ /* 0x000fe20000410000 */
[----:B------:R-:W-:Y:S01]  /*1ce0*/  LOP3.LUT P5, RZ, R164, 0xff, RZ, 0xc0, !PT ;  /* 0x000000ffa4ff7812 */ /* 0x000fe200078ac0ff */
[----:B------:R-:W-:-:S02]  /*1cf0*/  FFMA.FTZ R89, R89, R64, R103 ;  /* 0x0000004059597223 */ /* 0x000fc40000010067 */
[-CC-:B------:R-:W-:Y:S02]  /*1d00*/  FFMA.FTZ R88, R88, R64.reuse, R103.reuse ;  /* 0x0000004058587223 */ /* 0x180fe40000010067 */
[-CC-:B------:R-:W-:Y:S02]  /*1d10*/  FFMA.FTZ R91, R91, R64.reuse, R103.reuse ;  /* 0x000000405b5b7223 */ /* 0x180fe40000010067 */
[-CC-:B------:R-:W-:Y:S02]  /*1d20*/  FFMA.FTZ R90, R90, R64.reuse, R103.reuse ;  /* 0x000000405a5a7223 */ /* 0x180fe40000010067 */
[----:B------:R-:W-:Y:S01]  /*1d30*/  FFMA.FTZ R175, R175, R64, R103 ;  /* 0x00000040afaf7223 */ /* 0x000fe20000010067 */
[----:B------:R-:W-:Y:S01]  /*1d40*/  SEL R64, R56, RZ, P5 ;  /* 0x000000ff38407207 */ /* 0x000fe20002800000 */
[----:B------:R-:W-:Y:S01]  /*1d50*/  FMUL.FTZ R58, R58, c[0x0][0x1e8] ;  /* 0x00007a003a3a7a20 */ /* 0x000fe20000410000 */
[----:B------:R-:W-:Y:S01]  /*1d60*/  LOP3.LUT P5, RZ, R162, 0xff, RZ, 0xc0, !PT ;  /* 0x000000ffa2ff7812 */ /* 0x000fe200078ac0ff */
[----:B------:R-:W-:-:S02]  /*1d70*/  FMUL.FTZ R60, R60, c[0x0][0x1e8] ;  /* 0x00007a003c3c7a20 */ /* 0x000fc40000410000 */
[----:B------:R-:W-:Y:S01]  /*1d80*/  FADD.FTZ R74, R79, -R74 ;  /* 0x8000004a4f4a7221 */ /* 0x000fe20000010000 */
[----:B------:R-:W-:Y:S01]  /*1d90*/  SEL R67, R58, RZ, P4 ;  /* 0x000000ff3a437207 */ /* 0x000fe20002000000 */
[----:B------:R-:W-:Y:S01]  /*1da0*/  FMUL.FTZ R103, R159, R78 ;  /* 0x0000004e9f677220 */ /* 0x000fe20000410000 */
[----:B------:R-:W-:Y:S01]  /*1db0*/  SEL R69, R60, RZ, P6 ;  /* 0x000000ff3c457207 */ /* 0x000fe20003000000 */
[----:B------:R-:W-:Y:S01]  /*1dc0*/  @P0 FADD.FTZ R99, R32, R99 ;  /* 0x0000006320630221 */ /* 0x000fe20000010000 */
[C---:B------:R-:W-:Y:S01]  /*1dd0*/  LOP3.LUT P4, RZ, R162.reuse, 0xff0000, RZ, 0xc0, !PT ;  /* 0x00ff0000a2ff7812 */ /* 0x040fe2000788c0ff */
[----:B------:R-:W-:Y:S01]  /*1de0*/  FADD.FTZ R62, R85, -R62 ;  /* 0x8000003e553e7221 */ /* 0x000fe20000010000 */
[----:B------:R-:W-:Y:S01]  /*1df0*/  LOP3.LUT P6, RZ, R162, 0xff000000, RZ, 0xc0, !PT ;  /* 0xff000000a2ff7812 */ /* 0x000fe200078cc0ff */
[----:B------:R-:W-:Y:S01]  /*1e00*/  FMUL.FTZ R78, R159, R74 ;  /* 0x0000004a9f4e7220 */ /* 0x000fe20000410000 */
[----:B------:R-:W-:Y:S01]  /*1e10*/  @P2 SEL R74, R73, R54, P1 ;  /* 0x00000036494a2207 */ /* 0x000fe20000800000 */
[----:B------:R-:W-:Y:S01]  /*1e20*/  @P0 FADD.FTZ R103, R34, R103 ;  /* 0x0000006722670221 */ /* 0x000fe20000010000 */
[----:B------:R-:W-:Y:S01]  /*1e30*/  @P2 SEL R73, R72, R53, P1 ;  /* 0x0000003548492207 */ /* 0x000fe20000800000 */
[----:B------:R-:W-:Y:S01]  /*1e40*/  FMUL.FTZ R56, R99, R154 ;  /* 0x0000009a63387220 */ /* 0x000fe20000410000 */
[----:B------:R-:W-:Y:S01]  /*1e50*/  @P2 SEL R72, R97, R52, P1 ;  /* 0x0000003461482207 */ /* 0x000fe20000800000 */
[----:B------:R-:W-:-:S02]  /*1e60*/  FMUL.FTZ R162, R159, R62 ;  /* 0x0000003e9fa27220 */ /* 0x000fc40000410000 */
[----:B------:R-:W-:Y:S02]  /*1e70*/  @P0 FADD.FTZ R78, R35, R78 ;  /* 0x0000004e234e0221 */ /* 0x000fe40000010000 */
[-C--:B------:R-:W-:Y:S02]  /*1e80*/  FMUL.FTZ R57, R103, R154.reuse ;  /* 0x0000009a67397220 */ /* 0x080fe40000410000 */
[----:B------:R-:W-:Y:S01]  /*1e90*/  FMUL.FTZ R56, R56, c[0x0][0x1e8] ;  /* 0x00007a0038387a20 */ /* 0x000fe20000410000 */
[----:B------:R-:W-:Y:S01]  /*1ea0*/  @P2 SEL R79, R78, R55, P1 ;  /* 0x000000374e4f2207 */ /* 0x000fe20000800000 */
[----:B------:R-:W-:Y:S02]  /*1eb0*/  FADD.FTZ R86, R86, -R165 ;  /* 0x800000a556567221 */ /* 0x000fe40000010000 */
[----:B------:R-:W-:Y:S01]  /*1ec0*/  @P0 FADD.FTZ R162, R37, R162 ;  /* 0x000000a225a20221 */ /* 0x000fe20000010000 */
[----:B------:R-:W-:Y:S01]  /*1ed0*/  SEL R68, R56, RZ, P5 ;  /* 0x000000ff38447207 */ /* 0x000fe20002800000 */
[----:B------:R-:W-:Y:S01]  /*1ee0*/  FMUL.FTZ R58, R78, R154 ;  /* 0x0000009a4e3a7220 */ /* 0x000fe20000410000 */
[----:B------:R-:W-:Y:S01]  /*1ef0*/  LOP3.LUT P5, RZ, R161, 0xff, RZ, 0xc0, !PT ;  /* 0x000000ffa1ff7812 */ /* 0x000fe200078ac0ff */
[----:B------:R-:W-:Y:S01]  /*1f00*/  FMUL.FTZ R57, R57, c[0x0][0x1e8] ;  /* 0x00007a0039397a20 */ /* 0x000fe20000410000 */
[----:B------:R-:W-:Y:S01]  /*1f10*/  @P2 SEL R78, R103, R54, P1 ;  /* 0x00000036674e2207 */ /* 0x000fe20000800000 */
[----:B------:R-:W-:-:S02]  /*1f20*/  FMUL.FTZ R163, R159, R86 ;  /* 0x000000569fa37220 */ /* 0x000fc40000410000 */
[----:B------:R-:W-:Y:S01]  /*1f30*/  FADD.FTZ R88, R93, -R88 ;  /* 0x800000585d587221 */ /* 0x000fe20000010000 */
[----:B------:R-:W-:Y:S01]  /*1f40*/  SEL R70, R57, RZ, P4 ;  /* 0x000000ff39467207 */ /* 0x000fe20002000000 */
[----:B------:R-:W-:Y:S01]  /*1f50*/  FMUL.FTZ R56, R162, R154 ;  /* 0x0000009aa2387220 */ /* 0x000fe20000410000 */
[----:B------:R-:W-:Y:S01]  /*1f60*/  LOP3.LUT P4, RZ, R161, 0xff00, RZ, 0xc0, !PT ;  /* 0x0000ff00a1ff7812 */ /* 0x000fe2000788c0ff */
[----:B------:R-:W-:Y:S02]  /*1f70*/  FMUL.FTZ R58, R58, c[0x0][0x1e8] ;  /* 0x00007a003a3a7a20 */ /* 0x000fe40000410000 */
[----:B------:R-:W-:Y:S02]  /*1f80*/  @P0 FADD.FTZ R163, R38, R163 ;  /* 0x000000a326a30221 */ /* 0x000fe40000010000 */
[----:B------:R-:W-:Y:S01]  /*1f90*/  FMUL.FTZ R164, R159, R88 ;  /* 0x000000589fa47220 */ /* 0x000fe20000410000 */
[----:B------:R-:W-:Y:S01]  /*1fa0*/  SEL R71, R58, RZ, P6 ;  /* 0x000000ff3a477207 */ /* 0x000fe20003000000 */
[----:B------:R-:W-:Y:S01]  /*1fb0*/  FMUL.FTZ R57, R56, c[0x0][0x1e8] ;  /* 0x00007a0038397a20 */ /* 0x000fe20000410000 */
[----:B------:R-:W-:Y:S01]  /*1fc0*/  LOP3.LUT P6, RZ, R161, 0xff0000, RZ, 0xc0, !PT ;  /* 0x00ff0000a1ff7812 */ /* 0x000fe200078cc0ff */
[----:B------:R-:W-:-:S02]  /*1fd0*/  FADD.FTZ R84, R84, -R61 ;  /* 0x8000003d54547221 */ /* 0x000fc40000010000 */
[----:B------:R-:W-:Y:S01]  /*1fe0*/  FADD.FTZ R168, R87, -R168 ;  /* 0x800000a857a87221 */ /* 0x000fe20000010000 */
[----:B------:R-:W-:Y:S01]  /*1ff0*/  SEL R57, R57, RZ, P4 ;  /* 0x000000ff39397207 */ /* 0x000fe20002000000 */
[----:B------:R-:W-:Y:S01]  /*2000*/  FMUL.FTZ R58, R163, R154 ;  /* 0x0000009aa33a7220 */ /* 0x000fe20000410000 */
[----:B------:R-:W-:Y:S01]  /*2010*/  LOP3.LUT P4, RZ, R161, 0xff000000, RZ, 0xc0, !PT ;  /* 0xff000000a1ff7812 */ /* 0x000fe2000788c0ff */
[----:B------:R-:W-:Y:S02]  /*2020*/  FADD.FTZ R100, R100, -R167 ;  /* 0x800000a764647221 */ /* 0x000fe40000010000 */
[----:B------:R-:W-:Y:S02]  /*2030*/  @P0 FADD.FTZ R164, R41, R164 ;  /* 0x000000a429a40221 */ /* 0x000fe40000010000 */
[C---:B------:R-:W-:Y:S02]  /*2040*/  FMUL.FTZ R85, R159.reuse, R84 ;  /* 0x000000549f557220 */ /* 0x040fe40000410000 */
[----:B------:R-:W-:-:S02]  /*2050*/  FMUL.FTZ R168, R159, R168 ;  /* 0x000000a89fa87220 */ /* 0x000fc40000410000 */
[----:B------:R-:W-:Y:S02]  /*2060*/  FADD.FTZ R94, R94, -R91 ;  /* 0x8000005b5e5e7221 */ /* 0x000fe40000010000 */
[----:B------:R-:W-:Y:S02]  /*2070*/  FADD.FTZ R92, R92, -R89 ;  /* 0x800000595c5c7221 */ /* 0x000fe40000010000 */
[----:B------:R-:W-:Y:S02]  /*2080*/  FADD.FTZ R90, R95, -R90 ;  /* 0x8000005a5f5a7221 */ /* 0x000fe40000010000 */
[----:B------:R-:W-:Y:S02]  /*2090*/  FMUL.FTZ R58, R58, c[0x0][0x1e8] ;  /* 0x00007a003a3a7a20 */ /* 0x000fe40000410000 */
[----:B------:R-:W-:Y:S01]  /*20a0*/  FMUL.FTZ R161, R159, R100 ;  /* 0x000000649fa17220 */ /* 0x000fe20000410000 */
[----:B------:R-:W-:Y:S01]  /*20b0*/  MOV R100, 0x10 ;  /* 0x0000001000647802 */ /* 0x000fe20000000f00 */
[----:B------:R-:W-:Y:S01]  /*20c0*/  FMUL.FTZ R60, R164, R154 ;  /* 0x0000009aa43c7220 */ /* 0x000fe20000410000 */
[----:B------:R-:W-:Y:S01]  /*20d0*/  SEL R58, R58, RZ, P6 ;  /* 0x000000ff3a3a7207 */ /* 0x000fe20003000000 */
[----:B------:R-:W-:Y:S01]  /*20e0*/  FADD.FTZ R172, R101, -R172 ;  /* 0x800000ac65ac7221 */ /* 0x000fe20000010000 */
[----:B------:R-:W-:Y:S01]  /*20f0*/  LOP3.LUT P6, RZ, R160, 0xff00, RZ, 0xc0, !PT ;  /* 0x0000ff00a0ff7812 */ /* 0x000fe200078cc0ff */
[----:B------:R-:W-:-:S02]  /*2100*/  FADD.FTZ R102, R102, -R169 ;  /* 0x800000a966667221 */ /* 0x000fc40000010000 */
[----:B------:R-:W-:Y:S02]  /*2110*/  @P0 FADD.FTZ R85, R36, R85 ;  /* 0x0000005524550221 */ /* 0x000fe40000010000 */
[----:B------:R-:W-:Y:S02]  /*2120*/  @P0 FADD.FTZ R168, R39, R168 ;  /* 0x000000a827a80221 */ /* 0x000fe40000010000 */
[C---:B------:R-:W-:Y:S02]  /*2130*/  FMUL.FTZ R101, R159.reuse, R94 ;  /* 0x0000005e9f657220 */ /* 0x040fe40000410000 */
[C---:B------:R-:W-:Y:S02]  /*2140*/  FMUL.FTZ R95, R159.reuse, R92 ;  /* 0x0000005c9f5f7220 */ /* 0x040fe40000410000 */
[----:B------:R-:W-:Y:S02]  /*2150*/  FMUL.FTZ R94, R159, R90 ;  /* 0x0000005a9f5e7220 */ /* 0x000fe40000410000 */
[----:B------:R-:W-:-:S02]  /*2160*/  FADD.FTZ R96, R96, -R175 ;  /* 0x800000af60607221 */ /* 0x000fc40000010000 */
[----:B------:R-:W-:Y:S02]  /*2170*/  FMUL.FTZ R60, R60, c[0x0][0x1e8] ;  /* 0x00007a003c3c7a20 */ /* 0x000fe40000410000 */
[C---:B------:R-:W-:Y:S02]  /*2180*/  FMUL.FTZ R172, R159.reuse, R172 ;  /* 0x000000ac9fac7220 */ /* 0x040fe40000410000 */
[----:B------:R-:W-:Y:S01]  /*2190*/  FMUL.FTZ R165, R159, R102 ;  /* 0x000000669fa57220 */ /* 0x000fe20000410000 */
[----:B------:R-:W-:Y:S01]  /*21a0*/  SEL R61, R60, RZ, P6 ;  /* 0x000000ff3c3d7207 */ /* 0x000fe20003000000 */
[-C--:B------:R-:W-:Y:S01]  /*21b0*/  FMUL.FTZ R56, R85, R154.reuse ;  /* 0x0000009a55387220 */ /* 0x080fe20000410000 */
[----:B------:R-:W-:Y:S01]  /*21c0*/  LOP3.LUT P6, RZ, R160, 0xff000000, RZ, 0xc0, !PT ;  /* 0xff000000a0ff7812 */ /* 0x000fe200078cc0ff */
[----:B------:R-:W-:Y:S02]  /*21d0*/  FMUL.FTZ R59, R168, R154 ;  /* 0x0000009aa83b7220 */ /* 0x000fe40000410000 */
[----:B------:R-:W-:-:S04]  /*21e0*/  IMAD.WIDE.U32 R76, R155, R100, c[0x0][0x248] ;  /* 0x000092009b4c7625 */ /* 0x000fc800078e0064 */
[----:B------:R-:W-:Y:S01]  /*21f0*/  @P0 FADD.FTZ R101, R42, R101 ;  /* 0x000000652a650221 */ /* 0x000fe20000010000 */
[----:B------:R0:W-:Y:S01]  /*2200*/  STG.E.128 [R76.64], R80 ;  /* 0x000000504c007986 */ /* 0x0001e2000c101d04 */
[----:B------:R-:W-:Y:S02]  /*2210*/  @P0 FADD.FTZ R95, R40, R95 ;  /* 0x0000005f285f0221 */ /* 0x000fe40000010000 */
[----:B------:R-:W-:Y:S02]  /*2220*/  @P0 FADD.FTZ R94, R43, R94 ;  /* 0x0000005e2b5e0221 */ /* 0x000fe40000010000 */
[----:B------:R-:W-:Y:S01]  /*2230*/  @P2 IMAD.WIDE.U32 R86, R157, R100, c[0x0][0x258] ;  /* 0x000096009d562625 */ /* 0x000fe200078e0064 */
[----:B------:R-:W-:-:S03]  /*2240*/  @P2 SEL R84, R95, R52, P1 ;  /* 0x000000345f542207 */ /* 0x000fc60000800000 */
[----:B------:R-:W-:Y:S01]  /*2250*/  FMUL.FTZ R96, R159, R96 ;  /* 0x000000609f607220 */ /* 0x000fe20000410000 */
[----:B------:R1:W-:Y:S01]  /*2260*/  @P2 STG.E.128 [R86.64], R72 ;  /* 0x0000004856002986 */ /* 0x0003e2000c101d04 */
[----:B------:R-:W-:Y:S02]  /*2270*/  @P0 FADD.FTZ R161, R44, R161 ;  /* 0x000000a12ca10221 */ /* 0x000fe40000010000 */
[----:B------:R-:W-:Y:S02]  /*2280*/  @P0 FADD.FTZ R172, R45, R172 ;  /* 0x000000ac2dac0221 */ /* 0x000fe40000010000 */
[----:B------:R-:W-:Y:S02]  /*2290*/  @P0 FADD.FTZ R165, R46, R165 ;  /* 0x000000a52ea50221 */ /* 0x000fe40000010000 */
[----:B------:R-:W-:Y:S01]  /*22a0*/  FMUL.FTZ R59, R59, c[0x0][0x1e8] ;  /* 0x00007a003b3b7a20 */ /* 0x000fe20000410000 */
[----:B0-----:R-:W-:Y:S01]  /*22b0*/  @P2 SEL R80, R85, R52, P1 ;  /* 0x0000003455502207 */ /* 0x001fe20000800000 */
[----:B------:R-:W-:Y:S01]  /*22c0*/  FMUL.FTZ R56, R56, c[0x0][0x1e8] ;  /* 0x00007a0038387a20 */ /* 0x000fe20000410000 */
[-C--:B------:R-:W-:Y:S01]  /*22d0*/  @P2 SEL R77, R98, R53.reuse, P1 ;  /* 0x00000035624d2207 */ /* 0x080fe20000800000 */
[----:B------:R-:W-:Y:S01]  /*22e0*/  FMUL.FTZ R62, R101, R154 ;  /* 0x0000009a653e7220 */ /* 0x000fe20000410000 */
[----:B------:R-:W-:Y:S01]  /*22f0*/  @P2 SEL R76, R99, R52, P1 ;  /* 0x00000034634c2207 */ /* 0x000fe20000800000 */
[----:B------:R-:W-:Y:S01]  /*2300*/  FMUL.FTZ R60, R95, R154 ;  /* 0x0000009a5f3c7220 */ /* 0x000fe20000410000 */
[----:B------:R-:W-:Y:S01]  /*2310*/  @P2 SEL R82, R163, R54, P1 ;  /* 0x00000036a3522207 */ /* 0x000fe20000800000 */
[----:B------:R-:W-:Y:S01]  /*2320*/  FMUL.FTZ R63, R94, R154 ;  /* 0x0000009a5e3f7220 */ /* 0x000fe20000410000 */
[-C--:B------:R-:W-:Y:S01]  /*2330*/  @P2 SEL R81, R162, R53.reuse, P1 ;  /* 0x00000035a2512207 */ /* 0x080fe20000800000 */
[----:B------:R-:W-:Y:S01]  /*2340*/  @P0 FADD.FTZ R96, R47, R96 ;  /* 0x000000602f600221 */ /* 0x000fe20000010000 */
[----:B------:R-:W-:Y:S01]  /*2350*/  @P2 SEL R85, R164, R53, P1 ;  /* 0x00000035a4552207 */ /* 0x000fe20000800000 */
[----:B------:R-:W-:Y:S01]  /*2360*/  IMAD.WIDE.U32 R88, R157, R100, c[0x0][0x248] ;  /* 0x000092009d587625 */ /* 0x000fe200078e0064 */
[----:B-1----:R-:W-:-:S02]  /*2370*/  @P2 SEL R86, R101, R54, P1 ;  /* 0x0000003665562207 */ /* 0x002fc40000800000 */
[----:B------:R-:W-:Y:S01]  /*2380*/  SEL R52, R161, R52, P1 ;  /* 0x00000034a1347207 */ /* 0x000fe20000800000 */
[----:B------:R-:W-:Y:S01]  /*2390*/  @P2 IMAD.WIDE.U32 R90, R158, R100, c[0x0][0x258] ;  /* 0x000096009e5a2625 */ /* 0x000fe200078e0064 */
[----:B------:R-:W-:Y:S01]  /*23a0*/  SEL R53, R172, R53, P1 ;  /* 0x00000035ac357207 */ /* 0x000fe20000800000 */
[----:B------:R0:W-:Y:S01]  /*23b0*/  STG.E.128 [R88.64], R64 ;  /* 0x0000004058007986 */ /* 0x0001e2000c101d04 */
[----:B------:R-:W-:Y:S01]  /*23c0*/  SEL R54, R165, R54, P1 ;  /* 0x00000036a5367207 */ /* 0x000fe20000800000 */
[----:B------:R-:W-:Y:S01]  /*23d0*/  FMUL.FTZ R62, R62, c[0x0][0x1e8] ;  /* 0x00007a003e3e7a20 */ /* 0x000fe20000410000 */
[----:B------:R-:W-:Y:S01]  /*23e0*/  SEL R59, R59, RZ, P4 ;  /* 0x000000ff3b3b7207 */ /* 0x000fe20002000000 */
[----:B------:R-:W-:Y:S01]  /*23f0*/  FMUL.FTZ R63, R63, c[0x0][0x1e8] ;  /* 0x00007a003f3f7a20 */ /* 0x000fe20000410000 */
[----:B------:R-:W-:Y:S01]  /*2400*/  SEL R56, R56, RZ, P5 ;  /* 0x000000ff38387207 */ /* 0x000fe20002800000 */
[----:B------:R-:W-:Y:S01]  /*2410*/  FMUL.FTZ R60, R60, c[0x0][0x1e8] ;  /* 0x00007a003c3c7a20 */ /* 0x000fe20000410000 */
[----:B------:R-:W-:Y:S01]  /*2420*/  LOP3.LUT P4, RZ, R160, 0xff0000, RZ, 0xc0, !PT ;  /* 0x00ff0000a0ff7812 */ /* 0x000fe2000788c0ff */
[----:B------:R-:W-:Y:S01]  /*2430*/  IMAD.WIDE.U32 R158, R158, R100, c[0x0][0x248] ;  /* 0x000092009e9e7625 */ /* 0x000fe200078e0064 */
[----:B------:R-:W-:Y:S01]  /*2440*/  LOP3.LUT P5, RZ, R160, 0xff, RZ, 0xc0, !PT ;  /* 0x000000ffa0ff7812 */ /* 0x000fe200078ac0ff */
[----:B------:R-:W-:Y:S01]  /*2450*/  @P2 STG.E.128 [R90.64], R76 ;  /* 0x0000004c5a002986 */ /* 0x000fe2000c101d04 */
[----:B------:R-:W-:Y:S01]  /*2460*/  SEL R62, R62, RZ, P4 ;  /* 0x000000ff3e3e7207 */ /* 0x000fe20002000000 */
[-C--:B------:R-:W-:Y:S01]  /*2470*/  FMUL.FTZ R161, R161, R154.reuse ;  /* 0x0000009aa1a17220 */ /* 0x080fe20000410000 */
[----:B------:R-:W-:Y:S01]  /*2480*/  SEL R63, R63, RZ, P6 ;  /* 0x000000ff3f3f7207 */ /* 0x000fe20003000000 */
[-C--:B------:R-:W-:Y:S01]  /*2490*/  FMUL.FTZ R172, R172, R154.reuse ;  /* 0x0000009aacac7220 */ /* 0x080fe20000410000 */
[----:B------:R-:W-:Y:S01]  /*24a0*/  SEL R60, R60, RZ, P5 ;  /* 0x000000ff3c3c7207 */ /* 0x000fe20002800000 */
[-C--:B------:R-:W-:Y:S01]  /*24b0*/  FMUL.FTZ R165, R165, R154.reuse ;  /* 0x0000009aa5a57220 */ /* 0x080fe20000410000 */
[----:B------:R-:W-:Y:S01]  /*24c0*/  @P2 SEL R83, R168, R55, P1 ;  /* 0x00000037a8532207 */ /* 0x000fe20000800000 */
[----:B------:R-:W-:Y:S01]  /*24d0*/  FMUL.FTZ R154, R96, R154 ;  /* 0x0000009a609a7220 */ /* 0x000fe20000410000 */
[----:B------:R1:W-:Y:S01]  /*24e0*/  STG.E.128 [R158.64], R68 ;  /* 0x000000449e007986 */ /* 0x0003e2000c101d04 */
[----:B------:R-:W-:Y:S01]  /*24f0*/  @P2 IMAD.WIDE.U32 R92, R153, R100, c[0x0][0x258] ;  /* 0x00009600995c2625 */ /* 0x000fe200078e0064 */
[----:B------:R-:W-:-:S02]  /*2500*/  LOP3.LUT P4, RZ, R156, 0xff, RZ, 0xc0, !PT ;  /* 0x000000ff9cff7812 */ /* 0x000fc4000788c0ff */
[C---:B------:R-:W-:Y:S01]  /*2510*/  LOP3.LUT P6, RZ, R156.reuse, 0xff00, RZ, 0xc0, !PT ;  /* 0x0000ff009cff7812 */ /* 0x040fe200078cc0ff */
[----:B0-----:R-:W-:Y:S01]  /*2520*/  FMUL.FTZ R64, R161, c[0x0][0x1e8] ;  /* 0x00007a00a1407a20 */ /* 0x001fe20000410000 */
[----:B------:R-:W-:Y:S01]  /*2530*/  LOP3.LUT P5, RZ, R156, 0xff0000, RZ, 0xc0, !PT ;  /* 0x00ff00009cff7812 */ /* 0x000fe200078ac0ff */
[----:B------:R-:W-:Y:S01]  /*2540*/  FMUL.FTZ R65, R172, c[0x0][0x1e8] ;  /* 0x00007a00ac417a20 */ /* 0x000fe20000410000 */
[----:B------:R-:W-:Y:S01]  /*2550*/  LOP3.LUT P0, RZ, R156, 0xff000000, RZ, 0xc0, !PT ;  /* 0xff0000009cff7812 */ /* 0x000fe2000780c0ff */
[----:B------:R-:W-:Y:S01]  /*2560*/  FMUL.FTZ R66, R165, c[0x0][0x1e8] ;  /* 0x00007a00a5427a20 */ /* 0x000fe20000410000 */
[-C--:B------:R-:W-:Y:S01]  /*2570*/  @P2 SEL R87, R94, R55.reuse, P1 ;  /* 0x000000375e572207 */ /* 0x080fe20000800000 */
[----:B------:R-:W-:Y:S01]  /*2580*/  FMUL.FTZ R67, R154, c[0x0][0x1e8] ;  /* 0x00007a009a437a20 */ /* 0x000fe20000410000 */
[----:B------:R-:W-:Y:S01]  /*2590*/  SEL R55, R96, R55, P1 ;  /* 0x0000003760377207 */ /* 0x000fe20000800000 */
[----:B------:R-:W-:Y:S01]  /*25a0*/  @P2 IMAD.WIDE.U32 R72, R151, R100, c[0x0][0x258] ;  /* 0x0000960097482625 */ /* 0x000fe200078e0064 */
[----:B------:R0:W-:Y:S01]  /*25b0*/  @P2 STG.E.128 [R92.64], R80 ;  /* 0x000000505c002986 */ /* 0x0001e2000c101d04 */
[----:B------:R-:W-:-:S02]  /*25c0*/  SEL R64, R64, RZ, P4 ;  /* 0x000000ff40407207 */ /* 0x000fc40002000000 */
[-C--:B------:R-:W-:Y:S01]  /*25d0*/  IMAD.WIDE.U32 R74, R151, R100.reuse, c[0x0][0x248] ;  /* 0x00009200974a7625 */ /* 0x080fe200078e0064 */
[----:B------:R-:W-:Y:S02]  /*25e0*/  SEL R65, R65, RZ, P6 ;  /* 0x000000ff41417207 */ /* 0x000fe40003000000 */
[----:B------:R-:W-:Y:S01]  /*25f0*/  SEL R66, R66, RZ, P5 ;  /* 0x000000ff42427207 */ /* 0x000fe20002800000 */
[-C--:B-1----:R-:W-:Y:S01]  /*2600*/  IMAD.WIDE.U32 R68, R153, R100.reuse, c[0x0][0x248] ;  /* 0x0000920099447625 */ /* 0x082fe200078e0064 */
[----:B------:R-:W-:Y:S02]  /*2610*/  SEL R67, R67, RZ, P0 ;  /* 0x000000ff43437207 */ /* 0x000fe40000000000 */
[----:B------:R-:W-:Y:S01]  /*2620*/  ISETP.GE.AND P0, PT, R148, c[0x0][0x164], PT ;  /* 0x0000590094007a0c */ /* 0x000fe20003f06270 */
[CC--:B------:R-:W-:Y:S01]  /*2630*/  @P2 IMAD.WIDE.U32 R70, R152.reuse, R100.reuse, c[0x0][0x258] ;  /* 0x0000960098462625 */ /* 0x0c0fe200078e0064 */
[----:B------:R0:W-:Y:S03]  /*2640*/  STG.E.128 [R68.64], R56 ;  /* 0x0000003844007986 */ /* 0x0001e6000c101d04 */
[----:B------:R-:W-:Y:S01]  /*2650*/  IMAD.WIDE.U32 R152, R152, R100, c[0x0][0x248] ;  /* 0x0000920098987625 */ /* 0x000fe200078e0064 */
[----:B------:R0:W-:Y:S04]  /*2660*/  @P2 STG.E.128 [R70.64], R84 ;  /* 0x0000005446002986 */ /* 0x0001e8000c101d04 */
[----:B------:R0:W-:Y:S04]  /*2670*/  STG.E.128 [R152.64], R60 ;  /* 0x0000003c98007986 */ /* 0x0001e8000c101d04 */
[----:B------:R0:W-:Y:S04]  /*2680*/  @P2 STG.E.128 [R72.64], R52 ;  /* 0x0000003448002986 */ /* 0x0001e8000c101d04 */
[----:B------:R0:W-:Y:S02]  /*2690*/  STG.E.128 [R74.64], R64 ;  /* 0x000000404a007986 */ /* 0x0001e4000c101d04 */
[----:B0-----:R-:W-:Y:S01]  /*26a0*/  @P0 CALL.REL.NOINC `(.L_x_8845) ;  /* 0x0000001000000944 */ /* 0x001fe20003c00000 */
[----:B------:R-:W-:Y:S05]  /*26b0*/  BRA `(.L_x_8846) ;  /* 0xffffdd8000007947 */ /* 0x000fea000383ffff */
.L_x_8845:
        /* <DEDUP_REMOVED lines=48> */
.L_x_8841:
        /* <DEDUP_REMOVED lines=21> */
.L_x_8842:
[----:B------:R-:W-:Y:S01]  /*2b10*/  HFMA2.MMA R60, -RZ, RZ, 0, 9.5367431640625e-07 ;  /* 0x00000010ff3c7435 */ /* 0x000fe200000001ff */
[----:B------:R-:W-:-:S02]  /*2b20*/  MOV R59, R61 ;  /* 0x0000003d003b7202 */ /* 0x000fc40000000f00 */
[----:B------:R-:W-:Y:S02]  /*2b30*/  MOV R62, 0x1f ;  /* 0x0000001f003e7802 */ /* 0x000fe40000000f00 */
[----:B------:R-:W-:Y:S02]  /*2b40*/  MOV R65, 0xffffffff ;  /* 0xffffffff00417802 */ /* 0x000fe40000000f00 */
[----:B------:R-:W-:Y:S02]  /*2b50*/  MOV R56, 0x2b70 ;  /* 0x00002b7000387802 */ /* 0x000fe40000000f00 */
[----:B-----5:R-:W-:Y:S05]  /*2b60*/  CALL.REL.NOINC `($__internal_189_$__cuda_sm70_shflsync_down_p) ;  /* 0x0000046000007944 */ /* 0x020fea0003c00000 */
[----:B-1----:R-:W-:Y:S01]  /*2b70*/  MOV R58, R59 ;  /* 0x0000003b003a7202 */ /* 0x002fe20000000f00 */
[----:B0-----:R-:W-:Y:S05]  /*2b80*/  BRA `(.L_x_8847) ;  /* 0xffffe86000007947 */ /* 0x001fea000383ffff */
.L_x_8843:
[----:B------:R-:W-:Y:S01]  /*2b90*/  HFMA2.MMA R60, -RZ, RZ, 0, 9.5367431640625e-07 ;  /* 0x00000010ff3c7435 */ /* 0x000fe200000001ff */
[----:B------:R-:W-:Y:S02]  /*2ba0*/  MOV R59, R63 ;  /* 0x0000003f003b7202 */ /* 0x000fe40000000f00 */
[----:B------:R-:W-:Y:S02]  /*2bb0*/  MOV R62, 0x1f ;  /* 0x0000001f003e7802 */ /* 0x000fe40000000f00 */
[----:B------:R-:W-:-:S02]  /*2bc0*/  MOV R65, 0xffffffff ;  /* 0xffffffff00417802 */ /* 0x000fc40000000f00 */
[----:B------:R-:W-:Y:S02]  /*2bd0*/  MOV R56, 0x2bf0 ;  /* 0x00002bf000387802 */ /* 0x000fe40000000f00 */
[----:B01---5:R-:W-:Y:S05]  /*2be0*/  CALL.REL.NOINC `($__internal_189_$__cuda_sm70_shflsync_down_p) ;  /* 0x000003e000007944 */ /* 0x023fea0003c00000 */
[----:B------:R-:W-:Y:S01]  /*2bf0*/  FADD.FTZ R61, R61, R58 ;  /* 0x0000003a3d3d7221 */ /* 0x000fe20000010000 */
[----:B0-----:R-:W-:Y:S01]  /*2c00*/  HFMA2.MMA R60, -RZ, RZ, 0, 4.76837158203125e-07 ;  /* 0x00000008ff3c7435 */ /* 0x001fe200000001ff */
[----:B-1----:R-:W-:Y:S01]  /*2c10*/  FADD.FTZ R64, R63, R59 ;  /* 0x0000003b3f407221 */ /* 0x002fe20000010000 */
[----:B------:R-:W-:Y:S02]  /*2c20*/  MOV R62, 0x1f ;  /* 0x0000001f003e7802 */ /* 0x000fe40000000f00 */
[----:B------:R-:W-:Y:S02]  /*2c30*/  MOV R65, 0xffffffff ;  /* 0xffffffff00417802 */ /* 0x000fe40000000f00 */
[----:B------:R-:W-:Y:S02]  /*2c40*/  MOV R59, R61 ;  /* 0x0000003d003b7202 */ /* 0x000fe40000000f00 */
[----:B------:R-:W-:Y:S02]  /*2c50*/  MOV R56, 0x2c70 ;  /* 0x00002c7000387802 */ /* 0x000fe40000000f00 */
[----:B------:R-:W-:Y:S05]  /*2c60*/  CALL.REL.NOINC `($__internal_189_$__cuda_sm70_shflsync_down_p) ;  /* 0x0000036000007944 */ /* 0x000fea0003c00000 */
[----:B0-----:R-:W-:Y:S01]  /*2c70*/  HFMA2.MMA R60, -RZ, RZ, 0, 4.76837158203125e-07 ;  /* 0x00000008ff3c7435 */ /* 0x001fe200000001ff */
[----:B-1----:R-:W-:-:S02]  /*2c80*/  MOV R58, R59 ;  /* 0x0000003b003a7202 */ /* 0x002fc40000000f00 */
[----:B------:R-:W-:Y:S02]  /*2c90*/  MOV R59, R64 ;  /* 0x00000040003b7202 */ /* 0x000fe40000000f00 */
[----:B------:R-:W-:Y:S02]  /*2ca0*/  MOV R62, 0x1f ;  /* 0x0000001f003e7802 */ /* 0x000fe40000000f00 */
[----:B------:R-:W-:Y:S02]  /*2cb0*/  MOV R65, 0xffffffff ;  /* 0xffffffff00417802 */ /* 0x000fe40000000f00 */
[----:B------:R-:W-:Y:S02]  /*2cc0*/  MOV R56, 0x2ce0 ;  /* 0x00002ce000387802 */ /* 0x000fe40000000f00 */
[----:B------:R-:W-:Y:S05]  /*2cd0*/  CALL.REL.NOINC `($__internal_189_$__cuda_sm70_shflsync_down_p) ;  /* 0x000002f000007944 */ /* 0x000fea0003c00000 */
[----:B------:R-:W-:Y:S01]  /*2ce0*/  FADD.FTZ R61, R58, R61 ;  /* 0x0000003d3a3d7221 */ /* 0x000fe20000010000 */
[----:B0-----:R-:W-:Y:S01]  /*2cf0*/  HFMA2.MMA R60, -RZ, RZ, 0, 2.384185791015625e-07 ;  /* 0x00000004ff3c7435 */ /* 0x001fe200000001ff */
[----:B-1----:R-:W-:Y:S01]  /*2d00*/  FADD.FTZ R64, R64, R59 ;  /* 0x0000003b40407221 */ /* 0x002fe20000010000 */
[----:B------:R-:W-:Y:S02]  /*2d10*/  MOV R62, 0x1f ;  /* 0x0000001f003e7802 */ /* 0x000fe40000000f00 */
[----:B------:R-:W-:-:S02]  /*2d20*/  MOV R65, 0xffffffff ;  /* 0xffffffff00417802 */ /* 0x000fc40000000f00 */
[----:B------:R-:W-:Y:S02]  /*2d30*/  MOV R59, R61 ;  /* 0x0000003d003b7202 */ /* 0x000fe40000000f00 */
[----:B------:R-:W-:Y:S02]  /*2d40*/  MOV R56, 0x2d60 ;  /* 0x00002d6000387802 */ /* 0x000fe40000000f00 */
[----:B------:R-:W-:Y:S05]  /*2d50*/  CALL.REL.NOINC `($__internal_189_$__cuda_sm70_shflsync_down_p) ;  /* 0x0000027000007944 */ /* 0x000fea0003c00000 */
[----:B0-----:R-:W-:Y:S01]  /*2d60*/  HFMA2.MMA R60, -RZ, RZ, 0, 2.384185791015625e-07 ;  /* 0x00000004ff3c7435 */ /* 0x001fe200000001ff */
[----:B-1----:R-:W-:Y:S02]  /*2d70*/  MOV R58, R59 ;  /* 0x0000003b003a7202 */ /* 0x002fe40000000f00 */
[----:B------:R-:W-:Y:S02]  /*2d80*/  MOV R59, R64 ;  /* 0x00000040003b7202 */ /* 0x000fe40000000f00 */
[----:B------:R-:W-:Y:S02]  /*2d90*/  MOV R62, 0x1f ;  /* 0x0000001f003e7802 */ /* 0x000fe40000000f00 */
[----:B------:R-:W-:Y:S02]  /*2da0*/  MOV R65, 0xffffffff ;  /* 0xffffffff00417802 */ /* 0x000fe40000000f00 */
[----:B------:R-:W-:-:S02]  /*2db0*/  MOV R56, 0x2dd0 ;  /* 0x00002dd000387802 */ /* 0x000fc40000000f00 */
[----:B------:R-:W-:Y:S05]  /*2dc0*/  CALL.REL.NOINC `($__internal_189_$__cuda_sm70_shflsync_down_p) ;  /* 0x0000020000007944 */ /* 0x000fea0003c00000 */
[----:B------:R-:W-:Y:S01]  /*2dd0*/  FADD.FTZ R61, R58, R61 ;  /* 0x0000003d3a3d7221 */ /* 0x000fe20000010000 */
[----:B0-----:R-:W-:Y:S01]  /*2de0*/  HFMA2.MMA R60, -RZ, RZ, 0, 1.1920928955078125e-07 ;  /* 0x00000002ff3c7435 */ /* 0x001fe200000001ff */
[----:B-1----:R-:W-:Y:S01]  /*2df0*/  FADD.FTZ R64, R64, R59 ;  /* 0x0000003b40407221 */ /* 0x002fe20000010000 */
[----:B------:R-:W-:-:S02]  /*2e00*/  MOV R62, 0x1f ;  /* 0x0000001f003e7802 */ /* 0x000fc40000000f00 */
[----:B------:R-:W-:Y:S02]  /*2e10*/  MOV R65, 0xffffffff ;  /* 0xffffffff00417802 */ /* 0x000fe40000000f00 */
[----:B------:R-:W-:Y:S02]  /*2e20*/  MOV R59, R61 ;  /* 0x0000003d003b7202 */ /* 0x000fe40000000f00 */
[----:B------:R-:W-:Y:S02]  /*2e30*/  MOV R56, 0x2e50 ;  /* 0x00002e5000387802 */ /* 0x000fe40000000f00 */
[----:B------:R-:W-:Y:S05]  /*2e40*/  CALL.REL.NOINC `($__internal_189_$__cuda_sm70_shflsync_down_p) ;  /* 0x0000018000007944 */ /* 0x000fea0003c00000 */
[----:B0-----:R-:W-:Y:S01]  /*2e50*/  HFMA2.MMA R60, -RZ, RZ, 0, 1.1920928955078125e-07 ;  /* 0x00000002ff3c7435 */ /* 0x001fe200000001ff */
[----:B-1----:R-:W-:Y:S02]  /*2e60*/  MOV R58, R59 ;  /* 0x0000003b003a7202 */ /* 0x002fe40000000f00 */
[----:B------:R-:W-:Y:S02]  /*2e70*/  MOV R59, R64 ;  /* 0x00000040003b7202 */ /* 0x000fe40000000f00 */
[----:B------:R-:W-:Y:S02]  /*2e80*/  MOV R62, 0x1f ;  /* 0x0000001f003e7802 */ /* 0x000fe40000000f00 */
[----:B------:R-:W-:-:S02]  /*2e90*/  MOV R65, 0xffffffff ;  /* 0xffffffff00417802 */ /* 0x000fc40000000f00 */
[----:B------:R-:W-:Y:S02]  /*2ea0*/  MOV R56, 0x2ec0 ;  /* 0x00002ec000387802 */ /* 0x000fe40000000f00 */
[----:B------:R-:W-:Y:S05]  /*2eb0*/  CALL.REL.NOINC `($__internal_189_$__cuda_sm70_shflsync_down_p) ;  /* 0x0000011000007944 */ /* 0x000fea0003c00000 */
[----:B------:R-:W-:Y:S01]  /*2ec0*/  FADD.FTZ R61, R58, R61 ;  /* 0x0000003d3a3d7221 */ /* 0x000fe20000010000 */
[----:B0-----:R-:W-:Y:S01]  /*2ed0*/  HFMA2.MMA R60, -RZ, RZ, 0, 5.9604644775390625e-08 ;  /* 0x00000001ff3c7435 */ /* 0x001fe200000001ff */
[----:B-1----:R-:W-:Y:S01]  /*2ee0*/  FADD.FTZ R63, R64, R59 ;  /* 0x0000003b403f7221 */ /* 0x002fe20000010000 */
[----:B------:R-:W-:Y:S02]  /*2ef0*/  MOV R62, 0x1f ;  /* 0x0000001f003e7802 */ /* 0x000fe40000000f00 */
[----:B------:R-:W-:Y:S02]  /*2f00*/  MOV R65, 0xffffffff ;  /* 0xffffffff00417802 */ /* 0x000fe40000000f00 */
[----:B------:R-:W-:Y:S02]  /*2f10*/  MOV R59, R61 ;  /* 0x0000003d003b7202 */ /* 0x000fe40000000f00 */
[----:B------:R-:W-:Y:S02]  /*2f20*/  MOV R56, 0x2f40 ;  /* 0x00002f4000387802 */ /* 0x000fe40000000f00 */
[----:B------:R-:W-:Y:S05]  /*2f30*/  CALL.REL.NOINC `($__internal_189_$__cuda_sm70_shflsync_down_p) ;  /* 0x0000009000007944 */ /* 0x000fea0003c00000 */
[----:B0-----:R-:W-:Y:S01]  /*2f40*/  HFMA2.MMA R60, -RZ, RZ, 0, 5.9604644775390625e-08 ;  /* 0x00000001ff3c7435 */ /* 0x001fe200000001ff */
[----:B-1----:R-:W-:-:S02]  /*2f50*/  MOV R64, R59 ;  /* 0x0000003b00407202 */ /* 0x002fc40000000f00 */
[----:B------:R-:W-:Y:S02]  /*2f60*/  MOV R59, R63 ;  /* 0x0000003f003b7202 */ /* 0x000fe40000000f00 */
[----:B------:R-:W-:Y:S02]  /*2f70*/  MOV R62, 0x1f ;  /* 0x0000001f003e7802 */ /* 0x000fe40000000f00 */
[----:B------:R-:W-:Y:S02]  /*2f80*/  MOV R65, 0xffffffff ;  /* 0xffffffff00417802 */ /* 0x000fe40000000f00 */
[----:B------:R-:W-:Y:S02]  /*2f90*/  MOV R56, 0x2fb0 ;  /* 0x00002fb000387802 */ /* 0x000fe40000000f00 */
[----:B------:R-:W-:Y:S05]  /*2fa0*/  CALL.REL.NOINC `($__internal_189_$__cuda_sm70_shflsync_down_p) ;  /* 0x0000002000007944 */ /* 0x000fea0003c00000 */
[----:B-1----:R-:W-:Y:S01]  /*2fb0*/  MOV R56, R59 ;  /* 0x0000003b00387202 */ /* 0x002fe20000000f00 */
[----:B0-----:R-:W-:Y:S05]  /*2fc0*/  BRA `(.L_x_8848) ;  /* 0xffffe54000007947 */ /* 0x001fea000383ffff */
        .weak           $__internal_189_$__cuda_sm70_shflsync_down_p
        .type           $__internal_189_$__cuda_sm70_shflsync_down_p,@function
        .size           $__internal_189_$__cuda_sm70_shflsync_down_p,(.L_x_9443 - $__internal_189_$__cuda_sm70_shflsync_down_p)
$__internal_189_$__cuda_sm70_shflsync_down_p:
[----:B------:R-:W-:Y:S01]  /*2fd0*/  HFMA2.MMA R57, -RZ, RZ, 0, 0 ;  /* 0x00000000ff397435 */ /* 0x000fe200000001ff */
[----:B------:R-:W-:Y:S04]  /*2fe0*/  WARPSYNC R65 ;  /* 0x0000004100007348 */ /* 0x000fe80003800000 */
[----:B------:R0:W1:Y:S01]  /*2ff0*/  SHFL.DOWN PT, R59, R59, R60, R62 ;  /* 0x0800003c3b3b7389 */ /* 0x00006200000e003e */
[----:B------:R-:W-:Y:S05]  /*3000*/  RET.REL.NODEC R56 `(_ZN10layer_norm13ln_bwd_kernelINS_13Kernel_traitsIfffffjLj3072ELj1ELj1ELj4ELj16ENS_18Kernel_traits_baseILj3072EfffffjLj128EEEEELb1ELb0ELb0ELb1EEEvNS_9BwdParamsE) ;  /* 0xffffcff038007950 */ /* 0x000fea0003c3ffff */
.L_x_8849:
        /* <DEDUP_REMOVED lines=15> */
.L_x_9443:


//--------------------- .text._ZN10layer_norm22ln_bwd_finalize_kernelINS_22Kernel_traits_finalizeILj3072EfffffjLb0ELj1024ELj4ENS_18Kernel_traits_baseILj3072EfffffjLj1024EEEEELb0ELb0EEEvNS_9BwdParamsE --------------------------
	.section	.text._ZN10layer_norm22ln_bwd_finalize_kernelINS_22Kernel_traits_finalizeILj3072EfffffjLb0ELj1024ELj4ENS_18Kernel_traits_baseILj3072EfffffjLj1024EEEEELb0ELb0EEEvNS_9BwdParamsE,"ax",@progbits
	.sectioninfo	@"SHI_REGISTERS=30"
	.align	128
        .global         _ZN10layer_norm22ln_bwd_finalize_kernelINS_22Kernel_traits_finalizeILj3072EfffffjLb0ELj1024ELj4ENS_18Kernel_traits_baseILj3072EfffffjLj1024EEEEELb0ELb0EEEvNS_9BwdParamsE
        .type           _ZN10layer_norm22ln_bwd_finalize_kernelINS_22Kernel_traits_finalizeILj3072EfffffjLb0ELj1024ELj4ENS_18Kernel_traits_baseILj3072EfffffjLj1024EEEEELb0ELb0EEEvNS_9BwdParamsE,@function
        .size           _ZN10layer_norm22ln_bwd_finalize_kernelINS_22Kernel_traits_finalizeILj3072EfffffjLb0ELj1024ELj4ENS_18Kernel_traits_baseILj3072EfffffjLj1024EEEEELb0ELb0EEEvNS_9BwdParamsE,(.L_x_9444 - _ZN10layer_norm22ln_bwd_finalize_kernelINS_22Kernel_traits_finalizeILj3072EfffffjLb0ELj1024ELj4ENS_18Kernel_traits_baseILj3072EfffffjLj1024EEEEELb0ELb0EEEvNS_9BwdParamsE)
        .other          _ZN10layer_norm22ln_bwd_finalize_kernelINS_22Kernel_traits_finalizeILj3072EfffffjLb0ELj1024ELj4ENS_18Kernel_traits_baseILj3072EfffffjLj1024EEEEELb0ELb0EEEvNS_9BwdParamsE,@"STO_CUDA_ENTRY STV_DEFAULT"
_ZN10layer_norm22ln_bwd_finalize_kernelINS_22Kernel_traits_finalizeILj3072EfffffjLb0ELj1024ELj4ENS_18Kernel_traits_baseILj3072EfffffjLj1024EEEEELb0ELb0EEEvNS_9BwdParamsE:
.text._ZN10layer_norm22ln_bwd_finalize_kernelINS_22Kernel_traits_finalizeILj3072EfffffjLb0ELj1024ELj4ENS_18Kernel_traits_baseILj3072EfffffjLj1024EEEEELb0ELb0EEEvNS_9BwdParamsE:
        /* <DEDUP_REMOVED lines=19> */
.L_x_8863:
        /* <DEDUP_REMOVED lines=28> */
.L_x_8854:
        /* <DEDUP_REMOVED lines=35> */
.L_x_8853:
[----:B------:R-:W-:Y:S05]  /*0520*/  BSYNC B1 ;  /* 0x0000000000017941 */ /* 0x000fea0003800000 */
.L_x_8852:
        /* <DEDUP_REMOVED lines=23> */
.L_x_8856:
[----:B------:R-:W-:Y:S05]  /*06a0*/  BSYNC B1 ;  /* 0x0000000000017941 */ /* 0x000fea0003800000 */
.L_x_8855:
        /* <DEDUP_REMOVED lines=11> */
.L_x_8857:
[----:B------:R-:W-:Y:S05]  /*0760*/  BSYNC B1 ;  /* 0x0000000000017941 */ /* 0x000fea0003800000 */
.L_x_8851:
[----:B------:R-:W-:Y:S05]  /*0770*/  BSYNC B0 ;  /* 0x0000000000007941 */ /* 0x000fea0003800000 */
.L_x_8850:
        /* <DEDUP_REMOVED lines=11> */
.L_x_8864:
        /* <DEDUP_REMOVED lines=18> */
.L_x_8865:
[----:B---3--:R-:W-:Y:S02]  /*0950*/  FADD.FTZ R4, R4, R9 ;  /* 0x0000000904047221 */ /* 0x008fe40000010000 */
[----:B-12---:R-:W-:-:S03]  /*0960*/  FADD.FTZ R6, R5, R6 ;  /* 0x0000000605067221 */ /* 0x006fc60000010000 */
[----:B------:R1:W-:Y:S04]  /*0970*/  @!P1 STS [R17.X4+0x2000], R4 ;  /* 0x0020000411009388 */ /* 0x0003e80000004800 */
[----:B------:R1:W-:Y:S02]  /*0980*/  @!P1 STS [R17.X4+0x2080], R6 ;  /* 0x0020800611009388 */ /* 0x0003e40000004800 */
.L_x_8858:
        /* <DEDUP_REMOVED lines=15> */
.L_x_8862:
[----:B------:R-:W-:Y:S05]  /*0a80*/  BSYNC B0 ;  /* 0x0000000000007941 */ /* 0x000fea0003800000 */
.L_x_8861:
[C---:B------:R-:W-:Y:S02]  /*0a90*/  ISETP.GT.U32.AND P1, PT, R18.reuse, -0xc01, PT ;  /* 0xfffff3ff1200780c */ /* 0x040fe40003f24070 */
[----:B------:R-:W-:Y:S02]  /*0aa0*/  IADD3 R18, R18, 0xc00, RZ ;  /* 0x00000c0012127810 */ /* 0x000fe40007ffe0ff */
[----:B------:R-:W-:-:S09]  /*0ab0*/  IADD3 R19, R19, 0x600, RZ ;  /* 0x0000060013137810 */ /* 0x000fd20007ffe0ff */
[----:B01----:R-:W-:Y:S05]  /*0ac0*/  @P1 BRA `(.L_x_8863) ;  /* 0xfffff66000001947 */ /* 0x003fea000383ffff */
[----:B------:R-:W-:Y:S05]  /*0ad0*/  EXIT ;  /* 0x000000000000794d */ /* 0x000fea0003800000 */
.L_x_8859:
[----:B--2---:R-:W-:Y:S01]  /*0ae0*/  IMAD.MOV.U32 R9, RZ, RZ, R5 ;  /* 0x000000ffff097224 */ /* 0x004fe200078e0005 */
[----:B------:R-:W-:Y:S01]  /*0af0*/  MOV R8, 0x1 ;  /* 0x0000000100087802 */ /* 0x000fe20000000f00 */
[----:B------:R-:W-:Y:S01]  /*0b00*/  IMAD.MOV.U32 R7, RZ, RZ, 0x1f ;  /* 0x0000001fff077424 */ /* 0x000fe200078e00ff */
[----:B------:R-:W-:Y:S02]  /*0b10*/  MOV R10, 0xffffffff ;  /* 0xffffffff000a7802 */ /* 0x000fe40000000f00 */
[----:B------:R-:W-:Y:S02]  /*0b20*/  MOV R2, 0xb40 ;  /* 0x00000b4000027802 */ /* 0x000fe40000000f00 */
[----:B01----:R-:W-:Y:S05]  /*0b30*/  CALL.REL.NOINC `($__internal_190_$__cuda_sm70_shflsync_bfly_p) ;  /* 0x000003b000007944 */ /* 0x003fea0003c00000 */
[----:B-1----:R-:W-:Y:S01]  /*0b40*/  IMAD.MOV.U32 R2, RZ, RZ, R7 ;  /* 0x000000ffff027224 */ /* 0x002fe200078e0007 */
[----:B0-----:R-:W-:Y:S05]  /*0b50*/  BRA `(.L_x_8864) ;  /* 0xfffffcd000007947 */ /* 0x001fea000383ffff */
.L_x_8860:
[----:B------:R-:W-:Y:S01]  /*0b60*/  HFMA2.MMA R8, -RZ, RZ, 0, 1.1920928955078125e-07 ;  /* 0x00000002ff087435 */ /* 0x000fe200000001ff */
[----:B------:R-:W-:Y:S01]  /*0b70*/  MOV R7, 0x1f ;  /* 0x0000001f00077802 */ /* 0x000fe20000000f00 */
[----:B------:R-:W-:Y:S01]  /*0b80*/  IMAD.MOV.U32 R10, RZ, RZ, -0x1 ;  /* 0xffffffffff0a7424 */ /* 0x000fe200078e00ff */
[----:B------:R-:W-:-:S03]  /*0b90*/  MOV R2, 0xbb0 ;  /* 0x00000bb000027802 */ /* 0x000fc60000000f00 */
[----:B012---:R-:W-:Y:S05]  /*0ba0*/  CALL.REL.NOINC `($__internal_190_$__cuda_sm70_shflsync_bfly_p) ;  /* 0x0000034000007944 */ /* 0x007fea0003c00000 */
[----:B0-----:R-:W-:Y:S01]  /*0bb0*/  HFMA2.MMA R8, -RZ, RZ, 0, 2.384185791015625e-07 ;  /* 0x00000004ff087435 */ /* 0x001fe200000001ff */
[----:B-1----:R-:W-:Y:S01]  /*0bc0*/  FADD.FTZ R9, R9, R7 ;  /* 0x0000000709097221 */ /* 0x002fe20000010000 */
[----:B------:R-:W-:Y:S01]  /*0bd0*/  MOV R7, 0x1f ;  /* 0x0000001f00077802 */ /* 0x000fe20000000f00 */
[----:B------:R-:W-:Y:S01]  /*0be0*/  IMAD.MOV.U32 R10, RZ, RZ, -0x1 ;  /* 0xffffffffff0a7424 */ /* 0x000fe200078e00ff */
[----:B------:R-:W-:-:S02]  /*0bf0*/  MOV R2, 0xc10 ;  /* 0x00000c1000027802 */ /* 0x000fc40000000f00 */
[----:B------:R-:W-:Y:S05]  /*0c00*/  CALL.REL.NOINC `($__internal_190_$__cuda_sm70_shflsync_bfly_p) ;  /* 0x000002e000007944 */ /* 0x000fea0003c00000 */
[----:B0-----:R-:W-:Y:S01]  /*0c10*/  HFMA2.MMA R8, -RZ, RZ, 0, 4.76837158203125e-07 ;  /* 0x00000008ff087435 */ /* 0x001fe200000001ff */
[----:B-1----:R-:W-:Y:S01]  /*0c20*/  FADD.FTZ R9, R9, R7 ;  /* 0x0000000709097221 */ /* 0x002fe20000010000 */
[----:B------:R-:W-:Y:S01]  /*0c30*/  MOV R7, 0x1f ;  /* 0x0000001f00077802 */ /* 0x000fe20000000f00 */
[----:B------:R-:W-:Y:S01]  /*0c40*/  IMAD.MOV.U32 R10, RZ, RZ, -0x1 ;  /* 0xffffffffff0a7424 */ /* 0x000fe200078e00ff */
[----:B------:R-:W-:-:S02]  /*0c50*/  MOV R2, 0xc70 ;  /* 0x00000c7000027802 */ /* 0x000fc40000000f00 */
[----:B------:R-:W-:Y:S05]  /*0c60*/  CALL.REL.NOINC `($__internal_190_$__cuda_sm70_shflsync_bfly_p) ;  /* 0x0000028000007944 */ /* 0x000fea0003c00000 */
[----:B-1----:R-:W-:Y:S01]  /*0c70*/  FADD.FTZ R6, R9, R7 ;  /* 0x0000000709067221 */ /* 0x002fe20000010000 */
[----:B0-----:R-:W-:Y:S01]  /*0c80*/  HFMA2.MMA R8, -RZ, RZ, 0, 9.5367431640625e-07 ;  /* 0x00000010ff087435 */ /* 0x001fe200000001ff */
[----:B------:R-:W-:Y:S01]  /*0c90*/  MOV R7, 0x1f ;  /* 0x0000001f00077802 */ /* 0x000fe20000000f00 */
[----:B------:R-:W-:Y:S01]  /*0ca0*/  IMAD.MOV.U32 R10, RZ, RZ, -0x1 ;  /* 0xffffffffff0a7424 */ /* 0x000fe200078e00ff */
[----:B------:R-:W-:-:S02]  /*0cb0*/  MOV R2, 0xce0 ;  /* 0x00000ce000027802 */ /* 0x000fc40000000f00 */
[----:B------:R-:W-:Y:S02]  /*0cc0*/  MOV R9, R6 ;  /* 0x0000000600097202 */ /* 0x000fe40000000f00 */
[----:B------:R-:W-:Y:S05]  /*0cd0*/  CALL.REL.NOINC `($__internal_190_$__cuda_sm70_shflsync_bfly_p) ;  /* 0x0000021000007944 */ /* 0x000fea0003c00000 */
[----:B0-----:R-:W-:Y:S01]  /*0ce0*/  HFMA2.MMA R8, -RZ, RZ, 0, 5.9604644775390625e-08 ;  /* 0x00000001ff087435 */ /* 0x001fe200000001ff */
[----:B-1----:R-:W-:Y:S01]  /*0cf0*/  MOV R5, R7 ;  /* 0x0000000700057202 */ /* 0x002fe20000000f00 */
[----:B------:R-:W-:Y:S01]  /*0d00*/  IMAD.MOV.U32 R9, RZ, RZ, R4 ;  /* 0x000000ffff097224 */ /* 0x000fe200078e0004 */
[----:B------:R-:W-:Y:S01]  /*0d10*/  MOV R7, 0x1f ;  /* 0x0000001f00077802 */ /* 0x000fe20000000f00 */
[----:B------:R-:W-:Y:S01]  /*0d20*/  IMAD.MOV.U32 R10, RZ, RZ, -0x1 ;  /* 0xffffffffff0a7424 */ /* 0x000fe200078e00ff */
[----:B------:R-:W-:Y:S02]  /*0d30*/  MOV R2, 0xd50 ;  /* 0x00000d5000027802 */ /* 0x000fe40000000f00 */
[----:B------:R-:W-:Y:S05]  /*0d40*/  CALL.REL.NOINC `($__internal_190_$__cuda_sm70_shflsync_bfly_p) ;  /* 0x000001a000007944 */ /* 0x000fea0003c00000 */
[----:B0-----:R-:W-:Y:S01]  /*0d50*/  HFMA2.MMA R8, -RZ, RZ, 0, 1.1920928955078125e-07 ;  /* 0x00000002ff087435 */ /* 0x001fe200000001ff */
[----:B-1----:R-:W-:Y:S01]  /*0d60*/  FADD.FTZ R9, R4, R7 ;  /* 0x0000000704097221 */ /* 0x002fe20000010000 */
[----:B------:R-:W-:Y:S01]  /*0d70*/  MOV R7, 0x1f ;  /* 0x0000001f00077802 */ /* 0x000fe20000000f00 */
[----:B------:R-:W-:Y:S01]  /*0d80*/  IMAD.MOV.U32 R10, RZ, RZ, -0x1 ;  /* 0xffffffffff0a7424 */ /* 0x000fe200078e00ff */
[----:B------:R-:W-:Y:S02]  /*0d90*/  MOV R2, 0xdb0 ;  /* 0x00000db000027802 */ /* 0x000fe40000000f00 */
[----:B------:R-:W-:Y:S05]  /*0da0*/  CALL.REL.NOINC `($__internal_190_$__cuda_sm70_shflsync_bfly_p) ;  /* 0x0000014000007944 */ /* 0x000fea0003c00000 */
        /* <DEDUP_REMOVED lines=12> */
[----:B0-----:R-:W-:Y:S01]  /*0e70*/  HFMA2.MMA R8, -RZ, RZ, 0, 9.5367431640625e-07 ;  /* 0x00000010ff087435 */ /* 0x001fe200000001ff */
[----:B-1----:R-:W-:Y:S01]  /*0e80*/  FADD.FTZ R9, R9, R7 ;  /* 0x0000000709097221 */ /* 0x002fe20000010000 */
[----:B------:R-:W-:Y:S01]  /*0e90*/  MOV R7, 0x1f ;  /* 0x0000001f00077802 */ /* 0x000fe20000000f00 */
[----:B------:R-:W-:Y:S01]  /*0ea0*/  IMAD.MOV.U32 R10, RZ, RZ, -0x1 ;  /* 0xffffffffff0a7424 */ /* 0x000fe200078e00ff */
[----:B------:R-:W-:-:S02]  /*0eb0*/  MOV R2, 0xed0 ;  /* 0x00000ed000027802 */ /* 0x000fc40000000f00 */
[----:B------:R-:W-:Y:S05]  /*0ec0*/  CALL.REL.NOINC `($__internal_190_$__cuda_sm70_shflsync_bfly_p) ;  /* 0x0000002000007944 */ /* 0x000fea0003c00000 */
[----:B-1----:R-:W-:Y:S01]  /*0ed0*/  MOV R4, R7 ;  /* 0x0000000700047202 */ /* 0x002fe20000000f00 */
[----:B0-----:R-:W-:Y:S05]  /*0ee0*/  BRA `(.L_x_8865) ;  /* 0xfffffa6000007947 */ /* 0x001fea000383ffff */
        .weak           $__internal_190_$__cuda_sm70_shflsync_bfly_p
        .type           $__internal_190_$__cuda_sm70_shflsync_bfly_p,@function
        .size           $__internal_190_$__cuda_sm70_shflsync_bfly_p,(.L_x_9444 - $__internal_190_$__cuda_sm70_shflsync_bfly_p)
$__internal_190_$__cuda_sm70_shflsync_bfly_p:
[----:B------:R-:W-:Y:S01]  /*0ef0*/  HFMA2.MMA R3, -RZ, RZ, 0, 0 ;  /* 0x00000000ff037435 */ /* 0x000fe200000001ff */
[----:B------:R-:W-:Y:S04]  /*0f00*/  WARPSYNC R10 ;  /* 0x0000000a00007348 */ /* 0x000fe80003800000 */
[----:B------:R0:W1:Y:S01]  /*0f10*/  SHFL.BFLY PT, R7, R9, R8, R7 ;  /* 0x0c00000809077389 */ /* 0x00006200000e0007 */
[----:B------:R-:W-:Y:S05]  /*0f20*/  RET.REL.NODEC R2 `(_ZN10layer_norm22ln_bwd_finalize_kernelINS_22Kernel_traits_finalizeILj3072EfffffjLb0ELj1024ELj4ENS_18Kernel_traits_baseILj3072EfffffjLj1024EEEEELb0ELb0EEEvNS_9BwdParamsE) ;  /* 0xfffff0d002007950 */ /* 0x000fea0003c3ffff */
.L_x_8866:
        /* <DEDUP_REMOVED lines=13> */
.L_x_9444:


//--------------------- .text._ZN10layer_norm13ln_bwd_kernelINS_13Kernel_traitsIfffffjLj3072ELj1ELj1ELj4ELj16ENS_18Kernel_traits_baseILj3072EfffffjLj128EEEEELb1ELb0ELb1ELb0EEEvNS_9BwdParamsE --------------------------
	.section	.text._ZN10layer_norm13ln_bwd_kernelINS_13Kernel_traitsIfffffjLj3072ELj1ELj1ELj4ELj16ENS_18Kernel_traits_baseILj3072EfffffjLj128EEEEELb1ELb0ELb1ELb0EEEvNS_9BwdParamsE,"ax",@progbits
	.sectioninfo	@"SHI_REGISTERS=189"
	.align	128
        .global         _ZN10layer_norm13ln_bwd_kernelINS_13Kernel_traitsIfffffjLj3072ELj1ELj1ELj4ELj16ENS_18Kernel_traits_baseILj3072EfffffjLj128EEEEELb1ELb0ELb1ELb0EEEvNS_9BwdParamsE
        .type           _ZN10layer_norm13ln_bwd_kernelINS_13Kernel_traitsIfffffjLj3072ELj1ELj1ELj4ELj16ENS_18Kernel_traits_baseILj3072EfffffjLj128EEEEELb1ELb0ELb1ELb0EEEvNS_9BwdParamsE,@function
        .size           _ZN10layer_norm13ln_bwd_kernelINS_13Kernel_traitsIfffffjLj3072ELj1ELj1ELj4ELj16ENS_18Kernel_traits_baseILj3072EfffffjLj128EEEEELb1ELb0ELb1ELb0EEEvNS_9BwdParamsE,(.L_x_9445 - _ZN10layer_norm13ln_bwd_kernelINS_13Kernel_traitsIfffffjLj3072ELj1ELj1ELj4ELj16ENS_18Kernel_traits_baseILj3072EfffffjLj128EEEEELb1ELb0ELb1ELb0EEEvNS_9BwdParamsE)
        .other          _ZN10layer_norm13ln_bwd_kernelINS_13Kernel_traitsIfffffjLj3072ELj1ELj1ELj4ELj16ENS_18Kernel_traits_baseILj3072EfffffjLj128EEEEELb1ELb0ELb1ELb0EEEvNS_9BwdParamsE,@"STO_CUDA_ENTRY STV_DEFAULT"
_ZN10layer_norm13ln_bwd_kernelINS_13Kernel_traitsIfffffjLj3072ELj1ELj1ELj4ELj16ENS_18Kernel_traits_baseILj3072EfffffjLj128EEEEELb1ELb0ELb1ELb0EEEvNS_9BwdParamsE:
.text._ZN10layer_norm13ln_bwd_kernelINS_13Kernel_traitsIfffffjLj3072ELj1ELj1ELj4ELj16ENS_18Kernel_traits_baseILj3072EfffffjLj128EEEEELb1ELb0ELb1ELb0EEEvNS_9BwdParamsE:
        /* <DEDUP_REMOVED lines=11> */
[----:B------:R-:W-:Y:S02]  /*00b0*/  P2R R2, PR, RZ, 0x20 ;  /* 0x00000020ff027803 */ /* 0x000fe40000000000 */
[----:B------:R-:W-:Y:S02]  /*00c0*/  P2R R2, PR, RZ, 0x2 ;  /* 0x00000002ff027803 */ /* 0x000fe40000000000 */
[C---:B------:R-:W-:Y:S02]  /*00d0*/  ISETP.GE.U32.AND P4, PT, R0.reuse, 0x180, PT ;  /* 0x000001800000780c */ /* 0x040fe40003f86070 */
[----:B------:R-:W-:-:S02]  /*00e0*/  ISETP.GE.U32.AND P3, PT, R0, 0x200, PT ;  /* 0x000002000000780c */ /* 0x000fc40003f66070 */
[C---:B------:R-:W-:Y:S02]  /*00f0*/  ISETP.GE.U32.AND P2, PT, R0.reuse, 0x280, PT ;  /* 0x000002800000780c */ /* 0x040fe40003f46070 */
[----:B------:R-:W-:Y:S01]  /*0100*/  @P5 MOV R3, 0x10 ;  /* 0x0000001000035802 */ /* 0x000fe20000000f00 */
[----:B------:R-:W-:Y:S01]  /*0110*/  @P1 IMAD.MOV.U32 R7, RZ, RZ, 0x10 ;  /* 0x00000010ff071424 */ /* 0x000fe200078e00ff */
[----:B------:R-:W0:Y:S01]  /*0120*/  S2UR UR6, SR_CTAID.X ;  /* 0x00000000000679c3 */ /* 0x000e220000002500 */
[----:B------:R-:W-:Y:S02]  /*0130*/  ISETP.GE.U32.AND P0, PT, R0, 0x300, PT ;  /* 0x000003000000780c */ /* 0x000fe40003f06070 */
[C---:B------:R-:W-:Y:S01]  /*0140*/  @P5 IMAD.WIDE.U32 R2, R4.reuse, R3, c[0x0][0x1b0] ;  /* 0x00006c0004025625 */ /* 0x040fe200078e0003 */
[----:B------:R-:W-:Y:S02]  /*0150*/  @P5 LOP3.LUT R4, R4, 0x80, RZ, 0xfc, !PT ;  /* 0x0000008004045812 */ /* 0x000fe400078efcff */
[----:B------:R-:W-:Y:S01]  /*0160*/  @P4 MOV R9, 0x10 ;  /* 0x0000001000094802 */ /* 0x000fe20000000f00 */
[----:B------:R-:W-:Y:S01]  /*0170*/  @P3 IMAD.MOV.U32 R11, RZ, RZ, 0x10 ;  /* 0x00000010ff0b3424 */ /* 0x000fe200078e00ff */
[----:B------:R-:W-:Y:S01]  /*0180*/  P2R R5, PR, RZ, 0x1 ;  /* 0x00000001ff057803 */ /* 0x000fe20000000000 */
[C---:B------:R-:W-:Y:S01]  /*0190*/  @P1 IMAD.WIDE.U32 R6, R4.reuse, R7, c[0x0][0x1b0] ;  /* 0x00006c0004061625 */ /* 0x040fe200078e0007 */
[----:B------:R-:W-:Y:S01]  /*01a0*/  @P1 IADD3 R4, R4, 0x80, RZ ;  /* 0x0000008004041810 */ /* 0x000fe20007ffe0ff */
[----:B------:R0:W5:Y:S01]  /*01b0*/  @P5 LDG.E.128 R76, [R2.64] ;  /* 0x00000004024c5981 */ /* 0x000162000c1e1d00 */
[----:B------:R-:W-:-:S02]  /*01c0*/  @P2 MOV R13, 0x10 ;  /* 0x00000010000d2802 */ /* 0x000fc40000000f00 */
[----:B------:R-:W-:Y:S01]  /*01d0*/  @P0 IMAD.MOV.U32 R5, RZ, RZ, 0x10 ;  /* 0x00000010ff050424 */ /* 0x000fe200078e00ff */
[----:B------:R1:W5:Y:S01]  /*01e0*/  @P1 LDG.E.128 R72, [R6.64] ;  /* 0x0000000406481981 */ /* 0x000362000c1e1d00 */
[C---:B------:R-:W-:Y:S01]  /*01f0*/  @P4 IMAD.WIDE.U32 R8, R4.reuse, R9, c[0x0][0x1b0] ;  /* 0x00006c0004084625 */ /* 0x040fe200078e0009 */
[----:B------:R-:W-:Y:S01]  /*0200*/  @P4 IADD3 R4, R4, 0x80, RZ ;  /* 0x0000008004044810 */ /* 0x000fe20007ffe0ff */
[----:B------:R-:W-:Y:S01]  /*0210*/  CS2R R52, SRZ ;  /* 0x0000000000347805 */ /* 0x000fe2000001ff00 */
[----:B------:R-:W-:Y:S01]  /*0220*/  CS2R R54, SRZ ;  /* 0x0000000000367805 */ /* 0x000fe2000001ff00 */
[----:B------:R-:W-:Y:S01]  /*0230*/  CS2R R48, SRZ ;  /* 0x0000000000307805 */ /* 0x000fe2000001ff00 */
[----:B------:R2:W5:Y:S01]  /*0240*/  @P4 LDG.E.128 R68, [R8.64] ;  /* 0x0000000408444981 */ /* 0x000562000c1e1d00 */
[C---:B------:R-:W-:Y:S01]  /*0250*/  @P3 IMAD.WIDE.U32 R10, R4.reuse, R11, c[0x0][0x1b0] ;  /* 0x00006c00040a3625 */ /* 0x040fe200078e000b */
[----:B------:R-:W-:Y:S02]  /*0260*/  @P3 IADD3 R4, R4, 0x80, RZ ;  /* 0x0000008004043810 */ /* 0x000fe40007ffe0ff */
[----:B0-----:R-:W-:Y:S01]  /*0270*/  LEA.HI R2, R182, UR6, RZ, 0x19 ;  /* 0x00000006b6027c11 */ /* 0x001fe2000f8fc8ff */
[----:B------:R-:W-:Y:S01]  /*0280*/  CS2R R50, SRZ ;  /* 0x0000000000327805 */ /* 0x000fe2000001ff00 */
[----:B------:R0:W5:Y:S01]  /*0290*/  @P3 LDG.E.128 R64, [R10.64] ;  /* 0x000000040a403981 */ /* 0x000162000c1e1d00 */
[C---:B------:R-:W-:Y:S01]  /*02a0*/  @P2 IMAD.WIDE.U32 R12, R4.reuse, R13, c[0x0][0x1b0] ;  /* 0x00006c00040c2625 */ /* 0x040fe200078e000d */
[----:B------:R-:W-:Y:S01]  /*02b0*/  @P2 IADD3 R4, R4, 0x80, RZ ;  /* 0x0000008004042810 */ /* 0x000fe20007ffe0ff */
[----:B------:R-:W-:Y:S01]  /*02c0*/  CS2R R44, SRZ ;  /* 0x00000000002c7805 */ /* 0x000fe2000001ff00 */
[----:B------:R-:W-:Y:S01]  /*02d0*/  CS2R R46, SRZ ;  /* 0x00000000002e7805 */ /* 0x000fe2000001ff00 */
        /* <DEDUP_REMOVED lines=20> */
[----:B--2---:R-:W-:Y:S01]  /*0420*/  CS2R R8, SRZ ;  /* 0x0000000000087805 */ /* 0x004fe2000001ff00 */
[----:B0-----:R-:W-:Y:S01]  /*0430*/  CS2R R10, SRZ ;  /* 0x00000000000a7805 */ /* 0x001fe2000001ff00 */
[----:B------:R-:W-:Y:S05]  /*0440*/  @P0 BRA `(.L_x_8867) ;  /* 0x00003c1000000947 */ /* 0x000fea0003800000 */
[----:B-1----:R-:W0:Y:S01]  /*0450*/  LDC.U8 R186, c[0x0][0x1f0] ;  /* 0x00007c00ffba7b82 */ /* 0x002e220000000000 */
[----:B------:R-:W-:Y:S01]  /*0460*/  HFMA2.MMA R3, -RZ, RZ, 0, 5.9604644775390625e-08 ;  /* 0x00000001ff037435 */ /* 0x000fe200000001ff */
[----:B------:R-:W-:-:S06]  /*0470*/  IMAD.MOV.U32 R53, RZ, RZ, RZ ;  /* 0x000000ffff357224 */ /* 0x000fcc00078e00ff */
.L_x_8953:
        /* <DEDUP_REMOVED lines=19> */
[----:B-1---5:R-:W-:Y:S01]  /*05b0*/  ISETP.GE.AND P0, PT, R152, 0x1, PT ;  /* 0x000000019800780c */ /* 0x022fe20003f06270 */
[----:B------:R-:W-:Y:S01]  /*05c0*/  BSSY B1, `(.L_x_8870) ;  /* 0x0000011000017945 */ /* 0x000fe20003800000 */
[----:B------:R-:W-:Y:S01]  /*05d0*/  LOP3.LUT P5, RZ, R0, 0xffffff80, RZ, 0xc0, !PT ;  /* 0xffffff8000ff7812 */ /* 0x000fe200078ac0ff */
[----:B------:R-:W-:Y:S01]  /*05e0*/  IMAD.MOV.U32 R113, RZ, RZ, R145 ;  /* 0x000000ffff717224 */ /* 0x000fe200078e0091 */
[----:B------:R-:W-:-:S09]  /*05f0*/  MOV R112, RZ ;  /* 0x000000ff00707202 */ /* 0x000fd20000000f00 */
        /* <DEDUP_REMOVED lines=13> */
.L_x_8871:
[----:B------:R-:W-:Y:S05]  /*06d0*/  BSYNC B1 ;  /* 0x0000000000017941 */ /* 0x000fea0003800000 */
.L_x_8870:
[----:B------:R-:W-:Y:S01]  /*06e0*/  ISETP.GE.U32.AND P0, PT, R0, 0x100, PT ;  /* 0x000001000000780c */ /* 0x000fe20003f06070 */
[----:B------:R-:W-:-:S12]  /*06f0*/  BSSY B1, `(.L_x_8872) ;  /* 0x000000a000017945 */ /* 0x000fd80003800000 */
[----:B------:R-:W-:Y:S05]  /*0700*/  @!P0 BRA `(.L_x_8873) ;  /* 0x0000008000008947 */ /* 0x000fea0003800000 */
[----:B------:R-:W-:-:S04]  /*0710*/  ISETP.NE.U32.AND P0, PT, RZ, c[0x0][0x218], PT ;  /* 0x00008600ff007a0c */ /* 0x000fc80003f05070 */
[----:B------:R-:W-:Y:S01]  /*0720*/  ISETP.NE.AND.EX P0, PT, RZ, c[0x0][0x21c], PT, P0 ;  /* 0x00008700ff007a0c */ /* 0x000fe20003f05300 */
[----:B------:R-:W-:-:S05]  /*0730*/  IMAD.WIDE.U32 R110, R112, R165, c[0x0][0x190] ;  /* 0x00006400706e7625 */ /* 0x000fca00078e00a5 */
[----:B------:R2:W5:Y:S07]  /*0740*/  LDG.E R120, [R110.64] ;  /* 0x000000046e787981 */ /* 0x00056e000c1e1900 */
[----:B-1----:R-:W-:-:S05]  /*0750*/  @P0 IMAD.WIDE.U32 R108, R113, R176, c[0x0][0x218] ;  /* 0x00008600716c0625 */ /* 0x002fca00078e00b0 */
[----:B------:R2:W5:Y:S01]  /*0760*/  @P0 LDG.E.128 R80, [R108.64] ;  /* 0x000000046c500981 */ /* 0x000562000c1e1d00 */
[----:B------:R-:W-:Y:S02]  /*0770*/  IADD3 R112, R112, 0x80, RZ ;  /* 0x0000008070707810 */ /* 0x000fe40007ffe0ff */
[----:B------:R-:W-:Y:S02]  /*0780*/  IADD3 R113, R113, 0x80, RZ ;  /* 0x0000008071717810 */ /* 0x000fe40007ffe0ff */
.L_x_8873:
[----:B------:R-:W-:Y:S05]  /*0790*/  BSYNC B1 ;  /* 0x0000000000017941 */ /* 0x000fea0003800000 */
.L_x_8872:
[----:B------:R-:W-:Y:S01]  /*07a0*/  BSSY B1, `(.L_x_8874) ;  /* 0x000000a000017945 */ /* 0x000fe20003800000 */
[----:B------:R-:W-:Y:S05]  /*07b0*/  @!P4 BRA `(.L_x_8875) ;  /* 0x000000800000c947 */ /* 0x000fea0003800000 */
[----:B------:R-:W-:-:S04]  /*07c0*/  ISETP.NE.U32.AND P0, PT, RZ, c[0x0][0x218], PT ;  /* 0x00008600ff007a0c */ /* 0x000fc80003f05070 */
[----:B------:R-:W-:Y:S01]  /*07d0*/  ISETP.NE.AND.EX P0, PT, RZ, c[0x0][0x21c], PT, P0 ;  /* 0x00008700ff007a0c */ /* 0x000fe20003f05300 */
[----:B--2---:R-:W-:-:S05]  /*07e0*/  IMAD.WIDE.U32 R110, R112, R165, c[0x0][0x190] ;  /* 0x00006400706e7625 */ /* 0x004fca00078e00a5 */
[----:B------:R2:W5:Y:S07]  /*07f0*/  LDG.E R116, [R110.64] ;  /* 0x000000046e747981 */ /* 0x00056e000c1e1900 */
[----:B-1----:R-:W-:-:S05]  /*0800*/  @P0 IMAD.WIDE.U32 R108, R113, R176, c[0x0][0x218] ;  /* 0x00008600716c0625 */ /* 0x002fca00078e00b0 */
[----:B------:R2:W5:Y:S01]  /*0810*/  @P0 LDG.E.128 R84, [R108.64] ;  /* 0x000000046c540981 */ /* 0x000562000c1e1d00 */
[----:B------:R-:W-:Y:S02]  /*0820*/  IADD3 R112, R112, 0x80, RZ ;  /* 0x0000008070707810 */ /* 0x000fe40007ffe0ff */
[----:B------:R-:W-:Y:S02]  /*0830*/  IADD3 R113, R113, 0x80, RZ ;  /* 0x0000008071717810 */ /* 0x000fe40007ffe0ff */
.L_x_8875:
[----:B------:R-:W-:Y:S05]  /*0840*/  BSYNC B1 ;  /* 0x0000000000017941 */ /* 0x000fea0003800000 */
.L_x_8874:
        /* <DEDUP_REMOVED lines=10> */
.L_x_8877:
[----:B------:R-:W-:Y:S05]  /*08f0*/  BSYNC B1 ;  /* 0x0000000000017941 */ /* 0x000fea0003800000 */
.L_x_8876:
        /* <DEDUP_REMOVED lines=10> */
.L_x_8879:
[----:B------:R-:W-:Y:S05]  /*09a0*/  BSYNC B1 ;  /* 0x0000000000017941 */ /* 0x000fea0003800000 */
.L_x_8878:
[----:B------:R-:W-:Y:S01]  /*09b0*/  ISETP.GE.U32.AND P0, PT, R0, 0x300, PT ;  /* 0x000003000000780c */ /* 0x000fe20003f06070 */
[----:B------:R-:W-:Y:S01]  /*09c0*/  HFMA2.MMA R175, -RZ, RZ, 0, 0 ;  /* 0x00000000ffaf7435 */ /* 0x000fe200000001ff */
[----:B------:R-:W-:-:S11]  /*09d0*/  IMAD.MOV.U32 R179, RZ, RZ, RZ ;  /* 0x000000ffffb37224 */ /* 0x000fd600078e00ff */
[----:B------:R-:W-:Y:S05]  /*09e0*/  @!P0 BRA `(.L_x_8880) ;  /* 0x0000127000008947 */ /* 0x000fea0003800000 */
[----:B------:R-:W-:-:S04]  /*09f0*/  ISETP.NE.U32.AND P0, PT, RZ, c[0x0][0x218], PT ;  /* 0x00008600ff007a0c */ /* 0x000fc80003f05070 */
[----:B------:R-:W-:Y:S01]  /*0a00*/  ISETP.NE.AND.EX P0, PT, RZ, c[0x0][0x21c], PT, P0 ;  /* 0x00008700ff007a0c */ /* 0x000fe20003f05300 */
[----:B-12---:R-:W-:-:S05]  /*0a10*/  IMAD.WIDE.U32 R108, R112, R165, c[0x0][0x190] ;  /* 0x00006400706c7625 */ /* 0x006fca00078e00a5 */
[----:B------:R1:W5:Y:S07]  /*0a20*/  LDG.E R119, [R108.64] ;  /* 0x000000046c777981 */ /* 0x00036e000c1e1900 */
[----:B------:R-:W-:-:S05]  /*0a30*/  @P0 IMAD.WIDE.U32 R176, R113, R176, c[0x0][0x218] ;  /* 0x0000860071b00625 */ /* 0x000fca00078e00b0 */
[----:B------:R1:W5:Y:S01]  /*0a40*/  @P0 LDG.E.128 R96, [R176.64] ;  /* 0x00000004b0600981 */ /* 0x000362000c1e1d00 */
[----:B------:R-:W-:Y:S01]  /*0a50*/  MOV R179, RZ ;  /* 0x000000ff00b37202 */ /* 0x000fe20000000f00 */
[----:B------:R-:W-:Y:S05]  /*0a60*/  BRA `(.L_x_8880) ;  /* 0x000011f000007947 */ /* 0x000fea0003800000 */
.L_x_8869:
[----:B-1---5:R-:W-:Y:S01]  /*0a70*/  ISETP.GE.AND P0, PT, R152, 0x1, PT ;  /* 0x000000019800780c */ /* 0x022fe20003f06270 */
[----:B------:R-:W-:Y:S01]  /*0a80*/  CS2R R178, SRZ ;  /* 0x0000000000b27805 */ /* 0x000fe2000001ff00 */
[----:B------:R-:W-:Y:S01]  /*0a90*/  LOP3.LUT P5, RZ, R0, 0xffffff80, RZ, 0xc0, !PT ;  /* 0xffffff8000ff7812 */ /* 0x000fe200078ac0ff */
[----:B------:R-:W-:Y:S01]  /*0aa0*/  BSSY B1, `(.L_x_8881) ;  /* 0x0000038000017945 */ /* 0x000fe20003800000 */
[----:B------:R-:W-:Y:S01]  /*0ab0*/  IMAD.MOV.U32 R175, RZ, RZ, RZ ;  /* 0x000000ffffaf7224 */ /* 0x000fe200078e00ff */
        /* <DEDUP_REMOVED lines=13> */
[----:B0-----:R-:W-:-:S03]  /*0b90*/  ISETP.NE.AND P0, PT, R186, RZ, PT ;  /* 0x000000ffba00720c */ /* 0x001fc60003f05270 */
[----:B------:R-:W-:Y:S01]  /*0ba0*/  IMAD.WIDE.U32 R112, R173, R176, c[0x0][0x208] ;  /* 0x00008200ad707625 */ /* 0x000fe200078e00b0 */
[----:B------:R-:W-:Y:S01]  /*0bb0*/  FSEL R154, R177, RZ, !P0 ;  /* 0x000000ffb19a7208 */ /* 0x000fe20004000000 */
[----:B------:R-:W2:Y:S01]  /*0bc0*/  LDG.E.128 R108, [R108.64] ;  /* 0x000000046c6c7981 */ /* 0x000ea2000c1e1d00 */
[----:B------:R-:W-:-:S03]  /*0bd0*/  ISETP.NE.U32.AND P0, PT, RZ, c[0x0][0x218], PT ;  /* 0x00008600ff007a0c */ /* 0x000fc60003f05070 */
[----:B------:R-:W3:Y:S01]  /*0be0*/  LDG.E.128 R112, [R112.64] ;  /* 0x0000000470707981 */ /* 0x000ee2000c1e1d00 */
[----:B------:R-:W-:Y:S01]  /*0bf0*/  ISETP.NE.AND.EX P0, PT, RZ, c[0x0][0x21c], PT, P0 ;  /* 0x00008700ff007a0c */ /* 0x000fe20003f05300 */
[----:B------:R-:W-:-:S05]  /*0c00*/  IMAD.WIDE.U32 R184, R178, R165, c[0x0][0x190] ;  /* 0x00006400b2b87625 */ /* 0x000fca00078e00a5 */
[----:B------:R0:W5:Y:S07]  /*0c10*/  LDG.E R135, [R184.64] ;  /* 0x00000004b8877981 */ /* 0x00016e000c1e1900 */
[----:B------:R0:W5:Y:S01]  /*0c20*/  @P0 LDG.E.128 R4, [R180.64] ;  /* 0x00000004b4040981 */ /* 0x000162000c1e1d00 */
[----:B------:R-:W-:Y:S02]  /*0c30*/  IADD3 R183, R145, 0x80, RZ ;  /* 0x0000008091b77810 */ /* 0x000fe40007ffe0ff */
[----:B------:R-:W-:-:S02]  /*0c40*/  IADD3 R178, R178, 0x80, RZ ;  /* 0x00000080b2b27810 */ /* 0x000fc40007ffe0ff */
[----:B------:R-:W-:Y:S01]  /*0c50*/  IADD3 R173, R173, 0x80, RZ ;  /* 0x00000080adad7810 */ /* 0x000fe20007ffe0ff */
[C---:B--2---:R-:W-:Y:S02]  /*0c60*/  FADD.FTZ R147, -R154.reuse, R108 ;  /* 0x0000006c9a937221 */ /* 0x044fe40000010100 */
[C---:B------:R-:W-:Y:S02]  /*0c70*/  FADD.FTZ R157, -R154.reuse, R109 ;  /* 0x0000006d9a9d7221 */ /* 0x040fe40000010100 */
[----:B------:R-:W-:Y:S02]  /*0c80*/  FADD.FTZ R161, -R154, R110 ;  /* 0x0000006e9aa17221 */ /* 0x000fe40000010100 */
[----:B------:R-:W-:Y:S02]  /*0c90*/  FMUL.FTZ R147, R134, R147 ;  /* 0x0000009386937220 */ /* 0x000fe40000410000 */
[----:B---3--:R-:W-:Y:S02]  /*0ca0*/  FMUL.FTZ R156, R76, R112 ;  /* 0x000000704c9c7220 */ /* 0x008fe40000410000 */
[----:B------:R-:W-:-:S02]  /*0cb0*/  FADD.FTZ R111, -R154, R111 ;  /* 0x0000006f9a6f7221 */ /* 0x000fc40000010100 */
[C---:B------:R-:W-:Y:S02]  /*0cc0*/  FMUL.FTZ R154, R134.reuse, R157 ;  /* 0x0000009d869a7220 */ /* 0x040fe40000410000 */
[C---:B------:R-:W-:Y:S02]  /*0cd0*/  FMUL.FTZ R157, R134.reuse, R161 ;  /* 0x000000a1869d7220 */ /* 0x040fe40000410000 */
        /* <DEDUP_REMOVED lines=20> */
.L_x_8882:
[----:B0-----:R-:W-:Y:S05]  /*0e20*/  BSYNC B1 ;  /* 0x0000000000017941 */ /* 0x001fea0003800000 */
.L_x_8881:
        /* <DEDUP_REMOVED lines=13> */
[----:B------:R-:W-:-:S05]  /*0f00*/  @P0 IMAD.WIDE.U32 R148, R183, R176, c[0x0][0x218] ;  /* 0x00008600b7940625 */ /* 0x000fca00078e00b0 */
[----:B------:R1:W5:Y:S01]  /*0f10*/  @P0 LDG.E.128 R80, [R148.64] ;  /* 0x0000000494500981 */ /* 0x000362000c1e1d00 */
[----:B------:R-:W-:Y:S02]  /*0f20*/  IADD3 R178, R178, 0x80, RZ ;  /* 0x00000080b2b27810 */ /* 0x000fe40007ffe0ff */
[----:B------:R-:W-:Y:S02]  /*0f30*/  IADD3 R173, R173, 0x80, RZ ;  /* 0x00000080adad7810 */ /* 0x000fe40007ffe0ff */
[----:B------:R-:W-:Y:S01]  /*0f40*/  IADD3 R183, R183, 0x80, RZ ;  /* 0x00000080b7b77810 */ /* 0x000fe20007ffe0ff */
[C---:B--2---:R-:W-:Y:S02]  /*0f50*/  FADD.FTZ R137, -R150.reuse, R108 ;  /* 0x0000006c96897221 */ /* 0x044fe40000010100 */
[C---:B------:R-:W-:Y:S02]  /*0f60*/  FADD.FTZ R163, -R150.reuse, R109 ;  /* 0x0000006d96a37221 */ /* 0x040fe40000010100 */
[----:B------:R-:W-:-:S02]  /*0f70*/  FADD.FTZ R181, -R150, R110 ;  /* 0x0000006e96b57221 */ /* 0x000fc40000010100 */
[----:B------:R-:W-:Y:S02]  /*0f80*/  FADD.FTZ R111, -R150, R111 ;  /* 0x0000006f966f7221 */ /* 0x000fe40000010100 */
[----:B------:R-:W-:Y:S02]  /*0f90*/  FMUL.FTZ R137, R134, R137 ;  /* 0x0000008986897220 */ /* 0x000fe40000410000 */
[----:B---3--:R-:W-:Y:S02]  /*0fa0*/  FMUL.FTZ R150, R72, R112 ;  /* 0x0000007048967220 */ /* 0x008fe40000410000 */
[----:B-1----:R-:W-:Y:S02]  /*0fb0*/  FMUL.FTZ R148, R134, R163 ;  /* 0x000000a386947220 */ /* 0x002fe40000410000 */
[----:B0-----:R-:W-:Y:S02]  /*0fc0*/  FMUL.FTZ R159, R73, R113 ;  /* 0x00000071499f7220 */ /* 0x001fe40000410000 */
        /* <DEDUP_REMOVED lines=20> */
.L_x_8884:
[----:B------:R-:W-:Y:S05]  /*1110*/  BSYNC B1 ;  /* 0x0000000000017941 */ /* 0x000fea0003800000 */
.L_x_8883:
        /* <DEDUP_REMOVED lines=22> */
[----:B------:R-:W-:Y:S02]  /*1280*/  FADD.FTZ R115, -R122, R115 ;  /* 0x000000737a737221 */ /* 0x000fe40000010100 */
[----:B------:R-:W-:Y:S02]  /*1290*/  FADD.FTZ R20, R20, R108 ;  /* 0x0000006c14147221 */ /* 0x000fe40000010000 */
[----:B------:R-:W-:Y:S02]  /*12a0*/  FMUL.FTZ R122, R134, R129 ;  /* 0x00000081867a7220 */ /* 0x000fe40000410000 */
[----:B------:R-:W-:-:S02]  /*12b0*/  FFMA.FTZ R44, R108, R121, R44 ;  /* 0x000000796c2c7223 */ /* 0x000fc4000001002c */
[----:B-1----:R-:W-:Y:S02]  /*12c0*/  FMUL.FTZ R139, R69, R109 ;  /* 0x0000006d458b7220 */ /* 0x002fe40000410000 */
        /* <DEDUP_REMOVED lines=18> */
.L_x_8886:
[----:B0-----:R-:W-:Y:S05]  /*13f0*/  BSYNC B1 ;  /* 0x0000000000017941 */ /* 0x001fea0003800000 */
.L_x_8885:
        /* <DEDUP_REMOVED lines=45> */
.L_x_8888:
[----:B0-----:R-:W-:Y:S05]  /*16d0*/  BSYNC B1 ;  /* 0x0000000000017941 */ /* 0x001fea0003800000 */
.L_x_8887:
        /* <DEDUP_REMOVED lines=45> */
.L_x_8890:
[----:B0-----:R-:W-:Y:S05]  /*19b0*/  BSYNC B1 ;  /* 0x0000000000017941 */ /* 0x001fea0003800000 */
.L_x_8889:
        /* <DEDUP_REMOVED lines=14> */
[C---:B--2---:R-:W-:Y:S02]  /*1aa0*/  FADD.FTZ R127, -R177.reuse, R108 ;  /* 0x0000006cb17f7221 */ /* 0x044fe40000010100 */
[C---:B------:R-:W-:Y:S02]  /*1ab0*/  FADD.FTZ R165, -R177.reuse, R109 ;  /* 0x0000006db1a57221 */ /* 0x040fe40000010100 */
[----:B------:R-:W-:Y:S02]  /*1ac0*/  FMUL.FTZ R127, R134, R127 ;  /* 0x0000007f867f7220 */ /* 0x000fe40000410000 */
[----:B---3--:R-:W-:Y:S02]  /*1ad0*/  FMUL.FTZ R168, R56, R112 ;  /* 0x0000007038a87220 */ /* 0x008fe40000410000 */
[----:B------:R-:W-:Y:S02]  /*1ae0*/  FADD.FTZ R173, -R177, R110 ;  /* 0x0000006eb1ad7221 */ /* 0x000fe40000010100 */
[----:B------:R-:W-:-:S02]  /*1af0*/  FMUL.FTZ R166, R134, R165 ;  /* 0x000000a586a67220 */ /* 0x000fc40000410000 */
[----:B------:R-:W-:Y:S02]  /*1b00*/  FMUL.FTZ R169, R57, R113 ;  /* 0x0000007139a97220 */ /* 0x000fe40000410000 */
[----:B------:R-:W-:Y:S02]  /*1b10*/  FADD.FTZ R108, R175, R168 ;  /* 0x000000a8af6c7221 */ /* 0x000fe40000010000 */
[----:B------:R-:W-:Y:S02]  /*1b20*/  FFMA.FTZ R179, R127, R168, R179 ;  /* 0x000000a87fb37223 */ /* 0x000fe400000100b3 */
[----:B------:R-:W-:Y:S02]  /*1b30*/  FADD.FTZ R111, -R177, R111 ;  /* 0x0000006fb16f7221 */ /* 0x000fe40000010100 */
[----:B0-----:R-:W-:Y:S02]  /*1b40*/  FMUL.FTZ R171, R134, R173 ;  /* 0x000000ad86ab7220 */ /* 0x001fe40000410000 */
        /* <DEDUP_REMOVED lines=17> */
.L_x_8880:
[----:B------:R-:W-:Y:S05]  /*1c60*/  BSYNC B0 ;  /* 0x0000000000007941 */ /* 0x000fea0003800000 */
.L_x_8868:
[----:B------:R-:W-:Y:S02]  /*1c70*/  LOP3.LUT P0, RZ, R3, 0xff, RZ, 0xc0, !PT ;  /* 0x000000ff03ff7812 */ /* 0x000fe4000780c0ff */
[----:B--2---:R-:W-:-:S04]  /*1c80*/  SHF.R.U32.HI R110, RZ, 0x5, R182 ;  /* 0x00000005ff6e7819 */ /* 0x004fc800000116b6 */
[----:B------:R-:W-:-:S07]  /*1c90*/  LOP3.LUT R165, R110, 0x7fffffc, RZ, 0xc0, !PT ;  /* 0x07fffffc6ea57812 */ /* 0x000fce00078ec0ff */
[----:B------:R-:W-:Y:S02]  /*1ca0*/  @!P0 IADD3 R165, R165, 0x4, RZ ;  /* 0x00000004a5a58810 */ /* 0x000fe40007ffe0ff */
[----:B------:R-:W-:Y:S01]  /*1cb0*/  LOP3.LUT P0, RZ, R182, 0x1f, RZ, 0xc0, !PT ;  /* 0x0000001fb6ff7812 */ /* 0x000fe2000780c0ff */
[----:B------:R-:W-:Y:S10]  /*1cc0*/  BRA.DIV ~URZ, `(.L_x_8891) ;  /* 0x000026727f007947 */ /* 0x000ff4000b800000 */
[----:B------:R2:W3:Y:S02]  /*1cd0*/  SHFL.DOWN PT, R112, R175, 0x10, 0x1f ;  /* 0x0a001f00af707f89 */ /* 0x0004e400000e0000 */
.L_x_8954:
        /* <DEDUP_REMOVED lines=18> */
.L_x_8955:
[----:B------:R-:W-:Y:S01]  /*1e00*/  @!P0 LOP3.LUT R110, R110, 0x3, RZ, 0xc0, !PT ;  /* 0x000000036e6e8812 */ /* 0x000fe200078ec0ff */
[----:B----4-:R-:W-:Y:S01]  /*1e10*/  FADD.FTZ R176, R176, R113 ;  /* 0x00000071b0b07221 */ /* 0x010fe20000010000 */
[----:B------:R-:W-:Y:S01]  /*1e20*/  WARPSYNC 0xffffffff ;  /* 0xffffffff00007948 */ /* 0x000fe20003800000 */
[----:B-1----:R-:W-:Y:S01]  /*1e30*/  FADD.FTZ R177, R108, R115 ;  /* 0x000000736cb17221 */ /* 0x002fe20000010000 */
        /* <DEDUP_REMOVED lines=13> */
[----:B------:R-:W-:-:S02]  /*1f10*/  FADD.FTZ R175, R110, R175 ;  /* 0x000000af6eaf7221 */ /* 0x000fc40000010000 */
[----:B------:R-:W-:Y:S01]  /*1f20*/  FADD.FTZ R108, R111, R108 ;  /* 0x0000006c6f6c7221 */ /* 0x000fe20000010000 */
[----:B------:R-:W-:Y:S01]  /*1f30*/  @P0 LEA.HI R152, R109, R152, RZ, 0x2 ;  /* 0x000000986d980211 */ /* 0x000fe200078f10ff */
[----:B---3--:R-:W-:Y:S01]  /*1f40*/  FADD.FTZ R175, R175, R112 ;  /* 0x00000070afaf7221 */ /* 0x008fe20000010000 */
        /* <DEDUP_REMOVED lines=12> */
[----:B-----5:R-:W-:Y:S01]  /*2010*/  @!P1 FSEL R111, R4, RZ, P5 ;  /* 0x000000ff046f9208 */ /* 0x020fe20002800000 */
        /* <DEDUP_REMOVED lines=9> */
.L_x_8896:
[----:B------:R-:W-:Y:S05]  /*20b0*/  BSYNC B1 ;  /* 0x0000000000017941 */ /* 0x000fea0003800000 */
.L_x_8895:
        /* <DEDUP_REMOVED lines=17> */
.L_x_8898:
[----:B------:R-:W-:Y:S05]  /*21d0*/  BSYNC B1 ;  /* 0x0000000000017941 */ /* 0x000fea0003800000 */
.L_x_8897:
        /* <DEDUP_REMOVED lines=17> */
.L_x_8900:
[----:B------:R-:W-:Y:S05]  /*22f0*/  BSYNC B1 ;  /* 0x0000000000017941 */ /* 0x000fea0003800000 */
.L_x_8899:
        /* <DEDUP_REMOVED lines=22> */
.L_x_8902:
[----:B------:R-:W-:Y:S05]  /*2460*/  BSYNC B1 ;  /* 0x0000000000017941 */ /* 0x000fea0003800000 */
.L_x_8901:
[C---:B------:R-:W-:Y:S01]  /*2470*/  SEL R103, R114.reuse, R103, P5 ;  /* 0x0000006772677207 */ /* 0x040fe20002800000 */
[----:B------:R-:W-:Y:S01]  /*2480*/  @P0 FMUL.FTZ R114, R114, c[0x0][0x1ec] ;  /* 0x00007b0072720a20 */ /* 0x000fe20000410000 */
[----:B------:R-:W-:Y:S02]  /*2490*/  ISETP.NE.U32.AND P5, PT, RZ, c[0x0][0x258], PT ;  /* 0x00009600ff007a0c */ /* 0x000fe40003fa5070 */
[----:B------:R-:W-:Y:S01]  /*24a0*/  @P0 MOV R115, 0x10 ;  /* 0x0000001000730802 */ /* 0x000fe20000000f00 */
[----:B------:R-:W-:Y:S01]  /*24b0*/  @P0 FMUL.FTZ R114, R114, c[0x0][0x1e8] ;  /* 0x00007a0072720a20 */ /* 0x000fe20000410000 */
[----:B------:R-:W-:-:S13]  /*24c0*/  ISETP.NE.AND.EX P5, PT, RZ, c[0x0][0x25c], PT, P5 ;  /* 0x00009700ff007a0c */ /* 0x000fda0003fa5350 */
[----:B------:R-:W-:-:S05]  /*24d0*/  @P5 MOV R112, 0x10 ;  /* 0x0000001000705802 */ /* 0x000fca0000000f00 */
        /* <DEDUP_REMOVED lines=8> */
.L_x_8894:
[----:B------:R-:W-:Y:S05]  /*2560*/  BSYNC B0 ;  /* 0x0000000000007941 */ /* 0x000fea0003800000 */
.L_x_8893:
        /* <DEDUP_REMOVED lines=16> */
.L_x_8906:
[----:B------:R-:W-:Y:S05]  /*2670*/  BSYNC B1 ;  /* 0x0000000000017941 */ /* 0x000fea0003800000 */
.L_x_8905:
        /* <DEDUP_REMOVED lines=15> */
.L_x_8908:
[----:B------:R-:W-:Y:S05]  /*2770*/  BSYNC B1 ;  /* 0x0000000000017941 */ /* 0x000fea0003800000 */
.L_x_8907:
        /* <DEDUP_REMOVED lines=15> */
.L_x_8910:
[----:B------:R-:W-:Y:S05]  /*2870*/  BSYNC B1 ;  /* 0x0000000000017941 */ /* 0x000fea0003800000 */
.L_x_8909:
        /* <DEDUP_REMOVED lines=17> */
.L_x_8912:
[----:B------:R-:W-:Y:S05]  /*2990*/  BSYNC B1 ;  /* 0x0000000000017941 */ /* 0x000fea0003800000 */
.L_x_8911:
        /* <DEDUP_REMOVED lines=18> */
.L_x_8904:
[----:B------:R-:W-:Y:S05]  /*2ac0*/  BSYNC B0 ;  /* 0x0000000000007941 */ /* 0x000fea0003800000 */
.L_x_8903:
[----:B------:R-:W-:Y:S01]  /*2ad0*/  BSSY B0, `(.L_x_8913) ;  /* 0x0000054000007945 */ /* 0x000fe20003800000 */
        /* <DEDUP_REMOVED lines=14> */
.L_x_8916:
[----:B------:R-:W-:Y:S05]  /*2bc0*/  BSYNC B1 ;  /* 0x0000000000017941 */ /* 0x000fea0003800000 */
.L_x_8915:
        /* <DEDUP_REMOVED lines=15> */
.L_x_8918:
[----:B------:R-:W-:Y:S05]  /*2cc0*/  BSYNC B1 ;  /* 0x0000000000017941 */ /* 0x000fea0003800000 */
.L_x_8917:
        /* <DEDUP_REMOVED lines=15> */
.L_x_8920:
[----:B------:R-:W-:Y:S05]  /*2dc0*/  BSYNC B1 ;  /* 0x0000000000017941 */ /* 0x000fea0003800000 */
.L_x_8919:
        /* <DEDUP_REMOVED lines=17> */
.L_x_8922:
[----:B------:R-:W-:Y:S05]  /*2ee0*/  BSYNC B1 ;  /* 0x0000000000017941 */ /* 0x000fea0003800000 */
.L_x_8921:
[----:B------:R-:W-:Y:S01]  /*2ef0*/  SEL R100, R111, R100, P5 ;  /* 0x000000646f647207 */ /* 0x000fe20002800000 */
[----:B------:R-:W-:Y:S01]  /*2f00*/  @P0 IMAD.MOV.U32 R115, RZ, RZ, 0x10 ;  /* 0x00000010ff730424 */ /* 0x000fe200078e00ff */
[----:B------:R-:W-:Y:S02]  /*2f10*/  SEL R101, R112, R101, P5 ;  /* 0x0000006570657207 */ /* 0x000fe40002800000 */
[----:B------:R-:W-:Y:S02]  /*2f20*/  SEL R102, R113, R102, P5 ;  /* 0x0000006671667207 */ /* 0x000fe40002800000 */
[C---:B------:R-:W-:Y:S01]  /*2f30*/  SEL R103, R114.reuse, R103, P5 ;  /* 0x0000006772677207 */ /* 0x040fe20002800000 */
[----:B------:R-:W-:Y:S01]  /*2f40*/  @P0 FMUL.FTZ R114, R114, c[0x0][0x1ec] ;  /* 0x00007b0072720a20 */ /* 0x000fe20000410000 */
[----:B------:R-:W-:-:S03]  /*2f50*/  ISETP.NE.U32.AND P5, PT, RZ, c[0x0][0x258], PT ;  /* 0x00009600ff007a0c */ /* 0x000fc60003fa5070 */
        /* <DEDUP_REMOVED lines=11> */
.L_x_8914:
[----:B------:R-:W-:Y:S05]  /*3010*/  BSYNC B0 ;  /* 0x0000000000007941 */ /* 0x000fea0003800000 */
.L_x_8913:
        /* <DEDUP_REMOVED lines=15> */
.L_x_8926:
[----:B------:R-:W-:Y:S05]  /*3110*/  BSYNC B1 ;  /* 0x0000000000017941 */ /* 0x000fea0003800000 */
.L_x_8925:
        /* <DEDUP_REMOVED lines=15> */
.L_x_8928:
[----:B------:R-:W-:Y:S05]  /*3210*/  BSYNC B1 ;  /* 0x0000000000017941 */ /* 0x000fea0003800000 */
.L_x_8927:
        /* <DEDUP_REMOVED lines=15> */
.L_x_8930:
[----:B------:R-:W-:Y:S05]  /*3310*/  BSYNC B1 ;  /* 0x0000000000017941 */ /* 0x000fea0003800000 */
.L_x_8929:
        /* <DEDUP_REMOVED lines=17> */
.L_x_8932:
[----:B------:R-:W-:Y:S05]  /*3430*/  BSYNC B1 ;  /* 0x0000000000017941 */ /* 0x000fea0003800000 */
.L_x_8931:
        /* <DEDUP_REMOVED lines=18> */
.L_x_8924:
[----:B------:R-:W-:Y:S05]  /*3560*/  BSYNC B0 ;  /* 0x0000000000007941 */ /* 0x000fea0003800000 */
.L_x_8923:
        /* <DEDUP_REMOVED lines=15> */
.L_x_8936:
[----:B------:R-:W-:Y:S05]  /*3660*/  BSYNC B1 ;  /* 0x0000000000017941 */ /* 0x000fea0003800000 */
.L_x_8935:
        /* <DEDUP_REMOVED lines=15> */
.L_x_8938:
[----:B------:R-:W-:Y:S05]  /*3760*/  BSYNC B1 ;  /* 0x0000000000017941 */ /* 0x000fea0003800000 */
.L_x_8937:
        /* <DEDUP_REMOVED lines=15> */
.L_x_8940:
[----:B------:R-:W-:Y:S05]  /*3860*/  BSYNC B1 ;  /* 0x0000000000017941 */ /* 0x000fea0003800000 */
.L_x_8939:
        /* <DEDUP_REMOVED lines=17> */
.L_x_8942:
[----:B------:R-:W-:Y:S05]  /*3980*/  BSYNC B1 ;  /* 0x0000000000017941 */ /* 0x000fea0003800000 */
.L_x_8941:
        /* <DEDUP_REMOVED lines=18> */
.L_x_8934:
[----:B------:R-:W-:Y:S05]  /*3ab0*/  BSYNC B0 ;  /* 0x0000000000007941 */ /* 0x000fea0003800000 */
.L_x_8933:
        /* <DEDUP_REMOVED lines=16> */
.L_x_8946:
[----:B------:R-:W-:Y:S05]  /*3bc0*/  BSYNC B1 ;  /* 0x0000000000017941 */ /* 0x000fea0003800000 */
.L_x_8945:
        /* <DEDUP_REMOVED lines=15> */
.L_x_8948:
[----:B------:R-:W-:Y:S05]  /*3cc0*/  BSYNC B1 ;  /* 0x0000000000017941 */ /* 0x000fea0003800000 */
.L_x_8947:
        /* <DEDUP_REMOVED lines=15> */
.L_x_8950:
[----:B------:R-:W-:Y:S05]  /*3dc0*/  BSYNC B1 ;  /* 0x0000000000017941 */ /* 0x000fea0003800000 */
.L_x_8949:
        /* <DEDUP_REMOVED lines=17> */
.L_x_8952:
[----:B------:R-:W-:Y:S05]  /*3ee0*/  BSYNC B1 ;  /* 0x0000000000017941 */ /* 0x000fea0003800000 */
.L_x_8951:
[----:B------:R-:W-:Y:S02]  /*3ef0*/  ISETP.NE.U32.AND P1, PT, RZ, c[0x0][0x258], PT ;  /* 0x00009600ff007a0c */ /* 0x000fe40003f25070 */
[----:B------:R-:W-:Y:S02]  /*3f00*/  SEL R102, R111, R102, P5 ;  /* 0x000000666f667207 */ /* 0x000fe40002800000 */
[----:B------:R-:W-:Y:S02]  /*3f10*/  ISETP.NE.AND.EX P1, PT, RZ, c[0x0][0x25c], PT, P1 ;  /* 0x00009700ff007a0c */ /* 0x000fe40003f25310 */
[----:B------:R-:W-:Y:S01]  /*3f20*/  SEL R100, R109, R100, P5 ;  /* 0x000000646d647207 */ /* 0x000fe20002800000 */
[----:B------:R-:W-:Y:S01]  /*3f30*/  @P0 IMAD.MOV.U32 R109, RZ, RZ, 0x10 ;  /* 0x00000010ff6d0424 */ /* 0x000fe200078e00ff */
[----:B------:R-:W-:Y:S02]  /*3f40*/  SEL R101, R112, R101, P5 ;  /* 0x0000006570657207 */ /* 0x000fe40002800000 */
[C---:B------:R-:W-:Y:S01]  /*3f50*/  SEL R103, R114.reuse, R103, P5 ;  /* 0x0000006772677207 */ /* 0x040fe20002800000 */
[----:B------:R-:W-:-:S02]  /*3f60*/  @P0 FMUL.FTZ R114, R114, c[0x0][0x1ec] ;  /* 0x00007b0072720a20 */ /* 0x000fc40000410000 */
[----:B------:R-:W-:-:S04]  /*3f70*/  @P0 IMAD.WIDE.U32 R108, R108, R109, c[0x0][0x248] ;  /* 0x000092006c6c0625 */ /* 0x000fc800078e006d */
[----:B------:R-:W-:Y:S01]  /*3f80*/  @P1 MOV R110, 0x10 ;  /* 0x00000010006e1802 */ /* 0x000fe20000000f00 */
[----:B------:R-:W-:-:S04]  /*3f90*/  @P0 FMUL.FTZ R114, R114, c[0x0][0x1e8] ;  /* 0x00007a0072720a20 */ /* 0x000fc80000410000 */
[----:B------:R-:W-:-:S05]  /*3fa0*/  @P1 IMAD.WIDE.U32 R110, R145, R110, c[0x0][0x258] ;  /* 0x00009600916e1625 */ /* 0x000fca00078e006e */
[----:B------:R0:W-:Y:S01]  /*3fb0*/  @P1 STG.E.128 [R110.64], R100 ;  /* 0x000000646e001986 */ /* 0x0001e2000c101d04 */
[----:B------:R-:W-:-:S04]  /*3fc0*/  @P0 LOP3.LUT P1, RZ, R119, 0xff000000, RZ, 0xc0, !PT ;  /* 0xff00000077ff0812 */ /* 0x000fc8000782c0ff */
[----:B------:R-:W-:-:S05]  /*3fd0*/  @P0 SEL R107, R114, RZ, P1 ;  /* 0x000000ff726b0207 */ /* 0x000fca0000800000 */
[----:B------:R0:W-:Y:S04]  /*3fe0*/  @P0 STG.E.128 [R108.64], R104 ;  /* 0x000000686c000986 */ /* 0x0001e8000c101d04 */
.L_x_8944:
[----:B------:R-:W-:Y:S05]  /*3ff0*/  BSYNC B0 ;  /* 0x0000000000007941 */ /* 0x000fea0003800000 */
.L_x_8943:
[----:B------:R-:W-:Y:S02]  /*4000*/  LOP3.LUT P0, RZ, R3, 0xff, RZ, 0xc0, !PT ;  /* 0x000000ff03ff7812 */ /* 0x000fe4000780c0ff */
[----:B------:R-:W-:Y:S02]  /*4010*/  IADD3 R2, R2, c[0x0][0x160], RZ ;  /* 0x0000580002027a10 */ /* 0x000fe40007ffe0ff */
[----:B------:R-:W-:Y:S02]  /*4020*/  SEL R3, RZ, 0x1, P0 ;  /* 0x00000001ff037807 */ /* 0x000fe40000000000 */
[----:B------:R-:W-:-:S13]  /*4030*/  ISETP.GE.AND P0, PT, R2, c[0x0][0x164], PT ;  /* 0x0000590002007a0c */ /* 0x000fda0003f06270 */
[----:B01---5:R-:W-:Y:S01]  /*4040*/  @P0 CALL.REL.NOINC `(.L_x_8867) ;  /* 0x0000001000000944 */ /* 0x023fe20003c00000 */
[----:B------:R-:W-:Y:S05]  /*4050*/  BRA `(.L_x_8953) ;  /* 0xffffc42000007947 */ /* 0x000fea000383ffff */
.L_x_8867:
        /* <DEDUP_REMOVED lines=46> */
.L_x_8891:
[----:B------:R-:W-:Y:S01]  /*4340*/  HFMA2.MMA R173, -RZ, RZ, 0, 9.5367431640625e-07 ;  /* 0x00000010ffad7435 */ /* 0x000fe200000001ff */
[----:B------:R-:W-:Y:S01]  /*4350*/  MOV R114, R175 ;  /* 0x000000af00727202 */ /* 0x000fe20000000f00 */
[----:B-1----:R-:W-:Y:S01]  /*4360*/  IMAD.MOV.U32 R177, RZ, RZ, 0x1f ;  /* 0x0000001fffb17424 */ /* 0x002fe200078e00ff */
[----:B------:R-:W-:Y:S02]  /*4370*/  MOV R178, 0xffffffff ;  /* 0xffffffff00b27802 */ /* 0x000fe40000000f00 */
[----:B------:R-:W-:-:S02]  /*4380*/  MOV R108, 0x43a0 ;  /* 0x000043a0006c7802 */ /* 0x000fc40000000f00 */
[----:B0----5:R-:W-:Y:S05]  /*4390*/  CALL.REL.NOINC `($__internal_191_$__cuda_sm70_shflsync_down_p) ;  /* 0x0000046000007944 */ /* 0x021fea0003c00000 */
[----:B-1----:R-:W-:Y:S01]  /*43a0*/  MOV R112, R114 ;  /* 0x0000007200707202 */ /* 0x002fe20000000f00 */
[----:B0-----:R-:W-:Y:S05]  /*43b0*/  BRA `(.L_x_8954) ;  /* 0xffffd92000007947 */ /* 0x001fea000383ffff */
.L_x_8892:
[----:B------:R-:W-:Y:S01]  /*43c0*/  HFMA2.MMA R173, -RZ, RZ, 0, 9.5367431640625e-07 ;  /* 0x00000010ffad7435 */ /* 0x000fe200000001ff */
[----:B------:R-:W-:Y:S01]  /*43d0*/  IMAD.MOV.U32 R114, RZ, RZ, R179 ;  /* 0x000000ffff727224 */ /* 0x000fe200078e00b3 */
[----:B-1----:R-:W-:Y:S01]  /*43e0*/  MOV R177, 0x1f ;  /* 0x0000001f00b17802 */ /* 0x002fe20000000f00 */
[----:B------:R-:W-:Y:S01]  /*43f0*/  IMAD.MOV.U32 R178, RZ, RZ, -0x1 ;  /* 0xffffffffffb27424 */ /* 0x000fe200078e00ff */
[----:B------:R-:W-:-:S02]  /*4400*/  MOV R108, 0x4420 ;  /* 0x00004420006c7802 */ /* 0x000fc40000000f00 */
[----:B0-23-5:R-:W-:Y:S05]  /*4410*/  CALL.REL.NOINC `($__internal_191_$__cuda_sm70_shflsync_down_p) ;  /* 0x000003e000007944 */ /* 0x02dfea0003c00000 */
[----:B------:R-:W-:Y:S01]  /*4420*/  FADD.FTZ R112, R112, R175 ;  /* 0x000000af70707221 */ /* 0x000fe20000010000 */
[----:B0-----:R-:W-:Y:S01]  /*4430*/  HFMA2.MMA R173, -RZ, RZ, 0, 4.76837158203125e-07 ;  /* 0x00000008ffad7435 */ /* 0x001fe200000001ff */
[----:B-1----:R-:W-:Y:S01]  /*4440*/  FADD.FTZ R179, R179, R114 ;  /* 0x00000072b3b37221 */ /* 0x002fe20000010000 */
[----:B------:R-:W-:Y:S01]  /*4450*/  MOV R177, 0x1f ;  /* 0x0000001f00b17802 */ /* 0x000fe20000000f00 */
[----:B------:R-:W-:Y:S01]  /*4460*/  IMAD.MOV.U32 R178, RZ, RZ, -0x1 ;  /* 0xffffffffffb27424 */ /* 0x000fe200078e00ff */
[----:B------:R-:W-:-:S02]  /*4470*/  MOV R114, R112 ;  /* 0x0000007000727202 */ /* 0x000fc40000000f00 */
[----:B------:R-:W-:Y:S02]  /*4480*/  MOV R108, 0x44a0 ;  /* 0x000044a0006c7802 */ /* 0x000fe40000000f00 */
[----:B------:R-:W-:Y:S05]  /*4490*/  CALL.REL.NOINC `($__internal_191_$__cuda_sm70_shflsync_down_p) ;  /* 0x0000036000007944 */ /* 0x000fea0003c00000 */
[----:B0-----:R-:W-:Y:S01]  /*44a0*/  HFMA2.MMA R173, -RZ, RZ, 0, 4.76837158203125e-07 ;  /* 0x00000008ffad7435 */ /* 0x001fe200000001ff */
[----:B-1----:R-:W-:Y:S01]  /*44b0*/  MOV R111, R114 ;  /* 0x00000072006f7202 */ /* 0x002fe20000000f00 */
[----:B------:R-:W-:Y:S01]  /*44c0*/  IMAD.MOV.U32 R114, RZ, RZ, R179 ;  /* 0x000000ffff727224 */ /* 0x000fe200078e00b3 */
[----:B------:R-:W-:Y:S01]  /*44d0*/  MOV R177, 0x1f ;  /* 0x0000001f00b17802 */ /* 0x000fe20000000f00 */
[----:B------:R-:W-:Y:S01]  /*44e0*/  IMAD.MOV.U32 R178, RZ, RZ, -0x1 ;  /* 0xffffffffffb27424 */ /* 0x000fe200078e00ff */
[----:B------:R-:W-:Y:S02]  /*44f0*/  MOV R108, 0x4510 ;  /* 0x00004510006c7802 */ /* 0x000fe40000000f00 */
[----:B------:R-:W-:Y:S05]  /*4500*/  CALL.REL.NOINC `($__internal_191_$__cuda_sm70_shflsync_down_p) ;  /* 0x000002f000007944 */ /* 0x000fea0003c00000 */
[----:B------:R-:W-:Y:S01]  /*4510*/  FADD.FTZ R112, R111, R112 ;  /* 0x000000706f707221 */ /* 0x000fe20000010000 */
[----:B0-----:R-:W-:Y:S01]  /*4520*/  HFMA2.MMA R173, -RZ, RZ, 0, 2.384185791015625e-07 ;  /* 0x00000004ffad7435 */ /* 0x001fe200000001ff */
[----:B-1----:R-:W-:Y:S01]  /*4530*/  FADD.FTZ R179, R179, R114 ;  /* 0x00000072b3b37221 */ /* 0x002fe20000010000 */
[----:B------:R-:W-:Y:S01]  /*4540*/  MOV R177, 0x1f ;  /* 0x0000001f00b17802 */ /* 0x000fe20000000f00 */
[----:B------:R-:W-:Y:S01]  /*4550*/  IMAD.MOV.U32 R178, RZ, RZ, -0x1 ;  /* 0xffffffffffb27424 */ /* 0x000fe200078e00ff */
[----:B------:R-:W-:-:S02]  /*4560*/  MOV R114, R112 ;  /* 0x0000007000727202 */ /* 0x000fc40000000f00 */
[----:B------:R-:W-:Y:S02]  /*4570*/  MOV R108, 0x4590 ;  /* 0x00004590006c7802 */ /* 0x000fe40000000f00 */
[----:B------:R-:W-:Y:S05]  /*4580*/  CALL.REL.NOINC `($__internal_191_$__cuda_sm70_shflsync_down_p) ;  /* 0x0000027000007944 */ /* 0x000fea0003c00000 */
[----:B0-----:R-:W-:Y:S01]  /*4590*/  HFMA2.MMA R173, -RZ, RZ, 0, 2.384185791015625e-07 ;  /* 0x00000004ffad7435 */ /* 0x001fe200000001ff */
[----:B-1----:R-:W-:Y:S01]  /*45a0*/  MOV R111, R114 ;  /* 0x00000072006f7202 */ /* 0x002fe20000000f00 */
[----:B------:R-:W-:Y:S01]  /*45b0*/  IMAD.MOV.U32 R114, RZ, RZ, R179 ;  /* 0x000000ffff727224 */ /* 0x000fe200078e00b3 */
[----:B------:R-:W-:Y:S01]  /*45c0*/  MOV R177, 0x1f ;  /* 0x0000001f00b17802 */ /* 0x000fe20000000f00 */
[----:B------:R-:W-:Y:S01]  /*45d0*/  IMAD.MOV.U32 R178, RZ, RZ, -0x1 ;  /* 0xffffffffffb27424 */ /* 0x000fe200078e00ff */
[----:B------:R-:W-:Y:S02]  /*45e0*/  MOV R108, 0x4600 ;  /* 0x00004600006c7802 */ /* 0x000fe40000000f00 */
[----:B------:R-:W-:Y:S05]  /*45f0*/  CALL.REL.NOINC `($__internal_191_$__cuda_sm70_shflsync_down_p) ;  /* 0x0000020000007944 */ /* 0x000fea0003c00000 */
[----:B------:R-:W-:Y:S01]  /*4600*/  FADD.FTZ R112, R111, R112 ;  /* 0x000000706f707221 */ /* 0x000fe20000010000 */
[----:B0-----:R-:W-:Y:S01]  /*4610*/  HFMA2.MMA R173, -RZ, RZ, 0, 1.1920928955078125e-07 ;  /* 0x00000002ffad7435 */ /* 0x001fe200000001ff */
[----:B-1----:R-:W-:Y:S01]  /*4620*/  FADD.FTZ R115, R179, R114 ;  /* 0x00000072b3737221 */ /* 0x002fe20000010000 */
[----:B------:R-:W-:Y:S01]  /*4630*/  MOV R177, 0x1f ;  /* 0x0000001f00b17802 */ /* 0x000fe20000000f00 */
[----:B------:R-:W-:Y:S01]  /*4640*/  IMAD.MOV.U32 R178, RZ, RZ, -0x1 ;  /* 0xffffffffffb27424 */ /* 0x000fe200078e00ff */
[----:B------:R-:W-:-:S02]  /*4650*/  MOV R114, R112 ;  /* 0x0000007000727202 */ /* 0x000fc40000000f00 */
[----:B------:R-:W-:Y:S02]  /*4660*/  MOV R108, 0x4680 ;  /* 0x00004680006c7802 */ /* 0x000fe40000000f00 */
[----:B------:R-:W-:Y:S05]  /*4670*/  CALL.REL.NOINC `($__internal_191_$__cuda_sm70_shflsync_down_p) ;  /* 0x0000018000007944 */ /* 0x000fea0003c00000 */
[----:B0-----:R-:W-:Y:S01]  /*4680*/  HFMA2.MMA R173, -RZ, RZ, 0, 1.1920928955078125e-07 ;  /* 0x00000002ffad7435 */ /* 0x001fe200000001ff */
[----:B-1----:R-:W-:Y:S01]  /*4690*/  MOV R111, R114 ;  /* 0x00000072006f7202 */ /* 0x002fe20000000f00 */
[----:B------:R-:W-:Y:S01]  /*46a0*/  IMAD.MOV.U32 R114, RZ, RZ, R115 ;  /* 0x000000ffff727224 */ /* 0x000fe200078e0073 */
[----:B------:R-:W-:Y:S01]  /*46b0*/  MOV R177, 0x1f ;  /* 0x0000001f00b17802 */ /* 0x000fe20000000f00 */
[----:B------:R-:W-:Y:S01]  /*46c0*/  IMAD.MOV.U32 R178, RZ, RZ, -0x1 ;  /* 0xffffffffffb27424 */ /* 0x000fe200078e00ff */
[----:B------:R-:W-:Y:S02]  /*46d0*/  MOV R108, 0x46f0 ;  /* 0x000046f0006c7802 */ /* 0x000fe40000000f00 */
[----:B------:R-:W-:Y:S05]  /*46e0*/  CALL.REL.NOINC `($__internal_191_$__cuda_sm70_shflsync_down_p) ;  /* 0x0000011000007944 */ /* 0x000fea0003c00000 */
[----:B------:R-:W-:Y:S01]  /*46f0*/  FADD.FTZ R113, R111, R112 ;  /* 0x000000706f717221 */ /* 0x000fe20000010000 */
[----:B0-----:R-:W-:Y:S01]  /*4700*/  HFMA2.MMA R173, -RZ, RZ, 0, 5.9604644775390625e-08 ;  /* 0x00000001ffad7435 */ /* 0x001fe200000001ff */
[----:B-1----:R-:W-:Y:S01]  /*4710*/  FADD.FTZ R115, R115, R114 ;  /* 0x0000007273737221 */ /* 0x002fe20000010000 */
[----:B------:R-:W-:Y:S01]  /*4720*/  MOV R177, 0x1f ;  /* 0x0000001f00b17802 */ /* 0x000fe20000000f00 */
[----:B------:R-:W-:Y:S01]  /*4730*/  IMAD.MOV.U32 R178, RZ, RZ, -0x1 ;  /* 0xffffffffffb27424 */ /* 0x000fe200078e00ff */
[----:B------:R-:W-:-:S02]  /*4740*/  MOV R114, R113 ;  /* 0x0000007100727202 */ /* 0x000fc40000000f00 */
[----:B------:R-:W-:Y:S02]  /*4750*/  MOV R108, 0x4770 ;  /* 0x00004770006c7802 */ /* 0x000fe40000000f00 */
[----:B------:R-:W-:Y:S05]  /*4760*/  CALL.REL.NOINC `($__internal_191_$__cuda_sm70_shflsync_down_p) ;  /* 0x0000009000007944 */ /* 0x000fea0003c00000 */
[----:B0-----:R-:W-:Y:S01]  /*4770*/  HFMA2.MMA R173, -RZ, RZ, 0, 5.9604644775390625e-08 ;  /* 0x00000001ffad7435 */ /* 0x001fe200000001ff */
[----:B-1----:R-:W-:Y:S01]  /*4780*/  MOV R176, R114 ;  /* 0x0000007200b07202 */ /* 0x002fe20000000f00 */
[----:B------:R-:W-:Y:S01]  /*4790*/  IMAD.MOV.U32 R114, RZ, RZ, R115 ;  /* 0x000000ffff727224 */ /* 0x000fe200078e0073 */
[----:B------:R-:W-:Y:S01]  /*47a0*/  MOV R177, 0x1f ;  /* 0x0000001f00b17802 */ /* 0x000fe20000000f00 */
[----:B------:R-:W-:Y:S01]  /*47b0*/  IMAD.MOV.U32 R178, RZ, RZ, -0x1 ;  /* 0xffffffffffb27424 */ /* 0x000fe200078e00ff */
[----:B------:R-:W-:Y:S02]  /*47c0*/  MOV R108, 0x47e0 ;  /* 0x000047e0006c7802 */ /* 0x000fe40000000f00 */
[----:B------:R-:W-:Y:S05]  /*47d0*/  CALL.REL.NOINC `($__internal_191_$__cuda_sm70_shflsync_down_p) ;  /* 0x0000002000007944 */ /* 0x000fea0003c00000 */
[----:B-1----:R-:W-:Y:S01]  /*47e0*/  MOV R108, R114 ;  /* 0x00000072006c7202 */ /* 0x002fe20000000f00 */
[----:B0-----:R-:W-:Y:S05]  /*47f0*/  BRA `(.L_x_8955) ;  /* 0xffffd60000007947 */ /* 0x001fea000383ffff */
        .weak           $__internal_191_$__cuda_sm70_shflsync_down_p
        .type           $__internal_191_$__cuda_sm70_shflsync_down_p,@function
        .size           $__internal_191_$__cuda_sm70_shflsync_down_p,(.L_x_9445 - $__internal_191_$__cuda_sm70_shflsync_down_p)
$__internal_191_$__cuda_sm70_shflsync_down_p:
[----:B------:R-:W-:Y:S01]  /*4800*/  HFMA2.MMA R109, -RZ, RZ, 0, 0 ;  /* 0x00000000ff6d7435 */ /* 0x000fe200000001ff */
[----:B------:R-:W-:Y:S04]  /*4810*/  WARPSYNC R178 ;  /* 0x000000b200007348 */ /* 0x000fe80003800000 */
[----:B------:R0:W1:Y:S01]  /*4820*/  SHFL.DOWN PT, R114, R114, R173, R177 ;  /* 0x080000ad72727389 */ /* 0x00006200000e00b1 */
[----:B------:R-:W-:Y:S05]  /*4830*/  RET.REL.NODEC R108 `(_ZN10layer_norm13ln_bwd_kernelINS_13Kernel_traitsIfffffjLj3072ELj1ELj1ELj4ELj16ENS_18Kernel_traits_baseILj3072EfffffjLj128EEEEELb1ELb0ELb1ELb0EEEvNS_9BwdParamsE) ;  /* 0xffffb7c06c007950 */ /* 0x000fea0003c3ffff */
.L_x_8956:
        /* <DEDUP_REMOVED lines=12> */
.L_x_9445:


//--------------------- .text._ZN10layer_norm22ln_bwd_finalize_kernelINS_22Kernel_traits_finalizeILj3072EfffffjLb0ELj1024ELj4ENS_18Kernel_traits_baseILj3072EfffffjLj1024EEEEELb0ELb1EEEvNS_9BwdParamsE --------------------------
	.section	.text._ZN10layer_norm22ln_bwd_finalize_kernelINS_22Kernel_traits_finalizeILj3072EfffffjLb0ELj1024ELj4ENS_18Kernel_traits_baseILj3072EfffffjLj1024EEEEELb0ELb1EEEvNS_9BwdParamsE,"ax",@progbits
	.sectioninfo	@"SHI_REGISTERS=32"
	.align	128
        .global         _ZN10layer_norm22ln_bwd_finalize_kernelINS_22Kernel_traits_finalizeILj3072EfffffjLb0ELj1024ELj4ENS_18Kernel_traits_baseILj3072EfffffjLj1024EEEEELb0ELb1EEEvNS_9BwdParamsE
        .type           _ZN10layer_norm22ln_bwd_finalize_kernelINS_22Kernel_traits_finalizeILj3072EfffffjLb0ELj1024ELj4ENS_18Kernel_traits_baseILj3072EfffffjLj1024EEEEELb0ELb1EEEvNS_9BwdParamsE,@function
        .size           _ZN10layer_norm22ln_bwd_finalize_kernelINS_22Kernel_traits_finalizeILj3072EfffffjLb0ELj1024ELj4ENS_18Kernel_traits_baseILj3072EfffffjLj1024EEEEELb0ELb1EEEvNS_9BwdParamsE,(.L_x_9446 - _ZN10layer_norm22ln_bwd_finalize_kernelINS_22Kernel_traits_finalizeILj3072EfffffjLb0ELj1024ELj4ENS_18Kernel_traits_baseILj3072EfffffjLj1024EEEEELb0ELb1EEEvNS_9BwdParamsE)
        .other          _ZN10layer_norm22ln_bwd_finalize_kernelINS_22Kernel_traits_finalizeILj3072EfffffjLb0ELj1024ELj4ENS_18Kernel_traits_baseILj3072EfffffjLj1024EEEEELb0ELb1EEEvNS_9BwdParamsE,@"STO_CUDA_ENTRY STV_DEFAULT"
_ZN10layer_norm22ln_bwd_finalize_kernelINS_22Kernel_traits_finalizeILj3072EfffffjLb0ELj1024ELj4ENS_18Kernel_traits_baseILj3072EfffffjLj1024EEEEELb0ELb1EEEvNS_9BwdParamsE:
.text._ZN10layer_norm22ln_bwd_finalize_kernelINS_22Kernel_traits_finalizeILj3072EfffffjLb0ELj1024ELj4ENS_18Kernel_traits_baseILj3072EfffffjLj1024EEEEELb0ELb1EEEvNS_9BwdParamsE:
        /* <DEDUP_REMOVED lines=19> */
.L_x_8967:
        /* <DEDUP_REMOVED lines=27> */
.L_x_8961:
        /* <DEDUP_REMOVED lines=35> */
.L_x_8960:
[----:B------:R-:W-:Y:S05]  /*0510*/  BSYNC B1 ;  /* 0x0000000000017941 */ /* 0x000fea0003800000 */
.L_x_8959:
        /* <DEDUP_REMOVED lines=23> */
.L_x_8963:
[----:B------:R-:W-:Y:S05]  /*0690*/  BSYNC B1 ;  /* 0x0000000000017941 */ /* 0x000fea0003800000 */
.L_x_8962:
        /* <DEDUP_REMOVED lines=10> */
.L_x_8958:
[----:B------:R-:W-:Y:S05]  /*0740*/  BSYNC B0 ;  /* 0x0000000000007941 */ /* 0x000fea0003800000 */
.L_x_8957:
        /* <DEDUP_REMOVED lines=11> */
.L_x_8968:
        /* <DEDUP_REMOVED lines=18> */
.L_x_8969:
[----:B------:R-:W-:Y:S01]  /*0920*/  @!P1 SHF.R.U32.HI R2, RZ, 0x3, R0 ;  /* 0x00000003ff029819 */ /* 0x000fe20000011600 */
[----:B---3--:R-:W-:Y:S02]  /*0930*/  FADD.FTZ R5, R5, R10 ;  /* 0x0000000a05057221 */ /* 0x008fe40000010000 */
[----:B--2---:R-:W-:Y:S01]  /*0940*/  FADD.FTZ R7, R7, R4 ;  /* 0x0000000407077221 */ /* 0x004fe20000010000 */
[----:B------:R-:W-:-:S05]  /*0950*/  @!P1 LOP3.LUT R2, R2, 0x1ffffffc, RZ, 0xc0, !PT ;  /* 0x1ffffffc02029812 */ /* 0x000fca00078ec0ff */
[----:B------:R2:W-:Y:S04]  /*0960*/  @!P1 STS [R2+0x2000], R5 ;  /* 0x0020000502009388 */ /* 0x0005e80000000800 */
[----:B------:R2:W-:Y:S02]  /*0970*/  @!P1 STS [R2+0x2080], R7 ;  /* 0x0020800702009388 */ /* 0x0005e40000000800 */
.L_x_8964:
        /* <DEDUP_REMOVED lines=14> */
.L_x_8965:
[----:B------:R-:W-:Y:S01]  /*0a60*/  HFMA2.MMA R9, -RZ, RZ, 0, 5.9604644775390625e-08 ;  /* 0x00000001ff097435 */ /* 0x000fe200000001ff */
[----:B--2---:R-:W-:Y:S01]  /*0a70*/  IMAD.MOV.U32 R10, RZ, RZ, R4 ;  /* 0x000000ffff0a7224 */ /* 0x004fe200078e0004 */
[----:B------:R-:W-:Y:S01]  /*0a80*/  MOV R11, 0xffffffff ;  /* 0xffffffff000b7802 */ /* 0x000fe20000000f00 */
[----:B------:R-:W-:Y:S01]  /*0a90*/  IMAD.MOV.U32 R6, RZ, RZ, 0x1f ;  /* 0x0000001fff067424 */ /* 0x000fe200078e00ff */
[----:B------:R-:W-:-:S02]  /*0aa0*/  MOV R2, 0xac0 ;  /* 0x00000ac000027802 */ /* 0x000fc40000000f00 */
[----:B01----:R-:W-:Y:S05]  /*0ab0*/  CALL.REL.NOINC `($__internal_192_$__cuda_sm70_shflsync_bfly_p) ;  /* 0x000003c000007944 */ /* 0x003fea0003c00000 */
[----:B-1----:R-:W-:Y:S01]  /*0ac0*/  MOV R3, R6 ;  /* 0x0000000600037202 */ /* 0x002fe20000000f00 */
[----:B0-----:R-:W-:Y:S05]  /*0ad0*/  BRA `(.L_x_8968) ;  /* 0xfffffd2000007947 */ /* 0x001fea000383ffff */
.L_x_8966:
[----:B------:R-:W-:Y:S01]  /*0ae0*/  HFMA2.MMA R9, -RZ, RZ, 0, 1.1920928955078125e-07 ;  /* 0x00000002ff097435 */ /* 0x000fe200000001ff */
[----:B------:R-:W-:Y:S01]  /*0af0*/  IMAD.MOV.U32 R10, RZ, RZ, R13 ;  /* 0x000000ffff0a7224 */ /* 0x000fe200078e000d */
[----:B------:R-:W-:Y:S01]  /*0b00*/  MOV R6, 0x1f ;  /* 0x0000001f00067802 */ /* 0x000fe20000000f00 */
[----:B------:R-:W-:Y:S01]  /*0b10*/  IMAD.MOV.U32 R11, RZ, RZ, -0x1 ;  /* 0xffffffffff0b7424 */ /* 0x000fe200078e00ff */
[----:B------:R-:W-:-:S02]  /*0b20*/  MOV R2, 0xb40 ;  /* 0x00000b4000027802 */ /* 0x000fc40000000f00 */
[----:B012---:R-:W-:Y:S05]  /*0b30*/  CALL.REL.NOINC `($__internal_192_$__cuda_sm70_shflsync_bfly_p) ;  /* 0x0000034000007944 */ /* 0x007fea0003c00000 */
[----:B0-----:R-:W-:Y:S01]  /*0b40*/  HFMA2.MMA R9, -RZ, RZ, 0, 2.384185791015625e-07 ;  /* 0x00000004ff097435 */ /* 0x001fe200000001ff */
[----:B-1----:R-:W-:Y:S01]  /*0b50*/  FADD.FTZ R10, R13, R6 ;  /* 0x000000060d0a7221 */ /* 0x002fe20000010000 */
[----:B------:R-:W-:Y:S01]  /*0b60*/  MOV R6, 0x1f ;  /* 0x0000001f00067802 */ /* 0x000fe20000000f00 */
[----:B------:R-:W-:Y:S01]  /*0b70*/  IMAD.MOV.U32 R11, RZ, RZ, -0x1 ;  /* 0xffffffffff0b7424 */ /* 0x000fe200078e00ff */
[----:B------:R-:W-:-:S02]  /*0b80*/  MOV R2, 0xba0 ;  /* 0x00000ba000027802 */ /* 0x000fc40000000f00 */
[----:B------:R-:W-:Y:S05]  /*0b90*/  CALL.REL.NOINC `($__internal_192_$__cuda_sm70_shflsync_bfly_p) ;  /* 0x000002e000007944 */ /* 0x000fea0003c00000 */
[----:B0-----:R-:W-:Y:S01]  /*0ba0*/  HFMA2.MMA R9, -RZ, RZ, 0, 4.76837158203125e-07 ;  /* 0x00000008ff097435 */ /* 0x001fe200000001ff */
[----:B-1----:R-:W-:Y:S01]  /*0bb0*/  FADD.FTZ R10, R10, R6 ;  /* 0x000000060a0a7221 */ /* 0x002fe20000010000 */
[----:B------:R-:W-:Y:S01]  /*0bc0*/  MOV R6, 0x1f ;  /* 0x0000001f00067802 */ /* 0x000fe20000000f00 */
[----:B------:R-:W-:Y:S01]  /*0bd0*/  IMAD.MOV.U32 R11, RZ, RZ, -0x1 ;  /* 0xffffffffff0b7424 */ /* 0x000fe200078e00ff */
[----:B------:R-:W-:-:S02]  /*0be0*/  MOV R2, 0xc00 ;  /* 0x00000c0000027802 */ /* 0x000fc40000000f00 */
[----:B------:R-:W-:Y:S05]  /*0bf0*/  CALL.REL.NOINC `($__internal_192_$__cuda_sm70_shflsync_bfly_p) ;  /* 0x0000028000007944 */ /* 0x000fea0003c00000 */
[----:B-1----:R-:W-:Y:S01]  /*0c00*/  FADD.FTZ R4, R10, R6 ;  /* 0x000000060a047221 */ /* 0x002fe20000010000 */
[----:B0-----:R-:W-:Y:S01]  /*0c10*/  HFMA2.MMA R9, -RZ, RZ, 0, 9.5367431640625e-07 ;  /* 0x00000010ff097435 */ /* 0x001fe200000001ff */
[----:B------:R-:W-:Y:S01]  /*0c20*/  MOV R6, 0x1f ;  /* 0x0000001f00067802 */ /* 0x000fe20000000f00 */
[----:B------:R-:W-:Y:S01]  /*0c30*/  IMAD.MOV.U32 R11, RZ, RZ, -0x1 ;  /* 0xffffffffff0b7424 */ /* 0x000fe200078e00ff */
[----:B------:R-:W-:-:S02]  /*0c40*/  MOV R2, 0xc70 ;  /* 0x00000c7000027802 */ /* 0x000fc40000000f00 */
[----:B------:R-:W-:Y:S02]  /*0c50*/  MOV R10, R4 ;  /* 0x00000004000a7202 */ /* 0x000fe40000000f00 */
[----:B------:R-:W-:Y:S05]  /*0c60*/  CALL.REL.NOINC `($__internal_192_$__cuda_sm70_shflsync_bfly_p) ;  /* 0x0000021000007944 */ /* 0x000fea0003c00000 */
[----:B0-----:R-:W-:Y:S01]  /*0c70*/  HFMA2.MMA R9, -RZ, RZ, 0, 5.9604644775390625e-08 ;  /* 0x00000001ff097435 */ /* 0x001fe200000001ff */
[----:B-1----:R-:W-:Y:S01]  /*0c80*/  MOV R7, R6 ;  /* 0x0000000600077202 */ /* 0x002fe20000000f00 */
[----:B------:R-:W-:Y:S01]  /*0c90*/  IMAD.MOV.U32 R10, RZ, RZ, R5 ;  /* 0x000000ffff0a7224 */ /* 0x000fe200078e0005 */
[----:B------:R-:W-:Y:S01]  /*0ca0*/  MOV R6, 0x1f ;  /* 0x0000001f00067802 */ /* 0x000fe20000000f00 */
[----:B------:R-:W-:Y:S01]  /*0cb0*/  IMAD.MOV.U32 R11, RZ, RZ, -0x1 ;  /* 0xffffffffff0b7424 */ /* 0x000fe200078e00ff */
[----:B------:R-:W-:Y:S02]  /*0cc0*/  MOV R2, 0xce0 ;  /* 0x00000ce000027802 */ /* 0x000fe40000000f00 */
[----:B------:R-:W-:Y:S05]  /*0cd0*/  CALL.REL.NOINC `($__internal_192_$__cuda_sm70_shflsync_bfly_p) ;  /* 0x000001a000007944 */ /* 0x000fea0003c00000 */
[----:B0-----:R-:W-:Y:S01]  /*0ce0*/  HFMA2.MMA R9, -RZ, RZ, 0, 1.1920928955078125e-07 ;  /* 0x00000002ff097435 */ /* 0x001fe200000001ff */
[----:B-1----:R-:W-:Y:S01]  /*0cf0*/  FADD.FTZ R10, R5, R6 ;  /* 0x00000006050a7221 */ /* 0x002fe20000010000 */
[----:B------:R-:W-:Y:S01]  /*0d00*/  MOV R6, 0x1f ;  /* 0x0000001f00067802 */ /* 0x000fe20000000f00 */
[----:B------:R-:W-:Y:S01]  /*0d10*/  IMAD.MOV.U32 R11, RZ, RZ, -0x1 ;  /* 0xffffffffff0b7424 */ /* 0x000fe200078e00ff */
[----:B------:R-:W-:Y:S02]  /*0d20*/  MOV R2, 0xd40 ;  /* 0x00000d4000027802 */ /* 0x000fe40000000f00 */
[----:B------:R-:W-:Y:S05]  /*0d30*/  CALL.REL.NOINC `($__internal_192_$__cuda_sm70_shflsync_bfly_p) ;  /* 0x0000014000007944 */ /* 0x000fea0003c00000 */
        /* <DEDUP_REMOVED lines=12> */
[----:B0-----:R-:W-:Y:S01]  /*0e00*/  HFMA2.MMA R9, -RZ, RZ, 0, 9.5367431640625e-07 ;  /* 0x00000010ff097435 */ /* 0x001fe200000001ff */
[----:B-1----:R-:W-:Y:S01]  /*0e10*/  FADD.FTZ R10, R10, R6 ;  /* 0x000000060a0a7221 */ /* 0x002fe20000010000 */
[----:B------:R-:W-:Y:S01]  /*0e20*/  MOV R6, 0x1f ;  /* 0x0000001f00067802 */ /* 0x000fe20000000f00 */
[----:B------:R-:W-:Y:S01]  /*0e30*/  IMAD.MOV.U32 R11, RZ, RZ, -0x1 ;  /* 0xffffffffff0b7424 */ /* 0x000fe200078e00ff */
[----:B------:R-:W-:-:S02]  /*0e40*/  MOV R2, 0xe60 ;  /* 0x00000e6000027802 */ /* 0x000fc40000000f00 */
[----:B------:R-:W-:Y:S05]  /*0e50*/  CALL.REL.NOINC `($__internal_192_$__cuda_sm70_shflsync_bfly_p) ;  /* 0x0000002000007944 */ /* 0x000fea0003c00000 */
[----:B-1----:R-:W-:Y:S01]  /*0e60*/  MOV R5, R6 ;  /* 0x0000000600057202 */ /* 0x002fe20000000f00 */
[----:B0-----:R-:W-:Y:S05]  /*0e70*/  BRA `(.L_x_8969) ;  /* 0xfffffaa000007947 */ /* 0x001fea000383ffff */
        .weak           $__internal_192_$__cuda_sm70_shflsync_bfly_p
        .type           $__internal_192_$__cuda_sm70_shflsync_bfly_p,@function
        .size           $__internal_192_$__cuda_sm70_shflsync_bfly_p,(.L_x_9446 - $__internal_192_$__cuda_sm70_shflsync_bfly_p)
$__internal_192_$__cuda_sm70_shflsync_bfly_p:
[----:B------:R-:W-:Y:S01]  /*0e80*/  HFMA2.MMA R3, -RZ, RZ, 0, 0 ;  /* 0x00000000ff037435 */ /* 0x000fe200000001ff */
[----:B------:R-:W-:Y:S04]  /*0e90*/  WARPSYNC R11 ;  /* 0x0000000b00007348 */ /* 0x000fe80003800000 */
[----:B------:R0:W1:Y:S01]  /*0ea0*/  SHFL.BFLY PT, R6, R10, R9, R6 ;  /* 0x0c0000090a067389 */ /* 0x00006200000e0006 */
[----:B------:R-:W-:Y:S05]  /*0eb0*/  RET.REL.NODEC R2 `(_ZN10layer_norm22ln_bwd_finalize_kernelINS_22Kernel_traits_finalizeILj3072EfffffjLb0ELj1024ELj4ENS_18Kernel_traits_baseILj3072EfffffjLj1024EEEEELb0ELb1EEEvNS_9BwdParamsE) ;  /* 0xfffff14002007950 */ /* 0x000fea0003c3ffff */
.L_x_8970:
        /* <DEDUP_REMOVED lines=12> */
.L_x_9446:


//--------------------- .text._ZN10layer_norm13ln_bwd_kernelINS_13Kernel_traitsIfffffjLj3072ELj1ELj1ELj4ELj16ENS_18Kernel_traits_baseILj3072EfffffjLj128EEEEELb1ELb0ELb1ELb1EEEvNS_9BwdParamsE --------------------------
	.section	.text._ZN10layer_norm13ln_bwd_kernelINS_13Kernel_traitsIfffffjLj3072ELj1ELj1ELj4ELj16ENS_18Kernel_traits_baseILj3072EfffffjLj128EEEEELb1ELb0ELb1ELb1EEEvNS_9BwdParamsE,"ax",@progbits
	.sectioninfo	@"SHI_REGISTERS=198"
	.align	128
        .global         _ZN10layer_norm13ln_bwd_kernelINS_13Kernel_traitsIfffffjLj3072ELj1ELj1ELj4ELj16ENS_18Kernel_traits_baseILj3072EfffffjLj128EEEEELb1ELb0ELb1ELb1EEEvNS_9BwdParamsE
        .type           _ZN10layer_norm13ln_bwd_kernelINS_13Kernel_traitsIfffffjLj3072ELj1ELj1ELj4ELj16ENS_18Kernel_traits_baseILj3072EfffffjLj128EEEEELb1ELb0ELb1ELb1EEEvNS_9BwdParamsE,@function
        .size           _ZN10layer_norm13ln_bwd_kernelINS_13Kernel_traitsIfffffjLj3072ELj1ELj1ELj4ELj16ENS_18Kernel_traits_baseILj3072EfffffjLj128EEEEELb1ELb0ELb1ELb1EEEvNS_9BwdParamsE,(.L_x_9447 - _ZN10layer_norm13ln_bwd_kernelINS_13Kernel_traitsIfffffjLj3072ELj1ELj1ELj4ELj16ENS_18Kernel_traits_baseILj3072EfffffjLj128EEEEELb1ELb0ELb1ELb1EEEvNS_9BwdParamsE)
        .other          _ZN10layer_norm13ln_bwd_kernelINS_13Kernel_traitsIfffffjLj3072ELj1ELj1ELj4ELj16ENS_18Kernel_traits_baseILj3072EfffffjLj128EEEEELb1ELb0ELb1ELb1EEEvNS_9BwdParamsE,@"STO_CUDA_ENTRY STV_DEFAULT"
_ZN10layer_norm13ln_bwd_kernelINS_13Kernel_traitsIfffffjLj3072ELj1ELj1ELj4ELj16ENS_18Kernel_traits_baseILj3072EfffffjLj128EEEEELb1ELb0ELb1ELb1EEEvNS_9BwdParamsE:
.text._ZN10layer_norm13ln_bwd_kernelINS_13Kernel_traitsIfffffjLj3072ELj1ELj1ELj4ELj16ENS_18Kernel_traits_baseILj3072EfffffjLj128EEEEELb1ELb0ELb1ELb1EEEvNS_9BwdParamsE:
        /* <DEDUP_REMOVED lines=32> */
.L_x_8971:
        /* <DEDUP_REMOVED lines=36> */
.L_x_9026:
[----:B------:R-:W-:-:S05]  /*0440*/  MOV R186, 0x4 ;  /* 0x0000000400ba7802 */ /* 0x000fca0000000f00 */
[----:B------:R-:W-:-:S06]  /*0450*/  IMAD.WIDE R108, R161, R186, c[0x0][0x1d8] ;  /* 0x00007600a16c7625 */ /* 0x000fcc00078e02ba */
[----:B------:R-:W2:Y:S01]  /*0460*/  LDG.E R108, [R108.64] ;  /* 0x000000046c6c7981 */ /* 0x000ea2000c1e1900 */
[----:B------:R-:W-:-:S04]  /*0470*/  IMAD.WIDE R110, R161, R186, c[0x0][0x1d0] ;  /* 0x00007400a16e7625 */ /* 0x000fc800078e02ba */
[C---:B------:R-:W-:Y:S01]  /*0480*/  IMAD R0, R161.reuse, c[0x0][0x168], RZ ;  /* 0x00005a00a1007a24 */ /* 0x040fe200078e02ff */
        /* <DEDUP_REMOVED lines=18> */
[----:B0----5:R-:W-:Y:S01]  /*05b0*/  ISETP.GE.AND P0, PT, R184, 0x1, PT ;  /* 0x00000001b800780c */ /* 0x021fe20003f06270 */
[----:B------:R-:W-:-:S12]  /*05c0*/  HFMA2.MMA R143, -RZ, RZ, 0, 0 ;  /* 0x00000000ff8f7435 */ /* 0x000fd800000001ff */
[----:B------:R-:W-:-:S05]  /*05d0*/  @P0 IADD3 R108, R184, -0x1, RZ ;  /* 0xffffffffb86c0810 */ /* 0x000fca0007ffe0ff */
[----:B------:R-:W-:-:S05]  /*05e0*/  @P0 IMAD R108, R108, c[0x0][0x168], RZ ;  /* 0x00005a006c6c0a24 */ /* 0x000fca00078e02ff */
        /* <DEDUP_REMOVED lines=11> */
[----:B------:R-:W-:Y:S01]  /*06a0*/  IADD3 R113, R143, 0x180, RZ ;  /* 0x000001808f717810 */ /* 0x000fe20007ffe0ff */
[----:B------:R1:W5:Y:S01]  /*06b0*/  LDG.E R177, [R188.64] ;  /* 0x00000004bcb17981 */ /* 0x000362000c1e1900 */
[----:B------:R-:W-:-:S04]  /*06c0*/  IMAD.WIDE.U32 R108, R109, R186, c[0x0][0x190] ;  /* 0x000064006d6c7625 */ /* 0x000fc800078e00ba */
[C---:B------:R-:W-:Y:S01]  /*06d0*/  @P0 IADD3 R190, R0.reuse, 0x200, RZ ;  /* 0x0000020000be0810 */ /* 0x040fe20007ffe0ff */
[----:B------:R1:W5:Y:S01]  /*06e0*/  @P0 LDG.E.128 R24, [R156.64] ;  /* 0x000000049c180981 */ /* 0x000362000c1e1d00 */
[----:B------:R-:W-:-:S03]  /*06f0*/  @P0 IADD3 R182, R0, 0x280, RZ ;  /* 0x0000028000b60810 */ /* 0x000fc60007ffe0ff */
[-C--:B------:R-:W-:Y:S01]  /*0700*/  @P0 IMAD.WIDE.U32 R190, R190, R185.reuse, c[0x0][0x218] ;  /* 0x00008600bebe0625 */ /* 0x080fe200078e00b9 */
[----:B------:R1:W5:Y:S03]  /*0710*/  @P0 LDG.E.128 R20, [R154.64] ;  /* 0x000000049a140981 */ /* 0x000366000c1e1d00 */
[----:B0-----:R-:W-:Y:S01]  /*0720*/  @P0 IMAD.WIDE.U32 R114, R182, R185, c[0x0][0x218] ;  /* 0x00008600b6720625 */ /* 0x001fe200078e00b9 */
[----:B------:R1:W5:Y:S04]  /*0730*/  @P0 LDG.E.128 R16, [R152.64] ;  /* 0x0000000498100981 */ /* 0x000368000c1e1d00 */
[----:B------:R1:W5:Y:S04]  /*0740*/  @P0 LDG.E.128 R12, [R2.64] ;  /* 0x00000004020c0981 */ /* 0x000368000c1e1d00 */
[----:B------:R1:W5:Y:S04]  /*0750*/  @P0 LDG.E.128 R8, [R190.64] ;  /* 0x00000004be080981 */ /* 0x000368000c1e1d00 */
[----:B------:R1:W5:Y:S01]  /*0760*/  @P0 LDG.E.128 R4, [R114.64] ;  /* 0x0000000472040981 */ /* 0x000362000c1e1d00 */
[----:B------:R-:W-:-:S03]  /*0770*/  IMAD.WIDE.U32 R110, R111, R186, c[0x0][0x190] ;  /* 0x000064006f6e7625 */ /* 0x000fc600078e00ba */
[----:B------:R0:W5:Y:S01]  /*0780*/  LDG.E R173, [R108.64] ;  /* 0x000000046cad7981 */ /* 0x000162000c1e1900 */
[----:B------:R-:W-:-:S03]  /*0790*/  IMAD.WIDE.U32 R112, R113, R186, c[0x0][0x190] ;  /* 0x0000640071707625 */ /* 0x000fc600078e00ba */
[----:B------:R2:W5:Y:S04]  /*07a0*/  LDG.E R168, [R110.64] ;  /* 0x000000046ea87981 */ /* 0x000568000c1e1900 */
[----:B------:R3:W5:Y:S01]  /*07b0*/  LDG.E R172, [R112.64] ;  /* 0x0000000470ac7981 */ /* 0x000762000c1e1900 */
[----:B0-----:R-:W-:Y:S01]  /*07c0*/  IADD3 R109, R143, 0x280, RZ ;  /* 0x000002808f6d7810 */ /* 0x001fe20007ffe0ff */
[----:B--2---:R-:W-:-:S04]  /*07d0*/  HFMA2.MMA R110, -RZ, RZ, 0, 0 ;  /* 0x00000000ff6e7435 */ /* 0x004fc800000001ff */
[----:B------:R-:W-:Y:S01]  /*07e0*/  IMAD.WIDE.U32 R108, R109, R186, c[0x0][0x190] ;  /* 0x000064006d6c7625 */ /* 0x000fe200078e00ba */
[----:B---3--:R-:W-:Y:S01]  /*07f0*/  MOV R112, RZ ;  /* 0x000000ff00707202 */ /* 0x008fe20000000f00 */
[----:B------:R-:W-:Y:S05]  /*0800*/  BRA `(.L_x_8975) ;  /* 0x00000f1000007947 */ /* 0x000fea0003800000 */
.L_x_8974:
[----:B0-----:R-:W-:Y:S01]  /*0810*/  IADD3 R108, R108, -0x1, RZ ;  /* 0xffffffff6c6c7810 */ /* 0x001fe20007ffe0ff */
[----:B------:R-:W-:-:S04]  /*0820*/  IMAD.WIDE R112, R161, R186, c[0x0][0x1a0] ;  /* 0x00006800a1707625 */ /* 0x000fc800078e02ba */
[----:B------:R-:W-:Y:S01]  /*0830*/  IMAD R108, R108, c[0x0][0x168], RZ ;  /* 0x00005a006c6c7a24 */ /* 0x000fe200078e02ff */
[----:B------:R0:W2:Y:S01]  /*0840*/  LDG.E R163, [R112.64] ;  /* 0x0000000470a37981 */ /* 0x0000a2000c1e1900 */
[----:B------:R-:W-:-:S03]  /*0850*/  IMAD.WIDE.U32 R180, R0, R185, c[0x0][0x188] ;  /* 0x0000620000b47625 */ /* 0x000fc600078e00b9 */
[----:B------:R-:W-:Y:S01]  /*0860*/  SHF.R.S32.HI R109, RZ, 0x1f, R108 ;  /* 0x0000001fff6d7819 */ /* 0x000fe2000001146c */
[-C--:B------:R-:W-:Y:S02]  /*0870*/  IMAD.WIDE.U32 R144, R176, R185.reuse, c[0x0][0x188] ;  /* 0x00006200b0907625 */ /* 0x080fe400078e00b9 */
[----:B------:R-:W3:Y:S01]  /*0880*/  LDG.E.128 R180, [R180.64] ;  /* 0x00000004b4b47981 */ /* 0x000ee2000c1e1d00 */
[----:B------:R-:W-:Y:S01]  /*0890*/  LEA.HI R109, R109, R108, RZ, 0x2 ;  /* 0x0000006c6d6d7211 */ /* 0x000fe200078f10ff */
[----:B------:R-:W-:Y:S02]  /*08a0*/  IMAD.WIDE.U32 R120, R167, R185, c[0x0][0x188] ;  /* 0x00006200a7787625 */ /* 0x000fe400078e00b9 */
[----:B------:R-:W4:Y:S01]  /*08b0*/  LDG.E.128 R144, [R144.64] ;  /* 0x0000000490907981 */ /* 0x000f22000c1e1d00 */
[----:B------:R-:W-:-:S03]  /*08c0*/  LEA.HI.SX32 R140, R109, R168, 0x1e ;  /* 0x000000a86d8c7211 */ /* 0x000fc600078ff2ff */
[----:B------:R-:W4:Y:S01]  /*08d0*/  LDG.E.128 R120, [R120.64] ;  /* 0x0000000478787981 */ /* 0x000f22000c1e1d00 */
[C---:B------:R-:W-:Y:S01]  /*08e0*/  IADD3 R108, R140.reuse, 0x80, RZ ;  /* 0x000000808c6c7810 */ /* 0x040fe20007ffe0ff */
[----:B------:R-:W-:-:S04]  /*08f0*/  IMAD.WIDE.U32 R148, R140, R185, c[0x0][0x208] ;  /* 0x000082008c947625 */ /* 0x000fc800078e00b9 */
[-C--:B------:R-:W-:Y:S02]  /*0900*/  IMAD.WIDE.U32 R108, R108, R185.reuse, c[0x0][0x208] ;  /* 0x000082006c6c7625 */ /* 0x080fe400078e00b9 */
[----:B------:R-:W4:Y:S02]  /*0910*/  LDG.E.128 R148, [R148.64] ;  /* 0x0000000494947981 */ /* 0x000f24000c1e1d00 */
[----:B------:R-:W-:Y:S02]  /*0920*/  IMAD.WIDE.U32 R114, R169, R185, c[0x0][0x188] ;  /* 0x00006200a9727625 */ /* 0x000fe400078e00b9 */
[----:B------:R-:W4:Y:S01]  /*0930*/  LDG.E.128 R108, [R108.64] ;  /* 0x000000046c6c7981 */ /* 0x000f22000c1e1d00 */
[----:B------:R-:W-:-:S03]  /*0940*/  IADD3 R190, R0, 0x200, RZ ;  /* 0x0000020000be7810 */ /* 0x000fc60007ffe0ff */
[----:B0-----:R-:W4:Y:S02]  /*0950*/  LDG.E.128 R112, [R114.64] ;  /* 0x0000000472707981 */ /* 0x001f24000c1e1d00 */
        /* <DEDUP_REMOVED lines=9> */
[----:B-----5:R-:W-:Y:S01]  /*09f0*/  ISETP.GE.AND P1, PT, R184, 0x1, PT ;  /* 0x00000001b800780c */ /* 0x020fe20003f26270 */
[----:B------:R-:W-:Y:S01]  /*0a00*/  IMAD.WIDE.U32 R132, R132, R185, c[0x0][0x208] ;  /* 0x0000820084847625 */ /* 0x000fe200078e00b9 */
[----:B------:R-:W-:-:S05]  /*0a10*/  IADD3 R194, R0, 0x280, RZ ;  /* 0x0000028000c27810 */ /* 0x000fca0007ffe0ff */
[----:B------:R-:W4:Y:S01]  /*0a20*/  LDG.E.128 R132, [R132.64] ;  /* 0x0000000484847981 */ /* 0x000f22000c1e1d00 */
[----:B------:R-:W-:Y:S01]  /*0a30*/  IMAD.WIDE.U32 R136, R194, R185, c[0x0][0x188] ;  /* 0x00006200c2887625 */ /* 0x000fe200078e00b9 */
[----:B------:R-:W-:-:S04]  /*0a40*/  IADD3 R140, R140, 0x280, RZ ;  /* 0x000002808c8c7810 */ /* 0x000fc80007ffe0ff */
[----:B------:R-:W-:Y:S01]  /*0a50*/  @P1 IADD3 R141, R184, -0x1, RZ ;  /* 0xffffffffb88d1810 */ /* 0x000fe20007ffe0ff */
[----:B------:R-:W4:Y:S04]  /*0a60*/  LDG.E.128 R136, [R136.64] ;  /* 0x0000000488887981 */ /* 0x000f28000c1e1d00 */
[----:B------:R-:W-:Y:S02]  /*0a70*/  @P1 IMAD R164, R141, c[0x0][0x168], RZ ;  /* 0x00005a008da41a24 */ /* 0x000fe400078e02ff */
[----:B------:R-:W-:-:S03]  /*0a80*/  IMAD.WIDE.U32 R140, R140, R185, c[0x0][0x208] ;  /* 0x000082008c8c7625 */ /* 0x000fc600078e00b9 */
[----:B------:R-:W-:-:S03]  /*0a90*/  @P1 SHF.R.S32.HI R165, RZ, 0x1f, R164 ;  /* 0x0000001fffa51819 */ /* 0x000fc600000114a4 */
[----:B------:R-:W4:Y:S01]  /*0aa0*/  LDG.E.128 R140, [R140.64] ;  /* 0x000000048c8c7981 */ /* 0x000f22000c1e1d00 */
[----:B------:R-:W-:Y:S02]  /*0ab0*/  @P1 LEA.HI R165, R165, R164, RZ, 0x2 ;  /* 0x000000a4a5a51211 */ /* 0x000fe400078f10ff */
[----:B------:R-:W-:Y:S02]  /*0ac0*/  MOV R189, RZ ;  /* 0x000000ff00bd7202 */ /* 0x000fe40000000f00 */
[----:B------:R-:W-:-:S04]  /*0ad0*/  @P1 LEA.HI.SX32 R189, R165, R168, 0x1e ;  /* 0x000000a8a5bd1211 */ /* 0x000fc800078ff2ff */
[----:B------:R-:W-:-:S05]  /*0ae0*/  IADD3 R193, R189, 0x200, RZ ;  /* 0x00000200bdc17810 */ /* 0x000fca0007ffe0ff */
[----:B------:R-:W-:-:S05]  /*0af0*/  IMAD.WIDE.U32 R192, R193, R186, c[0x0][0x190] ;  /* 0x00006400c1c07625 */ /* 0x000fca00078e00ba */
[----:B------:R0:W5:Y:S01]  /*0b00*/  LDG.E R168, [R192.64] ;  /* 0x00000004c0a87981 */ /* 0x000162000c1e1900 */
        /* <DEDUP_REMOVED lines=10> */
[----:B------:R-:W-:-:S02]  /*0bb0*/  ISETP.NE.AND P0, PT, R160, RZ, PT ;  /* 0x000000ffa000720c */ /* 0x000fc40003f05270 */
[C---:B------:R-:W-:Y:S01]  /*0bc0*/  IADD3 R171, R189.reuse, 0x80, RZ ;  /* 0x00000080bdab7810 */ /* 0x040fe20007ffe0ff */
[C---:B------:R-:W-:Y:S01]  /*0bd0*/  IMAD.WIDE.U32 R164, R189.reuse, R186, c[0x0][0x190] ;  /* 0x00006400bda47625 */ /* 0x040fe200078e00ba */
[----:B------:R-:W-:-:S03]  /*0be0*/  IADD3 R175, R189, 0x100, RZ ;  /* 0x00000100bdaf7810 */ /* 0x000fc60007ffe0ff */
[-C--:B------:R-:W-:Y:S01]  /*0bf0*/  IMAD.WIDE.U32 R170, R171, R186.reuse, c[0x0][0x190] ;  /* 0x00006400abaa7625 */ /* 0x080fe200078e00ba */
[----:B------:R0:W5:Y:S04]  /*0c00*/  LDG.E R187, [R164.64] ;  /* 0x00000004a4bb7981 */ /* 0x000168000c1e1900 */
[----:B------:R0:W5:Y:S01]  /*0c10*/  LDG.E R177, [R170.64] ;  /* 0x00000004aab17981 */ /* 0x000162000c1e1900 */
[----:B------:R-:W-:-:S05]  /*0c20*/  IMAD.WIDE.U32 R174, R175, R186, c[0x0][0x190] ;  /* 0x00006400afae7625 */ /* 0x000fca00078e00ba */
[----:B------:R0:W5:Y:S01]  /*0c30*/  LDG.E R173, [R174.64] ;  /* 0x00000004aead7981 */ /* 0x000162000c1e1900 */
[----:B------:R-:W-:-:S05]  /*0c40*/  IADD3 R179, R189, 0x180, RZ ;  /* 0x00000180bdb37810 */ /* 0x000fca0007ffe0ff */
[----:B------:R-:W-:-:S05]  /*0c50*/  IMAD.WIDE.U32 R178, R179, R186, c[0x0][0x190] ;  /* 0x00006400b3b27625 */ /* 0x000fca00078e00ba */
[----:B------:R0:W5:Y:S01]  /*0c60*/  LDG.E R172, [R178.64] ;  /* 0x00000004b2ac7981 */ /* 0x000162000c1e1900 */
[----:B------:R-:W-:Y:S02]  /*0c70*/  IADD3 R189, R189, 0x280, RZ ;  /* 0x00000280bdbd7810 */ /* 0x000fe40007ffe0ff */
[----:B--2---:R-:W-:-:S05]  /*0c80*/  FSEL R185, R163, RZ, !P0 ;  /* 0x000000ffa3b97208 */ /* 0x004fca0004000000 */
[C---:B---3--:R-:W-:Y:S02]  /*0c90*/  FADD.FTZ R163, -R185.reuse, R180 ;  /* 0x000000b4b9a37221 */ /* 0x048fe40000010100 */
[C---:B------:R-:W-:Y:S02]  /*0ca0*/  FADD.FTZ R181, -R185.reuse, R181 ;  /* 0x000000b5b9b57221 */ /* 0x040fe40000010100 */
[C---:B----4-:R-:W-:Y:S02]  /*0cb0*/  FADD.FTZ R145, -R185.reuse, R145 ;  /* 0x00000091b9917221 */ /* 0x050fe40000010100 */
[C---:B0-----:R-:W-:Y:S02]  /*0cc0*/  FADD.FTZ R3, -R185.reuse, R144 ;  /* 0x00000090b9037221 */ /* 0x041fe40000010100 */
[----:B------:R-:W-:Y:S02]  /*0cd0*/  FMUL.FTZ R163, R158, R163 ;  /* 0x000000a39ea37220 */ /* 0x000fe40000410000 */
[----:B------:R-:W-:-:S02]  /*0ce0*/  FADD.FTZ R153, -R185, R146 ;  /* 0x00000092b9997221 */ /* 0x000fc40000010100 */
[C---:B-1----:R-:W-:Y:S02]  /*0cf0*/  FADD.FTZ R155, -R185.reuse, R147 ;  /* 0x00000093b99b7221 */ /* 0x042fe40000010100 */
[C---:B------:R-:W-:Y:S02]  /*0d00*/  FMUL.FTZ R146, R158.reuse, R145 ;  /* 0x000000919e927220 */ /* 0x040fe40000410000 */
[C---:B------:R-:W-:Y:S02]  /*0d10*/  FMUL.FTZ R147, R158.reuse, R3 ;  /* 0x000000039e937220 */ /* 0x040fe40000410000 */
[----:B------:R-:W-:Y:S02]  /*0d20*/  FADD.FTZ R165, -R185, R182 ;  /* 0x000000b6b9a57221 */ /* 0x000fe40000010100 */
[----:B------:R-:W-:Y:S02]  /*0d30*/  FMUL.FTZ R164, R158, R181 ;  /* 0x000000b59ea47220 */ /* 0x000fe40000410000 */
[----:B------:R-:W-:-:S02]  /*0d40*/  FFMA.FTZ R52, R148, R163, R52 ;  /* 0x000000a394347223 */ /* 0x000fc40000010034 */
[----:B------:R-:W-:Y:S02]  /*0d50*/  FADD.FTZ R96, R96, R148 ;  /* 0x0000009460607221 */ /* 0x000fe40000010000 */
[----:B------:R-:W-:Y:S02]  /*0d60*/  FADD.FTZ R3, -R185, R120 ;  /* 0x00000078b9037221 */ /* 0x000fe40000010100 */
[----:B------:R-:W-:Y:S02]  /*0d70*/  FMUL.FTZ R148, R48, R148 ;  /* 0x0000009430947220 */ /* 0x000fe40000410000 */
[----:B------:R-:W-:Y:S02]  /*0d80*/  FFMA.FTZ R57, R109, R146, R57 ;  /* 0x000000926d397223 */ /* 0x000fe40000010039 */
[----:B------:R-:W-:Y:S02]  /*0d90*/  FADD.FTZ R93, R93, R109 ;  /* 0x0000006d5d5d7221 */ /* 0x000fe40000010000 */
[----:B------:R-:W-:-:S02]  /*0da0*/  FMUL.FTZ R171, R45, R109 ;  /* 0x0000006d2dab7220 */ /* 0x000fc40000410000 */
[C---:B------:R-:W-:Y:S02]  /*0db0*/  FADD.FTZ R109, -R185.reuse, R121 ;  /* 0x00000079b96d7221 */ /* 0x040fe40000010100 */
[----:B------:R-:W-:Y:S02]  /*0dc0*/  FADD.FTZ R183, -R185, R183 ;  /* 0x000000b7b9b77221 */ /* 0x000fe40000010100 */
[C---:B------:R-:W-:Y:S02]  /*0dd0*/  FMUL.FTZ R165, R158.reuse, R165 ;  /* 0x000000a59ea57220 */ /* 0x040fe40000410000 */
[----:B------:R-:W-:Y:S02]  /*0de0*/  FFMA.FTZ R53, R149, R164, R53 ;  /* 0x000000a495357223 */ /* 0x000fe40000010035 */
[----:B------:R-:W-:Y:S02]  /*0df0*/  FADD.FTZ R97, R97, R149 ;  /* 0x0000009561617221 */ /* 0x000fe40000010000 */
[----:B------:R-:W-:-:S02]  /*0e00*/  FMUL.FTZ R121, R158, R3 ;  /* 0x000000039e797220 */ /* 0x000fc40000410000 */
[----:B------:R-:W-:Y:S02]  /*0e10*/  FMUL.FTZ R149, R49, R149 ;  /* 0x0000009531957220 */ /* 0x000fe40000410000 */
[----:B------:R-:W-:Y:S02]  /*0e20*/  FADD.FTZ R2, RZ, R148 ;  /* 0x00000094ff027221 */ /* 0x000fe40000010000 */
[----:B------:R-:W-:Y:S02]  /*0e30*/  FFMA.FTZ R3, R163, R148, RZ ;  /* 0x00000094a3037223 */ /* 0x000fe400000100ff */
[C---:B------:R-:W-:Y:S02]  /*0e40*/  FMUL.FTZ R144, R158.reuse, R155 ;  /* 0x0000009b9e907220 */ /* 0x040fe40000410000 */
[----:B------:R-:W-:Y:S02]  /*0e50*/  FMUL.FTZ R166, R158, R183 ;  /* 0x000000b79ea67220 */ /* 0x000fe40000410000 */
[----:B------:R-:W-:-:S02]  /*0e60*/  FFMA.FTZ R54, R150, R165, R54 ;  /* 0x000000a596367223 */ /* 0x000fc40000010036 */
[----:B------:R-:W-:Y:S02]  /*0e70*/  FADD.FTZ R98, R98, R150 ;  /* 0x0000009662627221 */ /* 0x000fe40000010000 */
[----:B------:R-:W-:Y:S02]  /*0e80*/  FMUL.FTZ R120, R158, R109 ;  /* 0x0000006d9e787220 */ /* 0x000fe40000410000 */
[----:B------:R-:W-:Y:S02]  /*0e90*/  FMUL.FTZ R150, R50, R150 ;  /* 0x0000009632967220 */ /* 0x000fe40000410000 */
[----:B------:R-:W-:Y:S02]  /*0ea0*/  FADD.FTZ R113, -R185, R113 ;  /* 0x00000071b9717221 */ /* 0x000fe40000010100 */
[----:B------:R-:W-:Y:S02]  /*0eb0*/  FADD.FTZ R109, R2, R149 ;  /* 0x00000095026d7221 */ /* 0x000fe40000010000 */
[----:B------:R-:W-:-:S02]  /*0ec0*/  FFMA.FTZ R3, R164, R149, R3 ;  /* 0x00000095a4037223 */ /* 0x000fc40000010003 */
[----:B------:R-:W-:Y:S02]  /*0ed0*/  FFMA.FTZ R59, R111, R144, R59 ;  /* 0x000000906f3b7223 */ /* 0x000fe4000001003b */
[----:B------:R-:W-:Y:S02]  /*0ee0*/  FADD.FTZ R95, R95, R111 ;  /* 0x0000006f5f5f7221 */ /* 0x000fe40000010000 */
[----:B------:R-:W-:Y:S02]  /*0ef0*/  FMUL.FTZ R175, R47, R111 ;  /* 0x0000006f2faf7220 */ /* 0x000fe40000410000 */
[----:B------:R-:W-:Y:S02]  /*0f00*/  FADD.FTZ R111, -R185, R122 ;  /* 0x0000007ab96f7221 */ /* 0x000fe40000010100 */
[----:B------:R-:W-:Y:S02]  /*0f10*/  FFMA.FTZ R55, R151, R166, R55 ;  /* 0x000000a697377223 */ /* 0x000fe40000010037 */
[----:B------:R-:W-:-:S02]  /*0f20*/  FADD.FTZ R99, R99, R151 ;  /* 0x0000009763637221 */ /* 0x000fc40000010000 */
[----:B------:R-:W-:Y:S02]  /*0f30*/  FMUL.FTZ R151, R51, R151 ;  /* 0x0000009733977220 */ /* 0x000fe40000410000 */
[C---:B------:R-:W-:Y:S02]  /*0f40*/  FMUL.FTZ R180, R158.reuse, R113 ;  /* 0x000000719eb47220 */ /* 0x040fe40000410000 */
[----:B------:R-:W-:Y:S02]  /*0f50*/  FADD.FTZ R2, R109, R150 ;  /* 0x000000966d027221 */ /* 0x000fe40000010000 */
[----:B------:R-:W-:Y:S02]  /*0f60*/  FFMA.FTZ R3, R165, R150, R3 ;  /* 0x00000096a5037223 */ /* 0x000fe40000010003 */
[----:B------:R-:W-:Y:S02]  /*0f70*/  FADD.FTZ R113, -R185, R123 ;  /* 0x0000007bb9717221 */ /* 0x000fe40000010100 */
        /* <DEDUP_REMOVED lines=83> */
[C---:B------:R-:W-:Y:S02]  /*14b0*/  FADD.FTZ R137, -R185.reuse, R137 ;  /* 0x00000089b9897221 */ /* 0x040fe40000010100 */
[----:B------:R-:W-:-:S02]  /*14c0*/  FADD.FTZ R113, -R185, R138 ;  /* 0x0000008ab9717221 */ /* 0x000fc40000010100 */
        /* <DEDUP_REMOVED lines=34> */
[----:B------:R-:W-:-:S04]  /*16f0*/  IMAD.WIDE.U32 R108, R189, R186, c[0x0][0x190] ;  /* 0x00006400bd6c7625 */ /* 0x000fc800078e00ba */
[----:B------:R-:W-:Y:S02]  /*1700*/  FADD.FTZ R112, R2, R141 ;  /* 0x0000008d02707221 */ /* 0x000fe40000010000 */
[----:B------:R-:W-:Y:S02]  /*1710*/  FFMA.FTZ R110, R136, R141, R3 ;  /* 0x0000008d886e7223 */ /* 0x000fe40000010003 */
.L_x_8975:
[----:B-1----:R-:W-:Y:S05]  /*1720*/  BSYNC B0 ;  /* 0x0000000000007941 */ /* 0x002fea0003800000 */
.L_x_8973:
[----:B------:R0:W5:Y:S01]  /*1730*/  LDG.E R143, [R108.64] ;  /* 0x000000046c8f7981 */ /* 0x000162000c1e1900 */
[----:B------:R-:W-:Y:S02]  /*1740*/  LOP3.LUT P1, RZ, R159, 0xff, RZ, 0xc0, !PT ;  /* 0x000000ff9fff7812 */ /* 0x000fe4000782c0ff */
[----:B------:R-:W-:Y:S02]  /*1750*/  SHF.R.U32.HI R111, RZ, 0x5, R162 ;  /* 0x00000005ff6f7819 */ /* 0x000fe400000116a2 */
[----:B------:R-:W-:Y:S02]  /*1760*/  LOP3.LUT P0, RZ, R162, 0x1f, RZ, 0xc0, !PT ;  /* 0x0000001fa2ff7812 */ /* 0x000fe4000780c0ff */
[----:B------:R-:W-:-:S07]  /*1770*/  LOP3.LUT R152, R111, 0x7fffffc, RZ, 0xc0, !PT ;  /* 0x07fffffc6f987812 */ /* 0x000fce00078ec0ff */
[----:B------:R-:W-:Y:S01]  /*1780*/  @!P1 IADD3 R152, R152, 0x4, RZ ;  /* 0x0000000498989810 */ /* 0x000fe20007ffe0ff */
[----:B------:R-:W-:Y:S05]  /*1790*/  BRA.DIV ~URZ, `(.L_x_8976) ;  /* 0x000021227f007947 */ /* 0x000fea000b800000 */
[----:B0-----:R0:W1:Y:S02]  /*17a0*/  SHFL.DOWN PT, R109, R112, 0x10, 0x1f ;  /* 0x0a001f00706d7f89 */ /* 0x00106400000e0000 */
.L_x_9027:
        /* <DEDUP_REMOVED lines=18> */
.L_x_9028:
[----:B------:R-:W-:Y:S01]  /*18d0*/  @!P0 LOP3.LUT R111, R111, 0x3, RZ, 0xc0, !PT ;  /* 0x000000036f6f8812 */ /* 0x000fe200078ec0ff */
[----:B--2---:R-:W-:Y:S01]  /*18e0*/  FADD.FTZ R154, R115, R110 ;  /* 0x0000006e739a7221 */ /* 0x004fe20000010000 */
[----:B------:R-:W-:Y:S01]  /*18f0*/  WARPSYNC 0xffffffff ;  /* 0xffffffff00007948 */ /* 0x000fe20003800000 */
[----:B0-----:R-:W-:Y:S01]  /*1900*/  FADD.FTZ R155, R3, R112 ;  /* 0x00000070039b7221 */ /* 0x001fe20000010000 */
        /* <DEDUP_REMOVED lines=16> */
[----:B-1----:R-:W0:Y:S04]  /*1a10*/  LDS.128 R108, [R152.X8+0x3000] ;  /* 0x00300000986c7984 */ /* 0x002e280000008c00 */
[----:B------:R1:W2:Y:S02]  /*1a20*/  LDS.128 R112, [R152.X8+0x3010] ;  /* 0x0030100098707984 */ /* 0x0002a40000008c00 */
[----:B-1---5:R-:W-:Y:S01]  /*1a30*/  @!P6 FSEL R152, R27, RZ, P1 ;  /* 0x000000ff1b98e208 */ /* 0x022fe20000800000 */
[----:B0-----:R-:W-:-:S02]  /*1a40*/  FADD.FTZ R3, RZ, R108 ;  /* 0x0000006cff037221 */ /* 0x001fc40000010000 */
[----:B------:R-:W-:Y:S01]  /*1a50*/  FADD.FTZ R108, RZ, R109 ;  /* 0x0000006dff6c7221 */ /* 0x000fe20000010000 */
[----:B------:R-:W-:Y:S01]  /*1a60*/  @!P6 FSEL R109, R24, RZ, P4 ;  /* 0x000000ff186de208 */ /* 0x000fe20002000000 */
[----:B------:R-:W-:Y:S01]  /*1a70*/  FADD.FTZ R3, R110, R3 ;  /* 0x000000036e037221 */ /* 0x000fe20000010000 */
[----:B------:R-:W-:Y:S01]  /*1a80*/  @!P6 FSEL R110, R25, RZ, P3 ;  /* 0x000000ff196ee208 */ /* 0x000fe20001800000 */
[----:B------:R-:W-:Y:S01]  /*1a90*/  FADD.FTZ R108, R111, R108 ;  /* 0x0000006c6f6c7221 */ /* 0x000fe20000010000 */
[----:B------:R-:W-:Y:S01]  /*1aa0*/  @!P6 FSEL R111, R26, RZ, P2 ;  /* 0x000000ff1a6fe208 */ /* 0x000fe20001000000 */
[----:B--2---:R-:W-:Y:S01]  /*1ab0*/  FADD.FTZ R3, R3, R112 ;  /* 0x0000007003037221 */ /* 0x004fe20000010000 */
[C---:B------:R-:W-:Y:S01]  /*1ac0*/  @P5 LOP3.LUT P4, RZ, R187.reuse, 0xff, RZ, 0xc0, !PT ;  /* 0x000000ffbbff5812 */ /* 0x040fe2000788c0ff */
[----:B------:R-:W-:Y:S01]  /*1ad0*/  FADD.FTZ R108, R108, R113 ;  /* 0x000000716c6c7221 */ /* 0x000fe20000010000 */
[C---:B------:R-:W-:Y:S01]  /*1ae0*/  @P5 LOP3.LUT P3, RZ, R187.reuse, 0xff00, RZ, 0xc0, !PT ;  /* 0x0000ff00bbff5812 */ /* 0x040fe2000786c0ff */
[----:B------:R-:W-:Y:S01]  /*1af0*/  FADD.FTZ R3, R114, R3 ;  /* 0x0000000372037221 */ /* 0x000fe20000010000 */
[----:B------:R-:W-:Y:S01]  /*1b00*/  @P5 LOP3.LUT P2, RZ, R187, 0xff0000, RZ, 0xc0, !PT ;  /* 0x00ff0000bbff5812 */ /* 0x000fe2000784c0ff */
[----:B------:R-:W-:Y:S01]  /*1b10*/  FADD.FTZ R108, R115, R108 ;  /* 0x0000006c736c7221 */ /* 0x000fe20000010000 */
[----:B------:R-:W-:Y:S01]  /*1b20*/  @P5 SHF.R.S32.HI R115, RZ, 0x1f, R184 ;  /* 0x0000001fff735819 */ /* 0x000fe200000114b8 */
[----:B------:R-:W-:-:S02]  /*1b30*/  FMUL.FTZ R3, R3, c[0x0][0x1e0] ;  /* 0x0000780003037a20 */ /* 0x000fc40000410000 */
        /* <DEDUP_REMOVED lines=10> */
.L_x_8979:
[----:B------:R-:W-:Y:S05]  /*1be0*/  BSYNC B0 ;  /* 0x0000000000007941 */ /* 0x000fea0003800000 */
.L_x_8978:
        /* <DEDUP_REMOVED lines=8> */
.L_x_8981:
[----:B------:R-:W-:Y:S05]  /*1c70*/  BSYNC B0 ;  /* 0x0000000000007941 */ /* 0x000fea0003800000 */
.L_x_8980:
        /* <DEDUP_REMOVED lines=8> */
.L_x_8983:
[----:B------:R-:W-:Y:S05]  /*1d00*/  BSYNC B0 ;  /* 0x0000000000007941 */ /* 0x000fea0003800000 */
.L_x_8982:
        /* <DEDUP_REMOVED lines=8> */
.L_x_8985:
[----:B------:R-:W-:Y:S05]  /*1d90*/  BSYNC B0 ;  /* 0x0000000000007941 */ /* 0x000fea0003800000 */
.L_x_8984:
[----:B------:R-:W-:Y:S01]  /*1da0*/  @P5 FMUL.FTZ R108, R111, c[0x0][0x1ec] ;  /* 0x00007b006f6c5a20 */ /* 0x000fe20000410000 */
        /* <DEDUP_REMOVED lines=8> */
[----:B------:R-:W-:Y:S01]  /*1e30*/  @P5 SEL R102, R108, RZ, P2 ;  /* 0x000000ff6c665207 */ /* 0x000fe20001000000 */
[----:B------:R-:W-:Y:S01]  /*1e40*/  @P5 FMUL.FTZ R115, R115, c[0x0][0x1e8] ;  /* 0x00007a0073735a20 */ /* 0x000fe20000410000 */
[----:B------:R-:W-:Y:S01]  /*1e50*/  ISETP.NE.U32.AND P2, PT, RZ, c[0x0][0x258], PT ;  /* 0x00009600ff007a0c */ /* 0x000fe20003f45070 */
[----:B------:R-:W-:Y:S01]  /*1e60*/  @P5 FMUL.FTZ R2, R109, c[0x0][0x1ec] ;  /* 0x00007b006d025a20 */ /* 0x000fe20000410000 */
[----:B------:R-:W-:Y:S01]  /*1e70*/  @P5 SEL R101, R3, RZ, P3 ;  /* 0x000000ff03655207 */ /* 0x000fe20001800000 */
[----:B------:R-:W-:Y:S01]  /*1e80*/  BSSY B0, `(.L_x_8986) ;  /* 0x0000018000007945 */ /* 0x000fe20003800000 */
[----:B------:R-:W-:Y:S01]  /*1e90*/  @!P6 ISETP.NE.U32.AND P3, PT, RZ, c[0x0][0x218], PT ;  /* 0x00008600ff00ea0c */ /* 0x000fe20003f65070 */
[----:B------:R-:W-:Y:S01]  /*1ea0*/  @P5 FMUL.FTZ R2, R2, c[0x0][0x1e8] ;  /* 0x00007a0002025a20 */ /* 0x000fe20000410000 */
[----:B------:R-:W-:-:S02]  /*1eb0*/  @P5 SEL R103, R115, RZ, P1 ;  /* 0x000000ff73675207 */ /* 0x000fc40000800000 */
[----:B------:R-:W-:Y:S02]  /*1ec0*/  ISETP.NE.AND.EX P1, PT, RZ, c[0x0][0x25c], PT, P2 ;  /* 0x00009700ff007a0c */ /* 0x000fe40003f25320 */
[----:B------:R-:W-:Y:S02]  /*1ed0*/  @P5 LOP3.LUT R153, R162, 0x7f, RZ, 0xc0, !PT ;  /* 0x0000007fa2995812 */ /* 0x000fe400078ec0ff */
[----:B------:R-:W-:Y:S02]  /*1ee0*/  @P0 MOV R3, 0x10 ;  /* 0x0000001000030802 */ /* 0x000fe40000000f00 */
[----:B------:R-:W-:Y:S02]  /*1ef0*/  @!P6 ISETP.NE.AND.EX P3, PT, RZ, c[0x0][0x21c], PT, P3 ;  /* 0x00008700ff00ea0c */ /* 0x000fe40003f65330 */
[----:B------:R-:W-:Y:S02]  /*1f00*/  SEL R108, R109, R104, P1 ;  /* 0x000000686d6c7207 */ /* 0x000fe40000800000 */
[----:B------:R-:W-:-:S02]  /*1f10*/  SEL R109, R110, R105, P1 ;  /* 0x000000696e6d7207 */ /* 0x000fc40000800000 */
[----:B------:R-:W-:Y:S02]  /*1f20*/  @P5 LEA.HI.SX32 R114, R184, R153, 0x1e ;  /* 0x00000099b8725211 */ /* 0x000fe400078ff2ff */
[----:B------:R-:W-:Y:S01]  /*1f30*/  @P5 SEL R100, R2, RZ, P4 ;  /* 0x000000ff02645207 */ /* 0x000fe20002000000 */
[----:B------:R-:W-:Y:S01]  /*1f40*/  @P0 IMAD.WIDE.U32 R2, R0, R3, c[0x0][0x258] ;  /* 0x0000960000020625 */ /* 0x000fe200078e0003 */
[----:B------:R-:W-:Y:S02]  /*1f50*/  SEL R110, R111, R106, P1 ;  /* 0x0000006a6f6e7207 */ /* 0x000fe40000800000 */
[----:B------:R-:W-:Y:S02]  /*1f60*/  @P5 MOV R153, 0x10 ;  /* 0x0000001000995802 */ /* 0x000fe40000000f00 */
        /* <DEDUP_REMOVED lines=9> */
.L_x_8987:
[----:B------:R-:W-:Y:S05]  /*2000*/  BSYNC B0 ;  /* 0x0000000000007941 */ /* 0x000fea0003800000 */
.L_x_8986:
        /* <DEDUP_REMOVED lines=20> */
.L_x_8989:
[----:B------:R-:W-:Y:S05]  /*2150*/  BSYNC B0 ;  /* 0x0000000000007941 */ /* 0x000fea0003800000 */
.L_x_8988:
        /* <DEDUP_REMOVED lines=14> */
.L_x_8991:
[----:B------:R-:W-:Y:S05]  /*2240*/  BSYNC B0 ;  /* 0x0000000000007941 */ /* 0x000fea0003800000 */
.L_x_8990:
        /* <DEDUP_REMOVED lines=10> */
.L_x_8993:
[----:B------:R-:W-:Y:S05]  /*22f0*/  BSYNC B0 ;  /* 0x0000000000007941 */ /* 0x000fea0003800000 */
.L_x_8992:
        /* <DEDUP_REMOVED lines=27> */
.L_x_8995:
[----:B------:R-:W-:Y:S05]  /*24b0*/  BSYNC B0 ;  /* 0x0000000000007941 */ /* 0x000fea0003800000 */
.L_x_8994:
        /* <DEDUP_REMOVED lines=20> */
.L_x_8997:
[----:B------:R-:W-:Y:S05]  /*2600*/  BSYNC B0 ;  /* 0x0000000000007941 */ /* 0x000fea0003800000 */
.L_x_8996:
        /* <DEDUP_REMOVED lines=14> */
.L_x_8999:
[----:B------:R-:W-:Y:S05]  /*26f0*/  BSYNC B0 ;  /* 0x0000000000007941 */ /* 0x000fea0003800000 */
.L_x_8998:
        /* <DEDUP_REMOVED lines=10> */
.L_x_9001:
[----:B------:R-:W-:Y:S05]  /*27a0*/  BSYNC B0 ;  /* 0x0000000000007941 */ /* 0x000fea0003800000 */
.L_x_9000:
        /* <DEDUP_REMOVED lines=10> */
[----:B------:R-:W-:Y:S02]  /*2850*/  @P5 SEL R103, R108, RZ, P2 ;  /* 0x000000ff6c675207 */ /* 0x000fe40001000000 */
[----:B------:R-:W-:Y:S01]  /*2860*/  @P5 SEL R102, R3, RZ, P3 ;  /* 0x000000ff03665207 */ /* 0x000fe20001800000 */
[----:B------:R-:W-:Y:S01]  /*2870*/  @P0 IMAD.WIDE.U32 R2, R169, R2, c[0x0][0x258] ;  /* 0x00009600a9020625 */ /* 0x000fe200078e0002 */
        /* <DEDUP_REMOVED lines=14> */
.L_x_9003:
[----:B------:R-:W-:Y:S05]  /*2960*/  BSYNC B0 ;  /* 0x0000000000007941 */ /* 0x000fea0003800000 */
.L_x_9002:
        /* <DEDUP_REMOVED lines=20> */
.L_x_9005:
[----:B------:R-:W-:Y:S05]  /*2ab0*/  BSYNC B0 ;  /* 0x0000000000007941 */ /* 0x000fea0003800000 */
.L_x_9004:
        /* <DEDUP_REMOVED lines=14> */
.L_x_9007:
[----:B------:R-:W-:Y:S05]  /*2ba0*/  BSYNC B0 ;  /* 0x0000000000007941 */ /* 0x000fea0003800000 */
.L_x_9006:
        /* <DEDUP_REMOVED lines=10> */
.L_x_9009:
[----:B------:R-:W-:Y:S05]  /*2c50*/  BSYNC B0 ;  /* 0x0000000000007941 */ /* 0x000fea0003800000 */
.L_x_9008:
        /* <DEDUP_REMOVED lines=27> */
.L_x_9011:
[----:B------:R-:W-:Y:S05]  /*2e10*/  BSYNC B0 ;  /* 0x0000000000007941 */ /* 0x000fea0003800000 */
.L_x_9010:
        /* <DEDUP_REMOVED lines=23> */
.L_x_9013:
[----:B------:R-:W-:Y:S05]  /*2f90*/  BSYNC B0 ;  /* 0x0000000000007941 */ /* 0x000fea0003800000 */
.L_x_9012:
        /* <DEDUP_REMOVED lines=8> */
.L_x_9015:
[----:B------:R-:W-:Y:S05]  /*3020*/  BSYNC B0 ;  /* 0x0000000000007941 */ /* 0x000fea0003800000 */
.L_x_9014:
        /* <DEDUP_REMOVED lines=14> */
.L_x_9017:
[----:B------:R-:W-:Y:S05]  /*3110*/  BSYNC B0 ;  /* 0x0000000000007941 */ /* 0x000fea0003800000 */
.L_x_9016:
        /* <DEDUP_REMOVED lines=27> */
.L_x_9019:
[----:B------:R-:W-:Y:S05]  /*32d0*/  BSYNC B0 ;  /* 0x0000000000007941 */ /* 0x000fea0003800000 */
.L_x_9018:
        /* <DEDUP_REMOVED lines=20> */
.L_x_9021:
[----:B------:R-:W-:Y:S05]  /*3420*/  BSYNC B0 ;  /* 0x0000000000007941 */ /* 0x000fea0003800000 */
.L_x_9020:
        /* <DEDUP_REMOVED lines=12> */
.L_x_9023:
[----:B------:R-:W-:Y:S05]  /*34f0*/  BSYNC B0 ;  /* 0x0000000000007941 */ /* 0x000fea0003800000 */
.L_x_9022:
        /* <DEDUP_REMOVED lines=19> */
.L_x_9025:
[----:B------:R-:W-:Y:S05]  /*3630*/  BSYNC B0 ;  /* 0x0000000000007941 */ /* 0x000fea0003800000 */
.L_x_9024:
        /* <DEDUP_REMOVED lines=19> */
.L_x_8972:
        /* <DEDUP_REMOVED lines=21> */
.L_x_8976:
[----:B0-----:R-:W-:Y:S01]  /*38c0*/  HFMA2.MMA R114, -RZ, RZ, 0, 9.5367431640625e-07 ;  /* 0x00000010ff727435 */ /* 0x001fe200000001ff */
[----:B------:R-:W-:-:S02]  /*38d0*/  MOV R113, R112 ;  /* 0x0000007000717202 */ /* 0x000fc40000000f00 */
[----:B------:R-:W-:Y:S02]  /*38e0*/  MOV R153, 0x1f ;  /* 0x0000001f00997802 */ /* 0x000fe40000000f00 */
[----:B------:R-:W-:Y:S02]  /*38f0*/  MOV R154, 0xffffffff ;  /* 0xffffffff009a7802 */ /* 0x000fe40000000f00 */
[----:B------:R-:W-:Y:S02]  /*3900*/  MOV R2, 0x3920 ;  /* 0x0000392000027802 */ /* 0x000fe40000000f00 */
[----:B-----5:R-:W-:Y:S05]  /*3910*/  CALL.REL.NOINC `($__internal_193_$__cuda_sm70_shflsync_down_p) ;  /* 0x0000046000007944 */ /* 0x020fea0003c00000 */
[----:B-1----:R-:W-:Y:S01]  /*3920*/  MOV R109, R113 ;  /* 0x00000071006d7202 */ /* 0x002fe20000000f00 */
[----:B0-----:R-:W-:Y:S05]  /*3930*/  BRA `(.L_x_9027) ;  /* 0xffffde7000007947 */ /* 0x001fea000383ffff */
.L_x_8977:
[----:B------:R-:W-:Y:S01]  /*3940*/  HFMA2.MMA R114, -RZ, RZ, 0, 9.5367431640625e-07 ;  /* 0x00000010ff727435 */ /* 0x000fe200000001ff */
[----:B------:R-:W-:Y:S02]  /*3950*/  MOV R113, R110 ;  /* 0x0000006e00717202 */ /* 0x000fe40000000f00 */
[----:B------:R-:W-:Y:S02]  /*3960*/  MOV R153, 0x1f ;  /* 0x0000001f00997802 */ /* 0x000fe40000000f00 */
[----:B------:R-:W-:-:S02]  /*3970*/  MOV R154, 0xffffffff ;  /* 0xffffffff009a7802 */ /* 0x000fc40000000f00 */
[----:B------:R-:W-:Y:S02]  /*3980*/  MOV R2, 0x39a0 ;  /* 0x000039a000027802 */ /* 0x000fe40000000f00 */
[----:B01---5:R-:W-:Y:S05]  /*3990*/  CALL.REL.NOINC `($__internal_193_$__cuda_sm70_shflsync_down_p) ;  /* 0x000003e000007944 */ /* 0x023fea0003c00000 */
[----:B------:R-:W-:Y:S01]  /*39a0*/  FADD.FTZ R109, R109, R112 ;  /* 0x000000706d6d7221 */ /* 0x000fe20000010000 */
[----:B0-----:R-:W-:Y:S01]  /*39b0*/  HFMA2.MMA R114, -RZ, RZ, 0, 4.76837158203125e-07 ;  /* 0x00000008ff727435 */ /* 0x001fe200000001ff */
[----:B-1----:R-:W-:Y:S01]  /*39c0*/  FADD.FTZ R110, R110, R113 ;  /* 0x000000716e6e7221 */ /* 0x002fe20000010000 */
[----:B------:R-:W-:Y:S02]  /*39d0*/  MOV R153, 0x1f ;  /* 0x0000001f00997802 */ /* 0x000fe40000000f00 */
[----:B------:R-:W-:Y:S02]  /*39e0*/  MOV R154, 0xffffffff ;  /* 0xffffffff009a7802 */ /* 0x000fe40000000f00 */
[----:B------:R-:W-:Y:S02]  /*39f0*/  MOV R113, R109 ;  /* 0x0000006d00717202 */ /* 0x000fe40000000f00 */
[----:B------:R-:W-:Y:S02]  /*3a00*/  MOV R2, 0x3a20 ;  /* 0x00003a2000027802 */ /* 0x000fe40000000f00 */
[----:B------:R-:W-:Y:S05]  /*3a10*/  CALL.REL.NOINC `($__internal_193_$__cuda_sm70_shflsync_down_p) ;  /* 0x0000036000007944 */ /* 0x000fea0003c00000 */
[----:B0-----:R-:W-:Y:S01]  /*3a20*/  HFMA2.MMA R114, -RZ, RZ, 0, 4.76837158203125e-07 ;  /* 0x00000008ff727435 */ /* 0x001fe200000001ff */
[----:B-1----:R-:W-:-:S02]  /*3a30*/  MOV R108, R113 ;  /* 0x00000071006c7202 */ /* 0x002fc40000000f00 */
[----:B------:R-:W-:Y:S02]  /*3a40*/  MOV R113, R110 ;  /* 0x0000006e00717202 */ /* 0x000fe40000000f00 */
[----:B------:R-:W-:Y:S02]  /*3a50*/  MOV R153, 0x1f ;  /* 0x0000001f00997802 */ /* 0x000fe40000000f00 */
[----:B------:R-:W-:Y:S02]  /*3a60*/  MOV R154, 0xffffffff ;  /* 0xffffffff009a7802 */ /* 0x000fe40000000f00 */
[----:B------:R-:W-:Y:S02]  /*3a70*/  MOV R2, 0x3a90 ;  /* 0x00003a9000027802 */ /* 0x000fe40000000f00 */
[----:B------:R-:W-:Y:S05]  /*3a80*/  CALL.REL.NOINC `($__internal_193_$__cuda_sm70_shflsync_down_p) ;  /* 0x000002f000007944 */ /* 0x000fea0003c00000 */
[----:B------:R-:W-:Y:S01]  /*3a90*/  FADD.FTZ R109, R108, R109 ;  /* 0x0000006d6c6d7221 */ /* 0x000fe20000010000 */
[----:B0-----:R-:W-:Y:S01]  /*3aa0*/  HFMA2.MMA R114, -RZ, RZ, 0, 2.384185791015625e-07 ;  /* 0x00000004ff727435 */ /* 0x001fe200000001ff */
[----:B-1----:R-:W-:Y:S01]  /*3ab0*/  FADD.FTZ R110, R110, R113 ;  /* 0x000000716e6e7221 */ /* 0x002fe20000010000 */
[----:B------:R-:W-:Y:S02]  /*3ac0*/  MOV R153, 0x1f ;  /* 0x0000001f00997802 */ /* 0x000fe40000000f00 */
[----:B------:R-:W-:-:S02]  /*3ad0*/  MOV R154, 0xffffffff ;  /* 0xffffffff009a7802 */ /* 0x000fc40000000f00 */
[----:B------:R-:W-:Y:S02]  /*3ae0*/  MOV R113, R109 ;  /* 0x0000006d00717202 */ /* 0x000fe40000000f00 */
[----:B------:R-:W-:Y:S02]  /*3af0*/  MOV R2, 0x3b10 ;  /* 0x00003b1000027802 */ /* 0x000fe40000000f00 */
[----:B------:R-:W-:Y:S05]  /*3b00*/  CALL.REL.NOINC `($__internal_193_$__cuda_sm70_shflsync_down_p) ;  /* 0x0000027000007944 */ /* 0x000fea0003c00000 */
[----:B0-----:R-:W-:Y:S01]  /*3b10*/  HFMA2.MMA R114, -RZ, RZ, 0, 2.384185791015625e-07 ;  /* 0x00000004ff727435 */ /* 0x001fe200000001ff */
[----:B-1----:R-:W-:Y:S02]  /*3b20*/  MOV R108, R113 ;  /* 0x00000071006c7202 */ /* 0x002fe40000000f00 */
[----:B------:R-:W-:Y:S02]  /*3b30*/  MOV R113, R110 ;  /* 0x0000006e00717202 */ /* 0x000fe40000000f00 */
[----:B------:R-:W-:Y:S02]  /*3b40*/  MOV R153, 0x1f ;  /* 0x0000001f00997802 */ /* 0x000fe40000000f00 */
[----:B------:R-:W-:Y:S02]  /*3b50*/  MOV R154, 0xffffffff ;  /* 0xffffffff009a7802 */ /* 0x000fe40000000f00 */
[----:B------:R-:W-:-:S02]  /*3b60*/  MOV R2, 0x3b80 ;  /* 0x00003b8000027802 */ /* 0x000fc40000000f00 */
[----:B------:R-:W-:Y:S05]  /*3b70*/  CALL.REL.NOINC `($__internal_193_$__cuda_sm70_shflsync_down_p) ;  /* 0x0000020000007944 */ /* 0x000fea0003c00000 */
[----:B------:R-:W-:Y:S01]  /*3b80*/  FADD.FTZ R109, R108, R109 ;  /* 0x0000006d6c6d7221 */ /* 0x000fe20000010000 */
[----:B0-----:R-:W-:Y:S01]  /*3b90*/  HFMA2.MMA R114, -RZ, RZ, 0, 1.1920928955078125e-07 ;  /* 0x00000002ff727435 */ /* 0x001fe200000001ff */
[----:B-1----:R-:W-:Y:S01]  /*3ba0*/  FADD.FTZ R112, R110, R113 ;  /* 0x000000716e707221 */ /* 0x002fe20000010000 */
[----:B------:R-:W-:-:S02]  /*3bb0*/  MOV R153, 0x1f ;  /* 0x0000001f00997802 */ /* 0x000fc40000000f00 */
[----:B------:R-:W-:Y:S02]  /*3bc0*/  MOV R154, 0xffffffff ;  /* 0xffffffff009a7802 */ /* 0x000fe40000000f00 */
[----:B------:R-:W-:Y:S02]  /*3bd0*/  MOV R113, R109 ;  /* 0x0000006d00717202 */ /* 0x000fe40000000f00 */
[----:B------:R-:W-:Y:S02]  /*3be0*/  MOV R2, 0x3c00 ;  /* 0x00003c0000027802 */ /* 0x000fe40000000f00 */
[----:B------:R-:W-:Y:S05]  /*3bf0*/  CALL.REL.NOINC `($__internal_193_$__cuda_sm70_shflsync_down_p) ;  /* 0x0000018000007944 */ /* 0x000fea0003c00000 */
[----:B0-----:R-:W-:Y:S01]  /*3c00*/  HFMA2.MMA R114, -RZ, RZ, 0, 1.1920928955078125e-07 ;  /* 0x00000002ff727435 */ /* 0x001fe200000001ff */
[----:B-1----:R-:W-:Y:S02]  /*3c10*/  MOV R108, R113 ;  /* 0x00000071006c7202 */ /* 0x002fe40000000f00 */
[----:B------:R-:W-:Y:S02]  /*3c20*/  MOV R113, R112 ;  /* 0x0000007000717202 */ /* 0x000fe40000000f00 */
[----:B------:R-:W-:Y:S02]  /*3c30*/  MOV R153, 0x1f ;  /* 0x0000001f00997802 */ /* 0x000fe40000000f00 */
[----:B------:R-:W-:-:S02]  /*3c40*/  MOV R154, 0xffffffff ;  /* 0xffffffff009a7802 */ /* 0x000fc40000000f00 */
[----:B------:R-:W-:Y:S02]  /*3c50*/  MOV R2, 0x3c70 ;  /* 0x00003c7000027802 */ /* 0x000fe40000000f00 */
[----:B------:R-:W-:Y:S05]  /*3c60*/  CALL.REL.NOINC `($__internal_193_$__cuda_sm70_shflsync_down_p) ;  /* 0x0000011000007944 */ /* 0x000fea0003c00000 */
[----:B------:R-:W-:Y:S01]  /*3c70*/  FADD.FTZ R110, R108, R109 ;  /* 0x0000006d6c6e7221 */ /* 0x000fe20000010000 */
[----:B0-----:R-:W-:Y:S01]  /*3c80*/  HFMA2.MMA R114, -RZ, RZ, 0, 5.9604644775390625e-08 ;  /* 0x00000001ff727435 */ /* 0x001fe200000001ff */
[----:B-1----:R-:W-:Y:S01]  /*3c90*/  FADD.FTZ R112, R112, R113 ;  /* 0x0000007170707221 */ /* 0x002fe20000010000 */
[----:B------:R-:W-:Y:S02]  /*3ca0*/  MOV R153, 0x1f ;  /* 0x0000001f00997802 */ /* 0x000fe40000000f00 */
[----:B------:R-:W-:Y:S02]  /*3cb0*/  MOV R154, 0xffffffff ;  /* 0xffffffff009a7802 */ /* 0x000fe40000000f00 */
[----:B------:R-:W-:Y:S02]  /*3cc0*/  MOV R113, R110 ;  /* 0x0000006e00717202 */ /* 0x000fe40000000f00 */
[----:B------:R-:W-:Y:S02]  /*3cd0*/  MOV R2, 0x3cf0 ;  /* 0x00003cf000027802 */ /* 0x000fe40000000f00 */
[----:B------:R-:W-:Y:S05]  /*3ce0*/  CALL.REL.NOINC `($__internal_193_$__cuda_sm70_shflsync_down_p) ;  /* 0x0000009000007944 */ /* 0x000fea0003c00000 */
[----:B0-----:R-:W-:Y:S01]  /*3cf0*/  HFMA2.MMA R114, -RZ, RZ, 0, 5.9604644775390625e-08 ;  /* 0x00000001ff727435 */ /* 0x001fe200000001ff */
[----:B-1----:R-:W-:-:S02]  /*3d00*/  MOV R115, R113 ;  /* 0x0000007100737202 */ /* 0x002fc40000000f00 */
[----:B------:R-:W-:Y:S02]  /*3d10*/  MOV R113, R112 ;  /* 0x0000007000717202 */ /* 0x000fe40000000f00 */
[----:B------:R-:W-:Y:S02]  /*3d20*/  MOV R153, 0x1f ;  /* 0x0000001f00997802 */ /* 0x000fe40000000f00 */
[----:B------:R-:W-:Y:S02]  /*3d30*/  MOV R154, 0xffffffff ;  /* 0xffffffff009a7802 */ /* 0x000fe40000000f00 */
[----:B------:R-:W-:Y:S02]  /*3d40*/  MOV R2, 0x3d60 ;  /* 0x00003d6000027802 */ /* 0x000fe40000000f00 */
[----:B------:R-:W-:Y:S05]  /*3d50*/  CALL.REL.NOINC `($__internal_193_$__cuda_sm70_shflsync_down_p) ;  /* 0x0000002000007944 */ /* 0x000fea0003c00000 */
[----:B-1----:R-:W-:Y:S01]  /*3d60*/  MOV R3, R113 ;  /* 0x0000007100037202 */ /* 0x002fe20000000f00 */
[----:B0-----:R-:W-:Y:S05]  /*3d70*/  BRA `(.L_x_9028) ;  /* 0xffffdb5000007947 */ /* 0x001fea000383ffff */
        .weak           $__internal_193_$__cuda_sm70_shflsync_down_p
        .type           $__internal_193_$__cuda_sm70_shflsync_down_p,@function
        .size           $__internal_193_$__cuda_sm70_shflsync_down_p,(.L_x_9447 - $__internal_193_$__cuda_sm70_shflsync_down_p)
$__internal_193_$__cuda_sm70_shflsync_down_p:
[----:B------:R-:W-:Y:S01]  /*3d80*/  HFMA2.MMA R3, -RZ, RZ, 0, 0 ;  /* 0x00000000ff037435 */ /* 0x000fe200000001ff */
[----:B------:R-:W-:Y:S04]  /*3d90*/  WARPSYNC R154 ;  /* 0x0000009a00007348 */ /* 0x000fe80003800000 */
[----:B------:R0:W1:Y:S01]  /*3da0*/  SHFL.DOWN PT, R113, R113, R114, R153 ;  /* 0x0800007271717389 */ /* 0x00006200000e0099 */
[----:B------:R-:W-:Y:S05]  /*3db0*/  RET.REL.NODEC R2 `(_ZN10layer_norm13ln_bwd_kernelINS_13Kernel_traitsIfffffjLj3072ELj1ELj1ELj4ELj16ENS_18Kernel_traits_baseILj3072EfffffjLj128EEEEELb1ELb0ELb1ELb1EEEvNS_9BwdParamsE) ;  /* 0xffffc24002007950 */ /* 0x000fea0003c3ffff */
.L_x_9029:
        /* <DEDUP_REMOVED lines=12> */
.L_x_9447:


//--------------------- .text._ZN10layer_norm13ln_bwd_kernelINS_13Kernel_traitsIfffffjLj3072ELj1ELj1ELj4ELj16ENS_18Kernel_traits_baseILj3072EfffffjLj128EEEEELb1ELb1ELb0ELb0EEEvNS_9BwdParamsE --------------------------
	.section	.text._ZN10layer_norm13ln_bwd_kernelINS_13Kernel_traitsIfffffjLj3072ELj1ELj1ELj4ELj16ENS_18Kernel_traits_baseILj3072EfffffjLj128EEEEELb1ELb1ELb0ELb0EEEvNS_9BwdParamsE,"ax",@progbits
	.sectioninfo	@"SHI_REGISTERS=232"
	.align	128
        .global         _ZN10layer_norm13ln_bwd_kernelINS_13Kernel_traitsIfffffjLj3072ELj1ELj1ELj4ELj16ENS_18Kernel_traits_baseILj3072EfffffjLj128EEEEELb1ELb1ELb0ELb0EEEvNS_9BwdParamsE
        .type           _ZN10layer_norm13ln_bwd_kernelINS_13Kernel_traitsIfffffjLj3072ELj1ELj1ELj4ELj16ENS_18Kernel_traits_baseILj3072EfffffjLj128EEEEELb1ELb1ELb0ELb0EEEvNS_9BwdParamsE,@function
        .size           _ZN10layer_norm13ln_bwd_kernelINS_13Kernel_traitsIfffffjLj3072ELj1ELj1ELj4ELj16ENS_18Kernel_traits_baseILj3072EfffffjLj128EEEEELb1ELb1ELb0ELb0EEEvNS_9BwdParamsE,(.L_x_9448 - _ZN10layer_norm13ln_bwd_kernelINS_13Kernel_traitsIfffffjLj3072ELj1ELj1ELj4ELj16ENS_18Kernel_traits_baseILj3072EfffffjLj128EEEEELb1ELb1ELb0ELb0EEEvNS_9BwdParamsE)
        .other          _ZN10layer_norm13ln_bwd_kernelINS_13Kernel_traitsIfffffjLj3072ELj1ELj1ELj4ELj16ENS_18Kernel_traits_baseILj3072EfffffjLj128EEEEELb1ELb1ELb0ELb0EEEvNS_9BwdParamsE,@"STO_CUDA_ENTRY STV_DEFAULT"
_ZN10layer_norm13ln_bwd_kernelINS_13Kernel_traitsIfffffjLj3072ELj1ELj1ELj4ELj16ENS_18Kernel_traits_baseILj3072EfffffjLj128EEEEELb1ELb1ELb0ELb0EEEvNS_9BwdParamsE:
.text._ZN10layer_norm13ln_bwd_kernelINS_13Kernel_traitsIfffffjLj3072ELj1ELj1ELj4ELj16ENS_18Kernel_traits_baseILj3072EfffffjLj128EEEEELb1ELb1ELb0ELb0EEEvNS_9BwdParamsE:
        /* <DEDUP_REMOVED lines=25> */
[----:B------:R-:W-:-:S03]  /*0190*/  P2R R5, PR, RZ, 0x20 ;  /* 0x00000020ff057803 */ /* 0x000fc60000000000 */
        /* <DEDUP_REMOVED lines=17> */
[----:B------:R-:W-:-:S03]  /*02b0*/  @P5 MOV R5, 0x10 ;  /* 0x0000001000055802 */ /* 0x000fc60000000f00 */
[C---:B------:R-:W-:Y:S01]  /*02c0*/  @P4 IMAD.WIDE.U32 R80, R0.reuse, R81, c[0x0][0x1c8] ;  /* 0x0000720000504625 */ /* 0x040fe200078e0051 */
[----:B------:R-:W-:Y:S01]  /*02d0*/  @P4 IADD3 R0, R0, 0x80, RZ ;  /* 0x0000008000004810 */ /* 0x000fe20007ffe0ff */
[----:B------:R3:W5:Y:S01]  /*02e0*/  @P4 LDG.E.128 R56, [R78.64] ;  /* 0x000000044e384981 */ /* 0x000762000c1e1d00 */
[----:B0-----:R-:W-:-:S03]  /*02f0*/  LEA.HI R6, R4, UR6, RZ, 0x19 ;  /* 0x0000000604067c11 */ /* 0x001fc6000f8fc8ff */
[CC--:B------:R-:W-:Y:S01]  /*0300*/  @P5 IMAD.WIDE.U32 R8, R0.reuse, R5.reuse, c[0x0][0x1c8] ;  /* 0x0000720000085625 */ /* 0x0c0fe200078e0005 */
[----:B------:R0:W5:Y:S03]  /*0310*/  @P4 LDG.E.128 R60, [R80.64] ;  /* 0x00000004503c4981 */ /* 0x000166000c1e1d00 */
[----:B-1----:R-:W-:Y:S01]  /*0320*/  @P5 IMAD.WIDE.U32 R2, R0, R5, c[0x0][0x1b0] ;  /* 0x00006c0000025625 */ /* 0x002fe200078e0005 */
[----:B------:R2:W5:Y:S04]  /*0330*/  @P5 LDG.E.128 R64, [R8.64] ;  /* 0x0000000408405981 */ /* 0x000568000c1e1d00 */
[----:B------:R2:W5:Y:S01]  /*0340*/  @P5 LDG.E.128 R68, [R2.64] ;  /* 0x0000000402445981 */ /* 0x000562000c1e1d00 */
[----:B------:R-:W-:Y:S01]  /*0350*/  ISETP.GE.AND P5, PT, R6, c[0x0][0x164], PT ;  /* 0x0000590006007a0c */ /* 0x000fe20003fa6270 */
[----:B------:R-:W-:Y:S01]  /*0360*/  CS2R R72, SRZ ;  /* 0x0000000000487805 */ /* 0x000fe2000001ff00 */
[----:B------:R-:W-:Y:S01]  /*0370*/  CS2R R74, SRZ ;  /* 0x00000000004a7805 */ /* 0x000fe2000001ff00 */
[----:B------:R-:W-:Y:S01]  /*0380*/  CS2R R76, SRZ ;  /* 0x00000000004c7805 */ /* 0x000fe2000001ff00 */
[----:B---3--:R-:W-:Y:S01]  /*0390*/  CS2R R78, SRZ ;  /* 0x00000000004e7805 */ /* 0x008fe2000001ff00 */
        /* <DEDUP_REMOVED lines=36> */
.L_x_9057:
[----:B------:R-:W-:Y:S02]  /*05e0*/  MOV R173, 0x4 ;  /* 0x0000000400ad7802 */ /* 0x000fe40000000f00 */
[----:B------:R-:W-:-:S02]  /*05f0*/  ISETP.NE.U32.AND P5, PT, RZ, c[0x0][0x1c0], PT ;  /* 0x00007000ff007a0c */ /* 0x000fc40003fa5070 */
[----:B------:R-:W-:Y:S01]  /*0600*/  SHF.R.S32.HI R23, RZ, 0x1f, R6 ;  /* 0x0000001fff177819 */ /* 0x000fe20000011406 */
[CC--:B------:R-:W-:Y:S01]  /*0610*/  IMAD.WIDE R174, R6.reuse, R173.reuse, c[0x0][0x1a0] ;  /* 0x0000680006ae7625 */ /* 0x0c0fe200078e02ad */
[----:B------:R-:W-:Y:S02]  /*0620*/  ISETP.NE.AND.EX P5, PT, RZ, c[0x0][0x1c4], PT, P5 ;  /* 0x00007100ff007a0c */ /* 0x000fe40003fa5350 */
[----:B------:R-:W-:Y:S01]  /*0630*/  MOV R22, 0x3f800000 ;  /* 0x3f80000000167802 */ /* 0x000fe20000000f00 */
[C---:B------:R-:W-:Y:S01]  /*0640*/  IMAD.WIDE R172, R6.reuse, R173, c[0x0][0x1a8] ;  /* 0x00006a0006ac7625 */ /* 0x040fe200078e02ad */
[----:B-----5:R1:W5:Y:S04]  /*0650*/  LDG.E R209, [R174.64] ;  /* 0x00000004aed17981 */ /* 0x020368000c1e1900 */
[----:B------:R1:W5:Y:S05]  /*0660*/  LDG.E R217, [R172.64] ;  /* 0x00000004acd97981 */ /* 0x00036a000c1e1900 */
[----:B------:R-:W-:-:S04]  /*0670*/  @P5 LEA R176, P6, R6, c[0x0][0x1c0], 0x2 ;  /* 0x0000700006b05a11 */ /* 0x000fc800078c10ff */
[C---:B------:R-:W-:Y:S01]  /*0680*/  @P5 LEA.HI.X R177, R6.reuse, c[0x0][0x1c4], R23, 0x2, P6 ;  /* 0x0000710006b15a11 */ /* 0x040fe200030f1417 */
[----:B------:R-:W-:-:S04]  /*0690*/  IMAD R23, R6, c[0x0][0x168], RZ ;  /* 0x00005a0006177a24 */ /* 0x000fc800078e02ff */
        /* <DEDUP_REMOVED lines=46> */
[----:B----4-:R-:W-:Y:S02]  /*0980*/  FMUL.FTZ R220, R217, R226 ;  /* 0x000000e2d9dc7220 */ /* 0x010fe40000410000 */
        /* <DEDUP_REMOVED lines=12> */
.L_x_9032:
[----:B-1----:R-:W-:Y:S05]  /*0a50*/  BSYNC B0 ;  /* 0x0000000000007941 */ /* 0x002fea0003800000 */
.L_x_9031:
        /* <DEDUP_REMOVED lines=26> */
[----:B------:R-:W-:Y:S02]  /*0c00*/  FMUL.FTZ R190, R33, R173 ;  /* 0x000000ad21be7220 */ /* 0x000fe40000410000 */
        /* <DEDUP_REMOVED lines=20> */
.L_x_9034:
[----:B-1----:R-:W-:Y:S05]  /*0d50*/  BSYNC B0 ;  /* 0x0000000000007941 */ /* 0x002fea0003800000 */
.L_x_9033:
        /* <DEDUP_REMOVED lines=24> */
[----:B------:R-:W-:-:S02]  /*0ee0*/  FADD.FTZ R178, -R212, R178 ;  /* 0x000000b2d4b27221 */ /* 0x000fc40000010100 */
[----:B------:R-:W-:Y:S02]  /*0ef0*/  FMUL.FTZ R201, R41, R173 ;  /* 0x000000ad29c97220 */ /* 0x000fe40000410000 */
[----:B------:R-:W-:Y:S02]  /*0f00*/  FADD.FTZ R224, R224, R184 ;  /* 0x000000b8e0e07221 */ /* 0x000fe40000010000 */
[----:B------:R-:W-:Y:S02]  /*0f10*/  FFMA.FTZ R221, R13, R184, R221 ;  /* 0x000000b80ddd7223 */ /* 0x000fe400000100dd */
        /* <DEDUP_REMOVED lines=19> */
.L_x_9036:
[----:B-1----:R-:W-:Y:S05]  /*1050*/  BSYNC B0 ;  /* 0x0000000000007941 */ /* 0x002fea0003800000 */
.L_x_9035:
        /* <DEDUP_REMOVED lines=47> */
.L_x_9038:
[----:B-1----:R-:W-:Y:S05]  /*1350*/  BSYNC B0 ;  /* 0x0000000000007941 */ /* 0x002fea0003800000 */
.L_x_9037:
        /* <DEDUP_REMOVED lines=47> */
.L_x_9040:
[----:B-1----:R-:W-:Y:S05]  /*1650*/  BSYNC B0 ;  /* 0x0000000000007941 */ /* 0x002fea0003800000 */
.L_x_9039:
        /* <DEDUP_REMOVED lines=21> */
[C---:B------:R-:W-:Y:S02]  /*17b0*/  FADD.FTZ R0, -R194.reuse, R177 ;  /* 0x000000b1c2007221 */ /* 0x040fe40000010100 */
[C---:B------:R-:W-:Y:S02]  /*17c0*/  FMUL.FTZ R2, R217.reuse, R2 ;  /* 0x00000002d9027220 */ /* 0x040fe40000410000 */
[----:B------:R-:W-:Y:S02]  /*17d0*/  FMUL.FTZ R0, R217, R0 ;  /* 0x00000000d9007220 */ /* 0x000fe40000410000 */
        /* <DEDUP_REMOVED lines=23> */
.L_x_9042:
[----:B0-----:R-:W-:Y:S05]  /*1950*/  BSYNC B0 ;  /* 0x0000000000007941 */ /* 0x001fea0003800000 */
.L_x_9041:
[----:B------:R-:W-:Y:S01]  /*1960*/  LOP3.LUT P5, RZ, R4, 0x1f, RZ, 0xc0, !PT ;  /* 0x0000001f04ff7812 */ /* 0x000fe200078ac0ff */
[----:B------:R-:W-:Y:S10]  /*1970*/  BRA.DIV ~URZ, `(.L_x_9043) ;  /* 0x000021827f007947 */ /* 0x000ff4000b800000 */
[----:B------:R0:W1:Y:S02]  /*1980*/  SHFL.DOWN PT, R175, R224, 0x10, 0x1f ;  /* 0x0a001f00e0af7f89 */ /* 0x00006400000e0000 */
.L_x_9058:
        /* <DEDUP_REMOVED lines=18> */
.L_x_9059:
[----:B------:R-:W-:Y:S01]  /*1ab0*/  @!P5 LOP3.LUT R174, R208, 0x3, RZ, 0xc0, !PT ;  /* 0x00000003d0aed812 */ /* 0x000fe200078ec0ff */
[----:B--2---:R-:W-:Y:S01]  /*1ac0*/  FADD.FTZ R208, R178, R177 ;  /* 0x000000b1b2d07221 */ /* 0x004fe20000010000 */
[----:B------:R-:W-:Y:S01]  /*1ad0*/  WARPSYNC 0xffffffff ;  /* 0xffffffff00007948 */ /* 0x000fe20003800000 */
[----:B-1---5:R-:W-:Y:S01]  /*1ae0*/  FADD.FTZ R209, R172, R179 ;  /* 0x000000b3acd17221 */ /* 0x022fe20000010000 */
[----:B------:R-:W-:Y:S01]  /*1af0*/  @!P5 IADD3 R221, R219, R174, RZ ;  /* 0x000000aedbddd210 */ /* 0x000fe20007ffe0ff */
[----:B------:R-:W-:Y:S04]  /*1b00*/  BSSY B0, `(.L_x_9045) ;  /* 0x0000054000007945 */ /* 0x000fe80003800000 */
        /* <DEDUP_REMOVED lines=28> */
[----:B------:R-:W-:-:S04]  /*1cd0*/  FMUL.FTZ R177, R176, c[0x0][0x1e8] ;  /* 0x00007a00b0b17a20 */ /* 0x000fc80000410000 */
[----:B------:R-:W-:-:S05]  /*1ce0*/  FMUL.FTZ R176, R28, R177 ;  /* 0x000000b11cb07220 */ /* 0x000fca0000410000 */
[----:B------:R-:W-:Y:S01]  /*1cf0*/  SEL R176, R176, RZ, P6 ;  /* 0x000000ffb0b07207 */ /* 0x000fe20003000000 */
        /* <DEDUP_REMOVED lines=9> */
[----:B------:R-:W-:-:S04]  /*1d90*/  FMUL.FTZ R178, R177, c[0x0][0x1e8] ;  /* 0x00007a00b1b27a20 */ /* 0x000fc80000410000 */
[-C--:B------:R-:W-:Y:S02]  /*1da0*/  FMUL.FTZ R173, R173, R178.reuse ;  /* 0x000000b2adad7220 */ /* 0x080fe40000410000 */
[----:B------:R-:W-:-:S03]  /*1db0*/  FMUL.FTZ R177, R29, R178 ;  /* 0x000000b21db17220 */ /* 0x000fc60000410000 */
[----:B------:R-:W-:Y:S01]  /*1dc0*/  FSEL R228, R173, RZ, P6 ;  /* 0x000000ffade47208 */ /* 0x000fe20003000000 */
[-CC-:B------:R-:W-:Y:S01]  /*1dd0*/  FFMA.FTZ R173, R205, R209.reuse, R224.reuse ;  /* 0x000000d1cdad7223 */ /* 0x180fe200000100e0 */
[----:B------:R-:W-:Y:S01]  /*1de0*/  SEL R177, R177, RZ, P6 ;  /* 0x000000ffb1b17207 */ /* 0x000fe20003000000 */
[----:B------:R-:W-:Y:S01]  /*1df0*/  FFMA.FTZ R224, R220, R209, R224 ;  /* 0x000000d1dce07223 */ /* 0x000fe200000100e0 */
[----:B------:R-:W-:Y:S01]  /*1e00*/  LOP3.LUT P6, RZ, R8, 0xff0000, RZ, 0xc0, !PT ;  /* 0x00ff000008ff7812 */ /* 0x000fe200078cc0ff */
[----:B------:R-:W-:Y:S02]  /*1e10*/  FADD.FTZ R178, R222, -R173 ;  /* 0x800000addeb27221 */ /* 0x000fe40000010000 */
[----:B------:R-:W-:Y:S02]  /*1e20*/  FADD.FTZ R224, R215, -R224 ;  /* 0x800000e0d7e07221 */ /* 0x000fe40000010000 */
[C---:B------:R-:W-:Y:S02]  /*1e30*/  FMUL.FTZ R173, R217.reuse, R178 ;  /* 0x000000b2d9ad7220 */ /* 0x040fe40000410000 */
[----:B------:R-:W-:-:S02]  /*1e40*/  FMUL.FTZ R224, R217, R224 ;  /* 0x000000e0d9e07220 */ /* 0x000fc40000410000 */
[----:B------:R-:W-:Y:S02]  /*1e50*/  @P5 FADD.FTZ R173, R146, R173 ;  /* 0x000000ad92ad5221 */ /* 0x000fe40000010000 */
[----:B------:R-:W-:Y:S01]  /*1e60*/  @P5 FADD.FTZ R224, R147, R224 ;  /* 0x000000e093e05221 */ /* 0x000fe20000010000 */
[----:B------:R-:W-:Y:S01]  /*1e70*/  ISETP.NE.U32.AND P5, PT, RZ, c[0x0][0x258], PT ;  /* 0x00009600ff007a0c */ /* 0x000fe20003fa5070 */
[----:B------:R-:W-:Y:S02]  /*1e80*/  FMUL.FTZ R178, R173, R22 ;  /* 0x00000016adb27220 */ /* 0x000fe40000410000 */
[----:B------:R-:W-:Y:S01]  /*1e90*/  FADD.FTZ R121, R121, R228 ;  /* 0x000000e479797221 */ /* 0x000fe20000010000 */
[----:B------:R-:W-:Y:S01]  /*1ea0*/  ISETP.NE.AND.EX P5, PT, RZ, c[0x0][0x25c], PT, P5 ;  /* 0x00009700ff007a0c */ /* 0x000fe20003fa5350 */
[----:B------:R-:W-:-:S03]  /*1eb0*/  FMUL.FTZ R221, R178, c[0x0][0x1e8] ;  /* 0x00007a00b2dd7a20 */ /* 0x000fc60000410000 */
[----:B------:R-:W-:Y:S01]  /*1ec0*/  SEL R168, R179, R168, P5 ;  /* 0x000000a8b3a87207 */ /* 0x000fe20002800000 */
[----:B------:R-:W-:Y:S01]  /*1ed0*/  FMUL.FTZ R174, R174, R221 ;  /* 0x000000ddaeae7220 */ /* 0x000fe20000410000 */
[----:B------:R-:W-:Y:S01]  /*1ee0*/  SEL R169, R172, R169, P5 ;  /* 0x000000a9aca97207 */ /* 0x000fe20002800000 */
[----:B------:R-:W-:Y:S01]  /*1ef0*/  FMUL.FTZ R172, R224, R22 ;  /* 0x00000016e0ac7220 */ /* 0x000fe20000410000 */
[----:B------:R-:W-:Y:S01]  /*1f00*/  SEL R170, R173, R170, P5 ;  /* 0x000000aaadaa7207 */ /* 0x000fe20002800000 */
[----:B------:R-:W-:Y:S01]  /*1f10*/  FMUL.FTZ R178, R30, R221 ;  /* 0x000000dd1eb27220 */ /* 0x000fe20000410000 */
[----:B------:R-:W-:Y:S02]  /*1f20*/  SEL R171, R224, R171, P5 ;  /* 0x000000abe0ab7207 */ /* 0x000fe40002800000 */
[----:B------:R-:W-:Y:S02]  /*1f30*/  ISETP.NE.U32.AND P5, PT, RZ, c[0x0][0x258], PT ;  /* 0x00009600ff007a0c */ /* 0x000fe40003fa5070 */
[----:B------:R-:W-:Y:S01]  /*1f40*/  FSEL R221, R174, RZ, P6 ;  /* 0x000000ffaedd7208 */ /* 0x000fe20003000000 */
[----:B------:R-:W-:Y:S01]  /*1f50*/  FMUL.FTZ R174, R172, c[0x0][0x1e8] ;  /* 0x00007a00acae7a20 */ /* 0x000fe20000410000 */
[----:B------:R-:W-:Y:S01]  /*1f60*/  ISETP.NE.AND.EX P5, PT, RZ, c[0x0][0x25c], PT, P5 ;  /* 0x00009700ff007a0c */ /* 0x000fe20003fa5350 */
[----:B------:R-:W-:Y:S01]  /*1f70*/  IMAD.WIDE.U32 R172, R23, R226, c[0x0][0x248] ;  /* 0x0000920017ac7625 */ /* 0x000fe200078e00e2 */
[----:B------:R-:W-:-:S03]  /*1f80*/  SEL R178, R178, RZ, P6 ;  /* 0x000000ffb2b27207 */ /* 0x000fc60003000000 */
[-C--:B------:R-:W-:Y:S02]  /*1f90*/  FMUL.FTZ R179, R31, R174.reuse ;  /* 0x000000ae1fb37220 */ /* 0x080fe40000410000 */
[----:B------:R-:W-:Y:S02]  /*1fa0*/  FMUL.FTZ R175, R175, R174 ;  /* 0x000000aeafaf7220 */ /* 0x000fe40000410000 */
[----:B------:R-:W-:-:S04]  /*1fb0*/  FADD.FTZ R122, R122, R221 ;  /* 0x000000dd7a7a7221 */ /* 0x000fc80000010000 */
[C---:B------:R-:W-:Y:S01]  /*1fc0*/  @P5 IMAD.WIDE.U32 R224, R23.reuse, R226, c[0x0][0x258] ;  /* 0x0000960017e05625 */ /* 0x040fe200078e00e2 */
[----:B------:R-:W-:-:S04]  /*1fd0*/  IADD3 R23, R23, 0x80, RZ ;  /* 0x0000008017177810 */ /* 0x000fc80007ffe0ff */
[----:B------:R0:W-:Y:S01]  /*1fe0*/  @P5 STG.E.128 [R224.64], R168 ;  /* 0x000000a8e0005986 */ /* 0x0001e2000c101d04 */
[----:B------:R-:W-:-:S04]  /*1ff0*/  LOP3.LUT P5, RZ, R8, 0xff000000, RZ, 0xc0, !PT ;  /* 0xff00000008ff7812 */ /* 0x000fc800078ac0ff */
[----:B------:R-:W-:Y:S02]  /*2000*/  SEL R179, R179, RZ, P5 ;  /* 0x000000ffb3b37207 */ /* 0x000fe40002800000 */
[----:B------:R-:W-:-:S03]  /*2010*/  FSEL R174, R175, RZ, P5 ;  /* 0x000000ffafae7208 */ /* 0x000fc60002800000 */
[----:B------:R0:W-:Y:S02]  /*2020*/  STG.E.128 [R172.64], R176 ;  /* 0x000000b0ac007986 */ /* 0x0001e4000c101d04 */
[----:B------:R-:W-:Y:S02]  /*2030*/  FADD.FTZ R123, R123, R174 ;  /* 0x000000ae7b7b7221 */ /* 0x000fe40000010000 */
.L_x_9046:
[----:B------:R-:W-:Y:S05]  /*2040*/  BSYNC B0 ;  /* 0x0000000000007941 */ /* 0x000fea0003800000 */
.L_x_9045:
[----:B------:R-:W-:Y:S01]  /*2050*/  BSSY B0, `(.L_x_9047) ;  /* 0x0000048000007945 */ /* 0x000fe20003800000 */
[----:B------:R-:W-:Y:S05]  /*2060*/  @!P1 BRA `(.L_x_9048) ;  /* 0x0000046000009947 */ /* 0x000fea0003800000 */
[----:B------:R-:W-:-:S04]  /*2070*/  ISETP.NE.AND P5, PT, R5, RZ, PT ;  /* 0x000000ff0500720c */ /* 0x000fc80003fa5270 */
[----:B0-----:R-:W-:Y:S02]  /*2080*/  FSEL R178, R208, RZ, !P5 ;  /* 0x000000ffd0b27208 */ /* 0x001fe40006800000 */
[----:B------:R-:W-:-:S03]  /*2090*/  ISETP.NE.U32.AND P5, PT, RZ, c[0x0][0x258], PT ;  /* 0x00009600ff007a0c */ /* 0x000fc60003fa5070 */
[-CC-:B------:R-:W-:Y:S01]  /*20a0*/  FFMA.FTZ R172, R10, R209.reuse, R178.reuse ;  /* 0x000000d10aac7223 */ /* 0x180fe200000100b2 */
[----:B------:R-:W-:Y:S01]  /*20b0*/  ISETP.NE.AND.EX P5, PT, RZ, c[0x0][0x25c], PT, P5 ;  /* 0x00009700ff007a0c */ /* 0x000fe20003fa5350 */
[-C--:B------:R-:W-:Y:S02]  /*20c0*/  FFMA.FTZ R173, R11, R209.reuse, R178 ;  /* 0x000000d10bad7223 */ /* 0x080fe400000100b2 */
[----:B------:R-:W-:Y:S02]  /*20d0*/  FADD.FTZ R172, R187, -R172 ;  /* 0x800000acbbac7221 */ /* 0x000fe40000010000 */
[----:B------:R-:W-:Y:S02]  /*20e0*/  FFMA.FTZ R175, R203, R209, R178 ;  /* 0x000000d1cbaf7223 */ /* 0x000fe400000100b2 */
[----:B------:R-:W-:Y:S01]  /*20f0*/  FMUL.FTZ R177, R217, R172 ;  /* 0x000000acd9b17220 */ /* 0x000fe20000410000 */
[----:B------:R-:W-:Y:S01]  /*2100*/  MOV R172, 0x10 ;  /* 0x0000001000ac7802 */ /* 0x000fe20000000f00 */
[----:B------:R-:W-:-:S02]  /*2110*/  FADD.FTZ R174, R190, -R173 ;  /* 0x800000adbeae7221 */ /* 0x000fc40000010000 */
[----:B------:R-:W-:Y:S02]  /*2120*/  FFMA.FTZ R178, R216, R209, R178 ;  /* 0x000000d1d8b27223 */ /* 0x000fe400000100b2 */
        /* <DEDUP_REMOVED lines=20> */
[----:B------:R-:W-:Y:S01]  /*2270*/  SEL R170, R179, R170, P6 ;  /* 0x000000aab3aa7207 */ /* 0x000fe20003000000 */
[----:B------:R-:W-:Y:S01]  /*2280*/  FMUL.FTZ R177, R177, c[0x0][0x1e8] ;  /* 0x00007a00b1b17a20 */ /* 0x000fe20000410000 */
[----:B------:R-:W-:Y:S01]  /*2290*/  SEL R171, R228, R171, P6 ;  /* 0x000000abe4ab7207 */ /* 0x000fe20003000000 */
[----:B------:R-:W-:Y:S01]  /*22a0*/  FMUL.FTZ R178, R178, R22 ;  /* 0x00000016b2b27220 */ /* 0x000fe20000410000 */
[----:B------:R-:W-:-:S03]  /*22b0*/  LOP3.LUT P6, RZ, R9, 0xff, RZ, 0xc0, !PT ;  /* 0x000000ff09ff7812 */ /* 0x000fc600078cc0ff */
[----:B------:R-:W-:Y:S02]  /*22c0*/  FMUL.FTZ R178, R178, c[0x0][0x1e8] ;  /* 0x00007a00b2b27a20 */ /* 0x000fe40000410000 */
[-C--:B------:R-:W-:Y:S02]  /*22d0*/  FMUL.FTZ R179, R179, R22.reuse ;  /* 0x00000016b3b37220 */ /* 0x080fe40000410000 */
[----:B------:R-:W-:Y:S01]  /*22e0*/  FMUL.FTZ R228, R228, R22 ;  /* 0x00000016e4e47220 */ /* 0x000fe20000410000 */
[----:B------:R0:W-:Y:S01]  /*22f0*/  @P5 STG.E.128 [R224.64], R168 ;  /* 0x000000a8e0005986 */ /* 0x0001e2000c101d04 */
[----:B------:R-:W-:Y:S02]  /*2300*/  FMUL.FTZ R179, R179, c[0x0][0x1e8] ;  /* 0x00007a00b3b37a20 */ /* 0x000fe40000410000 */
[----:B------:R-:W-:Y:S02]  /*2310*/  FMUL.FTZ R228, R228, c[0x0][0x1e8] ;  /* 0x00007a00e4e47a20 */ /* 0x000fe40000410000 */
[----:B--2---:R-:W-:-:S02]  /*2320*/  FMUL.FTZ R176, R177, R172 ;  /* 0x000000acb1b07220 */ /* 0x004fc40000410000 */
[----:B------:R-:W-:-:S03]  /*2330*/  FMUL.FTZ R177, R36, R177 ;  /* 0x000000b124b17220 */ /* 0x000fc60000410000 */
[----:B------:R-:W-:Y:S02]  /*2340*/  FSEL R219, R176, RZ, P6 ;  /* 0x000000ffb0db7208 */ /* 0x000fe40003000000 */
[----:B------:R-:W-:Y:S01]  /*2350*/  SEL R176, R177, RZ, P6 ;  /* 0x000000ffb1b07207 */ /* 0x000fe20003000000 */
[-C--:B------:R-:W-:Y:S01]  /*2360*/  FMUL.FTZ R177, R173, R178.reuse ;  /* 0x000000b2adb17220 */ /* 0x080fe20000410000 */
[----:B------:R-:W-:Y:S01]  /*2370*/  LOP3.LUT P6, RZ, R9, 0xff00, RZ, 0xc0, !PT ;  /* 0x0000ff0009ff7812 */ /* 0x000fe200078cc0ff */
[----:B------:R-:W-:Y:S01]  /*2380*/  FMUL.FTZ R178, R37, R178 ;  /* 0x000000b225b27220 */ /* 0x000fe20000410000 */
[----:B------:R-:W-:Y:S02]  /*2390*/  LEA R172, P5, R23, c[0x0][0x248], 0x4 ;  /* 0x0000920017ac7a11 */ /* 0x000fe400078a20ff */
[----:B------:R-:W-:Y:S01]  /*23a0*/  FSEL R226, R177, RZ, P6 ;  /* 0x000000ffb1e27208 */ /* 0x000fe20003000000 */
[-C--:B------:R-:W-:Y:S01]  /*23b0*/  FMUL.FTZ R174, R174, R179.reuse ;  /* 0x000000b3aeae7220 */ /* 0x080fe20000410000 */
[----:B------:R-:W-:Y:S01]  /*23c0*/  SEL R177, R178, RZ, P6 ;  /* 0x000000ffb2b17207 */ /* 0x000fe20003000000 */
[----:B------:R-:W-:Y:S01]  /*23d0*/  FMUL.FTZ R178, R38, R179 ;  /* 0x000000b326b27220 */ /* 0x000fe20000410000 */
[----:B------:R-:W-:Y:S01]  /*23e0*/  LEA.HI.X R173, R23, c[0x0][0x24c], RZ, 0x4, P5 ;  /* 0x0000930017ad7a11 */ /* 0x000fe200028f24ff */
[----:B------:R-:W-:Y:S01]  /*23f0*/  FMUL.FTZ R179, R39, R228 ;  /* 0x000000e427b37220 */ /* 0x000fe20000410000 */
[----:B------:R-:W-:-:S02]  /*2400*/  LOP3.LUT P6, RZ, R9, 0xff0000, RZ, 0xc0, !PT ;  /* 0x00ff000009ff7812 */ /* 0x000fc400078cc0ff */
[----:B------:R-:W-:Y:S02]  /*2410*/  LOP3.LUT P5, RZ, R9, 0xff000000, RZ, 0xc0, !PT ;  /* 0xff00000009ff7812 */ /* 0x000fe400078ac0ff */
[----:B------:R-:W-:Y:S02]  /*2420*/  SEL R178, R178, RZ, P6 ;  /* 0x000000ffb2b27207 */ /* 0x000fe40003000000 */
[----:B------:R-:W-:-:S05]  /*2430*/  SEL R179, R179, RZ, P5 ;  /* 0x000000ffb3b37207 */ /* 0x000fca0002800000 */
        /* <DEDUP_REMOVED lines=9> */
.L_x_9048:
[----:B------:R-:W-:Y:S05]  /*24d0*/  BSYNC B0 ;  /* 0x0000000000007941 */ /* 0x000fea0003800000 */
.L_x_9047:
        /* <DEDUP_REMOVED lines=8> */
[----:B------:R-:W-:Y:S02]  /*2560*/  FADD.FTZ R172, R184, -R173 ;  /* 0x800000adb8ac7221 */ /* 0x000fe40000010000 */
[-CC-:B------:R-:W-:Y:S02]  /*2570*/  FFMA.FTZ R175, R199, R209.reuse, R178.reuse ;  /* 0x000000d1c7af7223 */ /* 0x180fe400000100b2 */
[----:B------:R-:W-:Y:S01]  /*2580*/  FMUL.FTZ R177, R217, R172 ;  /* 0x000000acd9b17220 */ /* 0x000fe20000410000 */
[----:B------:R-:W-:Y:S01]  /*2590*/  HFMA2.MMA R172, -RZ, RZ, 0, 9.5367431640625e-07 ;  /* 0x00000010ffac7435 */ /* 0x000fe200000001ff */
[----:B------:R-:W-:-:S02]  /*25a0*/  FFMA.FTZ R178, R212, R209, R178 ;  /* 0x000000d1d4b27223 */ /* 0x000fc400000100b2 */
[----:B------:R-:W-:Y:S02]  /*25b0*/  FADD.FTZ R174, R201, -R174 ;  /* 0x800000aec9ae7221 */ /* 0x000fe40000010000 */
        /* <DEDUP_REMOVED lines=58> */
.L_x_9050:
[----:B------:R-:W-:Y:S05]  /*2960*/  BSYNC B0 ;  /* 0x0000000000007941 */ /* 0x000fea0003800000 */
.L_x_9049:
[----:B------:R-:W-:Y:S01]  /*2970*/  BSSY B0, `(.L_x_9051) ;  /* 0x0000048000007945 */ /* 0x000fe20003800000 */
[----:B------:R-:W-:Y:S05]  /*2980*/  @!P3 BRA `(.L_x_9052) ;  /* 0x000004600000b947 */ /* 0x000fea0003800000 */
[----:B------:R-:W-:-:S04]  /*2990*/  ISETP.NE.AND P5, PT, R5, RZ, PT ;  /* 0x000000ff0500720c */ /* 0x000fc80003fa5270 */
[----:B------:R-:W-:Y:S02]  /*29a0*/  FSEL R174, R208, RZ, !P5 ;  /* 0x000000ffd0ae7208 */ /* 0x000fe40006800000 */
[----:B------:R-:W-:-:S03]  /*29b0*/  ISETP.NE.U32.AND P5, PT, RZ, c[0x0][0x258], PT ;  /* 0x00009600ff007a0c */ /* 0x000fc60003fa5070 */
[-CC-:B0-----:R-:W-:Y:S01]  /*29c0*/  FFMA.FTZ R172, R16, R209.reuse, R174.reuse ;  /* 0x000000d110ac7223 */ /* 0x181fe200000100ae */
[----:B------:R-:W-:Y:S01]  /*29d0*/  ISETP.NE.AND.EX P5, PT, RZ, c[0x0][0x25c], PT, P5 ;  /* 0x00009700ff007a0c */ /* 0x000fe20003fa5350 */
[-C--:B------:R-:W-:Y:S02]  /*29e0*/  FFMA.FTZ R177, R206, R209.reuse, R174 ;  /* 0x000000d1ceb17223 */ /* 0x080fe400000100ae */
        /* <DEDUP_REMOVED lines=64> */
.L_x_9052:
[----:B------:R-:W-:Y:S05]  /*2df0*/  BSYNC B0 ;  /* 0x0000000000007941 */ /* 0x000fea0003800000 */
.L_x_9051:
        /* <DEDUP_REMOVED lines=72> */
.L_x_9054:
[----:B------:R-:W-:Y:S05]  /*3280*/  BSYNC B0 ;  /* 0x0000000000007941 */ /* 0x000fea0003800000 */
.L_x_9053:
        /* <DEDUP_REMOVED lines=10> */
[----:B------:R-:W-:Y:S02]  /*3330*/  FFMA.FTZ R174, R0, R209, R208 ;  /* 0x000000d100ae7223 */ /* 0x000fe400000100d0 */
[----:B------:R-:W-:Y:S01]  /*3340*/  FMUL.FTZ R177, R217, R172 ;  /* 0x000000acd9b17220 */ /* 0x000fe20000410000 */
[----:B------:R-:W-:Y:S01]  /*3350*/  MOV R172, 0x10 ;  /* 0x0000001000ac7802 */ /* 0x000fe20000000f00 */
[----:B------:R-:W-:-:S02]  /*3360*/  FADD.FTZ R176, R196, -R173 ;  /* 0x800000adc4b07221 */ /* 0x000fc40000010000 */
[----:B------:R-:W-:Y:S02]  /*3370*/  FADD.FTZ R174, R191, -R174 ;  /* 0x800000aebfae7221 */ /* 0x000fe40000010000 */
[C---:B------:R-:W-:Y:S01]  /*3380*/  IMAD.WIDE.U32 R172, R23.reuse, R172, c[0x0][0x170] ;  /* 0x00005c0017ac7625 */ /* 0x040fe200078e00ac */
[----:B------:R-:W-:-:S03]  /*3390*/  @P5 LEA R224, P6, R23, c[0x0][0x258], 0x4 ;  /* 0x0000960017e05a11 */ /* 0x000fc600078c20ff */
[----:B------:R-:W-:Y:S01]  /*33a0*/  FMUL.FTZ R178, R217, R174 ;  /* 0x000000aed9b27220 */ /* 0x000fe20000410000 */
[----:B------:R-:W-:Y:S01]  /*33b0*/  @P5 LEA.HI.X R225, R23, c[0x0][0x25c], RZ, 0x4, P6 ;  /* 0x0000970017e15a11 */ /* 0x000fe200030f24ff */
[----:B------:R-:W2:Y:S01]  /*33c0*/  LDG.E.128 R172, [R172.64] ;  /* 0x00000004acac7981 */ /* 0x000ea2000c1e1d00 */
[----:B------:R-:W-:Y:S01]  /*33d0*/  ISETP.NE.U32.AND P6, PT, RZ, c[0x0][0x218], PT ;  /* 0x00008600ff007a0c */ /* 0x000fe20003fc5070 */
[----:B------:R-:W-:Y:S02]  /*33e0*/  FFMA.FTZ R209, R194, R209, R208 ;  /* 0x000000d1c2d17223 */ /* 0x000fe400000100d0 */
[----:B------:R-:W-:Y:S01]  /*33f0*/  FMUL.FTZ R179, R217, R176 ;  /* 0x000000b0d9b37220 */ /* 0x000fe20000410000 */
        /* <DEDUP_REMOVED lines=21> */
[----:B------:R-:W-:Y:S01]  /*3550*/  FMUL.FTZ R179, R179, c[0x0][0x1e8] ;  /* 0x00007a00b3b37a20 */ /* 0x000fe20000410000 */
[----:B------:R-:W-:Y:S01]  /*3560*/  LEA R22, P5, R23, c[0x0][0x248], 0x4 ;  /* 0x0000920017167a11 */ /* 0x000fe200078a20ff */
[----:B------:R-:W-:-:S03]  /*3570*/  FMUL.FTZ R208, R208, c[0x0][0x1e8] ;  /* 0x00007a00d0d07a20 */ /* 0x000fc60000410000 */
[----:B------:R-:W-:Y:S02]  /*3580*/  LEA.HI.X R23, R23, c[0x0][0x24c], RZ, 0x4, P5 ;  /* 0x0000930017177a11 */ /* 0x000fe400028f24ff */
[----:B------:R-:W-:Y:S01]  /*3590*/  LOP3.LUT P5, RZ, R3, 0xff000000, RZ, 0xc0, !PT ;  /* 0xff00000003ff7812 */ /* 0x000fe200078ac0ff */
[----:B--2---:R-:W-:Y:S02]  /*35a0*/  FMUL.FTZ R176, R177, R172 ;  /* 0x000000acb1b07220 */ /* 0x004fe40000410000 */
[----:B------:R-:W-:-:S03]  /*35b0*/  FMUL.FTZ R177, R64, R177 ;  /* 0x000000b140b17220 */ /* 0x000fc60000410000 */
[----:B------:R-:W-:Y:S02]  /*35c0*/  FSEL R209, R176, RZ, P6 ;  /* 0x000000ffb0d17208 */ /* 0x000fe40003000000 */
[----:B------:R-:W-:Y:S01]  /*35d0*/  SEL R176, R177, RZ, P6 ;  /* 0x000000ffb1b07207 */ /* 0x000fe20003000000 */
[-C--:B------:R-:W-:Y:S01]  /*35e0*/  FMUL.FTZ R177, R173, R178.reuse ;  /* 0x000000b2adb17220 */ /* 0x080fe20000410000 */
[----:B------:R-:W-:Y:S01]  /*35f0*/  LOP3.LUT P6, RZ, R3, 0xff00, RZ, 0xc0, !PT ;  /* 0x0000ff0003ff7812 */ /* 0x000fe200078cc0ff */
[----:B------:R-:W-:-:S03]  /*3600*/  FMUL.FTZ R178, R65, R178 ;  /* 0x000000b241b27220 */ /* 0x000fc60000410000 */
[----:B------:R-:W-:Y:S01]  /*3610*/  FSEL R172, R177, RZ, P6 ;  /* 0x000000ffb1ac7208 */ /* 0x000fe20003000000 */
[-C--:B------:R-:W-:Y:S01]  /*3620*/  FMUL.FTZ R174, R174, R179.reuse ;  /* 0x000000b3aeae7220 */ /* 0x080fe20000410000 */
[----:B------:R-:W-:Y:S01]  /*3630*/  SEL R177, R178, RZ, P6 ;  /* 0x000000ffb2b17207 */ /* 0x000fe20003000000 */
[----:B------:R-:W-:Y:S01]  /*3640*/  FMUL.FTZ R178, R66, R179 ;  /* 0x000000b342b27220 */ /* 0x000fe20000410000 */
[----:B------:R-:W-:Y:S01]  /*3650*/  LOP3.LUT P6, RZ, R3, 0xff0000, RZ, 0xc0, !PT ;  /* 0x00ff000003ff7812 */ /* 0x000fe200078cc0ff */
[----:B------:R-:W-:-:S03]  /*3660*/  FMUL.FTZ R179, R67, R208 ;  /* 0x000000d043b37220 */ /* 0x000fc60000410000 */
[----:B------:R-:W-:Y:S02]  /*3670*/  SEL R178, R178, RZ, P6 ;  /* 0x000000ffb2b27207 */ /* 0x000fe40003000000 */
[----:B------:R-:W-:-:S05]  /*3680*/  SEL R179, R179, RZ, P5 ;  /* 0x000000ffb3b37207 */ /* 0x000fca0002800000 */
        /* <DEDUP_REMOVED lines=8> */
.L_x_9056:
[----:B------:R-:W-:Y:S05]  /*3710*/  BSYNC B0 ;  /* 0x0000000000007941 */ /* 0x000fea0003800000 */
.L_x_9055:
[----:B------:R-:W-:Y:S02]  /*3720*/  LOP3.LUT P5, RZ, R7, 0xff, RZ, 0xc0, !PT ;  /* 0x000000ff07ff7812 */ /* 0x000fe400078ac0ff */
[----:B------:R-:W-:Y:S02]  /*3730*/  IADD3 R6, R6, c[0x0][0x160], RZ ;  /* 0x0000580006067a10 */ /* 0x000fe40007ffe0ff */
[----:B------:R-:W-:-:S02]  /*3740*/  SEL R7, RZ, 0x1, P5 ;  /* 0x00000001ff077807 */ /* 0x000fc40002800000 */
[----:B------:R-:W-:-:S13]  /*3750*/  ISETP.GE.AND P5, PT, R6, c[0x0][0x164], PT ;  /* 0x0000590006007a0c */ /* 0x000fda0003fa6270 */
[----:B0-----:R-:W-:Y:S01]  /*3760*/  @P5 CALL.REL.NOINC `(.L_x_9030) ;  /* 0x0000001000005944 */ /* 0x001fe20003c00000 */
[----:B------:R-:W-:Y:S05]  /*3770*/  BRA `(.L_x_9057) ;  /* 0xffffce6000007947 */ /* 0x000fea000383ffff */
.L_x_9030:
        /* <DEDUP_REMOVED lines=56> */
.L_x_9043:
[----:B-----5:R-:W-:Y:S01]  /*3b00*/  HFMA2.MMA R209, -RZ, RZ, 0, 9.5367431640625e-07 ;  /* 0x00000010ffd17435 */ /* 0x020fe200000001ff */
[----:B------:R-:W-:-:S02]  /*3b10*/  MOV R176, R224 ;  /* 0x000000e000b07202 */ /* 0x000fc40000000f00 */
[----:B------:R-:W-:Y:S02]  /*3b20*/  MOV R223, 0x1f ;  /* 0x0000001f00df7802 */ /* 0x000fe40000000f00 */
[----:B------:R-:W-:Y:S02]  /*3b30*/  MOV R226, 0xffffffff ;  /* 0xffffffff00e27802 */ /* 0x000fe40000000f00 */
[----:B------:R-:W-:Y:S02]  /*3b40*/  MOV R172, 0x3b60 ;  /* 0x00003b6000ac7802 */ /* 0x000fe40000000f00 */
[----:B------:R-:W-:Y:S05]  /*3b50*/  CALL.REL.NOINC `($__internal_194_$__cuda_sm70_shflsync_down_p) ;  /* 0x0000046000007944 */ /* 0x000fea0003c00000 */
[----:B-1----:R-:W-:Y:S01]  /*3b60*/  MOV R175, R176 ;  /* 0x000000b000af7202 */ /* 0x002fe20000000f00 */
[----:B0-----:R-:W-:Y:S05]  /*3b70*/  BRA `(.L_x_9058) ;  /* 0xffffde1000007947 */ /* 0x001fea000383ffff */
.L_x_9044:
[----:B-----5:R-:W-:Y:S01]  /*3b80*/  HFMA2.MMA R209, -RZ, RZ, 0, 9.5367431640625e-07 ;  /* 0x00000010ffd17435 */ /* 0x020fe200000001ff */
[----:B------:R-:W-:Y:S02]  /*3b90*/  MOV R176, R221 ;  /* 0x000000dd00b07202 */ /* 0x000fe40000000f00 */
[----:B------:R-:W-:Y:S02]  /*3ba0*/  MOV R223, 0x1f ;  /* 0x0000001f00df7802 */ /* 0x000fe40000000f00 */
[----:B------:R-:W-:-:S02]  /*3bb0*/  MOV R226, 0xffffffff ;  /* 0xffffffff00e27802 */ /* 0x000fc40000000f00 */
[----:B------:R-:W-:Y:S02]  /*3bc0*/  MOV R172, 0x3be0 ;  /* 0x00003be000ac7802 */ /* 0x000fe40000000f00 */
[----:B01----:R-:W-:Y:S05]  /*3bd0*/  CALL.REL.NOINC `($__internal_194_$__cuda_sm70_shflsync_down_p) ;  /* 0x000003e000007944 */ /* 0x003fea0003c00000 */
[----:B------:R-:W-:Y:S01]  /*3be0*/  FADD.FTZ R175, R175, R224 ;  /* 0x000000e0afaf7221 */ /* 0x000fe20000010000 */
[----:B0-----:R-:W-:Y:S01]  /*3bf0*/  HFMA2.MMA R209, -RZ, RZ, 0, 4.76837158203125e-07 ;  /* 0x00000008ffd17435 */ /* 0x001fe200000001ff */
[----:B-1----:R-:W-:Y:S01]  /*3c00*/  FADD.FTZ R221, R221, R176 ;  /* 0x000000b0dddd7221 */ /* 0x002fe20000010000 */
[----:B------:R-:W-:Y:S02]  /*3c10*/  MOV R223, 0x1f ;  /* 0x0000001f00df7802 */ /* 0x000fe40000000f00 */
[----:B------:R-:W-:Y:S02]  /*3c20*/  MOV R226, 0xffffffff ;  /* 0xffffffff00e27802 */ /* 0x000fe40000000f00 */
[----:B------:R-:W-:Y:S02]  /*3c30*/  MOV R176, R175 ;  /* 0x000000af00b07202 */ /* 0x000fe40000000f00 */
[----:B------:R-:W-:Y:S02]  /*3c40*/  MOV R172, 0x3c60 ;  /* 0x00003c6000ac7802 */ /* 0x000fe40000000f00 */
[----:B------:R-:W-:Y:S05]  /*3c50*/  CALL.REL.NOINC `($__internal_194_$__cuda_sm70_shflsync_down_p) ;  /* 0x0000036000007944 */ /* 0x000fea0003c00000 */
[----:B0-----:R-:W-:Y:S01]  /*3c60*/  HFMA2.MMA R209, -RZ, RZ, 0, 4.76837158203125e-07 ;  /* 0x00000008ffd17435 */ /* 0x001fe200000001ff */
[----:B-1----:R-:W-:-:S02]  /*3c70*/  MOV R174, R176 ;  /* 0x000000b000ae7202 */ /* 0x002fc40000000f00 */
[----:B------:R-:W-:Y:S02]  /*3c80*/  MOV R176, R221 ;  /* 0x000000dd00b07202 */ /* 0x000fe40000000f00 */
[----:B------:R-:W-:Y:S02]  /*3c90*/  MOV R223, 0x1f ;  /* 0x0000001f00df7802 */ /* 0x000fe40000000f00 */
[----:B------:R-:W-:Y:S02]  /*3ca0*/  MOV R226, 0xffffffff ;  /* 0xffffffff00e27802 */ /* 0x000fe40000000f00 */
[----:B------:R-:W-:Y:S02]  /*3cb0*/  MOV R172, 0x3cd0 ;  /* 0x00003cd000ac7802 */ /* 0x000fe40000000f00 */
[----:B------:R-:W-:Y:S05]  /*3cc0*/  CALL.REL.NOINC `($__internal_194_$__cuda_sm70_shflsync_down_p) ;  /* 0x000002f000007944 */ /* 0x000fea0003c00000 */
[----:B------:R-:W-:Y:S01]  /*3cd0*/  FADD.FTZ R175, R174, R175 ;  /* 0x000000afaeaf7221 */ /* 0x000fe20000010000 */
[----:B0-----:R-:W-:Y:S01]  /*3ce0*/  HFMA2.MMA R209, -RZ, RZ, 0, 2.384185791015625e-07 ;  /* 0x00000004ffd17435 */ /* 0x001fe200000001ff */
[----:B-1----:R-:W-:Y:S01]  /*3cf0*/  FADD.FTZ R221, R221, R176 ;  /* 0x000000b0dddd7221 */ /* 0x002fe20000010000 */
[----:B------:R-:W-:Y:S02]  /*3d00*/  MOV R223, 0x1f ;  /* 0x0000001f00df7802 */ /* 0x000fe40000000f00 */
[----:B------:R-:W-:-:S02]  /*3d10*/  MOV R226, 0xffffffff ;  /* 0xffffffff00e27802 */ /* 0x000fc40000000f00 */
[----:B------:R-:W-:Y:S02]  /*3d20*/  MOV R176, R175 ;  /* 0x000000af00b07202 */ /* 0x000fe40000000f00 */
[----:B------:R-:W-:Y:S02]  /*3d30*/  MOV R172, 0x3d50 ;  /* 0x00003d5000ac7802 */ /* 0x000fe40000000f00 */
[----:B------:R-:W-:Y:S05]  /*3d40*/  CALL.REL.NOINC `($__internal_194_$__cuda_sm70_shflsync_down_p) ;  /* 0x0000027000007944 */ /* 0x000fea0003c00000 */
[----:B0-----:R-:W-:Y:S01]  /*3d50*/  HFMA2.MMA R209, -RZ, RZ, 0, 2.384185791015625e-07 ;  /* 0x00000004ffd17435 */ /* 0x001fe200000001ff */
[----:B-1----:R-:W-:Y:S02]  /*3d60*/  MOV R174, R176 ;  /* 0x000000b000ae7202 */ /* 0x002fe40000000f00 */
[----:B------:R-:W-:Y:S02]  /*3d70*/  MOV R176, R221 ;  /* 0x000000dd00b07202 */ /* 0x000fe40000000f00 */
[----:B------:R-:W-:Y:S02]  /*3d80*/  MOV R223, 0x1f ;  /* 0x0000001f00df7802 */ /* 0x000fe40000000f00 */
[----:B------:R-:W-:Y:S02]  /*3d90*/  MOV R226, 0xffffffff ;  /* 0xffffffff00e27802 */ /* 0x000fe40000000f00 */
[----:B------:R-:W-:-:S02]  /*3da0*/  MOV R172, 0x3dc0 ;  /* 0x00003dc000ac7802 */ /* 0x000fc40000000f00 */
[----:B------:R-:W-:Y:S05]  /*3db0*/  CALL.REL.NOINC `($__internal_194_$__cuda_sm70_shflsync_down_p) ;  /* 0x0000020000007944 */ /* 0x000fea0003c00000 */
[----:B------:R-:W-:Y:S01]  /*3dc0*/  FADD.FTZ R175, R174, R175 ;  /* 0x000000afaeaf7221 */ /* 0x000fe20000010000 */
[----:B0-----:R-:W-:Y:S01]  /*3dd0*/  HFMA2.MMA R209, -RZ, RZ, 0, 1.1920928955078125e-07 ;  /* 0x00000002ffd17435 */ /* 0x001fe200000001ff */
[----:B-1----:R-:W-:Y:S01]  /*3de0*/  FADD.FTZ R179, R221, R176 ;  /* 0x000000b0ddb37221 */ /* 0x002fe20000010000 */
[----:B------:R-:W-:-:S02]  /*3df0*/  MOV R223, 0x1f ;  /* 0x0000001f00df7802 */ /* 0x000fc40000000f00 */
[----:B------:R-:W-:Y:S02]  /*3e00*/  MOV R226, 0xffffffff ;  /* 0xffffffff00e27802 */ /* 0x000fe40000000f00 */
[----:B------:R-:W-:Y:S02]  /*3e10*/  MOV R176, R175 ;  /* 0x000000af00b07202 */ /* 0x000fe40000000f00 */
[----:B------:R-:W-:Y:S02]  /*3e20*/  MOV R172, 0x3e40 ;  /* 0x00003e4000ac7802 */ /* 0x000fe40000000f00 */
[----:B------:R-:W-:Y:S05]  /*3e30*/  CALL.REL.NOINC `($__internal_194_$__cuda_sm70_shflsync_down_p) ;  /* 0x0000018000007944 */ /* 0x000fea0003c00000 */
[----:B0-----:R-:W-:Y:S01]  /*3e40*/  HFMA2.MMA R209, -RZ, RZ, 0, 1.1920928955078125e-07 ;  /* 0x00000002ffd17435 */ /* 0x001fe200000001ff */
[----:B-1----:R-:W-:Y:S02]  /*3e50*/  MOV R174, R176 ;  /* 0x000000b000ae7202 */ /* 0x002fe40000000f00 */
[----:B------:R-:W-:Y:S02]  /*3e60*/  MOV R176, R179 ;  /* 0x000000b300b07202 */ /* 0x000fe40000000f00 */
[----:B------:R-:W-:Y:S02]  /*3e70*/  MOV R223, 0x1f ;  /* 0x0000001f00df7802 */ /* 0x000fe40000000f00 */
[----:B------:R-:W-:-:S02]  /*3e80*/  MOV R226, 0xffffffff ;  /* 0xffffffff00e27802 */ /* 0x000fc40000000f00 */
[----:B------:R-:W-:Y:S02]  /*3e90*/  MOV R172, 0x3eb0 ;  /* 0x00003eb000ac7802 */ /* 0x000fe40000000f00 */
[----:B------:R-:W-:Y:S05]  /*3ea0*/  CALL.REL.NOINC `($__internal_194_$__cuda_sm70_shflsync_down_p) ;  /* 0x0000011000007944 */ /* 0x000fea0003c00000 */
[----:B------:R-:W-:Y:S01]  /*3eb0*/  FADD.FTZ R177, R174, R175 ;  /* 0x000000afaeb17221 */ /* 0x000fe20000010000 */
[----:B0-----:R-:W-:Y:S01]  /*3ec0*/  HFMA2.MMA R209, -RZ, RZ, 0, 5.9604644775390625e-08 ;  /* 0x00000001ffd17435 */ /* 0x001fe200000001ff */
[----:B-1----:R-:W-:Y:S01]  /*3ed0*/  FADD.FTZ R179, R179, R176 ;  /* 0x000000b0b3b37221 */ /* 0x002fe20000010000 */
[----:B------:R-:W-:Y:S02]  /*3ee0*/  MOV R223, 0x1f ;  /* 0x0000001f00df7802 */ /* 0x000fe40000000f00 */
[----:B------:R-:W-:Y:S02]  /*3ef0*/  MOV R226, 0xffffffff ;  /* 0xffffffff00e27802 */ /* 0x000fe40000000f00 */
[----:B------:R-:W-:Y:S02]  /*3f00*/  MOV R176, R177 ;  /* 0x000000b100b07202 */ /* 0x000fe40000000f00 */
[----:B------:R-:W-:Y:S02]  /*3f10*/  MOV R172, 0x3f30 ;  /* 0x00003f3000ac7802 */ /* 0x000fe40000000f00 */
[----:B------:R-:W-:Y:S05]  /*3f20*/  CALL.REL.NOINC `($__internal_194_$__cuda_sm70_shflsync_down_p) ;  /* 0x0000009000007944 */ /* 0x000fea0003c00000 */
[----:B0-----:R-:W-:Y:S01]  /*3f30*/  HFMA2.MMA R209, -RZ, RZ, 0, 5.9604644775390625e-08 ;  /* 0x00000001ffd17435 */ /* 0x001fe200000001ff */
[----:B-1----:R-:W-:-:S02]  /*3f40*/  MOV R178, R176 ;  /* 0x000000b000b27202 */ /* 0x002fc40000000f00 */
[----:B------:R-:W-:Y:S02]  /*3f50*/  MOV R176, R179 ;  /* 0x000000b300b07202 */ /* 0x000fe40000000f00 */
[----:B------:R-:W-:Y:S02]  /*3f60*/  MOV R223, 0x1f ;  /* 0x0000001f00df7802 */ /* 0x000fe40000000f00 */
[----:B------:R-:W-:Y:S02]  /*3f70*/  MOV R226, 0xffffffff ;  /* 0xffffffff00e27802 */ /* 0x000fe40000000f00 */
[----:B------:R-:W-:Y:S02]  /*3f80*/  MOV R172, 0x3fa0 ;  /* 0x00003fa000ac7802 */ /* 0x000fe40000000f00 */
[----:B------:R-:W-:Y:S05]  /*3f90*/  CALL.REL.NOINC `($__internal_194_$__cuda_sm70_shflsync_down_p) ;  /* 0x0000002000007944 */ /* 0x000fea0003c00000 */
[----:B-1----:R-:W-:Y:S01]  /*3fa0*/  MOV R172, R176 ;  /* 0x000000b000ac7202 */ /* 0x002fe20000000f00 */
[----:B0-----:R-:W-:Y:S05]  /*3fb0*/  BRA `(.L_x_9059) ;  /* 0xffffdaf000007947 */ /* 0x001fea000383ffff */
        .weak           $__internal_194_$__cuda_sm70_shflsync_down_p
        .type           $__internal_194_$__cuda_sm70_shflsync_down_p,@function
        .size           $__internal_194_$__cuda_sm70_shflsync_down_p,(.L_x_9448 - $__internal_194_$__cuda_sm70_shflsync_down_p)
$__internal_194_$__cuda_sm70_shflsync_down_p:
[----:B------:R-:W-:Y:S01]  /*3fc0*/  HFMA2.MMA R173, -RZ, RZ, 0, 0 ;  /* 0x00000000ffad7435 */ /* 0x000fe200000001ff */
[----:B------:R-:W-:Y:S04]  /*3fd0*/  WARPSYNC R226 ;  /* 0x000000e200007348 */ /* 0x000fe80003800000 */
[----:B------:R0:W1:Y:S01]  /*3fe0*/  SHFL.DOWN PT, R176, R176, R209, R223 ;  /* 0x080000d1b0b07389 */ /* 0x00006200000e00df */
[----:B------:R-:W-:Y:S05]  /*3ff0*/  RET.REL.NODEC R172 `(_ZN10layer_norm13ln_bwd_kernelINS_13Kernel_traitsIfffffjLj3072ELj1ELj1ELj4ELj16ENS_18Kernel_traits_baseILj3072EfffffjLj128EEEEELb1ELb1ELb0ELb0EEEvNS_9BwdParamsE) ;  /* 0xffffc000ac007950 */ /* 0x000fea0003c3ffff */
.L_x_9060:
        /* <DEDUP_REMOVED lines=16> */
.L_x_9448:


//--------------------- .text._ZN10layer_norm13ln_bwd_kernelINS_13Kernel_traitsIfffffjLj3072ELj1ELj1ELj4ELj16ENS_18Kernel_traits_baseILj3072EfffffjLj128EEEEELb1ELb1ELb0ELb1EEEvNS_9BwdParamsE --------------------------
	.section	.text._ZN10layer_norm13ln_bwd_kernelINS_13Kernel_traitsIfffffjLj3072ELj1ELj1ELj4ELj16ENS_18Kernel_traits_baseILj3072EfffffjLj128EEEEELb1ELb1ELb0ELb1EEEvNS_9BwdParamsE,"ax",@progbits
	.sectioninfo	@"SHI_REGISTERS=246"
	.align	128
        .global         _ZN10layer_norm13ln_bwd_kernelINS_13Kernel_traitsIfffffjLj3072ELj1ELj1ELj4ELj16ENS_18Kernel_traits_baseILj3072EfffffjLj128EEEEELb1ELb1ELb0ELb1EEEvNS_9BwdParamsE
        .type           _ZN10layer_norm13ln_bwd_kernelINS_13Kernel_traitsIfffffjLj3072ELj1ELj1ELj4ELj16ENS_18Kernel_traits_baseILj3072EfffffjLj128EEEEELb1ELb1ELb0ELb1EEEvNS_9BwdParamsE,@function
        .size           _ZN10layer_norm13ln_bwd_kernelINS_13Kernel_traitsIfffffjLj3072ELj1ELj1ELj4ELj16ENS_18Kernel_traits_baseILj3072EfffffjLj128EEEEELb1ELb1ELb0ELb1EEEvNS_9BwdParamsE,(.L_x_9449 - _ZN10layer_norm13ln_bwd_kernelINS_13Kernel_traitsIfffffjLj3072ELj1ELj1ELj4ELj16ENS_18Kernel_traits_baseILj3072EfffffjLj128EEEEELb1ELb1ELb0ELb1EEEvNS_9BwdParamsE)
        .other          _ZN10layer_norm13ln_bwd_kernelINS_13Kernel_traitsIfffffjLj3072ELj1ELj1ELj4ELj16ENS_18Kernel_traits_baseILj3072EfffffjLj128EEEEELb1ELb1ELb0ELb1EEEvNS_9BwdParamsE,@"STO_CUDA_ENTRY STV_DEFAULT"
_ZN10layer_norm13ln_bwd_kernelINS_13Kernel_traitsIfffffjLj3072ELj1ELj1ELj4ELj16ENS_18Kernel_traits_baseILj3072EfffffjLj128EEEEELb1ELb1ELb0ELb1EEEvNS_9BwdParamsE:
.text._ZN10layer_norm13ln_bwd_kernelINS_13Kernel_traitsIfffffjLj3072ELj1ELj1ELj4ELj16ENS_18Kernel_traits_baseILj3072EfffffjLj128EEEEELb1ELb1ELb0ELb1EEEvNS_9BwdParamsE:
        /* <DEDUP_REMOVED lines=44> */
.L_x_9061:
        /* <DEDUP_REMOVED lines=55> */
.L_x_9066:
        /* <DEDUP_REMOVED lines=13> */
[----:B------:R-:W-:Y:S01]  /*0700*/  IADD3 R209, R205, 0x100, RZ ;  /* 0x00000100cdd17810 */ /* 0x000fe20007ffe0ff */
[-C--:B------:R-:W-:Y:S02]  /*0710*/  IMAD.WIDE.U32 R116, R211, R234.reuse, c[0x0][0x188] ;  /* 0x00006200d3747625 */ /* 0x080fe400078e00ea */
[----:B------:R1:W4:Y:S01]  /*0720*/  LDG.E R201, [R130.64] ;  /* 0x0000000482c97981 */ /* 0x000322000c1e1900 */
[----:B------:R-:W-:Y:S01]  /*0730*/  IADD3 R207, R205, 0x180, RZ ;  /* 0x00000180cdcf7810 */ /* 0x000fe20007ffe0ff */
[-C--:B------:R-:W-:Y:S02]  /*0740*/  IMAD.WIDE.U32 R124, R209, R234.reuse, c[0x0][0x188] ;  /* 0x00006200d17c7625 */ /* 0x080fe400078e00ea */
[----:B------:R-:W4:Y:S02]  /*0750*/  LDG.E.128 R116, [R116.64] ;  /* 0x0000000474747981 */ /* 0x000f24000c1e1d00 */
[----:B------:R-:W-:-:S02]  /*0760*/  IMAD.WIDE.U32 R132, R207, R234, c[0x0][0x188] ;  /* 0x00006200cf847625 */ /* 0x000fc400078e00ea */
[----:B------:R-:W4:Y:S02]  /*0770*/  LDG.E.128 R124, [R124.64] ;  /* 0x000000047c7c7981 */ /* 0x000f24000c1e1d00 */
[-C--:B------:R-:W-:Y:S02]  /*0780*/  IMAD.WIDE.U32 R112, R205, R234.reuse, c[0x0][0x208] ;  /* 0x00008200cd707625 */ /* 0x080fe400078e00ea */
[----:B------:R-:W4:Y:S04]  /*0790*/  LDG.E.128 R132, [R132.64] ;  /* 0x0000000484847981 */ /* 0x000f28000c1e1d00 */
[----:B------:R-:W4:Y:S01]  /*07a0*/  LDG.E.128 R112, [R112.64] ;  /* 0x0000000470707981 */ /* 0x000f22000c1e1d00 */
[----:B------:R-:W-:-:S04]  /*07b0*/  IMAD.WIDE.U32 R136, R207, R234, c[0x0][0x208] ;  /* 0x00008200cf887625 */ /* 0x000fc800078e00ea */
[-C--:B------:R-:W-:Y:S02]  /*07c0*/  IMAD.WIDE.U32 R120, R211, R234.reuse, c[0x0][0x208] ;  /* 0x00008200d3787625 */ /* 0x080fe400078e00ea */
[----:B------:R-:W4:Y:S04]  /*07d0*/  LDG.E.128 R136, [R136.64] ;  /* 0x0000000488887981 */ /* 0x000f28000c1e1d00 */
        /* <DEDUP_REMOVED lines=20> */
[----:B-----5:R0:W5:Y:S01]  /*0920*/  @P0 LDG.E R202, [R214.64] ;  /* 0x00000004d6ca0981 */ /* 0x020162000c1e1900 */
        /* <DEDUP_REMOVED lines=35> */
[----:B------:R-:W-:Y:S02]  /*0b60*/  FADD.FTZ R108, -R243, R127 ;  /* 0x0000007ff36c7221 */ /* 0x000fe40000010100 */
[----:B------:R-:W-:Y:S02]  /*0b70*/  FMUL.FTZ R240, R76, R112 ;  /* 0x000000704cf07220 */ /* 0x000fe40000410000 */
[----:B0-----:R-:W-:Y:S02]  /*0b80*/  FMUL.FTZ R221, R201, R108 ;  /* 0x0000006cc9dd7220 */ /* 0x001fe40000410000 */
[C---:B------:R-:W-:Y:S02]  /*0b90*/  FADD.FTZ R108, -R243.reuse, R133 ;  /* 0x00000085f36c7221 */ /* 0x040fe40000010100 */
[----:B------:R-:W-:-:S02]  /*0ba0*/  FADD.FTZ R236, -R243, R109 ;  /* 0x0000006df3ec7221 */ /* 0x000fc40000010100 */
[----:B------:R-:W-:Y:S02]  /*0bb0*/  FMUL.FTZ R213, R201, R108 ;  /* 0x0000006cc9d57220 */ /* 0x000fe40000410000 */
[----:B------:R-:W-:Y:S02]  /*0bc0*/  FMUL.FTZ R235, R77, R113 ;  /* 0x000000714deb7220 */ /* 0x000fe40000410000 */
[----:B------:R-:W-:Y:S02]  /*0bd0*/  FADD.FTZ R108, RZ, R240 ;  /* 0x000000f0ff6c7221 */ /* 0x000fe40000010000 */
[----:B------:R-:W-:Y:S02]  /*0be0*/  FADD.FTZ R110, -R243, R110 ;  /* 0x0000006ef36e7221 */ /* 0x000fe40000010100 */
[----:B------:R-:W-:Y:S02]  /*0bf0*/  FMUL.FTZ R236, R201, R236 ;  /* 0x000000ecc9ec7220 */ /* 0x000fe40000410000 */
[----:B------:R-:W-:-:S02]  /*0c00*/  FFMA.FTZ R109, R231, R240, RZ ;  /* 0x000000f0e76d7223 */ /* 0x000fc400000100ff */
[----:B------:R-:W-:Y:S02]  /*0c10*/  FADD.FTZ R134, -R243, R134 ;  /* 0x00000086f3867221 */ /* 0x000fe40000010100 */
[----:B------:R-:W-:Y:S02]  /*0c20*/  FMUL.FTZ R237, R78, R114 ;  /* 0x000000724eed7220 */ /* 0x000fe40000410000 */
[----:B------:R-:W-:Y:S02]  /*0c30*/  FADD.FTZ R108, R108, R235 ;  /* 0x000000eb6c6c7221 */ /* 0x000fe40000010000 */
[----:B------:R-:W-:Y:S02]  /*0c40*/  FMUL.FTZ R238, R201, R110 ;  /* 0x0000006ec9ee7220 */ /* 0x000fe40000410000 */
[----:B------:R-:W-:Y:S02]  /*0c50*/  FFMA.FTZ R109, R236, R235, R109 ;  /* 0x000000ebec6d7223 */ /* 0x000fe4000001006d */
[----:B------:R-:W-:-:S02]  /*0c60*/  FADD.FTZ R31, R137, R31 ;  /* 0x0000001f891f7221 */ /* 0x000fc40000010000 */
[----:B------:R-:W-:Y:S02]  /*0c70*/  FFMA.FTZ R172, R137, R213, R172 ;  /* 0x000000d589ac7223 */ /* 0x000fe400000100ac */
[----:B------:R-:W-:Y:S02]  /*0c80*/  FMUL.FTZ R214, R65, R137 ;  /* 0x0000008941d67220 */ /* 0x000fe40000410000 */
[----:B------:R-:W-:Y:S02]  /*0c90*/  FMUL.FTZ R137, R201, R134 ;  /* 0x00000086c9897220 */ /* 0x000fe40000410000 */
[----:B------:R-:W-:Y:S02]  /*0ca0*/  FMUL.FTZ R242, R79, R115 ;  /* 0x000000734ff27220 */ /* 0x000fe40000410000 */
[----:B------:R-:W-:Y:S02]  /*0cb0*/  FADD.FTZ R110, -R243, R135 ;  /* 0x00000087f36e7221 */ /* 0x000fe40000010100 */
[----:B------:R-:W-:-:S02]  /*0cc0*/  FADD.FTZ R111, R108, R237 ;  /* 0x000000ed6c6f7221 */ /* 0x000fc40000010000 */
[----:B------:R-:W-:Y:S02]  /*0cd0*/  FADD.FTZ R116, -R243, R116 ;  /* 0x00000074f3747221 */ /* 0x000fe40000010100 */
[----:B------:R-:W-:Y:S02]  /*0ce0*/  FFMA.FTZ R109, R238, R237, R109 ;  /* 0x000000edee6d7223 */ /* 0x000fe4000001006d */
[C---:B------:R-:W-:Y:S02]  /*0cf0*/  FADD.FTZ R28, R138.reuse, R28 ;  /* 0x0000001c8a1c7221 */ /* 0x040fe40000010000 */
[----:B------:R-:W-:Y:S02]  /*0d00*/  FFMA.FTZ R169, R138, R137, R169 ;  /* 0x000000898aa97223 */ /* 0x000fe400000100a9 */
[----:B------:R-:W-:Y:S02]  /*0d10*/  FMUL.FTZ R216, R66, R138 ;  /* 0x0000008a42d87220 */ /* 0x000fe40000410000 */
[----:B------:R-:W-:-:S02]  /*0d20*/  FMUL.FTZ R229, R72, R120 ;  /* 0x0000007848e57220 */ /* 0x000fc40000410000 */
[----:B------:R-:W-:Y:S02]  /*0d30*/  FMUL.FTZ R138, R201, R110 ;  /* 0x0000006ec98a7220 */ /* 0x000fe40000410000 */
[----:B------:R-:W-:Y:S02]  /*0d40*/  FADD.FTZ R108, R111, R242 ;  /* 0x000000f26f6c7221 */ /* 0x000fe40000010000 */
[----:B------:R-:W-:Y:S02]  /*0d50*/  FMUL.FTZ R224, R201, R116 ;  /* 0x00000074c9e07220 */ /* 0x000fe40000410000 */
[----:B------:R-:W-:Y:S02]  /*0d60*/  FFMA.FTZ R110, R239, R242, R109 ;  /* 0x000000f2ef6e7223 */ /* 0x000fe4000001006d */
[----:B------:R-:W-:Y:S02]  /*0d70*/  FMUL.FTZ R232, R73, R121 ;  /* 0x0000007949e87220 */ /* 0x000fe40000410000 */
[----:B------:R-:W-:-:S02]  /*0d80*/  FADD.FTZ R109, R108, R229 ;  /* 0x000000e56c6d7221 */ /* 0x000fc40000010000 */
[----:B------:R-:W-:Y:S02]  /*0d90*/  FADD.FTZ R118, -R243, R118 ;  /* 0x00000076f3767221 */ /* 0x000fe40000010100 */
[----:B------:R-:W-:Y:S02]  /*0da0*/  FFMA.FTZ R108, R224, R229, R110 ;  /* 0x000000e5e06c7223 */ /* 0x000fe4000001006e */
[----:B------:R-:W-:Y:S02]  /*0db0*/  FMUL.FTZ R234, R74, R122 ;  /* 0x0000007a4aea7220 */ /* 0x000fe40000410000 */
[----:B------:R-:W-:Y:S02]  /*0dc0*/  FADD.FTZ R109, R109, R232 ;  /* 0x000000e86d6d7221 */ /* 0x000fe40000010000 */
[----:B------:R-:W-:Y:S02]  /*0dd0*/  FADD.FTZ R230, -R243, R119 ;  /* 0x00000077f3e67221 */ /* 0x000fe40000010100 */
[----:B------:R-:W-:-:S02]  /*0de0*/  FMUL.FTZ R227, R201, R118 ;  /* 0x00000076c9e37220 */ /* 0x000fc40000410000 */
[----:B------:R-:W-:Y:S02]  /*0df0*/  FFMA.FTZ R108, R225, R232, R108 ;  /* 0x000000e8e16c7223 */ /* 0x000fe4000001006c */
[----:B------:R-:W-:Y:S02]  /*0e00*/  FMUL.FTZ R233, R75, R123 ;  /* 0x0000007b4be97220 */ /* 0x000fe40000410000 */
[----:B------:R-:W-:Y:S02]  /*0e10*/  FADD.FTZ R110, R109, R234 ;  /* 0x000000ea6d6e7221 */ /* 0x000fe40000010000 */
[----:B------:R-:W-:Y:S02]  /*0e20*/  FMUL.FTZ R230, R201, R230 ;  /* 0x000000e6c9e67220 */ /* 0x000fe40000410000 */
[----:B------:R-:W-:Y:S02]  /*0e30*/  FADD.FTZ R124, -R243, R124 ;  /* 0x0000007cf37c7221 */ /* 0x000fe40000010100 */
[----:B------:R-:W-:-:S02]  /*0e40*/  FFMA.FTZ R108, R227, R234, R108 ;  /* 0x000000eae36c7223 */ /* 0x000fc4000001006c */
[----:B------:R-:W-:Y:S02]  /*0e50*/  FMUL.FTZ R220, R68, R128 ;  /* 0x0000008044dc7220 */ /* 0x000fe40000410000 */
[----:B------:R-:W-:Y:S02]  /*0e60*/  FADD.FTZ R109, R110, R233 ;  /* 0x000000e96e6d7221 */ /* 0x000fe40000010000 */
[----:B------:R-:W-:Y:S02]  /*0e70*/  FADD.FTZ R218, -R243, R125 ;  /* 0x0000007df3da7221 */ /* 0x000fe40000010100 */
[----:B------:R-:W-:Y:S02]  /*0e80*/  FMUL.FTZ R217, R201, R124 ;  /* 0x0000007cc9d97220 */ /* 0x000fe40000410000 */
[----:B------:R-:W-:Y:S02]  /*0e90*/  FFMA.FTZ R110, R230, R233, R108 ;  /* 0x000000e9e66e7223 */ /* 0x000fe4000001006c */
[----:B------:R-:W-:-:S02]  /*0ea0*/  FMUL.FTZ R223, R69, R129 ;  /* 0x0000008145df7220 */ /* 0x000fc40000410000 */
[----:B------:R-:W-:Y:S02]  /*0eb0*/  FADD.FTZ R108, R109, R220 ;  /* 0x000000dc6d6c7221 */ /* 0x000fe40000010000 */
[----:B------:R-:W-:Y:S02]  /*0ec0*/  FADD.FTZ R126, -R243, R126 ;  /* 0x0000007ef37e7221 */ /* 0x000fe40000010100 */
[----:B------:R-:W-:Y:S02]  /*0ed0*/  FMUL.FTZ R218, R201, R218 ;  /* 0x000000dac9da7220 */ /* 0x000fe40000410000 */
[----:B------:R-:W-:Y:S02]  /*0ee0*/  FFMA.FTZ R109, R217, R220, R110 ;  /* 0x000000dcd96d7223 */ /* 0x000fe4000001006e */
[----:B------:R-:W-:Y:S02]  /*0ef0*/  FMUL.FTZ R222, R70, R130 ;  /* 0x0000008246de7220 */ /* 0x000fe40000410000 */
[----:B------:R-:W-:-:S02]  /*0f00*/  FADD.FTZ R111, R108, R223 ;  /* 0x000000df6c6f7221 */ /* 0x000fc40000010000 */
[----:B------:R-:W-:Y:S02]  /*0f10*/  FMUL.FTZ R219, R201, R126 ;  /* 0x0000007ec9db7220 */ /* 0x000fe40000410000 */
[----:B------:R-:W-:Y:S02]  /*0f20*/  FFMA.FTZ R109, R218, R223, R109 ;  /* 0x000000dfda6d7223 */ /* 0x000fe4000001006d */
[----:B------:R-:W-:Y:S02]  /*0f30*/  FMUL.FTZ R226, R71, R131 ;  /* 0x0000008347e27220 */ /* 0x000fe40000410000 */
[----:B------:R-:W-:Y:S02]  /*0f40*/  FADD.FTZ R111, R111, R222 ;  /* 0x000000de6f6f7221 */ /* 0x000fe40000010000 */
[----:B------:R-:W-:Y:S02]  /*0f50*/  FADD.FTZ R132, -R243, R132 ;  /* 0x00000084f3847221 */ /* 0x000fe40000010100 */
[----:B------:R-:W-:-:S02]  /*0f60*/  FFMA.FTZ R109, R219, R222, R109 ;  /* 0x000000dedb6d7223 */ /* 0x000fc4000001006d */
        /* <DEDUP_REMOVED lines=12> */
[----:B------:R-:W-:Y:S02]  /*1030*/  FMUL.FTZ R139, R67, R139 ;  /* 0x0000008b438b7220 */ /* 0x000fe40000410000 */
[----:B------:R-:W-:Y:S02]  /*1040*/  FADD.FTZ R130, -R243, R140 ;  /* 0x0000008cf3827221 */ /* 0x000fe40000010100 */
[----:B------:R-:W-:Y:S02]  /*1050*/  FADD.FTZ R110, R109, R216 ;  /* 0x000000d86d6e7221 */ /* 0x000fe40000010000 */
[----:B------:R-:W-:Y:S02]  /*1060*/  FFMA.FTZ R108, R137, R216, R108 ;  /* 0x000000d8896c7223 */ /* 0x000fe4000001006c */
[C---:B------:R-:W-:Y:S02]  /*1070*/  FADD.FTZ R195, R112.reuse, R195 ;  /* 0x000000c370c37221 */ /* 0x040fe40000010000 */
[----:B------:R-:W-:-:S02]  /*1080*/  FFMA.FTZ R197, R112, R231, R197 ;  /* 0x000000e770c57223 */ /* 0x000fc400000100c5 */
[C---:B------:R-:W-:Y:S02]  /*1090*/  FADD.FTZ R156, R131.reuse, R156 ;  /* 0x0000009c839c7221 */ /* 0x040fe40000010000 */
[----:B------:R-:W-:Y:S02]  /*10a0*/  FFMA.FTZ R174, R131, R221, R174 ;  /* 0x000000dd83ae7223 */ /* 0x000fe400000100ae */
[C---:B------:R-:W-:Y:S02]  /*10b0*/  FADD.FTZ R142, -R243.reuse, R142 ;  /* 0x0000008ef38e7221 */ /* 0x040fe40000010100 */
[----:B------:R-:W-:Y:S02]  /*10c0*/  FADD.FTZ R112, -R243, R141 ;  /* 0x0000008df3707221 */ /* 0x000fe40000010100 */
        /* <DEDUP_REMOVED lines=21> */
[----:B------:R-:W-:Y:S02]  /*1220*/  FMUL.FTZ R147, R63, R147 ;  /* 0x000000933f937220 */ /* 0x000fe40000410000 */
[----:B------:R-:W-:Y:S02]  /*1230*/  FADD.FTZ R124, -R243, R148 ;  /* 0x00000094f37c7221 */ /* 0x000fe40000010100 */
[----:B------:R-:W-:Y:S02]  /*1240*/  FADD.FTZ R110, R109, R146 ;  /* 0x000000926d6e7221 */ /* 0x000fe40000010000 */
[----:B------:R-:W-:Y:S02]  /*1250*/  FFMA.FTZ R108, R135, R146, R108 ;  /* 0x00000092876c7223 */ /* 0x000fe4000001006c */
[----:B------:R-:W-:-:S02]  /*1260*/  FADD.FTZ R150, -R243, R150 ;  /* 0x00000096f3967221 */ /* 0x000fc40000010100 */
[C---:B------:R-:W-:Y:S02]  /*1270*/  FMUL.FTZ R126, R201.reuse, R126 ;  /* 0x0000007ec97e7220 */ /* 0x040fe40000410000 */
        /* <DEDUP_REMOVED lines=50> */
.L_x_9067:
        /* <DEDUP_REMOVED lines=18> */
.L_x_9068:
        /* <DEDUP_REMOVED lines=8> */
[----:B------:R-:W-:Y:S01]  /*1740*/  ISETP.NE.AND P2, PT, RZ, UR6, PT ;  /* 0x00000006ff007c0c */ /* 0x000fe2000bf45270 */
[----:B------:R-:W-:Y:S01]  /*1750*/  WARPSYNC 0xffffffff ;  /* 0xffffffff00007948 */ /* 0x000fe20003800000 */
[----:B------:R-:W-:-:S07]  /*1760*/  @!P1 LOP3.LUT R109, R112, 0x7fffffc, RZ, 0xc0, !PT ;  /* 0x07fffffc706d9812 */ /* 0x000fce00078ec0ff */
[----:B------:R-:W-:-:S04]  /*1770*/  @!P0 IADD3 R109, R109, 0x4, RZ ;  /* 0x000000046d6d8810 */ /* 0x000fc80007ffe0ff */
[----:B------:R-:W-:Y:S01]  /*1780*/  @!P1 LOP3.LUT R122, R109, 0x3, R112, 0xf8, !PT ;  /* 0x000000036d7a9812 */ /* 0x000fe200078ef870 */
[----:B------:R-:W-:-:S04]  /*1790*/  IMAD.WIDE.U32 R108, R205, R132, c[0x0][0x170] ;  /* 0x00005c00cd6c7625 */ /* 0x000fc800078e0084 */
[----:B------:R1:W-:Y:S04]  /*17a0*/  @!P1 STS.64 [R122.X8+0x3000], R120 ;  /* 0x003000787a009388 */ /* 0x0003e80000008a00 */
[----:B------:R-:W-:Y:S06]  /*17b0*/  BAR.SYNC.DEFER_BLOCKING 0x0 ;  /* 0x0000000000007b1d */ /* 0x000fec0000010000 */
[----:B------:R-:W2:Y:S01]  /*17c0*/  LDG.E.128 R108, [R108.64] ;  /* 0x000000046c6c7981 */ /* 0x000ea2000c1e1d00 */
[----:B------:R-:W-:Y:S01]  /*17d0*/  LOP3.LUT R112, R112, 0x7fffffc, RZ, 0xc0, !PT ;  /* 0x07fffffc70707812 */ /* 0x000fe200078ec0ff */
[----:B------:R-:W-:Y:S01]  /*17e0*/  IMAD.WIDE.U32 R144, R205, R132, c[0x0][0x248] ;  /* 0x00009200cd907625 */ /* 0x000fe200078e0084 */
[----:B------:R-:W-:-:S02]  /*17f0*/  ISETP.NE.U32.AND P0, PT, RZ, c[0x0][0x218], PT ;  /* 0x00008600ff007a0c */ /* 0x000fc40003f05070 */
[----:B------:R-:W-:Y:S01]  /*1800*/  @!P3 IADD3 R112, R112, 0x4, RZ ;  /* 0x000000047070b810 */ /* 0x000fe20007ffe0ff */
[----:B-1----:R-:W-:Y:S01]  /*1810*/  IMAD.WIDE.U32 R120, R211, R132, c[0x0][0x170] ;  /* 0x00005c00d3787625 */ /* 0x002fe200078e0084 */
[----:B------:R-:W-:Y:S02]  /*1820*/  ISETP.NE.AND.EX P0, PT, RZ, c[0x0][0x21c], PT, P0 ;  /* 0x00008700ff007a0c */ /* 0x000fe40003f05300 */
[----:B------:R-:W-:Y:S02]  /*1830*/  SHF.L.U32 R123, R112, 0x3, RZ ;  /* 0x00000003707b7819 */ /* 0x000fe400000006ff */
[----:B------:R-:W-:Y:S02]  /*1840*/  ISETP.NE.U32.AND P1, PT, RZ, c[0x0][0x258], PT ;  /* 0x00009600ff007a0c */ /* 0x000fe40003f25070 */
[----:B-----5:R-:W-:Y:S01]  /*1850*/  LOP3.LUT P4, RZ, R228, 0xff00, RZ, 0xc0, !PT ;  /* 0x0000ff00e4ff7812 */ /* 0x020fe2000788c0ff */
[----:B0-----:R-:W0:Y:S01]  /*1860*/  LDS.128 R112, [R123+0x3000] ;  /* 0x003000007b707984 */ /* 0x001e220000000c00 */
[----:B------:R-:W-:-:S02]  /*1870*/  ISETP.NE.AND.EX P1, PT, RZ, c[0x0][0x25c], PT, P1 ;  /* 0x00009700ff007a0c */ /* 0x000fc40003f25310 */
[C---:B------:R-:W-:Y:S01]  /*1880*/  LOP3.LUT P5, RZ, R228.reuse, 0xff0000, RZ, 0xc0, !PT ;  /* 0x00ff0000e4ff7812 */ /* 0x040fe200078ac0ff */
[----:B------:R-:W1:Y:S01]  /*1890*/  LDS.128 R116, [R123+0x3010] ;  /* 0x003010007b747984 */ /* 0x000e620000000c00 */
[----:B------:R-:W-:-:S09]  /*18a0*/  LOP3.LUT P6, RZ, R228, 0xff000000, RZ, 0xc0, !PT ;  /* 0xff000000e4ff7812 */ /* 0x000fd200078cc0ff */
[----:B------:R-:W-:-:S04]  /*18b0*/  @P1 IMAD.WIDE.U32 R148, R205, R132, c[0x0][0x258] ;  /* 0x00009600cd941625 */ /* 0x000fc800078e0084 */
[----:B0-----:R-:W-:Y:S02]  /*18c0*/  FADD.FTZ R141, RZ, R112 ;  /* 0x00000070ff8d7221 */ /* 0x001fe40000010000 */
[----:B------:R-:W-:Y:S02]  /*18d0*/  FADD.FTZ R112, RZ, R113 ;  /* 0x00000071ff707221 */ /* 0x000fe40000010000 */
[----:B------:R-:W-:Y:S02]  /*18e0*/  FADD.FTZ R141, R114, R141 ;  /* 0x0000008d728d7221 */ /* 0x000fe40000010000 */
[----:B------:R-:W-:Y:S02]  /*18f0*/  FADD.FTZ R112, R115, R112 ;  /* 0x0000007073707221 */ /* 0x000fe40000010000 */
[----:B-1----:R-:W-:Y:S02]  /*1900*/  FADD.FTZ R141, R141, R116 ;  /* 0x000000748d8d7221 */ /* 0x002fe40000010000 */
[----:B------:R-:W-:-:S02]  /*1910*/  FADD.FTZ R112, R112, R117 ;  /* 0x0000007570707221 */ /* 0x000fc40000010000 */
[----:B------:R-:W-:Y:S02]  /*1920*/  FADD.FTZ R118, R118, R141 ;  /* 0x0000008d76767221 */ /* 0x000fe40000010000 */
[----:B------:R-:W-:Y:S02]  /*1930*/  FADD.FTZ R112, R119, R112 ;  /* 0x0000007077707221 */ /* 0x000fe40000010000 */
[----:B------:R-:W-:Y:S02]  /*1940*/  FMUL.FTZ R118, R118, c[0x0][0x1e0] ;  /* 0x0000780076767a20 */ /* 0x000fe40000410000 */
[----:B------:R-:W-:-:S03]  /*1950*/  FMUL.FTZ R141, R112, c[0x0][0x1e0] ;  /* 0x00007800708d7a20 */ /* 0x000fc60000410000 */
[----:B------:R-:W-:Y:S02]  /*1960*/  FSEL R140, R118, RZ, !P2 ;  /* 0x000000ff768c7208 */ /* 0x000fe40005000000 */
[----:B------:R-:W-:-:S03]  /*1970*/  LOP3.LUT P2, RZ, R228, 0xff, RZ, 0xc0, !PT ;  /* 0x000000ffe4ff7812 */ /* 0x000fc6000784c0ff */
[-CC-:B------:R-:W-:Y:S02]  /*1980*/  FFMA.FTZ R231, R231, R141.reuse, R140.reuse ;  /* 0x0000008de7e77223 */ /* 0x180fe4000001008c */
[-CC-:B------:R-:W-:Y:S02]  /*1990*/  FFMA.FTZ R236, R236, R141.reuse, R140.reuse ;  /* 0x0000008decec7223 */ /* 0x180fe4000001008c */
[----:B------:R-:W-:Y:S02]  /*19a0*/  FADD.FTZ R240, R240, -R231 ;  /* 0x800000e7f0f07221 */ /* 0x000fe40000010000 */
[-CC-:B------:R-:W-:Y:S02]  /*19b0*/  FFMA.FTZ R238, R238, R141.reuse, R140.reuse ;  /* 0x0000008deeee7223 */ /* 0x180fe4000001008c */
        /* <DEDUP_REMOVED lines=8> */
[----:B------:R-:W-:Y:S02]  /*1a40*/  FMUL.FTZ R116, R52, R115 ;  /* 0x0000007334747220 */ /* 0x000fe40000410000 */
[C---:B------:R-:W-:Y:S02]  /*1a50*/  FMUL.FTZ R236, R201.reuse, R236 ;  /* 0x000000ecc9ec7220 */ /* 0x040fe40000410000 */
[----:B------:R-:W-:Y:S01]  /*1a60*/  FMUL.FTZ R242, R201, R242 ;  /* 0x000000f2c9f27220 */ /* 0x000fe20000410000 */
[----:B------:R-:W-:Y:S01]  /*1a70*/  SEL R116, R116, RZ, P2 ;  /* 0x000000ff74747207 */ /* 0x000fe20001000000 */
[----:B------:R-:W-:Y:S02]  /*1a80*/  @P0 FADD.FTZ R236, R81, R236 ;  /* 0x000000ec51ec0221 */ /* 0x000fe40000010000 */
[----:B------:R-:W-:-:S04]  /*1a90*/  @P0 FADD.FTZ R242, R83, R242 ;  /* 0x000000f253f20221 */ /* 0x000fc80000010000 */
[----:B------:R-:W-:-:S04]  /*1aa0*/  FMUL.FTZ R117, R242, R202 ;  /* 0x000000caf2757220 */ /* 0x000fc80000410000 */
[----:B------:R-:W-:-:S04]  /*1ab0*/  FMUL.FTZ R142, R117, c[0x0][0x1e8] ;  /* 0x00007a00758e7a20 */ /* 0x000fc80000410000 */
[----:B------:R-:W-:-:S05]  /*1ac0*/  FMUL.FTZ R119, R55, R142 ;  /* 0x0000008e37777220 */ /* 0x000fca0000410000 */
[----:B------:R-:W-:Y:S01]  /*1ad0*/  SEL R119, R119, RZ, P6 ;  /* 0x000000ff77777207 */ /* 0x000fe20003000000 */
[----:B--2---:R-:W-:Y:S02]  /*1ae0*/  FMUL.FTZ R108, R115, R108 ;  /* 0x0000006c736c7220 */ /* 0x004fe40000410000 */
[----:B------:R-:W-:-:S03]  /*1af0*/  FMUL.FTZ R115, R201, R238 ;  /* 0x000000eec9737220 */ /* 0x000fc60000410000 */
[----:B------:R-:W-:Y:S01]  /*1b00*/  FSEL R143, R108, RZ, P2 ;  /* 0x000000ff6c8f7208 */ /* 0x000fe20001000000 */
[----:B------:R-:W-:Y:S01]  /*1b10*/  @P0 FADD.FTZ R115, R82, R115 ;  /* 0x0000007352730221 */ /* 0x000fe20000010000 */
[----:B------:R-:W-:Y:S01]  /*1b20*/  ISETP.NE.U32.AND P2, PT, RZ, c[0x0][0x258], PT ;  /* 0x00009600ff007a0c */ /* 0x000fe20003f45070 */
[-C--:B------:R-:W-:Y:S02]  /*1b30*/  FMUL.FTZ R108, R236, R202.reuse ;  /* 0x000000caec6c7220 */ /* 0x080fe40000410000 */
[----:B------:R-:W-:Y:S01]  /*1b40*/  FMUL.FTZ R114, R115, R202 ;  /* 0x000000ca73727220 */ /* 0x000fe20000410000 */
[----:B------:R-:W-:Y:S01]  /*1b50*/  ISETP.NE.AND.EX P2, PT, RZ, c[0x0][0x25c], PT, P2 ;  /* 0x00009700ff007a0c */ /* 0x000fe20003f45320 */
[----:B------:R-:W-:Y:S02]  /*1b60*/  FMUL.FTZ R108, R108, c[0x0][0x1e8] ;  /* 0x00007a006c6c7a20 */ /* 0x000fe40000410000 */
[----:B------:R-:W-:Y:S01]  /*1b70*/  FMUL.FTZ R151, R114, c[0x0][0x1e8] ;  /* 0x00007a0072977a20 */ /* 0x000fe20000410000 */
[----:B------:R-:W-:Y:S01]  /*1b80*/  SEL R112, R113, R104, P2 ;  /* 0x0000006871707207 */ /* 0x000fe20001000000 */
[----:B------:R-:W-:Y:S01]  /*1b90*/  FMUL.FTZ R117, R53, R108 ;  /* 0x0000006c35757220 */ /* 0x000fe20000410000 */
[----:B------:R-:W-:Y:S01]  /*1ba0*/  SEL R114, R115, R106, P2 ;  /* 0x0000006a73727207 */ /* 0x000fe20001000000 */
[----:B------:R-:W-:Y:S01]  /*1bb0*/  FMUL.FTZ R118, R54, R151 ;  /* 0x0000009736767220 */ /* 0x000fe20000410000 */
[----:B------:R-:W-:-:S02]  /*1bc0*/  SEL R113, R236, R105, P2 ;  /* 0x00000069ec717207 */ /* 0x000fc40001000000 */
[----:B------:R-:W-:Y:S02]  /*1bd0*/  SEL R115, R242, R107, P2 ;  /* 0x0000006bf2737207 */ /* 0x000fe40001000000 */
[----:B------:R-:W-:Y:S02]  /*1be0*/  SEL R117, R117, RZ, P4 ;  /* 0x000000ff75757207 */ /* 0x000fe40002000000 */
[----:B------:R-:W-:Y:S01]  /*1bf0*/  SEL R118, R118, RZ, P5 ;  /* 0x000000ff76767207 */ /* 0x000fe20002800000 */
[----:B------:R-:W-:Y:S04]  /*1c00*/  @P1 STG.E.128 [R148.64], R112 ;  /* 0x0000007094001986 */ /* 0x000fe8000c101d04 */
[----:B------:R0:W-:Y:S04]  /*1c10*/  STG.E.128 [R144.64], R116 ;  /* 0x0000007490007986 */ /* 0x0001e8000c101d04 */
[----:B------:R-:W2:Y:S01]  /*1c20*/  LDG.E.128 R120, [R120.64] ;  /* 0x0000000478787981 */ /* 0x000ea2000c1e1d00 */
[----:B------:R-:W-:-:S02]  /*1c30*/  FFMA.FTZ R224, R224, R141, R140 ;  /* 0x0000008de0e07223 */ /* 0x000fc4000001008c */
[-C--:B------:R-:W-:Y:S02]  /*1c40*/  FFMA.FTZ R225, R225, R141.reuse, R140 ;  /* 0x0000008de1e17223 */ /* 0x080fe4000001008c */
[----:B------:R-:W-:Y:S02]  /*1c50*/  FADD.FTZ R224, R229, -R224 ;  /* 0x800000e0e5e07221 */ /* 0x000fe40000010000 */
[-CC-:B------:R-:W-:Y:S02]  /*1c60*/  FFMA.FTZ R227, R227, R141.reuse, R140.reuse ;  /* 0x0000008de3e37223 */ /* 0x180fe4000001008c */
[----:B------:R-:W-:Y:S02]  /*1c70*/  FMUL.FTZ R155, R201, R224 ;  /* 0x000000e0c99b7220 */ /* 0x000fe40000410000 */
[----:B------:R-:W-:Y:S02]  /*1c80*/  FFMA.FTZ R230, R230, R141, R140 ;  /* 0x0000008de6e67223 */ /* 0x000fe4000001008c */
[----:B------:R-:W-:-:S02]  /*1c90*/  @P0 FADD.FTZ R155, R84, R155 ;  /* 0x0000009b549b0221 */ /* 0x000fc40000010000 */
[----:B------:R-:W-:Y:S02]  /*1ca0*/  FMUL.FTZ R111, R111, R142 ;  /* 0x0000008e6f6f7220 */ /* 0x000fe40000410000 */
[----:B------:R-:W-:Y:S01]  /*1cb0*/  FADD.FTZ R232, R232, -R225 ;  /* 0x800000e1e8e87221 */ /* 0x000fe20000010000 */
[----:B------:R-:W-:Y:S01]  /*1cc0*/  IADD3 R225, R205, 0x100, RZ ;  /* 0x00000100cde17810 */ /* 0x000fe20007ffe0ff */
[----:B------:R-:W-:Y:S01]  /*1cd0*/  FADD.FTZ R234, R234, -R227 ;  /* 0x800000e3eaea7221 */ /* 0x000fe20000010000 */
[----:B0-----:R-:W-:Y:S01]  /*1ce0*/  FSEL R144, R111, RZ, P6 ;  /* 0x000000ff6f907208 */ /* 0x001fe20003000000 */
[----:B------:R-:W-:Y:S02]  /*1cf0*/  FMUL.FTZ R109, R109, R108 ;  /* 0x0000006c6d6d7220 */ /* 0x000fe40000410000 */
[----:B------:R-:W-:Y:S02]  /*1d00*/  FADD.FTZ R230, R233, -R230 ;  /* 0x800000e6e9e67221 */ /* 0x000fe40000010000 */
[----:B------:R-:W-:Y:S01]  /*1d10*/  FMUL.FTZ R108, R155, R202 ;  /* 0x000000ca9b6c7220 */ /* 0x000fe20000410000 */
[----:B------:R-:W-:Y:S01]  /*1d20*/  FSEL R142, R109, RZ, P4 ;  /* 0x000000ff6d8e7208 */ /* 0x000fe20002000000 */
[C---:B------:R-:W-:Y:S01]  /*1d30*/  FMUL.FTZ R232, R201.reuse, R232 ;  /* 0x000000e8c9e87220 */ /* 0x040fe20000410000 */
[----:B------:R-:W-:Y:S01]  /*1d40*/  LOP3.LUT P4, RZ, R210, 0xff, RZ, 0xc0, !PT ;  /* 0x000000ffd2ff7812 */ /* 0x000fe2000788c0ff */
[----:B------:R-:W-:-:S02]  /*1d50*/  FMUL.FTZ R111, R201, R234 ;  /* 0x000000eac96f7220 */ /* 0x000fc40000410000 */
[----:B------:R-:W-:Y:S02]  /*1d60*/  FMUL.FTZ R230, R201, R230 ;  /* 0x000000e6c9e67220 */ /* 0x000fe40000410000 */
[----:B------:R-:W-:Y:S01]  /*1d70*/  FMUL.FTZ R113, R108, c[0x0][0x1e8] ;  /* 0x00007a006c717a20 */ /* 0x000fe20000410000 */
[----:B------:R-:W-:Y:S01]  /*1d80*/  IADD3 R108, R205, 0x80, RZ ;  /* 0x00000080cd6c7810 */ /* 0x000fe20007ffe0ff */
[----:B------:R-:W-:Y:S02]  /*1d90*/  FMUL.FTZ R110, R110, R151 ;  /* 0x000000976e6e7220 */ /* 0x000fe40000410000 */
[----:B------:R-:W-:Y:S01]  /*1da0*/  @P0 FADD.FTZ R232, R85, R232 ;  /* 0x000000e855e80221 */ /* 0x000fe20000010000 */
[----:B------:R-:W-:Y:S01]  /*1db0*/  LEA R150, P6, R108, c[0x0][0x248], 0x4 ;  /* 0x000092006c967a11 */ /* 0x000fe200078c20ff */
[----:B------:R-:W-:Y:S01]  /*1dc0*/  @P0 FADD.FTZ R111, R86, R111 ;  /* 0x0000006f566f0221 */ /* 0x000fe20000010000 */
[----:B------:R-:W-:Y:S01]  /*1dd0*/  FSEL R149, R110, RZ, P5 ;  /* 0x000000ff6e957208 */ /* 0x000fe20002800000 */
[----:B------:R-:W-:Y:S01]  /*1de0*/  @P0 FADD.FTZ R230, R87, R230 ;  /* 0x000000e657e60221 */ /* 0x000fe20000010000 */
[----:B------:R-:W-:Y:S01]  /*1df0*/  LEA.HI.X R151, R108, c[0x0][0x24c], RZ, 0x4, P6 ;  /* 0x000093006c977a11 */ /* 0x000fe200030f24ff */
[----:B------:R-:W-:Y:S01]  /*1e00*/  FMUL.FTZ R112, R48, R113 ;  /* 0x0000007130707220 */ /* 0x000fe20000410000 */
[----:B------:R-:W-:Y:S01]  /*1e10*/  SEL R108, R155, R104, P2 ;  /* 0x000000689b6c7207 */ /* 0x000fe20001000000 */
[-C--:B------:R-:W-:Y:S01]  /*1e20*/  FMUL.FTZ R109, R232, R202.reuse ;  /* 0x000000cae86d7220 */ /* 0x080fe20000410000 */
[----:B------:R-:W-:Y:S01]  /*1e30*/  LOP3.LUT P5, RZ, R210, 0xff00, RZ, 0xc0, !PT ;  /* 0x0000ff00d2ff7812 */ /* 0x000fe200078ac0ff */
[----:B------:R-:W-:Y:S01]  /*1e40*/  FMUL.FTZ R110, R111, R202 ;  /* 0x000000ca6f6e7220 */ /* 0x000fe20000410000 */
[----:B------:R-:W-:Y:S01]  /*1e50*/  SEL R112, R112, RZ, P4 ;  /* 0x000000ff70707207 */ /* 0x000fe20002000000 */
[----:B------:R-:W-:Y:S01]  /*1e60*/  IMAD.WIDE.U32 R116, R225, R132, c[0x0][0x170] ;  /* 0x00005c00e1747625 */ /* 0x000fe200078e0084 */
[----:B------:R-:W-:-:S03]  /*1e70*/  LOP3.LUT P6, RZ, R210, 0xff000000, RZ, 0xc0, !PT ;  /* 0xff000000d2ff7812 */ /* 0x000fc600078cc0ff */
[----:B------:R-:W-:Y:S01]  /*1e80*/  FMUL.FTZ R155, R110, c[0x0][0x1e8] ;  /* 0x00007a006e9b7a20 */ /* 0x000fe20000410000 */
[----:B------:R-:W-:Y:S02]  /*1e90*/  SEL R110, R111, R106, P2 ;  /* 0x0000006a6f6e7207 */ /* 0x000fe40001000000 */
[----:B------:R-:W-:Y:S01]  /*1ea0*/  SEL R111, R230, R107, P2 ;  /* 0x0000006be66f7207 */ /* 0x000fe20001000000 */
[----:B------:R-:W-:Y:S02]  /*1eb0*/  FMUL.FTZ R114, R50, R155 ;  /* 0x0000009b32727220 */ /* 0x000fe40000410000 */
[----:B--2---:R-:W-:Y:S02]  /*1ec0*/  FMUL.FTZ R120, R113, R120 ;  /* 0x0000007871787220 */ /* 0x004fe40000410000 */
[----:B------:R-:W-:-:S03]  /*1ed0*/  FMUL.FTZ R113, R230, R202 ;  /* 0x000000cae6717220 */ /* 0x000fc60000410000 */
[----:B------:R-:W-:Y:S01]  /*1ee0*/  FSEL R145, R120, RZ, P4 ;  /* 0x000000ff78917208 */ /* 0x000fe20002000000 */
[----:B------:R-:W-:Y:S01]  /*1ef0*/  FMUL.FTZ R120, R109, c[0x0][0x1e8] ;  /* 0x00007a006d787a20 */ /* 0x000fe20000410000 */
[----:B------:R-:W-:Y:S01]  /*1f00*/  LOP3.LUT P4, RZ, R210, 0xff0000, RZ, 0xc0, !PT ;  /* 0x00ff0000d2ff7812 */ /* 0x000fe2000788c0ff */
[----:B------:R-:W-:Y:S01]  /*1f10*/  FMUL.FTZ R148, R113, c[0x0][0x1e8] ;  /* 0x00007a0071947a20 */ /* 0x000fe20000410000 */
[----:B------:R-:W-:Y:S01]  /*1f20*/  SEL R109, R232, R105, P2 ;  /* 0x00000069e86d7207 */ /* 0x000fe20001000000 */
[----:B------:R-:W-:Y:S01]  /*1f30*/  FMUL.FTZ R113, R49, R120 ;  /* 0x0000007831717220 */ /* 0x000fe20000410000 */
[----:B------:R-:W-:Y:S01]  /*1f40*/  SEL R114, R114, RZ, P4 ;  /* 0x000000ff72727207 */ /* 0x000fe20002000000 */
[----:B------:R-:W-:Y:S02]  /*1f50*/  FMUL.FTZ R115, R51, R148 ;  /* 0x0000009433737220 */ /* 0x000fe40000410000 */
[----:B------:R-:W-:Y:S01]  /*1f60*/  @P1 IMAD.WIDE.U32 R210, R211, R132, c[0x0][0x258] ;  /* 0x00009600d3d21625 */ /* 0x000fe200078e0084 */
[----:B------:R-:W-:-:S02]  /*1f70*/  SEL R113, R113, RZ, P5 ;  /* 0x000000ff71717207 */ /* 0x000fc40002800000 */
[----:B------:R-:W-:Y:S02]  /*1f80*/  SEL R115, R115, RZ, P6 ;  /* 0x000000ff73737207 */ /* 0x000fe40003000000 */
[----:B------:R0:W-:Y:S04]  /*1f90*/  @P1 STG.E.128 [R210.64], R108 ;  /* 0x0000006cd2001986 */ /* 0x0001e8000c101d04 */
[----:B------:R1:W-:Y:S04]  /*1fa0*/  STG.E.128 [R150.64], R112 ;  /* 0x0000007096007986 */ /* 0x0003e8000c101d04 */
[----:B------:R-:W2:Y:S01]  /*1fb0*/  LDG.E.128 R116, [R116.64] ;  /* 0x0000000474747981 */ /* 0x000ea2000c1e1d00 */
[----:B------:R-:W-:-:S02]  /*1fc0*/  FFMA.FTZ R217, R217, R141, R140 ;  /* 0x0000008dd9d97223 */ /* 0x000fc4000001008c */
[-CC-:B------:R-:W-:Y:S02]  /*1fd0*/  FFMA.FTZ R218, R218, R141.reuse, R140.reuse ;  /* 0x0000008ddada7223 */ /* 0x180fe4000001008c */
[----:B------:R-:W-:Y:S01]  /*1fe0*/  FADD.FTZ R220, R220, -R217 ;  /* 0x800000d9dcdc7221 */ /* 0x000fe20000010000 */
[----:B------:R-:W-:Y:S01]  /*1ff0*/  IADD3 R217, R205, 0x180, RZ ;  /* 0x00000180cdd97810 */ /* 0x000fe20007ffe0ff */
[-CC-:B------:R-:W-:Y:S02]  /*2000*/  FFMA.FTZ R219, R219, R141.reuse, R140.reuse ;  /* 0x0000008ddbdb7223 */ /* 0x180fe4000001008c */
[----:B------:R-:W-:Y:S02]  /*2010*/  FMUL.FTZ R227, R201, R220 ;  /* 0x000000dcc9e37220 */ /* 0x000fe40000410000 */
[----:B------:R-:W-:Y:S02]  /*2020*/  FFMA.FTZ R221, R221, R141, R140 ;  /* 0x0000008ddddd7223 */ /* 0x000fe4000001008c */
[----:B------:R-:W-:-:S02]  /*2030*/  @P0 FADD.FTZ R227, R88, R227 ;  /* 0x000000e358e30221 */ /* 0x000fc40000010000 */
[----:B------:R-:W-:Y:S02]  /*2040*/  FADD.FTZ R218, R223, -R218 ;  /* 0x800000dadfda7221 */ /* 0x000fe40000010000 */
[----:B------:R-:W-:Y:S02]  /*2050*/  FADD.FTZ R222, R222, -R219 ;  /* 0x800000dbdede7221 */ /* 0x000fe40000010000 */
[----:B------:R-:W-:Y:S02]  /*2060*/  FADD.FTZ R226, R226, -R221 ;  /* 0x800000dde2e27221 */ /* 0x000fe40000010000 */
[----:B0-----:R-:W-:Y:S02]  /*2070*/  FMUL.FTZ R108, R227, R202 ;  /* 0x000000cae36c7220 */ /* 0x001fe40000410000 */
[C---:B------:R-:W-:Y:S02]  /*2080*/  FMUL.FTZ R218, R201.reuse, R218 ;  /* 0x000000dac9da7220 */ /* 0x040fe40000410000 */
[----:B------:R-:W-:-:S02]  /*2090*/  FMUL.FTZ R111, R201, R222 ;  /* 0x000000dec96f7220 */ /* 0x000fc40000410000 */
[----:B------:R-:W-:Y:S02]  /*20a0*/  FMUL.FTZ R226, R201, R226 ;  /* 0x000000e2c9e27220 */ /* 0x000fe40000410000 */
[----:B------:R-:W-:Y:S02]  /*20b0*/  FMUL.FTZ R121, R121, R120 ;  /* 0x0000007879797220 */ /* 0x000fe40000410000 */
[----:B------:R-:W-:Y:S01]  /*20c0*/  FMUL.FTZ R109, R108, c[0x0][0x1e8] ;  /* 0x00007a006c6d7a20 */ /* 0x000fe20000410000 */
[----:B------:R-:W-:Y:S01]  /*20d0*/  SEL R108, R227, R104, P2 ;  /* 0x00000068e36c7207 */ /* 0x000fe20001000000 */
[----:B------:R-:W-:Y:S02]  /*20e0*/  @P0 FADD.FTZ R218, R89, R218 ;  /* 0x000000da59da0221 */ /* 0x000fe40000010000 */
[----:B------:R-:W-:Y:S02]  /*20f0*/  @P0 FADD.FTZ R111, R90, R111 ;  /* 0x0000006f5a6f0221 */ /* 0x000fe40000010000 */
[----:B------:R-:W-:-:S02]  /*2100*/  @P0 FADD.FTZ R226, R91, R226 ;  /* 0x000000e25be20221 */ /* 0x000fc40000010000 */
[----:B------:R-:W-:Y:S01]  /*2110*/  FMUL.FTZ R123, R123, R148 ;  /* 0x000000947b7b7220 */ /* 0x000fe20000410000 */
[----:B------:R-:W-:Y:S01]  /*2120*/  FSEL R148, R121, RZ, P5 ;  /* 0x000000ff79947208 */ /* 0x000fe20002800000 */
[----:B-1----:R-:W-:Y:S01]  /*2130*/  FMUL.FTZ R112, R44, R109 ;  /* 0x0000006d2c707220 */ /* 0x002fe20000410000 */
[----:B------:R-:W-:Y:S01]  /*2140*/  LOP3.LUT P5, RZ, R208, 0xff, RZ, 0xc0, !PT ;  /* 0x000000ffd0ff7812 */ /* 0x000fe200078ac0ff */
[-C--:B------:R-:W-:Y:S01]  /*2150*/  FMUL.FTZ R110, R111, R202.reuse ;  /* 0x000000ca6f6e7220 */ /* 0x080fe20000410000 */
[----:B------:R-:W-:Y:S01]  /*2160*/  FSEL R152, R123, RZ, P6 ;  /* 0x000000ff7b987208 */ /* 0x000fe20003000000 */
[----:B------:R-:W-:Y:S01]  /*2170*/  FMUL.FTZ R113, R226, R202 ;  /* 0x000000cae2717220 */ /* 0x000fe20000410000 */
[C---:B------:R-:W-:Y:S01]  /*2180*/  LEA R150, P6, R225.reuse, c[0x0][0x248], 0x4 ;  /* 0x00009200e1967a11 */ /* 0x040fe200078c20ff */
[----:B------:R-:W-:Y:S01]  /*2190*/  FMUL.FTZ R122, R122, R155 ;  /* 0x0000009b7a7a7220 */ /* 0x000fe20000410000 */
[----:B------:R-:W-:Y:S01]  /*21a0*/  SEL R112, R112, RZ, P5 ;  /* 0x000000ff70707207 */ /* 0x000fe20002800000 */
[----:B------:R-:W-:Y:S01]  /*21b0*/  FMUL.FTZ R219, R110, c[0x0][0x1e8] ;  /* 0x00007a006edb7a20 */ /* 0x000fe20000410000 */
[----:B------:R-:W-:Y:S01]  /*21c0*/  LEA.HI.X R151, R225, c[0x0][0x24c], RZ, 0x4, P6 ;  /* 0x00009300e1977a11 */ /* 0x000fe200030f24ff */
[----:B------:R-:W-:Y:S01]  /*21d0*/  FMUL.FTZ R210, R113, c[0x0][0x1e8] ;  /* 0x00007a0071d27a20 */ /* 0x000fe20000410000 */
[----:B------:R-:W-:Y:S01]  /*21e0*/  FSEL R211, R122, RZ, P4 ;  /* 0x000000ff7ad37208 */ /* 0x000fe20002000000 */
[----:B------:R-:W-:Y:S01]  /*21f0*/  FMUL.FTZ R114, R46, R219 ;  /* 0x000000db2e727220 */ /* 0x000fe20000410000 */
[C---:B------:R-:W-:Y:S01]  /*2200*/  LOP3.LUT P4, RZ, R208.reuse, 0xff00, RZ, 0xc0, !PT ;  /* 0x0000ff00d0ff7812 */ /* 0x040fe2000788c0ff */
[----:B------:R-:W-:Y:S01]  /*2210*/  FMUL.FTZ R115, R47, R210 ;  /* 0x000000d22f737220 */ /* 0x000fe20000410000 */
[----:B------:R-:W-:Y:S01]  /*2220*/  LOP3.LUT P6, RZ, R208, 0xff000000, RZ, 0xc0, !PT ;  /* 0xff000000d0ff7812 */ /* 0x000fe200078cc0ff */
[----:B------:R-:W-:Y:S01]  /*2230*/  IMAD.WIDE.U32 R120, R217, R132, c[0x0][0x170] ;  /* 0x00005c00d9787625 */ /* 0x000fe200078e0084 */
[----:B------:R-:W-:-:S02]  /*2240*/  SEL R110, R111, R106, P2 ;  /* 0x0000006a6f6e7207 */ /* 0x000fc40001000000 */
[----:B------:R-:W-:Y:S02]  /*2250*/  SEL R111, R226, R107, P2 ;  /* 0x0000006be26f7207 */ /* 0x000fe40001000000 */
[----:B------:R-:W-:Y:S01]  /*2260*/  SEL R115, R115, RZ, P6 ;  /* 0x000000ff73737207 */ /* 0x000fe20003000000 */
[----:B--2---:R-:W-:Y:S02]  /*2270*/  FMUL.FTZ R116, R109, R116 ;  /* 0x000000746d747220 */ /* 0x004fe40000410000 */
[----:B------:R-:W-:-:S03]  /*2280*/  FMUL.FTZ R109, R218, R202 ;  /* 0x000000cada6d7220 */ /* 0x000fc60000410000 */
[----:B------:R-:W-:Y:S01]  /*2290*/  FSEL R155, R116, RZ, P5 ;  /* 0x000000ff749b7208 */ /* 0x000fe20002800000 */
[----:B------:R-:W-:Y:S01]  /*22a0*/  FMUL.FTZ R116, R109, c[0x0][0x1e8] ;  /* 0x00007a006d747a20 */ /* 0x000fe20000410000 */
[----:B------:R-:W-:Y:S01]  /*22b0*/  LOP3.LUT P5, RZ, R208, 0xff0000, RZ, 0xc0, !PT ;  /* 0x00ff0000d0ff7812 */ /* 0x000fe200078ac0ff */
[----:B------:R-:W-:Y:S01]  /*22c0*/  @P1 IMAD.WIDE.U32 R208, R209, R132, c[0x0][0x258] ;  /* 0x00009600d1d01625 */ /* 0x000fe200078e0084 */
[----:B------:R-:W-:Y:S02]  /*22d0*/  SEL R109, R218, R105, P2 ;  /* 0x00000069da6d7207 */ /* 0x000fe40001000000 */
[----:B------:R-:W-:Y:S01]  /*22e0*/  SEL R114, R114, RZ, P5 ;  /* 0x000000ff72727207 */ /* 0x000fe20002800000 */
[----:B------:R-:W-:Y:S02]  /*22f0*/  FMUL.FTZ R113, R45, R116 ;  /* 0x000000742d717220 */ /* 0x000fe40000410000 */
[----:B------:R0:W-:Y:S03]  /*2300*/  @P1 STG.E.128 [R208.64], R108 ;  /* 0x0000006cd0001986 */ /* 0x0001e6000c101d04 */
[----:B------:R-:W-:-:S05]  /*2310*/  SEL R113, R113, RZ, P4 ;  /* 0x000000ff71717207 */ /* 0x000fca0002000000 */
[----:B------:R1:W-:Y:S04]  /*2320*/  STG.E.128 [R150.64], R112 ;  /* 0x0000007096007986 */ /* 0x0003e8000c101d04 */
[----:B------:R-:W2:Y:S01]  /*2330*/  LDG.E.128 R120, [R120.64] ;  /* 0x0000000478787981 */ /* 0x000ea2000c1e1d00 */
[-CC-:B------:R-:W-:Y:S02]  /*2340*/  FFMA.FTZ R212, R212, R141.reuse, R140.reuse ;  /* 0x0000008dd4d47223 */ /* 0x180fe4000001008c */
[-C--:B------:R-:W-:Y:S02]  /*2350*/  FFMA.FTZ R213, R213, R141.reuse, R140 ;  /* 0x0000008dd5d57223 */ /* 0x080fe4000001008c */
[----:B------:R-:W-:Y:S02]  /*2360*/  FADD.FTZ R212, R215, -R212 ;  /* 0x800000d4d7d47221 */ /* 0x000fe40000010000 */
[----:B------:R-:W-:-:S02]  /*2370*/  FFMA.FTZ R137, R137, R141, R140 ;  /* 0x0000008d89897223 */ /* 0x000fc4000001008c */
[----:B------:R-:W-:Y:S02]  /*2380*/  FMUL.FTZ R215, R201, R212 ;  /* 0x000000d4c9d77220 */ /* 0x000fe40000410000 */
[----:B------:R-:W-:Y:S02]  /*2390*/  FFMA.FTZ R138, R138, R141, R140 ;  /* 0x0000008d8a8a7223 */ /* 0x000fe4000001008c */
[----:B------:R-:W-:Y:S02]  /*23a0*/  @P0 FADD.FTZ R215, R92, R215 ;  /* 0x000000d75cd70221 */ /* 0x000fe40000010000 */
[----:B------:R-:W-:Y:S02]  /*23b0*/  FADD.FTZ R214, R214, -R213 ;  /* 0x800000d5d6d67221 */ /* 0x000fe40000010000 */
[----:B------:R-:W-:Y:S02]  /*23c0*/  FADD.FTZ R216, R216, -R137 ;  /* 0x80000089d8d87221 */ /* 0x000fe40000010000 */
[----:B0-----:R-:W-:-:S02]  /*23d0*/  FADD.FTZ R110, R139, -R138 ;  /* 0x8000008a8b6e7221 */ /* 0x001fc40000010000 */
[----:B------:R-:W-:Y:S02]  /*23e0*/  FMUL.FTZ R108, R215, R202 ;  /* 0x000000cad76c7220 */ /* 0x000fe40000410000 */
[----:B------:R-:W-:Y:S02]  /*23f0*/  FMUL.FTZ R117, R117, R116 ;  /* 0x0000007475757220 */ /* 0x000fe40000410000 */
[----:B------:R-:W-:Y:S02]  /*2400*/  FMUL.FTZ R210, R119, R210 ;  /* 0x000000d277d27220 */ /* 0x000fe40000410000 */
[----:B------:R-:W-:Y:S01]  /*2410*/  FMUL.FTZ R214, R201, R214 ;  /* 0x000000d6c9d67220 */ /* 0x000fe20000410000 */
[----:B------:R-:W-:Y:S01]  /*2420*/  FSEL R208, R117, RZ, P4 ;  /* 0x000000ff75d07208 */ /* 0x000fe20002000000 */
[C---:B------:R-:W-:Y:S01]  /*2430*/  FMUL.FTZ R111, R201.reuse, R216 ;  /* 0x000000d8c96f7220 */ /* 0x040fe20000410000 */
[----:B------:R-:W-:Y:S01]  /*2440*/  FSEL R210, R210, RZ, P6 ;  /* 0x000000ffd2d27208 */ /* 0x000fe20003000000 */
[----:B------:R-:W-:Y:S01]  /*2450*/  FMUL.FTZ R116, R201, R110 ;  /* 0x0000006ec9747220 */ /* 0x000fe20000410000 */
[----:B------:R-:W-:Y:S01]  /*2460*/  LOP3.LUT P4, RZ, R206, 0xff, RZ, 0xc0, !PT ;  /* 0x000000ffceff7812 */ /* 0x000fe2000788c0ff */
[----:B------:R-:W-:Y:S01]  /*2470*/  FMUL.FTZ R109, R108, c[0x0][0x1e8] ;  /* 0x00007a006c6d7a20 */ /* 0x000fe20000410000 */
[----:B------:R-:W-:Y:S01]  /*2480*/  LEA R138, P6, R217, c[0x0][0x248], 0x4 ;  /* 0x00009200d98a7a11 */ /* 0x000fe200078c20ff */
[----:B------:R-:W-:Y:S01]  /*2490*/  @P0 FADD.FTZ R214, R93, R214 ;  /* 0x000000d65dd60221 */ /* 0x000fe20000010000 */
[----:B------:R-:W-:Y:S01]  /*24a0*/  SEL R108, R215, R104, P2 ;  /* 0x00000068d76c7207 */ /* 0x000fe20001000000 */
[----:B------:R-:W-:Y:S01]  /*24b0*/  @P0 FADD.FTZ R111, R94, R111 ;  /* 0x0000006f5e6f0221 */ /* 0x000fe20000010000 */
[----:B------:R-:W-:Y:S01]  /*24c0*/  LEA.HI.X R139, R217, c[0x0][0x24c], RZ, 0x4, P6 ;  /* 0x00009300d98b7a11 */ /* 0x000fe200030f24ff */
[----:B------:R-:W-:Y:S01]  /*24d0*/  @P0 FADD.FTZ R116, R95, R116 ;  /* 0x000000745f740221 */ /* 0x000fe20000010000 */
[----:B------:R-:W-:Y:S01]  /*24e0*/  LOP3.LUT P6, RZ, R206, 0xff000000, RZ, 0xc0, !PT ;  /* 0xff000000ceff7812 */ /* 0x000fe200078cc0ff */
[----:B------:R-:W-:Y:S01]  /*24f0*/  FMUL.FTZ R118, R118, R219 ;  /* 0x000000db76767220 */ /* 0x000fe20000410000 */
[----:B------:R-:W-:Y:S01]  /*2500*/  IADD3 R217, R205, 0x200, RZ ;  /* 0x00000200cdd97810 */ /* 0x000fe20007ffe0ff */
[----:B-1----:R-:W-:-:S02]  /*2510*/  FMUL.FTZ R112, R40, R109 ;  /* 0x0000006d28707220 */ /* 0x002fc40000410000 */
[-C--:B------:R-:W-:Y:S01]  /*2520*/  FMUL.FTZ R110, R111, R202.reuse ;  /* 0x000000ca6f6e7220 */ /* 0x080fe20000410000 */
[----:B------:R-:W-:Y:S01]  /*2530*/  FSEL R137, R118, RZ, P5 ;  /* 0x000000ff76897208 */ /* 0x000fe20002800000 */
[----:B------:R-:W-:Y:S01]  /*2540*/  FMUL.FTZ R113, R116, R202 ;  /* 0x000000ca74717220 */ /* 0x000fe20000410000 */
[----:B------:R-:W-:Y:S01]  /*2550*/  SEL R112, R112, RZ, P4 ;  /* 0x000000ff70707207 */ /* 0x000fe20002000000 */
[----:B------:R-:W-:Y:S01]  /*2560*/  @P1 IMAD.WIDE.U32 R150, R207, R132, c[0x0][0x258] ;  /* 0x00009600cf961625 */ /* 0x000fe200078e0084 */
[----:B------:R-:W-:-:S03]  /*2570*/  LOP3.LUT P5, RZ, R206, 0xff00, RZ, 0xc0, !PT ;  /* 0x0000ff00ceff7812 */ /* 0x000fc600078ac0ff */
[----:B------:R-:W-:Y:S01]  /*2580*/  FMUL.FTZ R207, R110, c[0x0][0x1e8] ;  /* 0x00007a006ecf7a20 */ /* 0x000fe20000410000 */
[----:B------:R-:W-:Y:S02]  /*2590*/  SEL R110, R111, R106, P2 ;  /* 0x0000006a6f6e7207 */ /* 0x000fe40001000000 */
[----:B------:R-:W-:Y:S01]  /*25a0*/  SEL R111, R116, R107, P2 ;  /* 0x0000006b746f7207 */ /* 0x000fe20001000000 */
[----:B------:R-:W-:Y:S02]  /*25b0*/  FMUL.FTZ R114, R42, R207 ;  /* 0x000000cf2a727220 */ /* 0x000fe40000410000 */
[----:B------:R-:W-:-:S04]  /*25c0*/  IMAD.WIDE.U32 R116, R217, R132, c[0x0][0x170] ;  /* 0x00005c00d9747625 */ /* 0x000fc800078e0084 */
        /* <DEDUP_REMOVED lines=10> */
[----:B------:R0:W-:Y:S01]  /*2670*/  @P1 STG.E.128 [R150.64], R108 ;  /* 0x0000006c96001986 */ /* 0x0001e2000c101d04 */
[----:B------:R-:W-:-:S02]  /*2680*/  SEL R113, R113, RZ, P5 ;  /* 0x000000ff71717207 */ /* 0x000fc40002800000 */
        /* <DEDUP_REMOVED lines=12> */
[----:B------:R-:W-:Y:S01]  /*2750*/  FADD.FTZ R136, R147, -R136 ;  /* 0x8000008893887221 */ /* 0x000fe20000010000 */
[----:B------:R-:W-:Y:S01]  /*2760*/  IADD3 R147, R205, 0x280, RZ ;  /* 0x00000280cd937810 */ /* 0x000fe20007ffe0ff */
[----:B0-----:R-:W-:-:S02]  /*2770*/  FMUL.FTZ R108, R213, R202 ;  /* 0x000000cad56c7220 */ /* 0x001fc40000410000 */
[----:B------:R-:W-:Y:S02]  /*2780*/  FMUL.FTZ R121, R121, R120 ;  /* 0x0000007879797220 */ /* 0x000fe40000410000 */
[C---:B------:R-:W-:Y:S02]  /*2790*/  FMUL.FTZ R212, R201.reuse, R212 ;  /* 0x000000d4c9d47220 */ /* 0x040fe40000410000 */
[----:B------:R-:W-:Y:S01]  /*27a0*/  FMUL.FTZ R111, R201, R146 ;  /* 0x00000092c96f7220 */ /* 0x000fe20000410000 */
[----:B------:R-:W-:Y:S01]  /*27b0*/  FSEL R134, R121, RZ, P5 ;  /* 0x000000ff79867208 */ /* 0x000fe20002800000 */
[----:B------:R-:W-:Y:S01]  /*27c0*/  FMUL.FTZ R120, R201, R136 ;  /* 0x00000088c9787220 */ /* 0x000fe20000410000 */
[----:B------:R-:W-:Y:S01]  /*27d0*/  LOP3.LUT P5, RZ, R203, 0xff, RZ, 0xc0, !PT ;  /* 0x000000ffcbff7812 */ /* 0x000fe200078ac0ff */
[----:B------:R-:W-:Y:S02]  /*27e0*/  FMUL.FTZ R109, R108, c[0x0][0x1e8] ;  /* 0x00007a006c6d7a20 */ /* 0x000fe40000410000 */
[----:B------:R-:W-:-:S02]  /*27f0*/  @P0 FADD.FTZ R212, R97, R212 ;  /* 0x000000d461d40221 */ /* 0x000fc40000010000 */
[----:B------:R-:W-:Y:S02]  /*2800*/  @P0 FADD.FTZ R111, R98, R111 ;  /* 0x0000006f626f0221 */ /* 0x000fe40000010000 */
[----:B------:R-:W-:Y:S02]  /*2810*/  @P0 FADD.FTZ R120, R99, R120 ;  /* 0x0000007863780221 */ /* 0x000fe40000010000 */
[----:B------:R-:W-:Y:S02]  /*2820*/  FMUL.FTZ R123, R123, R206 ;  /* 0x000000ce7b7b7220 */ /* 0x000fe40000410000 */
[----:B-1----:R-:W-:Y:S02]  /*2830*/  FMUL.FTZ R112, R36, R109 ;  /* 0x0000006d24707220 */ /* 0x002fe40000410000 */
[-C--:B------:R-:W-:Y:S02]  /*2840*/  FMUL.FTZ R110, R111, R202.reuse ;  /* 0x000000ca6f6e7220 */ /* 0x080fe40000410000 */
[----:B------:R-:W-:Y:S01]  /*2850*/  FMUL.FTZ R113, R120, R202 ;  /* 0x000000ca78717220 */ /* 0x000fe20000410000 */
[----:B------:R-:W-:Y:S01]  /*2860*/  SEL R112, R112, RZ, P5 ;  /* 0x000000ff70707207 */ /* 0x000fe20002800000 */
[----:B------:R-:W-:-:S02]  /*2870*/  FMUL.FTZ R122, R122, R207 ;  /* 0x000000cf7a7a7220 */ /* 0x000fc40000410000 */
[----:B------:R-:W-:Y:S01]  /*2880*/  FMUL.FTZ R139, R110, c[0x0][0x1e8] ;  /* 0x00007a006e8b7a20 */ /* 0x000fe20000410000 */
[----:B------:R-:W-:Y:S01]  /*2890*/  SEL R110, R111, R106, P2 ;  /* 0x0000006a6f6e7207 */ /* 0x000fe20001000000 */
[----:B------:R-:W-:Y:S01]  /*28a0*/  FMUL.FTZ R138, R113, c[0x0][0x1e8] ;  /* 0x00007a00718a7a20 */ /* 0x000fe20000410000 */
[----:B------:R-:W-:Y:S01]  /*28b0*/  FSEL R133, R122, RZ, P4 ;  /* 0x000000ff7a857208 */ /* 0x000fe20002000000 */
[----:B------:R-:W-:Y:S01]  /*28c0*/  FMUL.FTZ R114, R38, R139 ;  /* 0x0000008b26727220 */ /* 0x000fe20000410000 */
[----:B------:R-:W-:Y:S01]  /*28d0*/  LOP3.LUT P4, RZ, R203, 0xff00, RZ, 0xc0, !PT ;  /* 0x0000ff00cbff7812 */ /* 0x000fe2000788c0ff */
[----:B------:R-:W-:Y:S01]  /*28e0*/  FMUL.FTZ R115, R39, R138 ;  /* 0x0000008a27737220 */ /* 0x000fe20000410000 */
[----:B------:R-:W-:Y:S01]  /*28f0*/  SEL R111, R120, R107, P2 ;  /* 0x0000006b786f7207 */ /* 0x000fe20001000000 */
[----:B------:R-:W-:-:S04]  /*2900*/  @P1 IMAD.WIDE.U32 R204, R204, R132, c[0x0][0x258] ;  /* 0x00009600cccc1625 */ /* 0x000fc800078e0084 */
[----:B------:R-:W-:-:S04]  /*2910*/  IMAD.WIDE.U32 R120, R147, R132, c[0x0][0x170] ;  /* 0x00005c0093787625 */ /* 0x000fc800078e0084 */
[----:B--2---:R-:W-:Y:S01]  /*2920*/  FMUL.FTZ R108, R109, R116 ;  /* 0x000000746d6c7220 */ /* 0x004fe20000410000 */
[----:B------:R-:W-:Y:S01]  /*2930*/  FSEL R116, R123, RZ, P6 ;  /* 0x000000ff7b747208 */ /* 0x000fe20003000000 */
[----:B------:R-:W-:Y:S01]  /*2940*/  FMUL.FTZ R109, R212, R202 ;  /* 0x000000cad46d7220 */ /* 0x000fe20000410000 */
[----:B------:R-:W-:Y:S02]  /*2950*/  LEA R130, P6, R217, c[0x0][0x248], 0x4 ;  /* 0x00009200d9827a11 */ /* 0x000fe400078c20ff */
[----:B------:R-:W-:Y:S01]  /*2960*/  FSEL R135, R108, RZ, P5 ;  /* 0x000000ff6c877208 */ /* 0x000fe20002800000 */
[----:B------:R-:W-:Y:S01]  /*2970*/  FMUL.FTZ R136, R109, c[0x0][0x1e8] ;  /* 0x00007a006d887a20 */ /* 0x000fe20000410000 */
[----:B------:R-:W-:Y:S02]  /*2980*/  LEA.HI.X R131, R217, c[0x0][0x24c], RZ, 0x4, P6 ;  /* 0x00009300d9837a11 */ /* 0x000fe400030f24ff */
[----:B------:R-:W-:Y:S01]  /*2990*/  LOP3.LUT P5, RZ, R203, 0xff0000, RZ, 0xc0, !PT ;  /* 0x00ff0000cbff7812 */ /* 0x000fe200078ac0ff */
[----:B------:R-:W-:Y:S01]  /*29a0*/  FMUL.FTZ R113, R37, R136 ;  /* 0x0000008825717220 */ /* 0x000fe20000410000 */
[----:B------:R-:W-:-:S02]  /*29b0*/  LOP3.LUT P6, RZ, R203, 0xff000000, RZ, 0xc0, !PT ;  /* 0xff000000cbff7812 */ /* 0x000fc400078cc0ff */
[----:B------:R-:W-:Y:S02]  /*29c0*/  SEL R108, R213, R104, P2 ;  /* 0x00000068d56c7207 */ /* 0x000fe40001000000 */
[----:B------:R-:W-:Y:S02]  /*29d0*/  SEL R109, R212, R105, P2 ;  /* 0x00000069d46d7207 */ /* 0x000fe40001000000 */
[----:B------:R-:W-:Y:S02]  /*29e0*/  SEL R113, R113, RZ, P4 ;  /* 0x000000ff71717207 */ /* 0x000fe40002000000 */
[----:B------:R-:W-:Y:S01]  /*29f0*/  SEL R114, R114, RZ, P5 ;  /* 0x000000ff72727207 */ /* 0x000fe20002800000 */
[----:B------:R0:W-:Y:S01]  /*2a00*/  @P1 STG.E.128 [R204.64], R108 ;  /* 0x0000006ccc001986 */ /* 0x0001e2000c101d04 */
[----:B------:R-:W-:-:S05]  /*2a10*/  SEL R115, R115, RZ, P6 ;  /* 0x000000ff73737207 */ /* 0x000fca0003000000 */
[----:B------:R1:W-:Y:S04]  /*2a20*/  STG.E.128 [R130.64], R112 ;  /* 0x0000007082007986 */ /* 0x0003e8000c101d04 */
[----:B------:R-:W2:Y:S01]  /*2a30*/  LDG.E.128 R120, [R120.64] ;  /* 0x0000000478787981 */ /* 0x000ea2000c1e1d00 */
[-CC-:B------:R-:W-:Y:S01]  /*2a40*/  FFMA.FTZ R124, R124, R141.reuse, R140.reuse ;  /* 0x0000008d7c7c7223 */ /* 0x180fe2000001008c */
[----:B------:R-:W-:Y:S01]  /*2a50*/  IADD3 R198, R198, c[0x0][0x160], RZ ;  /* 0x00005800c6c67a10 */ /* 0x000fe20007ffe0ff */
[-CC-:B------:R-:W-:Y:S01]  /*2a60*/  FFMA.FTZ R126, R126, R141.reuse, R140.reuse ;  /* 0x0000008d7e7e7223 */ /* 0x180fe2000001008c */
[----:B------:R-:W-:Y:S01]  /*2a70*/  SEL R241, RZ, 0x1, P3 ;  /* 0x00000001fff17807 */ /* 0x000fe20001800000 */
[-CC-:B------:R-:W-:Y:S02]  /*2a80*/  FFMA.FTZ R127, R127, R141.reuse, R140.reuse ;  /* 0x0000008d7f7f7223 */ /* 0x180fe4000001008c */
[----:B------:R-:W-:-:S02]  /*2a90*/  FFMA.FTZ R129, R129, R141, R140 ;  /* 0x0000008d81817223 */ /* 0x000fc4000001008c */
[----:B------:R-:W-:Y:S02]  /*2aa0*/  FADD.FTZ R124, R125, -R124 ;  /* 0x8000007c7d7c7221 */ /* 0x000fe40000010000 */
[----:B------:R-:W-:Y:S02]  /*2ab0*/  FADD.FTZ R126, R153, -R126 ;  /* 0x8000007e997e7221 */ /* 0x000fe40000010000 */
[----:B------:R-:W-:Y:S02]  /*2ac0*/  FADD.FTZ R154, R154, -R127 ;  /* 0x8000007f9a9a7221 */ /* 0x000fe40000010000 */
[----:B------:R-:W-:Y:S02]  /*2ad0*/  FADD.FTZ R128, R128, -R129 ;  /* 0x8000008180807221 */ /* 0x000fe40000010000 */
[C---:B0-----:R-:W-:Y:S02]  /*2ae0*/  FMUL.FTZ R109, R201.reuse, R124 ;  /* 0x0000007cc96d7220 */ /* 0x041fe40000410000 */
        /* <DEDUP_REMOVED lines=13> */
[----:B------:R-:W-:Y:S01]  /*2bc0*/  FMUL.FTZ R119, R119, R138 ;  /* 0x0000008a77777220 */ /* 0x000fe20000410000 */
[----:B-1----:R-:W-:Y:S01]  /*2bd0*/  FSEL R115, R118, RZ, P5 ;  /* 0x000000ff76737208 */ /* 0x002fe20002800000 */
[-C--:B------:R-:W-:Y:S01]  /*2be0*/  FMUL.FTZ R109, R109, R202.reuse ;  /* 0x000000ca6d6d7220 */ /* 0x080fe20000410000 */
[----:B------:R-:W-:Y:S01]  /*2bf0*/  FSEL R114, R117, RZ, P4 ;  /* 0x000000ff75727208 */ /* 0x000fe20002000000 */
[-C--:B------:R-:W-:Y:S01]  /*2c00*/  FMUL.FTZ R126, R126, R202.reuse ;  /* 0x000000ca7e7e7220 */ /* 0x080fe20000410000 */
[----:B------:R-:W-:Y:S01]  /*2c10*/  FSEL R118, R119, RZ, P6 ;  /* 0x000000ff77767208 */ /* 0x000fe20003000000 */
[-C--:B------:R-:W-:Y:S01]  /*2c20*/  FMUL.FTZ R111, R111, R202.reuse ;  /* 0x000000ca6f6f7220 */ /* 0x080fe20000410000 */
[C---:B------:R-:W-:Y:S01]  /*2c30*/  LOP3.LUT P4, RZ, R199.reuse, 0xff, RZ, 0xc0, !PT ;  /* 0x000000ffc7ff7812 */ /* 0x040fe2000788c0ff */
[----:B------:R-:W-:Y:S01]  /*2c40*/  FMUL.FTZ R202, R128, R202 ;  /* 0x000000ca80ca7220 */ /* 0x000fe20000410000 */
[----:B------:R-:W-:Y:S01]  /*2c50*/  LOP3.LUT P5, RZ, R199, 0xff00, RZ, 0xc0, !PT ;  /* 0x0000ff00c7ff7812 */ /* 0x000fe200078ac0ff */
[----:B------:R-:W-:Y:S01]  /*2c60*/  FADD.FTZ R4, R133, R4 ;  /* 0x0000000485047221 */ /* 0x000fe20000010000 */
[C---:B------:R-:W-:Y:S01]  /*2c70*/  LOP3.LUT P6, RZ, R199.reuse, 0xff0000, RZ, 0xc0, !PT ;  /* 0x00ff0000c7ff7812 */ /* 0x040fe200078cc0ff */
[----:B------:R-:W-:Y:S01]  /*2c80*/  @P1 IMAD.WIDE.U32 R132, R200, R132, c[0x0][0x258] ;  /* 0x00009600c8841625 */ /* 0x000fe200078e0084 */
[----:B------:R-:W-:-:S02]  /*2c90*/  LOP3.LUT P0, RZ, R199, 0xff000000, RZ, 0xc0, !PT ;  /* 0xff000000c7ff7812 */ /* 0x000fc4000780c0ff */
[----:B------:R-:W-:Y:S01]  /*2ca0*/  LEA R112, P2, R147, c[0x0][0x248], 0x4 ;  /* 0x0000920093707a11 */ /* 0x000fe200078420ff */
[----:B------:R-:W-:Y:S01]  /*2cb0*/  FMUL.FTZ R117, R109, c[0x0][0x1e8] ;  /* 0x00007a006d757a20 */ /* 0x000fe20000410000 */
[----:B------:R-:W-:Y:S01]  /*2cc0*/  @P1 STG.E.128 [R132.64], R104 ;  /* 0x0000006884001986 */ /* 0x000fe2000c101d04 */
[----:B------:R-:W-:Y:S01]  /*2cd0*/  FMUL.FTZ R126, R126, c[0x0][0x1e8] ;  /* 0x00007a007e7e7a20 */ /* 0x000fe20000410000 */
[----:B------:R-:W-:Y:S01]  /*2ce0*/  ISETP.GE.AND P1, PT, R198, c[0x0][0x164], PT ;  /* 0x00005900c6007a0c */ /* 0x000fe20003f26270 */
[----:B------:R-:W-:Y:S01]  /*2cf0*/  FMUL.FTZ R119, R111, c[0x0][0x1e8] ;  /* 0x00007a006f777a20 */ /* 0x000fe20000410000 */
[----:B------:R-:W-:Y:S01]  /*2d00*/  LEA.HI.X R113, R147, c[0x0][0x24c], RZ, 0x4, P2 ;  /* 0x0000930093717a11 */ /* 0x000fe200010f24ff */
[----:B------:R-:W-:Y:S02]  /*2d10*/  FMUL.FTZ R202, R202, c[0x0][0x1e8] ;  /* 0x00007a00caca7a20 */ /* 0x000fe40000410000 */
[----:B------:R-:W-:Y:S02]  /*2d20*/  FMUL.FTZ R108, R32, R117 ;  /* 0x00000075206c7220 */ /* 0x000fe40000410000 */
[----:B------:R-:W-:-:S02]  /*2d30*/  FMUL.FTZ R109, R33, R126 ;  /* 0x0000007e216d7220 */ /* 0x000fc40000410000 */
[----:B------:R-:W-:Y:S01]  /*2d40*/  FMUL.FTZ R110, R34, R119 ;  /* 0x00000077226e7220 */ /* 0x000fe20000410000 */
[----:B------:R-:W-:Y:S01]  /*2d50*/  SEL R108, R108, RZ, P4 ;  /* 0x000000ff6c6c7207 */ /* 0x000fe20002000000 */
[----:B------:R-:W-:Y:S01]  /*2d60*/  FMUL.FTZ R111, R35, R202 ;  /* 0x000000ca236f7220 */ /* 0x000fe20000410000 */
[----:B------:R-:W-:Y:S01]  /*2d70*/  SEL R109, R109, RZ, P5 ;  /* 0x000000ff6d6d7207 */ /* 0x000fe20002800000 */
[----:B------:R-:W-:Y:S01]  /*2d80*/  FADD.FTZ R3, R114, R3 ;  /* 0x0000000372037221 */ /* 0x000fe20000010000 */
[----:B------:R-:W-:Y:S01]  /*2d90*/  SEL R110, R110, RZ, P6 ;  /* 0x000000ff6e6e7207 */ /* 0x000fe20003000000 */
[----:B------:R-:W-:Y:S01]  /*2da0*/  FADD.FTZ R178, R115, R178 ;  /* 0x000000b273b27221 */ /* 0x000fe20000010000 */
[----:B------:R-:W-:Y:S01]  /*2db0*/  SEL R111, R111, RZ, P0 ;  /* 0x000000ff6f6f7207 */ /* 0x000fe20000000000 */
[----:B------:R-:W-:Y:S02]  /*2dc0*/  FADD.FTZ R18, R143, R18 ;  /* 0x000000128f127221 */ /* 0x000fe40000010000 */
[----:B------:R-:W-:-:S02]  /*2dd0*/  FADD.FTZ R19, R142, R19 ;  /* 0x000000138e137221 */ /* 0x000fc40000010000 */
[----:B------:R0:W-:Y:S01]  /*2de0*/  STG.E.128 [R112.64], R108 ;  /* 0x0000006c70007986 */ /* 0x0001e2000c101d04 */
        /* <DEDUP_REMOVED lines=15> */
[----:B--2---:R-:W-:Y:S02]  /*2ee0*/  FMUL.FTZ R120, R117, R120 ;  /* 0x0000007875787220 */ /* 0x004fe40000410000 */
[----:B------:R-:W-:Y:S02]  /*2ef0*/  FMUL.FTZ R121, R121, R126 ;  /* 0x0000007e79797220 */ /* 0x000fe40000410000 */
[----:B------:R-:W-:Y:S01]  /*2f00*/  FMUL.FTZ R122, R122, R119 ;  /* 0x000000777a7a7220 */ /* 0x000fe20000410000 */
[----:B------:R-:W-:Y:S01]  /*2f10*/  FSEL R115, R120, RZ, P4 ;  /* 0x000000ff78737208 */ /* 0x000fe20002000000 */
[----:B------:R-:W-:Y:S01]  /*2f20*/  FMUL.FTZ R123, R123, R202 ;  /* 0x000000ca7b7b7220 */ /* 0x000fe20000410000 */
[----:B------:R-:W-:-:S02]  /*2f30*/  FSEL R114, R121, RZ, P5 ;  /* 0x000000ff79727208 */ /* 0x000fc40002800000 */
[----:B------:R-:W-:Y:S01]  /*2f40*/  FSEL R117, R122, RZ, P6 ;  /* 0x000000ff7a757208 */ /* 0x000fe20003000000 */
[----:B------:R-:W-:Y:S01]  /*2f50*/  FADD.FTZ R180, R115, R180 ;  /* 0x000000b473b47221 */ /* 0x000fe20000010000 */
[----:B0-----:R-:W-:Y:S01]  /*2f60*/  FSEL R108, R123, RZ, P0 ;  /* 0x000000ff7b6c7208 */ /* 0x001fe20000000000 */
[----:B------:R-:W-:Y:S02]  /*2f70*/  FADD.FTZ R179, R114, R179 ;  /* 0x000000b372b37221 */ /* 0x000fe40000010000 */
[----:B------:R-:W-:Y:S02]  /*2f80*/  FADD.FTZ R182, R117, R182 ;  /* 0x000000b675b67221 */ /* 0x000fe40000010000 */
[----:B------:R-:W-:Y:S01]  /*2f90*/  FADD.FTZ R181, R108, R181 ;  /* 0x000000b56cb57221 */ /* 0x000fe20000010000 */
[----:B------:R-:W-:Y:S01]  /*2fa0*/  @P1 CALL.REL.NOINC `(.L_x_9065) ;  /* 0x0000001000001944 */ /* 0x000fe20003c00000 */
[----:B------:R-:W-:Y:S05]  /*2fb0*/  BRA `(.L_x_9066) ;  /* 0xffffd67000007947 */ /* 0x000fea000383ffff */
.L_x_9065:
        /* <DEDUP_REMOVED lines=72> */
.L_x_9062:
        /* <DEDUP_REMOVED lines=28> */
.L_x_9063:
[----:B------:R-:W-:Y:S01]  /*3600*/  HFMA2.MMA R112, -RZ, RZ, 0, 9.5367431640625e-07 ;  /* 0x00000010ff707435 */ /* 0x000fe200000001ff */
[----:B------:R-:W-:-:S02]  /*3610*/  MOV R111, R113 ;  /* 0x00000071006f7202 */ /* 0x000fc40000000f00 */
[----:B------:R-:W-:Y:S02]  /*3620*/  MOV R114, 0x1f ;  /* 0x0000001f00727802 */ /* 0x000fe40000000f00 */
[----:B------:R-:W-:Y:S02]  /*3630*/  MOV R117, 0xffffffff ;  /* 0xffffffff00757802 */ /* 0x000fe40000000f00 */
[----:B------:R-:W-:Y:S02]  /*3640*/  MOV R108, 0x3660 ;  /* 0x00003660006c7802 */ /* 0x000fe40000000f00 */
[----:B-----5:R-:W-:Y:S05]  /*3650*/  CALL.REL.NOINC `($__internal_195_$__cuda_sm70_shflsync_down_p) ;  /* 0x0000046000007944 */ /* 0x020fea0003c00000 */
[----:B-1----:R-:W-:Y:S01]  /*3660*/  MOV R110, R111 ;  /* 0x0000006f006e7202 */ /* 0x002fe20000000f00 */
[----:B0-----:R-:W-:Y:S05]  /*3670*/  BRA `(.L_x_9067) ;  /* 0xffffdf2000007947 */ /* 0x001fea000383ffff */
.L_x_9064:
[----:B------:R-:W-:Y:S01]  /*3680*/  HFMA2.MMA R112, -RZ, RZ, 0, 9.5367431640625e-07 ;  /* 0x00000010ff707435 */ /* 0x000fe200000001ff */
[----:B------:R-:W-:Y:S02]  /*3690*/  MOV R111, R115 ;  /* 0x00000073006f7202 */ /* 0x000fe40000000f00 */
[----:B------:R-:W-:Y:S02]  /*36a0*/  MOV R114, 0x1f ;  /* 0x0000001f00727802 */ /* 0x000fe40000000f00 */
[----:B------:R-:W-:-:S02]  /*36b0*/  MOV R117, 0xffffffff ;  /* 0xffffffff00757802 */ /* 0x000fc40000000f00 */
[----:B------:R-:W-:Y:S02]  /*36c0*/  MOV R108, 0x36e0 ;  /* 0x000036e0006c7802 */ /* 0x000fe40000000f00 */
[----:B01---5:R-:W-:Y:S05]  /*36d0*/  CALL.REL.NOINC `($__internal_195_$__cuda_sm70_shflsync_down_p) ;  /* 0x000003e000007944 */ /* 0x023fea0003c00000 */
[----:B------:R-:W-:Y:S01]  /*36e0*/  FADD.FTZ R113, R113, R110 ;  /* 0x0000006e71717221 */ /* 0x000fe20000010000 */
[----:B0-----:R-:W-:Y:S01]  /*36f0*/  HFMA2.MMA R112, -RZ, RZ, 0, 4.76837158203125e-07 ;  /* 0x00000008ff707435 */ /* 0x001fe200000001ff */
[----:B-1----:R-:W-:Y:S01]  /*3700*/  FADD.FTZ R116, R115, R111 ;  /* 0x0000006f73747221 */ /* 0x002fe20000010000 */
[----:B------:R-:W-:Y:S02]  /*3710*/  MOV R114, 0x1f ;  /* 0x0000001f00727802 */ /* 0x000fe40000000f00 */
[----:B------:R-:W-:Y:S02]  /*3720*/  MOV R117, 0xffffffff ;  /* 0xffffffff00757802 */ /* 0x000fe40000000f00 */
[----:B------:R-:W-:Y:S02]  /*3730*/  MOV R111, R113 ;  /* 0x00000071006f7202 */ /* 0x000fe40000000f00 */
[----:B------:R-:W-:Y:S02]  /*3740*/  MOV R108, 0x3760 ;  /* 0x00003760006c7802 */ /* 0x000fe40000000f00 */
[----:B------:R-:W-:Y:S05]  /*3750*/  CALL.REL.NOINC `($__internal_195_$__cuda_sm70_shflsync_down_p) ;  /* 0x0000036000007944 */ /* 0x000fea0003c00000 */
[----:B0-----:R-:W-:Y:S01]  /*3760*/  HFMA2.MMA R112, -RZ, RZ, 0, 4.76837158203125e-07 ;  /* 0x00000008ff707435 */ /* 0x001fe200000001ff */
[----:B-1----:R-:W-:-:S02]  /*3770*/  MOV R110, R111 ;  /* 0x0000006f006e7202 */ /* 0x002fc40000000f00 */
[----:B------:R-:W-:Y:S02]  /*3780*/  MOV R111, R116 ;  /* 0x00000074006f7202 */ /* 0x000fe40000000f00 */
[----:B------:R-:W-:Y:S02]  /*3790*/  MOV R114, 0x1f ;  /* 0x0000001f00727802 */ /* 0x000fe40000000f00 */
[----:B------:R-:W-:Y:S02]  /*37a0*/  MOV R117, 0xffffffff ;  /* 0xffffffff00757802 */ /* 0x000fe40000000f00 */
[----:B------:R-:W-:Y:S02]  /*37b0*/  MOV R108, 0x37d0 ;  /* 0x000037d0006c7802 */ /* 0x000fe40000000f00 */
[----:B------:R-:W-:Y:S05]  /*37c0*/  CALL.REL.NOINC `($__internal_195_$__cuda_sm70_shflsync_down_p) ;  /* 0x000002f000007944 */ /* 0x000fea0003c00000 */
[----:B------:R-:W-:Y:S01]  /*37d0*/  FADD.FTZ R113, R110, R113 ;  /* 0x000000716e717221 */ /* 0x000fe20000010000 */
[----:B0-----:R-:W-:Y:S01]  /*37e0*/  HFMA2.MMA R112, -RZ, RZ, 0, 2.384185791015625e-07 ;  /* 0x00000004ff707435 */ /* 0x001fe200000001ff */
[----:B-1----:R-:W-:Y:S01]  /*37f0*/  FADD.FTZ R116, R116, R111 ;  /* 0x0000006f74747221 */ /* 0x002fe20000010000 */
[----:B------:R-:W-:Y:S02]  /*3800*/  MOV R114, 0x1f ;  /* 0x0000001f00727802 */ /* 0x000fe40000000f00 */
[----:B------:R-:W-:-:S02]  /*3810*/  MOV R117, 0xffffffff ;  /* 0xffffffff00757802 */ /* 0x000fc40000000f00 */
[----:B------:R-:W-:Y:S02]  /*3820*/  MOV R111, R113 ;  /* 0x00000071006f7202 */ /* 0x000fe40000000f00 */
[----:B------:R-:W-:Y:S02]  /*3830*/  MOV R108, 0x3850 ;  /* 0x00003850006c7802 */ /* 0x000fe40000000f00 */
[----:B------:R-:W-:Y:S05]  /*3840*/  CALL.REL.NOINC `($__internal_195_$__cuda_sm70_shflsync_down_p) ;  /* 0x0000027000007944 */ /* 0x000fea0003c00000 */
[----:B0-----:R-:W-:Y:S01]  /*3850*/  HFMA2.MMA R112, -RZ, RZ, 0, 2.384185791015625e-07 ;  /* 0x00000004ff707435 */ /* 0x001fe200000001ff */
[----:B-1----:R-:W-:Y:S02]  /*3860*/  MOV R110, R111 ;  /* 0x0000006f006e7202 */ /* 0x002fe40000000f00 */
[----:B------:R-:W-:Y:S02]  /*3870*/  MOV R111, R116 ;  /* 0x00000074006f7202 */ /* 0x000fe40000000f00 */
[----:B------:R-:W-:Y:S02]  /*3880*/  MOV R114, 0x1f ;  /* 0x0000001f00727802 */ /* 0x000fe40000000f00 */
[----:B------:R-:W-:Y:S02]  /*3890*/  MOV R117, 0xffffffff ;  /* 0xffffffff00757802 */ /* 0x000fe40000000f00 */
[----:B------:R-:W-:-:S02]  /*38a0*/  MOV R108, 0x38c0 ;  /* 0x000038c0006c7802 */ /* 0x000fc40000000f00 */
[----:B------:R-:W-:Y:S05]  /*38b0*/  CALL.REL.NOINC `($__internal_195_$__cuda_sm70_shflsync_down_p) ;  /* 0x0000020000007944 */ /* 0x000fea0003c00000 */
[----:B------:R-:W-:Y:S01]  /*38c0*/  FADD.FTZ R113, R110, R113 ;  /* 0x000000716e717221 */ /* 0x000fe20000010000 */
[----:B0-----:R-:W-:Y:S01]  /*38d0*/  HFMA2.MMA R112, -RZ, RZ, 0, 1.1920928955078125e-07 ;  /* 0x00000002ff707435 */ /* 0x001fe200000001ff */
[----:B-1----:R-:W-:Y:S01]  /*38e0*/  FADD.FTZ R116, R116, R111 ;  /* 0x0000006f74747221 */ /* 0x002fe20000010000 */
[----:B------:R-:W-:-:S02]  /*38f0*/  MOV R114, 0x1f ;  /* 0x0000001f00727802 */ /* 0x000fc40000000f00 */
[----:B------:R-:W-:Y:S02]  /*3900*/  MOV R117, 0xffffffff ;  /* 0xffffffff00757802 */ /* 0x000fe40000000f00 */
[----:B------:R-:W-:Y:S02]  /*3910*/  MOV R111, R113 ;  /* 0x00000071006f7202 */ /* 0x000fe40000000f00 */
[----:B------:R-:W-:Y:S02]  /*3920*/  MOV R108, 0x3940 ;  /* 0x00003940006c7802 */ /* 0x000fe40000000f00 */
[----:B------:R-:W-:Y:S05]  /*3930*/  CALL.REL.NOINC `($__internal_195_$__cuda_sm70_shflsync_down_p) ;  /* 0x0000018000007944 */ /* 0x000fea0003c00000 */
[----:B0-----:R-:W-:Y:S01]  /*3940*/  HFMA2.MMA R112, -RZ, RZ, 0, 1.1920928955078125e-07 ;  /* 0x00000002ff707435 */ /* 0x001fe200000001ff */
[----:B-1----:R-:W-:Y:S02]  /*3950*/  MOV R110, R111 ;  /* 0x0000006f006e7202 */ /* 0x002fe40000000f00 */
[----:B------:R-:W-:Y:S02]  /*3960*/  MOV R111, R116 ;  /* 0x00000074006f7202 */ /* 0x000fe40000000f00 */
[----:B------:R-:W-:Y:S02]  /*3970*/  MOV R114, 0x1f ;  /* 0x0000001f00727802 */ /* 0x000fe40000000f00 */
[----:B------:R-:W-:-:S02]  /*3980*/  MOV R117, 0xffffffff ;  /* 0xffffffff00757802 */ /* 0x000fc40000000f00 */
[----:B------:R-:W-:Y:S02]  /*3990*/  MOV R108, 0x39b0 ;  /* 0x000039b0006c7802 */ /* 0x000fe40000000f00 */
[----:B------:R-:W-:Y:S05]  /*39a0*/  CALL.REL.NOINC `($__internal_195_$__cuda_sm70_shflsync_down_p) ;  /* 0x0000011000007944 */ /* 0x000fea0003c00000 */
[----:B------:R-:W-:Y:S01]  /*39b0*/  FADD.FTZ R113, R110, R113 ;  /* 0x000000716e717221 */ /* 0x000fe20000010000 */
[----:B0-----:R-:W-:Y:S01]  /*39c0*/  HFMA2.MMA R112, -RZ, RZ, 0, 5.9604644775390625e-08 ;  /* 0x00000001ff707435 */ /* 0x001fe200000001ff */
[----:B-1----:R-:W-:Y:S01]  /*39d0*/  FADD.FTZ R115, R116, R111 ;  /* 0x0000006f74737221 */ /* 0x002fe20000010000 */
[----:B------:R-:W-:Y:S02]  /*39e0*/  MOV R114, 0x1f ;  /* 0x0000001f00727802 */ /* 0x000fe40000000f00 */
[----:B------:R-:W-:Y:S02]  /*39f0*/  MOV R117, 0xffffffff ;  /* 0xffffffff00757802 */ /* 0x000fe40000000f00 */
[----:B------:R-:W-:Y:S02]  /*3a00*/  MOV R111, R113 ;  /* 0x00000071006f7202 */ /* 0x000fe40000000f00 */
[----:B------:R-:W-:Y:S02]  /*3a10*/  MOV R108, 0x3a30 ;  /* 0x00003a30006c7802 */ /* 0x000fe40000000f00 */
[----:B------:R-:W-:Y:S05]  /*3a20*/  CALL.REL.NOINC `($__internal_195_$__cuda_sm70_shflsync_down_p) ;  /* 0x0000009000007944 */ /* 0x000fea0003c00000 */
[----:B0-----:R-:W-:Y:S01]  /*3a30*/  HFMA2.MMA R112, -RZ, RZ, 0, 5.9604644775390625e-08 ;  /* 0x00000001ff707435 */ /* 0x001fe200000001ff */
[----:B-1----:R-:W-:-:S02]  /*3a40*/  MOV R120, R111 ;  /* 0x0000006f00787202 */ /* 0x002fc40000000f00 */
[----:B------:R-:W-:Y:S02]  /*3a50*/  MOV R111, R115 ;  /* 0x00000073006f7202 */ /* 0x000fe40000000f00 */
[----:B------:R-:W-:Y:S02]  /*3a60*/  MOV R114, 0x1f ;  /* 0x0000001f00727802 */ /* 0x000fe40000000f00 */
[----:B------:R-:W-:Y:S02]  /*3a70*/  MOV R117, 0xffffffff ;  /* 0xffffffff00757802 */ /* 0x000fe40000000f00 */
[----:B------:R-:W-:Y:S02]  /*3a80*/  MOV R108, 0x3aa0 ;  /* 0x00003aa0006c7802 */ /* 0x000fe40000000f00 */
[----:B------:R-:W-:Y:S05]  /*3a90*/  CALL.REL.NOINC `($__internal_195_$__cuda_sm70_shflsync_down_p) ;  /* 0x0000002000007944 */ /* 0x000fea0003c00000 */
[----:B-1----:R-:W-:Y:S01]  /*3aa0*/  MOV R108, R111 ;  /* 0x0000006f006c7202 */ /* 0x002fe20000000f00 */
[----:B0-----:R-:W-:Y:S05]  /*3ab0*/  BRA `(.L_x_9068) ;  /* 0xffffdc0000007947 */ /* 0x001fea000383ffff */
        .weak           $__internal_195_$__cuda_sm70_shflsync_down_p
        .type           $__internal_195_$__cuda_sm70_shflsync_down_p,@function
        .size           $__internal_195_$__cuda_sm70_shflsync_down_p,(.L_x_9449 - $__internal_195_$__cuda_sm70_shflsync_down_p)
$__internal_195_$__cuda_sm70_shflsync_down_p:
[----:B------:R-:W-:Y:S01]  /*3ac0*/  HFMA2.MMA R109, -RZ, RZ, 0, 0 ;  /* 0x00000000ff6d7435 */ /* 0x000fe200000001ff */
[----:B------:R-:W-:Y:S04]  /*3ad0*/  WARPSYNC R117 ;  /* 0x0000007500007348 */ /* 0x000fe80003800000 */
[----:B------:R0:W1:Y:S01]  /*3ae0*/  SHFL.DOWN PT, R111, R111, R112, R114 ;  /* 0x080000706f6f7389 */ /* 0x00006200000e0072 */
[----:B------:R-:W-:Y:S05]  /*3af0*/  RET.REL.NODEC R108 `(_ZN10layer_norm13ln_bwd_kernelINS_13Kernel_traitsIfffffjLj3072ELj1ELj1ELj4ELj16ENS_18Kernel_traits_baseILj3072EfffffjLj128EEEEELb1ELb1ELb0ELb1EEEvNS_9BwdParamsE) ;  /* 0xffffc5006c007950 */ /* 0x000fea0003c3ffff */
.L_x_9069:
        /* <DEDUP_REMOVED lines=16> */
.L_x_9449:


//--------------------- .text._ZN10layer_norm22ln_bwd_finalize_kernelINS_22Kernel_traits_finalizeILj3072EfffffjLb1ELj1024ELj4ENS_18Kernel_traits_baseILj3072EfffffjLj1024EEEEELb1ELb0EEEvNS_9BwdParamsE --------------------------
	.section	.text._ZN10layer_norm22ln_bwd_finalize_kernelINS_22Kernel_traits_finalizeILj3072EfffffjLb1ELj1024ELj4ENS_18Kernel_traits_baseILj3072EfffffjLj1024EEEEELb1ELb0EEEvNS_9BwdParamsE,"ax",@progbits
	.sectioninfo	@"SHI_REGISTERS=32"
	.align	128
        .global         _ZN10layer_norm22ln_bwd_finalize_kernelINS_22Kernel_traits_finalizeILj3072EfffffjLb1ELj1024ELj4ENS_18Kernel_traits_baseILj3072EfffffjLj1024EEEEELb1ELb0EEEvNS_9BwdParamsE
        .type           _ZN10layer_norm22ln_bwd_finalize_kernelINS_22Kernel_traits_finalizeILj3072EfffffjLb1ELj1024ELj4ENS_18Kernel_traits_baseILj3072EfffffjLj1024EEEEELb1ELb0EEEvNS_9BwdParamsE,@function
        .size           _ZN10layer_norm22ln_bwd_finalize_kernelINS_22Kernel_traits_finalizeILj3072EfffffjLb1ELj1024ELj4ENS_18Kernel_traits_baseILj3072EfffffjLj1024EEEEELb1ELb0EEEvNS_9BwdParamsE,(.L_x_9450 - _ZN10layer_norm22ln_bwd_finalize_kernelINS_22Kernel_traits_finalizeILj3072EfffffjLb1ELj1024ELj4ENS_18Kernel_traits_baseILj3072EfffffjLj1024EEEEELb1ELb0EEEvNS_9BwdParamsE)
        .other          _ZN10layer_norm22ln_bwd_finalize_kernelINS_22Kernel_traits_finalizeILj3072EfffffjLb1ELj1024ELj4ENS_18Kernel_traits_baseILj3072EfffffjLj1024EEEEELb1ELb0EEEvNS_9BwdParamsE,@"STO_CUDA_ENTRY STV_DEFAULT"
_ZN10layer_norm22ln_bwd_finalize_kernelINS_22Kernel_traits_finalizeILj3072EfffffjLb1ELj1024ELj4ENS_18Kernel_traits_baseILj3072EfffffjLj1024EEEEELb1ELb0EEEvNS_9BwdParamsE:
.text._ZN10layer_norm22ln_bwd_finalize_kernelINS_22Kernel_traits_finalizeILj3072EfffffjLb1ELj1024ELj4ENS_18Kernel_traits_baseILj3072EfffffjLj1024EEEEELb1ELb0EEEvNS_9BwdParamsE:
        /* <DEDUP_REMOVED lines=19> */
.L_x_9083:
        /* <DEDUP_REMOVED lines=33> */
.L_x_9074:
        /* <DEDUP_REMOVED lines=47> */
.L_x_9073:
[----:B------:R-:W-:Y:S05]  /*0630*/  BSYNC B1 ;  /* 0x0000000000017941 */ /* 0x000fea0003800000 */
.L_x_9072:
        /* <DEDUP_REMOVED lines=29> */
.L_x_9076:
[----:B------:R-:W-:Y:S05]  /*0810*/  BSYNC B1 ;  /* 0x0000000000017941 */ /* 0x000fea0003800000 */
.L_x_9075:
        /* <DEDUP_REMOVED lines=14> */
.L_x_9077:
[----:B------:R-:W-:Y:S05]  /*0900*/  BSYNC B1 ;  /* 0x0000000000017941 */ /* 0x000fea0003800000 */
.L_x_9071:
[----:B------:R-:W-:Y:S05]  /*0910*/  BSYNC B0 ;  /* 0x0000000000007941 */ /* 0x000fea0003800000 */
.L_x_9070:
        /* <DEDUP_REMOVED lines=12> */
.L_x_9084:
        /* <DEDUP_REMOVED lines=27> */
.L_x_9085:
        /* <DEDUP_REMOVED lines=9> */
.L_x_9078:
        /* <DEDUP_REMOVED lines=18> */
.L_x_9082:
[----:B------:R-:W-:Y:S05]  /*0d40*/  BSYNC B0 ;  /* 0x0000000000007941 */ /* 0x000fea0003800000 */
.L_x_9081:
[C---:B------:R-:W-:Y:S02]  /*0d50*/  ISETP.GT.U32.AND P1, PT, R4.reuse, -0xc01, PT ;  /* 0xfffff3ff0400780c */ /* 0x040fe40003f24070 */
[----:B------:R-:W-:-:S02]  /*0d60*/  IADD3 R4, R4, 0xc00, RZ ;  /* 0x00000c0004047810 */ /* 0x000fc40007ffe0ff */
[----:B------:R-:W-:-:S09]  /*0d70*/  IADD3 R5, R5, 0x600, RZ ;  /* 0x0000060005057810 */ /* 0x000fd20007ffe0ff */
[----:B01----:R-:W-:Y:S05]  /*0d80*/  @P1 BRA `(.L_x_9083) ;  /* 0xfffff3a000001947 */ /* 0x003fea000383ffff */
[----:B------:R-:W-:Y:S05]  /*0d90*/  EXIT ;  /* 0x000000000000794d */ /* 0x000fea0003800000 */
.L_x_9079:
[----:B------:R-:W-:Y:S01]  /*0da0*/  HFMA2.MMA R17, -RZ, RZ, 0, 5.9604644775390625e-08 ;  /* 0x00000001ff117435 */ /* 0x000fe200000001ff */
[----:B---3--:R-:W-:Y:S01]  /*0db0*/  MOV R18, R10 ;  /* 0x0000000a00127202 */ /* 0x008fe20000000f00 */
[----:B------:R-:W-:Y:S01]  /*0dc0*/  IMAD.MOV.U32 R14, RZ, RZ, 0x1f ;  /* 0x0000001fff0e7424 */ /* 0x000fe200078e00ff */
[----:B------:R-:W-:Y:S02]  /*0dd0*/  MOV R19, 0xffffffff ;  /* 0xffffffff00137802 */ /* 0x000fe40000000f00 */
[----:B------:R-:W-:Y:S02]  /*0de0*/  MOV R8, 0xe00 ;  /* 0x00000e0000087802 */ /* 0x000fe40000000f00 */
[----:B012---:R-:W-:Y:S05]  /*0df0*/  CALL.REL.NOINC `($__internal_196_$__cuda_sm70_shflsync_bfly_p) ;  /* 0x0000059000007944 */ /* 0x007fea0003c00000 */
[----:B01----:R-:W-:Y:S05]  /*0e00*/  BRA `(.L_x_9084) ;  /* 0xfffffbd000007947 */ /* 0x003fea000383ffff */
.L_x_9080:
[----:B------:R-:W-:Y:S01]  /*0e10*/  HFMA2.MMA R17, -RZ, RZ, 0, 1.1920928955078125e-07 ;  /* 0x00000002ff117435 */ /* 0x000fe200000001ff */
[----:B------:R-:W-:Y:S01]  /*0e20*/  IMAD.MOV.U32 R14, RZ, RZ, 0x1f ;  /* 0x0000001fff0e7424 */ /* 0x000fe200078e00ff */
[----:B------:R-:W-:Y:S02]  /*0e30*/  MOV R19, 0xffffffff ;  /* 0xffffffff00137802 */ /* 0x000fe40000000f00 */
[----:B------:R-:W-:Y:S02]  /*0e40*/  MOV R8, 0xe60 ;  /* 0x00000e6000087802 */ /* 0x000fe40000000f00 */
[----:B0123--:R-:W-:Y:S05]  /*0e50*/  CALL.REL.NOINC `($__internal_196_$__cuda_sm70_shflsync_bfly_p) ;  /* 0x0000053000007944 */ /* 0x00ffea0003c00000 */
[----:B0-----:R-:W-:Y:S01]  /*0e60*/  HFMA2.MMA R17, -RZ, RZ, 0, 2.384185791015625e-07 ;  /* 0x00000004ff117435 */ /* 0x001fe200000001ff */
[----:B-1----:R-:W-:Y:S01]  /*0e70*/  FADD.FTZ R18, R18, R14 ;  /* 0x0000000e12127221 */ /* 0x002fe20000010000 */
[----:B------:R-:W-:Y:S01]  /*0e80*/  MOV R19, 0xffffffff ;  /* 0xffffffff00137802 */ /* 0x000fe20000000f00 */
[----:B------:R-:W-:Y:S01]  /*0e90*/  IMAD.MOV.U32 R14, RZ, RZ, 0x1f ;  /* 0x0000001fff0e7424 */ /* 0x000fe200078e00ff */
[----:B------:R-:W-:-:S02]  /*0ea0*/  MOV R8, 0xec0 ;  /* 0x00000ec000087802 */ /* 0x000fc40000000f00 */
[----:B------:R-:W-:Y:S05]  /*0eb0*/  CALL.REL.NOINC `($__internal_196_$__cuda_sm70_shflsync_bfly_p) ;  /* 0x000004d000007944 */ /* 0x000fea0003c00000 */
[----:B0-----:R-:W-:Y:S01]  /*0ec0*/  HFMA2.MMA R17, -RZ, RZ, 0, 4.76837158203125e-07 ;  /* 0x00000008ff117435 */ /* 0x001fe200000001ff */
[----:B-1----:R-:W-:Y:S01]  /*0ed0*/  FADD.FTZ R18, R18, R14 ;  /* 0x0000000e12127221 */ /* 0x002fe20000010000 */
[----:B------:R-:W-:Y:S01]  /*0ee0*/  MOV R19, 0xffffffff ;  /* 0xffffffff00137802 */ /* 0x000fe20000000f00 */
[----:B------:R-:W-:Y:S01]  /*0ef0*/  IMAD.MOV.U32 R14, RZ, RZ, 0x1f ;  /* 0x0000001fff0e7424 */ /* 0x000fe200078e00ff */
[----:B------:R-:W-:-:S02]  /*0f00*/  MOV R8, 0xf20 ;  /* 0x00000f2000087802 */ /* 0x000fc40000000f00 */
[----:B------:R-:W-:Y:S05]  /*0f10*/  CALL.REL.NOINC `($__internal_196_$__cuda_sm70_shflsync_bfly_p) ;  /* 0x0000047000007944 */ /* 0x000fea0003c00000 */
[----:B-1----:R-:W-:Y:S01]  /*0f20*/  FADD.FTZ R10, R18, R14 ;  /* 0x0000000e120a7221 */ /* 0x002fe20000010000 */
[----:B0-----:R-:W-:Y:S01]  /*0f30*/  HFMA2.MMA R17, -RZ, RZ, 0, 9.5367431640625e-07 ;  /* 0x00000010ff117435 */ /* 0x001fe200000001ff */
[----:B------:R-:W-:Y:S01]  /*0f40*/  IMAD.MOV.U32 R14, RZ, RZ, 0x1f ;  /* 0x0000001fff0e7424 */ /* 0x000fe200078e00ff */
[----:B------:R-:W-:-:S02]  /*0f50*/  MOV R19, 0xffffffff ;  /* 0xffffffff00137802 */ /* 0x000fc40000000f00 */
[----:B------:R-:W-:Y:S02]  /*0f60*/  MOV R18, R10 ;  /* 0x0000000a00127202 */ /* 0x000fe40000000f00 */
[----:B------:R-:W-:Y:S02]  /*0f70*/  MOV R8, 0xf90 ;  /* 0x00000f9000087802 */ /* 0x000fe40000000f00 */
[----:B------:R-:W-:Y:S05]  /*0f80*/  CALL.REL.NOINC `($__internal_196_$__cuda_sm70_shflsync_bfly_p) ;  /* 0x0000040000007944 */ /* 0x000fea0003c00000 */
[----:B0-----:R-:W-:Y:S01]  /*0f90*/  HFMA2.MMA R17, -RZ, RZ, 0, 5.9604644775390625e-08 ;  /* 0x00000001ff117435 */ /* 0x001fe200000001ff */
[----:B-1----:R-:W-:Y:S01]  /*0fa0*/  IMAD.MOV.U32 R13, RZ, RZ, R14 ;  /* 0x000000ffff0d7224 */ /* 0x002fe200078e000e */
[----:B------:R-:W-:Y:S01]  /*0fb0*/  MOV R18, R15 ;  /* 0x0000000f00127202 */ /* 0x000fe20000000f00 */
[----:B------:R-:W-:Y:S01]  /*0fc0*/  IMAD.MOV.U32 R14, RZ, RZ, 0x1f ;  /* 0x0000001fff0e7424 */ /* 0x000fe200078e00ff */
[----:B------:R-:W-:Y:S02]  /*0fd0*/  MOV R19, 0xffffffff ;  /* 0xffffffff00137802 */ /* 0x000fe40000000f00 */
[----:B------:R-:W-:Y:S02]  /*0fe0*/  MOV R8, 0x1000 ;  /* 0x0000100000087802 */ /* 0x000fe40000000f00 */
[----:B------:R-:W-:Y:S05]  /*0ff0*/  CALL.REL.NOINC `($__internal_196_$__cuda_sm70_shflsync_bfly_p) ;  /* 0x0000039000007944 */ /* 0x000fea0003c00000 */
[----:B0-----:R-:W-:Y:S01]  /*1000*/  HFMA2.MMA R17, -RZ, RZ, 0, 1.1920928955078125e-07 ;  /* 0x00000002ff117435 */ /* 0x001fe200000001ff */
[----:B-1----:R-:W-:Y:S01]  /*1010*/  FADD.FTZ R18, R15, R14 ;  /* 0x0000000e0f127221 */ /* 0x002fe20000010000 */
[----:B------:R-:W-:Y:S01]  /*1020*/  MOV R19, 0xffffffff ;  /* 0xffffffff00137802 */ /* 0x000fe20000000f00 */
[----:B------:R-:W-:Y:S01]  /*1030*/  IMAD.MOV.U32 R14, RZ, RZ, 0x1f ;  /* 0x0000001fff0e7424 */ /* 0x000fe200078e00ff */
[----:B------:R-:W-:-:S02]  /*1040*/  MOV R8, 0x1060 ;  /* 0x0000106000087802 */ /* 0x000fc40000000f00 */
[----:B------:R-:W-:Y:S05]  /*1050*/  CALL.REL.NOINC `($__internal_196_$__cuda_sm70_shflsync_bfly_p) ;  /* 0x0000033000007944 */ /* 0x000fea0003c00000 */
        /* <DEDUP_REMOVED lines=14> */
[----:B------:R-:W-:Y:S01]  /*1140*/  MOV R14, 0x1f ;  /* 0x0000001f000e7802 */ /* 0x000fe20000000f00 */
[----:B------:R-:W-:Y:S01]  /*1150*/  IMAD.MOV.U32 R19, RZ, RZ, -0x1 ;  /* 0xffffffffff137424 */ /* 0x000fe200078e00ff */
[----:B------:R-:W-:-:S02]  /*1160*/  MOV R8, 0x1190 ;  /* 0x0000119000087802 */ /* 0x000fc40000000f00 */
[----:B------:R-:W-:Y:S02]  /*1170*/  MOV R18, R12 ;  /* 0x0000000c00127202 */ /* 0x000fe40000000f00 */
[----:B------:R-:W-:Y:S05]  /*1180*/  CALL.REL.NOINC `($__internal_196_$__cuda_sm70_shflsync_bfly_p) ;  /* 0x0000020000007944 */ /* 0x000fea0003c00000 */
[----:B-1----:R-:W-:Y:S01]  /*1190*/  MOV R15, R14 ;  /* 0x0000000e000f7202 */ /* 0x002fe20000000f00 */
[----:B------:R-:W-:Y:S01]  /*11a0*/  HFMA2.MMA R14, -RZ, RZ, 0, 1.847743988037109375e-06 ;  /* 0x0000001fff0e7435 */ /* 0x000fe200000001ff */
[----:B0-----:R-:W-:Y:S01]  /*11b0*/  MOV R18, R11 ;  /* 0x0000000b00127202 */ /* 0x001fe20000000f00 */
        /* <DEDUP_REMOVED lines=13> */
[----:B------:R-:W-:Y:S01]  /*1290*/  IMAD.MOV.U32 R19, RZ, RZ, -0x1 ;  /* 0xffffffffff137424 */ /* 0x000fe200078e00ff */
[----:B------:R-:W-:-:S02]  /*12a0*/  MOV R8, 0x12c0 ;  /* 0x000012c000087802 */ /* 0x000fc40000000f00 */
[----:B------:R-:W-:Y:S05]  /*12b0*/  CALL.REL.NOINC `($__internal_196_$__cuda_sm70_shflsync_bfly_p) ;  /* 0x000000d000007944 */ /* 0x000fea0003c00000 */
[----:B0-----:R-:W-:Y:S01]  /*12c0*/  HFMA2.MMA R17, -RZ, RZ, 0, 4.76837158203125e-07 ;  /* 0x00000008ff117435 */ /* 0x001fe200000001ff */
[----:B-1----:R-:W-:Y:S01]  /*12d0*/  FADD.FTZ R18, R18, R14 ;  /* 0x0000000e12127221 */ /* 0x002fe20000010000 */
[----:B------:R-:W-:-:S02]  /*12e0*/  MOV R14, 0x1f ;  /* 0x0000001f000e7802 */ /* 0x000fc40000000f00 */
[----:B------:R-:W-:Y:S02]  /*12f0*/  MOV R19, 0xffffffff ;  /* 0xffffffff00137802 */ /* 0x000fe40000000f00 */
[----:B------:R-:W-:Y:S02]  /*1300*/  MOV R8, 0x1320 ;  /* 0x0000132000087802 */ /* 0x000fe40000000f00 */
[----:B------:R-:W-:Y:S05]  /*1310*/  CALL.REL.NOINC `($__internal_196_$__cuda_sm70_shflsync_bfly_p) ;  /* 0x0000007000007944 */ /* 0x000fea0003c00000 */
[----:B01----:R-:W-:Y:S01]  /*1320*/  FADD.FTZ R18, R18, R14 ;  /* 0x0000000e12127221 */ /* 0x003fe20000010000 */
[----:B------:R-:W-:Y:S01]  /*1330*/  HFMA2.MMA R14, -RZ, RZ, 0, 1.847743988037109375e-06 ;  /* 0x0000001fff0e7435 */ /* 0x000fe200000001ff */
[----:B------:R-:W-:Y:S01]  /*1340*/  IMAD.MOV.U32 R17, RZ, RZ, 0x10 ;  /* 0x00000010ff117424 */ /* 0x000fe200078e00ff */
[----:B------:R-:W-:Y:S02]  /*1350*/  MOV R19, 0xffffffff ;  /* 0xffffffff00137802 */ /* 0x000fe40000000f00 */
[----:B------:R-:W-:Y:S02]  /*1360*/  MOV R8, 0x1380 ;  /* 0x0000138000087802 */ /* 0x000fe40000000f00 */
[----:B------:R-:W-:Y:S05]  /*1370*/  CALL.REL.NOINC `($__internal_196_$__cuda_sm70_shflsync_bfly_p) ;  /* 0x0000001000007944 */ /* 0x000fea0003c00000 */
[----:B01----:R-:W-:Y:S05]  /*1380*/  BRA `(.L_x_9085) ;  /* 0xfffff80000007947 */ /* 0x003fea000383ffff */
        .weak           $__internal_196_$__cuda_sm70_shflsync_bfly_p
        .type           $__internal_196_$__cuda_sm70_shflsync_bfly_p,@function
        .size           $__internal_196_$__cuda_sm70_shflsync_bfly_p,(.L_x_9450 - $__internal_196_$__cuda_sm70_shflsync_bfly_p)
$__internal_196_$__cuda_sm70_shflsync_bfly_p:
[----:B------:R-:W-:Y:S01]  /*1390*/  HFMA2.MMA R9, -RZ, RZ, 0, 0 ;  /* 0x00000000ff097435 */ /* 0x000fe200000001ff */
[----:B------:R-:W-:Y:S04]  /*13a0*/  WARPSYNC R19 ;  /* 0x0000001300007348 */ /* 0x000fe80003800000 */
[----:B------:R0:W1:Y:S01]  /*13b0*/  SHFL.BFLY PT, R14, R18, R17, R14 ;  /* 0x0c000011120e7389 */ /* 0x00006200000e000e */
[----:B------:R-:W-:Y:S05]  /*13c0*/  RET.REL.NODEC R8 `(_ZN10layer_norm22ln_bwd_finalize_kernelINS_22Kernel_traits_finalizeILj3072EfffffjLb1ELj1024ELj4ENS_18Kernel_traits_baseILj3072EfffffjLj1024EEEEELb1ELb0EEEvNS_9BwdParamsE) ;  /* 0xffffec3008007950 */ /* 0x000fea0003c3ffff */
.L_x_9086:
        /* <DEDUP_REMOVED lines=11> */
.L_x_9450:


//--------------------- .text._ZN10layer_norm13ln_bwd_kernelINS_13Kernel_traitsIfffffjLj3072ELj1ELj1ELj4ELj16ENS_18Kernel_traits_baseILj3072EfffffjLj128EEEEELb1ELb1ELb1ELb0EEEvNS_9BwdParamsE --------------------------
	.section	.text._ZN10layer_norm13ln_bwd_kernelINS_13Kernel_traitsIfffffjLj3072ELj1ELj1ELj4ELj16ENS_18Kernel_traits_baseILj3072EfffffjLj128EEEEELb1ELb1ELb1ELb0EEEvNS_9BwdParamsE,"ax",@progbits
	.sectioninfo	@"SHI_REGISTERS=242"
	.align	128
        .global         _ZN10layer_norm13ln_bwd_kernelINS_13Kernel_traitsIfffffjLj3072ELj1ELj1ELj4ELj16ENS_18Kernel_traits_baseILj3072EfffffjLj128EEEEELb1ELb1ELb1ELb0EEEvNS_9BwdParamsE
        .type           _ZN10layer_norm13ln_bwd_kernelINS_13Kernel_traitsIfffffjLj3072ELj1ELj1ELj4ELj16ENS_18Kernel_traits_baseILj3072EfffffjLj128EEEEELb1ELb1ELb1ELb0EEEvNS_9BwdParamsE,@function
        .size           _ZN10layer_norm13ln_bwd_kernelINS_13Kernel_traitsIfffffjLj3072ELj1ELj1ELj4ELj16ENS_18Kernel_traits_baseILj3072EfffffjLj128EEEEELb1ELb1ELb1ELb0EEEvNS_9BwdParamsE,(.L_x_9451 - _ZN10layer_norm13ln_bwd_kernelINS_13Kernel_traitsIfffffjLj3072ELj1ELj1ELj4ELj16ENS_18Kernel_traits_baseILj3072EfffffjLj128EEEEELb1ELb1ELb1ELb0EEEvNS_9BwdParamsE)
        .other          _ZN10layer_norm13ln_bwd_kernelINS_13Kernel_traitsIfffffjLj3072ELj1ELj1ELj4ELj16ENS_18Kernel_traits_baseILj3072EfffffjLj128EEEEELb1ELb1ELb1ELb0EEEvNS_9BwdParamsE,@"STO_CUDA_ENTRY STV_DEFAULT"
_ZN10layer_norm13ln_bwd_kernelINS_13Kernel_traitsIfffffjLj3072ELj1ELj1ELj4ELj16ENS_18Kernel_traits_baseILj3072EfffffjLj128EEEEELb1ELb1ELb1ELb0EEEvNS_9BwdParamsE:
.text._ZN10layer_norm13ln_bwd_kernelINS_13Kernel_traitsIfffffjLj3072ELj1ELj1ELj4ELj16ENS_18Kernel_traits_baseILj3072EfffffjLj128EEEEELb1ELb1ELb1ELb0EEEvNS_9BwdParamsE:
        /* <DEDUP_REMOVED lines=15> */
[C---:B------:R-:W-:Y:S02]  /*00f0*/  ISETP.GE.U32.AND P2, PT, R7.reuse, 0x280, PT ;  /* 0x000002800700780c */ /* 0x040fe40003f46070 */
        /* <DEDUP_REMOVED lines=12> */
[----:B------:R2:W5:Y:S01]  /*01c0*/  @P5 LDG.E.128 R28, [R4.64] ;  /* 0x00000004041c5981 */ /* 0x000562000c1e1d00 */
[----:B------:R-:W-:Y:S02]  /*01d0*/  P2R R6, PR, RZ, 0x1 ;  /* 0x00000001ff067803 */ /* 0x000fe40000000000 */
        /* <DEDUP_REMOVED lines=66> */
.L_x_9175:
        /* <DEDUP_REMOVED lines=19> */
[----:B-1---5:R-:W-:Y:S01]  /*0730*/  ISETP.GE.AND P0, PT, R8, 0x1, PT ;  /* 0x000000010800780c */ /* 0x022fe20003f06270 */
[----:B------:R-:W-:Y:S01]  /*0740*/  HFMA2.MMA R215, -RZ, RZ, 0, 0 ;  /* 0x00000000ffd77435 */ /* 0x000fe200000001ff */
[----:B------:R-:W-:Y:S01]  /*0750*/  LOP3.LUT P5, RZ, R7, 0xffffff80, RZ, 0xc0, !PT ;  /* 0xffffff8007ff7812 */ /* 0x000fe200078ac0ff */
[----:B------:R-:W-:Y:S01]  /*0760*/  BSSY B1, `(.L_x_9090) ;  /* 0x000000f000017945 */ /* 0x000fe20003800000 */
[----:B------:R-:W-:-:S09]  /*0770*/  MOV R184, R14 ;  /* 0x0000000e00b87202 */ /* 0x000fd20000000f00 */
        /* <DEDUP_REMOVED lines=13> */
.L_x_9091:
[----:B------:R-:W-:Y:S05]  /*0850*/  BSYNC B1 ;  /* 0x0000000000017941 */ /* 0x000fea0003800000 */
.L_x_9090:
[----:B------:R-:W-:Y:S01]  /*0860*/  ISETP.GE.U32.AND P0, PT, R7, 0x100, PT ;  /* 0x000001000700780c */ /* 0x000fe20003f06070 */
[----:B------:R-:W-:-:S12]  /*0870*/  BSSY B1, `(.L_x_9092) ;  /* 0x000000a000017945 */ /* 0x000fd80003800000 */
[----:B------:R-:W-:Y:S05]  /*0880*/  @!P0 BRA `(.L_x_9093) ;  /* 0x0000008000008947 */ /* 0x000fea0003800000 */
[----:B------:R-:W-:-:S04]  /*0890*/  ISETP.NE.U32.AND P0, PT, RZ, c[0x0][0x218], PT ;  /* 0x00008600ff007a0c */ /* 0x000fc80003f05070 */
[----:B------:R-:W-:Y:S01]  /*08a0*/  ISETP.NE.AND.EX P0, PT, RZ, c[0x0][0x21c], PT, P0 ;  /* 0x00008700ff007a0c */ /* 0x000fe20003f05300 */
[----:B-1----:R-:W-:-:S05]  /*08b0*/  IMAD.WIDE.U32 R180, R215, R214, c[0x0][0x190] ;  /* 0x00006400d7b47625 */ /* 0x002fca00078e00d6 */
[----:B------:R1:W5:Y:S07]  /*08c0*/  LDG.E R5, [R180.64] ;  /* 0x00000004b4057981 */ /* 0x00036e000c1e1900 */
[----:B------:R-:W-:-:S05]  /*08d0*/  @P0 IMAD.WIDE.U32 R182, R184, R227, c[0x0][0x218] ;  /* 0x00008600b8b60625 */ /* 0x000fca00078e00e3 */
[----:B------:R1:W5:Y:S01]  /*08e0*/  @P0 LDG.E.128 R144, [R182.64] ;  /* 0x00000004b6900981 */ /* 0x000362000c1e1d00 */
[----:B------:R-:W-:Y:S02]  /*08f0*/  IADD3 R215, R215, 0x80, RZ ;  /* 0x00000080d7d77810 */ /* 0x000fe40007ffe0ff */
[----:B------:R-:W-:Y:S02]  /*0900*/  IADD3 R184, R184, 0x80, RZ ;  /* 0x00000080b8b87810 */ /* 0x000fe40007ffe0ff */
.L_x_9093:
[----:B------:R-:W-:Y:S05]  /*0910*/  BSYNC B1 ;  /* 0x0000000000017941 */ /* 0x000fea0003800000 */
.L_x_9092:
[----:B------:R-:W-:Y:S01]  /*0920*/  BSSY B1, `(.L_x_9094) ;  /* 0x000000a000017945 */ /* 0x000fe20003800000 */
        /* <DEDUP_REMOVED lines=9> */
.L_x_9095:
[----:B------:R-:W-:Y:S05]  /*09c0*/  BSYNC B1 ;  /* 0x0000000000017941 */ /* 0x000fea0003800000 */
.L_x_9094:
        /* <DEDUP_REMOVED lines=10> */
.L_x_9097:
[----:B------:R-:W-:Y:S05]  /*0a70*/  BSYNC B1 ;  /* 0x0000000000017941 */ /* 0x000fea0003800000 */
.L_x_9096:
        /* <DEDUP_REMOVED lines=10> */
.L_x_9099:
[----:B------:R-:W-:Y:S05]  /*0b20*/  BSYNC B1 ;  /* 0x0000000000017941 */ /* 0x000fea0003800000 */
.L_x_9098:
[----:B------:R-:W-:Y:S01]  /*0b30*/  ISETP.GE.U32.AND P0, PT, R7, 0x300, PT ;  /* 0x000003000700780c */ /* 0x000fe20003f06070 */
[----:B------:R-:W-:Y:S01]  /*0b40*/  HFMA2.MMA R233, -RZ, RZ, 0, 0 ;  /* 0x00000000ffe97435 */ /* 0x000fe200000001ff */
[----:B------:R-:W-:-:S11]  /*0b50*/  MOV R231, RZ ;  /* 0x000000ff00e77202 */ /* 0x000fd60000000f00 */
[----:B------:R-:W-:Y:S05]  /*0b60*/  @!P0 BRA `(.L_x_9100) ;  /* 0x0000128000008947 */ /* 0x000fea0003800000 */
[----:B------:R-:W-:-:S04]  /*0b70*/  ISETP.NE.U32.AND P0, PT, RZ, c[0x0][0x218], PT ;  /* 0x00008600ff007a0c */ /* 0x000fc80003f05070 */
[----:B------:R-:W-:Y:S01]  /*0b80*/  ISETP.NE.AND.EX P0, PT, RZ, c[0x0][0x21c], PT, P0 ;  /* 0x00008700ff007a0c */ /* 0x000fe20003f05300 */
[----:B------:R-:W-:-:S05]  /*0b90*/  IMAD.WIDE.U32 R214, R215, R214, c[0x0][0x190] ;  /* 0x00006400d7d67625 */ /* 0x000fca00078e00d6 */
[----:B------:R2:W5:Y:S07]  /*0ba0*/  LDG.E R0, [R214.64] ;  /* 0x00000004d6007981 */ /* 0x00056e000c1e1900 */
[----:B-1----:R-:W-:-:S05]  /*0bb0*/  @P0 IMAD.WIDE.U32 R180, R184, R227, c[0x0][0x218] ;  /* 0x00008600b8b40625 */ /* 0x002fca00078e00e3 */
[----:B------:R2:W5:Y:S01]  /*0bc0*/  @P0 LDG.E.128 R160, [R180.64] ;  /* 0x00000004b4a00981 */ /* 0x000562000c1e1d00 */
[----:B------:R-:W-:Y:S01]  /*0bd0*/  MOV R231, RZ ;  /* 0x000000ff00e77202 */ /* 0x000fe20000000f00 */
[----:B------:R-:W-:Y:S05]  /*0be0*/  BRA `(.L_x_9100) ;  /* 0x0000120000007947 */ /* 0x000fea0003800000 */
.L_x_9089:
[----:B-1---5:R-:W-:Y:S01]  /*0bf0*/  ISETP.GE.AND P0, PT, R8, 0x1, PT ;  /* 0x000000010800780c */ /* 0x022fe20003f06270 */
[----:B------:R-:W-:Y:S01]  /*0c00*/  HFMA2.MMA R215, -RZ, RZ, 0, 0 ;  /* 0x00000000ffd77435 */ /* 0x000fe200000001ff */
[----:B------:R-:W-:Y:S01]  /*0c10*/  LOP3.LUT P5, RZ, R7, 0xffffff80, RZ, 0xc0, !PT ;  /* 0xffffff8007ff7812 */ /* 0x000fe200078ac0ff */
[----:B------:R-:W-:Y:S01]  /*0c20*/  BSSY B1, `(.L_x_9101) ;  /* 0x0000039000017945 */ /* 0x000fe20003800000 */
[----:B------:R-:W-:Y:S01]  /*0c30*/  HFMA2.MMA R231, -RZ, RZ, 0, 0 ;  /* 0x00000000ffe77435 */ /* 0x000fe200000001ff */
[----:B------:R-:W-:Y:S02]  /*0c40*/  MOV R233, RZ ;  /* 0x000000ff00e97202 */ /* 0x000fe40000000f00 */
[----:B------:R-:W-:-:S06]  /*0c50*/  MOV R234, R14 ;  /* 0x0000000e00ea7202 */ /* 0x000fcc0000000f00 */
        /* <DEDUP_REMOVED lines=34> */
[C---:B------:R-:W-:Y:S02]  /*0e80*/  FMUL.FTZ R199, R9.reuse, R182 ;  /* 0x000000b609c77220 */ /* 0x040fe40000410000 */
        /* <DEDUP_REMOVED lines=18> */
.L_x_9102:
[----:B0-----:R-:W-:Y:S05]  /*0fb0*/  BSYNC B1 ;  /* 0x0000000000017941 */ /* 0x001fea0003800000 */
.L_x_9101:
        /* <DEDUP_REMOVED lines=21> */
[----:B------:R-:W-:Y:S02]  /*1110*/  FMUL.FTZ R192, R9, R198 ;  /* 0x000000c609c07220 */ /* 0x000fe40000410000 */
[----:B---3--:R-:W-:Y:S02]  /*1120*/  FMUL.FTZ R198, R32, R184 ;  /* 0x000000b820c67220 */ /* 0x008fe40000410000 */
        /* <DEDUP_REMOVED lines=23> */
.L_x_9104:
[----:B0-----:R-:W-:Y:S05]  /*12a0*/  BSYNC B1 ;  /* 0x0000000000017941 */ /* 0x001fea0003800000 */
.L_x_9103:
        /* <DEDUP_REMOVED lines=45> */
.L_x_9106:
[----:B0-----:R-:W-:Y:S05]  /*1580*/  BSYNC B1 ;  /* 0x0000000000017941 */ /* 0x001fea0003800000 */
.L_x_9105:
        /* <DEDUP_REMOVED lines=24> */
[----:B0-----:R-:W-:Y:S02]  /*1710*/  FMUL.FTZ R207, R49, R185 ;  /* 0x000000b931cf7220 */ /* 0x001fe40000410000 */
        /* <DEDUP_REMOVED lines=20> */
.L_x_9108:
[----:B------:R-:W-:Y:S05]  /*1860*/  BSYNC B1 ;  /* 0x0000000000017941 */ /* 0x000fea0003800000 */
.L_x_9107:
        /* <DEDUP_REMOVED lines=21> */
[C---:B------:R-:W-:Y:S02]  /*19c0*/  FMUL.FTZ R16, R9.reuse, R16 ;  /* 0x0000001009107220 */ /* 0x040fe40000410000 */
[----:B---3--:R-:W-:Y:S02]  /*19d0*/  FMUL.FTZ R189, R56, R184 ;  /* 0x000000b838bd7220 */ /* 0x008fe40000410000 */
[----:B-1----:R-:W-:Y:S02]  /*19e0*/  FMUL.FTZ R22, R9, R204 ;  /* 0x000000cc09167220 */ /* 0x002fe40000410000 */
        /* <DEDUP_REMOVED lines=21> */
.L_x_9110:
[----:B0-----:R-:W-:Y:S05]  /*1b40*/  BSYNC B1 ;  /* 0x0000000000017941 */ /* 0x001fea0003800000 */
.L_x_9109:
        /* <DEDUP_REMOVED lines=22> */
[----:B-1----:R-:W-:Y:S02]  /*1cb0*/  FMUL.FTZ R211, R69, R181 ;  /* 0x000000b545d37220 */ /* 0x002fe40000410000 */
        /* <DEDUP_REMOVED lines=19> */
.L_x_9100:
[----:B0-----:R-:W-:Y:S05]  /*1df0*/  BSYNC B0 ;  /* 0x0000000000007941 */ /* 0x001fea0003800000 */
.L_x_9088:
[----:B------:R-:W-:Y:S02]  /*1e00*/  LOP3.LUT P0, RZ, R10, 0xff, RZ, 0xc0, !PT ;  /* 0x000000ff0aff7812 */ /* 0x000fe4000780c0ff */
[----:B-1----:R-:W-:-:S04]  /*1e10*/  SHF.R.U32.HI R182, RZ, 0x5, R13 ;  /* 0x00000005ffb67819 */ /* 0x002fc8000001160d */
[----:B------:R-:W-:-:S07]  /*1e20*/  LOP3.LUT R227, R182, 0x7fffffc, RZ, 0xc0, !PT ;  /* 0x07fffffcb6e37812 */ /* 0x000fce00078ec0ff */
[----:B------:R-:W-:Y:S02]  /*1e30*/  @!P0 IADD3 R227, R227, 0x4, RZ ;  /* 0x00000004e3e38810 */ /* 0x000fe40007ffe0ff */
[----:B------:R-:W-:Y:S01]  /*1e40*/  LOP3.LUT P0, RZ, R13, 0x1f, RZ, 0xc0, !PT ;  /* 0x0000001f0dff7812 */ /* 0x000fe2000780c0ff */
[----:B------:R-:W-:Y:S10]  /*1e50*/  BRA.DIV ~URZ, `(.L_x_9111) ;  /* 0x00002e827f007947 */ /* 0x000ff4000b800000 */
[----:B------:R0:W1:Y:S02]  /*1e60*/  SHFL.DOWN PT, R184, R233, 0x10, 0x1f ;  /* 0x0a001f00e9b87f89 */ /* 0x00006400000e0000 */
.L_x_9176:
[----:B------:R-:W-:Y:S05]  /*1e70*/  BRA.DIV ~URZ, `(.L_x_9112) ;  /* 0x00002ee27f007947 */ /* 0x000fea000b800000 */
        /* <DEDUP_REMOVED lines=17> */
.L_x_9177:
        /* <DEDUP_REMOVED lines=36> */
[----:B------:R-:W-:Y:S01]  /*21d0*/  @!P1 FSEL R180, R143, RZ, P5 ;  /* 0x000000ff8fb49208 */ /* 0x000fe20002800000 */
[----:B------:R-:W-:Y:S05]  /*21e0*/  @!P0 BRA `(.L_x_9116) ;  /* 0x0000003000008947 */ /* 0x000fea0003800000 */
[----:B------:R-:W-:-:S05]  /*21f0*/  MOV R169, 0x10 ;  /* 0x0000001000a97802 */ /* 0x000fca0000000f00 */
[----:B------:R-:W-:-:S06]  /*2200*/  IMAD.WIDE.U32 R168, R8, R169, c[0x0][0x170] ;  /* 0x00005c0008a87625 */ /* 0x000fcc00078e00a9 */
[----:B------:R-:W5:Y:S02]  /*2210*/  LDG.E.128 R168, [R168.64] ;  /* 0x00000004a8a87981 */ /* 0x000f64000c1e1d00 */
.L_x_9116:
[----:B------:R-:W-:Y:S05]  /*2220*/  BSYNC B1 ;  /* 0x0000000000017941 */ /* 0x000fea0003800000 */
.L_x_9115:
        /* <DEDUP_REMOVED lines=10> */
.L_x_9118:
[----:B------:R-:W-:Y:S05]  /*22d0*/  BSYNC B1 ;  /* 0x0000000000017941 */ /* 0x000fea0003800000 */
.L_x_9117:
[----:B------:R-:W-:Y:S01]  /*22e0*/  @P0 FMUL.FTZ R182, R181, c[0x0][0x1ec] ;  /* 0x00007b00b5b60a20 */ /* 0x000fe20000410000 */
[----:B------:R-:W-:Y:S01]  /*22f0*/  @P0 LOP3.LUT P5, RZ, R6, 0xff, RZ, 0xc0, !PT ;  /* 0x000000ff06ff0812 */ /* 0x000fe200078ac0ff */
[----:B------:R-:W-:Y:S02]  /*2300*/  BSSY B1, `(.L_x_9119) ;  /* 0x0000012000017945 */ /* 0x000fe40003800000 */
[----:B------:R-:W-:-:S04]  /*2310*/  @P0 FMUL.FTZ R183, R182, c[0x0][0x1e8] ;  /* 0x00007a00b6b70a20 */ /* 0x000fc80000410000 */
[-C--:B-----5:R-:W-:Y:S02]  /*2320*/  @P0 FMUL.FTZ R187, R168, R183.reuse ;  /* 0x000000b7a8bb0220 */ /* 0x0a0fe40000410000 */
[----:B------:R-:W-:-:S03]  /*2330*/  @P0 FMUL.FTZ R183, R28, R183 ;  /* 0x000000b71cb70220 */ /* 0x000fc60000410000 */
[----:B------:R-:W-:Y:S02]  /*2340*/  @P0 FSEL R187, R187, RZ, P5 ;  /* 0x000000ffbbbb0208 */ /* 0x000fe40002800000 */
        /* <DEDUP_REMOVED lines=13> */
.L_x_9120:
[----:B------:R-:W-:Y:S05]  /*2420*/  BSYNC B1 ;  /* 0x0000000000017941 */ /* 0x000fea0003800000 */
.L_x_9119:
[----:B------:R-:W-:Y:S01]  /*2430*/  @P0 FMUL.FTZ R183, R182, c[0x0][0x1ec] ;  /* 0x00007b00b6b70a20 */ /* 0x000fe20000410000 */
[----:B------:R-:W-:Y:S01]  /*2440*/  @P0 LOP3.LUT P5, RZ, R6, 0xff00, RZ, 0xc0, !PT ;  /* 0x0000ff0006ff0812 */ /* 0x000fe200078ac0ff */
[----:B------:R-:W-:Y:S02]  /*2450*/  BSSY B1, `(.L_x_9121) ;  /* 0x0000012000017945 */ /* 0x000fe40003800000 */
[----:B------:R-:W-:-:S04]  /*2460*/  @P0 FMUL.FTZ R186, R183, c[0x0][0x1e8] ;  /* 0x00007a00b7ba0a20 */ /* 0x000fc80000410000 */
[-C--:B------:R-:W-:Y:S02]  /*2470*/  @P0 FMUL.FTZ R183, R169, R186.reuse ;  /* 0x000000baa9b70220 */ /* 0x080fe40000410000 */
[----:B------:R-:W-:-:S05]  /*2480*/  @P0 FMUL.FTZ R186, R29, R186 ;  /* 0x000000ba1dba0220 */ /* 0x000fca0000410000 */
[----:B------:R-:W-:Y:S02]  /*2490*/  @P0 SEL R173, R186, RZ, P5 ;  /* 0x000000ffbaad0207 */ /* 0x000fe40002800000 */
[----:B------:R-:W-:Y:S02]  /*24a0*/  @P0 FSEL R186, R183, RZ, P5 ;  /* 0x000000ffb7ba0208 */ /* 0x000fe40002800000 */
        /* <DEDUP_REMOVED lines=12> */
.L_x_9122:
[----:B------:R-:W-:Y:S05]  /*2570*/  BSYNC B1 ;  /* 0x0000000000017941 */ /* 0x000fea0003800000 */
.L_x_9121:
        /* <DEDUP_REMOVED lines=22> */
.L_x_9124:
[----:B------:R-:W-:Y:S05]  /*26e0*/  BSYNC B1 ;  /* 0x0000000000017941 */ /* 0x000fea0003800000 */
.L_x_9123:
[C---:B------:R-:W-:Y:S01]  /*26f0*/  SEL R179, R180.reuse, R179, P5 ;  /* 0x000000b3b4b37207 */ /* 0x040fe20002800000 */
[----:B------:R-:W-:Y:S01]  /*2700*/  @P0 FMUL.FTZ R180, R180, c[0x0][0x1ec] ;  /* 0x00007b00b4b40a20 */ /* 0x000fe20000410000 */
[----:B------:R-:W-:Y:S01]  /*2710*/  ISETP.NE.U32.AND P5, PT, RZ, c[0x0][0x258], PT ;  /* 0x00009600ff007a0c */ /* 0x000fe20003fa5070 */
[----:B------:R-:W-:Y:S02]  /*2720*/  @P0 FADD.FTZ R116, R116, R187 ;  /* 0x000000bb74740221 */ /* 0x000fe40000010000 */
[----:B------:R-:W-:Y:S01]  /*2730*/  @P0 FMUL.FTZ R180, R180, c[0x0][0x1e8] ;  /* 0x00007a00b4b40a20 */ /* 0x000fe20000410000 */
[----:B------:R-:W-:Y:S01]  /*2740*/  ISETP.NE.AND.EX P5, PT, RZ, c[0x0][0x25c], PT, P5 ;  /* 0x00009700ff007a0c */ /* 0x000fe20003fa5350 */
[----:B------:R-:W-:Y:S02]  /*2750*/  @P0 FADD.FTZ R117, R117, R186 ;  /* 0x000000ba75750221 */ /* 0x000fe40000010000 */
[-C--:B------:R-:W-:Y:S02]  /*2760*/  @P0 FMUL.FTZ R181, R171, R180.reuse ;  /* 0x000000b4abb50220 */ /* 0x080fe40000410000 */
[----:B------:R-:W-:-:S02]  /*2770*/  @P0 FMUL.FTZ R180, R31, R180 ;  /* 0x000000b41fb40220 */ /* 0x000fc40000410000 */
[----:B------:R-:W-:-:S06]  /*2780*/  @P0 FADD.FTZ R118, R118, R215 ;  /* 0x000000d776760221 */ /* 0x000fcc0000010000 */
[----:B------:R-:W-:-:S05]  /*2790*/  @P5 MOV R183, 0x10 ;  /* 0x0000001000b75802 */ /* 0x000fca0000000f00 */
[C---:B------:R-:W-:Y:S01]  /*27a0*/  @P5 IMAD.WIDE.U32 R182, R14.reuse, R183, c[0x0][0x258] ;  /* 0x000096000eb65625 */ /* 0x040fe200078e00b7 */
[----:B------:R-:W-:-:S04]  /*27b0*/  IADD3 R14, R14, 0x80, RZ ;  /* 0x000000800e0e7810 */ /* 0x000fc80007ffe0ff */
[----:B------:R1:W-:Y:S01]  /*27c0*/  @P5 STG.E.128 [R182.64], R176 ;  /* 0x000000b0b6005986 */ /* 0x0003e2000c101d04 */
[----:B------:R-:W-:-:S04]  /*27d0*/  @P0 LOP3.LUT P5, RZ, R6, 0xff000000, RZ, 0xc0, !PT ;  /* 0xff00000006ff0812 */ /* 0x000fc800078ac0ff */
[----:B------:R-:W-:Y:S02]  /*27e0*/  @P0 FSEL R214, R181, RZ, P5 ;  /* 0x000000ffb5d60208 */ /* 0x000fe40002800000 */
[----:B------:R-:W-:Y:S02]  /*27f0*/  @P0 MOV R181, 0x10 ;  /* 0x0000001000b50802 */ /* 0x000fe40000000f00 */
[----:B------:R-:W-:Y:S01]  /*2800*/  @P0 SEL R175, R180, RZ, P5 ;  /* 0x000000ffb4af0207 */ /* 0x000fe20002800000 */
[----:B------:R-:W-:Y:S02]  /*2810*/  @P0 FADD.FTZ R119, R119, R214 ;  /* 0x000000d677770221 */ /* 0x000fe40000010000 */
[C---:B------:R-:W-:Y:S01]  /*2820*/  @P0 IMAD.WIDE.U32 R180, R8.reuse, R181, c[0x0][0x248] ;  /* 0x0000920008b40625 */ /* 0x040fe200078e00b5 */
[----:B------:R-:W-:-:S04]  /*2830*/  IADD3 R8, R8, 0x80, RZ ;  /* 0x0000008008087810 */ /* 0x000fc80007ffe0ff */
[----:B------:R1:W-:Y:S03]  /*2840*/  @P0 STG.E.128 [R180.64], R172 ;  /* 0x000000acb4000986 */ /* 0x0003e6000c101d04 */
.L_x_9114:
[----:B------:R-:W-:Y:S05]  /*2850*/  BSYNC B0 ;  /* 0x0000000000007941 */ /* 0x000fea0003800000 */
.L_x_9113:
[----:B------:R-:W-:Y:S01]  /*2860*/  ISETP.GE.U32.AND P5, PT, R7, 0x100, PT ;  /* 0x000001000700780c */ /* 0x000fe20003fa6070 */
[----:B------:R-:W-:-:S12]  /*2870*/  BSSY B0, `(.L_x_9125) ;  /* 0x0000067000007945 */ /* 0x000fd80003800000 */
[----:B------:R-:W-:Y:S05]  /*2880*/  @!P5 BRA `(.L_x_9126) ;  /* 0x000006500000d947 */ /* 0x000fea0003800000 */
[----:B-1----:R-:W-:Y:S02]  /*2890*/  @P0 MOV R181, 0x10 ;  /* 0x0000001000b50802 */ /* 0x002fe40000000f00 */
[----:B------:R-:W-:-:S03]  /*28a0*/  ISETP.NE.AND P5, PT, R12, RZ, PT ;  /* 0x000000ff0c00720c */ /* 0x000fc60003fa5270 */
[----:B------:R-:W-:Y:S01]  /*28b0*/  @P0 IMAD.WIDE.U32 R180, R8, R181, c[0x0][0x170] ;  /* 0x00005c0008b40625 */ /* 0x000fe200078e00b5 */
[----:B------:R-:W-:Y:S02]  /*28c0*/  FSEL R232, R184, RZ, !P5 ;  /* 0x000000ffb8e87208 */ /* 0x000fe40006800000 */
[----:B------:R-:W-:Y:S02]  /*28d0*/  @!P1 ISETP.NE.U32.AND P5, PT, RZ, c[0x0][0x218], PT ;  /* 0x00008600ff009a0c */ /* 0x000fe40003fa5070 */
[----:B------:R1:W5:Y:S02]  /*28e0*/  @P0 LDG.E.128 R168, [R180.64] ;  /* 0x00000004b4a80981 */ /* 0x000364000c1e1d00 */
[----:B------:R-:W-:-:S04]  /*28f0*/  @!P1 ISETP.NE.AND.EX P5, PT, RZ, c[0x0][0x21c], PT, P5 ;  /* 0x00008700ff009a0c */ /* 0x000fc80003fa5350 */
[----:B-----5:R-:W-:Y:S02]  /*2900*/  @!P1 FSEL R183, R144, RZ, P5 ;  /* 0x000000ff90b79208 */ /* 0x020fe40002800000 */
[----:B------:R-:W-:Y:S01]  /*2910*/  @!P1 ISETP.NE.U32.AND P5, PT, RZ, c[0x0][0x218], PT ;  /* 0x00008600ff009a0c */ /* 0x000fe20003fa5070 */
[----:B------:R-:W-:Y:S03]  /*2920*/  BSSY B1, `(.L_x_9127) ;  /* 0x000000a000017945 */ /* 0x000fe60003800000 */
[----:B------:R-:W-:-:S04]  /*2930*/  @!P1 ISETP.NE.AND.EX P5, PT, RZ, c[0x0][0x21c], PT, P5 ;  /* 0x00008700ff009a0c */ /* 0x000fc80003fa5350 */
        /* <DEDUP_REMOVED lines=8> */
.L_x_9128:
[----:B-1----:R-:W-:Y:S05]  /*29c0*/  BSYNC B1 ;  /* 0x0000000000017941 */ /* 0x002fea0003800000 */
.L_x_9127:
[----:B------:R-:W-:Y:S01]  /*29d0*/  @P0 FMUL.FTZ R180, R183, c[0x0][0x1ec] ;  /* 0x00007b00b7b40a20 */ /* 0x000fe20000410000 */
[----:B------:R-:W-:Y:S01]  /*29e0*/  @P0 LOP3.LUT P5, RZ, R5, 0xff, RZ, 0xc0, !PT ;  /* 0x000000ff05ff0812 */ /* 0x000fe200078ac0ff */
[----:B------:R-:W-:Y:S02]  /*29f0*/  BSSY B1, `(.L_x_9129) ;  /* 0x0000010000017945 */ /* 0x000fe40003800000 */
[----:B------:R-:W-:-:S04]  /*2a00*/  @P0 FMUL.FTZ R181, R180, c[0x0][0x1e8] ;  /* 0x00007a00b4b50a20 */ /* 0x000fc80000410000 */
[-C--:B------:R-:W-:Y:S02]  /*2a10*/  @P0 FMUL.FTZ R180, R36, R181.reuse ;  /* 0x000000b524b40220 */ /* 0x080fe40000410000 */
[----:B------:R-:W-:-:S03]  /*2a20*/  @P0 FMUL.FTZ R187, R168, R181 ;  /* 0x000000b5a8bb0220 */ /* 0x000fc60000410000 */
[----:B------:R-:W-:Y:S02]  /*2a30*/  @P0 SEL R172, R180, RZ, P5 ;  /* 0x000000ffb4ac0207 */ /* 0x000fe40002800000 */
[----:B------:R-:W-:Y:S02]  /*2a40*/  @P0 FSEL R187, R187, RZ, P5 ;  /* 0x000000ffbbbb0208 */ /* 0x000fe40002800000 */
        /* <DEDUP_REMOVED lines=10> */
.L_x_9130:
[----:B------:R-:W-:Y:S05]  /*2af0*/  BSYNC B1 ;  /* 0x0000000000017941 */ /* 0x000fea0003800000 */
.L_x_9129:
        /* <DEDUP_REMOVED lines=18> */
.L_x_9132:
[----:B------:R-:W-:Y:S05]  /*2c20*/  BSYNC B1 ;  /* 0x0000000000017941 */ /* 0x000fea0003800000 */
.L_x_9131:
        /* <DEDUP_REMOVED lines=17> */
.L_x_9134:
[----:B------:R-:W-:Y:S05]  /*2d40*/  BSYNC B1 ;  /* 0x0000000000017941 */ /* 0x000fea0003800000 */
.L_x_9133:
[----:B------:R-:W-:Y:S01]  /*2d50*/  SEL R176, R183, R176, P5 ;  /* 0x000000b0b7b07207 */ /* 0x000fe20002800000 */
[----:B------:R-:W-:Y:S01]  /*2d60*/  @P0 FADD.FTZ R120, R120, R187 ;  /* 0x000000bb78780221 */ /* 0x000fe20000010000 */
[----:B------:R-:W-:Y:S01]  /*2d70*/  SEL R177, R180, R177, P5 ;  /* 0x000000b1b4b17207 */ /* 0x000fe20002800000 */
[----:B------:R-:W-:Y:S01]  /*2d80*/  @P0 FADD.FTZ R121, R121, R186 ;  /* 0x000000ba79790221 */ /* 0x000fe20000010000 */
[----:B------:R-:W-:Y:S01]  /*2d90*/  SEL R178, R181, R178, P5 ;  /* 0x000000b2b5b27207 */ /* 0x000fe20002800000 */
[----:B------:R-:W-:Y:S01]  /*2da0*/  @P0 FADD.FTZ R122, R122, R215 ;  /* 0x000000d77a7a0221 */ /* 0x000fe20000010000 */
[C---:B------:R-:W-:Y:S01]  /*2db0*/  SEL R179, R214.reuse, R179, P5 ;  /* 0x000000b3d6b37207 */ /* 0x040fe20002800000 */
[----:B------:R-:W-:Y:S01]  /*2dc0*/  @P0 FMUL.FTZ R214, R214, c[0x0][0x1ec] ;  /* 0x00007b00d6d60a20 */ /* 0x000fe20000410000 */
[----:B------:R-:W-:Y:S02]  /*2dd0*/  ISETP.NE.U32.AND P5, PT, RZ, c[0x0][0x258], PT ;  /* 0x00009600ff007a0c */ /* 0x000fe40003fa5070 */
[----:B------:R-:W-:Y:S01]  /*2de0*/  @P0 MOV R181, 0x10 ;  /* 0x0000001000b50802 */ /* 0x000fe20000000f00 */
[----:B------:R-:W-:Y:S01]  /*2df0*/  @P0 FMUL.FTZ R214, R214, c[0x0][0x1e8] ;  /* 0x00007a00d6d60a20 */ /* 0x000fe20000410000 */
[----:B------:R-:W-:-:S03]  /*2e00*/  ISETP.NE.AND.EX P5, PT, RZ, c[0x0][0x25c], PT, P5 ;  /* 0x00009700ff007a0c */ /* 0x000fc60003fa5350 */
[-C--:B------:R-:W-:Y:S02]  /*2e10*/  @P0 FMUL.FTZ R180, R39, R214.reuse ;  /* 0x000000d627b40220 */ /* 0x080fe40000410000 */
[----:B------:R-:W-:-:S08]  /*2e20*/  @P0 FMUL.FTZ R214, R171, R214 ;  /* 0x000000d6abd60220 */ /* 0x000fd00000410000 */
[----:B------:R-:W-:-:S05]  /*2e30*/  @P5 MOV R183, 0x10 ;  /* 0x0000001000b75802 */ /* 0x000fca0000000f00 */
[C---:B------:R-:W-:Y:S01]  /*2e40*/  @P5 IMAD.WIDE.U32 R182, R14.reuse, R183, c[0x0][0x258] ;  /* 0x000096000eb65625 */ /* 0x040fe200078e00b7 */
[----:B------:R-:W-:-:S04]  /*2e50*/  IADD3 R14, R14, 0x80, RZ ;  /* 0x000000800e0e7810 */ /* 0x000fc80007ffe0ff */
[----:B------:R1:W-:Y:S01]  /*2e60*/  @P5 STG.E.128 [R182.64], R176 ;  /* 0x000000b0b6005986 */ /* 0x0003e2000c101d04 */
[----:B------:R-:W-:-:S04]  /*2e70*/  @P0 LOP3.LUT P5, RZ, R5, 0xff000000, RZ, 0xc0, !PT ;  /* 0xff00000005ff0812 */ /* 0x000fc800078ac0ff */
[----:B------:R-:W-:Y:S01]  /*2e80*/  @P0 SEL R175, R180, RZ, P5 ;  /* 0x000000ffb4af0207 */ /* 0x000fe20002800000 */
[----:B------:R-:W-:Y:S01]  /*2e90*/  @P0 IMAD.WIDE.U32 R180, R8, R181, c[0x0][0x248] ;  /* 0x0000920008b40625 */ /* 0x000fe200078e00b5 */
[----:B------:R-:W-:Y:S02]  /*2ea0*/  @P0 FSEL R214, R214, RZ, P5 ;  /* 0x000000ffd6d60208 */ /* 0x000fe40002800000 */
[----:B------:R-:W-:Y:S02]  /*2eb0*/  IADD3 R8, R8, 0x80, RZ ;  /* 0x0000008008087810 */ /* 0x000fe40007ffe0ff */
[----:B------:R1:W-:Y:S01]  /*2ec0*/  @P0 STG.E.128 [R180.64], R172 ;  /* 0x000000acb4000986 */ /* 0x0003e2000c101d04 */
[----:B------:R-:W-:-:S03]  /*2ed0*/  @P0 FADD.FTZ R123, R123, R214 ;  /* 0x000000d67b7b0221 */ /* 0x000fc60000010000 */
.L_x_9126:
[----:B------:R-:W-:Y:S05]  /*2ee0*/  BSYNC B0 ;  /* 0x0000000000007941 */ /* 0x000fea0003800000 */
.L_x_9125:
[----:B------:R-:W-:Y:S01]  /*2ef0*/  BSSY B0, `(.L_x_9135) ;  /* 0x0000067000007945 */ /* 0x000fe20003800000 */
        /* <DEDUP_REMOVED lines=20> */
.L_x_9138:
[----:B-1----:R-:W-:Y:S05]  /*3040*/  BSYNC B1 ;  /* 0x0000000000017941 */ /* 0x002fea0003800000 */
.L_x_9137:
        /* <DEDUP_REMOVED lines=18> */
.L_x_9140:
[----:B------:R-:W-:Y:S05]  /*3170*/  BSYNC B1 ;  /* 0x0000000000017941 */ /* 0x000fea0003800000 */
.L_x_9139:
        /* <DEDUP_REMOVED lines=18> */
.L_x_9142:
[----:B------:R-:W-:Y:S05]  /*32a0*/  BSYNC B1 ;  /* 0x0000000000017941 */ /* 0x000fea0003800000 */
.L_x_9141:
        /* <DEDUP_REMOVED lines=17> */
.L_x_9144:
[----:B------:R-:W-:Y:S05]  /*33c0*/  BSYNC B1 ;  /* 0x0000000000017941 */ /* 0x000fea0003800000 */
.L_x_9143:
        /* <DEDUP_REMOVED lines=25> */
.L_x_9136:
[----:B------:R-:W-:Y:S05]  /*3560*/  BSYNC B0 ;  /* 0x0000000000007941 */ /* 0x000fea0003800000 */
.L_x_9135:
        /* <DEDUP_REMOVED lines=21> */
.L_x_9148:
[----:B-1----:R-:W-:Y:S05]  /*36c0*/  BSYNC B1 ;  /* 0x0000000000017941 */ /* 0x002fea0003800000 */
.L_x_9147:
        /* <DEDUP_REMOVED lines=18> */
.L_x_9150:
[----:B------:R-:W-:Y:S05]  /*37f0*/  BSYNC B1 ;  /* 0x0000000000017941 */ /* 0x000fea0003800000 */
.L_x_9149:
        /* <DEDUP_REMOVED lines=18> */
.L_x_9152:
[----:B------:R-:W-:Y:S05]  /*3920*/  BSYNC B1 ;  /* 0x0000000000017941 */ /* 0x000fea0003800000 */
.L_x_9151:
        /* <DEDUP_REMOVED lines=17> */
.L_x_9154:
[----:B------:R-:W-:Y:S05]  /*3a40*/  BSYNC B1 ;  /* 0x0000000000017941 */ /* 0x000fea0003800000 */
.L_x_9153:
        /* <DEDUP_REMOVED lines=25> */
.L_x_9146:
[----:B------:R-:W-:Y:S05]  /*3be0*/  BSYNC B0 ;  /* 0x0000000000007941 */ /* 0x000fea0003800000 */
.L_x_9145:
        /* <DEDUP_REMOVED lines=21> */
.L_x_9158:
[----:B-1----:R-:W-:Y:S05]  /*3d40*/  BSYNC B1 ;  /* 0x0000000000017941 */ /* 0x002fea0003800000 */
.L_x_9157:
        /* <DEDUP_REMOVED lines=18> */
.L_x_9160:
[----:B------:R-:W-:Y:S05]  /*3e70*/  BSYNC B1 ;  /* 0x0000000000017941 */ /* 0x000fea0003800000 */
.L_x_9159:
        /* <DEDUP_REMOVED lines=18> */
.L_x_9162:
[----:B------:R-:W-:Y:S05]  /*3fa0*/  BSYNC B1 ;  /* 0x0000000000017941 */ /* 0x000fea0003800000 */
.L_x_9161:
        /* <DEDUP_REMOVED lines=17> */
.L_x_9164:
[----:B------:R-:W-:Y:S05]  /*40c0*/  BSYNC B1 ;  /* 0x0000000000017941 */ /* 0x000fea0003800000 */
.L_x_9163:
        /* <DEDUP_REMOVED lines=25> */
.L_x_9156:
[----:B------:R-:W-:Y:S05]  /*4260*/  BSYNC B0 ;  /* 0x0000000000007941 */ /* 0x000fea0003800000 */
.L_x_9155:
        /* <DEDUP_REMOVED lines=22> */
.L_x_9168:
[----:B-1----:R-:W-:Y:S05]  /*43d0*/  BSYNC B1 ;  /* 0x0000000000017941 */ /* 0x002fea0003800000 */
.L_x_9167:
        /* <DEDUP_REMOVED lines=18> */
.L_x_9170:
[----:B------:R-:W-:Y:S05]  /*4500*/  BSYNC B1 ;  /* 0x0000000000017941 */ /* 0x000fea0003800000 */
.L_x_9169:
        /* <DEDUP_REMOVED lines=18> */
.L_x_9172:
[----:B------:R-:W-:Y:S05]  /*4630*/  BSYNC B1 ;  /* 0x0000000000017941 */ /* 0x000fea0003800000 */
.L_x_9171:
        /* <DEDUP_REMOVED lines=17> */
.L_x_9174:
[----:B------:R-:W-:Y:S05]  /*4750*/  BSYNC B1 ;  /* 0x0000000000017941 */ /* 0x000fea0003800000 */
.L_x_9173:
[----:B------:R-:W-:Y:S01]  /*4760*/  ISETP.NE.U32.AND P1, PT, RZ, c[0x0][0x258], PT ;  /* 0x00009600ff007a0c */ /* 0x000fe20003f25070 */
[----:B------:R-:W-:Y:S01]  /*4770*/  @P0 FADD.FTZ R136, R136, R187 ;  /* 0x000000bb88880221 */ /* 0x000fe20000010000 */
[----:B------:R-:W-:Y:S01]  /*4780*/  SEL R178, R181, R178, P5 ;  /* 0x000000b2b5b27207 */ /* 0x000fe20002800000 */
[----:B------:R-:W-:Y:S01]  /*4790*/  @P0 FADD.FTZ R137, R137, R182 ;  /* 0x000000b689890221 */ /* 0x000fe20000010000 */
[----:B------:R-:W-:Y:S01]  /*47a0*/  ISETP.NE.AND.EX P1, PT, RZ, c[0x0][0x25c], PT, P1 ;  /* 0x00009700ff007a0c */ /* 0x000fe20003f25310 */
[----:B------:R-:W-:Y:S01]  /*47b0*/  @P0 FADD.FTZ R138, R138, R215 ;  /* 0x000000d78a8a0221 */ /* 0x000fe20000010000 */
[C---:B------:R-:W-:Y:S01]  /*47c0*/  SEL R179, R186.reuse, R179, P5 ;  /* 0x000000b3bab37207 */ /* 0x040fe20002800000 */
[----:B------:R-:W-:Y:S01]  /*47d0*/  @P0 FMUL.FTZ R186, R186, c[0x0][0x1ec] ;  /* 0x00007b00baba0a20 */ /* 0x000fe20000410000 */
[----:B------:R-:W-:Y:S02]  /*47e0*/  SEL R177, R180, R177, P5 ;  /* 0x000000b1b4b17207 */ /* 0x000fe40002800000 */
[----:B------:R-:W-:Y:S01]  /*47f0*/  SEL R176, R183, R176, P5 ;  /* 0x000000b0b7b07207 */ /* 0x000fe20002800000 */
[----:B------:R-:W-:-:S04]  /*4800*/  @P0 FMUL.FTZ R186, R186, c[0x0][0x1e8] ;  /* 0x00007a00baba0a20 */ /* 0x000fc80000410000 */
[-C--:B------:R-:W-:Y:S02]  /*4810*/  @P0 FMUL.FTZ R9, R67, R186.reuse ;  /* 0x000000ba43090220 */ /* 0x080fe40000410000 */
[----:B------:R-:W-:Y:S01]  /*4820*/  @P1 MOV R181, 0x10 ;  /* 0x0000001000b51802 */ /* 0x000fe20000000f00 */
[----:B------:R-:W-:-:S04]  /*4830*/  @P0 FMUL.FTZ R186, R171, R186 ;  /* 0x000000baabba0220 */ /* 0x000fc80000410000 */
[----:B------:R-:W-:-:S05]  /*4840*/  @P1 IMAD.WIDE.U32 R180, R14, R181, c[0x0][0x258] ;  /* 0x000096000eb41625 */ /* 0x000fca00078e00b5 */
[----:B------:R1:W-:Y:S01]  /*4850*/  @P1 STG.E.128 [R180.64], R176 ;  /* 0x000000b0b4001986 */ /* 0x0003e2000c101d04 */
[----:B------:R-:W-:-:S04]  /*4860*/  @P0 LOP3.LUT P1, RZ, R0, 0xff000000, RZ, 0xc0, !PT ;  /* 0xff00000000ff0812 */ /* 0x000fc8000782c0ff */
[----:B------:R-:W-:Y:S02]  /*4870*/  @P0 SEL R175, R9, RZ, P1 ;  /* 0x000000ff09af0207 */ /* 0x000fe40000800000 */
[----:B------:R-:W-:Y:S02]  /*4880*/  @P0 MOV R9, 0x10 ;  /* 0x0000001000090802 */ /* 0x000fe40000000f00 */
[----:B------:R-:W-:-:S03]  /*4890*/  @P0 FSEL R186, R186, RZ, P1 ;  /* 0x000000ffbaba0208 */ /* 0x000fc60000800000 */
[----:B------:R-:W-:-:S04]  /*48a0*/  @P0 IMAD.WIDE.U32 R8, R8, R9, c[0x0][0x248] ;  /* 0x0000920008080625 */ /* 0x000fc800078e0009 */
[----:B------:R-:W-:Y:S01]  /*48b0*/  @P0 FADD.FTZ R139, R139, R186 ;  /* 0x000000ba8b8b0221 */ /* 0x000fe20000010000 */
[----:B------:R1:W-:Y:S04]  /*48c0*/  @P0 STG.E.128 [R8.64], R172 ;  /* 0x000000ac08000986 */ /* 0x0003e8000c101d04 */
.L_x_9166:
[----:B------:R-:W-:Y:S05]  /*48d0*/  BSYNC B0 ;  /* 0x0000000000007941 */ /* 0x000fea0003800000 */
.L_x_9165:
[----:B------:R-:W-:Y:S02]  /*48e0*/  LOP3.LUT P0, RZ, R10, 0xff, RZ, 0xc0, !PT ;  /* 0x000000ff0aff7812 */ /* 0x000fe4000780c0ff */
[----:B------:R-:W-:Y:S02]  /*48f0*/  IADD3 R11, R11, c[0x0][0x160], RZ ;  /* 0x000058000b0b7a10 */ /* 0x000fe40007ffe0ff */
[----:B------:R-:W-:Y:S02]  /*4900*/  SEL R10, RZ, 0x1, P0 ;  /* 0x00000001ff0a7807 */ /* 0x000fe40000000000 */
[----:B------:R-:W-:-:S13]  /*4910*/  ISETP.GE.AND P0, PT, R11, c[0x0][0x164], PT ;  /* 0x000059000b007a0c */ /* 0x000fda0003f06270 */
[----:B01---5:R-:W-:Y:S01]  /*4920*/  @P0 CALL.REL.NOINC `(.L_x_9087) ;  /* 0x0000001000000944 */ /* 0x023fe20003c00000 */
[----:B------:R-:W-:Y:S05]  /*4930*/  BRA `(.L_x_9175) ;  /* 0xffffbcc000007947 */ /* 0x000fea000383ffff */
.L_x_9087:
        /* <DEDUP_REMOVED lines=58> */
.L_x_9111:
[----:B--2---:R-:W-:Y:S01]  /*4ce0*/  HFMA2.MMA R215, -RZ, RZ, 0, 9.5367431640625e-07 ;  /* 0x00000010ffd77435 */ /* 0x004fe200000001ff */
[----:B------:R-:W-:-:S02]  /*4cf0*/  MOV R186, R233 ;  /* 0x000000e900ba7202 */ /* 0x000fc40000000f00 */
[----:B------:R-:W-:Y:S02]  /*4d00*/  MOV R229, 0x1f ;  /* 0x0000001f00e57802 */ /* 0x000fe40000000f00 */
[----:B------:R-:W-:Y:S02]  /*4d10*/  MOV R232, 0xffffffff ;  /* 0xffffffff00e87802 */ /* 0x000fe40000000f00 */
[----:B------:R-:W-:Y:S02]  /*4d20*/  MOV R180, 0x4d40 ;  /* 0x00004d4000b47802 */ /* 0x000fe40000000f00 */
[----:B-----5:R-:W-:Y:S05]  /*4d30*/  CALL.REL.NOINC `($__internal_197_$__cuda_sm70_shflsync_down_p) ;  /* 0x0000046000007944 */ /* 0x020fea0003c00000 */
[----:B-1----:R-:W-:Y:S01]  /*4d40*/  MOV R184, R186 ;  /* 0x000000ba00b87202 */ /* 0x002fe20000000f00 */
[----:B0-----:R-:W-:Y:S05]  /*4d50*/  BRA `(.L_x_9176) ;  /* 0xffffd11000007947 */ /* 0x001fea000383ffff */
.L_x_9112:
[----:B--2---:R-:W-:Y:S01]  /*4d60*/  HFMA2.MMA R215, -RZ, RZ, 0, 9.5367431640625e-07 ;  /* 0x00000010ffd77435 */ /* 0x004fe200000001ff */
[----:B------:R-:W-:Y:S02]  /*4d70*/  MOV R186, R231 ;  /* 0x000000e700ba7202 */ /* 0x000fe40000000f00 */
[----:B------:R-:W-:Y:S02]  /*4d80*/  MOV R229, 0x1f ;  /* 0x0000001f00e57802 */ /* 0x000fe40000000f00 */
[----:B------:R-:W-:-:S02]  /*4d90*/  MOV R232, 0xffffffff ;  /* 0xffffffff00e87802 */ /* 0x000fc40000000f00 */
[----:B------:R-:W-:Y:S02]  /*4da0*/  MOV R180, 0x4dc0 ;  /* 0x00004dc000b47802 */ /* 0x000fe40000000f00 */
[----:B01---5:R-:W-:Y:S05]  /*4db0*/  CALL.REL.NOINC `($__internal_197_$__cuda_sm70_shflsync_down_p) ;  /* 0x000003e000007944 */ /* 0x023fea0003c00000 */
[----:B------:R-:W-:Y:S01]  /*4dc0*/  FADD.FTZ R184, R184, R233 ;  /* 0x000000e9b8b87221 */ /* 0x000fe20000010000 */
[----:B0-----:R-:W-:Y:S01]  /*4dd0*/  HFMA2.MMA R215, -RZ, RZ, 0, 4.76837158203125e-07 ;  /* 0x00000008ffd77435 */ /* 0x001fe200000001ff */
[----:B-1----:R-:W-:Y:S01]  /*4de0*/  FADD.FTZ R231, R231, R186 ;  /* 0x000000bae7e77221 */ /* 0x002fe20000010000 */
[----:B------:R-:W-:Y:S02]  /*4df0*/  MOV R229, 0x1f ;  /* 0x0000001f00e57802 */ /* 0x000fe40000000f00 */
[----:B------:R-:W-:Y:S02]  /*4e00*/  MOV R232, 0xffffffff ;  /* 0xffffffff00e87802 */ /* 0x000fe40000000f00 */
[----:B------:R-:W-:Y:S02]  /*4e10*/  MOV R186, R184 ;  /* 0x000000b800ba7202 */ /* 0x000fe40000000f00 */
[----:B------:R-:W-:Y:S02]  /*4e20*/  MOV R180, 0x4e40 ;  /* 0x00004e4000b47802 */ /* 0x000fe40000000f00 */
[----:B------:R-:W-:Y:S05]  /*4e30*/  CALL.REL.NOINC `($__internal_197_$__cuda_sm70_shflsync_down_p) ;  /* 0x0000036000007944 */ /* 0x000fea0003c00000 */
[----:B0-----:R-:W-:Y:S01]  /*4e40*/  HFMA2.MMA R215, -RZ, RZ, 0, 4.76837158203125e-07 ;  /* 0x00000008ffd77435 */ /* 0x001fe200000001ff */
[----:B-1----:R-:W-:-:S02]  /*4e50*/  MOV R183, R186 ;  /* 0x000000ba00b77202 */ /* 0x002fc40000000f00 */
[----:B------:R-:W-:Y:S02]  /*4e60*/  MOV R186, R231 ;  /* 0x000000e700ba7202 */ /* 0x000fe40000000f00 */
[----:B------:R-:W-:Y:S02]  /*4e70*/  MOV R229, 0x1f ;  /* 0x0000001f00e57802 */ /* 0x000fe40000000f00 */
[----:B------:R-:W-:Y:S02]  /*4e80*/  MOV R232, 0xffffffff ;  /* 0xffffffff00e87802 */ /* 0x000fe40000000f00 */
[----:B------:R-:W-:Y:S02]  /*4e90*/  MOV R180, 0x4eb0 ;  /* 0x00004eb000b47802 */ /* 0x000fe40000000f00 */
[----:B------:R-:W-:Y:S05]  /*4ea0*/  CALL.REL.NOINC `($__internal_197_$__cuda_sm70_shflsync_down_p) ;  /* 0x000002f000007944 */ /* 0x000fea0003c00000 */
[----:B------:R-:W-:Y:S01]  /*4eb0*/  FADD.FTZ R184, R183, R184 ;  /* 0x000000b8b7b87221 */ /* 0x000fe20000010000 */
[----:B0-----:R-:W-:Y:S01]  /*4ec0*/  HFMA2.MMA R215, -RZ, RZ, 0, 2.384185791015625e-07 ;  /* 0x00000004ffd77435 */ /* 0x001fe200000001ff */
[----:B-1----:R-:W-:Y:S01]  /*4ed0*/  FADD.FTZ R231, R231, R186 ;  /* 0x000000bae7e77221 */ /* 0x002fe20000010000 */
[----:B------:R-:W-:Y:S02]  /*4ee0*/  MOV R229, 0x1f ;  /* 0x0000001f00e57802 */ /* 0x000fe40000000f00 */
[----:B------:R-:W-:-:S02]  /*4ef0*/  MOV R232, 0xffffffff ;  /* 0xffffffff00e87802 */ /* 0x000fc40000000f00 */
[----:B------:R-:W-:Y:S02]  /*4f00*/  MOV R186, R184 ;  /* 0x000000b800ba7202 */ /* 0x000fe40000000f00 */
[----:B------:R-:W-:Y:S02]  /*4f10*/  MOV R180, 0x4f30 ;  /* 0x00004f3000b47802 */ /* 0x000fe40000000f00 */
[----:B------:R-:W-:Y:S05]  /*4f20*/  CALL.REL.NOINC `($__internal_197_$__cuda_sm70_shflsync_down_p) ;  /* 0x0000027000007944 */ /* 0x000fea0003c00000 */
[----:B0-----:R-:W-:Y:S01]  /*4f30*/  HFMA2.MMA R215, -RZ, RZ, 0, 2.384185791015625e-07 ;  /* 0x00000004ffd77435 */ /* 0x001fe200000001ff */
[----:B-1----:R-:W-:Y:S01]  /*4f40*/  MOV R183, R186 ;  /* 0x000000ba00b77202 */ /* 0x002fe20000000f00 */
[----:B------:R-:W-:Y:S01]  /*4f50*/  IMAD.MOV.U32 R186, RZ, RZ, R231 ;  /* 0x000000ffffba7224 */ /* 0x000fe200078e00e7 */
[----:B------:R-:W-:Y:S02]  /*4f60*/  MOV R229, 0x1f ;  /* 0x0000001f00e57802 */ /* 0x000fe40000000f00 */
[----:B------:R-:W-:Y:S02]  /*4f70*/  MOV R232, 0xffffffff ;  /* 0xffffffff00e87802 */ /* 0x000fe40000000f00 */
[----:B------:R-:W-:Y:S02]  /*4f80*/  MOV R180, 0x4fa0 ;  /* 0x00004fa000b47802 */ /* 0x000fe40000000f00 */
[----:B------:R-:W-:Y:S05]  /*4f90*/  CALL.REL.NOINC `($__internal_197_$__cuda_sm70_shflsync_down_p) ;  /* 0x0000020000007944 */ /* 0x000fea0003c00000 */
[----:B------:R-:W-:Y:S01]  /*4fa0*/  FADD.FTZ R184, R183, R184 ;  /* 0x000000b8b7b87221 */ /* 0x000fe20000010000 */
[----:B0-----:R-:W-:Y:S01]  /*4fb0*/  HFMA2.MMA R215, -RZ, RZ, 0, 1.1920928955078125e-07 ;  /* 0x00000002ffd77435 */ /* 0x001fe200000001ff */
[----:B-1----:R-:W-:Y:S01]  /*4fc0*/  FADD.FTZ R187, R231, R186 ;  /* 0x000000bae7bb7221 */ /* 0x002fe20000010000 */
[----:B------:R-:W-:-:S02]  /*4fd0*/  MOV R229, 0x1f ;  /* 0x0000001f00e57802 */ /* 0x000fc40000000f00 */
[----:B------:R-:W-:Y:S02]  /*4fe0*/  MOV R232, 0xffffffff ;  /* 0xffffffff00e87802 */ /* 0x000fe40000000f00 */
[----:B------:R-:W-:Y:S02]  /*4ff0*/  MOV R186, R184 ;  /* 0x000000b800ba7202 */ /* 0x000fe40000000f00 */
[----:B------:R-:W-:Y:S02]  /*5000*/  MOV R180, 0x5020 ;  /* 0x0000502000b47802 */ /* 0x000fe40000000f00 */
[----:B------:R-:W-:Y:S05]  /*5010*/  CALL.REL.NOINC `($__internal_197_$__cuda_sm70_shflsync_down_p) ;  /* 0x0000018000007944 */ /* 0x000fea0003c00000 */
[----:B0-----:R-:W-:Y:S01]  /*5020*/  HFMA2.MMA R215, -RZ, RZ, 0, 1.1920928955078125e-07 ;  /* 0x00000002ffd77435 */ /* 0x001fe200000001ff */
[----:B-1----:R-:W-:Y:S02]  /*5030*/  MOV R183, R186 ;  /* 0x000000ba00b77202 */ /* 0x002fe40000000f00 */
[----:B------:R-:W-:Y:S02]  /*5040*/  MOV R186, R187 ;  /* 0x000000bb00ba7202 */ /* 0x000fe40000000f00 */
[----:B------:R-:W-:Y:S02]  /*5050*/  MOV R229, 0x1f ;  /* 0x0000001f00e57802 */ /* 0x000fe40000000f00 */
[----:B------:R-:W-:-:S02]  /*5060*/  MOV R232, 0xffffffff ;  /* 0xffffffff00e87802 */ /* 0x000fc40000000f00 */
[----:B------:R-:W-:Y:S02]  /*5070*/  MOV R180, 0x5090 ;  /* 0x0000509000b47802 */ /* 0x000fe40000000f00 */
[----:B------:R-:W-:Y:S05]  /*5080*/  CALL.REL.NOINC `($__internal_197_$__cuda_sm70_shflsync_down_p) ;  /* 0x0000011000007944 */ /* 0x000fea0003c00000 */
[----:B------:R-:W-:Y:S01]  /*5090*/  FADD.FTZ R185, R183, R184 ;  /* 0x000000b8b7b97221 */ /* 0x000fe20000010000 */
[----:B0-----:R-:W-:Y:S01]  /*50a0*/  HFMA2.MMA R215, -RZ, RZ, 0, 5.9604644775390625e-08 ;  /* 0x00000001ffd77435 */ /* 0x001fe200000001ff */
[----:B-1----:R-:W-:Y:S01]  /*50b0*/  FADD.FTZ R187, R187, R186 ;  /* 0x000000babbbb7221 */ /* 0x002fe20000010000 */
[----:B------:R-:W-:Y:S02]  /*50c0*/  MOV R229, 0x1f ;  /* 0x0000001f00e57802 */ /* 0x000fe40000000f00 */
[----:B------:R-:W-:Y:S02]  /*50d0*/  MOV R232, 0xffffffff ;  /* 0xffffffff00e87802 */ /* 0x000fe40000000f00 */
[----:B------:R-:W-:Y:S02]  /*50e0*/  MOV R186, R185 ;  /* 0x000000b900ba7202 */ /* 0x000fe40000000f00 */
[----:B------:R-:W-:Y:S02]  /*50f0*/  MOV R180, 0x5110 ;  /* 0x0000511000b47802 */ /* 0x000fe40000000f00 */
[----:B------:R-:W-:Y:S05]  /*5100*/  CALL.REL.NOINC `($__internal_197_$__cuda_sm70_shflsync_down_p) ;  /* 0x0000009000007944 */ /* 0x000fea0003c00000 */
[----:B0-----:R-:W-:Y:S01]  /*5110*/  HFMA2.MMA R215, -RZ, RZ, 0, 5.9604644775390625e-08 ;  /* 0x00000001ffd77435 */ /* 0x001fe200000001ff */
[----:B-1----:R-:W-:-:S02]  /*5120*/  MOV R214, R186 ;  /* 0x000000ba00d67202 */ /* 0x002fc40000000f00 */
[----:B------:R-:W-:Y:S02]  /*5130*/  MOV R186, R187 ;  /* 0x000000bb00ba7202 */ /* 0x000fe40000000f00 */
[----:B------:R-:W-:Y:S02]  /*5140*/  MOV R229, 0x1f ;  /* 0x0000001f00e57802 */ /* 0x000fe40000000f00 */
[----:B------:R-:W-:Y:S02]  /*5150*/  MOV R232, 0xffffffff ;  /* 0xffffffff00e87802 */ /* 0x000fe40000000f00 */
[----:B------:R-:W-:Y:S02]  /*5160*/  MOV R180, 0x5180 ;  /* 0x0000518000b47802 */ /* 0x000fe40000000f00 */
[----:B------:R-:W-:Y:S05]  /*5170*/  CALL.REL.NOINC `($__internal_197_$__cuda_sm70_shflsync_down_p) ;  /* 0x0000002000007944 */ /* 0x000fea0003c00000 */
[----:B-1----:R-:W-:Y:S01]  /*5180*/  MOV R180, R186 ;  /* 0x000000ba00b47202 */ /* 0x002fe20000000f00 */
[----:B0-----:R-:W-:Y:S05]  /*5190*/  BRA `(.L_x_9177) ;  /* 0xffffcdf000007947 */ /* 0x001fea000383ffff */
        .weak           $__internal_197_$__cuda_sm70_shflsync_down_p
        .type           $__internal_197_$__cuda_sm70_shflsync_down_p,@function
        .size           $__internal_197_$__cuda_sm70_shflsync_down_p,(.L_x_9451 - $__internal_197_$__cuda_sm70_shflsync_down_p)
$__internal_197_$__cuda_sm70_shflsync_down_p:
[----:B------:R-:W-:Y:S01]  /*51a0*/  HFMA2.MMA R181, -RZ, RZ, 0, 0 ;  /* 0x00000000ffb57435 */ /* 0x000fe200000001ff */
[----:B------:R-:W-:Y:S04]  /*51b0*/  WARPSYNC R232 ;  /* 0x000000e800007348 */ /* 0x000fe80003800000 */
[----:B------:R0:W1:Y:S01]  /*51c0*/  SHFL.DOWN PT, R186, R186, R215, R229 ;  /* 0x080000d7baba7389 */ /* 0x00006200000e00e5 */
[----:B------:R-:W-:Y:S05]  /*51d0*/  RET.REL.NODEC R180 `(_ZN10layer_norm13ln_bwd_kernelINS_13Kernel_traitsIfffffjLj3072ELj1ELj1ELj4ELj16ENS_18Kernel_traits_baseILj3072EfffffjLj128EEEEELb1ELb1ELb1ELb0EEEvNS_9BwdParamsE) ;  /* 0xffffae20b4007950 */ /* 0x000fea0003c3ffff */
.L_x_9178:
        /* <DEDUP_REMOVED lines=10> */
.L_x_9451:


//--------------------- .text._ZN10layer_norm22ln_bwd_finalize_kernelINS_22Kernel_traits_finalizeILj3072EfffffjLb1ELj1024ELj4ENS_18Kernel_traits_baseILj3072EfffffjLj1024EEEEELb1ELb1EEEvNS_9BwdParamsE --------------------------
	.section	.text._ZN10layer_norm22ln_bwd_finalize_kernelINS_22Kernel_traits_finalizeILj3072EfffffjLb1ELj1024ELj4ENS_18Kernel_traits_baseILj3072EfffffjLj1024EEEEELb1ELb1EEEvNS_9BwdParamsE,"ax",@progbits
	.sectioninfo	@"SHI_REGISTERS=32"
	.align	128
        .global         _ZN10layer_norm22ln_bwd_finalize_kernelINS_22Kernel_traits_finalizeILj3072EfffffjLb1ELj1024ELj4ENS_18Kernel_traits_baseILj3072EfffffjLj1024EEEEELb1ELb1EEEvNS_9BwdParamsE
        .type           _ZN10layer_norm22ln_bwd_finalize_kernelINS_22Kernel_traits_finalizeILj3072EfffffjLb1ELj1024ELj4ENS_18Kernel_traits_baseILj3072EfffffjLj1024EEEEELb1ELb1EEEvNS_9BwdParamsE,@function
        .size           _ZN10layer_norm22ln_bwd_finalize_kernelINS_22Kernel_traits_finalizeILj3072EfffffjLb1ELj1024ELj4ENS_18Kernel_traits_baseILj3072EfffffjLj1024EEEEELb1ELb1EEEvNS_9BwdParamsE,(.L_x_9452 - _ZN10layer_norm22ln_bwd_finalize_kernelINS_22Kernel_traits_finalizeILj3072EfffffjLb1ELj1024ELj4ENS_18Kernel_traits_baseILj3072EfffffjLj1024EEEEELb1ELb1EEEvNS_9BwdParamsE)
        .other          _ZN10layer_norm22ln_bwd_finalize_kernelINS_22Kernel_traits_finalizeILj3072EfffffjLb1ELj1024ELj4ENS_18Kernel_traits_baseILj3072EfffffjLj1024EEEEELb1ELb1EEEvNS_9BwdParamsE,@"STO_CUDA_ENTRY STV_DEFAULT"
_ZN10layer_norm22ln_bwd_finalize_kernelINS_22Kernel_traits_finalizeILj3072EfffffjLb1ELj1024ELj4ENS_18Kernel_traits_baseILj3072EfffffjLj1024EEEEELb1ELb1EEEvNS_9BwdParamsE:
.text._ZN10layer_norm22ln_bwd_finalize_kernelINS_22Kernel_traits_finalizeILj3072EfffffjLb1ELj1024ELj4ENS_18Kernel_traits_baseILj3072EfffffjLj1024EEEEELb1ELb1EEEvNS_9BwdParamsE:
        /* <DEDUP_REMOVED lines=19> */
.L_x_9191:
        /* <DEDUP_REMOVED lines=32> */
.L_x_9183:
        /* <DEDUP_REMOVED lines=47> */
.L_x_9182:
[----:B------:R-:W-:Y:S05]  /*0620*/  BSYNC B1 ;  /* 0x0000000000017941 */ /* 0x000fea0003800000 */
.L_x_9181:
        /* <DEDUP_REMOVED lines=29> */
.L_x_9185:
[----:B------:R-:W-:Y:S05]  /*0800*/  BSYNC B1 ;  /* 0x0000000000017941 */ /* 0x000fea0003800000 */
.L_x_9184:
        /* <DEDUP_REMOVED lines=13> */
.L_x_9180:
[----:B------:R-:W-:Y:S05]  /*08e0*/  BSYNC B0 ;  /* 0x0000000000007941 */ /* 0x000fea0003800000 */
.L_x_9179:
        /* <DEDUP_REMOVED lines=12> */
.L_x_9192:
        /* <DEDUP_REMOVED lines=27> */
.L_x_9193:
        /* <DEDUP_REMOVED lines=9> */
.L_x_9186:
        /* <DEDUP_REMOVED lines=16> */
.L_x_9190:
[----:B------:R-:W-:Y:S05]  /*0cf0*/  BSYNC B0 ;  /* 0x0000000000007941 */ /* 0x000fea0003800000 */
.L_x_9189:
[C---:B------:R-:W-:Y:S02]  /*0d00*/  ISETP.GT.U32.AND P1, PT, R4.reuse, -0xc01, PT ;  /* 0xfffff3ff0400780c */ /* 0x040fe40003f24070 */
[----:B------:R-:W-:-:S02]  /*0d10*/  IADD3 R4, R4, 0xc00, RZ ;  /* 0x00000c0004047810 */ /* 0x000fc40007ffe0ff */
[----:B------:R-:W-:-:S09]  /*0d20*/  IADD3 R5, R5, 0x600, RZ ;  /* 0x0000060005057810 */ /* 0x000fd20007ffe0ff */
[----:B012---:R-:W-:Y:S05]  /*0d30*/  @P1 BRA `(.L_x_9191) ;  /* 0xfffff3f000001947 */ /* 0x007fea000383ffff */
[----:B------:R-:W-:Y:S05]  /*0d40*/  EXIT ;  /* 0x000000000000794d */ /* 0x000fea0003800000 */
.L_x_9187:
[----:B------:R-:W-:Y:S01]  /*0d50*/  HFMA2.MMA R14, -RZ, RZ, 0, 1.847743988037109375e-06 ;  /* 0x0000001fff0e7435 */ /* 0x000fe200000001ff */
[----:B---3--:R-:W-:Y:S01]  /*0d60*/  IMAD.MOV.U32 R18, RZ, RZ, R10 ;  /* 0x000000ffff127224 */ /* 0x008fe200078e000a */
[----:B------:R-:W-:Y:S01]  /*0d70*/  MOV R17, 0x1 ;  /* 0x0000000100117802 */ /* 0x000fe20000000f00 */
[----:B------:R-:W-:Y:S01]  /*0d80*/  IMAD.MOV.U32 R19, RZ, RZ, -0x1 ;  /* 0xffffffffff137424 */ /* 0x000fe200078e00ff */
[----:B------:R-:W-:Y:S02]  /*0d90*/  MOV R8, 0xdb0 ;  /* 0x00000db000087802 */ /* 0x000fe40000000f00 */
[----:B012---:R-:W-:Y:S05]  /*0da0*/  CALL.REL.NOINC `($__internal_198_$__cuda_sm70_shflsync_bfly_p) ;  /* 0x0000059000007944 */ /* 0x007fea0003c00000 */
[----:B01----:R-:W-:Y:S05]  /*0db0*/  BRA `(.L_x_9192) ;  /* 0xfffffbf000007947 */ /* 0x003fea000383ffff */
.L_x_9188:
[----:B------:R-:W-:Y:S01]  /*0dc0*/  HFMA2.MMA R14, -RZ, RZ, 0, 1.847743988037109375e-06 ;  /* 0x0000001fff0e7435 */ /* 0x000fe200000001ff */
[----:B------:R-:W-:Y:S01]  /*0dd0*/  MOV R17, 0x2 ;  /* 0x0000000200117802 */ /* 0x000fe20000000f00 */
[----:B------:R-:W-:Y:S01]  /*0de0*/  IMAD.MOV.U32 R19, RZ, RZ, -0x1 ;  /* 0xffffffffff137424 */ /* 0x000fe200078e00ff */
[----:B------:R-:W-:-:S03]  /*0df0*/  MOV R8, 0xe10 ;  /* 0x00000e1000087802 */ /* 0x000fc60000000f00 */
[----:B0123--:R-:W-:Y:S05]  /*0e00*/  CALL.REL.NOINC `($__internal_198_$__cuda_sm70_shflsync_bfly_p) ;  /* 0x0000053000007944 */ /* 0x00ffea0003c00000 */
[----:B01----:R-:W-:Y:S01]  /*0e10*/  FADD.FTZ R18, R18, R14 ;  /* 0x0000000e12127221 */ /* 0x003fe20000010000 */
[----:B------:R-:W-:Y:S01]  /*0e20*/  HFMA2.MMA R14, -RZ, RZ, 0, 1.847743988037109375e-06 ;  /* 0x0000001fff0e7435 */ /* 0x000fe200000001ff */
[----:B------:R-:W-:Y:S01]  /*0e30*/  MOV R17, 0x4 ;  /* 0x0000000400117802 */ /* 0x000fe20000000f00 */
[----:B------:R-:W-:Y:S01]  /*0e40*/  IMAD.MOV.U32 R19, RZ, RZ, -0x1 ;  /* 0xffffffffff137424 */ /* 0x000fe200078e00ff */
[----:B------:R-:W-:-:S03]  /*0e50*/  MOV R8, 0xe70 ;  /* 0x00000e7000087802 */ /* 0x000fc60000000f00 */
[----:B------:R-:W-:Y:S05]  /*0e60*/  CALL.REL.NOINC `($__internal_198_$__cuda_sm70_shflsync_bfly_p) ;  /* 0x000004d000007944 */ /* 0x000fea0003c00000 */
[----:B01----:R-:W-:Y:S01]  /*0e70*/  FADD.FTZ R18, R18, R14 ;  /* 0x0000000e12127221 */ /* 0x003fe20000010000 */
[----:B------:R-:W-:Y:S01]  /*0e80*/  HFMA2.MMA R14, -RZ, RZ, 0, 1.847743988037109375e-06 ;  /* 0x0000001fff0e7435 */ /* 0x000fe200000001ff */
[----:B------:R-:W-:-:S02]  /*0e90*/  MOV R17, 0x8 ;  /* 0x0000000800117802 */ /* 0x000fc40000000f00 */
[----:B------:R-:W-:Y:S02]  /*0ea0*/  MOV R19, 0xffffffff ;  /* 0xffffffff00137802 */ /* 0x000fe40000000f00 */
[----:B------:R-:W-:Y:S02]  /*0eb0*/  MOV R8, 0xed0 ;  /* 0x00000ed000087802 */ /* 0x000fe40000000f00 */
[----:B------:R-:W-:Y:S05]  /*0ec0*/  CALL.REL.NOINC `($__internal_198_$__cuda_sm70_shflsync_bfly_p) ;  /* 0x0000047000007944 */ /* 0x000fea0003c00000 */
[----:B-1----:R-:W-:Y:S01]  /*0ed0*/  FADD.FTZ R10, R18, R14 ;  /* 0x0000000e120a7221 */ /* 0x002fe20000010000 */
[----:B------:R-:W-:Y:S01]  /*0ee0*/  HFMA2.MMA R14, -RZ, RZ, 0, 1.847743988037109375e-06 ;  /* 0x0000001fff0e7435 */ /* 0x000fe200000001ff */
[----:B0-----:R-:W-:Y:S01]  /*0ef0*/  IMAD.MOV.U32 R17, RZ, RZ, 0x10 ;  /* 0x00000010ff117424 */ /* 0x001fe200078e00ff */
[----:B------:R-:W-:Y:S02]  /*0f00*/  MOV R19, 0xffffffff ;  /* 0xffffffff00137802 */ /* 0x000fe40000000f00 */
[----:B------:R-:W-:Y:S02]  /*0f10*/  MOV R18, R10 ;  /* 0x0000000a00127202 */ /* 0x000fe40000000f00 */
[----:B------:R-:W-:Y:S02]  /*0f20*/  MOV R8, 0xf40 ;  /* 0x00000f4000087802 */ /* 0x000fe40000000f00 */
[----:B------:R-:W-:Y:S05]  /*0f30*/  CALL.REL.NOINC `($__internal_198_$__cuda_sm70_shflsync_bfly_p) ;  /* 0x0000040000007944 */ /* 0x000fea0003c00000 */
[----:B0-----:R-:W-:Y:S01]  /*0f40*/  HFMA2.MMA R17, -RZ, RZ, 0, 5.9604644775390625e-08 ;  /* 0x00000001ff117435 */ /* 0x001fe200000001ff */
[----:B-1----:R-:W-:Y:S01]  /*0f50*/  IMAD.MOV.U32 R13, RZ, RZ, R14 ;  /* 0x000000ffff0d7224 */ /* 0x002fe200078e000e */
[----:B------:R-:W-:Y:S01]  /*0f60*/  MOV R18, R15 ;  /* 0x0000000f00127202 */ /* 0x000fe20000000f00 */
[----:B------:R-:W-:Y:S01]  /*0f70*/  IMAD.MOV.U32 R19, RZ, RZ, -0x1 ;  /* 0xffffffffff137424 */ /* 0x000fe200078e00ff */
[----:B------:R-:W-:-:S02]  /*0f80*/  MOV R14, 0x1f ;  /* 0x0000001f000e7802 */ /* 0x000fc40000000f00 */
[----:B------:R-:W-:Y:S02]  /*0f90*/  MOV R8, 0xfb0 ;  /* 0x00000fb000087802 */ /* 0x000fe40000000f00 */
[----:B------:R-:W-:Y:S05]  /*0fa0*/  CALL.REL.NOINC `($__internal_198_$__cuda_sm70_shflsync_bfly_p) ;  /* 0x0000039000007944 */ /* 0x000fea0003c00000 */
[----:B0-----:R-:W-:Y:S01]  /*0fb0*/  HFMA2.MMA R17, -RZ, RZ, 0, 1.1920928955078125e-07 ;  /* 0x00000002ff117435 */ /* 0x001fe200000001ff */
[----:B-1----:R-:W-:Y:S01]  /*0fc0*/  FADD.FTZ R18, R15, R14 ;  /* 0x0000000e0f127221 */ /* 0x002fe20000010000 */
[----:B------:R-:W-:Y:S02]  /*0fd0*/  MOV R14, 0x1f ;  /* 0x0000001f000e7802 */ /* 0x000fe40000000f00 */
[----:B------:R-:W-:Y:S02]  /*0fe0*/  MOV R19, 0xffffffff ;  /* 0xffffffff00137802 */ /* 0x000fe40000000f00 */
[----:B------:R-:W-:Y:S02]  /*0ff0*/  MOV R8, 0x1010 ;  /* 0x0000101000087802 */ /* 0x000fe40000000f00 */
[----:B------:R-:W-:Y:S05]  /*1000*/  CALL.REL.NOINC `($__internal_198_$__cuda_sm70_shflsync_bfly_p) ;  /* 0x0000033000007944 */ /* 0x000fea0003c00000 */
[----:B01----:R-:W-:Y:S01]  /*1010*/  FADD.FTZ R18, R18, R14 ;  /* 0x0000000e12127221 */ /* 0x003fe20000010000 */
[----:B------:R-:W-:Y:S01]  /*1020*/  HFMA2.MMA R14, -RZ, RZ, 0, 1.847743988037109375e-06 ;  /* 0x0000001fff0e7435 */ /* 0x000fe200000001ff */
[----:B------:R-:W-:Y:S01]  /*1030*/  IMAD.MOV.U32 R17, RZ, RZ, 0x4 ;  /* 0x00000004ff117424 */ /* 0x000fe200078e00ff */
[----:B------:R-:W-:Y:S02]  /*1040*/  MOV R19, 0xffffffff ;  /* 0xffffffff00137802 */ /* 0x000fe40000000f00 */
[----:B------:R-:W-:-:S02]  /*1050*/  MOV R8, 0x1070 ;  /* 0x0000107000087802 */ /* 0x000fc40000000f00 */
[----:B------:R-:W-:Y:S05]  /*1060*/  CALL.REL.NOINC `($__internal_198_$__cuda_sm70_shflsync_bfly_p) ;  /* 0x000002d000007944 */ /* 0x000fea0003c00000 */
[----:B0-----:R-:W-:Y:S01]  /*1070*/  HFMA2.MMA R17, -RZ, RZ, 0, 4.76837158203125e-07 ;  /* 0x00000008ff117435 */ /* 0x001fe200000001ff */
[----:B-1----:R-:W-:Y:S01]  /*1080*/  FADD.FTZ R18, R18, R14 ;  /* 0x0000000e12127221 */ /* 0x002fe20000010000 */
[----:B------:R-:W-:Y:S01]  /*1090*/  MOV R19, 0xffffffff ;  /* 0xffffffff00137802 */ /* 0x000fe20000000f00 */
[----:B------:R-:W-:Y:S01]  /*10a0*/  IMAD.MOV.U32 R14, RZ, RZ, 0x1f ;  /* 0x0000001fff0e7424 */ /* 0x000fe200078e00ff */
[----:B------:R-:W-:-:S02]  /*10b0*/  MOV R8, 0x10d0 ;  /* 0x000010d000087802 */ /* 0x000fc40000000f00 */
[----:B------:R-:W-:Y:S05]  /*10c0*/  CALL.REL.NOINC `($__internal_198_$__cuda_sm70_shflsync_bfly_p) ;  /* 0x0000027000007944 */ /* 0x000fea0003c00000 */
[----:B-1----:R-:W-:Y:S01]  /*10d0*/  FADD.FTZ R12, R18, R14 ;  /* 0x0000000e120c7221 */ /* 0x002fe20000010000 */
[----:B0-----:R-:W-:Y:S01]  /*10e0*/  HFMA2.MMA R17, -RZ, RZ, 0, 9.5367431640625e-07 ;  /* 0x00000010ff117435 */ /* 0x001fe200000001ff */
[----:B------:R-:W-:Y:S01]  /*10f0*/  MOV R14, 0x1f ;  /* 0x0000001f000e7802 */ /* 0x000fe20000000f00 */
[----:B------:R-:W-:Y:S01]  /*1100*/  IMAD.MOV.U32 R19, RZ, RZ, -0x1 ;  /* 0xffffffffff137424 */ /* 0x000fe200078e00ff */
[----:B------:R-:W-:-:S02]  /*1110*/  MOV R8, 0x1140 ;  /* 0x0000114000087802 */ /* 0x000fc40000000f00 */
[----:B------:R-:W-:Y:S02]  /*1120*/  MOV R18, R12 ;  /* 0x0000000c00127202 */ /* 0x000fe40000000f00 */
[----:B------:R-:W-:Y:S05]  /*1130*/  CALL.REL.NOINC `($__internal_198_$__cuda_sm70_shflsync_bfly_p) ;  /* 0x0000020000007944 */ /* 0x000fea0003c00000 */
[----:B-1----:R-:W-:Y:S01]  /*1140*/  MOV R15, R14 ;  /* 0x0000000e000f7202 */ /* 0x002fe20000000f00 */
[----:B------:R-:W-:Y:S01]  /*1150*/  HFMA2.MMA R14, -RZ, RZ, 0, 1.847743988037109375e-06 ;  /* 0x0000001fff0e7435 */ /* 0x000fe200000001ff */
[----:B0-----:R-:W-:Y:S01]  /*1160*/  MOV R18, R11 ;  /* 0x0000000b00127202 */ /* 0x001fe20000000f00 */
[----:B------:R-:W-:Y:S01]  /*1170*/  IMAD.MOV.U32 R17, RZ, RZ, 0x1 ;  /* 0x00000001ff117424 */ /* 0x000fe200078e00ff */
[----:B------:R-:W-:Y:S02]  /*1180*/  MOV R19, 0xffffffff ;  /* 0xffffffff00137802 */ /* 0x000fe40000000f00 */
[----:B------:R-:W-:Y:S02]  /*1190*/  MOV R8, 0x11b0 ;  /* 0x000011b000087802 */ /* 0x000fe40000000f00 */
[----:B------:R-:W-:Y:S05]  /*11a0*/  CALL.REL.NOINC `($__internal_198_$__cuda_sm70_shflsync_bfly_p) ;  /* 0x0000019000007944 */ /* 0x000fea0003c00000 */
[----:B0-----:R-:W-:Y:S01]  /*11b0*/  HFMA2.MMA R17, -RZ, RZ, 0, 1.1920928955078125e-07 ;  /* 0x00000002ff117435 */ /* 0x001fe200000001ff */
[----:B-1----:R-:W-:Y:S01]  /*11c0*/  FADD.FTZ R18, R11, R14 ;  /* 0x0000000e0b127221 */ /* 0x002fe20000010000 */
[----:B------:R-:W-:Y:S01]  /*11d0*/  MOV R19, 0xffffffff ;  /* 0xffffffff00137802 */ /* 0x000fe20000000f00 */
[----:B------:R-:W-:Y:S01]  /*11e0*/  IMAD.MOV.U32 R14, RZ, RZ, 0x1f ;  /* 0x0000001fff0e7424 */ /* 0x000fe200078e00ff */
[----:B------:R-:W-:-:S02]  /*11f0*/  MOV R8, 0x1210 ;  /* 0x0000121000087802 */ /* 0x000fc40000000f00 */
[----:B------:R-:W-:Y:S05]  /*1200*/  CALL.REL.NOINC `($__internal_198_$__cuda_sm70_shflsync_bfly_p) ;  /* 0x0000013000007944 */ /* 0x000fea0003c00000 */
[----:B0-----:R-:W-:Y:S01]  /*1210*/  HFMA2.MMA R17, -RZ, RZ, 0, 2.384185791015625e-07 ;  /* 0x00000004ff117435 */ /* 0x001fe200000001ff */
[----:B-1----:R-:W-:Y:S01]  /*1220*/  FADD.FTZ R18, R18, R14 ;  /* 0x0000000e12127221 */ /* 0x002fe20000010000 */
[----:B------:R-:W-:Y:S01]  /*1230*/  MOV R14, 0x1f ;  /* 0x0000001f000e7802 */ /* 0x000fe20000000f00 */
[----:B------:R-:W-:Y:S01]  /*1240*/  IMAD.MOV.U32 R19, RZ, RZ, -0x1 ;  /* 0xffffffffff137424 */ /* 0x000fe200078e00ff */
[----:B------:R-:W-:-:S02]  /*1250*/  MOV R8, 0x1270 ;  /* 0x0000127000087802 */ /* 0x000fc40000000f00 */
[----:B------:R-:W-:Y:S05]  /*1260*/  CALL.REL.NOINC `($__internal_198_$__cuda_sm70_shflsync_bfly_p) ;  /* 0x000000d000007944 */ /* 0x000fea0003c00000 */
[----:B0-----:R-:W-:Y:S01]  /*1270*/  HFMA2.MMA R17, -RZ, RZ, 0, 4.76837158203125e-07 ;  /* 0x00000008ff117435 */ /* 0x001fe200000001ff */
[----:B-1----:R-:W-:Y:S01]  /*1280*/  FADD.FTZ R18, R18, R14 ;  /* 0x0000000e12127221 */ /* 0x002fe20000010000 */
[----:B------:R-:W-:-:S02]  /*1290*/  MOV R14, 0x1f ;  /* 0x0000001f000e7802 */ /* 0x000fc40000000f00 */
[----:B------:R-:W-:Y:S02]  /*12a0*/  MOV R19, 0xffffffff ;  /* 0xffffffff00137802 */ /* 0x000fe40000000f00 */
[----:B------:R-:W-:Y:S02]  /*12b0*/  MOV R8, 0x12d0 ;  /* 0x000012d000087802 */ /* 0x000fe40000000f00 */
[----:B------:R-:W-:Y:S05]  /*12c0*/  CALL.REL.NOINC `($__internal_198_$__cuda_sm70_shflsync_bfly_p) ;  /* 0x0000007000007944 */ /* 0x000fea0003c00000 */
[----:B01----:R-:W-:Y:S01]  /*12d0*/  FADD.FTZ R18, R18, R14 ;  /* 0x0000000e12127221 */ /* 0x003fe20000010000 */
[----:B------:R-:W-:Y:S01]  /*12e0*/  HFMA2.MMA R14, -RZ, RZ, 0, 1.847743988037109375e-06 ;  /* 0x0000001fff0e7435 */ /* 0x000fe200000001ff */
[----:B------:R-:W-:Y:S01]  /*12f0*/  IMAD.MOV.U32 R17, RZ, RZ, 0x10 ;  /* 0x00000010ff117424 */ /* 0x000fe200078e00ff */
[----:B------:R-:W-:Y:S02]  /*1300*/  MOV R19, 0xffffffff ;  /* 0xffffffff00137802 */ /* 0x000fe40000000f00 */
[----:B------:R-:W-:Y:S02]  /*1310*/  MOV R8, 0x1330 ;  /* 0x0000133000087802 */ /* 0x000fe40000000f00 */
[----:B------:R-:W-:Y:S05]  /*1320*/  CALL.REL.NOINC `($__internal_198_$__cuda_sm70_shflsync_bfly_p) ;  /* 0x0000001000007944 */ /* 0x000fea0003c00000 */
[----:B01----:R-:W-:Y:S05]  /*1330*/  BRA `(.L_x_9193) ;  /* 0xfffff82000007947 */ /* 0x003fea000383ffff */
        .weak           $__internal_198_$__cuda_sm70_shflsync_bfly_p
        .type           $__internal_198_$__cuda_sm70_shflsync_bfly_p,@function
        .size           $__internal_198_$__cuda_sm70_shflsync_bfly_p,(.L_x_9452 - $__internal_198_$__cuda_sm70_shflsync_bfly_p)
$__internal_198_$__cuda_sm70_shflsync_bfly_p:
[----:B------:R-:W-:Y:S01]  /*1340*/  HFMA2.MMA R9, -RZ, RZ, 0, 0 ;  /* 0x00000000ff097435 */ /* 0x000fe200000001ff */
[----:B------:R-:W-:Y:S04]  /*1350*/  WARPSYNC R19 ;  /* 0x0000001300007348 */ /* 0x000fe80003800000 */
[----:B------:R0:W1:Y:S01]  /*1360*/  SHFL.BFLY PT, R14, R18, R17, R14 ;  /* 0x0c000011120e7389 */ /* 0x00006200000e000e */
[----:B------:R-:W-:Y:S05]  /*1370*/  RET.REL.NODEC R8 `(_ZN10layer_norm22ln_bwd_finalize_kernelINS_22Kernel_traits_finalizeILj3072EfffffjLb1ELj1024ELj4ENS_18Kernel_traits_baseILj3072EfffffjLj1024EEEEELb1ELb1EEEvNS_9BwdParamsE) ;  /* 0xffffec8008007950 */ /* 0x000fea0003c3ffff */
.L_x_9194:
        /* <DEDUP_REMOVED lines=16> */
.L_x_9452:


//--------------------- .text._ZN10layer_norm13ln_bwd_kernelINS_13Kernel_traitsIfffffjLj3072ELj1ELj1ELj4ELj16ENS_18Kernel_traits_baseILj3072EfffffjLj128EEEEELb1ELb1ELb1ELb1EEEvNS_9BwdParamsE --------------------------
	.section	.text._ZN10layer_norm13ln_bwd_kernelINS_13Kernel_traitsIfffffjLj3072ELj1ELj1ELj4ELj16ENS_18Kernel_traits_baseILj3072EfffffjLj128EEEEELb1ELb1ELb1ELb1EEEvNS_9BwdParamsE,"ax",@progbits
	.sectioninfo	@"SHI_REGISTERS=250"
	.align	128
        .global         _ZN10layer_norm13ln_bwd_kernelINS_13Kernel_traitsIfffffjLj3072ELj1ELj1ELj4ELj16ENS_18Kernel_traits_baseILj3072EfffffjLj128EEEEELb1ELb1ELb1ELb1EEEvNS_9BwdParamsE
        .type           _ZN10layer_norm13ln_bwd_kernelINS_13Kernel_traitsIfffffjLj3072ELj1ELj1ELj4ELj16ENS_18Kernel_traits_baseILj3072EfffffjLj128EEEEELb1ELb1ELb1ELb1EEEvNS_9BwdParamsE,@function
        .size           _ZN10layer_norm13ln_bwd_kernelINS_13Kernel_traitsIfffffjLj3072ELj1ELj1ELj4ELj16ENS_18Kernel_traits_baseILj3072EfffffjLj128EEEEELb1ELb1ELb1ELb1EEEvNS_9BwdParamsE,(.L_x_9453 - _ZN10layer_norm13ln_bwd_kernelINS_13Kernel_traitsIfffffjLj3072ELj1ELj1ELj4ELj16ENS_18Kernel_traits_baseILj3072EfffffjLj128EEEEELb1ELb1ELb1ELb1EEEvNS_9BwdParamsE)
        .other          _ZN10layer_norm13ln_bwd_kernelINS_13Kernel_traitsIfffffjLj3072ELj1ELj1ELj4ELj16ENS_18Kernel_traits_baseILj3072EfffffjLj128EEEEELb1ELb1ELb1ELb1EEEvNS_9BwdParamsE,@"STO_CUDA_ENTRY STV_DEFAULT"
_ZN10layer_norm13ln_bwd_kernelINS_13Kernel_traitsIfffffjLj3072ELj1ELj1ELj4ELj16ENS_18Kernel_traits_baseILj3072EfffffjLj128EEEEELb1ELb1ELb1ELb1EEEvNS_9BwdParamsE:
.text._ZN10layer_norm13ln_bwd_kernelINS_13Kernel_traitsIfffffjLj3072ELj1ELj1ELj4ELj16ENS_18Kernel_traits_baseILj3072EfffffjLj128EEEEELb1ELb1ELb1ELb1EEEvNS_9BwdParamsE:
        /* <DEDUP_REMOVED lines=44> */
.L_x_9195:
        /* <DEDUP_REMOVED lines=57> */
.L_x_9250:
        /* <DEDUP_REMOVED lines=8> */
[----:B------:R1:W5:Y:S02]  /*06d0*/  LDG.E R5, [R8.64] ;  /* 0x0000000408057981 */ /* 0x000364000c1e1900 */
[----:B------:R-:W-:Y:S02]  /*06e0*/  LEA.HI R6, R7, R6, RZ, 0x2 ;  /* 0x0000000607067211 */ /* 0x000fe400078f10ff */
[----:B------:R-:W-:-:S04]  /*06f0*/  LOP3.LUT R7, R0, 0x7f, RZ, 0xc0, !PT ;  /* 0x0000007f00077812 */ /* 0x000fc800078ec0ff */
[----:B------:R-:W-:Y:S02]  /*0700*/  LEA.HI.SX32 R6, R6, R7, 0x1e ;  /* 0x0000000706067211 */ /* 0x000fe400078ff2ff */
[----:B------:R-:W-:Y:S02]  /*0710*/  MOV R231, 0x10 ;  /* 0x0000001000e77802 */ /* 0x000fe40000000f00 */
[C---:B------:R-:W-:Y:S02]  /*0720*/  IADD3 R222, R6.reuse, 0x80, RZ ;  /* 0x0000008006de7810 */ /* 0x040fe40007ffe0ff */
[C---:B------:R-:W-:Y:S02]  /*0730*/  IADD3 R216, R6.reuse, 0x100, RZ ;  /* 0x0000010006d87810 */ /* 0x040fe40007ffe0ff */
[C---:B-1----:R-:W-:Y:S01]  /*0740*/  IADD3 R9, R6.reuse, 0x180, RZ ;  /* 0x0000018006097810 */ /* 0x042fe20007ffe0ff */
[----:B------:R-:W-:Y:S01]  /*0750*/  BSSY B0, `(.L_x_9197) ;  /* 0x000011d000007945 */ /* 0x000fe20003800000 */
[----:B------:R-:W-:-:S04]  /*0760*/  IMAD.WIDE.U32 R242, R6, R231, c[0x0][0x218] ;  /* 0x0000860006f27625 */ /* 0x000fc800078e00e7 */
[----:B------:R-:W-:-:S04]  /*0770*/  IMAD.WIDE.U32 R240, R222, R231, c[0x0][0x218] ;  /* 0x00008600def07625 */ /* 0x000fc800078e00e7 */
[----:B------:R-:W-:-:S04]  /*0780*/  IMAD.WIDE.U32 R238, R216, R231, c[0x0][0x218] ;  /* 0x00008600d8ee7625 */ /* 0x000fc800078e00e7 */
[----:B------:R-:W-:Y:S01]  /*0790*/  IMAD.WIDE.U32 R236, R9, R231, c[0x0][0x218] ;  /* 0x0000860009ec7625 */ /* 0x000fe200078e00e7 */
        /* <DEDUP_REMOVED lines=17> */
[----:B------:R-:W-:Y:S01]  /*08b0*/  IMAD.WIDE.U32 R200, R200, R229, c[0x0][0x190] ;  /* 0x00006400c8c87625 */ /* 0x000fe200078e00e5 */
[----:B------:R1:W5:Y:S01]  /*08c0*/  LDG.E R11, [R244.64] ;  /* 0x00000004f40b7981 */ /* 0x000362000c1e1900 */
[----:B------:R-:W-:-:S03]  /*08d0*/  IADD3 R184, R228, 0x200, RZ ;  /* 0x00000200e4b87810 */ /* 0x000fc60007ffe0ff */
[----:B------:R1:W5:Y:S01]  /*08e0*/  LDG.E R10, [R200.64] ;  /* 0x00000004c80a7981 */ /* 0x000362000c1e1900 */
[C---:B------:R-:W-:Y:S02]  /*08f0*/  @P1 IADD3 R180, R6.reuse, 0x200, RZ ;  /* 0x0000020006b41810 */ /* 0x040fe40007ffe0ff */
[----:B------:R-:W-:Y:S01]  /*0900*/  @P1 IADD3 R230, R6, 0x280, RZ ;  /* 0x0000028006e61810 */ /* 0x000fe20007ffe0ff */
[----:B------:R1:W5:Y:S02]  /*0910*/  @P1 LDG.E.128 R132, [R242.64] ;  /* 0x00000004f2841981 */ /* 0x000364000c1e1d00 */
[-C--:B------:R-:W-:Y:S02]  /*0920*/  @P1 IMAD.WIDE.U32 R180, R180, R231.reuse, c[0x0][0x218] ;  /* 0x00008600b4b41625 */ /* 0x080fe400078e00e7 */
[----:B------:R1:W5:Y:S02]  /*0930*/  @P1 LDG.E.128 R136, [R240.64] ;  /* 0x00000004f0881981 */ /* 0x000364000c1e1d00 */
[----:B0-----:R-:W-:-:S02]  /*0940*/  @P1 IMAD.WIDE.U32 R182, R230, R231, c[0x0][0x218] ;  /* 0x00008600e6b61625 */ /* 0x001fc400078e00e7 */
[----:B------:R1:W5:Y:S04]  /*0950*/  @P1 LDG.E.128 R140, [R238.64] ;  /* 0x00000004ee8c1981 */ /* 0x000368000c1e1d00 */
[----:B------:R1:W5:Y:S04]  /*0960*/  @P1 LDG.E.128 R144, [R236.64] ;  /* 0x00000004ec901981 */ /* 0x000368000c1e1d00 */
[----:B------:R1:W5:Y:S04]  /*0970*/  @P1 LDG.E.128 R148, [R180.64] ;  /* 0x00000004b4941981 */ /* 0x000368000c1e1d00 */
[----:B------:R1:W5:Y:S01]  /*0980*/  @P1 LDG.E.128 R152, [R182.64] ;  /* 0x00000004b6981981 */ /* 0x000362000c1e1d00 */
[----:B------:R-:W-:Y:S01]  /*0990*/  IMAD.WIDE.U32 R186, R186, R229, c[0x0][0x190] ;  /* 0x00006400baba7625 */ /* 0x000fe200078e00e5 */
[----:B------:R-:W-:-:S03]  /*09a0*/  IADD3 R228, R228, 0x280, RZ ;  /* 0x00000280e4e47810 */ /* 0x000fc60007ffe0ff */
[-C--:B------:R-:W-:Y:S01]  /*09b0*/  IMAD.WIDE.U32 R184, R184, R229.reuse, c[0x0][0x190] ;  /* 0x00006400b8b87625 */ /* 0x080fe200078e00e5 */
[----:B------:R0:W5:Y:S04]  /*09c0*/  LDG.E R7, [R186.64] ;  /* 0x00000004ba077981 */ /* 0x000168000c1e1900 */
[----:B------:R2:W5:Y:S01]  /*09d0*/  LDG.E R8, [R184.64] ;  /* 0x00000004b8087981 */ /* 0x000562000c1e1900 */
[----:B0-----:R-:W-:Y:S01]  /*09e0*/  CS2R R186, SRZ ;  /* 0x0000000000ba7805 */ /* 0x001fe2000001ff00 */
[----:B--2---:R-:W-:Y:S01]  /*09f0*/  IMAD.WIDE.U32 R184, R228, R229, c[0x0][0x190] ;  /* 0x00006400e4b87625 */ /* 0x004fe200078e00e5 */
[----:B------:R-:W-:Y:S05]  /*0a00*/  BRA `(.L_x_9199) ;  /* 0x00000f1000007947 */ /* 0x000fea0003800000 */
.L_x_9198:
[----:B0-----:R-:W-:Y:S01]  /*0a10*/  IADD3 R8, R180, -0x1, RZ ;  /* 0xffffffffb4087810 */ /* 0x001fe20007ffe0ff */
[----:B------:R-:W-:-:S04]  /*0a20*/  IMAD.WIDE R10, R2, R229, c[0x0][0x1a0] ;  /* 0x00006800020a7625 */ /* 0x000fc800078e02e5 */
[----:B------:R-:W-:Y:S01]  /*0a30*/  IMAD R8, R8, c[0x0][0x168], RZ ;  /* 0x00005a0008087a24 */ /* 0x000fe200078e02ff */
[----:B------:R0:W2:Y:S01]  /*0a40*/  LDG.E R230, [R10.64] ;  /* 0x000000040ae67981 */ /* 0x0000a2000c1e1900 */
[----:B------:R-:W-:-:S03]  /*0a50*/  IMAD.WIDE.U32 R168, R6, R231, c[0x0][0x188] ;  /* 0x0000620006a87625 */ /* 0x000fc600078e00e7 */
[----:B------:R-:W-:-:S04]  /*0a60*/  SHF.R.S32.HI R171, RZ, 0x1f, R8 ;  /* 0x0000001fffab7819 */ /* 0x000fc80000011408 */
[----:B------:R-:W-:Y:S01]  /*0a70*/  LEA.HI R8, R171, R8, RZ, 0x2 ;  /* 0x00000008ab087211 */ /* 0x000fe200078f10ff */
[----:B------:R-:W-:Y:S01]  /*0a80*/  IMAD.WIDE.U32 R176, R222, R231, c[0x0][0x188] ;  /* 0x00006200deb07625 */ /* 0x000fe200078e00e7 */
[----:B------:R-:W3:Y:S02]  /*0a90*/  LDG.E.128 R168, [R168.64] ;  /* 0x00000004a8a87981 */ /* 0x000ee4000c1e1d00 */
[----:B------:R-:W-:-:S03]  /*0aa0*/  LEA.HI.SX32 R8, R8, R7, 0x1e ;  /* 0x0000000708087211 */ /* 0x000fc600078ff2ff */
[----:B------:R-:W4:Y:S01]  /*0ab0*/  LDG.E.128 R176, [R176.64] ;  /* 0x00000004b0b07981 */ /* 0x000f22000c1e1d00 */
[C---:B------:R-:W-:Y:S01]  /*0ac0*/  IADD3 R180, R8.reuse, 0x80, RZ ;  /* 0x0000008008b47810 */ /* 0x040fe20007ffe0ff */
        /* <DEDUP_REMOVED lines=17> */
[----:B-----5:R-:W-:-:S03]  /*0be0*/  ISETP.GE.AND P1, PT, R227, 0x1, PT ;  /* 0x00000001e300780c */ /* 0x020fc60003f26270 */
[----:B------:R-:W4:Y:S01]  /*0bf0*/  LDG.E.128 R200, [R200.64] ;  /* 0x00000004c8c87981 */ /* 0x000f22000c1e1d00 */
[----:B------:R-:W-:Y:S01]  /*0c00*/  IMAD.WIDE.U32 R204, R204, R231, c[0x0][0x208] ;  /* 0x00008200cccc7625 */ /* 0x000fe200078e00e7 */
[----:B------:R-:W-:-:S05]  /*0c10*/  IADD3 R220, R6, 0x280, RZ ;  /* 0x0000028006dc7810 */ /* 0x000fca0007ffe0ff */
[----:B------:R-:W4:Y:S01]  /*0c20*/  LDG.E.128 R204, [R204.64] ;  /* 0x00000004cccc7981 */ /* 0x000f22000c1e1d00 */
[----:B------:R-:W-:Y:S01]  /*0c30*/  IMAD.WIDE.U32 R208, R220, R231, c[0x0][0x188] ;  /* 0x00006200dcd07625 */ /* 0x000fe200078e00e7 */
[----:B------:R-:W-:Y:S02]  /*0c40*/  IADD3 R212, R8, 0x280, RZ ;  /* 0x0000028008d47810 */ /* 0x000fe40007ffe0ff */
[----:B0-----:R-:W-:-:S03]  /*0c50*/  @P1 IADD3 R10, R227, -0x1, RZ ;  /* 0xffffffffe30a1810 */ /* 0x001fc60007ffe0ff */
[----:B------:R-:W4:Y:S01]  /*0c60*/  LDG.E.128 R208, [R208.64] ;  /* 0x00000004d0d07981 */ /* 0x000f22000c1e1d00 */
[----:B------:R-:W-:-:S04]  /*0c70*/  IMAD.WIDE.U32 R212, R212, R231, c[0x0][0x208] ;  /* 0x00008200d4d47625 */ /* 0x000fc800078e00e7 */
[----:B------:R-:W-:Y:S02]  /*0c80*/  @P1 IMAD R10, R10, c[0x0][0x168], RZ ;  /* 0x00005a000a0a1a24 */ /* 0x000fe400078e02ff */
[----:B------:R-:W4:Y:S03]  /*0c90*/  LDG.E.128 R212, [R212.64] ;  /* 0x00000004d4d47981 */ /* 0x000f26000c1e1d00 */
[----:B------:R-:W-:-:S04]  /*0ca0*/  @P1 SHF.R.S32.HI R11, RZ, 0x1f, R10 ;  /* 0x0000001fff0b1819 */ /* 0x000fc8000001140a */
[----:B------:R-:W-:Y:S02]  /*0cb0*/  @P1 LEA.HI R10, R11, R10, RZ, 0x2 ;  /* 0x0000000a0b0a1211 */ /* 0x000fe400078f10ff */
[----:B------:R-:W-:Y:S02]  /*0cc0*/  MOV R228, RZ ;  /* 0x000000ff00e47202 */ /* 0x000fe40000000f00 */
[----:B------:R-:W-:-:S04]  /*0cd0*/  @P1 LEA.HI.SX32 R228, R10, R7, 0x1e ;  /* 0x000000070ae41211 */ /* 0x000fc800078ff2ff */
[C---:B------:R-:W-:Y:S01]  /*0ce0*/  IADD3 R246, R228.reuse, 0x100, RZ ;  /* 0x00000100e4f67810 */ /* 0x040fe20007ffe0ff */
[----:B------:R-:W-:-:S04]  /*0cf0*/  IMAD.WIDE.U32 R244, R228, R229, c[0x0][0x190] ;  /* 0x00006400e4f47625 */ /* 0x000fc800078e00e5 */
[----:B------:R-:W-:Y:S01]  /*0d00*/  IMAD.WIDE.U32 R246, R246, R229, c[0x0][0x190] ;  /* 0x00006400f6f67625 */ /* 0x000fe200078e00e5 */
[----:B------:R0:W5:Y:S04]  /*0d10*/  LDG.E R221, [R244.64] ;  /* 0x00000004f4dd7981 */ /* 0x000168000c1e1900 */
[----:B------:R0:W5:Y:S01]  /*0d20*/  LDG.E R10, [R246.64] ;  /* 0x00000004f60a7981 */ /* 0x000162000c1e1900 */
[----:B------:R-:W-:Y:S02]  /*0d30*/  ISETP.NE.U32.AND P1, PT, RZ, c[0x0][0x218], PT ;  /* 0x00008600ff007a0c */ /* 0x000fe40003f25070 */
[----:B------:R-:W-:Y:S02]  /*0d40*/  IADD3 R234, R228, 0x80, RZ ;  /* 0x00000080e4ea7810 */ /* 0x000fe40007ffe0ff */
[----:B------:R-:W-:-:S03]  /*0d50*/  ISETP.NE.AND.EX P1, PT, RZ, c[0x0][0x21c], PT, P1 ;  /* 0x00008700ff007a0c */ /* 0x000fc60003f25310 */
[----:B------:R-:W-:-:S05]  /*0d60*/  IMAD.WIDE.U32 R234, R234, R229, c[0x0][0x190] ;  /* 0x00006400eaea7625 */ /* 0x000fca00078e00e5 */
[----:B------:R1:W5:Y:S05]  /*0d70*/  LDG.E R11, [R234.64] ;  /* 0x00000004ea0b7981 */ /* 0x00036a000c1e1900 */
[-C--:B------:R-:W-:Y:S01]  /*0d80*/  @P1 IMAD.WIDE.U32 R232, R232, R231.reuse, c[0x0][0x218] ;  /* 0x00008600e8e81625 */ /* 0x080fe200078e00e7 */
[----:B------:R-:W-:Y:S01]  /*0d90*/  IADD3 R218, R228, 0x200, RZ ;  /* 0x00000200e4da7810 */ /* 0x000fe20007ffe0ff */
[----:B------:R0:W5:Y:S02]  /*0da0*/  @P1 LDG.E.128 R132, [R242.64] ;  /* 0x00000004f2841981 */ /* 0x000164000c1e1d00 */
[----:B-1----:R-:W-:Y:S02]  /*0db0*/  @P1 IMAD.WIDE.U32 R234, R220, R231, c[0x0][0x218] ;  /* 0x00008600dcea1625 */ /* 0x002fe400078e00e7 */
[----:B------:R0:W5:Y:S04]  /*0dc0*/  @P1 LDG.E.128 R136, [R240.64] ;  /* 0x00000004f0881981 */ /* 0x000168000c1e1d00 */
[----:B------:R0:W5:Y:S04]  /*0dd0*/  @P1 LDG.E.128 R140, [R238.64] ;  /* 0x00000004ee8c1981 */ /* 0x000168000c1e1d00 */
[----:B------:R0:W5:Y:S04]  /*0de0*/  @P1 LDG.E.128 R144, [R236.64] ;  /* 0x00000004ec901981 */ /* 0x000168000c1e1d00 */
[----:B------:R1:W5:Y:S04]  /*0df0*/  @P1 LDG.E.128 R148, [R232.64] ;  /* 0x00000004e8941981 */ /* 0x000368000c1e1d00 */
[----:B------:R0:W5:Y:S01]  /*0e00*/  @P1 LDG.E.128 R152, [R234.64] ;  /* 0x00000004ea981981 */ /* 0x000162000c1e1d00 */
[----:B------:R-:W-:Y:S01]  /*0e10*/  ISETP.NE.AND P1, PT, R3, RZ, PT ;  /* 0x000000ff0300720c */ /* 0x000fe20003f25270 */
[----:B------:R-:W-:Y:S01]  /*0e20*/  IMAD.WIDE.U32 R218, R218, R229, c[0x0][0x190] ;  /* 0x00006400dada7625 */ /* 0x000fe200078e00e5 */
[----:B------:R-:W-:-:S04]  /*0e30*/  IADD3 R224, R228, 0x180, RZ ;  /* 0x00000180e4e07810 */ /* 0x000fc80007ffe0ff */
[----:B------:R0:W5:Y:S01]  /*0e40*/  LDG.E R8, [R218.64] ;  /* 0x00000004da087981 */ /* 0x000162000c1e1900 */
[----:B------:R-:W-:-:S05]  /*0e50*/  IMAD.WIDE.U32 R224, R224, R229, c[0x0][0x190] ;  /* 0x00006400e0e07625 */ /* 0x000fca00078e00e5 */
[----:B------:R0:W5:Y:S01]  /*0e60*/  LDG.E R7, [R224.64] ;  /* 0x00000004e0077981 */ /* 0x000162000c1e1900 */
[----:B--2---:R-:W-:-:S05]  /*0e70*/  FSEL R230, R230, RZ, !P1 ;  /* 0x000000ffe6e67208 */ /* 0x004fca0004800000 */
[C---:B---3--:R-:W-:Y:S02]  /*0e80*/  FADD.FTZ R168, -R230.reuse, R168 ;  /* 0x000000a8e6a87221 */ /* 0x048fe40000010100 */
[C---:B------:R-:W-:Y:S02]  /*0e90*/  FADD.FTZ R170, -R230.reuse, R170 ;  /* 0x000000aae6aa7221 */ /* 0x040fe40000010100 */
[C---:B0-----:R-:W-:Y:S02]  /*0ea0*/  FADD.FTZ R218, -R230.reuse, R169 ;  /* 0x000000a9e6da7221 */ /* 0x041fe40000010100 */
[C---:B------:R-:W-:Y:S02]  /*0eb0*/  FADD.FTZ R220, -R230.reuse, R171 ;  /* 0x000000abe6dc7221 */ /* 0x040fe40000010100 */
[----:B----4-:R-:W-:Y:S02]  /*0ec0*/  FADD.FTZ R176, -R230, R176 ;  /* 0x000000b0e6b07221 */ /* 0x010fe40000010100 */
[----:B------:R-:W-:-:S02]  /*0ed0*/  FMUL.FTZ R169, R5, R168 ;  /* 0x000000a805a97220 */ /* 0x000fc40000410000 */
[C---:B------:R-:W-:Y:S02]  /*0ee0*/  FMUL.FTZ R171, R5.reuse, R170 ;  /* 0x000000aa05ab7220 */ /* 0x040fe40000410000 */
[C---:B------:R-:W-:Y:S02]  /*0ef0*/  FMUL.FTZ R168, R5.reuse, R218 ;  /* 0x000000da05a87220 */ /* 0x040fe40000410000 */
[----:B------:R-:W-:Y:S02]  /*0f00*/  FMUL.FTZ R170, R5, R220 ;  /* 0x000000dc05aa7220 */ /* 0x000fe40000410000 */
[C---:B------:R-:W-:Y:S02]  /*0f10*/  FADD.FTZ R218, -R230.reuse, R177 ;  /* 0x000000b1e6da7221 */ /* 0x040fe40000010100 */
[C---:B------:R-:W-:Y:S02]  /*0f20*/  FADD.FTZ R220, -R230.reuse, R178 ;  /* 0x000000b2e6dc7221 */ /* 0x040fe40000010100 */
[----:B------:R-:W-:-:S02]  /*0f30*/  FADD.FTZ R224, -R230, R179 ;  /* 0x000000b3e6e07221 */ /* 0x000fc40000010100 */
[C---:B------:R-:W-:Y:S02]  /*0f40*/  FMUL.FTZ R179, R5.reuse, R176 ;  /* 0x000000b005b37220 */ /* 0x040fe40000410000 */
[C---:B------:R-:W-:Y:S02]  /*0f50*/  FMUL.FTZ R178, R5.reuse, R218 ;  /* 0x000000da05b27220 */ /* 0x040fe40000410000 */
[----:B------:R-:W-:Y:S02]  /*0f60*/  FMUL.FTZ R177, R5, R220 ;  /* 0x000000dc05b17220 */ /* 0x000fe40000410000 */
[----:B------:R-:W-:Y:S02]  /*0f70*/  FFMA.FTZ R64, R180, R179, R64 ;  /* 0x000000b3b4407223 */ /* 0x000fe40000010040 */
[----:B------:R-:W-:Y:S02]  /*0f80*/  FADD.FTZ R88, R88, R180 ;  /* 0x000000b458587221 */ /* 0x000fe40000010000 */
[----:B------:R-:W-:-:S02]  /*0f90*/  FMUL.FTZ R218, R52, R180 ;  /* 0x000000b434da7220 */ /* 0x000fc40000410000 */
[----:B------:R-:W-:Y:S02]  /*0fa0*/  FFMA.FTZ R60, R172, R169, R60 ;  /* 0x000000a9ac3c7223 */ /* 0x000fe4000001003c */
[----:B------:R-:W-:Y:S02]  /*0fb0*/  FADD.FTZ R84, R84, R172 ;  /* 0x000000ac54547221 */ /* 0x000fe40000010000 */
[----:B------:R-:W-:Y:S02]  /*0fc0*/  FADD.FTZ R180, -R230, R193 ;  /* 0x000000c1e6b47221 */ /* 0x000fe40000010100 */
[----:B------:R-:W-:Y:S02]  /*0fd0*/  FMUL.FTZ R172, R56, R172 ;  /* 0x000000ac38ac7220 */ /* 0x000fe40000410000 */
[----:B------:R-:W-:Y:S02]  /*0fe0*/  FFMA.FTZ R66, R182, R177, R66 ;  /* 0x000000b1b6427223 */ /* 0x000fe40000010042 */
[----:B------:R-:W-:-:S02]  /*0ff0*/  FADD.FTZ R90, R90, R182 ;  /* 0x000000b65a5a7221 */ /* 0x000fc40000010000 */
[----:B------:R-:W-:Y:S02]  /*1000*/  FMUL.FTZ R220, R54, R182 ;  /* 0x000000b636dc7220 */ /* 0x000fe40000410000 */
[----:B------:R-:W-:Y:S02]  /*1010*/  FADD.FTZ R182, -R230, R194 ;  /* 0x000000c2e6b67221 */ /* 0x000fe40000010100 */
[----:B------:R-:W-:Y:S02]  /*1020*/  FFMA.FTZ R61, R173, R168, R61 ;  /* 0x000000a8ad3d7223 */ /* 0x000fe4000001003d */
[----:B------:R-:W-:Y:S02]  /*1030*/  FADD.FTZ R85, R85, R173 ;  /* 0x000000ad55557221 */ /* 0x000fe40000010000 */
[----:B------:R-:W-:Y:S02]  /*1040*/  FMUL.FTZ R176, R5, R224 ;  /* 0x000000e005b07220 */ /* 0x000fe40000410000 */
[----:B------:R-:W-:-:S02]  /*1050*/  FFMA.FTZ R65, R181, R178, R65 ;  /* 0x000000b2b5417223 */ /* 0x000fc40000010041 */
[----:B------:R-:W-:Y:S02]  /*1060*/  FADD.FTZ R89, R89, R181 ;  /* 0x000000b559597221 */ /* 0x000fe40000010000 */
[----:B------:R-:W-:Y:S02]  /*1070*/  FMUL.FTZ R217, R53, R181 ;  /* 0x000000b535d97220 */ /* 0x000fe40000410000 */
[----:B------:R-:W-:Y:S02]  /*1080*/  FMUL.FTZ R194, R5, R180 ;  /* 0x000000b405c27220 */ /* 0x000fe40000410000 */
[----:B------:R-:W-:Y:S02]  /*1090*/  FMUL.FTZ R173, R57, R173 ;  /* 0x000000ad39ad7220 */ /* 0x000fe40000410000 */
[----:B------:R-:W-:Y:S02]  /*10a0*/  FADD.FTZ R180, RZ, R172 ;  /* 0x000000acffb47221 */ /* 0x000fe40000010000 */
[----:B------:R-:W-:-:S02]  /*10b0*/  FFMA.FTZ R181, R169, R172, RZ ;  /* 0x000000aca9b57223 */ /* 0x000fc400000100ff */
        /* <DEDUP_REMOVED lines=72> */
[C---:B------:R-:W-:Y:S02]  /*1540*/  FADD.FTZ R182, -R230.reuse, R201 ;  /* 0x000000c9e6b67221 */ /* 0x040fe40000010100 */
[----:B-1----:R-:W-:Y:S02]  /*1550*/  FMUL.FTZ R233, R5, R200 ;  /* 0x000000c805e97220 */ /* 0x002fe40000410000 */
        /* <DEDUP_REMOVED lines=24> */
[C---:B------:R-:W-:Y:S02]  /*16e0*/  FADD.FTZ R182, -R230.reuse, R209 ;  /* 0x000000d1e6b67221 */ /* 0x040fe40000010100 */
[C---:B------:R-:W-:Y:S02]  /*16f0*/  FADD.FTZ R210, -R230.reuse, R210 ;  /* 0x000000d2e6d27221 */ /* 0x040fe40000010100 */
        /* <DEDUP_REMOVED lines=23> */
[----:B------:R-:W-:Y:S01]  /*1870*/  FFMA.FTZ R181, R208, R213, R181 ;  /* 0x000000d5d0b57223 */ /* 0x000fe200000100b5 */
[----:B------:R-:W-:Y:S01]  /*1880*/  IADD3 R184, R228, 0x280, RZ ;  /* 0x00000280e4b87810 */ /* 0x000fe20007ffe0ff */
[----:B------:R-:W-:Y:S02]  /*1890*/  FMUL.FTZ R210, R5, R230 ;  /* 0x000000e605d27220 */ /* 0x000fe40000410000 */
[----:B------:R-:W-:-:S02]  /*18a0*/  FMUL.FTZ R235, R39, R215 ;  /* 0x000000d727eb7220 */ /* 0x000fc40000410000 */
[----:B------:R-:W-:Y:S02]  /*18b0*/  FADD.FTZ R180, R183, R214 ;  /* 0x000000d6b7b47221 */ /* 0x000fe40000010000 */
[----:B------:R-:W-:Y:S02]  /*18c0*/  FFMA.FTZ R181, R209, R214, R181 ;  /* 0x000000d6d1b57223 */ /* 0x000fe400000100b5 */
[----:B------:R-:W-:Y:S02]  /*18d0*/  FFMA.FTZ R83, R215, R210, R83 ;  /* 0x000000d2d7537223 */ /* 0x000fe40000010053 */
[----:B------:R-:W-:Y:S02]  /*18e0*/  FADD.FTZ R107, R107, R215 ;  /* 0x000000d76b6b7221 */ /* 0x000fe40000010000 */
[----:B------:R-:W-:-:S04]  /*18f0*/  IMAD.WIDE.U32 R184, R184, R229, c[0x0][0x190] ;  /* 0x00006400b8b87625 */ /* 0x000fc800078e00e5 */
[----:B------:R-:W-:Y:S02]  /*1900*/  FADD.FTZ R186, R180, R235 ;  /* 0x000000ebb4ba7221 */ /* 0x000fe40000010000 */
[----:B------:R-:W-:Y:S02]  /*1910*/  FFMA.FTZ R187, R210, R235, R181 ;  /* 0x000000ebd2bb7223 */ /* 0x000fe400000100b5 */
.L_x_9199:
[----:B-1----:R-:W-:Y:S05]  /*1920*/  BSYNC B0 ;  /* 0x0000000000007941 */ /* 0x002fea0003800000 */
.L_x_9197:
        /* <DEDUP_REMOVED lines=8> */
.L_x_9251:
        /* <DEDUP_REMOVED lines=18> */
.L_x_9252:
[----:B------:R-:W-:Y:S01]  /*1ad0*/  ISETP.GE.AND P1, PT, R227, 0x1, PT ;  /* 0x00000001e300780c */ /* 0x000fe20003f26270 */
[----:B--2---:R-:W-:Y:S01]  /*1ae0*/  FADD.FTZ R200, R200, R185 ;  /* 0x000000b9c8c87221 */ /* 0x004fe20000010000 */
[----:B------:R-:W-:Y:S01]  /*1af0*/  WARPSYNC 0xffffffff ;  /* 0xffffffff00007948 */ /* 0x000fe20003800000 */
[----:B0-----:R-:W-:-:S10]  /*1b00*/  FADD.FTZ R201, R180, R187 ;  /* 0x000000bbb4c97221 */ /* 0x001fd40000010000 */
[----:B------:R-:W-:Y:S02]  /*1b10*/  @P1 IADD3 R227, R227, -0x1, RZ ;  /* 0xffffffffe3e31810 */ /* 0x000fe40007ffe0ff */
[----:B------:R-:W-:Y:S02]  /*1b20*/  @P1 LOP3.LUT R183, R0, 0x7f, RZ, 0xc0, !PT ;  /* 0x0000007f00b71812 */ /* 0x000fe400078ec0ff */
[----:B------:R-:W-:Y:S01]  /*1b30*/  @P1 MOV R228, 0x10 ;  /* 0x0000001000e41802 */ /* 0x000fe20000000f00 */
[----:B------:R-:W-:Y:S01]  /*1b40*/  @P1 IMAD R181, R227, c[0x0][0x168], RZ ;  /* 0x00005a00e3b51a24 */ /* 0x000fe200078e02ff */
[----:B------:R-:W-:-:S04]  /*1b50*/  HFMA2.MMA R227, -RZ, RZ, 0, 0 ;  /* 0x00000000ffe37435 */ /* 0x000fc800000001ff */
        /* <DEDUP_REMOVED lines=11> */
[----:B------:R-:W-:Y:S01]  /*1c10*/  ISETP.NE.AND P6, PT, R3, RZ, PT ;  /* 0x000000ff0300720c */ /* 0x000fe20003fc5270 */
[----:B------:R-:W2:Y:S01]  /*1c20*/  LDS.128 R180, [R230.X8+0x3000] ;  /* 0x00300000e6b47984 */ /* 0x000ea20000008c00 */
[----:B------:R-:W-:-:S02]  /*1c30*/  @!P0 ISETP.NE.AND.EX P4, PT, RZ, c[0x0][0x21c], PT, P4 ;  /* 0x00008700ff008a0c */ /* 0x000fc40003f85340 */
[----:B------:R-:W-:Y:S01]  /*1c40*/  ISETP.NE.U32.AND P2, PT, RZ, c[0x0][0x258], PT ;  /* 0x00009600ff007a0c */ /* 0x000fe20003f45070 */
[----:B-1----:R-:W1:Y:S01]  /*1c50*/  LDS.128 R184, [R230.X8+0x3010] ;  /* 0x00301000e6b87984 */ /* 0x002e620000008c00 */
[----:B------:R-:W-:Y:S02]  /*1c60*/  @!P0 ISETP.NE.U32.AND P5, PT, RZ, c[0x0][0x218], PT ;  /* 0x00008600ff008a0c */ /* 0x000fe40003fa5070 */
[----:B------:R-:W-:Y:S01]  /*1c70*/  ISETP.NE.U32.AND P3, PT, RZ, c[0x0][0x258], PT ;  /* 0x00009600ff007a0c */ /* 0x000fe20003f65070 */
[----:B--2---:R-:W-:Y:S02]  /*1c80*/  FADD.FTZ R237, RZ, R180 ;  /* 0x000000b4ffed7221 */ /* 0x004fe40000010000 */
[----:B------:R-:W-:Y:S01]  /*1c90*/  FADD.FTZ R180, RZ, R181 ;  /* 0x000000b5ffb47221 */ /* 0x000fe20000010000 */
[----:B-----5:R-:W-:Y:S01]  /*1ca0*/  @!P0 FSEL R181, R132, RZ, P4 ;  /* 0x000000ff84b58208 */ /* 0x020fe20002000000 */
        /* <DEDUP_REMOVED lines=16> */
.L_x_9203:
[----:B0-----:R-:W-:Y:S05]  /*1db0*/  BSYNC B0 ;  /* 0x0000000000007941 */ /* 0x001fea0003800000 */
.L_x_9202:
[----:B------:R-:W-:Y:S01]  /*1dc0*/  @P1 FMUL.FTZ R180, R181, c[0x0][0x1ec] ;  /* 0x00007b00b5b41a20 */ /* 0x000fe20000410000 */
[----:B------:R-:W-:Y:S01]  /*1dd0*/  ISETP.NE.AND.EX P6, PT, RZ, c[0x0][0x25c], PT, P3 ;  /* 0x00009700ff007a0c */ /* 0x000fe20003fc5330 */
[----:B------:R-:W-:Y:S01]  /*1de0*/  BSSY B0, `(.L_x_9204) ;  /* 0x0000015000007945 */ /* 0x000fe20003800000 */
[----:B------:R-:W-:Y:S01]  /*1df0*/  @!P0 ISETP.NE.AND.EX P5, PT, RZ, c[0x0][0x21c], PT, P5 ;  /* 0x00008700ff008a0c */ /* 0x000fe20003fa5350 */
[----:B------:R-:W-:Y:S01]  /*1e00*/  @P1 FMUL.FTZ R183, R180, c[0x0][0x1e8] ;  /* 0x00007a00b4b71a20 */ /* 0x000fe20000410000 */
[----:B------:R-:W-:Y:S02]  /*1e10*/  @!P0 ISETP.NE.U32.AND P3, PT, RZ, c[0x0][0x218], PT ;  /* 0x00008600ff008a0c */ /* 0x000fe40003f65070 */
[----:B------:R-:W-:Y:S01]  /*1e20*/  @!P0 FSEL R228, R133, RZ, P5 ;  /* 0x000000ff85e48208 */ /* 0x000fe20002800000 */
[----:B------:R-:W-:Y:S01]  /*1e30*/  @P1 FMUL.FTZ R180, R32, R183 ;  /* 0x000000b720b41220 */ /* 0x000fe20000410000 */
[----:B------:R-:W-:Y:S02]  /*1e40*/  @P1 LOP3.LUT P5, RZ, R221, 0xff, RZ, 0xc0, !PT ;  /* 0x000000ffddff1812 */ /* 0x000fe400078ac0ff */
[----:B------:R-:W-:-:S02]  /*1e50*/  @!P0 ISETP.NE.AND.EX P3, PT, RZ, c[0x0][0x21c], PT, P3 ;  /* 0x00008700ff008a0c */ /* 0x000fc40003f65330 */
[----:B------:R-:W-:Y:S02]  /*1e60*/  @!P0 ISETP.NE.U32.AND P4, PT, RZ, c[0x0][0x218], PT ;  /* 0x00008600ff008a0c */ /* 0x000fe40003f85070 */
[----:B------:R-:W-:Y:S02]  /*1e70*/  P2R R200, PR, RZ, 0x40 ;  /* 0x00000040ffc87803 */ /* 0x000fe40000000000 */
[----:B------:R-:W-:Y:S02]  /*1e80*/  ISETP.NE.AND.EX P2, PT, RZ, c[0x0][0x25c], PT, P2 ;  /* 0x00009700ff007a0c */ /* 0x000fe40003f45320 */
[----:B------:R-:W-:Y:S02]  /*1e90*/  @P1 SEL R164, R180, RZ, P5 ;  /* 0x000000ffb4a41207 */ /* 0x000fe40002800000 */
[----:B------:R-:W-:Y:S02]  /*1ea0*/  @!P0 FSEL R237, R134, RZ, P3 ;  /* 0x000000ff86ed8208 */ /* 0x000fe40001800000 */
[----:B------:R-:W-:Y:S01]  /*1eb0*/  @P6 MOV R201, 0x10 ;  /* 0x0000001000c96802 */ /* 0x000fe20000000f00 */
[----:B------:R-:W-:Y:S05]  /*1ec0*/  @!P0 BRA `(.L_x_9205) ;  /* 0x0000006000008947 */ /* 0x000fea0003800000 */
[----:B------:R-:W-:Y:S01]  /*1ed0*/  ISETP.NE.U32.AND P3, PT, RZ, c[0x0][0x218], PT ;  /* 0x00008600ff007a0c */ /* 0x000fe20003f65070 */
[----:B------:R-:W-:-:S03]  /*1ee0*/  FFMA.FTZ R180, R168, R186, R187 ;  /* 0x000000baa8b47223 */ /* 0x000fc600000100bb */
[----:B------:R-:W-:Y:S01]  /*1ef0*/  ISETP.NE.AND.EX P3, PT, RZ, c[0x0][0x21c], PT, P3 ;  /* 0x00008700ff007a0c */ /* 0x000fe20003f65330 */
[----:B------:R-:W-:-:S04]  /*1f00*/  FADD.FTZ R180, R173, -R180 ;  /* 0x800000b4adb47221 */ /* 0x000fc80000010000 */
[----:B------:R-:W-:-:S08]  /*1f10*/  FMUL.FTZ R228, R5, R180 ;  /* 0x000000b405e47220 */ /* 0x000fd00000410000 */
[----:B------:R-:W-:Y:S02]  /*1f20*/  @P3 FADD.FTZ R228, R133, R228 ;  /* 0x000000e485e43221 */ /* 0x000fe40000010000 */
.L_x_9205:
[----:B------:R-:W-:Y:S05]  /*1f30*/  BSYNC B0 ;  /* 0x0000000000007941 */ /* 0x000fea0003800000 */
.L_x_9204:
        /* <DEDUP_REMOVED lines=8> */
.L_x_9207:
[----:B------:R-:W-:Y:S05]  /*1fc0*/  BSYNC B0 ;  /* 0x0000000000007941 */ /* 0x000fea0003800000 */
.L_x_9206:
[----:B------:R-:W-:Y:S01]  /*1fd0*/  @!P0 ISETP.NE.AND.EX P4, PT, RZ, c[0x0][0x21c], PT, P4 ;  /* 0x00008700ff008a0c */ /* 0x000fe20003f85340 */
[----:B------:R-:W-:Y:S01]  /*1fe0*/  BSSY B0, `(.L_x_9208) ;  /* 0x000000f000007945 */ /* 0x000fe20003800000 */
[----:B------:R-:W-:Y:S01]  /*1ff0*/  @P6 IMAD.WIDE.U32 R184, R6, R201, c[0x0][0x258] ;  /* 0x0000960006b86625 */ /* 0x000fe200078e00c9 */
[----:B------:R-:W-:Y:S02]  /*2000*/  SEL R180, R181, R160, P2 ;  /* 0x000000a0b5b47207 */ /* 0x000fe40001000000 */
[----:B------:R-:W-:Y:S01]  /*2010*/  @!P0 ISETP.NE.U32.AND P3, PT, RZ, c[0x0][0x218], PT ;  /* 0x00008600ff008a0c */ /* 0x000fe20003f65070 */
[----:B------:R-:W-:Y:S01]  /*2020*/  @P1 FMUL.FTZ R201, R156, R183 ;  /* 0x000000b79cc91220 */ /* 0x000fe20000410000 */
        /* <DEDUP_REMOVED lines=10> */
.L_x_9209:
[----:B------:R-:W-:Y:S05]  /*20d0*/  BSYNC B0 ;  /* 0x0000000000007941 */ /* 0x000fea0003800000 */
.L_x_9208:
[----:B------:R-:W-:Y:S01]  /*20e0*/  @!P0 ISETP.NE.AND.EX P3, PT, RZ, c[0x0][0x21c], PT, P3 ;  /* 0x00008700ff008a0c */ /* 0x000fe20003f65330 */
[----:B------:R-:W-:Y:S01]  /*20f0*/  @P1 FMUL.FTZ R228, R228, c[0x0][0x1ec] ;  /* 0x00007b00e4e41a20 */ /* 0x000fe20000410000 */
[C---:B------:R-:W-:Y:S01]  /*2100*/  SEL R183, R234.reuse, R163, P2 ;  /* 0x000000a3eab77207 */ /* 0x040fe20001000000 */
[----:B------:R-:W-:Y:S01]  /*2110*/  @P1 FMUL.FTZ R237, R237, c[0x0][0x1ec] ;  /* 0x00007b00eded1a20 */ /* 0x000fe20000410000 */
[----:B------:R-:W-:Y:S01]  /*2120*/  @P1 FSEL R201, R201, RZ, P5 ;  /* 0x000000ffc9c91208 */ /* 0x000fe20002800000 */
[----:B------:R-:W-:Y:S01]  /*2130*/  @P1 FMUL.FTZ R234, R234, c[0x0][0x1ec] ;  /* 0x00007b00eaea1a20 */ /* 0x000fe20000410000 */
[----:B------:R-:W-:Y:S01]  /*2140*/  @!P0 ISETP.NE.U32.AND P5, PT, RZ, c[0x0][0x218], PT ;  /* 0x00008600ff008a0c */ /* 0x000fe20003fa5070 */
[----:B------:R0:W-:Y:S01]  /*2150*/  @P6 STG.E.128 [R184.64], R180 ;  /* 0x000000b4b8006986 */ /* 0x0001e2000c101d04 */
[----:B------:R-:W-:Y:S01]  /*2160*/  @!P0 ISETP.NE.U32.AND P4, PT, RZ, c[0x0][0x218], PT ;  /* 0x00008600ff008a0c */ /* 0x000fe20003f85070 */
[----:B------:R-:W-:Y:S01]  /*2170*/  @P1 FMUL.FTZ R228, R228, c[0x0][0x1e8] ;  /* 0x00007a00e4e41a20 */ /* 0x000fe20000410000 */
[----:B------:R-:W-:Y:S01]  /*2180*/  @!P0 FSEL R229, R136, RZ, P3 ;  /* 0x000000ff88e58208 */ /* 0x000fe20001800000 */
[----:B------:R-:W-:Y:S01]  /*2190*/  @P1 FMUL.FTZ R237, R237, c[0x0][0x1e8] ;  /* 0x00007a00eded1a20 */ /* 0x000fe20000410000 */
[----:B------:R-:W-:Y:S01]  /*21a0*/  @!P0 ISETP.NE.U32.AND P3, PT, RZ, c[0x0][0x218], PT ;  /* 0x00008600ff008a0c */ /* 0x000fe20003f65070 */
[----:B------:R-:W-:Y:S01]  /*21b0*/  BSSY B0, `(.L_x_9210) ;  /* 0x0000014000007945 */ /* 0x000fe20003800000 */
[----:B------:R-:W-:-:S02]  /*21c0*/  @!P0 ISETP.NE.AND.EX P5, PT, RZ, c[0x0][0x21c], PT, P5 ;  /* 0x00008700ff008a0c */ /* 0x000fc40003fa5350 */
[----:B------:R-:W-:Y:S02]  /*21d0*/  @!P0 ISETP.NE.AND.EX P4, PT, RZ, c[0x0][0x21c], PT, P4 ;  /* 0x00008700ff008a0c */ /* 0x000fe40003f85340 */
[----:B------:R-:W-:Y:S02]  /*21e0*/  @!P0 ISETP.NE.AND.EX P3, PT, RZ, c[0x0][0x21c], PT, P3 ;  /* 0x00008700ff008a0c */ /* 0x000fe40003f65330 */
[----:B------:R-:W-:Y:S02]  /*21f0*/  @!P0 FSEL R230, R137, RZ, P5 ;  /* 0x000000ff89e68208 */ /* 0x000fe40002800000 */
[----:B------:R-:W-:Y:S02]  /*2200*/  @!P0 FSEL R231, R138, RZ, P4 ;  /* 0x000000ff8ae78208 */ /* 0x000fe40002000000 */
[C---:B------:R-:W-:Y:S01]  /*2210*/  @P1 LOP3.LUT P5, RZ, R221.reuse, 0xff00, RZ, 0xc0, !PT ;  /* 0x0000ff00ddff1812 */ /* 0x040fe200078ac0ff */
[----:B0-----:R-:W-:Y:S01]  /*2220*/  @P1 FMUL.FTZ R184, R234, c[0x0][0x1e8] ;  /* 0x00007a00eab81a20 */ /* 0x001fe20000410000 */
[----:B------:R-:W-:Y:S01]  /*2230*/  @P1 LOP3.LUT P4, RZ, R221, 0xff0000, RZ, 0xc0, !PT ;  /* 0x00ff0000ddff1812 */ /* 0x000fe2000788c0ff */
[----:B------:R-:W-:Y:S01]  /*2240*/  @P1 FMUL.FTZ R182, R33, R228 ;  /* 0x000000e421b61220 */ /* 0x000fe20000410000 */
[----:B------:R-:W-:Y:S01]  /*2250*/  @!P0 FSEL R234, R139, RZ, P3 ;  /* 0x000000ff8bea8208 */ /* 0x000fe20001800000 */
[----:B------:R-:W-:-:S02]  /*2260*/  @P1 FMUL.FTZ R183, R34, R237 ;  /* 0x000000ed22b71220 */ /* 0x000fc40000410000 */
[----:B------:R-:W-:Y:S01]  /*2270*/  @P1 FMUL.FTZ R185, R35, R184 ;  /* 0x000000b823b91220 */ /* 0x000fe20000410000 */
[----:B------:R-:W-:Y:S05]  /*2280*/  @!P0 BRA `(.L_x_9211) ;  /* 0x0000006000008947 */ /* 0x000fea0003800000 */
[----:B------:R-:W-:Y:S01]  /*2290*/  ISETP.NE.U32.AND P3, PT, RZ, c[0x0][0x218], PT ;  /* 0x00008600ff007a0c */ /* 0x000fe20003f65070 */
[----:B------:R-:W-:-:S03]  /*22a0*/  FFMA.FTZ R181, R179, R186, R187 ;  /* 0x000000bab3b57223 */ /* 0x000fc600000100bb */
[----:B------:R-:W-:Y:S01]  /*22b0*/  ISETP.NE.AND.EX P3, PT, RZ, c[0x0][0x21c], PT, P3 ;  /* 0x00008700ff007a0c */ /* 0x000fe20003f65330 */
[----:B------:R-:W-:-:S04]  /*22c0*/  FADD.FTZ R180, R218, -R181 ;  /* 0x800000b5dab47221 */ /* 0x000fc80000010000 */
[----:B------:R-:W-:-:S08]  /*22d0*/  FMUL.FTZ R229, R5, R180 ;  /* 0x000000b405e57220 */ /* 0x000fd00000410000 */
[----:B------:R-:W-:Y:S02]  /*22e0*/  @P3 FADD.FTZ R229, R136, R229 ;  /* 0x000000e588e53221 */ /* 0x000fe40000010000 */
.L_x_9211:
[----:B------:R-:W-:Y:S05]  /*22f0*/  BSYNC B0 ;  /* 0x0000000000007941 */ /* 0x000fea0003800000 */
.L_x_9210:
        /* <DEDUP_REMOVED lines=8> */
.L_x_9213:
[----:B------:R-:W-:Y:S05]  /*2380*/  BSYNC B0 ;  /* 0x0000000000007941 */ /* 0x000fea0003800000 */
.L_x_9212:
        /* <DEDUP_REMOVED lines=8> */
.L_x_9215:
[----:B------:R-:W-:Y:S05]  /*2410*/  BSYNC B0 ;  /* 0x0000000000007941 */ /* 0x000fea0003800000 */
.L_x_9214:
[----:B------:R-:W-:Y:S01]  /*2420*/  @P1 SEL R165, R182, RZ, P5 ;  /* 0x000000ffb6a51207 */ /* 0x000fe20002800000 */
[----:B------:R-:W-:Y:S01]  /*2430*/  @P1 FMUL.FTZ R228, R157, R228 ;  /* 0x000000e49de41220 */ /* 0x000fe20000410000 */
[----:B------:R-:W-:Y:S01]  /*2440*/  @P1 MOV R182, 0x10 ;  /* 0x0000001000b61802 */ /* 0x000fe20000000f00 */
[----:B------:R-:W-:Y:S01]  /*2450*/  @P1 FMUL.FTZ R236, R159, R184 ;  /* 0x000000b89fec1220 */ /* 0x000fe20000410000 */
[----:B------:R-:W-:Y:S01]  /*2460*/  @P1 LOP3.LUT P3, RZ, R221, 0xff000000, RZ, 0xc0, !PT ;  /* 0xff000000ddff1812 */ /* 0x000fe2000786c0ff */
[----:B------:R-:W-:Y:S01]  /*2470*/  @P1 FMUL.FTZ R221, R158, R237 ;  /* 0x000000ed9edd1220 */ /* 0x000fe20000410000 */
[----:B------:R-:W-:Y:S02]  /*2480*/  @P1 MOV R181, 0x10 ;  /* 0x0000001000b51802 */ /* 0x000fe40000000f00 */
[----:B------:R-:W-:Y:S02]  /*2490*/  @P1 IADD3 R180, R227, 0x80, RZ ;  /* 0x00000080e3b41810 */ /* 0x000fe40007ffe0ff */
[----:B------:R-:W-:Y:S01]  /*24a0*/  @P1 SEL R166, R183, RZ, P4 ;  /* 0x000000ffb7a61207 */ /* 0x000fe20002000000 */
[----:B------:R-:W-:Y:S01]  /*24b0*/  @P1 IMAD.WIDE.U32 R182, R227, R182, c[0x0][0x248] ;  /* 0x00009200e3b61625 */ /* 0x000fe200078e00b6 */
[----:B------:R-:W-:-:S03]  /*24c0*/  @P1 SEL R167, R185, RZ, P3 ;  /* 0x000000ffb9a71207 */ /* 0x000fc60001800000 */
[----:B------:R-:W-:Y:S02]  /*24d0*/  @P1 IMAD.WIDE.U32 R180, R180, R181, c[0x0][0x170] ;  /* 0x00005c00b4b41625 */ /* 0x000fe400078e00b5 */
[----:B------:R0:W-:Y:S04]  /*24e0*/  @P1 STG.E.128 [R182.64], R164 ;  /* 0x000000a4b6001986 */ /* 0x0001e8000c101d04 */
[----:B------:R0:W5:Y:S01]  /*24f0*/  @P1 LDG.E.128 R156, [R180.64] ;  /* 0x00000004b49c1981 */ /* 0x000162000c1e1d00 */
        /* <DEDUP_REMOVED lines=8> */
.L_x_9217:
[----:B------:R-:W-:Y:S05]  /*2580*/  BSYNC B0 ;  /* 0x0000000000007941 */ /* 0x000fea0003800000 */
.L_x_9216:
[----:B------:R-:W-:Y:S01]  /*2590*/  ISETP.NE.AND P6, PT, R200, RZ, PT ;  /* 0x000000ffc800720c */ /* 0x000fe20003fc5270 */
[----:B------:R-:W-:Y:S01]  /*25a0*/  BSSY B0, `(.L_x_9218) ;  /* 0x000002c000007945 */ /* 0x000fe20003800000 */
[C---:B0-----:R-:W-:Y:S01]  /*25b0*/  SEL R180, R229.reuse, R160, P2 ;  /* 0x000000a0e5b47207 */ /* 0x041fe20001000000 */
[----:B------:R-:W-:Y:S01]  /*25c0*/  @P1 FMUL.FTZ R229, R229, c[0x0][0x1ec] ;  /* 0x00007b00e5e51a20 */ /* 0x000fe20000410000 */
[----:B------:R-:W-:Y:S02]  /*25d0*/  @P1 FSEL R221, R221, RZ, P4 ;  /* 0x000000ffdddd1208 */ /* 0x000fe40002000000 */
[----:B------:R-:W-:Y:S01]  /*25e0*/  SEL R181, R230, R161, P2 ;  /* 0x000000a1e6b57207 */ /* 0x000fe20001000000 */
[----:B------:R-:W-:Y:S01]  /*25f0*/  @P1 FMUL.FTZ R229, R229, c[0x0][0x1e8] ;  /* 0x00007a00e5e51a20 */ /* 0x000fe20000410000 */
[C---:B------:R-:W-:Y:S01]  /*2600*/  SEL R182, R231.reuse, R162, P2 ;  /* 0x000000a2e7b67207 */ /* 0x040fe20001000000 */
[----:B------:R-:W-:Y:S01]  /*2610*/  @P1 FMUL.FTZ R231, R231, c[0x0][0x1ec] ;  /* 0x00007b00e7e71a20 */ /* 0x000fe20000410000 */
[----:B------:R-:W-:Y:S01]  /*2620*/  SEL R183, R234, R163, P2 ;  /* 0x000000a3eab77207 */ /* 0x000fe20001000000 */
[-C--:B-----5:R-:W-:Y:S01]  /*2630*/  @P1 FMUL.FTZ R237, R156, R229.reuse ;  /* 0x000000e59ced1220 */ /* 0x0a0fe20000410000 */
[----:B------:R-:W-:Y:S01]  /*2640*/  @P1 LOP3.LUT P4, RZ, R11, 0xff, RZ, 0xc0, !PT ;  /* 0x000000ff0bff1812 */ /* 0x000fe2000788c0ff */
[----:B------:R-:W-:Y:S01]  /*2650*/  @P1 FMUL.FTZ R238, R28, R229 ;  /* 0x000000e51cee1220 */ /* 0x000fe20000410000 */
[----:B------:R-:W-:Y:S01]  /*2660*/  @P6 MOV R185, 0x10 ;  /* 0x0000001000b96802 */ /* 0x000fe20000000f00 */
[----:B------:R-:W-:Y:S01]  /*2670*/  @P1 FMUL.FTZ R234, R234, c[0x0][0x1ec] ;  /* 0x00007b00eaea1a20 */ /* 0x000fe20000410000 */
[----:B------:R-:W-:-:S02]  /*2680*/  @P1 FSEL R229, R237, RZ, P4 ;  /* 0x000000ffede51208 */ /* 0x000fc40002000000 */
[----:B------:R-:W-:Y:S01]  /*2690*/  @P1 SEL R164, R238, RZ, P4 ;  /* 0x000000ffeea41207 */ /* 0x000fe20002000000 */
[----:B------:R-:W-:Y:S01]  /*26a0*/  @P6 IMAD.WIDE.U32 R184, R222, R185, c[0x0][0x258] ;  /* 0x00009600deb86625 */ /* 0x000fe200078e00b9 */
[----:B------:R-:W-:Y:S02]  /*26b0*/  @P1 FSEL R222, R228, RZ, P5 ;  /* 0x000000ffe4de1208 */ /* 0x000fe40002800000 */
[----:B------:R-:W-:Y:S02]  /*26c0*/  @!P0 ISETP.NE.U32.AND P5, PT, RZ, c[0x0][0x218], PT ;  /* 0x00008600ff008a0c */ /* 0x000fe40003fa5070 */
[----:B------:R-:W-:Y:S01]  /*26d0*/  @P1 FSEL R228, R236, RZ, P3 ;  /* 0x000000ffece41208 */ /* 0x000fe20001800000 */
[----:B------:R0:W-:Y:S01]  /*26e0*/  @P6 STG.E.128 [R184.64], R180 ;  /* 0x000000b4b8006986 */ /* 0x0001e2000c101d04 */
[----:B------:R-:W-:Y:S02]  /*26f0*/  @!P0 ISETP.NE.AND.EX P5, PT, RZ, c[0x0][0x21c], PT, P5 ;  /* 0x00008700ff008a0c */ /* 0x000fe40003fa5350 */
[----:B------:R-:W-:-:S02]  /*2700*/  @!P0 ISETP.NE.U32.AND P3, PT, RZ, c[0x0][0x218], PT ;  /* 0x00008600ff008a0c */ /* 0x000fc40003f65070 */
[----:B------:R-:W-:Y:S02]  /*2710*/  @!P0 ISETP.NE.U32.AND P4, PT, RZ, c[0x0][0x218], PT ;  /* 0x00008600ff008a0c */ /* 0x000fe40003f85070 */
[----:B------:R-:W-:Y:S02]  /*2720*/  @!P0 FSEL R237, R140, RZ, P5 ;  /* 0x000000ff8ced8208 */ /* 0x000fe40002800000 */
[----:B------:R-:W-:Y:S02]  /*2730*/  @!P0 ISETP.NE.U32.AND P5, PT, RZ, c[0x0][0x218], PT ;  /* 0x00008600ff008a0c */ /* 0x000fe40003fa5070 */
[----:B------:R-:W-:Y:S02]  /*2740*/  @!P0 ISETP.NE.AND.EX P3, PT, RZ, c[0x0][0x21c], PT, P3 ;  /* 0x00008700ff008a0c */ /* 0x000fe40003f65330 */
[----:B------:R-:W-:Y:S02]  /*2750*/  @!P0 ISETP.NE.AND.EX P4, PT, RZ, c[0x0][0x21c], PT, P4 ;  /* 0x00008700ff008a0c */ /* 0x000fe40003f85340 */
[----:B------:R-:W-:-:S02]  /*2760*/  @!P0 ISETP.NE.AND.EX P5, PT, RZ, c[0x0][0x21c], PT, P5 ;  /* 0x00008700ff008a0c */ /* 0x000fc40003fa5350 */
[----:B------:R-:W-:Y:S01]  /*2770*/  @!P0 FSEL R236, R141, RZ, P3 ;  /* 0x000000ff8dec8208 */ /* 0x000fe20001800000 */
[----:B0-----:R-:W-:Y:S01]  /*2780*/  @P1 FMUL.FTZ R184, R230, c[0x0][0x1ec] ;  /* 0x00007b00e6b81a20 */ /* 0x001fe20000410000 */
[----:B------:R-:W-:Y:S02]  /*2790*/  @!P0 FSEL R239, R142, RZ, P4 ;  /* 0x000000ff8eef8208 */ /* 0x000fe40002000000 */
[C---:B------:R-:W-:Y:S01]  /*27a0*/  @P1 LOP3.LUT P3, RZ, R11.reuse, 0xff00, RZ, 0xc0, !PT ;  /* 0x0000ff000bff1812 */ /* 0x040fe2000786c0ff */
[----:B------:R-:W-:Y:S01]  /*27b0*/  @P1 FMUL.FTZ R184, R184, c[0x0][0x1e8] ;  /* 0x00007a00b8b81a20 */ /* 0x000fe20000410000 */
[----:B------:R-:W-:Y:S02]  /*27c0*/  @P1 LOP3.LUT P4, RZ, R11, 0xff0000, RZ, 0xc0, !PT ;  /* 0x00ff00000bff1812 */ /* 0x000fe4000788c0ff */
[----:B------:R-:W-:Y:S01]  /*27d0*/  @!P0 FSEL R238, R143, RZ, P5 ;  /* 0x000000ff8fee8208 */ /* 0x000fe20002800000 */
        /* <DEDUP_REMOVED lines=8> */
.L_x_9219:
[----:B------:R-:W-:Y:S05]  /*2860*/  BSYNC B0 ;  /* 0x0000000000007941 */ /* 0x000fea0003800000 */
.L_x_9218:
        /* <DEDUP_REMOVED lines=8> */
.L_x_9221:
[----:B------:R-:W-:Y:S05]  /*28f0*/  BSYNC B0 ;  /* 0x0000000000007941 */ /* 0x000fea0003800000 */
.L_x_9220:
        /* <DEDUP_REMOVED lines=8> */
.L_x_9223:
[----:B------:R-:W-:Y:S05]  /*2980*/  BSYNC B0 ;  /* 0x0000000000007941 */ /* 0x000fea0003800000 */
.L_x_9222:
[----:B------:R-:W-:Y:S01]  /*2990*/  @P1 FMUL.FTZ R231, R231, c[0x0][0x1e8] ;  /* 0x00007a00e7e71a20 */ /* 0x000fe20000410000 */
[----:B------:R-:W-:Y:S01]  /*29a0*/  @P1 LOP3.LUT P5, RZ, R11, 0xff000000, RZ, 0xc0, !PT ;  /* 0xff0000000bff1812 */ /* 0x000fe200078ac0ff */
[----:B------:R-:W-:Y:S01]  /*29b0*/  @P1 FMUL.FTZ R234, R234, c[0x0][0x1e8] ;  /* 0x00007a00eaea1a20 */ /* 0x000fe20000410000 */
[----:B------:R-:W-:Y:S01]  /*29c0*/  @P1 SEL R165, R182, RZ, P3 ;  /* 0x000000ffb6a51207 */ /* 0x000fe20001800000 */
[-C--:B------:R-:W-:Y:S01]  /*29d0*/  @P1 FMUL.FTZ R11, R30, R231.reuse ;  /* 0x000000e71e0b1220 */ /* 0x080fe20000410000 */
[----:B------:R-:W-:Y:S01]  /*29e0*/  @P1 MOV R183, 0x10 ;  /* 0x0000001000b71802 */ /* 0x000fe20000000f00 */
[----:B------:R-:W-:Y:S01]  /*29f0*/  @P1 FMUL.FTZ R180, R31, R234 ;  /* 0x000000ea1fb41220 */ /* 0x000fe20000410000 */
[----:B------:R-:W-:Y:S01]  /*2a00*/  @P1 IADD3 R182, R227, 0x80, RZ ;  /* 0x00000080e3b61810 */ /* 0x000fe20007ffe0ff */
[----:B------:R-:W-:Y:S01]  /*2a10*/  @P1 FMUL.FTZ R230, R157, R184 ;  /* 0x000000b89de61220 */ /* 0x000fe20000410000 */
[----:B------:R-:W-:Y:S01]  /*2a20*/  @P1 SEL R166, R11, RZ, P4 ;  /* 0x000000ff0ba61207 */ /* 0x000fe20002000000 */
[----:B------:R-:W-:Y:S01]  /*2a30*/  @P1 FMUL.FTZ R231, R158, R231 ;  /* 0x000000e79ee71220 */ /* 0x000fe20000410000 */
[----:B------:R-:W-:Y:S01]  /*2a40*/  @P1 SEL R167, R180, RZ, P5 ;  /* 0x000000ffb4a71207 */ /* 0x000fe20002800000 */
[----:B------:R-:W-:Y:S01]  /*2a50*/  @P1 IMAD.WIDE.U32 R182, R182, R183, c[0x0][0x248] ;  /* 0x00009200b6b61625 */ /* 0x000fe200078e00b7 */
[----:B------:R-:W-:-:S02]  /*2a60*/  @P1 MOV R180, 0x10 ;  /* 0x0000001000b41802 */ /* 0x000fc40000000f00 */
[----:B------:R-:W-:Y:S01]  /*2a70*/  IADD3 R11, R227, 0x100, RZ ;  /* 0x00000100e30b7810 */ /* 0x000fe20007ffe0ff */
[----:B------:R-:W-:Y:S01]  /*2a80*/  @P1 FMUL.FTZ R234, R159, R234 ;  /* 0x000000ea9fea1220 */ /* 0x000fe20000410000 */
[----:B------:R0:W-:Y:S03]  /*2a90*/  @P1 STG.E.128 [R182.64], R164 ;  /* 0x000000a4b6001986 */ /* 0x0001e6000c101d04 */
[----:B------:R-:W-:-:S05]  /*2aa0*/  @P1 IMAD.WIDE.U32 R180, R11, R180, c[0x0][0x170] ;  /* 0x00005c000bb41625 */ /* 0x000fca00078e00b4 */
        /* <DEDUP_REMOVED lines=9> */
.L_x_9225:
[----:B------:R-:W-:Y:S05]  /*2b40*/  BSYNC B0 ;  /* 0x0000000000007941 */ /* 0x000fea0003800000 */
.L_x_9224:
[----:B------:R-:W-:Y:S01]  /*2b50*/  ISETP.NE.AND P6, PT, R200, RZ, PT ;  /* 0x000000ffc800720c */ /* 0x000fe20003fc5270 */
[----:B------:R-:W-:Y:S01]  /*2b60*/  BSSY B0, `(.L_x_9226) ;  /* 0x0000021000007945 */ /* 0x000fe20003800000 */
[C---:B0-----:R-:W-:Y:S01]  /*2b70*/  SEL R180, R237.reuse, R160, P2 ;  /* 0x000000a0edb47207 */ /* 0x041fe20001000000 */
[----:B------:R-:W-:Y:S01]  /*2b80*/  @P1 FMUL.FTZ R237, R237, c[0x0][0x1ec] ;  /* 0x00007b00eded1a20 */ /* 0x000fe20000410000 */
[----:B------:R-:W-:Y:S02]  /*2b90*/  SEL R181, R236, R161, P2 ;  /* 0x000000a1ecb57207 */ /* 0x000fe40001000000 */
[----:B------:R-:W-:Y:S01]  /*2ba0*/  SEL R182, R239, R162, P2 ;  /* 0x000000a2efb67207 */ /* 0x000fe20001000000 */
[----:B------:R-:W-:Y:S01]  /*2bb0*/  @P1 FMUL.FTZ R237, R237, c[0x0][0x1e8] ;  /* 0x00007a00eded1a20 */ /* 0x000fe20000410000 */
[----:B------:R-:W-:Y:S02]  /*2bc0*/  SEL R183, R238, R163, P2 ;  /* 0x000000a3eeb77207 */ /* 0x000fe40001000000 */
[----:B------:R-:W-:-:S02]  /*2bd0*/  @P1 FSEL R231, R231, RZ, P4 ;  /* 0x000000ffe7e71208 */ /* 0x000fc40002000000 */
[----:B------:R-:W-:Y:S02]  /*2be0*/  @!P0 ISETP.NE.U32.AND P4, PT, RZ, c[0x0][0x218], PT ;  /* 0x00008600ff008a0c */ /* 0x000fe40003f85070 */
[----:B------:R-:W-:Y:S02]  /*2bf0*/  @P6 MOV R185, 0x10 ;  /* 0x0000001000b96802 */ /* 0x000fe40000000f00 */
[----:B------:R-:W-:-:S03]  /*2c00*/  @!P0 ISETP.NE.AND.EX P4, PT, RZ, c[0x0][0x21c], PT, P4 ;  /* 0x00008700ff008a0c */ /* 0x000fc60003f85340 */
[----:B------:R-:W-:Y:S01]  /*2c10*/  @P6 IMAD.WIDE.U32 R184, R216, R185, c[0x0][0x258] ;  /* 0x00009600d8b86625 */ /* 0x000fe200078e00b9 */
[----:B------:R-:W-:Y:S02]  /*2c20*/  @P1 FSEL R216, R230, RZ, P3 ;  /* 0x000000ffe6d81208 */ /* 0x000fe40001800000 */
[----:B------:R-:W-:Y:S01]  /*2c30*/  @P1 LOP3.LUT P3, RZ, R10, 0xff, RZ, 0xc0, !PT ;  /* 0x000000ff0aff1812 */ /* 0x000fe2000786c0ff */
[-C--:B------:R-:W-:Y:S01]  /*2c40*/  @P1 FMUL.FTZ R230, R24, R237.reuse ;  /* 0x000000ed18e61220 */ /* 0x080fe20000410000 */
[----:B------:R0:W-:Y:S01]  /*2c50*/  @P6 STG.E.128 [R184.64], R180 ;  /* 0x000000b4b8006986 */ /* 0x0001e2000c101d04 */
[----:B-----5:R-:W-:Y:S01]  /*2c60*/  @P1 FMUL.FTZ R237, R156, R237 ;  /* 0x000000ed9ced1220 */ /* 0x020fe20000410000 */
[----:B------:R-:W-:Y:S02]  /*2c70*/  @!P0 FSEL R241, R144, RZ, P4 ;  /* 0x000000ff90f18208 */ /* 0x000fe40002000000 */
[----:B------:R-:W-:Y:S02]  /*2c80*/  @P1 SEL R164, R230, RZ, P3 ;  /* 0x000000ffe6a41207 */ /* 0x000fe40001800000 */
[----:B------:R-:W-:-:S02]  /*2c90*/  @!P0 ISETP.NE.U32.AND P4, PT, RZ, c[0x0][0x218], PT ;  /* 0x00008600ff008a0c */ /* 0x000fc40003f85070 */
[----:B0-----:R-:W-:Y:S02]  /*2ca0*/  @P1 FSEL R184, R234, RZ, P5 ;  /* 0x000000ffeab81208 */ /* 0x001fe40002800000 */
[----:B------:R-:W-:Y:S02]  /*2cb0*/  @!P0 ISETP.NE.U32.AND P5, PT, RZ, c[0x0][0x218], PT ;  /* 0x00008600ff008a0c */ /* 0x000fe40003fa5070 */
[----:B------:R-:W-:Y:S02]  /*2cc0*/  @P1 FSEL R185, R237, RZ, P3 ;  /* 0x000000ffedb91208 */ /* 0x000fe40001800000 */
[----:B------:R-:W-:Y:S02]  /*2cd0*/  @!P0 ISETP.NE.AND.EX P5, PT, RZ, c[0x0][0x21c], PT, P5 ;  /* 0x00008700ff008a0c */ /* 0x000fe40003fa5350 */
        /* <DEDUP_REMOVED lines=9> */
.L_x_9227:
[----:B------:R-:W-:Y:S05]  /*2d70*/  BSYNC B0 ;  /* 0x0000000000007941 */ /* 0x000fea0003800000 */
.L_x_9226:
        /* <DEDUP_REMOVED lines=8> */
.L_x_9229:
[----:B------:R-:W-:Y:S05]  /*2e00*/  BSYNC B0 ;  /* 0x0000000000007941 */ /* 0x000fea0003800000 */
.L_x_9228:
[----:B------:R-:W-:Y:S01]  /*2e10*/  @!P0 ISETP.NE.AND.EX P3, PT, RZ, c[0x0][0x21c], PT, P3 ;  /* 0x00008700ff008a0c */ /* 0x000fe20003f65330 */
[----:B------:R-:W-:Y:S01]  /*2e20*/  BSSY B0, `(.L_x_9230) ;  /* 0x000000b000007945 */ /* 0x000fe20003800000 */
[----:B------:R-:W-:Y:S02]  /*2e30*/  @P1 LOP3.LUT P5, RZ, R10, 0xff00, RZ, 0xc0, !PT ;  /* 0x0000ff000aff1812 */ /* 0x000fe400078ac0ff */
        /* <DEDUP_REMOVED lines=9> */
.L_x_9231:
[----:B------:R-:W-:Y:S05]  /*2ed0*/  BSYNC B0 ;  /* 0x0000000000007941 */ /* 0x000fea0003800000 */
.L_x_9230:
[----:B------:R-:W-:Y:S01]  /*2ee0*/  @P1 FMUL.FTZ R236, R236, c[0x0][0x1ec] ;  /* 0x00007b00ecec1a20 */ /* 0x000fe20000410000 */
[----:B------:R-:W-:Y:S01]  /*2ef0*/  @!P0 FSEL R234, R147, RZ, P4 ;  /* 0x000000ff93ea8208 */ /* 0x000fe20002000000 */
[----:B------:R-:W-:Y:S01]  /*2f00*/  @P1 FMUL.FTZ R239, R239, c[0x0][0x1ec] ;  /* 0x00007b00efef1a20 */ /* 0x000fe20000410000 */
[----:B------:R-:W-:Y:S01]  /*2f10*/  @P1 LOP3.LUT P3, RZ, R10, 0xff0000, RZ, 0xc0, !PT ;  /* 0x00ff00000aff1812 */ /* 0x000fe2000786c0ff */
[----:B------:R-:W-:Y:S01]  /*2f20*/  @P1 FMUL.FTZ R236, R236, c[0x0][0x1e8] ;  /* 0x00007a00ecec1a20 */ /* 0x000fe20000410000 */
[----:B------:R-:W-:Y:S01]  /*2f30*/  @P1 LOP3.LUT P4, RZ, R10, 0xff000000, RZ, 0xc0, !PT ;  /* 0xff0000000aff1812 */ /* 0x000fe2000788c0ff */
[----:B------:R-:W-:Y:S01]  /*2f40*/  @P1 FMUL.FTZ R238, R238, c[0x0][0x1ec] ;  /* 0x00007b00eeee1a20 */ /* 0x000fe20000410000 */
[----:B------:R-:W-:Y:S01]  /*2f50*/  IADD3 R243, R227, 0x180, RZ ;  /* 0x00000180e3f37810 */ /* 0x000fe20007ffe0ff */
[----:B------:R-:W-:Y:S02]  /*2f60*/  @P1 FMUL.FTZ R10, R25, R236 ;  /* 0x000000ec190a1220 */ /* 0x000fe40000410000 */
[----:B------:R-:W-:-:S02]  /*2f70*/  @P1 FMUL.FTZ R239, R239, c[0x0][0x1e8] ;  /* 0x00007a00efef1a20 */ /* 0x000fc40000410000 */
[----:B------:R-:W-:Y:S01]  /*2f80*/  @P1 FMUL.FTZ R182, R238, c[0x0][0x1e8] ;  /* 0x00007a00eeb61a20 */ /* 0x000fe20000410000 */
[----:B------:R-:W-:Y:S01]  /*2f90*/  @P1 SEL R165, R10, RZ, P5 ;  /* 0x000000ff0aa51207 */ /* 0x000fe20002800000 */
[-C--:B------:R-:W-:Y:S02]  /*2fa0*/  @P1 FMUL.FTZ R180, R26, R239.reuse ;  /* 0x000000ef1ab41220 */ /* 0x080fe40000410000 */
[----:B------:R-:W-:Y:S02]  /*2fb0*/  @P1 FMUL.FTZ R10, R27, R182 ;  /* 0x000000b61b0a1220 */ /* 0x000fe40000410000 */
[----:B------:R-:W-:Y:S01]  /*2fc0*/  @P1 FMUL.FTZ R238, R157, R236 ;  /* 0x000000ec9dee1220 */ /* 0x000fe20000410000 */
[----:B------:R-:W-:Y:S01]  /*2fd0*/  @P1 SEL R166, R180, RZ, P3 ;  /* 0x000000ffb4a61207 */ /* 0x000fe20001800000 */
[----:B------:R-:W-:Y:S01]  /*2fe0*/  @P1 FMUL.FTZ R239, R158, R239 ;  /* 0x000000ef9eef1220 */ /* 0x000fe20000410000 */
[----:B------:R-:W-:Y:S01]  /*2ff0*/  @P1 MOV R180, 0x10 ;  /* 0x0000001000b41802 */ /* 0x000fe20000000f00 */
[----:B------:R-:W-:Y:S01]  /*3000*/  @P1 FMUL.FTZ R236, R159, R182 ;  /* 0x000000b69fec1220 */ /* 0x000fe20000410000 */
[----:B------:R-:W-:-:S02]  /*3010*/  @P1 SEL R167, R10, RZ, P4 ;  /* 0x000000ff0aa71207 */ /* 0x000fc40002000000 */
[----:B------:R-:W-:Y:S01]  /*3020*/  @P1 MOV R10, 0x10 ;  /* 0x00000010000a1802 */ /* 0x000fe20000000f00 */
[----:B------:R-:W-:-:S04]  /*3030*/  @P1 IMAD.WIDE.U32 R180, R11, R180, c[0x0][0x248] ;  /* 0x000092000bb41625 */ /* 0x000fc800078e00b4 */
[----:B------:R-:W-:Y:S01]  /*3040*/  @P1 IMAD.WIDE.U32 R10, R243, R10, c[0x0][0x170] ;  /* 0x00005c00f30a1625 */ /* 0x000fe200078e000a */
        /* <DEDUP_REMOVED lines=10> */
.L_x_9233:
[----:B------:R-:W-:Y:S05]  /*30f0*/  BSYNC B0 ;  /* 0x0000000000007941 */ /* 0x000fea0003800000 */
.L_x_9232:
        /* <DEDUP_REMOVED lines=9> */
[----:B------:R-:W-:Y:S02]  /*3190*/  @P1 LOP3.LUT P5, RZ, R7, 0xff, RZ, 0xc0, !PT ;  /* 0x000000ff07ff1812 */ /* 0x000fe400078ac0ff */
[----:B------:R-:W-:Y:S02]  /*31a0*/  @P6 MOV R10, 0x10 ;  /* 0x00000010000a6802 */ /* 0x000fe40000000f00 */
[----:B------:R-:W-:Y:S02]  /*31b0*/  @P1 FSEL R236, R236, RZ, P4 ;  /* 0x000000ffecec1208 */ /* 0x000fe40002000000 */
[----:B------:R-:W-:Y:S01]  /*31c0*/  @!P0 ISETP.NE.U32.AND P4, PT, RZ, c[0x0][0x218], PT ;  /* 0x00008600ff008a0c */ /* 0x000fe20003f85070 */
[----:B------:R-:W-:-:S04]  /*31d0*/  @P6 IMAD.WIDE.U32 R10, R9, R10, c[0x0][0x258] ;  /* 0x00009600090a6625 */ /* 0x000fc800078e000a */
[-C--:B------:R-:W-:Y:S01]  /*31e0*/  @P1 FMUL.FTZ R9, R20, R241.reuse ;  /* 0x000000f114091220 */ /* 0x080fe20000410000 */
[----:B------:R0:W-:Y:S04]  /*31f0*/  @P6 STG.E.128 [R10.64], R180 ;  /* 0x000000b40a006986 */ /* 0x0001e8000c101d04 */
[----:B------:R-:W-:Y:S01]  /*3200*/  @P1 SEL R164, R9, RZ, P5 ;  /* 0x000000ff09a41207 */ /* 0x000fe20002800000 */
[----:B-----5:R-:W-:Y:S01]  /*3210*/  @P1 FMUL.FTZ R9, R156, R241 ;  /* 0x000000f19c091220 */ /* 0x020fe20000410000 */
[----:B------:R-:W-:Y:S02]  /*3220*/  @P1 FSEL R241, R239, RZ, P3 ;  /* 0x000000ffeff11208 */ /* 0x000fe40001800000 */
[----:B------:R-:W-:Y:S02]  /*3230*/  @!P0 ISETP.NE.U32.AND P3, PT, RZ, c[0x0][0x218], PT ;  /* 0x00008600ff008a0c */ /* 0x000fe40003f65070 */
[----:B------:R-:W-:-:S02]  /*3240*/  @P1 FSEL R239, R9, RZ, P5 ;  /* 0x000000ff09ef1208 */ /* 0x000fc40002800000 */
[----:B------:R-:W-:Y:S02]  /*3250*/  @!P0 ISETP.NE.AND.EX P3, PT, RZ, c[0x0][0x21c], PT, P3 ;  /* 0x00008700ff008a0c */ /* 0x000fe40003f65330 */
[----:B------:R-:W-:Y:S02]  /*3260*/  @!P0 ISETP.NE.U32.AND P5, PT, RZ, c[0x0][0x218], PT ;  /* 0x00008600ff008a0c */ /* 0x000fe40003fa5070 */
[----:B------:R-:W-:Y:S01]  /*3270*/  @!P0 FSEL R245, R148, RZ, P3 ;  /* 0x000000ff94f58208 */ /* 0x000fe20001800000 */
[----:B------:R-:W-:Y:S05]  /*3280*/  @!P0 BRA `(.L_x_9235) ;  /* 0x0000006000008947 */ /* 0x000fea0003800000 */
[----:B------:R-:W-:Y:S01]  /*3290*/  ISETP.NE.U32.AND P3, PT, RZ, c[0x0][0x218], PT ;  /* 0x00008600ff007a0c */ /* 0x000fe20003f65070 */
[----:B------:R-:W-:-:S03]  /*32a0*/  FFMA.FTZ R9, R233, R186, R187 ;  /* 0x000000bae9097223 */ /* 0x000fc600000100bb */
[----:B------:R-:W-:Y:S01]  /*32b0*/  ISETP.NE.AND.EX P3, PT, RZ, c[0x0][0x21c], PT, P3 ;  /* 0x00008700ff007a0c */ /* 0x000fe20003f65330 */
[----:B0-----:R-:W-:-:S04]  /*32c0*/  FADD.FTZ R10, R204, -R9 ;  /* 0x80000009cc0a7221 */ /* 0x001fc80000010000 */
[----:B------:R-:W-:-:S08]  /*32d0*/  FMUL.FTZ R245, R5, R10 ;  /* 0x0000000a05f57220 */ /* 0x000fd00000410000 */
[----:B------:R-:W-:Y:S02]  /*32e0*/  @P3 FADD.FTZ R245, R148, R245 ;  /* 0x000000f594f53221 */ /* 0x000fe40000010000 */
.L_x_9235:
[----:B------:R-:W-:Y:S05]  /*32f0*/  BSYNC B0 ;  /* 0x0000000000007941 */ /* 0x000fea0003800000 */
.L_x_9234:
[----:B------:R-:W-:Y:S01]  /*3300*/  @!P0 ISETP.NE.AND.EX P5, PT, RZ, c[0x0][0x21c], PT, P5 ;  /* 0x00008700ff008a0c */ /* 0x000fe20003fa5350 */
[----:B------:R-:W-:Y:S01]  /*3310*/  BSSY B0, `(.L_x_9236) ;  /* 0x000000a000007945 */ /* 0x000fe20003800000 */
[----:B------:R-:W-:Y:S02]  /*3320*/  @!P0 ISETP.NE.U32.AND P3, PT, RZ, c[0x0][0x218], PT ;  /* 0x00008600ff008a0c */ /* 0x000fe40003f65070 */
        /* <DEDUP_REMOVED lines=8> */
.L_x_9237:
[----:B------:R-:W-:Y:S05]  /*33b0*/  BSYNC B0 ;  /* 0x0000000000007941 */ /* 0x000fea0003800000 */
.L_x_9236:
        /* <DEDUP_REMOVED lines=12> */
.L_x_9239:
[----:B------:R-:W-:Y:S05]  /*3480*/  BSYNC B0 ;  /* 0x0000000000007941 */ /* 0x000fea0003800000 */
.L_x_9238:
[----:B------:R-:W-:Y:S01]  /*3490*/  @P1 FMUL.FTZ R230, R230, c[0x0][0x1ec] ;  /* 0x00007b00e6e61a20 */ /* 0x000fe20000410000 */
[----:B------:R-:W-:Y:S01]  /*34a0*/  @!P0 FSEL R240, R151, RZ, P3 ;  /* 0x000000ff97f08208 */ /* 0x000fe20001800000 */
[----:B------:R-:W-:Y:S01]  /*34b0*/  @P1 FMUL.FTZ R237, R237, c[0x0][0x1ec] ;  /* 0x00007b00eded1a20 */ /* 0x000fe20000410000 */
[C---:B------:R-:W-:Y:S01]  /*34c0*/  @P1 LOP3.LUT P4, RZ, R7.reuse, 0xff0000, RZ, 0xc0, !PT ;  /* 0x00ff000007ff1812 */ /* 0x040fe2000788c0ff */
[----:B------:R-:W-:Y:S01]  /*34d0*/  @P1 FMUL.FTZ R230, R230, c[0x0][0x1e8] ;  /* 0x00007a00e6e61a20 */ /* 0x000fe20000410000 */
[----:B------:R-:W-:Y:S01]  /*34e0*/  @P1 LOP3.LUT P3, RZ, R7, 0xff000000, RZ, 0xc0, !PT ;  /* 0xff00000007ff1812 */ /* 0x000fe2000786c0ff */
[----:B------:R-:W-:Y:S01]  /*34f0*/  @P1 FMUL.FTZ R234, R234, c[0x0][0x1ec] ;  /* 0x00007b00eaea1a20 */ /* 0x000fe20000410000 */
[----:B0-----:R-:W-:Y:S01]  /*3500*/  @P1 MOV R180, 0x10 ;  /* 0x0000001000b41802 */ /* 0x001fe20000000f00 */
[----:B------:R-:W-:Y:S02]  /*3510*/  @P1 FMUL.FTZ R7, R21, R230 ;  /* 0x000000e615071220 */ /* 0x000fe40000410000 */
[----:B------:R-:W-:-:S02]  /*3520*/  @P1 FMUL.FTZ R183, R237, c[0x0][0x1e8] ;  /* 0x00007a00edb71a20 */ /* 0x000fc40000410000 */
[----:B------:R-:W-:Y:S01]  /*3530*/  @P1 FMUL.FTZ R182, R234, c[0x0][0x1e8] ;  /* 0x00007a00eab61a20 */ /* 0x000fe20000410000 */
[----:B------:R-:W-:Y:S01]  /*3540*/  @P1 SEL R165, R7, RZ, P5 ;  /* 0x000000ff07a51207 */ /* 0x000fe20002800000 */
[-C--:B------:R-:W-:Y:S02]  /*3550*/  @P1 FMUL.FTZ R10, R22, R183.reuse ;  /* 0x000000b7160a1220 */ /* 0x080fe40000410000 */
[----:B------:R-:W-:Y:S02]  /*3560*/  @P1 FMUL.FTZ R7, R23, R182 ;  /* 0x000000b617071220 */ /* 0x000fe40000410000 */
[----:B------:R-:W-:Y:S01]  /*3570*/  @P1 IMAD.WIDE.U32 R180, R243, R180, c[0x0][0x248] ;  /* 0x00009200f3b41625 */ /* 0x000fe200078e00b4 */
[----:B------:R-:W-:Y:S02]  /*3580*/  @P1 SEL R166, R10, RZ, P4 ;  /* 0x000000ff0aa61207 */ /* 0x000fe40002000000 */
[----:B------:R-:W-:Y:S01]  /*3590*/  @P1 SEL R167, R7, RZ, P3 ;  /* 0x000000ff07a71207 */ /* 0x000fe20001800000 */
[----:B------:R-:W-:Y:S01]  /*35a0*/  @P1 FMUL.FTZ R237, R157, R230 ;  /* 0x000000e69ded1220 */ /* 0x000fe20000410000 */
[----:B------:R-:W-:Y:S01]  /*35b0*/  @P1 MOV R10, 0x10 ;  /* 0x00000010000a1802 */ /* 0x000fe20000000f00 */
[----:B------:R-:W-:Y:S01]  /*35c0*/  @P1 FMUL.FTZ R234, R158, R183 ;  /* 0x000000b79eea1220 */ /* 0x000fe20000410000 */
[----:B------:R-:W-:Y:S01]  /*35d0*/  IADD3 R7, R227, 0x200, RZ ;  /* 0x00000200e3077810 */ /* 0x000fe20007ffe0ff */
[----:B------:R0:W-:Y:S01]  /*35e0*/  @P1 STG.E.128 [R180.64], R164 ;  /* 0x000000a4b4001986 */ /* 0x0001e2000c101d04 */
[----:B------:R-:W-:-:S03]  /*35f0*/  @P1 FMUL.FTZ R230, R159, R182 ;  /* 0x000000b69fe61220 */ /* 0x000fc60000410000 */
        /* <DEDUP_REMOVED lines=10> */
.L_x_9241:
[----:B------:R-:W-:Y:S05]  /*36a0*/  BSYNC B0 ;  /* 0x0000000000007941 */ /* 0x000fea0003800000 */
.L_x_9240:
[----:B------:R-:W-:Y:S02]  /*36b0*/  ISETP.NE.AND P6, PT, R200, RZ, PT ;  /* 0x000000ffc800720c */ /* 0x000fe40003fc5270 */
[C---:B0-----:R-:W-:Y:S01]  /*36c0*/  SEL R180, R245.reuse, R160, P2 ;  /* 0x000000a0f5b47207 */ /* 0x041fe20001000000 */
[----:B------:R-:W-:Y:S01]  /*36d0*/  @P1 FMUL.FTZ R245, R245, c[0x0][0x1ec] ;  /* 0x00007b00f5f51a20 */ /* 0x000fe20000410000 */
[C---:B------:R-:W-:Y:S01]  /*36e0*/  SEL R181, R242.reuse, R161, P2 ;  /* 0x000000a1f2b57207 */ /* 0x040fe20001000000 */
[----:B------:R-:W-:Y:S01]  /*36f0*/  @P1 FMUL.FTZ R242, R242, c[0x0][0x1ec] ;  /* 0x00007b00f2f21a20 */ /* 0x000fe20000410000 */
[----:B------:R-:W-:Y:S01]  /*3700*/  SEL R182, R9, R162, P2 ;  /* 0x000000a209b67207 */ /* 0x000fe20001000000 */
[----:B------:R-:W-:Y:S01]  /*3710*/  @P1 FMUL.FTZ R245, R245, c[0x0][0x1e8] ;  /* 0x00007a00f5f51a20 */ /* 0x000fe20000410000 */
[----:B------:R-:W-:Y:S01]  /*3720*/  SEL R183, R240, R163, P2 ;  /* 0x000000a3f0b77207 */ /* 0x000fe20001000000 */
[----:B------:R-:W-:Y:S01]  /*3730*/  @P1 FMUL.FTZ R9, R9, c[0x0][0x1ec] ;  /* 0x00007b0009091a20 */ /* 0x000fe20000410000 */
[----:B------:R-:W-:Y:S01]  /*3740*/  @P1 FSEL R200, R237, RZ, P5 ;  /* 0x000000ffedc81208 */ /* 0x000fe20002800000 */
[-C--:B------:R-:W-:Y:S01]  /*3750*/  @P1 FMUL.FTZ R237, R16, R245.reuse ;  /* 0x000000f510ed1220 */ /* 0x080fe20000410000 */
[----:B------:R-:W-:Y:S01]  /*3760*/  @P1 LOP3.LUT P5, RZ, R8, 0xff, RZ, 0xc0, !PT ;  /* 0x000000ff08ff1812 */ /* 0x000fe200078ac0ff */
[----:B-----5:R-:W-:Y:S01]  /*3770*/  @P1 FMUL.FTZ R245, R156, R245 ;  /* 0x000000f59cf51220 */ /* 0x020fe20000410000 */
[----:B------:R-:W-:Y:S01]  /*3780*/  @P6 IADD3 R10, R6, 0x200, RZ ;  /* 0x00000200060a6810 */ /* 0x000fe20007ffe0ff */
[----:B------:R-:W-:Y:S01]  /*3790*/  @P1 FMUL.FTZ R242, R242, c[0x0][0x1e8] ;  /* 0x00007a00f2f21a20 */ /* 0x000fe20000410000 */
[----:B------:R-:W-:Y:S01]  /*37a0*/  @P6 MOV R11, 0x10 ;  /* 0x00000010000b6802 */ /* 0x000fe20000000f00 */
[----:B------:R-:W-:Y:S01]  /*37b0*/  @P1 FMUL.FTZ R240, R240, c[0x0][0x1ec] ;  /* 0x00007b00f0f01a20 */ /* 0x000fe20000410000 */
[----:B------:R-:W-:-:S02]  /*37c0*/  @P1 SEL R164, R237, RZ, P5 ;  /* 0x000000ffeda41207 */ /* 0x000fc40002800000 */
[----:B------:R-:W-:Y:S01]  /*37d0*/  @P1 FSEL R237, R234, RZ, P4 ;  /* 0x000000ffeaed1208 */ /* 0x000fe20002000000 */
[----:B------:R-:W-:Y:S01]  /*37e0*/  @P6 IMAD.WIDE.U32 R10, R10, R11, c[0x0][0x258] ;  /* 0x000096000a0a6625 */ /* 0x000fe200078e000b */
[----:B------:R-:W-:Y:S02]  /*37f0*/  @P1 FSEL R230, R230, RZ, P3 ;  /* 0x000000ffe6e61208 */ /* 0x000fe40001800000 */
[----:B------:R-:W-:Y:S01]  /*3800*/  @P1 LOP3.LUT P4, RZ, R8, 0xff00, RZ, 0xc0, !PT ;  /* 0x0000ff0008ff1812 */ /* 0x000fe2000788c0ff */
[----:B------:R-:W-:Y:S01]  /*3810*/  @P1 FMUL.FTZ R240, R240, c[0x0][0x1e8] ;  /* 0x00007a00f0f01a20 */ /* 0x000fe20000410000 */
[----:B------:R0:W-:Y:S01]  /*3820*/  @P6 STG.E.128 [R10.64], R180 ;  /* 0x000000b40a006986 */ /* 0x0001e2000c101d04 */
[C---:B------:R-:W-:Y:S01]  /*3830*/  @P1 LOP3.LUT P3, RZ, R8.reuse, 0xff000000, RZ, 0xc0, !PT ;  /* 0xff00000008ff1812 */ /* 0x040fe2000786c0ff */
[----:B0-----:R-:W-:Y:S01]  /*3840*/  @P1 FMUL.FTZ R183, R9, c[0x0][0x1e8] ;  /* 0x00007a0009b71a20 */ /* 0x001fe20000410000 */
[----:B------:R-:W-:Y:S02]  /*3850*/  @P1 FSEL R181, R245, RZ, P5 ;  /* 0x000000fff5b51208 */ /* 0x000fe40002800000 */
[----:B------:R-:W-:Y:S01]  /*3860*/  @P1 LOP3.LUT P5, RZ, R8, 0xff0000, RZ, 0xc0, !PT ;  /* 0x00ff000008ff1812 */ /* 0x000fe200078ac0ff */
[----:B------:R-:W-:Y:S01]  /*3870*/  @P1 FMUL.FTZ R9, R18, R183 ;  /* 0x000000b712091220 */ /* 0x000fe20000410000 */
[----:B------:R-:W-:Y:S01]  /*3880*/  @P1 MOV R10, 0x10 ;  /* 0x00000010000a1802 */ /* 0x000fe20000000f00 */
[----:B------:R-:W-:-:S02]  /*3890*/  @P1 FMUL.FTZ R8, R17, R242 ;  /* 0x000000f211081220 */ /* 0x000fc40000410000 */
[----:B------:R-:W-:Y:S01]  /*38a0*/  @P1 FMUL.FTZ R242, R157, R242 ;  /* 0x000000f29df21220 */ /* 0x000fe20000410000 */
[----:B------:R-:W-:Y:S01]  /*38b0*/  @P1 SEL R166, R9, RZ, P5 ;  /* 0x000000ff09a61207 */ /* 0x000fe20002800000 */
[-C--:B------:R-:W-:Y:S01]  /*38c0*/  @P1 FMUL.FTZ R9, R19, R240.reuse ;  /* 0x000000f013091220 */ /* 0x080fe20000410000 */
[----:B------:R-:W-:Y:S01]  /*38d0*/  @P1 SEL R165, R8, RZ, P4 ;  /* 0x000000ff08a51207 */ /* 0x000fe20002000000 */
[----:B------:R-:W-:Y:S01]  /*38e0*/  @P1 FMUL.FTZ R183, R158, R183 ;  /* 0x000000b79eb71220 */ /* 0x000fe20000410000 */
[----:B------:R-:W-:Y:S01]  /*38f0*/  @P1 MOV R8, 0x10 ;  /* 0x0000001000081802 */ /* 0x000fe20000000f00 */
[----:B------:R-:W-:Y:S01]  /*3900*/  @P1 FMUL.FTZ R240, R159, R240 ;  /* 0x000000f09ff01220 */ /* 0x000fe20000410000 */
[----:B------:R-:W-:-:S03]  /*3910*/  @P1 SEL R167, R9, RZ, P3 ;  /* 0x000000ff09a71207 */ /* 0x000fc60001800000 */
[----:B------:R-:W-:Y:S01]  /*3920*/  @P1 IMAD.WIDE.U32 R8, R7, R8, c[0x0][0x248] ;  /* 0x0000920007081625 */ /* 0x000fe200078e0008 */
[----:B------:R-:W-:-:S04]  /*3930*/  IADD3 R7, R227, 0x280, RZ ;  /* 0x00000280e3077810 */ /* 0x000fc80007ffe0ff */
[----:B------:R0:W-:Y:S01]  /*3940*/  @P1 STG.E.128 [R8.64], R164 ;  /* 0x000000a408001986 */ /* 0x0001e2000c101d04 */
[----:B------:R-:W-:-:S05]  /*3950*/  @P1 IMAD.WIDE.U32 R10, R7, R10, c[0x0][0x170] ;  /* 0x00005c00070a1625 */ /* 0x000fca00078e000a */
[----:B------:R1:W5:Y:S01]  /*3960*/  @P1 LDG.E.128 R156, [R10.64] ;  /* 0x000000040a9c1981 */ /* 0x000362000c1e1d00 */
[----:B------:R-:W-:Y:S01]  /*3970*/  @P1 FSEL R242, R242, RZ, P4 ;  /* 0x000000fff2f21208 */ /* 0x000fe20002000000 */
[----:B------:R-:W-:Y:S01]  /*3980*/  BSSY B0, `(.L_x_9242) ;  /* 0x000001d000007945 */ /* 0x000fe20003800000 */
[----:B------:R-:W-:Y:S01]  /*3990*/  @!P0 ISETP.NE.U32.AND P4, PT, RZ, c[0x0][0x218], PT ;  /* 0x00008600ff008a0c */ /* 0x000fe20003f85070 */
[----:B------:R-:W-:Y:S02]  /*39a0*/  @P1 FADD.FTZ R128, R128, R201 ;  /* 0x000000c980801221 */ /* 0x000fe40000010000 */
[----:B------:R-:W-:Y:S01]  /*39b0*/  @P1 FADD.FTZ R129, R129, R222 ;  /* 0x000000de81811221 */ /* 0x000fe20000010000 */
[----:B------:R-:W-:Y:S01]  /*39c0*/  @!P0 ISETP.NE.AND.EX P4, PT, RZ, c[0x0][0x21c], PT, P4 ;  /* 0x00008700ff008a0c */ /* 0x000fe20003f85340 */
[----:B------:R-:W-:Y:S02]  /*39d0*/  @P1 FADD.FTZ R130, R130, R221 ;  /* 0x000000dd82821221 */ /* 0x000fe40000010000 */
[----:B------:R-:W-:-:S02]  /*39e0*/  @P1 FADD.FTZ R131, R131, R228 ;  /* 0x000000e483831221 */ /* 0x000fc40000010000 */
[----:B------:R-:W-:Y:S01]  /*39f0*/  @P1 FADD.FTZ R124, R124, R229 ;  /* 0x000000e57c7c1221 */ /* 0x000fe20000010000 */
[----:B0-----:R-:W-:Y:S01]  /*3a00*/  @!P0 FSEL R9, R152, RZ, P4 ;  /* 0x000000ff98098208 */ /* 0x001fe20002000000 */
[----:B------:R-:W-:Y:S02]  /*3a10*/  @P1 FADD.FTZ R125, R125, R216 ;  /* 0x000000d87d7d1221 */ /* 0x000fe40000010000 */
[----:B------:R-:W-:Y:S02]  /*3a20*/  @P1 FADD.FTZ R126, R126, R231 ;  /* 0x000000e77e7e1221 */ /* 0x000fe40000010000 */
[----:B------:R-:W-:Y:S02]  /*3a30*/  @P1 FADD.FTZ R127, R127, R184 ;  /* 0x000000b87f7f1221 */ /* 0x000fe40000010000 */
[----:B------:R-:W-:Y:S02]  /*3a40*/  @P1 FADD.FTZ R120, R120, R185 ;  /* 0x000000b978781221 */ /* 0x000fe40000010000 */
[----:B------:R-:W-:-:S02]  /*3a50*/  @P1 FADD.FTZ R121, R121, R238 ;  /* 0x000000ee79791221 */ /* 0x000fc40000010000 */
[----:B------:R-:W-:Y:S02]  /*3a60*/  @P1 FADD.FTZ R122, R122, R241 ;  /* 0x000000f17a7a1221 */ /* 0x000fe40000010000 */
[----:B------:R-:W-:Y:S02]  /*3a70*/  @P1 FADD.FTZ R123, R123, R236 ;  /* 0x000000ec7b7b1221 */ /* 0x000fe40000010000 */
[----:B------:R-:W-:Y:S02]  /*3a80*/  @P1 FADD.FTZ R116, R116, R239 ;  /* 0x000000ef74741221 */ /* 0x000fe40000010000 */
[----:B------:R-:W-:Y:S02]  /*3a90*/  @P1 FADD.FTZ R117, R117, R200 ;  /* 0x000000c875751221 */ /* 0x000fe40000010000 */
[----:B------:R-:W-:Y:S02]  /*3aa0*/  @P1 FADD.FTZ R118, R118, R237 ;  /* 0x000000ed76761221 */ /* 0x000fe40000010000 */
[----:B------:R-:W-:-:S02]  /*3ab0*/  @P1 FADD.FTZ R119, R119, R230 ;  /* 0x000000e677771221 */ /* 0x000fc40000010000 */
[----:B------:R-:W-:Y:S02]  /*3ac0*/  @P1 FADD.FTZ R112, R112, R181 ;  /* 0x000000b570701221 */ /* 0x000fe40000010000 */
[----:B------:R-:W-:Y:S01]  /*3ad0*/  @P1 FADD.FTZ R113, R113, R242 ;  /* 0x000000f271711221 */ /* 0x000fe20000010000 */
[----:B------:R-:W-:Y:S05]  /*3ae0*/  @!P0 BRA `(.L_x_9243) ;  /* 0x0000006000008947 */ /* 0x000fea0003800000 */
[----:B-1----:R-:W-:Y:S01]  /*3af0*/  ISETP.NE.U32.AND P4, PT, RZ, c[0x0][0x218], PT ;  /* 0x00008600ff007a0c */ /* 0x002fe20003f85070 */
[----:B------:R-:W-:-:S03]  /*3b00*/  FFMA.FTZ R9, R211, R186, R187 ;  /* 0x000000bad3097223 */ /* 0x000fc600000100bb */
[----:B------:R-:W-:Y:S01]  /*3b10*/  ISETP.NE.AND.EX P4, PT, RZ, c[0x0][0x21c], PT, P4 ;  /* 0x00008700ff007a0c */ /* 0x000fe20003f85340 */
[----:B------:R-:W-:-:S04]  /*3b20*/  FADD.FTZ R8, R212, -R9 ;  /* 0x80000009d4087221 */ /* 0x000fc80000010000 */
[----:B------:R-:W-:-:S08]  /*3b30*/  FMUL.FTZ R9, R5, R8 ;  /* 0x0000000805097220 */ /* 0x000fd00000410000 */
[----:B------:R-:W-:Y:S02]  /*3b40*/  @P4 FADD.FTZ R9, R152, R9 ;  /* 0x0000000998094221 */ /* 0x000fe40000010000 */
.L_x_9243:
[----:B-1----:R-:W-:Y:S05]  /*3b50*/  BSYNC B0 ;  /* 0x0000000000007941 */ /* 0x002fea0003800000 */
.L_x_9242:
[----:B------:R-:W-:Y:S01]  /*3b60*/  @P1 FSEL R183, R183, RZ, P5 ;  /* 0x000000ffb7b71208 */ /* 0x000fe20002800000 */
[----:B------:R-:W-:Y:S01]  /*3b70*/  BSSY B0, `(.L_x_9244) ;  /* 0x0000014000007945 */ /* 0x000fe20003800000 */
[----:B------:R-:W-:Y:S02]  /*3b80*/  @!P0 ISETP.NE.U32.AND P5, PT, RZ, c[0x0][0x218], PT ;  /* 0x00008600ff008a0c */ /* 0x000fe40003fa5070 */
[----:B------:R-:W-:Y:S01]  /*3b90*/  @P1 FSEL R240, R240, RZ, P3 ;  /* 0x000000fff0f01208 */ /* 0x000fe20001800000 */
[----:B------:R-:W-:Y:S01]  /*3ba0*/  @P1 FADD.FTZ R114, R114, R183 ;  /* 0x000000b772721221 */ /* 0x000fe20000010000 */
[C---:B------:R-:W-:Y:S01]  /*3bb0*/  SEL R160, R9.reuse, R160, P2 ;  /* 0x000000a009a07207 */ /* 0x040fe20001000000 */
[----:B------:R-:W-:Y:S01]  /*3bc0*/  @P1 FMUL.FTZ R9, R9, c[0x0][0x1ec] ;  /* 0x00007b0009091a20 */ /* 0x000fe20000410000 */
[----:B------:R-:W-:Y:S01]  /*3bd0*/  @!P0 ISETP.NE.U32.AND P4, PT, RZ, c[0x0][0x218], PT ;  /* 0x00008600ff008a0c */ /* 0x000fe20003f85070 */
[----:B------:R-:W-:Y:S01]  /*3be0*/  @P1 FADD.FTZ R115, R115, R240 ;  /* 0x000000f073731221 */ /* 0x000fe20000010000 */
[----:B------:R-:W-:Y:S01]  /*3bf0*/  @!P0 ISETP.NE.AND.EX P5, PT, RZ, c[0x0][0x21c], PT, P5 ;  /* 0x00008700ff008a0c */ /* 0x000fe20003fa5350 */
[----:B------:R-:W-:Y:S01]  /*3c00*/  @P1 FMUL.FTZ R9, R9, c[0x0][0x1e8] ;  /* 0x00007a0009091a20 */ /* 0x000fe20000410000 */
[----:B------:R-:W-:-:S02]  /*3c10*/  @P1 LOP3.LUT P3, RZ, R215, 0xff, RZ, 0xc0, !PT ;  /* 0x000000ffd7ff1812 */ /* 0x000fc4000786c0ff */
        /* <DEDUP_REMOVED lines=9> */
.L_x_9245:
[----:B------:R-:W-:Y:S05]  /*3cb0*/  BSYNC B0 ;  /* 0x0000000000007941 */ /* 0x000fea0003800000 */
.L_x_9244:
[----:B------:R-:W-:Y:S01]  /*3cc0*/  BSSY B0, `(.L_x_9246) ;  /* 0x000000c000007945 */ /* 0x000fe20003800000 */
[C---:B------:R-:W-:Y:S01]  /*3cd0*/  SEL R161, R8.reuse, R161, P2 ;  /* 0x000000a108a17207 */ /* 0x040fe20001000000 */
[----:B------:R-:W-:Y:S01]  /*3ce0*/  @P1 FMUL.FTZ R8, R8, c[0x0][0x1ec] ;  /* 0x00007b0008081a20 */ /* 0x000fe20000410000 */
        /* <DEDUP_REMOVED lines=9> */
.L_x_9247:
[----:B------:R-:W-:Y:S05]  /*3d80*/  BSYNC B0 ;  /* 0x0000000000007941 */ /* 0x000fea0003800000 */
.L_x_9246:
[C---:B------:R-:W-:Y:S01]  /*3d90*/  SEL R162, R11.reuse, R162, P2 ;  /* 0x000000a20ba27207 */ /* 0x040fe20001000000 */
[----:B------:R-:W-:Y:S01]  /*3da0*/  @P1 FMUL.FTZ R11, R11, c[0x0][0x1ec] ;  /* 0x00007b000b0b1a20 */ /* 0x000fe20000410000 */
[----:B------:R-:W-:Y:S01]  /*3db0*/  @P1 SEL R164, R180, RZ, P3 ;  /* 0x000000ffb4a41207 */ /* 0x000fe20001800000 */
[----:B-----5:R-:W-:Y:S01]  /*3dc0*/  @P1 FMUL.FTZ R9, R156, R9 ;  /* 0x000000099c091220 */ /* 0x020fe20000410000 */
[----:B------:R-:W-:Y:S01]  /*3dd0*/  @P1 LOP3.LUT P5, RZ, R215, 0xff00, RZ, 0xc0, !PT ;  /* 0x0000ff00d7ff1812 */ /* 0x000fe200078ac0ff */
[----:B------:R-:W-:Y:S01]  /*3de0*/  @P1 FMUL.FTZ R8, R8, c[0x0][0x1e8] ;  /* 0x00007a0008081a20 */ /* 0x000fe20000410000 */
[----:B------:R-:W-:Y:S01]  /*3df0*/  @!P0 ISETP.NE.U32.AND P4, PT, RZ, c[0x0][0x218], PT ;  /* 0x00008600ff008a0c */ /* 0x000fe20003f85070 */
[----:B------:R-:W-:Y:S01]  /*3e00*/  @P1 FMUL.FTZ R11, R11, c[0x0][0x1e8] ;  /* 0x00007a000b0b1a20 */ /* 0x000fe20000410000 */
[----:B------:R-:W-:Y:S01]  /*3e10*/  @P1 FSEL R9, R9, RZ, P3 ;  /* 0x000000ff09091208 */ /* 0x000fe20001800000 */
[-C--:B------:R-:W-:Y:S01]  /*3e20*/  @P1 FMUL.FTZ R10, R157, R8.reuse ;  /* 0x000000089d0a1220 */ /* 0x080fe20000410000 */
[----:B------:R-:W-:Y:S01]  /*3e30*/  @P1 LOP3.LUT P3, RZ, R215, 0xff0000, RZ, 0xc0, !PT ;  /* 0x00ff0000d7ff1812 */ /* 0x000fe2000786c0ff */
[-C--:B------:R-:W-:Y:S01]  /*3e40*/  @P1 FMUL.FTZ R180, R158, R11.reuse ;  /* 0x0000000b9eb41220 */ /* 0x080fe20000410000 */
[----:B------:R-:W-:Y:S01]  /*3e50*/  @!P0 ISETP.NE.AND.EX P4, PT, RZ, c[0x0][0x21c], PT, P4 ;  /* 0x00008700ff008a0c */ /* 0x000fe20003f85340 */
[----:B------:R-:W-:Y:S01]  /*3e60*/  @P1 FMUL.FTZ R8, R13, R8 ;  /* 0x000000080d081220 */ /* 0x000fe20000410000 */
[----:B------:R-:W-:Y:S01]  /*3e70*/  @P1 FSEL R10, R10, RZ, P5 ;  /* 0x000000ff0a0a1208 */ /* 0x000fe20002800000 */
[----:B------:R-:W-:Y:S01]  /*3e80*/  @P1 FMUL.FTZ R181, R14, R11 ;  /* 0x0000000b0eb51220 */ /* 0x000fe20000410000 */
[----:B------:R-:W-:Y:S01]  /*3e90*/  @P1 FSEL R11, R180, RZ, P3 ;  /* 0x000000ffb40b1208 */ /* 0x000fe20001800000 */
[----:B------:R-:W-:Y:S01]  /*3ea0*/  BSSY B0, `(.L_x_9248) ;  /* 0x000000e000007945 */ /* 0x000fe20003800000 */
[----:B------:R-:W-:Y:S01]  /*3eb0*/  @P1 SEL R165, R8, RZ, P5 ;  /* 0x000000ff08a51207 */ /* 0x000fe20002800000 */
[----:B------:R-:W-:Y:S01]  /*3ec0*/  @P1 FADD.FTZ R108, R108, R9 ;  /* 0x000000096c6c1221 */ /* 0x000fe20000010000 */
[----:B------:R-:W-:Y:S01]  /*3ed0*/  @P1 SEL R166, R181, RZ, P3 ;  /* 0x000000ffb5a61207 */ /* 0x000fe20001800000 */
[----:B------:R-:W-:Y:S01]  /*3ee0*/  @P1 FADD.FTZ R109, R109, R10 ;  /* 0x0000000a6d6d1221 */ /* 0x000fe20000010000 */
[----:B------:R-:W-:Y:S01]  /*3ef0*/  @!P0 FSEL R8, R155, RZ, P4 ;  /* 0x000000ff9b088208 */ /* 0x000fe20002000000 */
[----:B------:R-:W-:Y:S01]  /*3f00*/  @P1 FADD.FTZ R110, R110, R11 ;  /* 0x0000000b6e6e1221 */ /* 0x000fe20000010000 */
[----:B------:R-:W-:Y:S05]  /*3f10*/  @!P0 BRA `(.L_x_9249) ;  /* 0x0000006000008947 */ /* 0x000fea0003800000 */
[----:B------:R-:W-:Y:S01]  /*3f20*/  ISETP.NE.U32.AND P0, PT, RZ, c[0x0][0x218], PT ;  /* 0x00008600ff007a0c */ /* 0x000fe20003f05070 */
[----:B------:R-:W-:-:S03]  /*3f30*/  FFMA.FTZ R186, R210, R186, R187 ;  /* 0x000000bad2ba7223 */ /* 0x000fc600000100bb */
[----:B------:R-:W-:Y:S01]  /*3f40*/  ISETP.NE.AND.EX P0, PT, RZ, c[0x0][0x21c], PT, P0 ;  /* 0x00008700ff007a0c */ /* 0x000fe20003f05300 */
[----:B------:R-:W-:-:S04]  /*3f50*/  FADD.FTZ R186, R235, -R186 ;  /* 0x800000baebba7221 */ /* 0x000fc80000010000 */
[----:B------:R-:W-:-:S08]  /*3f60*/  FMUL.FTZ R8, R5, R186 ;  /* 0x000000ba05087220 */ /* 0x000fd00000410000 */
[----:B------:R-:W-:Y:S02]  /*3f70*/  @P0 FADD.FTZ R8, R155, R8 ;  /* 0x000000089b080221 */ /* 0x000fe40000010000 */
.L_x_9249:
[----:B------:R-:W-:Y:S05]  /*3f80*/  BSYNC B0 ;  /* 0x0000000000007941 */ /* 0x000fea0003800000 */
.L_x_9248:
[----:B------:R-:W-:Y:S01]  /*3f90*/  @P1 FMUL.FTZ R5, R8, c[0x0][0x1ec] ;  /* 0x00007b0008051a20 */ /* 0x000fe20000410000 */
[----:B------:R-:W-:Y:S02]  /*3fa0*/  @P6 IADD3 R9, R6, 0x280, RZ ;  /* 0x0000028006096810 */ /* 0x000fe40007ffe0ff */
[----:B------:R-:W-:Y:S01]  /*3fb0*/  @P6 MOV R6, 0x10 ;  /* 0x0000001000066802 */ /* 0x000fe20000000f00 */
[----:B------:R-:W-:Y:S01]  /*3fc0*/  @P1 FMUL.FTZ R10, R5, c[0x0][0x1e8] ;  /* 0x00007a00050a1a20 */ /* 0x000fe20000410000 */
[----:B------:R-:W-:Y:S02]  /*3fd0*/  @P1 MOV R180, 0x10 ;  /* 0x0000001000b41802 */ /* 0x000fe40000000f00 */
[----:B------:R-:W-:Y:S01]  /*3fe0*/  @P1 LOP3.LUT P0, RZ, R215, 0xff000000, RZ, 0xc0, !PT ;  /* 0xff000000d7ff1812 */ /* 0x000fe2000780c0ff */
[----:B------:R-:W-:Y:S01]  /*3ff0*/  @P1 FMUL.FTZ R5, R15, R10 ;  /* 0x0000000a0f051220 */ /* 0x000fe20000410000 */
[----:B------:R-:W-:Y:S01]  /*4000*/  SEL R163, R8, R163, P2 ;  /* 0x000000a308a37207 */ /* 0x000fe20001000000 */
[----:B------:R-:W-:Y:S01]  /*4010*/  @P6 IMAD.WIDE.U32 R8, R9, R6, c[0x0][0x258] ;  /* 0x0000960009086625 */ /* 0x000fe200078e0006 */
[----:B------:R-:W-:-:S02]  /*4020*/  IADD3 R2, R2, c[0x0][0x160], RZ ;  /* 0x0000580002027a10 */ /* 0x000fc40007ffe0ff */
[----:B------:R-:W-:Y:S01]  /*4030*/  @P1 SEL R167, R5, RZ, P0 ;  /* 0x000000ff05a71207 */ /* 0x000fe20000000000 */
[----:B------:R-:W-:Y:S01]  /*4040*/  @P1 IMAD.WIDE.U32 R6, R7, R180, c[0x0][0x248] ;  /* 0x0000920007061625 */ /* 0x000fe200078e00b4 */
[----:B------:R0:W-:Y:S01]  /*4050*/  @P6 STG.E.128 [R8.64], R160 ;  /* 0x000000a008006986 */ /* 0x0001e2000c101d04 */
[----:B------:R-:W-:Y:S02]  /*4060*/  ISETP.GE.AND P2, PT, R2, c[0x0][0x164], PT ;  /* 0x0000590002007a0c */ /* 0x000fe40003f46270 */
[----:B------:R-:W-:Y:S01]  /*4070*/  @P1 FMUL.FTZ R10, R159, R10 ;  /* 0x0000000a9f0a1220 */ /* 0x000fe20000410000 */
[----:B------:R0:W-:Y:S01]  /*4080*/  @P1 STG.E.128 [R6.64], R164 ;  /* 0x000000a406001986 */ /* 0x0001e2000c101d04 */
[----:B------:R-:W-:-:S03]  /*4090*/  LOP3.LUT P3, RZ, R4, 0xff, RZ, 0xc0, !PT ;  /* 0x000000ff04ff7812 */ /* 0x000fc6000786c0ff */
[----:B------:R-:W-:Y:S02]  /*40a0*/  @P1 FSEL R10, R10, RZ, P0 ;  /* 0x000000ff0a0a1208 */ /* 0x000fe40000000000 */
[----:B------:R-:W-:-:S03]  /*40b0*/  SEL R4, RZ, 0x1, P3 ;  /* 0x00000001ff047807 */ /* 0x000fc60001800000 */
[----:B------:R-:W-:Y:S01]  /*40c0*/  @P1 FADD.FTZ R111, R111, R10 ;  /* 0x0000000a6f6f1221 */ /* 0x000fe20000010000 */
[----:B0-----:R-:W-:Y:S01]  /*40d0*/  @P2 CALL.REL.NOINC `(.L_x_9196) ;  /* 0x0000001000002944 */ /* 0x001fe20003c00000 */
[----:B------:R-:W-:Y:S05]  /*40e0*/  BRA `(.L_x_9250) ;  /* 0xffffc56000007947 */ /* 0x000fea000383ffff */
.L_x_9196:
        /* <DEDUP_REMOVED lines=28> */
.L_x_9200:
[----:B0-----:R-:W-:Y:S01]  /*42b0*/  HFMA2.MMA R201, -RZ, RZ, 0, 9.5367431640625e-07 ;  /* 0x00000010ffc97435 */ /* 0x001fe200000001ff */
[----:B------:R-:W-:-:S02]  /*42c0*/  MOV R184, R186 ;  /* 0x000000ba00b87202 */ /* 0x000fc40000000f00 */
[----:B------:R-:W-:Y:S02]  /*42d0*/  MOV R228, 0x1f ;  /* 0x0000001f00e47802 */ /* 0x000fe40000000f00 */
[----:B------:R-:W-:Y:S02]  /*42e0*/  MOV R229, 0xffffffff ;  /* 0xffffffff00e57802 */ /* 0x000fe40000000f00 */
[----:B------:R-:W-:Y:S02]  /*42f0*/  MOV R180, 0x4310 ;  /* 0x0000431000b47802 */ /* 0x000fe40000000f00 */
[----:B-----5:R-:W-:Y:S05]  /*4300*/  CALL.REL.NOINC `($__internal_199_$__cuda_sm70_shflsync_down_p) ;  /* 0x0000046000007944 */ /* 0x020fea0003c00000 */
[----:B-1----:R-:W-:Y:S01]  /*4310*/  MOV R183, R184 ;  /* 0x000000b800b77202 */ /* 0x002fe20000000f00 */
[----:B0-----:R-:W-:Y:S05]  /*4320*/  BRA `(.L_x_9251) ;  /* 0xffffd68000007947 */ /* 0x001fea000383ffff */
.L_x_9201:
[----:B------:R-:W-:Y:S01]  /*4330*/  HFMA2.MMA R201, -RZ, RZ, 0, 9.5367431640625e-07 ;  /* 0x00000010ffc97435 */ /* 0x000fe200000001ff */
[----:B------:R-:W-:Y:S02]  /*4340*/  MOV R184, R187 ;  /* 0x000000bb00b87202 */ /* 0x000fe40000000f00 */
[----:B------:R-:W-:Y:S02]  /*4350*/  MOV R228, 0x1f ;  /* 0x0000001f00e47802 */ /* 0x000fe40000000f00 */
[----:B------:R-:W-:-:S02]  /*4360*/  MOV R229, 0xffffffff ;  /* 0xffffffff00e57802 */ /* 0x000fc40000000f00 */
[----:B------:R-:W-:Y:S02]  /*4370*/  MOV R180, 0x4390 ;  /* 0x0000439000b47802 */ /* 0x000fe40000000f00 */
[----:B01---5:R-:W-:Y:S05]  /*4380*/  CALL.REL.NOINC `($__internal_199_$__cuda_sm70_shflsync_down_p) ;  /* 0x000003e000007944 */ /* 0x023fea0003c00000 */
[----:B------:R-:W-:Y:S01]  /*4390*/  FADD.FTZ R186, R183, R186 ;  /* 0x000000bab7ba7221 */ /* 0x000fe20000010000 */
[----:B0-----:R-:W-:Y:S01]  /*43a0*/  HFMA2.MMA R201, -RZ, RZ, 0, 4.76837158203125e-07 ;  /* 0x00000008ffc97435 */ /* 0x001fe200000001ff */
[----:B-1----:R-:W-:Y:S01]  /*43b0*/  FADD.FTZ R187, R187, R184 ;  /* 0x000000b8bbbb7221 */ /* 0x002fe20000010000 */
[----:B------:R-:W-:Y:S02]  /*43c0*/  MOV R228, 0x1f ;  /* 0x0000001f00e47802 */ /* 0x000fe40000000f00 */
[----:B------:R-:W-:Y:S02]  /*43d0*/  MOV R229, 0xffffffff ;  /* 0xffffffff00e57802 */ /* 0x000fe40000000f00 */
[----:B------:R-:W-:Y:S02]  /*43e0*/  MOV R184, R186 ;  /* 0x000000ba00b87202 */ /* 0x000fe40000000f00 */
[----:B------:R-:W-:Y:S02]  /*43f0*/  MOV R180, 0x4410 ;  /* 0x0000441000b47802 */ /* 0x000fe40000000f00 */
[----:B------:R-:W-:Y:S05]  /*4400*/  CALL.REL.NOINC `($__internal_199_$__cuda_sm70_shflsync_down_p) ;  /* 0x0000036000007944 */ /* 0x000fea0003c00000 */
[----:B0-----:R-:W-:Y:S01]  /*4410*/  HFMA2.MMA R201, -RZ, RZ, 0, 4.76837158203125e-07 ;  /* 0x00000008ffc97435 */ /* 0x001fe200000001ff */
[----:B-1----:R-:W-:-:S02]  /*4420*/  MOV R183, R184 ;  /* 0x000000b800b77202 */ /* 0x002fc40000000f00 */
[----:B------:R-:W-:Y:S02]  /*4430*/  MOV R184, R187 ;  /* 0x000000bb00b87202 */ /* 0x000fe40000000f00 */
[----:B------:R-:W-:Y:S02]  /*4440*/  MOV R228, 0x1f ;  /* 0x0000001f00e47802 */ /* 0x000fe40000000f00 */
[----:B------:R-:W-:Y:S02]  /*4450*/  MOV R229, 0xffffffff ;  /* 0xffffffff00e57802 */ /* 0x000fe40000000f00 */
[----:B------:R-:W-:Y:S02]  /*4460*/  MOV R180, 0x4480 ;  /* 0x0000448000b47802 */ /* 0x000fe40000000f00 */
[----:B------:R-:W-:Y:S05]  /*4470*/  CALL.REL.NOINC `($__internal_199_$__cuda_sm70_shflsync_down_p) ;  /* 0x000002f000007944 */ /* 0x000fea0003c00000 */
[----:B------:R-:W-:Y:S01]  /*4480*/  FADD.FTZ R186, R183, R186 ;  /* 0x000000bab7ba7221 */ /* 0x000fe20000010000 */
[----:B0-----:R-:W-:Y:S01]  /*4490*/  HFMA2.MMA R201, -RZ, RZ, 0, 2.384185791015625e-07 ;  /* 0x00000004ffc97435 */ /* 0x001fe200000001ff */
[----:B-1----:R-:W-:Y:S01]  /*44a0*/  FADD.FTZ R187, R187, R184 ;  /* 0x000000b8bbbb7221 */ /* 0x002fe20000010000 */
[----:B------:R-:W-:Y:S02]  /*44b0*/  MOV R228, 0x1f ;  /* 0x0000001f00e47802 */ /* 0x000fe40000000f00 */
[----:B------:R-:W-:-:S02]  /*44c0*/  MOV R229, 0xffffffff ;  /* 0xffffffff00e57802 */ /* 0x000fc40000000f00 */
[----:B------:R-:W-:Y:S02]  /*44d0*/  MOV R184, R186 ;  /* 0x000000ba00b87202 */ /* 0x000fe40000000f00 */
[----:B------:R-:W-:Y:S02]  /*44e0*/  MOV R180, 0x4500 ;  /* 0x0000450000b47802 */ /* 0x000fe40000000f00 */
[----:B------:R-:W-:Y:S05]  /*44f0*/  CALL.REL.NOINC `($__internal_199_$__cuda_sm70_shflsync_down_p) ;  /* 0x0000027000007944 */ /* 0x000fea0003c00000 */
[----:B0-----:R-:W-:Y:S01]  /*4500*/  HFMA2.MMA R201, -RZ, RZ, 0, 2.384185791015625e-07 ;  /* 0x00000004ffc97435 */ /* 0x001fe200000001ff */
[----:B-1----:R-:W-:Y:S02]  /*4510*/  MOV R183, R184 ;  /* 0x000000b800b77202 */ /* 0x002fe40000000f00 */
[----:B------:R-:W-:Y:S02]  /*4520*/  MOV R184, R187 ;  /* 0x000000bb00b87202 */ /* 0x000fe40000000f00 */
[----:B------:R-:W-:Y:S02]  /*4530*/  MOV R228, 0x1f ;  /* 0x0000001f00e47802 */ /* 0x000fe40000000f00 */
[----:B------:R-:W-:Y:S02]  /*4540*/  MOV R229, 0xffffffff ;  /* 0xffffffff00e57802 */ /* 0x000fe40000000f00 */
[----:B------:R-:W-:-:S02]  /*4550*/  MOV R180, 0x4570 ;  /* 0x0000457000b47802 */ /* 0x000fc40000000f00 */
[----:B------:R-:W-:Y:S05]  /*4560*/  CALL.REL.NOINC `($__internal_199_$__cuda_sm70_shflsync_down_p) ;  /* 0x0000020000007944 */ /* 0x000fea0003c00000 */
[----:B------:R-:W-:Y:S01]  /*4570*/  FADD.FTZ R186, R183, R186 ;  /* 0x000000bab7ba7221 */ /* 0x000fe20000010000 */
[----:B0-----:R-:W-:Y:S01]  /*4580*/  HFMA2.MMA R201, -RZ, RZ, 0, 1.1920928955078125e-07 ;  /* 0x00000002ffc97435 */ /* 0x001fe200000001ff */
[----:B-1----:R-:W-:Y:S01]  /*4590*/  FADD.FTZ R187, R187, R184 ;  /* 0x000000b8bbbb7221 */ /* 0x002fe20000010000 */
[----:B------:R-:W-:-:S02]  /*45a0*/  MOV R228, 0x1f ;  /* 0x0000001f00e47802 */ /* 0x000fc40000000f00 */
[----:B------:R-:W-:Y:S02]  /*45b0*/  MOV R229, 0xffffffff ;  /* 0xffffffff00e57802 */ /* 0x000fe40000000f00 */
[----:B------:R-:W-:Y:S02]  /*45c0*/  MOV R184, R186 ;  /* 0x000000ba00b87202 */ /* 0x000fe40000000f00 */
[----:B------:R-:W-:Y:S02]  /*45d0*/  MOV R180, 0x45f0 ;  /* 0x000045f000b47802 */ /* 0x000fe40000000f00 */
[----:B------:R-:W-:Y:S05]  /*45e0*/  CALL.REL.NOINC `($__internal_199_$__cuda_sm70_shflsync_down_p) ;  /* 0x0000018000007944 */ /* 0x000fea0003c00000 */
[----:B0-----:R-:W-:Y:S01]  /*45f0*/  HFMA2.MMA R201, -RZ, RZ, 0, 1.1920928955078125e-07 ;  /* 0x00000002ffc97435 */ /* 0x001fe200000001ff */
[----:B-1----:R-:W-:Y:S02]  /*4600*/  MOV R183, R184 ;  /* 0x000000b800b77202 */ /* 0x002fe40000000f00 */
[----:B------:R-:W-:Y:S02]  /*4610*/  MOV R184, R187 ;  /* 0x000000bb00b87202 */ /* 0x000fe40000000f00 */
[----:B------:R-:W-:Y:S02]  /*4620*/  MOV R228, 0x1f ;  /* 0x0000001f00e47802 */ /* 0x000fe40000000f00 */
[----:B------:R-:W-:-:S02]  /*4630*/  MOV R229, 0xffffffff ;  /* 0xffffffff00e57802 */ /* 0x000fc40000000f00 */
[----:B------:R-:W-:Y:S02]  /*4640*/  MOV R180, 0x4660 ;  /* 0x0000466000b47802 */ /* 0x000fe40000000f00 */
[----:B------:R-:W-:Y:S05]  /*4650*/  CALL.REL.NOINC `($__internal_199_$__cuda_sm70_shflsync_down_p) ;  /* 0x0000011000007944 */ /* 0x000fea0003c00000 */
[----:B------:R-:W-:Y:S01]  /*4660*/  FADD.FTZ R185, R183, R186 ;  /* 0x000000bab7b97221 */ /* 0x000fe20000010000 */
[----:B0-----:R-:W-:Y:S01]  /*4670*/  HFMA2.MMA R201, -RZ, RZ, 0, 5.9604644775390625e-08 ;  /* 0x00000001ffc97435 */ /* 0x001fe200000001ff */
[----:B-1----:R-:W-:Y:S01]  /*4680*/  FADD.FTZ R187, R187, R184 ;  /* 0x000000b8bbbb7221 */ /* 0x002fe20000010000 */
[----:B------:R-:W-:Y:S02]  /*4690*/  MOV R228, 0x1f ;  /* 0x0000001f00e47802 */ /* 0x000fe40000000f00 */
[----:B------:R-:W-:Y:S02]  /*46a0*/  MOV R229, 0xffffffff ;  /* 0xffffffff00e57802 */ /* 0x000fe40000000f00 */
[----:B------:R-:W-:Y:S02]  /*46b0*/  MOV R184, R185 ;  /* 0x000000b900b87202 */ /* 0x000fe40000000f00 */
[----:B------:R-:W-:Y:S02]  /*46c0*/  MOV R180, 0x46e0 ;  /* 0x000046e000b47802 */ /* 0x000fe40000000f00 */
[----:B------:R-:W-:Y:S05]  /*46d0*/  CALL.REL.NOINC `($__internal_199_$__cuda_sm70_shflsync_down_p) ;  /* 0x0000009000007944 */ /* 0x000fea0003c00000 */
[----:B0-----:R-:W-:Y:S01]  /*46e0*/  HFMA2.MMA R201, -RZ, RZ, 0, 5.9604644775390625e-08 ;  /* 0x00000001ffc97435 */ /* 0x001fe200000001ff */
[----:B-1----:R-:W-:-:S02]  /*46f0*/  MOV R200, R184 ;  /* 0x000000b800c87202 */ /* 0x002fc40000000f00 */
[----:B------:R-:W-:Y:S02]  /*4700*/  MOV R184, R187 ;  /* 0x000000bb00b87202 */ /* 0x000fe40000000f00 */
[----:B------:R-:W-:Y:S02]  /*4710*/  MOV R228, 0x1f ;  /* 0x0000001f00e47802 */ /* 0x000fe40000000f00 */
[----:B------:R-:W-:Y:S02]  /*4720*/  MOV R229, 0xffffffff ;  /* 0xffffffff00e57802 */ /* 0x000fe40000000f00 */
[----:B------:R-:W-:Y:S02]  /*4730*/  MOV R180, 0x4750 ;  /* 0x0000475000b47802 */ /* 0x000fe40000000f00 */
[----:B------:R-:W-:Y:S05]  /*4740*/  CALL.REL.NOINC `($__internal_199_$__cuda_sm70_shflsync_down_p) ;  /* 0x0000002000007944 */ /* 0x000fea0003c00000 */
[----:B-1----:R-:W-:Y:S01]  /*4750*/  MOV R180, R184 ;  /* 0x000000b800b47202 */ /* 0x002fe20000000f00 */
[----:B0-----:R-:W-:Y:S05]  /*4760*/  BRA `(.L_x_9252) ;  /* 0xffffd36000007947 */ /* 0x001fea000383ffff */
        .weak           $__internal_199_$__cuda_sm70_shflsync_down_p
        .type           $__internal_199_$__cuda_sm70_shflsync_down_p,@function
        .size           $__internal_199_$__cuda_sm70_shflsync_down_p,(.L_x_9453 - $__internal_199_$__cuda_sm70_shflsync_down_p)
$__internal_199_$__cuda_sm70_shflsync_down_p:
[----:B------:R-:W-:Y:S01]  /*4770*/  HFMA2.MMA R181, -RZ, RZ, 0, 0 ;  /* 0x00000000ffb57435 */ /* 0x000fe200000001ff */
[----:B------:R-:W-:Y:S04]  /*4780*/  WARPSYNC R229 ;  /* 0x000000e500007348 */ /* 0x000fe80003800000 */
[----:B------:R0:W1:Y:S01]  /*4790*/  SHFL.DOWN PT, R184, R184, R201, R228 ;  /* 0x080000c9b8b87389 */ /* 0x00006200000e00e4 */
[----:B------:R-:W-:Y:S05]  /*47a0*/  RET.REL.NODEC R180 `(_ZN10layer_norm13ln_bwd_kernelINS_13Kernel_traitsIfffffjLj3072ELj1ELj1ELj4ELj16ENS_18Kernel_traits_baseILj3072EfffffjLj128EEEEELb1ELb1ELb1ELb1EEEvNS_9BwdParamsE) ;  /* 0xffffb850b4007950 */ /* 0x000fea0003c3ffff */
.L_x_9253:
        /* <DEDUP_REMOVED lines=13> */
.L_x_9453:


//--------------------- .nv.shared._ZN10layer_norm13ln_bwd_kernelINS_13Kernel_traitsI13__nv_bfloat16S2_S2_S2_fjLj3072ELj1ELj1ELj4ELj16ENS_18Kernel_traits_baseILj3072ES2_S2_S2_S2_fjLj128EEEEELb0ELb0ELb0ELb0EEEvNS_9BwdParamsE --------------------------
	.section	.nv.shared._ZN10layer_norm13ln_bwd_kernelINS_13Kernel_traitsI13__nv_bfloat16S2_S2_S2_fjLj3072ELj1ELj1ELj4ELj16ENS_18Kernel_traits_baseILj3072ES2_S2_S2_S2_fjLj128EEEEELb0ELb0ELb0ELb0EEEvNS_9BwdParamsE,"aw",@nobits
	.sectionflags	@""
	.align	16


//--------------------- .nv.shared._ZN10layer_norm13ln_bwd_kernelINS_13Kernel_traitsI13__nv_bfloat16S2_S2_S2_fjLj3072ELj1ELj1ELj4ELj16ENS_18Kernel_traits_baseILj3072ES2_S2_S2_S2_fjLj128EEEEELb0ELb0ELb0ELb1EEEvNS_9BwdParamsE --------------------------
	.section	.nv.shared._ZN10layer_norm13ln_bwd_kernelINS_13Kernel_traitsI13__nv_bfloat16S2_S2_S2_fjLj3072ELj1ELj1ELj4ELj16ENS_18Kernel_traits_baseILj3072ES2_S2_S2_S2_fjLj128EEEEELb0ELb0ELb0ELb1EEEvNS_9BwdParamsE,"aw",@nobits
	.sectionflags	@""
	.align	16


//--------------------- .nv.shared._ZN10layer_norm13ln_bwd_kernelINS_13Kernel_traitsI13__nv_bfloat16S2_S2_S2_fjLj3072ELj1ELj1ELj4ELj16ENS_18Kernel_traits_baseILj3072ES2_S2_S2_S2_fjLj128EEEEELb0ELb0ELb1ELb0EEEvNS_9BwdParamsE --------------------------
	.section	.nv.shared._ZN10layer_norm13ln_bwd_kernelINS_13Kernel_traitsI13__nv_bfloat16S2_S2_S2_fjLj3072ELj1ELj1ELj4ELj16ENS_18Kernel_traits_baseILj3072ES2_S2_S2_S2_fjLj128EEEEELb0ELb0ELb1ELb0EEEvNS_9BwdParamsE,"aw",@nobits
	.sectionflags	@""
	.align	16


//--------------------- .nv.shared._ZN10layer_norm13ln_bwd_kernelINS_13Kernel_traitsI13__nv_bfloat16S2_S2_S2_fjLj3072ELj1ELj1ELj4ELj16ENS_18Kernel_traits_baseILj3072ES2_S2_S2_S2_fjLj128EEEEELb0ELb0ELb1ELb1EEEvNS_9BwdParamsE --------------------------
	.section	.nv.shared._ZN10layer_norm13ln_bwd_kernelINS_13Kernel_traitsI13__nv_bfloat16S2_S2_S2_fjLj3072ELj1ELj1ELj4ELj16ENS_18Kernel_traits_baseILj3072ES2_S2_S2_S2_fjLj128EEEEELb0ELb0ELb1ELb1EEEvNS_9BwdParamsE,"aw",@nobits
	.sectionflags	@""
	.align	16


//--------------------- .nv.shared._ZN10layer_norm13ln_bwd_kernelINS_13Kernel_traitsI13__nv_bfloat16S2_S2_S2_fjLj3072ELj1ELj1ELj4ELj16ENS_18Kernel_traits_baseILj3072ES2_S2_S2_S2_fjLj128EEEEELb0ELb1ELb0ELb0EEEvNS_9BwdParamsE --------------------------
	.section	.nv.shared._ZN10layer_norm13ln_bwd_kernelINS_13Kernel_traitsI13__nv_bfloat16S2_S2_S2_fjLj3072ELj1ELj1ELj4ELj16ENS_18Kernel_traits_baseILj3072ES2_S2_S2_S2_fjLj128EEEEELb0ELb1ELb0ELb0EEEvNS_9BwdParamsE,"aw",@nobits
	.sectionflags	@""
	.align	16


//--------------------- .nv.shared._ZN10layer_norm13ln_bwd_kernelINS_13Kernel_traitsI13__nv_bfloat16S2_S2_S2_fjLj3072ELj1ELj1ELj4ELj16ENS_18Kernel_traits_baseILj3072ES2_S2_S2_S2_fjLj128EEEEELb0ELb1ELb0ELb1EEEvNS_9BwdParamsE --------------------------
	.section	.nv.shared._ZN10layer_norm13ln_bwd_kernelINS_13Kernel_traitsI13__nv_bfloat16S2_S2_S2_fjLj3072ELj1ELj1ELj4ELj16ENS_18Kernel_traits_baseILj3072ES2_S2_S2_S2_fjLj128EEEEELb0ELb1ELb0ELb1EEEvNS_9BwdParamsE,"aw",@nobits
	.sectionflags	@""
	.align	16


//--------------------- .nv.shared._ZN10layer_norm13ln_bwd_kernelINS_13Kernel_traitsI13__nv_bfloat16S2_S2_S2_fjLj3072ELj1ELj1ELj4ELj16ENS_18Kernel_traits_baseILj3072ES2_S2_S2_S2_fjLj128EEEEELb0ELb1ELb1ELb0EEEvNS_9BwdParamsE --------------------------
	.section	.nv.shared._ZN10layer_norm13ln_bwd_kernelINS_13Kernel_traitsI13__nv_bfloat16S2_S2_S2_fjLj3072ELj1ELj1ELj4ELj16ENS_18Kernel_traits_baseILj3072ES2_S2_S2_S2_fjLj128EEEEELb0ELb1ELb1ELb0EEEvNS_9BwdParamsE,"aw",@nobits
	.sectionflags	@""
	.align	16


//--------------------- .nv.shared._ZN10layer_norm13ln_bwd_kernelINS_13Kernel_traitsI13__nv_bfloat16S2_S2_S2_fjLj3072ELj1ELj1ELj4ELj16ENS_18Kernel_traits_baseILj3072ES2_S2_S2_S2_fjLj128EEEEELb0ELb1ELb1ELb1EEEvNS_9BwdParamsE --------------------------
	.section	.nv.shared._ZN10layer_norm13ln_bwd_kernelINS_13Kernel_traitsI13__nv_bfloat16S2_S2_S2_fjLj3072ELj1ELj1ELj4ELj16ENS_18Kernel_traits_baseILj3072ES2_S2_S2_S2_fjLj128EEEEELb0ELb1ELb1ELb1EEEvNS_9BwdParamsE,"aw",@nobits
	.sectionflags	@""
	.align	16


//--------------------- .nv.shared._ZN10layer_norm13ln_bwd_kernelINS_13Kernel_traitsI13__nv_bfloat16S2_S2_S2_fjLj3072ELj1ELj1ELj4ELj16ENS_18Kernel_traits_baseILj3072ES2_S2_S2_S2_fjLj128EEEEELb1ELb0ELb0ELb0EEEvNS_9BwdParamsE --------------------------
	.section	.nv.shared._ZN10layer_norm13ln_bwd_kernelINS_13Kernel_traitsI13__nv_bfloat16S2_S2_S2_fjLj3072ELj1ELj1ELj4ELj16ENS_18Kernel_traits_baseILj3072ES2_S2_S2_S2_fjLj128EEEEELb1ELb0ELb0ELb0EEEvNS_9BwdParamsE,"aw",@nobits
	.sectionflags	@""
	.align	16


//--------------------- .nv.shared._ZN10layer_norm13ln_bwd_kernelINS_13Kernel_traitsI13__nv_bfloat16S2_S2_S2_fjLj3072ELj1ELj1ELj4ELj16ENS_18Kernel_traits_baseILj3072ES2_S2_S2_S2_fjLj128EEEEELb1ELb0ELb0ELb1EEEvNS_9BwdParamsE --------------------------
	.section	.nv.shared._ZN10layer_norm13ln_bwd_kernelINS_13Kernel_traitsI13__nv_bfloat16S2_S2_S2_fjLj3072ELj1ELj1ELj4ELj16ENS_18Kernel_traits_baseILj3072ES2_S2_S2_S2_fjLj128EEEEELb1ELb0ELb0ELb1EEEvNS_9BwdParamsE,"aw",@nobits
	.sectionflags	@""
	.align	16


//--------------------- .nv.shared._ZN10layer_norm22ln_bwd_finalize_kernelINS_22Kernel_traits_finalizeILj3072E13__nv_bfloat16S2_S2_S2_fjLb0ELj1024ELj4ENS_18Kernel_traits_baseILj3072ES2_S2_S2_S2_fjLj1024EEEEELb0ELb0EEEvNS_9BwdParamsE --------------------------
	.section	.nv.shared._ZN10layer_norm22ln_bwd_finalize_kernelINS_22Kernel_traits_finalizeILj3072E13__nv_bfloat16S2_S2_S2_fjLb0ELj1024ELj4ENS_18Kernel_traits_baseILj3072ES2_S2_S2_S2_fjLj1024EEEEELb0ELb0EEEvNS_9BwdParamsE,"aw",@nobits
	.sectionflags	@""
	.align	16
.nv.shared._ZN10layer_norm22ln_bwd_finalize_kernelINS_22Kernel_traits_finalizeILj3072E13__nv_bfloat16S2_S2_S2_fjLb0ELj1024ELj4ENS_18Kernel_traits_baseILj3072ES2_S2_S2_S2_fjLj1024EEEEELb0ELb0EEEvNS_9BwdParamsE:
	.zero		8448


//--------------------- .nv.shared._ZN10layer_norm13ln_bwd_kernelINS_13Kernel_traitsI13__nv_bfloat16S2_S2_S2_fjLj3072ELj1ELj1ELj4ELj16ENS_18Kernel_traits_baseILj3072ES2_S2_S2_S2_fjLj128EEEEELb1ELb0ELb1ELb0EEEvNS_9BwdParamsE --------------------------
	.section	.nv.shared._ZN10layer_norm13ln_bwd_kernelINS_13Kernel_traitsI13__nv_bfloat16S2_S2_S2_fjLj3072ELj1ELj1ELj4ELj16ENS_18Kernel_traits_baseILj3072ES2_S2_S2_S2_fjLj128EEEEELb1ELb0ELb1ELb0EEEvNS_9BwdParamsE,"aw",@nobits
	.sectionflags	@""
	.align	16


//--------------------- .nv.shared._ZN10layer_norm22ln_bwd_finalize_kernelINS_22Kernel_traits_finalizeILj3072E13__nv_bfloat16S2_S2_S2_fjLb0ELj1024ELj4ENS_18Kernel_traits_baseILj3072ES2_S2_S2_S2_fjLj1024EEEEELb0ELb1EEEvNS_9BwdParamsE --------------------------
	.section	.nv.shared._ZN10layer_norm22ln_bwd_finalize_kernelINS_22Kernel_traits_finalizeILj3072E13__nv_bfloat16S2_S2_S2_fjLb0ELj1024ELj4ENS_18Kernel_traits_baseILj3072ES2_S2_S2_S2_fjLj1024EEEEELb0ELb1EEEvNS_9BwdParamsE,"aw",@nobits
	.sectionflags	@""
	.align	16
.nv.shared._ZN10layer_norm22ln_bwd_finalize_kernelINS_22Kernel_traits_finalizeILj3072E13__nv_bfloat16S2_S2_S2_fjLb0ELj1024ELj4ENS_18Kernel_traits_baseILj3072ES2_S2_S2_S2_fjLj1024EEEEELb0ELb1EEEvNS_9BwdParamsE:
	.zero		8448


//--------------------- .nv.shared._ZN10layer_norm13ln_bwd_kernelINS_13Kernel_traitsI13__nv_bfloat16S2_S2_S2_fjLj3072ELj1ELj1ELj4ELj16ENS_18Kernel_traits_baseILj3072ES2_S2_S2_S2_fjLj128EEEEELb1ELb0ELb1ELb1EEEvNS_9BwdParamsE --------------------------
	.section	.nv.shared._ZN10layer_norm13ln_bwd_kernelINS_13Kernel_traitsI13__nv_bfloat16S2_S2_S2_fjLj3072ELj1ELj1ELj4ELj16ENS_18Kernel_traits_baseILj3072ES2_S2_S2_S2_fjLj128EEEEELb1ELb0ELb1ELb1EEEvNS_9BwdParamsE,"aw",@nobits
	.sectionflags	@""
	.align	16


//--------------------- .nv.shared._ZN10layer_norm13ln_bwd_kernelINS_13Kernel_traitsI13__nv_bfloat16S2_S2_S2_fjLj3072ELj1ELj1ELj4ELj16ENS_18Kernel_traits_baseILj3072ES2_S2_S2_S2_fjLj128EEEEELb1ELb1ELb0ELb0EEEvNS_9BwdParamsE --------------------------
	.section	.nv.shared._ZN10layer_norm13ln_bwd_kernelINS_13Kernel_traitsI13__nv_bfloat16S2_S2_S2_fjLj3072ELj1ELj1ELj4ELj16ENS_18Kernel_traits_baseILj3072ES2_S2_S2_S2_fjLj128EEEEELb1ELb1ELb0ELb0EEEvNS_9BwdParamsE,"aw",@nobits
	.sectionflags	@""
	.align	16


//--------------------- .nv.shared._ZN10layer_norm13ln_bwd_kernelINS_13Kernel_traitsI13__nv_bfloat16S2_S2_S2_fjLj3072ELj1ELj1ELj4ELj16ENS_18Kernel_traits_baseILj3072ES2_S2_S2_S2_fjLj128EEEEELb1ELb1ELb0ELb1EEEvNS_9BwdParamsE --------------------------
	.section	.nv.shared._ZN10layer_norm13ln_bwd_kernelINS_13Kernel_traitsI13__nv_bfloat16S2_S2_S2_fjLj3072ELj1ELj1ELj4ELj16ENS_18Kernel_traits_baseILj3072ES2_S2_S2_S2_fjLj128EEEEELb1ELb1ELb0ELb1EEEvNS_9BwdParamsE,"aw",@nobits
	.sectionflags	@""
	.align	16


//--------------------- .nv.shared._ZN10layer_norm22ln_bwd_finalize_kernelINS_22Kernel_traits_finalizeILj3072E13__nv_bfloat16S2_S2_S2_fjLb1ELj1024ELj4ENS_18Kernel_traits_baseILj3072ES2_S2_S2_S2_fjLj1024EEEEELb1ELb0EEEvNS_9BwdParamsE --------------------------
	.section	.nv.shared._ZN10layer_norm22ln_bwd_finalize_kernelINS_22Kernel_traits_finalizeILj3072E13__nv_bfloat16S2_S2_S2_fjLb1ELj1024ELj4ENS_18Kernel_traits_baseILj3072ES2_S2_S2_S2_fjLj1024EEEEELb1ELb0EEEvNS_9BwdParamsE,"aw",@nobits
	.sectionflags	@""
	.align	16
.nv.shared._ZN10layer_norm22ln_bwd_finalize_kernelINS_22Kernel_traits_finalizeILj3072E13__nv_bfloat16S2_S2_S2_fjLb1ELj1024ELj4ENS_18Kernel_traits_baseILj3072ES2_S2_S2_S2_fjLj1024EEEEELb1ELb0EEEvNS_9BwdParamsE:
	.zero		12672


//--------------------- .nv.shared._ZN10layer_norm13ln_bwd_kernelINS_13Kernel_traitsI13__nv_bfloat16S2_S2_S2_fjLj3072ELj1ELj1ELj4ELj16ENS_18Kernel_traits_baseILj3072ES2_S2_S2_S2_fjLj128EEEEELb1ELb1ELb1ELb0EEEvNS_9BwdParamsE --------------------------
	.section	.nv.shared._ZN10layer_norm13ln_bwd_kernelINS_13Kernel_traitsI13__nv_bfloat16S2_S2_S2_fjLj3072ELj1ELj1ELj4ELj16ENS_18Kernel_traits_baseILj3072ES2_S2_S2_S2_fjLj128EEEEELb1ELb1ELb1ELb0EEEvNS_9BwdParamsE,"aw",@nobits
	.sectionflags	@""
	.align	16


//--------------------- .nv.shared._ZN10layer_norm22ln_bwd_finalize_kernelINS_22Kernel_traits_finalizeILj3072E13__nv_bfloat16S2_S2_S2_fjLb1ELj1024ELj4ENS_18Kernel_traits_baseILj3072ES2_S2_S2_S2_fjLj1024EEEEELb1ELb1EEEvNS_9BwdParamsE --------------------------
	.section	.nv.shared._ZN10layer_norm22ln_bwd_finalize_kernelINS_22Kernel_traits_finalizeILj3072E13__nv_bfloat16S2_S2_S2_fjLb1ELj1024ELj4ENS_18Kernel_traits_baseILj3072ES2_S2_S2_S2_fjLj1024EEEEELb1ELb1EEEvNS_9BwdParamsE,"aw",@nobits
	.sectionflags	@""
	.align	16
.nv.shared._ZN10layer_norm22ln_bwd_finalize_kernelINS_22Kernel_traits_finalizeILj3072E13__nv_bfloat16S2_S2_S2_fjLb1ELj1024ELj4ENS_18Kernel_traits_baseILj3072ES2_S2_S2_S2_fjLj1024EEEEELb1ELb1EEEvNS_9BwdParamsE:
	.zero		12672


//--------------------- .nv.shared._ZN10layer_norm13ln_bwd_kernelINS_13Kernel_traitsI13__nv_bfloat16S2_S2_S2_fjLj3072ELj1ELj1ELj4ELj16ENS_18Kernel_traits_baseILj3072ES2_S2_S2_S2_fjLj128EEEEELb1ELb1ELb1ELb1EEEvNS_9BwdParamsE --------------------------
	.section	.nv.shared._ZN10layer_norm13ln_bwd_kernelINS_13Kernel_traitsI13__nv_bfloat16S2_S2_S2_fjLj3072ELj1ELj1ELj4ELj16ENS_18Kernel_traits_baseILj3072ES2_S2_S2_S2_fjLj128EEEEELb1ELb1ELb1ELb1EEEvNS_9BwdParamsE,"aw",@nobits
	.sectionflags	@""
	.align	16


//--------------------- .nv.shared._ZN10layer_norm13ln_bwd_kernelINS_13Kernel_traitsI6__halfS2_S2_S2_fjLj3072ELj1ELj1ELj4ELj16ENS_18Kernel_traits_baseILj3072ES2_S2_S2_S2_fjLj128EEEEELb0ELb0ELb0ELb0EEEvNS_9BwdParamsE --------------------------
	.section	.nv.shared._ZN10layer_norm13ln_bwd_kernelINS_13Kernel_traitsI6__halfS2_S2_S2_fjLj3072ELj1ELj1ELj4ELj16ENS_18Kernel_traits_baseILj3072ES2_S2_S2_S2_fjLj128EEEEELb0ELb0ELb0ELb0EEEvNS_9BwdParamsE,"aw",@nobits
	.sectionflags	@""
	.align	16


//--------------------- .nv.shared._ZN10layer_norm13ln_bwd_kernelINS_13Kernel_traitsI6__halfS2_S2_S2_fjLj3072ELj1ELj1ELj4ELj16ENS_18Kernel_traits_baseILj3072ES2_S2_S2_S2_fjLj128EEEEELb0ELb0ELb0ELb1EEEvNS_9BwdParamsE --------------------------
	.section	.nv.shared._ZN10layer_norm13ln_bwd_kernelINS_13Kernel_traitsI6__halfS2_S2_S2_fjLj3072ELj1ELj1ELj4ELj16ENS_18Kernel_traits_baseILj3072ES2_S2_S2_S2_fjLj128EEEEELb0ELb0ELb0ELb1EEEvNS_9BwdParamsE,"aw",@nobits
	.sectionflags	@""
	.align	16


//--------------------- .nv.shared._ZN10layer_norm13ln_bwd_kernelINS_13Kernel_traitsI6__halfS2_S2_S2_fjLj3072ELj1ELj1ELj4ELj16ENS_18Kernel_traits_baseILj3072ES2_S2_S2_S2_fjLj128EEEEELb0ELb0ELb1ELb0EEEvNS_9BwdParamsE --------------------------
	.section	.nv.shared._ZN10layer_norm13ln_bwd_kernelINS_13Kernel_traitsI6__halfS2_S2_S2_fjLj3072ELj1ELj1ELj4ELj16ENS_18Kernel_traits_baseILj3072ES2_S2_S2_S2_fjLj128EEEEELb0ELb0ELb1ELb0EEEvNS_9BwdParamsE,"aw",@nobits
	.sectionflags	@""
	.align	16


//--------------------- .nv.shared._ZN10layer_norm13ln_bwd_kernelINS_13Kernel_traitsI6__halfS2_S2_S2_fjLj3072ELj1ELj1ELj4ELj16ENS_18Kernel_traits_baseILj3072ES2_S2_S2_S2_fjLj128EEEEELb0ELb0ELb1ELb1EEEvNS_9BwdParamsE --------------------------
	.section	.nv.shared._ZN10layer_norm13ln_bwd_kernelINS_13Kernel_traitsI6__halfS2_S2_S2_fjLj3072ELj1ELj1ELj4ELj16ENS_18Kernel_traits_baseILj3072ES2_S2_S2_S2_fjLj128EEEEELb0ELb0ELb1ELb1EEEvNS_9BwdParamsE,"aw",@nobits
	.sectionflags	@""
	.align	16


//--------------------- .nv.shared._ZN10layer_norm13ln_bwd_kernelINS_13Kernel_traitsI6__halfS2_S2_S2_fjLj3072ELj1ELj1ELj4ELj16ENS_18Kernel_traits_baseILj3072ES2_S2_S2_S2_fjLj128EEEEELb0ELb1ELb0ELb0EEEvNS_9BwdParamsE --------------------------
	.section	.nv.shared._ZN10layer_norm13ln_bwd_kernelINS_13Kernel_traitsI6__halfS2_S2_S2_fjLj3072ELj1ELj1ELj4ELj16ENS_18Kernel_traits_baseILj3072ES2_S2_S2_S2_fjLj128EEEEELb0ELb1ELb0ELb0EEEvNS_9BwdParamsE,"aw",@nobits
	.sectionflags	@""
	.align	16


//--------------------- .nv.shared._ZN10layer_norm13ln_bwd_kernelINS_13Kernel_traitsI6__halfS2_S2_S2_fjLj3072ELj1ELj1ELj4ELj16ENS_18Kernel_traits_baseILj3072ES2_S2_S2_S2_fjLj128EEEEELb0ELb1ELb0ELb1EEEvNS_9BwdParamsE --------------------------
	.section	.nv.shared._ZN10layer_norm13ln_bwd_kernelINS_13Kernel_traitsI6__halfS2_S2_S2_fjLj3072ELj1ELj1ELj4ELj16ENS_18Kernel_traits_baseILj3072ES2_S2_S2_S2_fjLj128EEEEELb0ELb1ELb0ELb1EEEvNS_9BwdParamsE,"aw",@nobits
	.sectionflags	@""
	.align	16


//--------------------- .nv.shared._ZN10layer_norm13ln_bwd_kernelINS_13Kernel_traitsI6__halfS2_S2_S2_fjLj3072ELj1ELj1ELj4ELj16ENS_18Kernel_traits_baseILj3072ES2_S2_S2_S2_fjLj128EEEEELb0ELb1ELb1ELb0EEEvNS_9BwdParamsE --------------------------
	.section	.nv.shared._ZN10layer_norm13ln_bwd_kernelINS_13Kernel_traitsI6__halfS2_S2_S2_fjLj3072ELj1ELj1ELj4ELj16ENS_18Kernel_traits_baseILj3072ES2_S2_S2_S2_fjLj128EEEEELb0ELb1ELb1ELb0EEEvNS_9BwdParamsE,"aw",@nobits
	.sectionflags	@""
	.align	16


//--------------------- .nv.shared._ZN10layer_norm13ln_bwd_kernelINS_13Kernel_traitsI6__halfS2_S2_S2_fjLj3072ELj1ELj1ELj4ELj16ENS_18Kernel_traits_baseILj3072ES2_S2_S2_S2_fjLj128EEEEELb0ELb1ELb1ELb1EEEvNS_9BwdParamsE --------------------------
	.section	.nv.shared._ZN10layer_norm13ln_bwd_kernelINS_13Kernel_traitsI6__halfS2_S2_S2_fjLj3072ELj1ELj1ELj4ELj16ENS_18Kernel_traits_baseILj3072ES2_S2_S2_S2_fjLj128EEEEELb0ELb1ELb1ELb1EEEvNS_9BwdParamsE,"aw",@nobits
	.sectionflags	@""
	.align	16


//--------------------- .nv.shared._ZN10layer_norm13ln_bwd_kernelINS_13Kernel_traitsI6__halfS2_S2_S2_fjLj3072ELj1ELj1ELj4ELj16ENS_18Kernel_traits_baseILj3072ES2_S2_S2_S2_fjLj128EEEEELb1ELb0ELb0ELb0EEEvNS_9BwdParamsE --------------------------
	.section	.nv.shared._ZN10layer_norm13ln_bwd_kernelINS_13Kernel_traitsI6__halfS2_S2_S2_fjLj3072ELj1ELj1ELj4ELj16ENS_18Kernel_traits_baseILj3072ES2_S2_S2_S2_fjLj128EEEEELb1ELb0ELb0ELb0EEEvNS_9BwdParamsE,"aw",@nobits
	.sectionflags	@""
	.align	16


//--------------------- .nv.shared._ZN10layer_norm13ln_bwd_kernelINS_13Kernel_traitsI6__halfS2_S2_S2_fjLj3072ELj1ELj1ELj4ELj16ENS_18Kernel_traits_baseILj3072ES2_S2_S2_S2_fjLj128EEEEELb1ELb0ELb0ELb1EEEvNS_9BwdParamsE --------------------------
	.section	.nv.shared._ZN10layer_norm13ln_bwd_kernelINS_13Kernel_traitsI6__halfS2_S2_S2_fjLj3072ELj1ELj1ELj4ELj16ENS_18Kernel_traits_baseILj3072ES2_S2_S2_S2_fjLj128EEEEELb1ELb0ELb0ELb1EEEvNS_9BwdParamsE,"aw",@nobits
	.sectionflags	@""
	.align	16


//--------------------- .nv.shared._ZN10layer_norm22ln_bwd_finalize_kernelINS_22Kernel_traits_finalizeILj3072E6__halfS2_S2_S2_fjLb0ELj1024ELj4ENS_18Kernel_traits_baseILj3072ES2_S2_S2_S2_fjLj1024EEEEELb0ELb0EEEvNS_9BwdParamsE --------------------------
	.section	.nv.shared._ZN10layer_norm22ln_bwd_finalize_kernelINS_22Kernel_traits_finalizeILj3072E6__halfS2_S2_S2_fjLb0ELj1024ELj4ENS_18Kernel_traits_baseILj3072ES2_S2_S2_S2_fjLj1024EEEEELb0ELb0EEEvNS_9BwdParamsE,"aw",@nobits
	.sectionflags	@""
	.align	16
.nv.shared._ZN10layer_norm22ln_bwd_finalize_kernelINS_22Kernel_traits_finalizeILj3072E6__halfS2_S2_S2_fjLb0ELj1024ELj4ENS_18Kernel_traits_baseILj3072ES2_S2_S2_S2_fjLj1024EEEEELb0ELb0EEEvNS_9BwdParamsE:
	.zero		8448


//--------------------- .nv.shared._ZN10layer_norm13ln_bwd_kernelINS_13Kernel_traitsI6__halfS2_S2_S2_fjLj3072ELj1ELj1ELj4ELj16ENS_18Kernel_traits_baseILj3072ES2_S2_S2_S2_fjLj128EEEEELb1ELb0ELb1ELb0EEEvNS_9BwdParamsE --------------------------
	.section	.nv.shared._ZN10layer_norm13ln_bwd_kernelINS_13Kernel_traitsI6__halfS2_S2_S2_fjLj3072ELj1ELj1ELj4ELj16ENS_18Kernel_traits_baseILj3072ES2_S2_S2_S2_fjLj128EEEEELb1ELb0ELb1ELb0EEEvNS_9BwdParamsE,"aw",@nobits
	.sectionflags	@""
	.align	16


//--------------------- .nv.shared._ZN10layer_norm22ln_bwd_finalize_kernelINS_22Kernel_traits_finalizeILj3072E6__halfS2_S2_S2_fjLb0ELj1024ELj4ENS_18Kernel_traits_baseILj3072ES2_S2_S2_S2_fjLj1024EEEEELb0ELb1EEEvNS_9BwdParamsE --------------------------
	.section	.nv.shared._ZN10layer_norm22ln_bwd_finalize_kernelINS_22Kernel_traits_finalizeILj3072E6__halfS2_S2_S2_fjLb0ELj1024ELj4ENS_18Kernel_traits_baseILj3072ES2_S2_S2_S2_fjLj1024EEEEELb0ELb1EEEvNS_9BwdParamsE,"aw",@nobits
	.sectionflags	@""
	.align	16
.nv.shared._ZN10layer_norm22ln_bwd_finalize_kernelINS_22Kernel_traits_finalizeILj3072E6__halfS2_S2_S2_fjLb0ELj1024ELj4ENS_18Kernel_traits_baseILj3072ES2_S2_S2_S2_fjLj1024EEEEELb0ELb1EEEvNS_9BwdParamsE:
	.zero		8448


//--------------------- .nv.shared._ZN10layer_norm13ln_bwd_kernelINS_13Kernel_traitsI6__halfS2_S2_S2_fjLj3072ELj1ELj1ELj4ELj16ENS_18Kernel_traits_baseILj3072ES2_S2_S2_S2_fjLj128EEEEELb1ELb0ELb1ELb1EEEvNS_9BwdParamsE --------------------------
	.section	.nv.shared._ZN10layer_norm13ln_bwd_kernelINS_13Kernel_traitsI6__halfS2_S2_S2_fjLj3072ELj1ELj1ELj4ELj16ENS_18Kernel_traits_baseILj3072ES2_S2_S2_S2_fjLj128EEEEELb1ELb0ELb1ELb1EEEvNS_9BwdParamsE,"aw",@nobits
	.sectionflags	@""
	.align	16


//--------------------- .nv.shared._ZN10layer_norm13ln_bwd_kernelINS_13Kernel_traitsI6__halfS2_S2_S2_fjLj3072ELj1ELj1ELj4ELj16ENS_18Kernel_traits_baseILj3072ES2_S2_S2_S2_fjLj128EEEEELb1ELb1ELb0ELb0EEEvNS_9BwdParamsE --------------------------
	.section	.nv.shared._ZN10layer_norm13ln_bwd_kernelINS_13Kernel_traitsI6__halfS2_S2_S2_fjLj3072ELj1ELj1ELj4ELj16ENS_18Kernel_traits_baseILj3072ES2_S2_S2_S2_fjLj128EEEEELb1ELb1ELb0ELb0EEEvNS_9BwdParamsE,"aw",@nobits
	.sectionflags	@""
	.align	16


//--------------------- .nv.shared._ZN10layer_norm13ln_bwd_kernelINS_13Kernel_traitsI6__halfS2_S2_S2_fjLj3072ELj1ELj1ELj4ELj16ENS_18Kernel_traits_baseILj3072ES2_S2_S2_S2_fjLj128EEEEELb1ELb1ELb0ELb1EEEvNS_9BwdParamsE --------------------------
	.section	.nv.shared._ZN10layer_norm13ln_bwd_kernelINS_13Kernel_traitsI6__halfS2_S2_S2_fjLj3072ELj1ELj1ELj4ELj16ENS_18Kernel_traits_baseILj3072ES2_S2_S2_S2_fjLj128EEEEELb1ELb1ELb0ELb1EEEvNS_9BwdParamsE,"aw",@nobits
	.sectionflags	@""
	.align	16


//--------------------- .nv.shared._ZN10layer_norm22ln_bwd_finalize_kernelINS_22Kernel_traits_finalizeILj3072E6__halfS2_S2_S2_fjLb1ELj1024ELj4ENS_18Kernel_traits_baseILj3072ES2_S2_S2_S2_fjLj1024EEEEELb1ELb0EEEvNS_9BwdParamsE --------------------------
	.section	.nv.shared._ZN10layer_norm22ln_bwd_finalize_kernelINS_22Kernel_traits_finalizeILj3072E6__halfS2_S2_S2_fjLb1ELj1024ELj4ENS_18Kernel_traits_baseILj3072ES2_S2_S2_S2_fjLj1024EEEEELb1ELb0EEEvNS_9BwdParamsE,"aw",@nobits
	.sectionflags	@""
	.align	16
.nv.shared._ZN10layer_norm22ln_bwd_finalize_kernelINS_22Kernel_traits_finalizeILj3072E6__halfS2_S2_S2_fjLb1ELj1024ELj4ENS_18Kernel_traits_baseILj3072ES2_S2_S2_S2_fjLj1024EEEEELb1ELb0EEEvNS_9BwdParamsE:
	.zero		12672


//--------------------- .nv.shared._ZN10layer_norm13ln_bwd_kernelINS_13Kernel_traitsI6__halfS2_S2_S2_fjLj3072ELj1ELj1ELj4ELj16ENS_18Kernel_traits_baseILj3072ES2_S2_S2_S2_fjLj128EEEEELb1ELb1ELb1ELb0EEEvNS_9BwdParamsE --------------------------
	.section	.nv.shared._ZN10layer_norm13ln_bwd_kernelINS_13Kernel_traitsI6__halfS2_S2_S2_fjLj3072ELj1ELj1ELj4ELj16ENS_18Kernel_traits_baseILj3072ES2_S2_S2_S2_fjLj128EEEEELb1ELb1ELb1ELb0EEEvNS_9BwdParamsE,"aw",@nobits
	.sectionflags	@""
	.align	16


//--------------------- .nv.shared._ZN10layer_norm22ln_bwd_finalize_kernelINS_22Kernel_traits_finalizeILj3072E6__halfS2_S2_S2_fjLb1ELj1024ELj4ENS_18Kernel_traits_baseILj3072ES2_S2_S2_S2_fjLj1024EEEEELb1ELb1EEEvNS_9BwdParamsE --------------------------
	.section	.nv.shared._ZN10layer_norm22ln_bwd_finalize_kernelINS_22Kernel_traits_finalizeILj3072E6__halfS2_S2_S2_fjLb1ELj1024ELj4ENS_18Kernel_traits_baseILj3072ES2_S2_S2_S2_fjLj1024EEEEELb1ELb1EEEvNS_9BwdParamsE,"aw",@nobits
	.sectionflags	@""
	.align	16
.nv.shared._ZN10layer_norm22ln_bwd_finalize_kernelINS_22Kernel_traits_finalizeILj3072E6__halfS2_S2_S2_fjLb1ELj1024ELj4ENS_18Kernel_traits_baseILj3072ES2_S2_S2_S2_fjLj1024EEEEELb1ELb1EEEvNS_9BwdParamsE:
	.zero		12672


//--------------------- .nv.shared._ZN10layer_norm13ln_bwd_kernelINS_13Kernel_traitsI6__halfS2_S2_S2_fjLj3072ELj1ELj1ELj4ELj16ENS_18Kernel_traits_baseILj3072ES2_S2_S2_S2_fjLj128EEEEELb1ELb1ELb1ELb1EEEvNS_9BwdParamsE --------------------------
	.section	.nv.shared._ZN10layer_norm13ln_bwd_kernelINS_13Kernel_traitsI6__halfS2_S2_S2_fjLj3072ELj1ELj1ELj4ELj16ENS_18Kernel_traits_baseILj3072ES2_S2_S2_S2_fjLj128EEEEELb1ELb1ELb1ELb1EEEvNS_9BwdParamsE,"aw",@nobits
	.sectionflags	@""
	.align	16


//--------------------- .nv.shared._ZN10layer_norm13ln_bwd_kernelINS_13Kernel_traitsIf13__nv_bfloat16S2_S2_fjLj3072ELj1ELj1ELj4ELj16ENS_18Kernel_traits_baseILj3072EfS2_S2_S2_fjLj128EEEEELb0ELb0ELb0ELb0EEEvNS_9BwdParamsE --------------------------
	.section	.nv.shared._ZN10layer_norm13ln_bwd_kernelINS_13Kernel_traitsIf13__nv_bfloat16S2_S2_fjLj3072ELj1ELj1ELj4ELj16ENS_18Kernel_traits_baseILj3072EfS2_S2_S2_fjLj128EEEEELb0ELb0ELb0ELb0EEEvNS_9BwdParamsE,"aw",@nobits
	.sectionflags	@""
	.align	16


//--------------------- .nv.shared._ZN10layer_norm13ln_bwd_kernelINS_13Kernel_traitsIf13__nv_bfloat16S2_S2_fjLj3072ELj1ELj1ELj4ELj16ENS_18Kernel_traits_baseILj3072EfS2_S2_S2_fjLj128EEEEELb0ELb0ELb0ELb1EEEvNS_9BwdParamsE --------------------------
	.section	.nv.shared._ZN10layer_norm13ln_bwd_kernelINS_13Kernel_traitsIf13__nv_bfloat16S2_S2_fjLj3072ELj1ELj1ELj4ELj16ENS_18Kernel_traits_baseILj3072EfS2_S2_S2_fjLj128EEEEELb0ELb0ELb0ELb1EEEvNS_9BwdParamsE,"aw",@nobits
	.sectionflags	@""
	.align	16


//--------------------- .nv.shared._ZN10layer_norm13ln_bwd_kernelINS_13Kernel_traitsIf13__nv_bfloat16S2_S2_fjLj3072ELj1ELj1ELj4ELj16ENS_18Kernel_traits_baseILj3072EfS2_S2_S2_fjLj128EEEEELb0ELb0ELb1ELb0EEEvNS_9BwdParamsE --------------------------
	.section	.nv.shared._ZN10layer_norm13ln_bwd_kernelINS_13Kernel_traitsIf13__nv_bfloat16S2_S2_fjLj3072ELj1ELj1ELj4ELj16ENS_18Kernel_traits_baseILj3072EfS2_S2_S2_fjLj128EEEEELb0ELb0ELb1ELb0EEEvNS_9BwdParamsE,"aw",@nobits
	.sectionflags	@""
	.align	16


//--------------------- .nv.shared._ZN10layer_norm13ln_bwd_kernelINS_13Kernel_traitsIf13__nv_bfloat16S2_S2_fjLj3072ELj1ELj1ELj4ELj16ENS_18Kernel_traits_baseILj3072EfS2_S2_S2_fjLj128EEEEELb0ELb0ELb1ELb1EEEvNS_9BwdParamsE --------------------------
	.section	.nv.shared._ZN10layer_norm13ln_bwd_kernelINS_13Kernel_traitsIf13__nv_bfloat16S2_S2_fjLj3072ELj1ELj1ELj4ELj16ENS_18Kernel_traits_baseILj3072EfS2_S2_S2_fjLj128EEEEELb0ELb0ELb1ELb1EEEvNS_9BwdParamsE,"aw",@nobits
	.sectionflags	@""
	.align	16


//--------------------- .nv.shared._ZN10layer_norm13ln_bwd_kernelINS_13Kernel_traitsIf13__nv_bfloat16S2_S2_fjLj3072ELj1ELj1ELj4ELj16ENS_18Kernel_traits_baseILj3072EfS2_S2_S2_fjLj128EEEEELb0ELb1ELb0ELb0EEEvNS_9BwdParamsE --------------------------
	.section	.nv.shared._ZN10layer_norm13ln_bwd_kernelINS_13Kernel_traitsIf13__nv_bfloat16S2_S2_fjLj3072ELj1ELj1ELj4ELj16ENS_18Kernel_traits_baseILj3072EfS2_S2_S2_fjLj128EEEEELb0ELb1ELb0ELb0EEEvNS_9BwdParamsE,"aw",@nobits
	.sectionflags	@""
	.align	16


//--------------------- .nv.shared._ZN10layer_norm13ln_bwd_kernelINS_13Kernel_traitsIf13__nv_bfloat16S2_S2_fjLj3072ELj1ELj1ELj4ELj16ENS_18Kernel_traits_baseILj3072EfS2_S2_S2_fjLj128EEEEELb0ELb1ELb0ELb1EEEvNS_9BwdParamsE --------------------------
	.section	.nv.shared._ZN10layer_norm13ln_bwd_kernelINS_13Kernel_traitsIf13__nv_bfloat16S2_S2_fjLj3072ELj1ELj1ELj4ELj16ENS_18Kernel_traits_baseILj3072EfS2_S2_S2_fjLj128EEEEELb0ELb1ELb0ELb1EEEvNS_9BwdParamsE,"aw",@nobits
	.sectionflags	@""
	.align	16


//--------------------- .nv.shared._ZN10layer_norm13ln_bwd_kernelINS_13Kernel_traitsIf13__nv_bfloat16S2_S2_fjLj3072ELj1ELj1ELj4ELj16ENS_18Kernel_traits_baseILj3072EfS2_S2_S2_fjLj128EEEEELb0ELb1ELb1ELb0EEEvNS_9BwdParamsE --------------------------
	.section	.nv.shared._ZN10layer_norm13ln_bwd_kernelINS_13Kernel_traitsIf13__nv_bfloat16S2_S2_fjLj3072ELj1ELj1ELj4ELj16ENS_18Kernel_traits_baseILj3072EfS2_S2_S2_fjLj128EEEEELb0ELb1ELb1ELb0EEEvNS_9BwdParamsE,"aw",@nobits
	.sectionflags	@""
	.align	16


//--------------------- .nv.shared._ZN10layer_norm13ln_bwd_kernelINS_13Kernel_traitsIf13__nv_bfloat16S2_S2_fjLj3072ELj1ELj1ELj4ELj16ENS_18Kernel_traits_baseILj3072EfS2_S2_S2_fjLj128EEEEELb0ELb1ELb1ELb1EEEvNS_9BwdParamsE --------------------------
	.section	.nv.shared._ZN10layer_norm13ln_bwd_kernelINS_13Kernel_traitsIf13__nv_bfloat16S2_S2_fjLj3072ELj1ELj1ELj4ELj16ENS_18Kernel_traits_baseILj3072EfS2_S2_S2_fjLj128EEEEELb0ELb1ELb1ELb1EEEvNS_9BwdParamsE,"aw",@nobits
	.sectionflags	@""
	.align	16


//--------------------- .nv.shared._ZN10layer_norm13ln_bwd_kernelINS_13Kernel_traitsIf13__nv_bfloat16S2_S2_fjLj3072ELj1ELj1ELj4ELj16ENS_18Kernel_traits_baseILj3072EfS2_S2_S2_fjLj128EEEEELb1ELb0ELb0ELb0EEEvNS_9BwdParamsE --------------------------
	.section	.nv.shared._ZN10layer_norm13ln_bwd_kernelINS_13Kernel_traitsIf13__nv_bfloat16S2_S2_fjLj3072ELj1ELj1ELj4ELj16ENS_18Kernel_traits_baseILj3072EfS2_S2_S2_fjLj128EEEEELb1ELb0ELb0ELb0EEEvNS_9BwdParamsE,"aw",@nobits
	.sectionflags	@""
	.align	16


//--------------------- .nv.shared._ZN10layer_norm13ln_bwd_kernelINS_13Kernel_traitsIf13__nv_bfloat16S2_S2_fjLj3072ELj1ELj1ELj4ELj16ENS_18Kernel_traits_baseILj3072EfS2_S2_S2_fjLj128EEEEELb1ELb0ELb0ELb1EEEvNS_9BwdParamsE --------------------------
	.section	.nv.shared._ZN10layer_norm13ln_bwd_kernelINS_13Kernel_traitsIf13__nv_bfloat16S2_S2_fjLj3072ELj1ELj1ELj4ELj16ENS_18Kernel_traits_baseILj3072EfS2_S2_S2_fjLj128EEEEELb1ELb0ELb0ELb1EEEvNS_9BwdParamsE,"aw",@nobits
	.sectionflags	@""
	.align	16


//--------------------- .nv.shared._ZN10layer_norm22ln_bwd_finalize_kernelINS_22Kernel_traits_finalizeILj3072Ef13__nv_bfloat16S2_S2_fjLb0ELj1024ELj4ENS_18Kernel_traits_baseILj3072EfS2_S2_S2_fjLj1024EEEEELb0ELb0EEEvNS_9BwdParamsE --------------------------
	.section	.nv.shared._ZN10layer_norm22ln_bwd_finalize_kernelINS_22Kernel_traits_finalizeILj3072Ef13__nv_bfloat16S2_S2_fjLb0ELj1024ELj4ENS_18Kernel_traits_baseILj3072EfS2_S2_S2_fjLj1024EEEEELb0ELb0EEEvNS_9BwdParamsE,"aw",@nobits
	.sectionflags	@""
	.align	16
.nv.shared._ZN10layer_norm22ln_bwd_finalize_kernelINS_22Kernel_traits_finalizeILj3072Ef13__nv_bfloat16S2_S2_fjLb0ELj1024ELj4ENS_18Kernel_traits_baseILj3072EfS2_S2_S2_fjLj1024EEEEELb0ELb0EEEvNS_9BwdParamsE:
	.zero		8448


//--------------------- .nv.shared._ZN10layer_norm13ln_bwd_kernelINS_13Kernel_traitsIf13__nv_bfloat16S2_S2_fjLj3072ELj1ELj1ELj4ELj16ENS_18Kernel_traits_baseILj3072EfS2_S2_S2_fjLj128EEEEELb1ELb0ELb1ELb0EEEvNS_9BwdParamsE --------------------------
	.section	.nv.shared._ZN10layer_norm13ln_bwd_kernelINS_13Kernel_traitsIf13__nv_bfloat16S2_S2_fjLj3072ELj1ELj1ELj4ELj16ENS_18Kernel_traits_baseILj3072EfS2_S2_S2_fjLj128EEEEELb1ELb0ELb1ELb0EEEvNS_9BwdParamsE,"aw",@nobits
	.sectionflags	@""
	.align	16


//--------------------- .nv.shared._ZN10layer_norm22ln_bwd_finalize_kernelINS_22Kernel_traits_finalizeILj3072Ef13__nv_bfloat16S2_S2_fjLb0ELj1024ELj4ENS_18Kernel_traits_baseILj3072EfS2_S2_S2_fjLj1024EEEEELb0ELb1EEEvNS_9BwdParamsE --------------------------
	.section	.nv.shared._ZN10layer_norm22ln_bwd_finalize_kernelINS_22Kernel_traits_finalizeILj3072Ef13__nv_bfloat16S2_S2_fjLb0ELj1024ELj4ENS_18Kernel_traits_baseILj3072EfS2_S2_S2_fjLj1024EEEEELb0ELb1EEEvNS_9BwdParamsE,"aw",@nobits
	.sectionflags	@""
	.align	16
.nv.shared._ZN10layer_norm22ln_bwd_finalize_kernelINS_22Kernel_traits_finalizeILj3072Ef13__nv_bfloat16S2_S2_fjLb0ELj1024ELj4ENS_18Kernel_traits_baseILj3072EfS2_S2_S2_fjLj1024EEEEELb0ELb1EEEvNS_9BwdParamsE:
	.zero		8448


//--------------------- .nv.shared._ZN10layer_norm13ln_bwd_kernelINS_13Kernel_traitsIf13__nv_bfloat16S2_S2_fjLj3072ELj1ELj1ELj4ELj16ENS_18Kernel_traits_baseILj3072EfS2_S2_S2_fjLj128EEEEELb1ELb0ELb1ELb1EEEvNS_9BwdParamsE --------------------------
	.section	.nv.shared._ZN10layer_norm13ln_bwd_kernelINS_13Kernel_traitsIf13__nv_bfloat16S2_S2_fjLj3072ELj1ELj1ELj4ELj16ENS_18Kernel_traits_baseILj3072EfS2_S2_S2_fjLj128EEEEELb1ELb0ELb1ELb1EEEvNS_9BwdParamsE,"aw",@nobits
	.sectionflags	@""
	.align	16


//--------------------- .nv.shared._ZN10layer_norm13ln_bwd_kernelINS_13Kernel_traitsIf13__nv_bfloat16S2_S2_fjLj3072ELj1ELj1ELj4ELj16ENS_18Kernel_traits_baseILj3072EfS2_S2_S2_fjLj128EEEEELb1ELb1ELb0ELb0EEEvNS_9BwdParamsE --------------------------
	.section	.nv.shared._ZN10layer_norm13ln_bwd_kernelINS_13Kernel_traitsIf13__nv_bfloat16S2_S2_fjLj3072ELj1ELj1ELj4ELj16ENS_18Kernel_traits_baseILj3072EfS2_S2_S2_fjLj128EEEEELb1ELb1ELb0ELb0EEEvNS_9BwdParamsE,"aw",@nobits
	.sectionflags	@""
	.align	16


//--------------------- .nv.shared._ZN10layer_norm13ln_bwd_kernelINS_13Kernel_traitsIf13__nv_bfloat16S2_S2_fjLj3072ELj1ELj1ELj4ELj16ENS_18Kernel_traits_baseILj3072EfS2_S2_S2_fjLj128EEEEELb1ELb1ELb0ELb1EEEvNS_9BwdParamsE --------------------------
	.section	.nv.shared._ZN10layer_norm13ln_bwd_kernelINS_13Kernel_traitsIf13__nv_bfloat16S2_S2_fjLj3072ELj1ELj1ELj4ELj16ENS_18Kernel_traits_baseILj3072EfS2_S2_S2_fjLj128EEEEELb1ELb1ELb0ELb1EEEvNS_9BwdParamsE,"aw",@nobits
	.sectionflags	@""
	.align	16


//--------------------- .nv.shared._ZN10layer_norm22ln_bwd_finalize_kernelINS_22Kernel_traits_finalizeILj3072Ef13__nv_bfloat16S2_S2_fjLb1ELj1024ELj4ENS_18Kernel_traits_baseILj3072EfS2_S2_S2_fjLj1024EEEEELb1ELb0EEEvNS_9BwdParamsE --------------------------
	.section	.nv.shared._ZN10layer_norm22ln_bwd_finalize_kernelINS_22Kernel_traits_finalizeILj3072Ef13__nv_bfloat16S2_S2_fjLb1ELj1024ELj4ENS_18Kernel_traits_baseILj3072EfS2_S2_S2_fjLj1024EEEEELb1ELb0EEEvNS_9BwdParamsE,"aw",@nobits
	.sectionflags	@""
	.align	16
.nv.shared._ZN10layer_norm22ln_bwd_finalize_kernelINS_22Kernel_traits_finalizeILj3072Ef13__nv_bfloat16S2_S2_fjLb1ELj1024ELj4ENS_18Kernel_traits_baseILj3072EfS2_S2_S2_fjLj1024EEEEELb1ELb0EEEvNS_9BwdParamsE:
	.zero		12672


//--------------------- .nv.shared._ZN10layer_norm13ln_bwd_kernelINS_13Kernel_traitsIf13__nv_bfloat16S2_S2_fjLj3072ELj1ELj1ELj4ELj16ENS_18Kernel_traits_baseILj3072EfS2_S2_S2_fjLj128EEEEELb1ELb1ELb1ELb0EEEvNS_9BwdParamsE --------------------------
	.section	.nv.shared._ZN10layer_norm13ln_bwd_kernelINS_13Kernel_traitsIf13__nv_bfloat16S2_S2_fjLj3072ELj1ELj1ELj4ELj16ENS_18Kernel_traits_baseILj3072EfS2_S2_S2_fjLj128EEEEELb1ELb1ELb1ELb0EEEvNS_9BwdParamsE,"aw",@nobits
	.sectionflags	@""
	.align	16


//--------------------- .nv.shared._ZN10layer_norm22ln_bwd_finalize_kernelINS_22Kernel_traits_finalizeILj3072Ef13__nv_bfloat16S2_S2_fjLb1ELj1024ELj4ENS_18Kernel_traits_baseILj3072EfS2_S2_S2_fjLj1024EEEEELb1ELb1EEEvNS_9BwdParamsE --------------------------
	.section	.nv.shared._ZN10layer_norm22ln_bwd_finalize_kernelINS_22Kernel_traits_finalizeILj3072Ef13__nv_bfloat16S2_S2_fjLb1ELj1024ELj4ENS_18Kernel_traits_baseILj3072EfS2_S2_S2_fjLj1024EEEEELb1ELb1EEEvNS_9BwdParamsE,"aw",@nobits
	.sectionflags	@""
	.align	16
.nv.shared._ZN10layer_norm22ln_bwd_finalize_kernelINS_22Kernel_traits_finalizeILj3072Ef13__nv_bfloat16S2_S2_fjLb1ELj1024ELj4ENS_18Kernel_traits_baseILj3072EfS2_S2_S2_fjLj1024EEEEELb1ELb1EEEvNS_9BwdParamsE:
	.zero		12672


//--------------------- .nv.shared._ZN10layer_norm13ln_bwd_kernelINS_13Kernel_traitsIf13__nv_bfloat16S2_S2_fjLj3072ELj1ELj1ELj4ELj16ENS_18Kernel_traits_baseILj3072EfS2_S2_S2_fjLj128EEEEELb1ELb1ELb1ELb1EEEvNS_9BwdParamsE --------------------------
	.section	.nv.shared._ZN10layer_norm13ln_bwd_kernelINS_13Kernel_traitsIf13__nv_bfloat16S2_S2_fjLj3072ELj1ELj1ELj4ELj16ENS_18Kernel_traits_baseILj3072EfS2_S2_S2_fjLj128EEEEELb1ELb1ELb1ELb1EEEvNS_9BwdParamsE,"aw",@nobits
	.sectionflags	@""
	.align	16


//--------------------- .nv.shared._ZN10layer_norm13ln_bwd_kernelINS_13Kernel_traitsI13__nv_bfloat16S2_fS2_fjLj3072ELj1ELj1ELj4ELj16ENS_18Kernel_traits_baseILj3072ES2_S2_fS2_fjLj128EEEEELb0ELb0ELb0ELb0EEEvNS_9BwdParamsE --------------------------
	.section	.nv.shared._ZN10layer_norm13ln_bwd_kernelINS_13Kernel_traitsI13__nv_bfloat16S2_fS2_fjLj3072ELj1ELj1ELj4ELj16ENS_18Kernel_traits_baseILj3072ES2_S2_fS2_fjLj128EEEEELb0ELb0ELb0ELb0EEEvNS_9BwdParamsE,"aw",@nobits
	.sectionflags	@""
	.align	16


//--------------------- .nv.shared._ZN10layer_norm13ln_bwd_kernelINS_13Kernel_traitsI13__nv_bfloat16S2_fS2_fjLj3072ELj1ELj1ELj4ELj16ENS_18Kernel_traits_baseILj3072ES2_S2_fS2_fjLj128EEEEELb0ELb0ELb0ELb1EEEvNS_9BwdParamsE --------------------------
	.section	.nv.shared._ZN10layer_norm13ln_bwd_kernelINS_13Kernel_traitsI13__nv_bfloat16S2_fS2_fjLj3072ELj1ELj1ELj4ELj16ENS_18Kernel_traits_baseILj3072ES2_S2_fS2_fjLj128EEEEELb0ELb0ELb0ELb1EEEvNS_9BwdParamsE,"aw",@nobits
	.sectionflags	@""
	.align	16


//--------------------- .nv.shared._ZN10layer_norm13ln_bwd_kernelINS_13Kernel_traitsI13__nv_bfloat16S2_fS2_fjLj3072ELj1ELj1ELj4ELj16ENS_18Kernel_traits_baseILj3072ES2_S2_fS2_fjLj128EEEEELb0ELb0ELb1ELb0EEEvNS_9BwdParamsE --------------------------
	.section	.nv.shared._ZN10layer_norm13ln_bwd_kernelINS_13Kernel_traitsI13__nv_bfloat16S2_fS2_fjLj3072ELj1ELj1ELj4ELj16ENS_18Kernel_traits_baseILj3072ES2_S2_fS2_fjLj128EEEEELb0ELb0ELb1ELb0EEEvNS_9BwdParamsE,"aw",@nobits
	.sectionflags	@""
	.align	16


//--------------------- .nv.shared._ZN10layer_norm13ln_bwd_kernelINS_13Kernel_traitsI13__nv_bfloat16S2_fS2_fjLj3072ELj1ELj1ELj4ELj16ENS_18Kernel_traits_baseILj3072ES2_S2_fS2_fjLj128EEEEELb0ELb0ELb1ELb1EEEvNS_9BwdParamsE --------------------------
	.section	.nv.shared._ZN10layer_norm13ln_bwd_kernelINS_13Kernel_traitsI13__nv_bfloat16S2_fS2_fjLj3072ELj1ELj1ELj4ELj16ENS_18Kernel_traits_baseILj3072ES2_S2_fS2_fjLj128EEEEELb0ELb0ELb1ELb1EEEvNS_9BwdParamsE,"aw",@nobits
	.sectionflags	@""
	.align	16


//--------------------- .nv.shared._ZN10layer_norm13ln_bwd_kernelINS_13Kernel_traitsI13__nv_bfloat16S2_fS2_fjLj3072ELj1ELj1ELj4ELj16ENS_18Kernel_traits_baseILj3072ES2_S2_fS2_fjLj128EEEEELb0ELb1ELb0ELb0EEEvNS_9BwdParamsE --------------------------
	.section	.nv.shared._ZN10layer_norm13ln_bwd_kernelINS_13Kernel_traitsI13__nv_bfloat16S2_fS2_fjLj3072ELj1ELj1ELj4ELj16ENS_18Kernel_traits_baseILj3072ES2_S2_fS2_fjLj128EEEEELb0ELb1ELb0ELb0EEEvNS_9BwdParamsE,"aw",@nobits
	.sectionflags	@""
	.align	16


//--------------------- .nv.shared._ZN10layer_norm13ln_bwd_kernelINS_13Kernel_traitsI13__nv_bfloat16S2_fS2_fjLj3072ELj1ELj1ELj4ELj16ENS_18Kernel_traits_baseILj3072ES2_S2_fS2_fjLj128EEEEELb0ELb1ELb0ELb1EEEvNS_9BwdParamsE --------------------------
	.section	.nv.shared._ZN10layer_norm13ln_bwd_kernelINS_13Kernel_traitsI13__nv_bfloat16S2_fS2_fjLj3072ELj1ELj1ELj4ELj16ENS_18Kernel_traits_baseILj3072ES2_S2_fS2_fjLj128EEEEELb0ELb1ELb0ELb1EEEvNS_9BwdParamsE,"aw",@nobits
	.sectionflags	@""
	.align	16


//--------------------- .nv.shared._ZN10layer_norm13ln_bwd_kernelINS_13Kernel_traitsI13__nv_bfloat16S2_fS2_fjLj3072ELj1ELj1ELj4ELj16ENS_18Kernel_traits_baseILj3072ES2_S2_fS2_fjLj128EEEEELb0ELb1ELb1ELb0EEEvNS_9BwdParamsE --------------------------
	.section	.nv.shared._ZN10layer_norm13ln_bwd_kernelINS_13Kernel_traitsI13__nv_bfloat16S2_fS2_fjLj3072ELj1ELj1ELj4ELj16ENS_18Kernel_traits_baseILj3072ES2_S2_fS2_fjLj128EEEEELb0ELb1ELb1ELb0EEEvNS_9BwdParamsE,"aw",@nobits
	.sectionflags	@""
	.align	16


//--------------------- .nv.shared._ZN10layer_norm13ln_bwd_kernelINS_13Kernel_traitsI13__nv_bfloat16S2_fS2_fjLj3072ELj1ELj1ELj4ELj16ENS_18Kernel_traits_baseILj3072ES2_S2_fS2_fjLj128EEEEELb0ELb1ELb1ELb1EEEvNS_9BwdParamsE --------------------------
	.section	.nv.shared._ZN10layer_norm13ln_bwd_kernelINS_13Kernel_traitsI13__nv_bfloat16S2_fS2_fjLj3072ELj1ELj1ELj4ELj16ENS_18Kernel_traits_baseILj3072ES2_S2_fS2_fjLj128EEEEELb0ELb1ELb1ELb1EEEvNS_9BwdParamsE,"aw",@nobits
	.sectionflags	@""
	.align	16


//--------------------- .nv.shared._ZN10layer_norm13ln_bwd_kernelINS_13Kernel_traitsI13__nv_bfloat16S2_fS2_fjLj3072ELj1ELj1ELj4ELj16ENS_18Kernel_traits_baseILj3072ES2_S2_fS2_fjLj128EEEEELb1ELb0ELb0ELb0EEEvNS_9BwdParamsE --------------------------
	.section	.nv.shared._ZN10layer_norm13ln_bwd_kernelINS_13Kernel_traitsI13__nv_bfloat16S2_fS2_fjLj3072ELj1ELj1ELj4ELj16ENS_18Kernel_traits_baseILj3072ES2_S2_fS2_fjLj128EEEEELb1ELb0ELb0ELb0EEEvNS_9BwdParamsE,"aw",@nobits
	.sectionflags	@""
	.align	16


//--------------------- .nv.shared._ZN10layer_norm13ln_bwd_kernelINS_13Kernel_traitsI13__nv_bfloat16S2_fS2_fjLj3072ELj1ELj1ELj4ELj16ENS_18Kernel_traits_baseILj3072ES2_S2_fS2_fjLj128EEEEELb1ELb0ELb0ELb1EEEvNS_9BwdParamsE --------------------------
	.section	.nv.shared._ZN10layer_norm13ln_bwd_kernelINS_13Kernel_traitsI13__nv_bfloat16S2_fS2_fjLj3072ELj1ELj1ELj4ELj16ENS_18Kernel_traits_baseILj3072ES2_S2_fS2_fjLj128EEEEELb1ELb0ELb0ELb1EEEvNS_9BwdParamsE,"aw",@nobits
	.sectionflags	@""
	.align	16


//--------------------- .nv.shared._ZN10layer_norm22ln_bwd_finalize_kernelINS_22Kernel_traits_finalizeILj3072E13__nv_bfloat16S2_fS2_fjLb0ELj1024ELj4ENS_18Kernel_traits_baseILj3072ES2_S2_fS2_fjLj1024EEEEELb0ELb0EEEvNS_9BwdParamsE --------------------------
	.section	.nv.shared._ZN10layer_norm22ln_bwd_finalize_kernelINS_22Kernel_traits_finalizeILj3072E13__nv_bfloat16S2_fS2_fjLb0ELj1024ELj4ENS_18Kernel_traits_baseILj3072ES2_S2_fS2_fjLj1024EEEEELb0ELb0EEEvNS_9BwdParamsE,"aw",@nobits
	.sectionflags	@""
	.align	16
.nv.shared._ZN10layer_norm22ln_bwd_finalize_kernelINS_22Kernel_traits_finalizeILj3072E13__nv_bfloat16S2_fS2_fjLb0ELj1024ELj4ENS_18Kernel_traits_baseILj3072ES2_S2_fS2_fjLj1024EEEEELb0ELb0EEEvNS_9BwdParamsE:
	.zero		8448


//--------------------- .nv.shared._ZN10layer_norm13ln_bwd_kernelINS_13Kernel_traitsI13__nv_bfloat16S2_fS2_fjLj3072ELj1ELj1ELj4ELj16ENS_18Kernel_traits_baseILj3072ES2_S2_fS2_fjLj128EEEEELb1ELb0ELb1ELb0EEEvNS_9BwdParamsE --------------------------
	.section	.nv.shared._ZN10layer_norm13ln_bwd_kernelINS_13Kernel_traitsI13__nv_bfloat16S2_fS2_fjLj3072ELj1ELj1ELj4ELj16ENS_18Kernel_traits_baseILj3072ES2_S2_fS2_fjLj128EEEEELb1ELb0ELb1ELb0EEEvNS_9BwdParamsE,"aw",@nobits
	.sectionflags	@""
	.align	16


//--------------------- .nv.shared._ZN10layer_norm22ln_bwd_finalize_kernelINS_22Kernel_traits_finalizeILj3072E13__nv_bfloat16S2_fS2_fjLb0ELj1024ELj4ENS_18Kernel_traits_baseILj3072ES2_S2_fS2_fjLj1024EEEEELb0ELb1EEEvNS_9BwdParamsE --------------------------
	.section	.nv.shared._ZN10layer_norm22ln_bwd_finalize_kernelINS_22Kernel_traits_finalizeILj3072E13__nv_bfloat16S2_fS2_fjLb0ELj1024ELj4ENS_18Kernel_traits_baseILj3072ES2_S2_fS2_fjLj1024EEEEELb0ELb1EEEvNS_9BwdParamsE,"aw",@nobits
	.sectionflags	@""
	.align	16
.nv.shared._ZN10layer_norm22ln_bwd_finalize_kernelINS_22Kernel_traits_finalizeILj3072E13__nv_bfloat16S2_fS2_fjLb0ELj1024ELj4ENS_18Kernel_traits_baseILj3072ES2_S2_fS2_fjLj1024EEEEELb0ELb1EEEvNS_9BwdParamsE:
	.zero		8448


//--------------------- .nv.shared._ZN10layer_norm13ln_bwd_kernelINS_13Kernel_traitsI13__nv_bfloat16S2_fS2_fjLj3072ELj1ELj1ELj4ELj16ENS_18Kernel_traits_baseILj3072ES2_S2_fS2_fjLj128EEEEELb1ELb0ELb1ELb1EEEvNS_9BwdParamsE --------------------------
	.section	.nv.shared._ZN10layer_norm13ln_bwd_kernelINS_13Kernel_traitsI13__nv_bfloat16S2_fS2_fjLj3072ELj1ELj1ELj4ELj16ENS_18Kernel_traits_baseILj3072ES2_S2_fS2_fjLj128EEEEELb1ELb0ELb1ELb1EEEvNS_9BwdParamsE,"aw",@nobits
	.sectionflags	@""
	.align	16


//--------------------- .nv.shared._ZN10layer_norm13ln_bwd_kernelINS_13Kernel_traitsI13__nv_bfloat16S2_fS2_fjLj3072ELj1ELj1ELj4ELj16ENS_18Kernel_traits_baseILj3072ES2_S2_fS2_fjLj128EEEEELb1ELb1ELb0ELb0EEEvNS_9BwdParamsE --------------------------
	.section	.nv.shared._ZN10layer_norm13ln_bwd_kernelINS_13Kernel_traitsI13__nv_bfloat16S2_fS2_fjLj3072ELj1ELj1ELj4ELj16ENS_18Kernel_traits_baseILj3072ES2_S2_fS2_fjLj128EEEEELb1ELb1ELb0ELb0EEEvNS_9BwdParamsE,"aw",@nobits
	.sectionflags	@""
	.align	16


//--------------------- .nv.shared._ZN10layer_norm13ln_bwd_kernelINS_13Kernel_traitsI13__nv_bfloat16S2_fS2_fjLj3072ELj1ELj1ELj4ELj16ENS_18Kernel_traits_baseILj3072ES2_S2_fS2_fjLj128EEEEELb1ELb1ELb0ELb1EEEvNS_9BwdParamsE --------------------------
	.section	.nv.shared._ZN10layer_norm13ln_bwd_kernelINS_13Kernel_traitsI13__nv_bfloat16S2_fS2_fjLj3072ELj1ELj1ELj4ELj16ENS_18Kernel_traits_baseILj3072ES2_S2_fS2_fjLj128EEEEELb1ELb1ELb0ELb1EEEvNS_9BwdParamsE,"aw",@nobits
	.sectionflags	@""
	.align	16


//--------------------- .nv.shared._ZN10layer_norm22ln_bwd_finalize_kernelINS_22Kernel_traits_finalizeILj3072E13__nv_bfloat16S2_fS2_fjLb1ELj1024ELj4ENS_18Kernel_traits_baseILj3072ES2_S2_fS2_fjLj1024EEEEELb1ELb0EEEvNS_9BwdParamsE --------------------------
	.section	.nv.shared._ZN10layer_norm22ln_bwd_finalize_kernelINS_22Kernel_traits_finalizeILj3072E13__nv_bfloat16S2_fS2_fjLb1ELj1024ELj4ENS_18Kernel_traits_baseILj3072ES2_S2_fS2_fjLj1024EEEEELb1ELb0EEEvNS_9BwdParamsE,"aw",@nobits
	.sectionflags	@""
	.align	16
.nv.shared._ZN10layer_norm22ln_bwd_finalize_kernelINS_22Kernel_traits_finalizeILj3072E13__nv_bfloat16S2_fS2_fjLb1ELj1024ELj4ENS_18Kernel_traits_baseILj3072ES2_S2_fS2_fjLj1024EEEEELb1ELb0EEEvNS_9BwdParamsE:
	.zero		12672


//--------------------- .nv.shared._ZN10layer_norm13ln_bwd_kernelINS_13Kernel_traitsI13__nv_bfloat16S2_fS2_fjLj3072ELj1ELj1ELj4ELj16ENS_18Kernel_traits_baseILj3072ES2_S2_fS2_fjLj128EEEEELb1ELb1ELb1ELb0EEEvNS_9BwdParamsE --------------------------
	.section	.nv.shared._ZN10layer_norm13ln_bwd_kernelINS_13Kernel_traitsI13__nv_bfloat16S2_fS2_fjLj3072ELj1ELj1ELj4ELj16ENS_18Kernel_traits_baseILj3072ES2_S2_fS2_fjLj128EEEEELb1ELb1ELb1ELb0EEEvNS_9BwdParamsE,"aw",@nobits
	.sectionflags	@""
	.align	16


//--------------------- .nv.shared._ZN10layer_norm22ln_bwd_finalize_kernelINS_22Kernel_traits_finalizeILj3072E13__nv_bfloat16S2_fS2_fjLb1ELj1024ELj4ENS_18Kernel_traits_baseILj3072ES2_S2_fS2_fjLj1024EEEEELb1ELb1EEEvNS_9BwdParamsE --------------------------
	.section	.nv.shared._ZN10layer_norm22ln_bwd_finalize_kernelINS_22Kernel_traits_finalizeILj3072E13__nv_bfloat16S2_fS2_fjLb1ELj1024ELj4ENS_18Kernel_traits_baseILj3072ES2_S2_fS2_fjLj1024EEEEELb1ELb1EEEvNS_9BwdParamsE,"aw",@nobits
	.sectionflags	@""
	.align	16
.nv.shared._ZN10layer_norm22ln_bwd_finalize_kernelINS_22Kernel_traits_finalizeILj3072E13__nv_bfloat16S2_fS2_fjLb1ELj1024ELj4ENS_18Kernel_traits_baseILj3072ES2_S2_fS2_fjLj1024EEEEELb1ELb1EEEvNS_9BwdParamsE:
	.zero		12672


//--------------------- .nv.shared._ZN10layer_norm13ln_bwd_kernelINS_13Kernel_traitsI13__nv_bfloat16S2_fS2_fjLj3072ELj1ELj1ELj4ELj16ENS_18Kernel_traits_baseILj3072ES2_S2_fS2_fjLj128EEEEELb1ELb1ELb1ELb1EEEvNS_9BwdParamsE --------------------------
	.section	.nv.shared._ZN10layer_norm13ln_bwd_kernelINS_13Kernel_traitsI13__nv_bfloat16S2_fS2_fjLj3072ELj1ELj1ELj4ELj16ENS_18Kernel_traits_baseILj3072ES2_S2_fS2_fjLj128EEEEELb1ELb1ELb1ELb1EEEvNS_9BwdParamsE,"aw",@nobits
	.sectionflags	@""
	.align	16


//--------------------- .nv.shared._ZN10layer_norm13ln_bwd_kernelINS_13Kernel_traitsIf13__nv_bfloat16fS2_fjLj3072ELj1ELj1ELj4ELj16ENS_18Kernel_traits_baseILj3072EfS2_fS2_fjLj128EEEEELb0ELb0ELb0ELb0EEEvNS_9BwdParamsE --------------------------
	.section	.nv.shared._ZN10layer_norm13ln_bwd_kernelINS_13Kernel_traitsIf13__nv_bfloat16fS2_fjLj3072ELj1ELj1ELj4ELj16ENS_18Kernel_traits_baseILj3072EfS2_fS2_fjLj128EEEEELb0ELb0ELb0ELb0EEEvNS_9BwdParamsE,"aw",@nobits
	.sectionflags	@""
	.align	16


//--------------------- .nv.shared._ZN10layer_norm13ln_bwd_kernelINS_13Kernel_traitsIf13__nv_bfloat16fS2_fjLj3072ELj1ELj1ELj4ELj16ENS_18Kernel_traits_baseILj3072EfS2_fS2_fjLj128EEEEELb0ELb0ELb0ELb1EEEvNS_9BwdParamsE --------------------------
	.section	.nv.shared._ZN10layer_norm13ln_bwd_kernelINS_13Kernel_traitsIf13__nv_bfloat16fS2_fjLj3072ELj1ELj1ELj4ELj16ENS_18Kernel_traits_baseILj3072EfS2_fS2_fjLj128EEEEELb0ELb0ELb0ELb1EEEvNS_9BwdParamsE,"aw",@nobits
	.sectionflags	@""
	.align	16


//--------------------- .nv.shared._ZN10layer_norm13ln_bwd_kernelINS_13Kernel_traitsIf13__nv_bfloat16fS2_fjLj3072ELj1ELj1ELj4ELj16ENS_18Kernel_traits_baseILj3072EfS2_fS2_fjLj128EEEEELb0ELb0ELb1ELb0EEEvNS_9BwdParamsE --------------------------
	.section	.nv.shared._ZN10layer_norm13ln_bwd_kernelINS_13Kernel_traitsIf13__nv_bfloat16fS2_fjLj3072ELj1ELj1ELj4ELj16ENS_18Kernel_traits_baseILj3072EfS2_fS2_fjLj128EEEEELb0ELb0ELb1ELb0EEEvNS_9BwdParamsE,"aw",@nobits
	.sectionflags	@""
	.align	16


//--------------------- .nv.shared._ZN10layer_norm13ln_bwd_kernelINS_13Kernel_traitsIf13__nv_bfloat16fS2_fjLj3072ELj1ELj1ELj4ELj16ENS_18Kernel_traits_baseILj3072EfS2_fS2_fjLj128EEEEELb0ELb0ELb1ELb1EEEvNS_9BwdParamsE --------------------------
	.section	.nv.shared._ZN10layer_norm13ln_bwd_kernelINS_13Kernel_traitsIf13__nv_bfloat16fS2_fjLj3072ELj1ELj1ELj4ELj16ENS_18Kernel_traits_baseILj3072EfS2_fS2_fjLj128EEEEELb0ELb0ELb1ELb1EEEvNS_9BwdParamsE,"aw",@nobits
	.sectionflags	@""
	.align	16


//--------------------- .nv.shared._ZN10layer_norm13ln_bwd_kernelINS_13Kernel_traitsIf13__nv_bfloat16fS2_fjLj3072ELj1ELj1ELj4ELj16ENS_18Kernel_traits_baseILj3072EfS2_fS2_fjLj128EEEEELb0ELb1ELb0ELb0EEEvNS_9BwdParamsE --------------------------
	.section	.nv.shared._ZN10layer_norm13ln_bwd_kernelINS_13Kernel_traitsIf13__nv_bfloat16fS2_fjLj3072ELj1ELj1ELj4ELj16ENS_18Kernel_traits_baseILj3072EfS2_fS2_fjLj128EEEEELb0ELb1ELb0ELb0EEEvNS_9BwdParamsE,"aw",@nobits
	.sectionflags	@""
	.align	16


//--------------------- .nv.shared._ZN10layer_norm13ln_bwd_kernelINS_13Kernel_traitsIf13__nv_bfloat16fS2_fjLj3072ELj1ELj1ELj4ELj16ENS_18Kernel_traits_baseILj3072EfS2_fS2_fjLj128EEEEELb0ELb1ELb0ELb1EEEvNS_9BwdParamsE --------------------------
	.section	.nv.shared._ZN10layer_norm13ln_bwd_kernelINS_13Kernel_traitsIf13__nv_bfloat16fS2_fjLj3072ELj1ELj1ELj4ELj16ENS_18Kernel_traits_baseILj3072EfS2_fS2_fjLj128EEEEELb0ELb1ELb0ELb1EEEvNS_9BwdParamsE,"aw",@nobits
	.sectionflags	@""
	.align	16


//--------------------- .nv.shared._ZN10layer_norm13ln_bwd_kernelINS_13Kernel_traitsIf13__nv_bfloat16fS2_fjLj3072ELj1ELj1ELj4ELj16ENS_18Kernel_traits_baseILj3072EfS2_fS2_fjLj128EEEEELb0ELb1ELb1ELb0EEEvNS_9BwdParamsE --------------------------
	.section	.nv.shared._ZN10layer_norm13ln_bwd_kernelINS_13Kernel_traitsIf13__nv_bfloat16fS2_fjLj3072ELj1ELj1ELj4ELj16ENS_18Kernel_traits_baseILj3072EfS2_fS2_fjLj128EEEEELb0ELb1ELb1ELb0EEEvNS_9BwdParamsE,"aw",@nobits
	.sectionflags	@""
	.align	16


//--------------------- .nv.shared._ZN10layer_norm13ln_bwd_kernelINS_13Kernel_traitsIf13__nv_bfloat16fS2_fjLj3072ELj1ELj1ELj4ELj16ENS_18Kernel_traits_baseILj3072EfS2_fS2_fjLj128EEEEELb0ELb1ELb1ELb1EEEvNS_9BwdParamsE --------------------------
	.section	.nv.shared._ZN10layer_norm13ln_bwd_kernelINS_13Kernel_traitsIf13__nv_bfloat16fS2_fjLj3072ELj1ELj1ELj4ELj16ENS_18Kernel_traits_baseILj3072EfS2_fS2_fjLj128EEEEELb0ELb1ELb1ELb1EEEvNS_9BwdParamsE,"aw",@nobits
	.sectionflags	@""
	.align	16


//--------------------- .nv.shared._ZN10layer_norm13ln_bwd_kernelINS_13Kernel_traitsIf13__nv_bfloat16fS2_fjLj3072ELj1ELj1ELj4ELj16ENS_18Kernel_traits_baseILj3072EfS2_fS2_fjLj128EEEEELb1ELb0ELb0ELb0EEEvNS_9BwdParamsE --------------------------
	.section	.nv.shared._ZN10layer_norm13ln_bwd_kernelINS_13Kernel_traitsIf13__nv_bfloat16fS2_fjLj3072ELj1ELj1ELj4ELj16ENS_18Kernel_traits_baseILj3072EfS2_fS2_fjLj128EEEEELb1ELb0ELb0ELb0EEEvNS_9BwdParamsE,"aw",@nobits
	.sectionflags	@""
	.align	16


//--------------------- .nv.shared._ZN10layer_norm13ln_bwd_kernelINS_13Kernel_traitsIf13__nv_bfloat16fS2_fjLj3072ELj1ELj1ELj4ELj16ENS_18Kernel_traits_baseILj3072EfS2_fS2_fjLj128EEEEELb1ELb0ELb0ELb1EEEvNS_9BwdParamsE --------------------------
	.section	.nv.shared._ZN10layer_norm13ln_bwd_kernelINS_13Kernel_traitsIf13__nv_bfloat16fS2_fjLj3072ELj1ELj1ELj4ELj16ENS_18Kernel_traits_baseILj3072EfS2_fS2_fjLj128EEEEELb1ELb0ELb0ELb1EEEvNS_9BwdParamsE,"aw",@nobits
	.sectionflags	@""
	.align	16


//--------------------- .nv.shared._ZN10layer_norm22ln_bwd_finalize_kernelINS_22Kernel_traits_finalizeILj3072Ef13__nv_bfloat16fS2_fjLb0ELj1024ELj4ENS_18Kernel_traits_baseILj3072EfS2_fS2_fjLj1024EEEEELb0ELb0EEEvNS_9BwdParamsE --------------------------
	.section	.nv.shared._ZN10layer_norm22ln_bwd_finalize_kernelINS_22Kernel_traits_finalizeILj3072Ef13__nv_bfloat16fS2_fjLb0ELj1024ELj4ENS_18Kernel_traits_baseILj3072EfS2_fS2_fjLj1024EEEEELb0ELb0EEEvNS_9BwdParamsE,"aw",@nobits
	.sectionflags	@""
	.align	16
.nv.shared._ZN10layer_norm22ln_bwd_finalize_kernelINS_22Kernel_traits_finalizeILj3072Ef13__nv_bfloat16fS2_fjLb0ELj1024ELj4ENS_18Kernel_traits_baseILj3072EfS2_fS2_fjLj1024EEEEELb0ELb0EEEvNS_9BwdParamsE:
	.zero		8448


//--------------------- .nv.shared._ZN10layer_norm13ln_bwd_kernelINS_13Kernel_traitsIf13__nv_bfloat16fS2_fjLj3072ELj1ELj1ELj4ELj16ENS_18Kernel_traits_baseILj3072EfS2_fS2_fjLj128EEEEELb1ELb0ELb1ELb0EEEvNS_9BwdParamsE --------------------------
	.section	.nv.shared._ZN10layer_norm13ln_bwd_kernelINS_13Kernel_traitsIf13__nv_bfloat16fS2_fjLj3072ELj1ELj1ELj4ELj16ENS_18Kernel_traits_baseILj3072EfS2_fS2_fjLj128EEEEELb1ELb0ELb1ELb0EEEvNS_9BwdParamsE,"aw",@nobits
	.sectionflags	@""
	.align	16


//--------------------- .nv.shared._ZN10layer_norm22ln_bwd_finalize_kernelINS_22Kernel_traits_finalizeILj3072Ef13__nv_bfloat16fS2_fjLb0ELj1024ELj4ENS_18Kernel_traits_baseILj3072EfS2_fS2_fjLj1024EEEEELb0ELb1EEEvNS_9BwdParamsE --------------------------
	.section	.nv.shared._ZN10layer_norm22ln_bwd_finalize_kernelINS_22Kernel_traits_finalizeILj3072Ef13__nv_bfloat16fS2_fjLb0ELj1024ELj4ENS_18Kernel_traits_baseILj3072EfS2_fS2_fjLj1024EEEEELb0ELb1EEEvNS_9BwdParamsE,"aw",@nobits
	.sectionflags	@""
	.align	16
.nv.shared._ZN10layer_norm22ln_bwd_finalize_kernelINS_22Kernel_traits_finalizeILj3072Ef13__nv_bfloat16fS2_fjLb0ELj1024ELj4ENS_18Kernel_traits_baseILj3072EfS2_fS2_fjLj1024EEEEELb0ELb1EEEvNS_9BwdParamsE:
	.zero		8448


//--------------------- .nv.shared._ZN10layer_norm13ln_bwd_kernelINS_13Kernel_traitsIf13__nv_bfloat16fS2_fjLj3072ELj1ELj1ELj4ELj16ENS_18Kernel_traits_baseILj3072EfS2_fS2_fjLj128EEEEELb1ELb0ELb1ELb1EEEvNS_9BwdParamsE --------------------------
	.section	.nv.shared._ZN10layer_norm13ln_bwd_kernelINS_13Kernel_traitsIf13__nv_bfloat16fS2_fjLj3072ELj1ELj1ELj4ELj16ENS_18Kernel_traits_baseILj3072EfS2_fS2_fjLj128EEEEELb1ELb0ELb1ELb1EEEvNS_9BwdParamsE,"aw",@nobits
	.sectionflags	@""
	.align	16


//--------------------- .nv.shared._ZN10layer_norm13ln_bwd_kernelINS_13Kernel_traitsIf13__nv_bfloat16fS2_fjLj3072ELj1ELj1ELj4ELj16ENS_18Kernel_traits_baseILj3072EfS2_fS2_fjLj128EEEEELb1ELb1ELb0ELb0EEEvNS_9BwdParamsE --------------------------
	.section	.nv.shared._ZN10layer_norm13ln_bwd_kernelINS_13Kernel_traitsIf13__nv_bfloat16fS2_fjLj3072ELj1ELj1ELj4ELj16ENS_18Kernel_traits_baseILj3072EfS2_fS2_fjLj128EEEEELb1ELb1ELb0ELb0EEEvNS_9BwdParamsE,"aw",@nobits
	.sectionflags	@""
	.align	16


//--------------------- .nv.shared._ZN10layer_norm13ln_bwd_kernelINS_13Kernel_traitsIf13__nv_bfloat16fS2_fjLj3072ELj1ELj1ELj4ELj16ENS_18Kernel_traits_baseILj3072EfS2_fS2_fjLj128EEEEELb1ELb1ELb0ELb1EEEvNS_9BwdParamsE --------------------------
	.section	.nv.shared._ZN10layer_norm13ln_bwd_kernelINS_13Kernel_traitsIf13__nv_bfloat16fS2_fjLj3072ELj1ELj1ELj4ELj16ENS_18Kernel_traits_baseILj3072EfS2_fS2_fjLj128EEEEELb1ELb1ELb0ELb1EEEvNS_9BwdParamsE,"aw",@nobits
	.sectionflags	@""
	.align	16


//--------------------- .nv.shared._ZN10layer_norm22ln_bwd_finalize_kernelINS_22Kernel_traits_finalizeILj3072Ef13__nv_bfloat16fS2_fjLb1ELj1024ELj4ENS_18Kernel_traits_baseILj3072EfS2_fS2_fjLj1024EEEEELb1ELb0EEEvNS_9BwdParamsE --------------------------
	.section	.nv.shared._ZN10layer_norm22ln_bwd_finalize_kernelINS_22Kernel_traits_finalizeILj3072Ef13__nv_bfloat16fS2_fjLb1ELj1024ELj4ENS_18Kernel_traits_baseILj3072EfS2_fS2_fjLj1024EEEEELb1ELb0EEEvNS_9BwdParamsE,"aw",@nobits
	.sectionflags	@""
	.align	16
.nv.shared._ZN10layer_norm22ln_bwd_finalize_kernelINS_22Kernel_traits_finalizeILj3072Ef13__nv_bfloat16fS2_fjLb1ELj1024ELj4ENS_18Kernel_traits_baseILj3072EfS2_fS2_fjLj1024EEEEELb1ELb0EEEvNS_9BwdParamsE:
	.zero		12672


//--------------------- .nv.shared._ZN10layer_norm13ln_bwd_kernelINS_13Kernel_traitsIf13__nv_bfloat16fS2_fjLj3072ELj1ELj1ELj4ELj16ENS_18Kernel_traits_baseILj3072EfS2_fS2_fjLj128EEEEELb1ELb1ELb1ELb0EEEvNS_9BwdParamsE --------------------------
	.section	.nv.shared._ZN10layer_norm13ln_bwd_kernelINS_13Kernel_traitsIf13__nv_bfloat16fS2_fjLj3072ELj1ELj1ELj4ELj16ENS_18Kernel_traits_baseILj3072EfS2_fS2_fjLj128EEEEELb1ELb1ELb1ELb0EEEvNS_9BwdParamsE,"aw",@nobits
	.sectionflags	@""
	.align	16


//--------------------- .nv.shared._ZN10layer_norm22ln_bwd_finalize_kernelINS_22Kernel_traits_finalizeILj3072Ef13__nv_bfloat16fS2_fjLb1ELj1024ELj4ENS_18Kernel_traits_baseILj3072EfS2_fS2_fjLj1024EEEEELb1ELb1EEEvNS_9BwdParamsE --------------------------
	.section	.nv.shared._ZN10layer_norm22ln_bwd_finalize_kernelINS_22Kernel_traits_finalizeILj3072Ef13__nv_bfloat16fS2_fjLb1ELj1024ELj4ENS_18Kernel_traits_baseILj3072EfS2_fS2_fjLj1024EEEEELb1ELb1EEEvNS_9BwdParamsE,"aw",@nobits
	.sectionflags	@""
	.align	16
.nv.shared._ZN10layer_norm22ln_bwd_finalize_kernelINS_22Kernel_traits_finalizeILj3072Ef13__nv_bfloat16fS2_fjLb1ELj1024ELj4ENS_18Kernel_traits_baseILj3072EfS2_fS2_fjLj1024EEEEELb1ELb1EEEvNS_9BwdParamsE:
	.zero		12672


//--------------------- .nv.shared._ZN10layer_norm13ln_bwd_kernelINS_13Kernel_traitsIf13__nv_bfloat16fS2_fjLj3072ELj1ELj1ELj4ELj16ENS_18Kernel_traits_baseILj3072EfS2_fS2_fjLj128EEEEELb1ELb1ELb1ELb1EEEvNS_9BwdParamsE --------------------------
	.section	.nv.shared._ZN10layer_norm13ln_bwd_kernelINS_13Kernel_traitsIf13__nv_bfloat16fS2_fjLj3072ELj1ELj1ELj4ELj16ENS_18Kernel_traits_baseILj3072EfS2_fS2_fjLj128EEEEELb1ELb1ELb1ELb1EEEvNS_9BwdParamsE,"aw",@nobits
	.sectionflags	@""
	.align	16


//--------------------- .nv.shared._ZN10layer_norm13ln_bwd_kernelINS_13Kernel_traitsIf6__halfS2_S2_fjLj3072ELj1ELj1ELj4ELj16ENS_18Kernel_traits_baseILj3072EfS2_S2_S2_fjLj128EEEEELb0ELb0ELb0ELb0EEEvNS_9BwdParamsE --------------------------
	.section	.nv.shared._ZN10layer_norm13ln_bwd_kernelINS_13Kernel_traitsIf6__halfS2_S2_fjLj3072ELj1ELj1ELj4ELj16ENS_18Kernel_traits_baseILj3072EfS2_S2_S2_fjLj128EEEEELb0ELb0ELb0ELb0EEEvNS_9BwdParamsE,"aw",@nobits
	.sectionflags	@""
	.align	16


//--------------------- .nv.shared._ZN10layer_norm13ln_bwd_kernelINS_13Kernel_traitsIf6__halfS2_S2_fjLj3072ELj1ELj1ELj4ELj16ENS_18Kernel_traits_baseILj3072EfS2_S2_S2_fjLj128EEEEELb0ELb0ELb0ELb1EEEvNS_9BwdParamsE --------------------------
	.section	.nv.shared._ZN10layer_norm13ln_bwd_kernelINS_13Kernel_traitsIf6__halfS2_S2_fjLj3072ELj1ELj1ELj4ELj16ENS_18Kernel_traits_baseILj3072EfS2_S2_S2_fjLj128EEEEELb0ELb0ELb0ELb1EEEvNS_9BwdParamsE,"aw",@nobits
	.sectionflags	@""
	.align	16


//--------------------- .nv.shared._ZN10layer_norm13ln_bwd_kernelINS_13Kernel_traitsIf6__halfS2_S2_fjLj3072ELj1ELj1ELj4ELj16ENS_18Kernel_traits_baseILj3072EfS2_S2_S2_fjLj128EEEEELb0ELb0ELb1ELb0EEEvNS_9BwdParamsE --------------------------
	.section	.nv.shared._ZN10layer_norm13ln_bwd_kernelINS_13Kernel_traitsIf6__halfS2_S2_fjLj3072ELj1ELj1ELj4ELj16ENS_18Kernel_traits_baseILj3072EfS2_S2_S2_fjLj128EEEEELb0ELb0ELb1ELb0EEEvNS_9BwdParamsE,"aw",@nobits
	.sectionflags	@""
	.align	16


//--------------------- .nv.shared._ZN10layer_norm13ln_bwd_kernelINS_13Kernel_traitsIf6__halfS2_S2_fjLj3072ELj1ELj1ELj4ELj16ENS_18Kernel_traits_baseILj3072EfS2_S2_S2_fjLj128EEEEELb0ELb0ELb1ELb1EEEvNS_9BwdParamsE --------------------------
	.section	.nv.shared._ZN10layer_norm13ln_bwd_kernelINS_13Kernel_traitsIf6__halfS2_S2_fjLj3072ELj1ELj1ELj4ELj16ENS_18Kernel_traits_baseILj3072EfS2_S2_S2_fjLj128EEEEELb0ELb0ELb1ELb1EEEvNS_9BwdParamsE,"aw",@nobits
	.sectionflags	@""
	.align	16


//--------------------- .nv.shared._ZN10layer_norm13ln_bwd_kernelINS_13Kernel_traitsIf6__halfS2_S2_fjLj3072ELj1ELj1ELj4ELj16ENS_18Kernel_traits_baseILj3072EfS2_S2_S2_fjLj128EEEEELb0ELb1ELb0ELb0EEEvNS_9BwdParamsE --------------------------
	.section	.nv.shared._ZN10layer_norm13ln_bwd_kernelINS_13Kernel_traitsIf6__halfS2_S2_fjLj3072ELj1ELj1ELj4ELj16ENS_18Kernel_traits_baseILj3072EfS2_S2_S2_fjLj128EEEEELb0ELb1ELb0ELb0EEEvNS_9BwdParamsE,"aw",@nobits
	.sectionflags	@""
	.align	16


//--------------------- .nv.shared._ZN10layer_norm13ln_bwd_kernelINS_13Kernel_traitsIf6__halfS2_S2_fjLj3072ELj1ELj1ELj4ELj16ENS_18Kernel_traits_baseILj3072EfS2_S2_S2_fjLj128EEEEELb0ELb1ELb0ELb1EEEvNS_9BwdParamsE --------------------------
	.section	.nv.shared._ZN10layer_norm13ln_bwd_kernelINS_13Kernel_traitsIf6__halfS2_S2_fjLj3072ELj1ELj1ELj4ELj16ENS_18Kernel_traits_baseILj3072EfS2_S2_S2_fjLj128EEEEELb0ELb1ELb0ELb1EEEvNS_9BwdParamsE,"aw",@nobits
	.sectionflags	@""
	.align	16


//--------------------- .nv.shared._ZN10layer_norm13ln_bwd_kernelINS_13Kernel_traitsIf6__halfS2_S2_fjLj3072ELj1ELj1ELj4ELj16ENS_18Kernel_traits_baseILj3072EfS2_S2_S2_fjLj128EEEEELb0ELb1ELb1ELb0EEEvNS_9BwdParamsE --------------------------
	.section	.nv.shared._ZN10layer_norm13ln_bwd_kernelINS_13Kernel_traitsIf6__halfS2_S2_fjLj3072ELj1ELj1ELj4ELj16ENS_18Kernel_traits_baseILj3072EfS2_S2_S2_fjLj128EEEEELb0ELb1ELb1ELb0EEEvNS_9BwdParamsE,"aw",@nobits
	.sectionflags	@""
	.align	16


//--------------------- .nv.shared._ZN10layer_norm13ln_bwd_kernelINS_13Kernel_traitsIf6__halfS2_S2_fjLj3072ELj1ELj1ELj4ELj16ENS_18Kernel_traits_baseILj3072EfS2_S2_S2_fjLj128EEEEELb0ELb1ELb1ELb1EEEvNS_9BwdParamsE --------------------------
	.section	.nv.shared._ZN10layer_norm13ln_bwd_kernelINS_13Kernel_traitsIf6__halfS2_S2_fjLj3072ELj1ELj1ELj4ELj16ENS_18Kernel_traits_baseILj3072EfS2_S2_S2_fjLj128EEEEELb0ELb1ELb1ELb1EEEvNS_9BwdParamsE,"aw",@nobits
	.sectionflags	@""
	.align	16


//--------------------- .nv.shared._ZN10layer_norm13ln_bwd_kernelINS_13Kernel_traitsIf6__halfS2_S2_fjLj3072ELj1ELj1ELj4ELj16ENS_18Kernel_traits_baseILj3072EfS2_S2_S2_fjLj128EEEEELb1ELb0ELb0ELb0EEEvNS_9BwdParamsE --------------------------
	.section	.nv.shared._ZN10layer_norm13ln_bwd_kernelINS_13Kernel_traitsIf6__halfS2_S2_fjLj3072ELj1ELj1ELj4ELj16ENS_18Kernel_traits_baseILj3072EfS2_S2_S2_fjLj128EEEEELb1ELb0ELb0ELb0EEEvNS_9BwdParamsE,"aw",@nobits
	.sectionflags	@""
	.align	16


//--------------------- .nv.shared._ZN10layer_norm13ln_bwd_kernelINS_13Kernel_traitsIf6__halfS2_S2_fjLj3072ELj1ELj1ELj4ELj16ENS_18Kernel_traits_baseILj3072EfS2_S2_S2_fjLj128EEEEELb1ELb0ELb0ELb1EEEvNS_9BwdParamsE --------------------------
	.section	.nv.shared._ZN10layer_norm13ln_bwd_kernelINS_13Kernel_traitsIf6__halfS2_S2_fjLj3072ELj1ELj1ELj4ELj16ENS_18Kernel_traits_baseILj3072EfS2_S2_S2_fjLj128EEEEELb1ELb0ELb0ELb1EEEvNS_9BwdParamsE,"aw",@nobits
	.sectionflags	@""
	.align	16


//--------------------- .nv.shared._ZN10layer_norm22ln_bwd_finalize_kernelINS_22Kernel_traits_finalizeILj3072Ef6__halfS2_S2_fjLb0ELj1024ELj4ENS_18Kernel_traits_baseILj3072EfS2_S2_S2_fjLj1024EEEEELb0ELb0EEEvNS_9BwdParamsE --------------------------
	.section	.nv.shared._ZN10layer_norm22ln_bwd_finalize_kernelINS_22Kernel_traits_finalizeILj3072Ef6__halfS2_S2_fjLb0ELj1024ELj4ENS_18Kernel_traits_baseILj3072EfS2_S2_S2_fjLj1024EEEEELb0ELb0EEEvNS_9BwdParamsE,"aw",@nobits
	.sectionflags	@""
	.align	16
.nv.shared._ZN10layer_norm22ln_bwd_finalize_kernelINS_22Kernel_traits_finalizeILj3072Ef6__halfS2_S2_fjLb0ELj1024ELj4ENS_18Kernel_traits_baseILj3072EfS2_S2_S2_fjLj1024EEEEELb0ELb0EEEvNS_9BwdParamsE:
	.zero		8448


//--------------------- .nv.shared._ZN10layer_norm13ln_bwd_kernelINS_13Kernel_traitsIf6__halfS2_S2_fjLj3072ELj1ELj1ELj4ELj16ENS_18Kernel_traits_baseILj3072EfS2_S2_S2_fjLj128EEEEELb1ELb0ELb1ELb0EEEvNS_9BwdParamsE --------------------------
	.section	.nv.shared._ZN10layer_norm13ln_bwd_kernelINS_13Kernel_traitsIf6__halfS2_S2_fjLj3072ELj1ELj1ELj4ELj16ENS_18Kernel_traits_baseILj3072EfS2_S2_S2_fjLj128EEEEELb1ELb0ELb1ELb0EEEvNS_9BwdParamsE,"aw",@nobits
	.sectionflags	@""
	.align	16


//--------------------- .nv.shared._ZN10layer_norm22ln_bwd_finalize_kernelINS_22Kernel_traits_finalizeILj3072Ef6__halfS2_S2_fjLb0ELj1024ELj4ENS_18Kernel_traits_baseILj3072EfS2_S2_S2_fjLj1024EEEEELb0ELb1EEEvNS_9BwdParamsE --------------------------
	.section	.nv.shared._ZN10layer_norm22ln_bwd_finalize_kernelINS_22Kernel_traits_finalizeILj3072Ef6__halfS2_S2_fjLb0ELj1024ELj4ENS_18Kernel_traits_baseILj3072EfS2_S2_S2_fjLj1024EEEEELb0ELb1EEEvNS_9BwdParamsE,"aw",@nobits
	.sectionflags	@""
	.align	16
.nv.shared._ZN10layer_norm22ln_bwd_finalize_kernelINS_22Kernel_traits_finalizeILj3072Ef6__halfS2_S2_fjLb0ELj1024ELj4ENS_18Kernel_traits_baseILj3072EfS2_S2_S2_fjLj1024EEEEELb0ELb1EEEvNS_9BwdParamsE:
	.zero		8448


//--------------------- .nv.shared._ZN10layer_norm13ln_bwd_kernelINS_13Kernel_traitsIf6__halfS2_S2_fjLj3072ELj1ELj1ELj4ELj16ENS_18Kernel_traits_baseILj3072EfS2_S2_S2_fjLj128EEEEELb1ELb0ELb1ELb1EEEvNS_9BwdParamsE --------------------------
	.section	.nv.shared._ZN10layer_norm13ln_bwd_kernelINS_13Kernel_traitsIf6__halfS2_S2_fjLj3072ELj1ELj1ELj4ELj16ENS_18Kernel_traits_baseILj3072EfS2_S2_S2_fjLj128EEEEELb1ELb0ELb1ELb1EEEvNS_9BwdParamsE,"aw",@nobits
	.sectionflags	@""
	.align	16


//--------------------- .nv.shared._ZN10layer_norm13ln_bwd_kernelINS_13Kernel_traitsIf6__halfS2_S2_fjLj3072ELj1ELj1ELj4ELj16ENS_18Kernel_traits_baseILj3072EfS2_S2_S2_fjLj128EEEEELb1ELb1ELb0ELb0EEEvNS_9BwdParamsE --------------------------
	.section	.nv.shared._ZN10layer_norm13ln_bwd_kernelINS_13Kernel_traitsIf6__halfS2_S2_fjLj3072ELj1ELj1ELj4ELj16ENS_18Kernel_traits_baseILj3072EfS2_S2_S2_fjLj128EEEEELb1ELb1ELb0ELb0EEEvNS_9BwdParamsE,"aw",@nobits
	.sectionflags	@""
	.align	16


//--------------------- .nv.shared._ZN10layer_norm13ln_bwd_kernelINS_13Kernel_traitsIf6__halfS2_S2_fjLj3072ELj1ELj1ELj4ELj16ENS_18Kernel_traits_baseILj3072EfS2_S2_S2_fjLj128EEEEELb1ELb1ELb0ELb1EEEvNS_9BwdParamsE --------------------------
	.section	.nv.shared._ZN10layer_norm13ln_bwd_kernelINS_13Kernel_traitsIf6__halfS2_S2_fjLj3072ELj1ELj1ELj4ELj16ENS_18Kernel_traits_baseILj3072EfS2_S2_S2_fjLj128EEEEELb1ELb1ELb0ELb1EEEvNS_9BwdParamsE,"aw",@nobits
	.sectionflags	@""
	.align	16


//--------------------- .nv.shared._ZN10layer_norm22ln_bwd_finalize_kernelINS_22Kernel_traits_finalizeILj3072Ef6__halfS2_S2_fjLb1ELj1024ELj4ENS_18Kernel_traits_baseILj3072EfS2_S2_S2_fjLj1024EEEEELb1ELb0EEEvNS_9BwdParamsE --------------------------
	.section	.nv.shared._ZN10layer_norm22ln_bwd_finalize_kernelINS_22Kernel_traits_finalizeILj3072Ef6__halfS2_S2_fjLb1ELj1024ELj4ENS_18Kernel_traits_baseILj3072EfS2_S2_S2_fjLj1024EEEEELb1ELb0EEEvNS_9BwdParamsE,"aw",@nobits
	.sectionflags	@""
	.align	16
.nv.shared._ZN10layer_norm22ln_bwd_finalize_kernelINS_22Kernel_traits_finalizeILj3072Ef6__halfS2_S2_fjLb1ELj1024ELj4ENS_18Kernel_traits_baseILj3072EfS2_S2_S2_fjLj1024EEEEELb1ELb0EEEvNS_9BwdParamsE:
	.zero		12672


//--------------------- .nv.shared._ZN10layer_norm13ln_bwd_kernelINS_13Kernel_traitsIf6__halfS2_S2_fjLj3072ELj1ELj1ELj4ELj16ENS_18Kernel_traits_baseILj3072EfS2_S2_S2_fjLj128EEEEELb1ELb1ELb1ELb0EEEvNS_9BwdParamsE --------------------------
	.section	.nv.shared._ZN10layer_norm13ln_bwd_kernelINS_13Kernel_traitsIf6__halfS2_S2_fjLj3072ELj1ELj1ELj4ELj16ENS_18Kernel_traits_baseILj3072EfS2_S2_S2_fjLj128EEEEELb1ELb1ELb1ELb0EEEvNS_9BwdParamsE,"aw",@nobits
	.sectionflags	@""
	.align	16


//--------------------- .nv.shared._ZN10layer_norm22ln_bwd_finalize_kernelINS_22Kernel_traits_finalizeILj3072Ef6__halfS2_S2_fjLb1ELj1024ELj4ENS_18Kernel_traits_baseILj3072EfS2_S2_S2_fjLj1024EEEEELb1ELb1EEEvNS_9BwdParamsE --------------------------
	.section	.nv.shared._ZN10layer_norm22ln_bwd_finalize_kernelINS_22Kernel_traits_finalizeILj3072Ef6__halfS2_S2_fjLb1ELj1024ELj4ENS_18Kernel_traits_baseILj3072EfS2_S2_S2_fjLj1024EEEEELb1ELb1EEEvNS_9BwdParamsE,"aw",@nobits
	.sectionflags	@""
	.align	16
.nv.shared._ZN10layer_norm22ln_bwd_finalize_kernelINS_22Kernel_traits_finalizeILj3072Ef6__halfS2_S2_fjLb1ELj1024ELj4ENS_18Kernel_traits_baseILj3072EfS2_S2_S2_fjLj1024EEEEELb1ELb1EEEvNS_9BwdParamsE:
	.zero		12672


//--------------------- .nv.shared._ZN10layer_norm13ln_bwd_kernelINS_13Kernel_traitsIf6__halfS2_S2_fjLj3072ELj1ELj1ELj4ELj16ENS_18Kernel_traits_baseILj3072EfS2_S2_S2_fjLj128EEEEELb1ELb1ELb1ELb1EEEvNS_9BwdParamsE --------------------------
	.section	.nv.shared._ZN10layer_norm13ln_bwd_kernelINS_13Kernel_traitsIf6__halfS2_S2_fjLj3072ELj1ELj1ELj4ELj16ENS_18Kernel_traits_baseILj3072EfS2_S2_S2_fjLj128EEEEELb1ELb1ELb1ELb1EEEvNS_9BwdParamsE,"aw",@nobits
	.sectionflags	@""
	.align	16


//--------------------- .nv.shared._ZN10layer_norm13ln_bwd_kernelINS_13Kernel_traitsI6__halfS2_fS2_fjLj3072ELj1ELj1ELj4ELj16ENS_18Kernel_traits_baseILj3072ES2_S2_fS2_fjLj128EEEEELb0ELb0ELb0ELb0EEEvNS_9BwdParamsE --------------------------
	.section	.nv.shared._ZN10layer_norm13ln_bwd_kernelINS_13Kernel_traitsI6__halfS2_fS2_fjLj3072ELj1ELj1ELj4ELj16ENS_18Kernel_traits_baseILj3072ES2_S2_fS2_fjLj128EEEEELb0ELb0ELb0ELb0EEEvNS_9BwdParamsE,"aw",@nobits
	.sectionflags	@""
	.align	16


//--------------------- .nv.shared._ZN10layer_norm13ln_bwd_kernelINS_13Kernel_traitsI6__halfS2_fS2_fjLj3072ELj1ELj1ELj4ELj16ENS_18Kernel_traits_baseILj3072ES2_S2_fS2_fjLj128EEEEELb0ELb0ELb0ELb1EEEvNS_9BwdParamsE --------------------------
	.section	.nv.shared._ZN10layer_norm13ln_bwd_kernelINS_13Kernel_traitsI6__halfS2_fS2_fjLj3072ELj1ELj1ELj4ELj16ENS_18Kernel_traits_baseILj3072ES2_S2_fS2_fjLj128EEEEELb0ELb0ELb0ELb1EEEvNS_9BwdParamsE,"aw",@nobits
	.sectionflags	@""
	.align	16


//--------------------- .nv.shared._ZN10layer_norm13ln_bwd_kernelINS_13Kernel_traitsI6__halfS2_fS2_fjLj3072ELj1ELj1ELj4ELj16ENS_18Kernel_traits_baseILj3072ES2_S2_fS2_fjLj128EEEEELb0ELb0ELb1ELb0EEEvNS_9BwdParamsE --------------------------
	.section	.nv.shared._ZN10layer_norm13ln_bwd_kernelINS_13Kernel_traitsI6__halfS2_fS2_fjLj3072ELj1ELj1ELj4ELj16ENS_18Kernel_traits_baseILj3072ES2_S2_fS2_fjLj128EEEEELb0ELb0ELb1ELb0EEEvNS_9BwdParamsE,"aw",@nobits
	.sectionflags	@""
	.align	16


//--------------------- .nv.shared._ZN10layer_norm13ln_bwd_kernelINS_13Kernel_traitsI6__halfS2_fS2_fjLj3072ELj1ELj1ELj4ELj16ENS_18Kernel_traits_baseILj3072ES2_S2_fS2_fjLj128EEEEELb0ELb0ELb1ELb1EEEvNS_9BwdParamsE --------------------------
	.section	.nv.shared._ZN10layer_norm13ln_bwd_kernelINS_13Kernel_traitsI6__halfS2_fS2_fjLj3072ELj1ELj1ELj4ELj16ENS_18Kernel_traits_baseILj3072ES2_S2_fS2_fjLj128EEEEELb0ELb0ELb1ELb1EEEvNS_9BwdParamsE,"aw",@nobits
	.sectionflags	@""
	.align	16


//--------------------- .nv.shared._ZN10layer_norm13ln_bwd_kernelINS_13Kernel_traitsI6__halfS2_fS2_fjLj3072ELj1ELj1ELj4ELj16ENS_18Kernel_traits_baseILj3072ES2_S2_fS2_fjLj128EEEEELb0ELb1ELb0ELb0EEEvNS_9BwdParamsE --------------------------
	.section	.nv.shared._ZN10layer_norm13ln_bwd_kernelINS_13Kernel_traitsI6__halfS2_fS2_fjLj3072ELj1ELj1ELj4ELj16ENS_18Kernel_traits_baseILj3072ES2_S2_fS2_fjLj128EEEEELb0ELb1ELb0ELb0EEEvNS_9BwdParamsE,"aw",@nobits
	.sectionflags	@""
	.align	16


//--------------------- .nv.shared._ZN10layer_norm13ln_bwd_kernelINS_13Kernel_traitsI6__halfS2_fS2_fjLj3072ELj1ELj1ELj4ELj16ENS_18Kernel_traits_baseILj3072ES2_S2_fS2_fjLj128EEEEELb0ELb1ELb0ELb1EEEvNS_9BwdParamsE --------------------------
	.section	.nv.shared._ZN10layer_norm13ln_bwd_kernelINS_13Kernel_traitsI6__halfS2_fS2_fjLj3072ELj1ELj1ELj4ELj16ENS_18Kernel_traits_baseILj3072ES2_S2_fS2_fjLj128EEEEELb0ELb1ELb0ELb1EEEvNS_9BwdParamsE,"aw",@nobits
	.sectionflags	@""
	.align	16


//--------------------- .nv.shared._ZN10layer_norm13ln_bwd_kernelINS_13Kernel_traitsI6__halfS2_fS2_fjLj3072ELj1ELj1ELj4ELj16ENS_18Kernel_traits_baseILj3072ES2_S2_fS2_fjLj128EEEEELb0ELb1ELb1ELb0EEEvNS_9BwdParamsE --------------------------
	.section	.nv.shared._ZN10layer_norm13ln_bwd_kernelINS_13Kernel_traitsI6__halfS2_fS2_fjLj3072ELj1ELj1ELj4ELj16ENS_18Kernel_traits_baseILj3072ES2_S2_fS2_fjLj128EEEEELb0ELb1ELb1ELb0EEEvNS_9BwdParamsE,"aw",@nobits
	.sectionflags	@""
	.align	16


//--------------------- .nv.shared._ZN10layer_norm13ln_bwd_kernelINS_13Kernel_traitsI6__halfS2_fS2_fjLj3072ELj1ELj1ELj4ELj16ENS_18Kernel_traits_baseILj3072ES2_S2_fS2_fjLj128EEEEELb0ELb1ELb1ELb1EEEvNS_9BwdParamsE --------------------------
	.section	.nv.shared._ZN10layer_norm13ln_bwd_kernelINS_13Kernel_traitsI6__halfS2_fS2_fjLj3072ELj1ELj1ELj4ELj16ENS_18Kernel_traits_baseILj3072ES2_S2_fS2_fjLj128EEEEELb0ELb1ELb1ELb1EEEvNS_9BwdParamsE,"aw",@nobits
	.sectionflags	@""
	.align	16


//--------------------- .nv.shared._ZN10layer_norm13ln_bwd_kernelINS_13Kernel_traitsI6__halfS2_fS2_fjLj3072ELj1ELj1ELj4ELj16ENS_18Kernel_traits_baseILj3072ES2_S2_fS2_fjLj128EEEEELb1ELb0ELb0ELb0EEEvNS_9BwdParamsE --------------------------
	.section	.nv.shared._ZN10layer_norm13ln_bwd_kernelINS_13Kernel_traitsI6__halfS2_fS2_fjLj3072ELj1ELj1ELj4ELj16ENS_18Kernel_traits_baseILj3072ES2_S2_fS2_fjLj128EEEEELb1ELb0ELb0ELb0EEEvNS_9BwdParamsE,"aw",@nobits
	.sectionflags	@""
	.align	16


//--------------------- .nv.shared._ZN10layer_norm13ln_bwd_kernelINS_13Kernel_traitsI6__halfS2_fS2_fjLj3072ELj1ELj1ELj4ELj16ENS_18Kernel_traits_baseILj3072ES2_S2_fS2_fjLj128EEEEELb1ELb0ELb0ELb1EEEvNS_9BwdParamsE --------------------------
	.section	.nv.shared._ZN10layer_norm13ln_bwd_kernelINS_13Kernel_traitsI6__halfS2_fS2_fjLj3072ELj1ELj1ELj4ELj16ENS_18Kernel_traits_baseILj3072ES2_S2_fS2_fjLj128EEEEELb1ELb0ELb0ELb1EEEvNS_9BwdParamsE,"aw",@nobits
	.sectionflags	@""
	.align	16


//--------------------- .nv.shared._ZN10layer_norm22ln_bwd_finalize_kernelINS_22Kernel_traits_finalizeILj3072E6__halfS2_fS2_fjLb0ELj1024ELj4ENS_18Kernel_traits_baseILj3072ES2_S2_fS2_fjLj1024EEEEELb0ELb0EEEvNS_9BwdParamsE --------------------------
	.section	.nv.shared._ZN10layer_norm22ln_bwd_finalize_kernelINS_22Kernel_traits_finalizeILj3072E6__halfS2_fS2_fjLb0ELj1024ELj4ENS_18Kernel_traits_baseILj3072ES2_S2_fS2_fjLj1024EEEEELb0ELb0EEEvNS_9BwdParamsE,"aw",@nobits
	.sectionflags	@""
	.align	16
.nv.shared._ZN10layer_norm22ln_bwd_finalize_kernelINS_22Kernel_traits_finalizeILj3072E6__halfS2_fS2_fjLb0ELj1024ELj4ENS_18Kernel_traits_baseILj3072ES2_S2_fS2_fjLj1024EEEEELb0ELb0EEEvNS_9BwdParamsE:
	.zero		8448


//--------------------- .nv.shared._ZN10layer_norm13ln_bwd_kernelINS_13Kernel_traitsI6__halfS2_fS2_fjLj3072ELj1ELj1ELj4ELj16ENS_18Kernel_traits_baseILj3072ES2_S2_fS2_fjLj128EEEEELb1ELb0ELb1ELb0EEEvNS_9BwdParamsE --------------------------
	.section	.nv.shared._ZN10layer_norm13ln_bwd_kernelINS_13Kernel_traitsI6__halfS2_fS2_fjLj3072ELj1ELj1ELj4ELj16ENS_18Kernel_traits_baseILj3072ES2_S2_fS2_fjLj128EEEEELb1ELb0ELb1ELb0EEEvNS_9BwdParamsE,"aw",@nobits
	.sectionflags	@""
	.align	16


//--------------------- .nv.shared._ZN10layer_norm22ln_bwd_finalize_kernelINS_22Kernel_traits_finalizeILj3072E6__halfS2_fS2_fjLb0ELj1024ELj4ENS_18Kernel_traits_baseILj3072ES2_S2_fS2_fjLj1024EEEEELb0ELb1EEEvNS_9BwdParamsE --------------------------
	.section	.nv.shared._ZN10layer_norm22ln_bwd_finalize_kernelINS_22Kernel_traits_finalizeILj3072E6__halfS2_fS2_fjLb0ELj1024ELj4ENS_18Kernel_traits_baseILj3072ES2_S2_fS2_fjLj1024EEEEELb0ELb1EEEvNS_9BwdParamsE,"aw",@nobits
	.sectionflags	@""
	.align	16
.nv.shared._ZN10layer_norm22ln_bwd_finalize_kernelINS_22Kernel_traits_finalizeILj3072E6__halfS2_fS2_fjLb0ELj1024ELj4ENS_18Kernel_traits_baseILj3072ES2_S2_fS2_fjLj1024EEEEELb0ELb1EEEvNS_9BwdParamsE:
	.zero		8448


//--------------------- .nv.shared._ZN10layer_norm13ln_bwd_kernelINS_13Kernel_traitsI6__halfS2_fS2_fjLj3072ELj1ELj1ELj4ELj16ENS_18Kernel_traits_baseILj3072ES2_S2_fS2_fjLj128EEEEELb1ELb0ELb1ELb1EEEvNS_9BwdParamsE --------------------------
	.section	.nv.shared._ZN10layer_norm13ln_bwd_kernelINS_13Kernel_traitsI6__halfS2_fS2_fjLj3072ELj1ELj1ELj4ELj16ENS_18Kernel_traits_baseILj3072ES2_S2_fS2_fjLj128EEEEELb1ELb0ELb1ELb1EEEvNS_9BwdParamsE,"aw",@nobits
	.sectionflags	@""
	.align	16


//--------------------- .nv.shared._ZN10layer_norm13ln_bwd_kernelINS_13Kernel_traitsI6__halfS2_fS2_fjLj3072ELj1ELj1ELj4ELj16ENS_18Kernel_traits_baseILj3072ES2_S2_fS2_fjLj128EEEEELb1ELb1ELb0ELb0EEEvNS_9BwdParamsE --------------------------
	.section	.nv.shared._ZN10layer_norm13ln_bwd_kernelINS_13Kernel_traitsI6__halfS2_fS2_fjLj3072ELj1ELj1ELj4ELj16ENS_18Kernel_traits_baseILj3072ES2_S2_fS2_fjLj128EEEEELb1ELb1ELb0ELb0EEEvNS_9BwdParamsE,"aw",@nobits
	.sectionflags	@""
	.align	16


//--------------------- .nv.shared._ZN10layer_norm13ln_bwd_kernelINS_13Kernel_traitsI6__halfS2_fS2_fjLj3072ELj1ELj1ELj4ELj16ENS_18Kernel_traits_baseILj3072ES2_S2_fS2_fjLj128EEEEELb1ELb1ELb0ELb1EEEvNS_9BwdParamsE --------------------------
	.section	.nv.shared._ZN10layer_norm13ln_bwd_kernelINS_13Kernel_traitsI6__halfS2_fS2_fjLj3072ELj1ELj1ELj4ELj16ENS_18Kernel_traits_baseILj3072ES2_S2_fS2_fjLj128EEEEELb1ELb1ELb0ELb1EEEvNS_9BwdParamsE,"aw",@nobits
	.sectionflags	@""
	.align	16


//--------------------- .nv.shared._ZN10layer_norm22ln_bwd_finalize_kernelINS_22Kernel_traits_finalizeILj3072E6__halfS2_fS2_fjLb1ELj1024ELj4ENS_18Kernel_traits_baseILj3072ES2_S2_fS2_fjLj1024EEEEELb1ELb0EEEvNS_9BwdParamsE --------------------------
	.section	.nv.shared._ZN10layer_norm22ln_bwd_finalize_kernelINS_22Kernel_traits_finalizeILj3072E6__halfS2_fS2_fjLb1ELj1024ELj4ENS_18Kernel_traits_baseILj3072ES2_S2_fS2_fjLj1024EEEEELb1ELb0EEEvNS_9BwdParamsE,"aw",@nobits
	.sectionflags	@""
	.align	16
.nv.shared._ZN10layer_norm22ln_bwd_finalize_kernelINS_22Kernel_traits_finalizeILj3072E6__halfS2_fS2_fjLb1ELj1024ELj4ENS_18Kernel_traits_baseILj3072ES2_S2_fS2_fjLj1024EEEEELb1ELb0EEEvNS_9BwdParamsE:
	.zero		12672


//--------------------- .nv.shared._ZN10layer_norm13ln_bwd_kernelINS_13Kernel_traitsI6__halfS2_fS2_fjLj3072ELj1ELj1ELj4ELj16ENS_18Kernel_traits_baseILj3072ES2_S2_fS2_fjLj128EEEEELb1ELb1ELb1ELb0EEEvNS_9BwdParamsE --------------------------
	.section	.nv.shared._ZN10layer_norm13ln_bwd_kernelINS_13Kernel_traitsI6__halfS2_fS2_fjLj3072ELj1ELj1ELj4ELj16ENS_18Kernel_traits_baseILj3072ES2_S2_fS2_fjLj128EEEEELb1ELb1ELb1ELb0EEEvNS_9BwdParamsE,"aw",@nobits
	.sectionflags	@""
	.align	16


//--------------------- .nv.shared._ZN10layer_norm22ln_bwd_finalize_kernelINS_22Kernel_traits_finalizeILj3072E6__halfS2_fS2_fjLb1ELj1024ELj4ENS_18Kernel_traits_baseILj3072ES2_S2_fS2_fjLj1024EEEEELb1ELb1EEEvNS_9BwdParamsE --------------------------
	.section	.nv.shared._ZN10layer_norm22ln_bwd_finalize_kernelINS_22Kernel_traits_finalizeILj3072E6__halfS2_fS2_fjLb1ELj1024ELj4ENS_18Kernel_traits_baseILj3072ES2_S2_fS2_fjLj1024EEEEELb1ELb1EEEvNS_9BwdParamsE,"aw",@nobits
	.sectionflags	@""
	.align	16
.nv.shared._ZN10layer_norm22ln_bwd_finalize_kernelINS_22Kernel_traits_finalizeILj3072E6__halfS2_fS2_fjLb1ELj1024ELj4ENS_18Kernel_traits_baseILj3072ES2_S2_fS2_fjLj1024EEEEELb1ELb1EEEvNS_9BwdParamsE:
	.zero		12672


//--------------------- .nv.shared._ZN10layer_norm13ln_bwd_kernelINS_13Kernel_traitsI6__halfS2_fS2_fjLj3072ELj1ELj1ELj4ELj16ENS_18Kernel_traits_baseILj3072ES2_S2_fS2_fjLj128EEEEELb1ELb1ELb1ELb1EEEvNS_9BwdParamsE --------------------------
	.section	.nv.shared._ZN10layer_norm13ln_bwd_kernelINS_13Kernel_traitsI6__halfS2_fS2_fjLj3072ELj1ELj1ELj4ELj16ENS_18Kernel_traits_baseILj3072ES2_S2_fS2_fjLj128EEEEELb1ELb1ELb1ELb1EEEvNS_9BwdParamsE,"aw",@nobits
	.sectionflags	@""
	.align	16


//--------------------- .nv.shared._ZN10layer_norm13ln_bwd_kernelINS_13Kernel_traitsIf6__halffS2_fjLj3072ELj1ELj1ELj4ELj16ENS_18Kernel_traits_baseILj3072EfS2_fS2_fjLj128EEEEELb0ELb0ELb0ELb0EEEvNS_9BwdParamsE --------------------------
	.section	.nv.shared._ZN10layer_norm13ln_bwd_kernelINS_13Kernel_traitsIf6__halffS2_fjLj3072ELj1ELj1ELj4ELj16ENS_18Kernel_traits_baseILj3072EfS2_fS2_fjLj128EEEEELb0ELb0ELb0ELb0EEEvNS_9BwdParamsE,"aw",@nobits
	.sectionflags	@""
	.align	16


//--------------------- .nv.shared._ZN10layer_norm13ln_bwd_kernelINS_13Kernel_traitsIf6__halffS2_fjLj3072ELj1ELj1ELj4ELj16ENS_18Kernel_traits_baseILj3072EfS2_fS2_fjLj128EEEEELb0ELb0ELb0ELb1EEEvNS_9BwdParamsE --------------------------
	.section	.nv.shared._ZN10layer_norm13ln_bwd_kernelINS_13Kernel_traitsIf6__halffS2_fjLj3072ELj1ELj1ELj4ELj16ENS_18Kernel_traits_baseILj3072EfS2_fS2_fjLj128EEEEELb0ELb0ELb0ELb1EEEvNS_9BwdParamsE,"aw",@nobits
	.sectionflags	@""
	.align	16


//--------------------- .nv.shared._ZN10layer_norm13ln_bwd_kernelINS_13Kernel_traitsIf6__halffS2_fjLj3072ELj1ELj1ELj4ELj16ENS_18Kernel_traits_baseILj3072EfS2_fS2_fjLj128EEEEELb0ELb0ELb1ELb0EEEvNS_9BwdParamsE --------------------------
	.section	.nv.shared._ZN10layer_norm13ln_bwd_kernelINS_13Kernel_traitsIf6__halffS2_fjLj3072ELj1ELj1ELj4ELj16ENS_18Kernel_traits_baseILj3072EfS2_fS2_fjLj128EEEEELb0ELb0ELb1ELb0EEEvNS_9BwdParamsE,"aw",@nobits
	.sectionflags	@""
	.align	16


//--------------------- .nv.shared._ZN10layer_norm13ln_bwd_kernelINS_13Kernel_traitsIf6__halffS2_fjLj3072ELj1ELj1ELj4ELj16ENS_18Kernel_traits_baseILj3072EfS2_fS2_fjLj128EEEEELb0ELb0ELb1ELb1EEEvNS_9BwdParamsE --------------------------
	.section	.nv.shared._ZN10layer_norm13ln_bwd_kernelINS_13Kernel_traitsIf6__halffS2_fjLj3072ELj1ELj1ELj4ELj16ENS_18Kernel_traits_baseILj3072EfS2_fS2_fjLj128EEEEELb0ELb0ELb1ELb1EEEvNS_9BwdParamsE,"aw",@nobits
	.sectionflags	@""
	.align	16


//--------------------- .nv.shared._ZN10layer_norm13ln_bwd_kernelINS_13Kernel_traitsIf6__halffS2_fjLj3072ELj1ELj1ELj4ELj16ENS_18Kernel_traits_baseILj3072EfS2_fS2_fjLj128EEEEELb0ELb1ELb0ELb0EEEvNS_9BwdParamsE --------------------------
	.section	.nv.shared._ZN10layer_norm13ln_bwd_kernelINS_13Kernel_traitsIf6__halffS2_fjLj3072ELj1ELj1ELj4ELj16ENS_18Kernel_traits_baseILj3072EfS2_fS2_fjLj128EEEEELb0ELb1ELb0ELb0EEEvNS_9BwdParamsE,"aw",@nobits
	.sectionflags	@""
	.align	16


//--------------------- .nv.shared._ZN10layer_norm13ln_bwd_kernelINS_13Kernel_traitsIf6__halffS2_fjLj3072ELj1ELj1ELj4ELj16ENS_18Kernel_traits_baseILj3072EfS2_fS2_fjLj128EEEEELb0ELb1ELb0ELb1EEEvNS_9BwdParamsE --------------------------
	.section	.nv.shared._ZN10layer_norm13ln_bwd_kernelINS_13Kernel_traitsIf6__halffS2_fjLj3072ELj1ELj1ELj4ELj16ENS_18Kernel_traits_baseILj3072EfS2_fS2_fjLj128EEEEELb0ELb1ELb0ELb1EEEvNS_9BwdParamsE,"aw",@nobits
	.sectionflags	@""
	.align	16


//--------------------- .nv.shared._ZN10layer_norm13ln_bwd_kernelINS_13Kernel_traitsIf6__halffS2_fjLj3072ELj1ELj1ELj4ELj16ENS_18Kernel_traits_baseILj3072EfS2_fS2_fjLj128EEEEELb0ELb1ELb1ELb0EEEvNS_9BwdParamsE --------------------------
	.section	.nv.shared._ZN10layer_norm13ln_bwd_kernelINS_13Kernel_traitsIf6__halffS2_fjLj3072ELj1ELj1ELj4ELj16ENS_18Kernel_traits_baseILj3072EfS2_fS2_fjLj128EEEEELb0ELb1ELb1ELb0EEEvNS_9BwdParamsE,"aw",@nobits
	.sectionflags	@""
	.align	16


//--------------------- .nv.shared._ZN10layer_norm13ln_bwd_kernelINS_13Kernel_traitsIf6__halffS2_fjLj3072ELj1ELj1ELj4ELj16ENS_18Kernel_traits_baseILj3072EfS2_fS2_fjLj128EEEEELb0ELb1ELb1ELb1EEEvNS_9BwdParamsE --------------------------
	.section	.nv.shared._ZN10layer_norm13ln_bwd_kernelINS_13Kernel_traitsIf6__halffS2_fjLj3072ELj1ELj1ELj4ELj16ENS_18Kernel_traits_baseILj3072EfS2_fS2_fjLj128EEEEELb0ELb1ELb1ELb1EEEvNS_9BwdParamsE,"aw",@nobits
	.sectionflags	@""
	.align	16


//--------------------- .nv.shared._ZN10layer_norm13ln_bwd_kernelINS_13Kernel_traitsIf6__halffS2_fjLj3072ELj1ELj1ELj4ELj16ENS_18Kernel_traits_baseILj3072EfS2_fS2_fjLj128EEEEELb1ELb0ELb0ELb0EEEvNS_9BwdParamsE --------------------------
	.section	.nv.shared._ZN10layer_norm13ln_bwd_kernelINS_13Kernel_traitsIf6__halffS2_fjLj3072ELj1ELj1ELj4ELj16ENS_18Kernel_traits_baseILj3072EfS2_fS2_fjLj128EEEEELb1ELb0ELb0ELb0EEEvNS_9BwdParamsE,"aw",@nobits
	.sectionflags	@""
	.align	16


//--------------------- .nv.shared._ZN10layer_norm13ln_bwd_kernelINS_13Kernel_traitsIf6__halffS2_fjLj3072ELj1ELj1ELj4ELj16ENS_18Kernel_traits_baseILj3072EfS2_fS2_fjLj128EEEEELb1ELb0ELb0ELb1EEEvNS_9BwdParamsE --------------------------
	.section	.nv.shared._ZN10layer_norm13ln_bwd_kernelINS_13Kernel_traitsIf6__halffS2_fjLj3072ELj1ELj1ELj4ELj16ENS_18Kernel_traits_baseILj3072EfS2_fS2_fjLj128EEEEELb1ELb0ELb0ELb1EEEvNS_9BwdParamsE,"aw",@nobits
	.sectionflags	@""
	.align	16


//--------------------- .nv.shared._ZN10layer_norm22ln_bwd_finalize_kernelINS_22Kernel_traits_finalizeILj3072Ef6__halffS2_fjLb0ELj1024ELj4ENS_18Kernel_traits_baseILj3072EfS2_fS2_fjLj1024EEEEELb0ELb0EEEvNS_9BwdParamsE --------------------------
	.section	.nv.shared._ZN10layer_norm22ln_bwd_finalize_kernelINS_22Kernel_traits_finalizeILj3072Ef6__halffS2_fjLb0ELj1024ELj4ENS_18Kernel_traits_baseILj3072EfS2_fS2_fjLj1024EEEEELb0ELb0EEEvNS_9BwdParamsE,"aw",@nobits
	.sectionflags	@""
	.align	16
.nv.shared._ZN10layer_norm22ln_bwd_finalize_kernelINS_22Kernel_traits_finalizeILj3072Ef6__halffS2_fjLb0ELj1024ELj4ENS_18Kernel_traits_baseILj3072EfS2_fS2_fjLj1024EEEEELb0ELb0EEEvNS_9BwdParamsE:
	.zero		8448


//--------------------- .nv.shared._ZN10layer_norm13ln_bwd_kernelINS_13Kernel_traitsIf6__halffS2_fjLj3072ELj1ELj1ELj4ELj16ENS_18Kernel_traits_baseILj3072EfS2_fS2_fjLj128EEEEELb1ELb0ELb1ELb0EEEvNS_9BwdParamsE --------------------------
	.section	.nv.shared._ZN10layer_norm13ln_bwd_kernelINS_13Kernel_traitsIf6__halffS2_fjLj3072ELj1ELj1ELj4ELj16ENS_18Kernel_traits_baseILj3072EfS2_fS2_fjLj128EEEEELb1ELb0ELb1ELb0EEEvNS_9BwdParamsE,"aw",@nobits
	.sectionflags	@""
	.align	16


//--------------------- .nv.shared._ZN10layer_norm22ln_bwd_finalize_kernelINS_22Kernel_traits_finalizeILj3072Ef6__halffS2_fjLb0ELj1024ELj4ENS_18Kernel_traits_baseILj3072EfS2_fS2_fjLj1024EEEEELb0ELb1EEEvNS_9BwdParamsE --------------------------
	.section	.nv.shared._ZN10layer_norm22ln_bwd_finalize_kernelINS_22Kernel_traits_finalizeILj3072Ef6__halffS2_fjLb0ELj1024ELj4ENS_18Kernel_traits_baseILj3072EfS2_fS2_fjLj1024EEEEELb0ELb1EEEvNS_9BwdParamsE,"aw",@nobits
	.sectionflags	@""
	.align	16
.nv.shared._ZN10layer_norm22ln_bwd_finalize_kernelINS_22Kernel_traits_finalizeILj3072Ef6__halffS2_fjLb0ELj1024ELj4ENS_18Kernel_traits_baseILj3072EfS2_fS2_fjLj1024EEEEELb0ELb1EEEvNS_9BwdParamsE:
	.zero		8448


//--------------------- .nv.shared._ZN10layer_norm13ln_bwd_kernelINS_13Kernel_traitsIf6__halffS2_fjLj3072ELj1ELj1ELj4ELj16ENS_18Kernel_traits_baseILj3072EfS2_fS2_fjLj128EEEEELb1ELb0ELb1ELb1EEEvNS_9BwdParamsE --------------------------
	.section	.nv.shared._ZN10layer_norm13ln_bwd_kernelINS_13Kernel_traitsIf6__halffS2_fjLj3072ELj1ELj1ELj4ELj16ENS_18Kernel_traits_baseILj3072EfS2_fS2_fjLj128EEEEELb1ELb0ELb1ELb1EEEvNS_9BwdParamsE,"aw",@nobits
	.sectionflags	@""
	.align	16


//--------------------- .nv.shared._ZN10layer_norm13ln_bwd_kernelINS_13Kernel_traitsIf6__halffS2_fjLj3072ELj1ELj1ELj4ELj16ENS_18Kernel_traits_baseILj3072EfS2_fS2_fjLj128EEEEELb1ELb1ELb0ELb0EEEvNS_9BwdParamsE --------------------------
	.section	.nv.shared._ZN10layer_norm13ln_bwd_kernelINS_13Kernel_traitsIf6__halffS2_fjLj3072ELj1ELj1ELj4ELj16ENS_18Kernel_traits_baseILj3072EfS2_fS2_fjLj128EEEEELb1ELb1ELb0ELb0EEEvNS_9BwdParamsE,"aw",@nobits
	.sectionflags	@""
	.align	16


//--------------------- .nv.shared._ZN10layer_norm13ln_bwd_kernelINS_13Kernel_traitsIf6__halffS2_fjLj3072ELj1ELj1ELj4ELj16ENS_18Kernel_traits_baseILj3072EfS2_fS2_fjLj128EEEEELb1ELb1ELb0ELb1EEEvNS_9BwdParamsE --------------------------
	.section	.nv.shared._ZN10layer_norm13ln_bwd_kernelINS_13Kernel_traitsIf6__halffS2_fjLj3072ELj1ELj1ELj4ELj16ENS_18Kernel_traits_baseILj3072EfS2_fS2_fjLj128EEEEELb1ELb1ELb0ELb1EEEvNS_9BwdParamsE,"aw",@nobits
	.sectionflags	@""
	.align	16


//--------------------- .nv.shared._ZN10layer_norm22ln_bwd_finalize_kernelINS_22Kernel_traits_finalizeILj3072Ef6__halffS2_fjLb1ELj1024ELj4ENS_18Kernel_traits_baseILj3072EfS2_fS2_fjLj1024EEEEELb1ELb0EEEvNS_9BwdParamsE --------------------------
	.section	.nv.shared._ZN10layer_norm22ln_bwd_finalize_kernelINS_22Kernel_traits_finalizeILj3072Ef6__halffS2_fjLb1ELj1024ELj4ENS_18Kernel_traits_baseILj3072EfS2_fS2_fjLj1024EEEEELb1ELb0EEEvNS_9BwdParamsE,"aw",@nobits
	.sectionflags	@""
	.align	16
.nv.shared._ZN10layer_norm22ln_bwd_finalize_kernelINS_22Kernel_traits_finalizeILj3072Ef6__halffS2_fjLb1ELj1024ELj4ENS_18Kernel_traits_baseILj3072EfS2_fS2_fjLj1024EEEEELb1ELb0EEEvNS_9BwdParamsE:
	.zero		12672


//--------------------- .nv.shared._ZN10layer_norm13ln_bwd_kernelINS_13Kernel_traitsIf6__halffS2_fjLj3072ELj1ELj1ELj4ELj16ENS_18Kernel_traits_baseILj3072EfS2_fS2_fjLj128EEEEELb1ELb1ELb1ELb0EEEvNS_9BwdParamsE --------------------------
	.section	.nv.shared._ZN10layer_norm13ln_bwd_kernelINS_13Kernel_traitsIf6__halffS2_fjLj3072ELj1ELj1ELj4ELj16ENS_18Kernel_traits_baseILj3072EfS2_fS2_fjLj128EEEEELb1ELb1ELb1ELb0EEEvNS_9BwdParamsE,"aw",@nobits
	.sectionflags	@""
	.align	16


//--------------------- .nv.shared._ZN10layer_norm22ln_bwd_finalize_kernelINS_22Kernel_traits_finalizeILj3072Ef6__halffS2_fjLb1ELj1024ELj4ENS_18Kernel_traits_baseILj3072EfS2_fS2_fjLj1024EEEEELb1ELb1EEEvNS_9BwdParamsE --------------------------
	.section	.nv.shared._ZN10layer_norm22ln_bwd_finalize_kernelINS_22Kernel_traits_finalizeILj3072Ef6__halffS2_fjLb1ELj1024ELj4ENS_18Kernel_traits_baseILj3072EfS2_fS2_fjLj1024EEEEELb1ELb1EEEvNS_9BwdParamsE,"aw",@nobits
	.sectionflags	@""
	.align	16
.nv.shared._ZN10layer_norm22ln_bwd_finalize_kernelINS_22Kernel_traits_finalizeILj3072Ef6__halffS2_fjLb1ELj1024ELj4ENS_18Kernel_traits_baseILj3072EfS2_fS2_fjLj1024EEEEELb1ELb1EEEvNS_9BwdParamsE:
	.zero		12672


//--------------------- .nv.shared._ZN10layer_norm13ln_bwd_kernelINS_13Kernel_traitsIf6__halffS2_fjLj3072ELj1ELj1ELj4ELj16ENS_18Kernel_traits_baseILj3072EfS2_fS2_fjLj128EEEEELb1ELb1ELb1ELb1EEEvNS_9BwdParamsE --------------------------
	.section	.nv.shared._ZN10layer_norm13ln_bwd_kernelINS_13Kernel_traitsIf6__halffS2_fjLj3072ELj1ELj1ELj4ELj16ENS_18Kernel_traits_baseILj3072EfS2_fS2_fjLj128EEEEELb1ELb1ELb1ELb1EEEvNS_9BwdParamsE,"aw",@nobits
	.sectionflags	@""
	.align	16


//--------------------- .nv.shared._ZN10layer_norm13ln_bwd_kernelINS_13Kernel_traitsI6__halfffffjLj3072ELj1ELj1ELj4ELj16ENS_18Kernel_traits_baseILj3072ES2_ffffjLj128EEEEELb0ELb0ELb0ELb0EEEvNS_9BwdParamsE --------------------------
	.section	.nv.shared._ZN10layer_norm13ln_bwd_kernelINS_13Kernel_traitsI6__halfffffjLj3072ELj1ELj1ELj4ELj16ENS_18Kernel_traits_baseILj3072ES2_ffffjLj128EEEEELb0ELb0ELb0ELb0EEEvNS_9BwdParamsE,"aw",@nobits
	.sectionflags	@""
	.align	16


//--------------------- .nv.shared._ZN10layer_norm13ln_bwd_kernelINS_13Kernel_traitsI6__halfffffjLj3072ELj1ELj1ELj4ELj16ENS_18Kernel_traits_baseILj3072ES2_ffffjLj128EEEEELb0ELb0ELb0ELb1EEEvNS_9BwdParamsE --------------------------
	.section	.nv.shared._ZN10layer_norm13ln_bwd_kernelINS_13Kernel_traitsI6__halfffffjLj3072ELj1ELj1ELj4ELj16ENS_18Kernel_traits_baseILj3072ES2_ffffjLj128EEEEELb0ELb0ELb0ELb1EEEvNS_9BwdParamsE,"aw",@nobits
	.sectionflags	@""
	.align	16


//--------------------- .nv.shared._ZN10layer_norm13ln_bwd_kernelINS_13Kernel_traitsI6__halfffffjLj3072ELj1ELj1ELj4ELj16ENS_18Kernel_traits_baseILj3072ES2_ffffjLj128EEEEELb0ELb0ELb1ELb0EEEvNS_9BwdParamsE --------------------------
	.section	.nv.shared._ZN10layer_norm13ln_bwd_kernelINS_13Kernel_traitsI6__halfffffjLj3072ELj1ELj1ELj4ELj16ENS_18Kernel_traits_baseILj3072ES2_ffffjLj128EEEEELb0ELb0ELb1ELb0EEEvNS_9BwdParamsE,"aw",@nobits
	.sectionflags	@""
	.align	16


//--------------------- .nv.shared._ZN10layer_norm13ln_bwd_kernelINS_13Kernel_traitsI6__halfffffjLj3072ELj1ELj1ELj4ELj16ENS_18Kernel_traits_baseILj3072ES2_ffffjLj128EEEEELb0ELb0ELb1ELb1EEEvNS_9BwdParamsE --------------------------
	.section	.nv.shared._ZN10layer_norm13ln_bwd_kernelINS_13Kernel_traitsI6__halfffffjLj3072ELj1ELj1ELj4ELj16ENS_18Kernel_traits_baseILj3072ES2_ffffjLj128EEEEELb0ELb0ELb1ELb1EEEvNS_9BwdParamsE,"aw",@nobits
	.sectionflags	@""
	.align	16


//--------------------- .nv.shared._ZN10layer_norm13ln_bwd_kernelINS_13Kernel_traitsI6__halfffffjLj3072ELj1ELj1ELj4ELj16ENS_18Kernel_traits_baseILj3072ES2_ffffjLj128EEEEELb0ELb1ELb0ELb0EEEvNS_9BwdParamsE --------------------------
	.section	.nv.shared._ZN10layer_norm13ln_bwd_kernelINS_13Kernel_traitsI6__halfffffjLj3072ELj1ELj1ELj4ELj16ENS_18Kernel_traits_baseILj3072ES2_ffffjLj128EEEEELb0ELb1ELb0ELb0EEEvNS_9BwdParamsE,"aw",@nobits
	.sectionflags	@""
	.align	16


//--------------------- .nv.shared._ZN10layer_norm13ln_bwd_kernelINS_13Kernel_traitsI6__halfffffjLj3072ELj1ELj1ELj4ELj16ENS_18Kernel_traits_baseILj3072ES2_ffffjLj128EEEEELb0ELb1ELb0ELb1EEEvNS_9BwdParamsE --------------------------
	.section	.nv.shared._ZN10layer_norm13ln_bwd_kernelINS_13Kernel_traitsI6__halfffffjLj3072ELj1ELj1ELj4ELj16ENS_18Kernel_traits_baseILj3072ES2_ffffjLj128EEEEELb0ELb1ELb0ELb1EEEvNS_9BwdParamsE,"aw",@nobits
	.sectionflags	@""
	.align	16


//--------------------- .nv.shared._ZN10layer_norm13ln_bwd_kernelINS_13Kernel_traitsI6__halfffffjLj3072ELj1ELj1ELj4ELj16ENS_18Kernel_traits_baseILj3072ES2_ffffjLj128EEEEELb0ELb1ELb1ELb0EEEvNS_9BwdParamsE --------------------------
	.section	.nv.shared._ZN10layer_norm13ln_bwd_kernelINS_13Kernel_traitsI6__halfffffjLj3072ELj1ELj1ELj4ELj16ENS_18Kernel_traits_baseILj3072ES2_ffffjLj128EEEEELb0ELb1ELb1ELb0EEEvNS_9BwdParamsE,"aw",@nobits
	.sectionflags	@""
	.align	16


//--------------------- .nv.shared._ZN10layer_norm13ln_bwd_kernelINS_13Kernel_traitsI6__halfffffjLj3072ELj1ELj1ELj4ELj16ENS_18Kernel_traits_baseILj3072ES2_ffffjLj128EEEEELb0ELb1ELb1ELb1EEEvNS_9BwdParamsE --------------------------
	.section	.nv.shared._ZN10layer_norm13ln_bwd_kernelINS_13Kernel_traitsI6__halfffffjLj3072ELj1ELj1ELj4ELj16ENS_18Kernel_traits_baseILj3072ES2_ffffjLj128EEEEELb0ELb1ELb1ELb1EEEvNS_9BwdParamsE,"aw",@nobits
	.sectionflags	@""
	.align	16


//--------------------- .nv.shared._ZN10layer_norm13ln_bwd_kernelINS_13Kernel_traitsI6__halfffffjLj3072ELj1ELj1ELj4ELj16ENS_18Kernel_traits_baseILj3072ES2_ffffjLj128EEEEELb1ELb0ELb0ELb0EEEvNS_9BwdParamsE --------------------------
	.section	.nv.shared._ZN10layer_norm13ln_bwd_kernelINS_13Kernel_traitsI6__halfffffjLj3072ELj1ELj1ELj4ELj16ENS_18Kernel_traits_baseILj3072ES2_ffffjLj128EEEEELb1ELb0ELb0ELb0EEEvNS_9BwdParamsE,"aw",@nobits
	.sectionflags	@""
	.align	16


//--------------------- .nv.shared._ZN10layer_norm13ln_bwd_kernelINS_13Kernel_traitsI6__halfffffjLj3072ELj1ELj1ELj4ELj16ENS_18Kernel_traits_baseILj3072ES2_ffffjLj128EEEEELb1ELb0ELb0ELb1EEEvNS_9BwdParamsE --------------------------
	.section	.nv.shared._ZN10layer_norm13ln_bwd_kernelINS_13Kernel_traitsI6__halfffffjLj3072ELj1ELj1ELj4ELj16ENS_18Kernel_traits_baseILj3072ES2_ffffjLj128EEEEELb1ELb0ELb0ELb1EEEvNS_9BwdParamsE,"aw",@nobits
	.sectionflags	@""
	.align	16


//--------------------- .nv.shared._ZN10layer_norm22ln_bwd_finalize_kernelINS_22Kernel_traits_finalizeILj3072E6__halfffffjLb0ELj1024ELj4ENS_18Kernel_traits_baseILj3072ES2_ffffjLj1024EEEEELb0ELb0EEEvNS_9BwdParamsE --------------------------
	.section	.nv.shared._ZN10layer_norm22ln_bwd_finalize_kernelINS_22Kernel_traits_finalizeILj3072E6__halfffffjLb0ELj1024ELj4ENS_18Kernel_traits_baseILj3072ES2_ffffjLj1024EEEEELb0ELb0EEEvNS_9BwdParamsE,"aw",@nobits
	.sectionflags	@""
	.align	16
.nv.shared._ZN10layer_norm22ln_bwd_finalize_kernelINS_22Kernel_traits_finalizeILj3072E6__halfffffjLb0ELj1024ELj4ENS_18Kernel_traits_baseILj3072ES2_ffffjLj1024EEEEELb0ELb0EEEvNS_9BwdParamsE:
	.zero		8448


//--------------------- .nv.shared._ZN10layer_norm13ln_bwd_kernelINS_13Kernel_traitsI6__halfffffjLj3072ELj1ELj1ELj4ELj16ENS_18Kernel_traits_baseILj3072ES2_ffffjLj128EEEEELb1ELb0ELb1ELb0EEEvNS_9BwdParamsE --------------------------
	.section	.nv.shared._ZN10layer_norm13ln_bwd_kernelINS_13Kernel_traitsI6__halfffffjLj3072ELj1ELj1ELj4ELj16ENS_18Kernel_traits_baseILj3072ES2_ffffjLj128EEEEELb1ELb0ELb1ELb0EEEvNS_9BwdParamsE,"aw",@nobits
	.sectionflags	@""
	.align	16


//--------------------- .nv.shared._ZN10layer_norm22ln_bwd_finalize_kernelINS_22Kernel_traits_finalizeILj3072E6__halfffffjLb0ELj1024ELj4ENS_18Kernel_traits_baseILj3072ES2_ffffjLj1024EEEEELb0ELb1EEEvNS_9BwdParamsE --------------------------
	.section	.nv.shared._ZN10layer_norm22ln_bwd_finalize_kernelINS_22Kernel_traits_finalizeILj3072E6__halfffffjLb0ELj1024ELj4ENS_18Kernel_traits_baseILj3072ES2_ffffjLj1024EEEEELb0ELb1EEEvNS_9BwdParamsE,"aw",@nobits
	.sectionflags	@""
	.align	16
.nv.shared._ZN10layer_norm22ln_bwd_finalize_kernelINS_22Kernel_traits_finalizeILj3072E6__halfffffjLb0ELj1024ELj4ENS_18Kernel_traits_baseILj3072ES2_ffffjLj1024EEEEELb0ELb1EEEvNS_9BwdParamsE:
	.zero		8448


//--------------------- .nv.shared._ZN10layer_norm13ln_bwd_kernelINS_13Kernel_traitsI6__halfffffjLj3072ELj1ELj1ELj4ELj16ENS_18Kernel_traits_baseILj3072ES2_ffffjLj128EEEEELb1ELb0ELb1ELb1EEEvNS_9BwdParamsE --------------------------
	.section	.nv.shared._ZN10layer_norm13ln_bwd_kernelINS_13Kernel_traitsI6__halfffffjLj3072ELj1ELj1ELj4ELj16ENS_18Kernel_traits_baseILj3072ES2_ffffjLj128EEEEELb1ELb0ELb1ELb1EEEvNS_9BwdParamsE,"aw",@nobits
	.sectionflags	@""
	.align	16


//--------------------- .nv.shared._ZN10layer_norm13ln_bwd_kernelINS_13Kernel_traitsI6__halfffffjLj3072ELj1ELj1ELj4ELj16ENS_18Kernel_traits_baseILj3072ES2_ffffjLj128EEEEELb1ELb1ELb0ELb0EEEvNS_9BwdParamsE --------------------------
	.section	.nv.shared._ZN10layer_norm13ln_bwd_kernelINS_13Kernel_traitsI6__halfffffjLj3072ELj1ELj1ELj4ELj16ENS_18Kernel_traits_baseILj3072ES2_ffffjLj128EEEEELb1ELb1ELb0ELb0EEEvNS_9BwdParamsE,"aw",@nobits
	.sectionflags	@""
	.align	16


//--------------------- .nv.shared._ZN10layer_norm13ln_bwd_kernelINS_13Kernel_traitsI6__halfffffjLj3072ELj1ELj1ELj4ELj16ENS_18Kernel_traits_baseILj3072ES2_ffffjLj128EEEEELb1ELb1ELb0ELb1EEEvNS_9BwdParamsE --------------------------
	.section	.nv.shared._ZN10layer_norm13ln_bwd_kernelINS_13Kernel_traitsI6__halfffffjLj3072ELj1ELj1ELj4ELj16ENS_18Kernel_traits_baseILj3072ES2_ffffjLj128EEEEELb1ELb1ELb0ELb1EEEvNS_9BwdParamsE,"aw",@nobits
	.sectionflags	@""
	.align	16


//--------------------- .nv.shared._ZN10layer_norm22ln_bwd_finalize_kernelINS_22Kernel_traits_finalizeILj3072E6__halfffffjLb1ELj1024ELj4ENS_18Kernel_traits_baseILj3072ES2_ffffjLj1024EEEEELb1ELb0EEEvNS_9BwdParamsE --------------------------
	.section	.nv.shared._ZN10layer_norm22ln_bwd_finalize_kernelINS_22Kernel_traits_finalizeILj3072E6__halfffffjLb1ELj1024ELj4ENS_18Kernel_traits_baseILj3072ES2_ffffjLj1024EEEEELb1ELb0EEEvNS_9BwdParamsE,"aw",@nobits
	.sectionflags	@""
	.align	16
.nv.shared._ZN10layer_norm22ln_bwd_finalize_kernelINS_22Kernel_traits_finalizeILj3072E6__halfffffjLb1ELj1024ELj4ENS_18Kernel_traits_baseILj3072ES2_ffffjLj1024EEEEELb1ELb0EEEvNS_9BwdParamsE:
	.zero		12672


//--------------------- .nv.shared._ZN10layer_norm13ln_bwd_kernelINS_13Kernel_traitsI6__halfffffjLj3072ELj1ELj1ELj4ELj16ENS_18Kernel_traits_baseILj3072ES2_ffffjLj128EEEEELb1ELb1ELb1ELb0EEEvNS_9BwdParamsE --------------------------
	.section	.nv.shared._ZN10layer_norm13ln_bwd_kernelINS_13Kernel_traitsI6__halfffffjLj3072ELj1ELj1ELj4ELj16ENS_18Kernel_traits_baseILj3072ES2_ffffjLj128EEEEELb1ELb1ELb1ELb0EEEvNS_9BwdParamsE,"aw",@nobits
	.sectionflags	@""
	.align	16


//--------------------- .nv.shared._ZN10layer_norm22ln_bwd_finalize_kernelINS_22Kernel_traits_finalizeILj3072E6__halfffffjLb1ELj1024ELj4ENS_18Kernel_traits_baseILj3072ES2_ffffjLj1024EEEEELb1ELb1EEEvNS_9BwdParamsE --------------------------
	.section	.nv.shared._ZN10layer_norm22ln_bwd_finalize_kernelINS_22Kernel_traits_finalizeILj3072E6__halfffffjLb1ELj1024ELj4ENS_18Kernel_traits_baseILj3072ES2_ffffjLj1024EEEEELb1ELb1EEEvNS_9BwdParamsE,"aw",@nobits
	.sectionflags	@""
	.align	16
.nv.shared._ZN10layer_norm22ln_bwd_finalize_kernelINS_22Kernel_traits_finalizeILj3072E6__halfffffjLb1ELj1024ELj4ENS_18Kernel_traits_baseILj3072ES2_ffffjLj1024EEEEELb1ELb1EEEvNS_9BwdParamsE:
	.zero		12672


//--------------------- .nv.shared._ZN10layer_norm13ln_bwd_kernelINS_13Kernel_traitsI6__halfffffjLj3072ELj1ELj1ELj4ELj16ENS_18Kernel_traits_baseILj3072ES2_ffffjLj128EEEEELb1ELb1ELb1ELb1EEEvNS_9BwdParamsE --------------------------
	.section	.nv.shared._ZN10layer_norm13ln_bwd_kernelINS_13Kernel_traitsI6__halfffffjLj3072ELj1ELj1ELj4ELj16ENS_18Kernel_traits_baseILj3072ES2_ffffjLj128EEEEELb1ELb1ELb1ELb1EEEvNS_9BwdParamsE,"aw",@nobits
	.sectionflags	@""
	.align	16


//--------------------- .nv.shared._ZN10layer_norm13ln_bwd_kernelINS_13Kernel_traitsIfffffjLj3072ELj1ELj1ELj4ELj16ENS_18Kernel_traits_baseILj3072EfffffjLj128EEEEELb0ELb0ELb0ELb0EEEvNS_9BwdParamsE --------------------------
	.section	.nv.shared._ZN10layer_norm13ln_bwd_kernelINS_13Kernel_traitsIfffffjLj3072ELj1ELj1ELj4ELj16ENS_18Kernel_traits_baseILj3072EfffffjLj128EEEEELb0ELb0ELb0ELb0EEEvNS_9BwdParamsE,"aw",@nobits
	.sectionflags	@""
	.align	16


//--------------------- .nv.shared._ZN10layer_norm13ln_bwd_kernelINS_13Kernel_traitsIfffffjLj3072ELj1ELj1ELj4ELj16ENS_18Kernel_traits_baseILj3072EfffffjLj128EEEEELb0ELb0ELb0ELb1EEEvNS_9BwdParamsE --------------------------
	.section	.nv.shared._ZN10layer_norm13ln_bwd_kernelINS_13Kernel_traitsIfffffjLj3072ELj1ELj1ELj4ELj16ENS_18Kernel_traits_baseILj3072EfffffjLj128EEEEELb0ELb0ELb0ELb1EEEvNS_9BwdParamsE,"aw",@nobits
	.sectionflags	@""
	.align	16


//--------------------- .nv.shared._ZN10layer_norm13ln_bwd_kernelINS_13Kernel_traitsIfffffjLj3072ELj1ELj1ELj4ELj16ENS_18Kernel_traits_baseILj3072EfffffjLj128EEEEELb0ELb0ELb1ELb0EEEvNS_9BwdParamsE --------------------------
	.section	.nv.shared._ZN10layer_norm13ln_bwd_kernelINS_13Kernel_traitsIfffffjLj3072ELj1ELj1ELj4ELj16ENS_18Kernel_traits_baseILj3072EfffffjLj128EEEEELb0ELb0ELb1ELb0EEEvNS_9BwdParamsE,"aw",@nobits
	.sectionflags	@""
	.align	16


//--------------------- .nv.shared._ZN10layer_norm13ln_bwd_kernelINS_13Kernel_traitsIfffffjLj3072ELj1ELj1ELj4ELj16ENS_18Kernel_traits_baseILj3072EfffffjLj128EEEEELb0ELb0ELb1ELb1EEEvNS_9BwdParamsE --------------------------
	.section	.nv.shared._ZN10layer_norm13ln_bwd_kernelINS_13Kernel_traitsIfffffjLj3072ELj1ELj1ELj4ELj16ENS_18Kernel_traits_baseILj3072EfffffjLj128EEEEELb0ELb0ELb1ELb1EEEvNS_9BwdParamsE,"aw",@nobits
	.sectionflags	@""
	.align	16


//--------------------- .nv.shared._ZN10layer_norm13ln_bwd_kernelINS_13Kernel_traitsIfffffjLj3072ELj1ELj1ELj4ELj16ENS_18Kernel_traits_baseILj3072EfffffjLj128EEEEELb0ELb1ELb0ELb0EEEvNS_9BwdParamsE --------------------------
	.section	.nv.shared._ZN10layer_norm13ln_bwd_kernelINS_13Kernel_traitsIfffffjLj3072ELj1ELj1ELj4ELj16ENS_18Kernel_traits_baseILj3072EfffffjLj128EEEEELb0ELb1ELb0ELb0EEEvNS_9BwdParamsE,"aw",@nobits
	.sectionflags	@""
	.align	16


//--------------------- .nv.shared._ZN10layer_norm13ln_bwd_kernelINS_13Kernel_traitsIfffffjLj3072ELj1ELj1ELj4ELj16ENS_18Kernel_traits_baseILj3072EfffffjLj128EEEEELb0ELb1ELb0ELb1EEEvNS_9BwdParamsE --------------------------
	.section	.nv.shared._ZN10layer_norm13ln_bwd_kernelINS_13Kernel_traitsIfffffjLj3072ELj1ELj1ELj4ELj16ENS_18Kernel_traits_baseILj3072EfffffjLj128EEEEELb0ELb1ELb0ELb1EEEvNS_9BwdParamsE,"aw",@nobits
	.sectionflags	@""
	.align	16


//--------------------- .nv.shared._ZN10layer_norm13ln_bwd_kernelINS_13Kernel_traitsIfffffjLj3072ELj1ELj1ELj4ELj16ENS_18Kernel_traits_baseILj3072EfffffjLj128EEEEELb0ELb1ELb1ELb0EEEvNS_9BwdParamsE --------------------------
	.section	.nv.shared._ZN10layer_norm13ln_bwd_kernelINS_13Kernel_traitsIfffffjLj3072ELj1ELj1ELj4ELj16ENS_18Kernel_traits_baseILj3072EfffffjLj128EEEEELb0ELb1ELb1ELb0EEEvNS_9BwdParamsE,"aw",@nobits
	.sectionflags	@""
	.align	16


//--------------------- .nv.shared._ZN10layer_norm13ln_bwd_kernelINS_13Kernel_traitsIfffffjLj3072ELj1ELj1ELj4ELj16ENS_18Kernel_traits_baseILj3072EfffffjLj128EEEEELb0ELb1ELb1ELb1EEEvNS_9BwdParamsE --------------------------
	.section	.nv.shared._ZN10layer_norm13ln_bwd_kernelINS_13Kernel_traitsIfffffjLj3072ELj1ELj1ELj4ELj16ENS_18Kernel_traits_baseILj3072EfffffjLj128EEEEELb0ELb1ELb1ELb1EEEvNS_9BwdParamsE,"aw",@nobits
	.sectionflags	@""
	.align	16


//--------------------- .nv.shared._ZN10layer_norm13ln_bwd_kernelINS_13Kernel_traitsIfffffjLj3072ELj1ELj1ELj4ELj16ENS_18Kernel_traits_baseILj3072EfffffjLj128EEEEELb1ELb0ELb0ELb0EEEvNS_9BwdParamsE --------------------------
	.section	.nv.shared._ZN10layer_norm13ln_bwd_kernelINS_13Kernel_traitsIfffffjLj3072ELj1ELj1ELj4ELj16ENS_18Kernel_traits_baseILj3072EfffffjLj128EEEEELb1ELb0ELb0ELb0EEEvNS_9BwdParamsE,"aw",@nobits
	.sectionflags	@""
	.align	16


//--------------------- .nv.shared._ZN10layer_norm13ln_bwd_kernelINS_13Kernel_traitsIfffffjLj3072ELj1ELj1ELj4ELj16ENS_18Kernel_traits_baseILj3072EfffffjLj128EEEEELb1ELb0ELb0ELb1EEEvNS_9BwdParamsE --------------------------
	.section	.nv.shared._ZN10layer_norm13ln_bwd_kernelINS_13Kernel_traitsIfffffjLj3072ELj1ELj1ELj4ELj16ENS_18Kernel_traits_baseILj3072EfffffjLj128EEEEELb1ELb0ELb0ELb1EEEvNS_9BwdParamsE,"aw",@nobits
	.sectionflags	@""
	.align	16


//--------------------- .nv.shared._ZN10layer_norm22ln_bwd_finalize_kernelINS_22Kernel_traits_finalizeILj3072EfffffjLb0ELj1024ELj4ENS_18Kernel_traits_baseILj3072EfffffjLj1024EEEEELb0ELb0EEEvNS_9BwdParamsE --------------------------
	.section	.nv.shared._ZN10layer_norm22ln_bwd_finalize_kernelINS_22Kernel_traits_finalizeILj3072EfffffjLb0ELj1024ELj4ENS_18Kernel_traits_baseILj3072EfffffjLj1024EEEEELb0ELb0EEEvNS_9BwdParamsE,"aw",@nobits
	.sectionflags	@""
	.align	16
.nv.shared._ZN10layer_norm22ln_bwd_finalize_kernelINS_22Kernel_traits_finalizeILj3072EfffffjLb0ELj1024ELj4ENS_18Kernel_traits_baseILj3072EfffffjLj1024EEEEELb0ELb0EEEvNS_9BwdParamsE:
	.zero		8448


//--------------------- .nv.shared._ZN10layer_norm13ln_bwd_kernelINS_13Kernel_traitsIfffffjLj3072ELj1ELj1ELj4ELj16ENS_18Kernel_traits_baseILj3072EfffffjLj128EEEEELb1ELb0ELb1ELb0EEEvNS_9BwdParamsE --------------------------
	.section	.nv.shared._ZN10layer_norm13ln_bwd_kernelINS_13Kernel_traitsIfffffjLj3072ELj1ELj1ELj4ELj16ENS_18Kernel_traits_baseILj3072EfffffjLj128EEEEELb1ELb0ELb1ELb0EEEvNS_9BwdParamsE,"aw",@nobits
	.sectionflags	@""
	.align	16


//--------------------- .nv.shared._ZN10layer_norm22ln_bwd_finalize_kernelINS_22Kernel_traits_finalizeILj3072EfffffjLb0ELj1024ELj4ENS_18Kernel_traits_baseILj3072EfffffjLj1024EEEEELb0ELb1EEEvNS_9BwdParamsE --------------------------
	.section	.nv.shared._ZN10layer_norm22ln_bwd_finalize_kernelINS_22Kernel_traits_finalizeILj3072EfffffjLb0ELj1024ELj4ENS_18Kernel_traits_baseILj3072EfffffjLj1024EEEEELb0ELb1EEEvNS_9BwdParamsE,"aw",@nobits
	.sectionflags	@""
	.align	16
.nv.shared._ZN10layer_norm22ln_bwd_finalize_kernelINS_22Kernel_traits_finalizeILj3072EfffffjLb0ELj1024ELj4ENS_18Kernel_traits_baseILj3072EfffffjLj1024EEEEELb0ELb1EEEvNS_9BwdParamsE:
	.zero		8448


//--------------------- .nv.shared._ZN10layer_norm13ln_bwd_kernelINS_13Kernel_traitsIfffffjLj3072ELj1ELj1ELj4ELj16ENS_18Kernel_traits_baseILj3072EfffffjLj128EEEEELb1ELb0ELb1ELb1EEEvNS_9BwdParamsE --------------------------
	.section	.nv.shared._ZN10layer_norm13ln_bwd_kernelINS_13Kernel_traitsIfffffjLj3072ELj1ELj1ELj4ELj16ENS_18Kernel_traits_baseILj3072EfffffjLj128EEEEELb1ELb0ELb1ELb1EEEvNS_9BwdParamsE,"aw",@nobits
	.sectionflags	@""
	.align	16


//--------------------- .nv.shared._ZN10layer_norm13ln_bwd_kernelINS_13Kernel_traitsIfffffjLj3072ELj1ELj1ELj4ELj16ENS_18Kernel_traits_baseILj3072EfffffjLj128EEEEELb1ELb1ELb0ELb0EEEvNS_9BwdParamsE --------------------------
	.section	.nv.shared._ZN10layer_norm13ln_bwd_kernelINS_13Kernel_traitsIfffffjLj3072ELj1ELj1ELj4ELj16ENS_18Kernel_traits_baseILj3072EfffffjLj128EEEEELb1ELb1ELb0ELb0EEEvNS_9BwdParamsE,"aw",@nobits
	.sectionflags	@""
	.align	16


//--------------------- .nv.shared._ZN10layer_norm13ln_bwd_kernelINS_13Kernel_traitsIfffffjLj3072ELj1ELj1ELj4ELj16ENS_18Kernel_traits_baseILj3072EfffffjLj128EEEEELb1ELb1ELb0ELb1EEEvNS_9BwdParamsE --------------------------
	.section	.nv.shared._ZN10layer_norm13ln_bwd_kernelINS_13Kernel_traitsIfffffjLj3072ELj1ELj1ELj4ELj16ENS_18Kernel_traits_baseILj3072EfffffjLj128EEEEELb1ELb1ELb0ELb1EEEvNS_9BwdParamsE,"aw",@nobits
	.sectionflags	@""
	.align	16


//--------------------- .nv.shared._ZN10layer_norm22ln_bwd_finalize_kernelINS_22Kernel_traits_finalizeILj3072EfffffjLb1ELj1024ELj4ENS_18Kernel_traits_baseILj3072EfffffjLj1024EEEEELb1ELb0EEEvNS_9BwdParamsE --------------------------
	.section	.nv.shared._ZN10layer_norm22ln_bwd_finalize_kernelINS_22Kernel_traits_finalizeILj3072EfffffjLb1ELj1024ELj4ENS_18Kernel_traits_baseILj3072EfffffjLj1024EEEEELb1ELb0EEEvNS_9BwdParamsE,"aw",@nobits
	.sectionflags	@""
	.align	16
.nv.shared._ZN10layer_norm22ln_bwd_finalize_kernelINS_22Kernel_traits_finalizeILj3072EfffffjLb1ELj1024ELj4ENS_18Kernel_traits_baseILj3072EfffffjLj1024EEEEELb1ELb0EEEvNS_9BwdParamsE:
	.zero		12672


//--------------------- .nv.shared._ZN10layer_norm13ln_bwd_kernelINS_13Kernel_traitsIfffffjLj3072ELj1ELj1ELj4ELj16ENS_18Kernel_traits_baseILj3072EfffffjLj128EEEEELb1ELb1ELb1ELb0EEEvNS_9BwdParamsE --------------------------
	.section	.nv.shared._ZN10layer_norm13ln_bwd_kernelINS_13Kernel_traitsIfffffjLj3072ELj1ELj1ELj4ELj16ENS_18Kernel_traits_baseILj3072EfffffjLj128EEEEELb1ELb1ELb1ELb0EEEvNS_9BwdParamsE,"aw",@nobits
	.sectionflags	@""
	.align	16


//--------------------- .nv.shared._ZN10layer_norm22ln_bwd_finalize_kernelINS_22Kernel_traits_finalizeILj3072EfffffjLb1ELj1024ELj4ENS_18Kernel_traits_baseILj3072EfffffjLj1024EEEEELb1ELb1EEEvNS_9BwdParamsE --------------------------
	.section	.nv.shared._ZN10layer_norm22ln_bwd_finalize_kernelINS_22Kernel_traits_finalizeILj3072EfffffjLb1ELj1024ELj4ENS_18Kernel_traits_baseILj3072EfffffjLj1024EEEEELb1ELb1EEEvNS_9BwdParamsE,"aw",@nobits
	.sectionflags	@""
	.align	16
.nv.shared._ZN10layer_norm22ln_bwd_finalize_kernelINS_22Kernel_traits_finalizeILj3072EfffffjLb1ELj1024ELj4ENS_18Kernel_traits_baseILj3072EfffffjLj1024EEEEELb1ELb1EEEvNS_9BwdParamsE:
	.zero		12672


//--------------------- .nv.shared._ZN10layer_norm13ln_bwd_kernelINS_13Kernel_traitsIfffffjLj3072ELj1ELj1ELj4ELj16ENS_18Kernel_traits_baseILj3072EfffffjLj128EEEEELb1ELb1ELb1ELb1EEEvNS_9BwdParamsE --------------------------
	.section	.nv.shared._ZN10layer_norm13ln_bwd_kernelINS_13Kernel_traitsIfffffjLj3072ELj1ELj1ELj4ELj16ENS_18Kernel_traits_baseILj3072EfffffjLj128EEEEELb1ELb1ELb1ELb1EEEvNS_9BwdParamsE,"aw",@nobits
	.sectionflags	@""
	.align	16
